	.target	sm_90a

	.elftype	@"ET_EXEC"


//--------------------- .note.nv.tkinfo           --------------------------
	.section	.note.nv.tkinfo,"",@"SHT_NOTE"
	.sectionflags	@"SHF_NOTE_NV_TKINFO"
	.tkinfo
        /*0018*/ 	.word	0x00000002
        /*0030*/ 	.string	""
        /*0030*/ 	.string	"ptxas"
        /*0030*/ 	.string	"Cuda compilation tools, release 13.0, V13.0.88"
        /*0030*/ 	.string	"Build cuda_13.0.r13.0/compiler.36424714_0"
        /*0030*/ 	.string	"-arch sm_90a -m 64 "



//--------------------- .note.nv.cuinfo           --------------------------
	.section	.note.nv.cuinfo,"",@"SHT_NOTE"
	.sectionflags	@"SHF_NOTE_NV_CUINFO"
        /*0018*/ 	.short	0x0002
        /*001a*/ 	.short	0x005a
        /*001c*/ 	.short	0x0082
	.zero		2


//--------------------- .nv.info                  --------------------------
	.section	.nv.info,"",@"SHT_CUDA_INFO"
	.align	4


	//----- nvinfo : EIATTR_REGCOUNT
	.align		4
        /*0000*/ 	.byte	0x04, 0x2f
        /*0002*/ 	.short	(.L_10 - .L_9)
	.align		4
.L_9:
        /*0004*/ 	.word	index@(_ZN10layer_norm31ln_parallel_residual_fwd_kernelINS_13Kernel_traitsIfffffjLj1536ELj1ELj4ELj1ELj16ENS_18Kernel_traits_baseILj1536EfffffjLj128EEEEELb1ELb1ELb1EEEvNS_9FwdParamsE)
        /*0008*/ 	.word	0x000000ec


	//----- nvinfo : EIATTR_FRAME_SIZE
	.align		4
.L_10:
        /*000c*/ 	.byte	0x04, 0x11
        /*000e*/ 	.short	(.L_12 - .L_11)
	.align		4
.L_11:
        /*0010*/ 	.word	index@(_ZN10layer_norm31ln_parallel_residual_fwd_kernelINS_13Kernel_traitsIfffffjLj1536ELj1ELj4ELj1ELj16ENS_18Kernel_traits_baseILj1536EfffffjLj128EEEEELb1ELb1ELb1EEEvNS_9FwdParamsE)
        /*0014*/ 	.word	0x00000000


	//----- nvinfo : EIATTR_REGCOUNT
	.align		4
.L_12:
        /*0018*/ 	.byte	0x04, 0x2f
        /*001a*/ 	.short	(.L_14 - .L_13)
	.align		4
.L_13:
        /*001c*/ 	.word	index@(_ZN10layer_norm31ln_parallel_residual_fwd_kernelINS_13Kernel_traitsIfffffjLj1536ELj1ELj4ELj1ELj16ENS_18Kernel_traits_baseILj1536EfffffjLj128EEEEELb1ELb1ELb0EEEvNS_9FwdParamsE)
        /*0020*/ 	.word	0x000000d1


	//----- nvinfo : EIATTR_FRAME_SIZE
	.align		4
.L_14:
        /*0024*/ 	.byte	0x04, 0x11
        /*0026*/ 	.short	(.L_16 - .L_15)
	.align		4
.L_15:
        /*0028*/ 	.word	index@(_ZN10layer_norm31ln_parallel_residual_fwd_kernelINS_13Kernel_traitsIfffffjLj1536ELj1ELj4ELj1ELj16ENS_18Kernel_traits_baseILj1536EfffffjLj128EEEEELb1ELb1ELb0EEEvNS_9FwdParamsE)
        /*002c*/ 	.word	0x00000000


	//----- nvinfo : EIATTR_REGCOUNT
	.align		4
.L_16:
        /*0030*/ 	.byte	0x04, 0x2f
        /*0032*/ 	.short	(.L_18 - .L_17)
	.align		4
.L_17:
        /*0034*/ 	.word	index@(_ZN10layer_norm31ln_parallel_residual_fwd_kernelINS_13Kernel_traitsIfffffjLj1536ELj1ELj4ELj1ELj16ENS_18Kernel_traits_baseILj1536EfffffjLj128EEEEELb1ELb0ELb1EEEvNS_9FwdParamsE)
        /*0038*/ 	.word	0x000000ff


	//----- nvinfo : EIATTR_FRAME_SIZE
	.align		4
.L_18:
        /*003c*/ 	.byte	0x04, 0x11
        /*003e*/ 	.short	(.L_20 - .L_19)
	.align		4
.L_19:
        /*0040*/ 	.word	index@(_ZN10layer_norm31ln_parallel_residual_fwd_kernelINS_13Kernel_traitsIfffffjLj1536ELj1ELj4ELj1ELj16ENS_18Kernel_traits_baseILj1536EfffffjLj128EEEEELb1ELb0ELb1EEEvNS_9FwdParamsE)
        /*0044*/ 	.word	0x00000090


	//----- nvinfo : EIATTR_REGCOUNT
	.align		4
.L_20:
        /*0048*/ 	.byte	0x04, 0x2f
        /*004a*/ 	.short	(.L_22 - .L_21)
	.align		4
.L_21:
        /*004c*/ 	.word	index@(_ZN10layer_norm31ln_parallel_residual_fwd_kernelINS_13Kernel_traitsIfffffjLj1536ELj1ELj4ELj1ELj16ENS_18Kernel_traits_baseILj1536EfffffjLj128EEEEELb1ELb0ELb0EEEvNS_9FwdParamsE)
        /*0050*/ 	.word	0x000000ff


	//----- nvinfo : EIATTR_FRAME_SIZE
	.align		4
.L_22:
        /*0054*/ 	.byte	0x04, 0x11
        /*0056*/ 	.short	(.L_24 - .L_23)
	.align		4
.L_23:
        /*0058*/ 	.word	index@(_ZN10layer_norm31ln_parallel_residual_fwd_kernelINS_13Kernel_traitsIfffffjLj1536ELj1ELj4ELj1ELj16ENS_18Kernel_traits_baseILj1536EfffffjLj128EEEEELb1ELb0ELb0EEEvNS_9FwdParamsE)
        /*005c*/ 	.word	0x00000070


	//----- nvinfo : EIATTR_REGCOUNT
	.align		4
.L_24:
        /*0060*/ 	.byte	0x04, 0x2f
        /*0062*/ 	.short	(.L_26 - .L_25)
	.align		4
.L_25:
        /*0064*/ 	.word	index@(_ZN10layer_norm31ln_parallel_residual_fwd_kernelINS_13Kernel_traitsIfffffjLj1536ELj1ELj4ELj1ELj16ENS_18Kernel_traits_baseILj1536EfffffjLj128EEEEELb0ELb1ELb1EEEvNS_9FwdParamsE)
        /*0068*/ 	.word	0x000000d4


	//----- nvinfo : EIATTR_FRAME_SIZE
	.align		4
.L_26:
        /*006c*/ 	.byte	0x04, 0x11
        /*006e*/ 	.short	(.L_28 - .L_27)
	.align		4
.L_27:
        /*0070*/ 	.word	index@(_ZN10layer_norm31ln_parallel_residual_fwd_kernelINS_13Kernel_traitsIfffffjLj1536ELj1ELj4ELj1ELj16ENS_18Kernel_traits_baseILj1536EfffffjLj128EEEEELb0ELb1ELb1EEEvNS_9FwdParamsE)
        /*0074*/ 	.word	0x00000000


	//----- nvinfo : EIATTR_REGCOUNT
	.align		4
.L_28:
        /*0078*/ 	.byte	0x04, 0x2f
        /*007a*/ 	.short	(.L_30 - .L_29)
	.align		4
.L_29:
        /*007c*/ 	.word	index@(_ZN10layer_norm31ln_parallel_residual_fwd_kernelINS_13Kernel_traitsIfffffjLj1536ELj1ELj4ELj1ELj16ENS_18Kernel_traits_baseILj1536EfffffjLj128EEEEELb0ELb1ELb0EEEvNS_9FwdParamsE)
        /*0080*/ 	.word	0x000000b2


	//----- nvinfo : EIATTR_FRAME_SIZE
	.align		4
.L_30:
        /*0084*/ 	.byte	0x04, 0x11
        /*0086*/ 	.short	(.L_32 - .L_31)
	.align		4
.L_31:
        /*0088*/ 	.word	index@(_ZN10layer_norm31ln_parallel_residual_fwd_kernelINS_13Kernel_traitsIfffffjLj1536ELj1ELj4ELj1ELj16ENS_18Kernel_traits_baseILj1536EfffffjLj128EEEEELb0ELb1ELb0EEEvNS_9FwdParamsE)
        /*008c*/ 	.word	0x00000000


	//----- nvinfo : EIATTR_REGCOUNT
	.align		4
.L_32:
        /*0090*/ 	.byte	0x04, 0x2f
        /*0092*/ 	.short	(.L_34 - .L_33)
	.align		4
.L_33:
        /*0094*/ 	.word	index@(_ZN10layer_norm31ln_parallel_residual_fwd_kernelINS_13Kernel_traitsIfffffjLj1536ELj1ELj4ELj1ELj16ENS_18Kernel_traits_baseILj1536EfffffjLj128EEEEELb0ELb0ELb1EEEvNS_9FwdParamsE)
        /*0098*/ 	.word	0x000000ff


	//----- nvinfo : EIATTR_FRAME_SIZE
	.align		4
.L_34:
        /*009c*/ 	.byte	0x04, 0x11
        /*009e*/ 	.short	(.L_36 - .L_35)
	.align		4
.L_35:
        /*00a0*/ 	.word	index@(_ZN10layer_norm31ln_parallel_residual_fwd_kernelINS_13Kernel_traitsIfffffjLj1536ELj1ELj4ELj1ELj16ENS_18Kernel_traits_baseILj1536EfffffjLj128EEEEELb0ELb0ELb1EEEvNS_9FwdParamsE)
        /*00a4*/ 	.word	0x00000058


	//----- nvinfo : EIATTR_REGCOUNT
	.align		4
.L_36:
        /*00a8*/ 	.byte	0x04, 0x2f
        /*00aa*/ 	.short	(.L_38 - .L_37)
	.align		4
.L_37:
        /*00ac*/ 	.word	index@(_ZN10layer_norm31ln_parallel_residual_fwd_kernelINS_13Kernel_traitsIfffffjLj1536ELj1ELj4ELj1ELj16ENS_18Kernel_traits_baseILj1536EfffffjLj128EEEEELb0ELb0ELb0EEEvNS_9FwdParamsE)
        /*00b0*/ 	.word	0x000000ff


	//----- nvinfo : EIATTR_FRAME_SIZE
	.align		4
.L_38:
        /*00b4*/ 	.byte	0x04, 0x11
        /*00b6*/ 	.short	(.L_40 - .L_39)
	.align		4
.L_39:
        /*00b8*/ 	.word	index@(_ZN10layer_norm31ln_parallel_residual_fwd_kernelINS_13Kernel_traitsIfffffjLj1536ELj1ELj4ELj1ELj16ENS_18Kernel_traits_baseILj1536EfffffjLj128EEEEELb0ELb0ELb0EEEvNS_9FwdParamsE)
        /*00bc*/ 	.word	0x00000040


	//----- nvinfo : EIATTR_REGCOUNT
	.align		4
.L_40:
        /*00c0*/ 	.byte	0x04, 0x2f
        /*00c2*/ 	.short	(.L_42 - .L_41)
	.align		4
.L_41:
        /*00c4*/ 	.word	index@(_ZN10layer_norm31ln_parallel_residual_fwd_kernelINS_13Kernel_traitsI6__halfffffjLj1536ELj1ELj4ELj1ELj16ENS_18Kernel_traits_baseILj1536ES2_ffffjLj128EEEEELb1ELb1ELb1EEEvNS_9FwdParamsE)
        /*00c8*/ 	.word	0x000000f0


	//----- nvinfo : EIATTR_FRAME_SIZE
	.align		4
.L_42:
        /*00cc*/ 	.byte	0x04, 0x11
        /*00ce*/ 	.short	(.L_44 - .L_43)
	.align		4
.L_43:
        /*00d0*/ 	.word	index@(_ZN10layer_norm31ln_parallel_residual_fwd_kernelINS_13Kernel_traitsI6__halfffffjLj1536ELj1ELj4ELj1ELj16ENS_18Kernel_traits_baseILj1536ES2_ffffjLj128EEEEELb1ELb1ELb1EEEvNS_9FwdParamsE)
        /*00d4*/ 	.word	0x00000000


	//----- nvinfo : EIATTR_REGCOUNT
	.align		4
.L_44:
        /*00d8*/ 	.byte	0x04, 0x2f
        /*00da*/ 	.short	(.L_46 - .L_45)
	.align		4
.L_45:
        /*00dc*/ 	.word	index@(_ZN10layer_norm31ln_parallel_residual_fwd_kernelINS_13Kernel_traitsI6__halfffffjLj1536ELj1ELj4ELj1ELj16ENS_18Kernel_traits_baseILj1536ES2_ffffjLj128EEEEELb1ELb1ELb0EEEvNS_9FwdParamsE)
        /*00e0*/ 	.word	0x000000d1


	//----- nvinfo : EIATTR_FRAME_SIZE
	.align		4
.L_46:
        /*00e4*/ 	.byte	0x04, 0x11
        /*00e6*/ 	.short	(.L_48 - .L_47)
	.align		4
.L_47:
        /*00e8*/ 	.word	index@(_ZN10layer_norm31ln_parallel_residual_fwd_kernelINS_13Kernel_traitsI6__halfffffjLj1536ELj1ELj4ELj1ELj16ENS_18Kernel_traits_baseILj1536ES2_ffffjLj128EEEEELb1ELb1ELb0EEEvNS_9FwdParamsE)
        /*00ec*/ 	.word	0x00000000


	//----- nvinfo : EIATTR_REGCOUNT
	.align		4
.L_48:
        /*00f0*/ 	.byte	0x04, 0x2f
        /*00f2*/ 	.short	(.L_50 - .L_49)
	.align		4
.L_49:
        /*00f4*/ 	.word	index@(_ZN10layer_norm31ln_parallel_residual_fwd_kernelINS_13Kernel_traitsI6__halfffffjLj1536ELj1ELj4ELj1ELj16ENS_18Kernel_traits_baseILj1536ES2_ffffjLj128EEEEELb1ELb0ELb1EEEvNS_9FwdParamsE)
        /*00f8*/ 	.word	0x000000ff


	//----- nvinfo : EIATTR_FRAME_SIZE
	.align		4
.L_50:
        /*00fc*/ 	.byte	0x04, 0x11
        /*00fe*/ 	.short	(.L_52 - .L_51)
	.align		4
.L_51:
        /*0100*/ 	.word	index@(_ZN10layer_norm31ln_parallel_residual_fwd_kernelINS_13Kernel_traitsI6__halfffffjLj1536ELj1ELj4ELj1ELj16ENS_18Kernel_traits_baseILj1536ES2_ffffjLj128EEEEELb1ELb0ELb1EEEvNS_9FwdParamsE)
        /*0104*/ 	.word	0x00000088


	//----- nvinfo : EIATTR_REGCOUNT
	.align		4
.L_52:
        /*0108*/ 	.byte	0x04, 0x2f
        /*010a*/ 	.short	(.L_54 - .L_53)
	.align		4
.L_53:
        /*010c*/ 	.word	index@(_ZN10layer_norm31ln_parallel_residual_fwd_kernelINS_13Kernel_traitsI6__halfffffjLj1536ELj1ELj4ELj1ELj16ENS_18Kernel_traits_baseILj1536ES2_ffffjLj128EEEEELb1ELb0ELb0EEEvNS_9FwdParamsE)
        /*0110*/ 	.word	0x000000ff


	//----- nvinfo : EIATTR_FRAME_SIZE
	.align		4
.L_54:
        /*0114*/ 	.byte	0x04, 0x11
        /*0116*/ 	.short	(.L_56 - .L_55)
	.align		4
.L_55:
        /*0118*/ 	.word	index@(_ZN10layer_norm31ln_parallel_residual_fwd_kernelINS_13Kernel_traitsI6__halfffffjLj1536ELj1ELj4ELj1ELj16ENS_18Kernel_traits_baseILj1536ES2_ffffjLj128EEEEELb1ELb0ELb0EEEvNS_9FwdParamsE)
        /*011c*/ 	.word	0x00000080


	//----- nvinfo : EIATTR_REGCOUNT
	.align		4
.L_56:
        /*0120*/ 	.byte	0x04, 0x2f
        /*0122*/ 	.short	(.L_58 - .L_57)
	.align		4
.L_57:
        /*0124*/ 	.word	index@(_ZN10layer_norm31ln_parallel_residual_fwd_kernelINS_13Kernel_traitsI6__halfffffjLj1536ELj1ELj4ELj1ELj16ENS_18Kernel_traits_baseILj1536ES2_ffffjLj128EEEEELb0ELb1ELb1EEEvNS_9FwdParamsE)
        /*0128*/ 	.word	0x000000ca


	//----- nvinfo : EIATTR_FRAME_SIZE
	.align		4
.L_58:
        /*012c*/ 	.byte	0x04, 0x11
        /*012e*/ 	.short	(.L_60 - .L_59)
	.align		4
.L_59:
        /*0130*/ 	.word	index@(_ZN10layer_norm31ln_parallel_residual_fwd_kernelINS_13Kernel_traitsI6__halfffffjLj1536ELj1ELj4ELj1ELj16ENS_18Kernel_traits_baseILj1536ES2_ffffjLj128EEEEELb0ELb1ELb1EEEvNS_9FwdParamsE)
        /*0134*/ 	.word	0x00000000


	//----- nvinfo : EIATTR_REGCOUNT
	.align		4
.L_60:
        /*0138*/ 	.byte	0x04, 0x2f
        /*013a*/ 	.short	(.L_62 - .L_61)
	.align		4
.L_61:
        /*013c*/ 	.word	index@(_ZN10layer_norm31ln_parallel_residual_fwd_kernelINS_13Kernel_traitsI6__halfffffjLj1536ELj1ELj4ELj1ELj16ENS_18Kernel_traits_baseILj1536ES2_ffffjLj128EEEEELb0ELb1ELb0EEEvNS_9FwdParamsE)
        /*0140*/ 	.word	0x000000b2


	//----- nvinfo : EIATTR_FRAME_SIZE
	.align		4
.L_62:
        /*0144*/ 	.byte	0x04, 0x11
        /*0146*/ 	.short	(.L_64 - .L_63)
	.align		4
.L_63:
        /*0148*/ 	.word	index@(_ZN10layer_norm31ln_parallel_residual_fwd_kernelINS_13Kernel_traitsI6__halfffffjLj1536ELj1ELj4ELj1ELj16ENS_18Kernel_traits_baseILj1536ES2_ffffjLj128EEEEELb0ELb1ELb0EEEvNS_9FwdParamsE)
        /*014c*/ 	.word	0x00000000


	//----- nvinfo : EIATTR_REGCOUNT
	.align		4
.L_64:
        /*0150*/ 	.byte	0x04, 0x2f
        /*0152*/ 	.short	(.L_66 - .L_65)
	.align		4
.L_65:
        /*0154*/ 	.word	index@(_ZN10layer_norm31ln_parallel_residual_fwd_kernelINS_13Kernel_traitsI6__halfffffjLj1536ELj1ELj4ELj1ELj16ENS_18Kernel_traits_baseILj1536ES2_ffffjLj128EEEEELb0ELb0ELb1EEEvNS_9FwdParamsE)
        /*0158*/ 	.word	0x000000ff


	//----- nvinfo : EIATTR_FRAME_SIZE
	.align		4
.L_66:
        /*015c*/ 	.byte	0x04, 0x11
        /*015e*/ 	.short	(.L_68 - .L_67)
	.align		4
.L_67:
        /*0160*/ 	.word	index@(_ZN10layer_norm31ln_parallel_residual_fwd_kernelINS_13Kernel_traitsI6__halfffffjLj1536ELj1ELj4ELj1ELj16ENS_18Kernel_traits_baseILj1536ES2_ffffjLj128EEEEELb0ELb0ELb1EEEvNS_9FwdParamsE)
        /*0164*/ 	.word	0x00000058


	//----- nvinfo : EIATTR_REGCOUNT
	.align		4
.L_68:
        /*0168*/ 	.byte	0x04, 0x2f
        /*016a*/ 	.short	(.L_70 - .L_69)
	.align		4
.L_69:
        /*016c*/ 	.word	index@(_ZN10layer_norm31ln_parallel_residual_fwd_kernelINS_13Kernel_traitsI6__halfffffjLj1536ELj1ELj4ELj1ELj16ENS_18Kernel_traits_baseILj1536ES2_ffffjLj128EEEEELb0ELb0ELb0EEEvNS_9FwdParamsE)
        /*0170*/ 	.word	0x000000ff


	//----- nvinfo : EIATTR_FRAME_SIZE
	.align		4
.L_70:
        /*0174*/ 	.byte	0x04, 0x11
        /*0176*/ 	.short	(.L_72 - .L_71)
	.align		4
.L_71:
        /*0178*/ 	.word	index@(_ZN10layer_norm31ln_parallel_residual_fwd_kernelINS_13Kernel_traitsI6__halfffffjLj1536ELj1ELj4ELj1ELj16ENS_18Kernel_traits_baseILj1536ES2_ffffjLj128EEEEELb0ELb0ELb0EEEvNS_9FwdParamsE)
        /*017c*/ 	.word	0x00000058


	//----- nvinfo : EIATTR_REGCOUNT
	.align		4
.L_72:
        /*0180*/ 	.byte	0x04, 0x2f
        /*0182*/ 	.short	(.L_74 - .L_73)
	.align		4
.L_73:
        /*0184*/ 	.word	index@(_ZN10layer_norm31ln_parallel_residual_fwd_kernelINS_13Kernel_traitsIf6__halffS2_fjLj1536ELj1ELj4ELj1ELj16ENS_18Kernel_traits_baseILj1536EfS2_fS2_fjLj128EEEEELb1ELb1ELb1EEEvNS_9FwdParamsE)
        /*0188*/ 	.word	0x000000e1


	//----- nvinfo : EIATTR_FRAME_SIZE
	.align		4
.L_74:
        /*018c*/ 	.byte	0x04, 0x11
        /*018e*/ 	.short	(.L_76 - .L_75)
	.align		4
.L_75:
        /*0190*/ 	.word	index@(_ZN10layer_norm31ln_parallel_residual_fwd_kernelINS_13Kernel_traitsIf6__halffS2_fjLj1536ELj1ELj4ELj1ELj16ENS_18Kernel_traits_baseILj1536EfS2_fS2_fjLj128EEEEELb1ELb1ELb1EEEvNS_9FwdParamsE)
        /*0194*/ 	.word	0x00000000


	//----- nvinfo : EIATTR_REGCOUNT
	.align		4
.L_76:
        /*0198*/ 	.byte	0x04, 0x2f
        /*019a*/ 	.short	(.L_78 - .L_77)
	.align		4
.L_77:
        /*019c*/ 	.word	index@(_ZN10layer_norm31ln_parallel_residual_fwd_kernelINS_13Kernel_traitsIf6__halffS2_fjLj1536ELj1ELj4ELj1ELj16ENS_18Kernel_traits_baseILj1536EfS2_fS2_fjLj128EEEEELb1ELb1ELb0EEEvNS_9FwdParamsE)
        /*01a0*/ 	.word	0x000000dc


	//----- nvinfo : EIATTR_FRAME_SIZE
	.align		4
.L_78:
        /*01a4*/ 	.byte	0x04, 0x11
        /*01a6*/ 	.short	(.L_80 - .L_79)
	.align		4
.L_79:
        /*01a8*/ 	.word	index@(_ZN10layer_norm31ln_parallel_residual_fwd_kernelINS_13Kernel_traitsIf6__halffS2_fjLj1536ELj1ELj4ELj1ELj16ENS_18Kernel_traits_baseILj1536EfS2_fS2_fjLj128EEEEELb1ELb1ELb0EEEvNS_9FwdParamsE)
        /*01ac*/ 	.word	0x00000000


	//----- nvinfo : EIATTR_REGCOUNT
	.align		4
.L_80:
        /*01b0*/ 	.byte	0x04, 0x2f
        /*01b2*/ 	.short	(.L_82 - .L_81)
	.align		4
.L_81:
        /*01b4*/ 	.word	index@(_ZN10layer_norm31ln_parallel_residual_fwd_kernelINS_13Kernel_traitsIf6__halffS2_fjLj1536ELj1ELj4ELj1ELj16ENS_18Kernel_traits_baseILj1536EfS2_fS2_fjLj128EEEEELb1ELb0ELb1EEEvNS_9FwdParamsE)
        /*01b8*/ 	.word	0x000000ff


	//----- nvinfo : EIATTR_FRAME_SIZE
	.align		4
.L_82:
        /*01bc*/ 	.byte	0x04, 0x11
        /*01be*/ 	.short	(.L_84 - .L_83)
	.align		4
.L_83:
        /*01c0*/ 	.word	index@(_ZN10layer_norm31ln_parallel_residual_fwd_kernelINS_13Kernel_traitsIf6__halffS2_fjLj1536ELj1ELj4ELj1ELj16ENS_18Kernel_traits_baseILj1536EfS2_fS2_fjLj128EEEEELb1ELb0ELb1EEEvNS_9FwdParamsE)
        /*01c4*/ 	.word	0x00000090


	//----- nvinfo : EIATTR_REGCOUNT
	.align		4
.L_84:
        /*01c8*/ 	.byte	0x04, 0x2f
        /*01ca*/ 	.short	(.L_86 - .L_85)
	.align		4
.L_85:
        /*01cc*/ 	.word	index@(_ZN10layer_norm31ln_parallel_residual_fwd_kernelINS_13Kernel_traitsIf6__halffS2_fjLj1536ELj1ELj4ELj1ELj16ENS_18Kernel_traits_baseILj1536EfS2_fS2_fjLj128EEEEELb1ELb0ELb0EEEvNS_9FwdParamsE)
        /*01d0*/ 	.word	0x000000ff


	//----- nvinfo : EIATTR_FRAME_SIZE
	.align		4
.L_86:
        /*01d4*/ 	.byte	0x04, 0x11
        /*01d6*/ 	.short	(.L_88 - .L_87)
	.align		4
.L_87:
        /*01d8*/ 	.word	index@(_ZN10layer_norm31ln_parallel_residual_fwd_kernelINS_13Kernel_traitsIf6__halffS2_fjLj1536ELj1ELj4ELj1ELj16ENS_18Kernel_traits_baseILj1536EfS2_fS2_fjLj128EEEEELb1ELb0ELb0EEEvNS_9FwdParamsE)
        /*01dc*/ 	.word	0x000000a0


	//----- nvinfo : EIATTR_REGCOUNT
	.align		4
.L_88:
        /*01e0*/ 	.byte	0x04, 0x2f
        /*01e2*/ 	.short	(.L_90 - .L_89)
	.align		4
.L_89:
        /*01e4*/ 	.word	index@(_ZN10layer_norm31ln_parallel_residual_fwd_kernelINS_13Kernel_traitsIf6__halffS2_fjLj1536ELj1ELj4ELj1ELj16ENS_18Kernel_traits_baseILj1536EfS2_fS2_fjLj128EEEEELb0ELb1ELb1EEEvNS_9FwdParamsE)
        /*01e8*/ 	.word	0x000000c0


	//----- nvinfo : EIATTR_FRAME_SIZE
	.align		4
.L_90:
        /*01ec*/ 	.byte	0x04, 0x11
        /*01ee*/ 	.short	(.L_92 - .L_91)
	.align		4
.L_91:
        /*01f0*/ 	.word	index@(_ZN10layer_norm31ln_parallel_residual_fwd_kernelINS_13Kernel_traitsIf6__halffS2_fjLj1536ELj1ELj4ELj1ELj16ENS_18Kernel_traits_baseILj1536EfS2_fS2_fjLj128EEEEELb0ELb1ELb1EEEvNS_9FwdParamsE)
        /*01f4*/ 	.word	0x00000000


	//----- nvinfo : EIATTR_REGCOUNT
	.align		4
.L_92:
        /*01f8*/ 	.byte	0x04, 0x2f
        /*01fa*/ 	.short	(.L_94 - .L_93)
	.align		4
.L_93:
        /*01fc*/ 	.word	index@(_ZN10layer_norm31ln_parallel_residual_fwd_kernelINS_13Kernel_traitsIf6__halffS2_fjLj1536ELj1ELj4ELj1ELj16ENS_18Kernel_traits_baseILj1536EfS2_fS2_fjLj128EEEEELb0ELb1ELb0EEEvNS_9FwdParamsE)
        /*0200*/ 	.word	0x000000b8


	//----- nvinfo : EIATTR_FRAME_SIZE
	.align		4
.L_94:
        /*0204*/ 	.byte	0x04, 0x11
        /*0206*/ 	.short	(.L_96 - .L_95)
	.align		4
.L_95:
        /*0208*/ 	.word	index@(_ZN10layer_norm31ln_parallel_residual_fwd_kernelINS_13Kernel_traitsIf6__halffS2_fjLj1536ELj1ELj4ELj1ELj16ENS_18Kernel_traits_baseILj1536EfS2_fS2_fjLj128EEEEELb0ELb1ELb0EEEvNS_9FwdParamsE)
        /*020c*/ 	.word	0x00000000


	//----- nvinfo : EIATTR_REGCOUNT
	.align		4
.L_96:
        /*0210*/ 	.byte	0x04, 0x2f
        /*0212*/ 	.short	(.L_98 - .L_97)
	.align		4
.L_97:
        /*0214*/ 	.word	index@(_ZN10layer_norm31ln_parallel_residual_fwd_kernelINS_13Kernel_traitsIf6__halffS2_fjLj1536ELj1ELj4ELj1ELj16ENS_18Kernel_traits_baseILj1536EfS2_fS2_fjLj128EEEEELb0ELb0ELb1EEEvNS_9FwdParamsE)
        /*0218*/ 	.word	0x000000ff


	//----- nvinfo : EIATTR_FRAME_SIZE
	.align		4
.L_98:
        /*021c*/ 	.byte	0x04, 0x11
        /*021e*/ 	.short	(.L_100 - .L_99)
	.align		4
.L_99:
        /*0220*/ 	.word	index@(_ZN10layer_norm31ln_parallel_residual_fwd_kernelINS_13Kernel_traitsIf6__halffS2_fjLj1536ELj1ELj4ELj1ELj16ENS_18Kernel_traits_baseILj1536EfS2_fS2_fjLj128EEEEELb0ELb0ELb1EEEvNS_9FwdParamsE)
        /*0224*/ 	.word	0x00000038


	//----- nvinfo : EIATTR_REGCOUNT
	.align		4
.L_100:
        /*0228*/ 	.byte	0x04, 0x2f
        /*022a*/ 	.short	(.L_102 - .L_101)
	.align		4
.L_101:
        /*022c*/ 	.word	index@(_ZN10layer_norm31ln_parallel_residual_fwd_kernelINS_13Kernel_traitsIf6__halffS2_fjLj1536ELj1ELj4ELj1ELj16ENS_18Kernel_traits_baseILj1536EfS2_fS2_fjLj128EEEEELb0ELb0ELb0EEEvNS_9FwdParamsE)
        /*0230*/ 	.word	0x000000ff


	//----- nvinfo : EIATTR_FRAME_SIZE
	.align		4
.L_102:
        /*0234*/ 	.byte	0x04, 0x11
        /*0236*/ 	.short	(.L_104 - .L_103)
	.align		4
.L_103:
        /*0238*/ 	.word	index@(_ZN10layer_norm31ln_parallel_residual_fwd_kernelINS_13Kernel_traitsIf6__halffS2_fjLj1536ELj1ELj4ELj1ELj16ENS_18Kernel_traits_baseILj1536EfS2_fS2_fjLj128EEEEELb0ELb0ELb0EEEvNS_9FwdParamsE)
        /*023c*/ 	.word	0x00000048


	//----- nvinfo : EIATTR_REGCOUNT
	.align		4
.L_104:
        /*0240*/ 	.byte	0x04, 0x2f
        /*0242*/ 	.short	(.L_106 - .L_105)
	.align		4
.L_105:
        /*0244*/ 	.word	index@(_ZN10layer_norm31ln_parallel_residual_fwd_kernelINS_13Kernel_traitsI6__halfS2_fS2_fjLj1536ELj1ELj4ELj1ELj16ENS_18Kernel_traits_baseILj1536ES2_S2_fS2_fjLj128EEEEELb1ELb1ELb1EEEvNS_9FwdParamsE)
        /*0248*/ 	.word	0x000000a8


	//----- nvinfo : EIATTR_FRAME_SIZE
	.align		4
.L_106:
        /*024c*/ 	.byte	0x04, 0x11
        /*024e*/ 	.short	(.L_108 - .L_107)
	.align		4
.L_107:
        /*0250*/ 	.word	index@(_ZN10layer_norm31ln_parallel_residual_fwd_kernelINS_13Kernel_traitsI6__halfS2_fS2_fjLj1536ELj1ELj4ELj1ELj16ENS_18Kernel_traits_baseILj1536ES2_S2_fS2_fjLj128EEEEELb1ELb1ELb1EEEvNS_9FwdParamsE)
        /*0254*/ 	.word	0x00000030


	//----- nvinfo : EIATTR_REGCOUNT
	.align		4
.L_108:
        /*0258*/ 	.byte	0x04, 0x2f
        /*025a*/ 	.short	(.L_110 - .L_109)
	.align		4
.L_109:
        /*025c*/ 	.word	index@(_ZN10layer_norm31ln_parallel_residual_fwd_kernelINS_13Kernel_traitsI6__halfS2_fS2_fjLj1536ELj1ELj4ELj1ELj16ENS_18Kernel_traits_baseILj1536ES2_S2_fS2_fjLj128EEEEELb1ELb1ELb0EEEvNS_9FwdParamsE)
        /*0260*/ 	.word	0x000000dd


	//----- nvinfo : EIATTR_FRAME_SIZE
	.align		4
.L_110:
        /*0264*/ 	.byte	0x04, 0x11
        /*0266*/ 	.short	(.L_112 - .L_111)
	.align		4
.L_111:
        /*0268*/ 	.word	index@(_ZN10layer_norm31ln_parallel_residual_fwd_kernelINS_13Kernel_traitsI6__halfS2_fS2_fjLj1536ELj1ELj4ELj1ELj16ENS_18Kernel_traits_baseILj1536ES2_S2_fS2_fjLj128EEEEELb1ELb1ELb0EEEvNS_9FwdParamsE)
        /*026c*/ 	.word	0x00000000


	//----- nvinfo : EIATTR_REGCOUNT
	.align		4
.L_112:
        /*0270*/ 	.byte	0x04, 0x2f
        /*0272*/ 	.short	(.L_114 - .L_113)
	.align		4
.L_113:
        /*0274*/ 	.word	index@(_ZN10layer_norm31ln_parallel_residual_fwd_kernelINS_13Kernel_traitsI6__halfS2_fS2_fjLj1536ELj1ELj4ELj1ELj16ENS_18Kernel_traits_baseILj1536ES2_S2_fS2_fjLj128EEEEELb1ELb0ELb1EEEvNS_9FwdParamsE)
        /*0278*/ 	.word	0x000000ff


	//----- nvinfo : EIATTR_FRAME_SIZE
	.align		4
.L_114:
        /*027c*/ 	.byte	0x04, 0x11
        /*027e*/ 	.short	(.L_116 - .L_115)
	.align		4
.L_115:
        /*0280*/ 	.word	index@(_ZN10layer_norm31ln_parallel_residual_fwd_kernelINS_13Kernel_traitsI6__halfS2_fS2_fjLj1536ELj1ELj4ELj1ELj16ENS_18Kernel_traits_baseILj1536ES2_S2_fS2_fjLj128EEEEELb1ELb0ELb1EEEvNS_9FwdParamsE)
        /*0284*/ 	.word	0x00000000


	//----- nvinfo : EIATTR_REGCOUNT
	.align		4
.L_116:
        /*0288*/ 	.byte	0x04, 0x2f
        /*028a*/ 	.short	(.L_118 - .L_117)
	.align		4
.L_117:
        /*028c*/ 	.word	index@(_ZN10layer_norm31ln_parallel_residual_fwd_kernelINS_13Kernel_traitsI6__halfS2_fS2_fjLj1536ELj1ELj4ELj1ELj16ENS_18Kernel_traits_baseILj1536ES2_S2_fS2_fjLj128EEEEELb1ELb0ELb0EEEvNS_9FwdParamsE)
        /*0290*/ 	.word	0x000000ff


	//----- nvinfo : EIATTR_FRAME_SIZE
	.align		4
.L_118:
        /*0294*/ 	.byte	0x04, 0x11
        /*0296*/ 	.short	(.L_120 - .L_119)
	.align		4
.L_119:
        /*0298*/ 	.word	index@(_ZN10layer_norm31ln_parallel_residual_fwd_kernelINS_13Kernel_traitsI6__halfS2_fS2_fjLj1536ELj1ELj4ELj1ELj16ENS_18Kernel_traits_baseILj1536ES2_S2_fS2_fjLj128EEEEELb1ELb0ELb0EEEvNS_9FwdParamsE)
        /*029c*/ 	.word	0x000000b0


	//----- nvinfo : EIATTR_REGCOUNT
	.align		4
.L_120:
        /*02a0*/ 	.byte	0x04, 0x2f
        /*02a2*/ 	.short	(.L_122 - .L_121)
	.align		4
.L_121:
        /*02a4*/ 	.word	index@(_ZN10layer_norm31ln_parallel_residual_fwd_kernelINS_13Kernel_traitsI6__halfS2_fS2_fjLj1536ELj1ELj4ELj1ELj16ENS_18Kernel_traits_baseILj1536ES2_S2_fS2_fjLj128EEEEELb0ELb1ELb1EEEvNS_9FwdParamsE)
        /*02a8*/ 	.word	0x000000b8


	//----- nvinfo : EIATTR_FRAME_SIZE
	.align		4
.L_122:
        /*02ac*/ 	.byte	0x04, 0x11
        /*02ae*/ 	.short	(.L_124 - .L_123)
	.align		4
.L_123:
        /*02b0*/ 	.word	index@(_ZN10layer_norm31ln_parallel_residual_fwd_kernelINS_13Kernel_traitsI6__halfS2_fS2_fjLj1536ELj1ELj4ELj1ELj16ENS_18Kernel_traits_baseILj1536ES2_S2_fS2_fjLj128EEEEELb0ELb1ELb1EEEvNS_9FwdParamsE)
        /*02b4*/ 	.word	0x00000000


	//----- nvinfo : EIATTR_REGCOUNT
	.align		4
.L_124:
        /*02b8*/ 	.byte	0x04, 0x2f
        /*02ba*/ 	.short	(.L_126 - .L_125)
	.align		4
.L_125:
        /*02bc*/ 	.word	index@(_ZN10layer_norm31ln_parallel_residual_fwd_kernelINS_13Kernel_traitsI6__halfS2_fS2_fjLj1536ELj1ELj4ELj1ELj16ENS_18Kernel_traits_baseILj1536ES2_S2_fS2_fjLj128EEEEELb0ELb1ELb0EEEvNS_9FwdParamsE)
        /*02c0*/ 	.word	0x000000b7


	//----- nvinfo : EIATTR_FRAME_SIZE
	.align		4
.L_126:
        /*02c4*/ 	.byte	0x04, 0x11
        /*02c6*/ 	.short	(.L_128 - .L_127)
	.align		4
.L_127:
        /*02c8*/ 	.word	index@(_ZN10layer_norm31ln_parallel_residual_fwd_kernelINS_13Kernel_traitsI6__halfS2_fS2_fjLj1536ELj1ELj4ELj1ELj16ENS_18Kernel_traits_baseILj1536ES2_S2_fS2_fjLj128EEEEELb0ELb1ELb0EEEvNS_9FwdParamsE)
        /*02cc*/ 	.word	0x00000000


	//----- nvinfo : EIATTR_REGCOUNT
	.align		4
.L_128:
        /*02d0*/ 	.byte	0x04, 0x2f
        /*02d2*/ 	.short	(.L_130 - .L_129)
	.align		4
.L_129:
        /*02d4*/ 	.word	index@(_ZN10layer_norm31ln_parallel_residual_fwd_kernelINS_13Kernel_traitsI6__halfS2_fS2_fjLj1536ELj1ELj4ELj1ELj16ENS_18Kernel_traits_baseILj1536ES2_S2_fS2_fjLj128EEEEELb0ELb0ELb1EEEvNS_9FwdParamsE)
        /*02d8*/ 	.word	0x000000fe


	//----- nvinfo : EIATTR_FRAME_SIZE
	.align		4
.L_130:
        /*02dc*/ 	.byte	0x04, 0x11
        /*02de*/ 	.short	(.L_132 - .L_131)
	.align		4
.L_131:
        /*02e0*/ 	.word	index@(_ZN10layer_norm31ln_parallel_residual_fwd_kernelINS_13Kernel_traitsI6__halfS2_fS2_fjLj1536ELj1ELj4ELj1ELj16ENS_18Kernel_traits_baseILj1536ES2_S2_fS2_fjLj128EEEEELb0ELb0ELb1EEEvNS_9FwdParamsE)
        /*02e4*/ 	.word	0x00000000


	//----- nvinfo : EIATTR_REGCOUNT
	.align		4
.L_132:
        /*02e8*/ 	.byte	0x04, 0x2f
        /*02ea*/ 	.short	(.L_134 - .L_133)
	.align		4
.L_133:
        /*02ec*/ 	.word	index@(_ZN10layer_norm31ln_parallel_residual_fwd_kernelINS_13Kernel_traitsI6__halfS2_fS2_fjLj1536ELj1ELj4ELj1ELj16ENS_18Kernel_traits_baseILj1536ES2_S2_fS2_fjLj128EEEEELb0ELb0ELb0EEEvNS_9FwdParamsE)
        /*02f0*/ 	.word	0x000000ff


	//----- nvinfo : EIATTR_FRAME_SIZE
	.align		4
.L_134:
        /*02f4*/ 	.byte	0x04, 0x11
        /*02f6*/ 	.short	(.L_136 - .L_135)
	.align		4
.L_135:
        /*02f8*/ 	.word	index@(_ZN10layer_norm31ln_parallel_residual_fwd_kernelINS_13Kernel_traitsI6__halfS2_fS2_fjLj1536ELj1ELj4ELj1ELj16ENS_18Kernel_traits_baseILj1536ES2_S2_fS2_fjLj128EEEEELb0ELb0ELb0EEEvNS_9FwdParamsE)
        /*02fc*/ 	.word	0x00000060


	//----- nvinfo : EIATTR_REGCOUNT
	.align		4
.L_136:
        /*0300*/ 	.byte	0x04, 0x2f
        /*0302*/ 	.short	(.L_138 - .L_137)
	.align		4
.L_137:
        /*0304*/ 	.word	index@(_ZN10layer_norm31ln_parallel_residual_fwd_kernelINS_13Kernel_traitsIf6__halfS2_S2_fjLj1536ELj1ELj4ELj1ELj16ENS_18Kernel_traits_baseILj1536EfS2_S2_S2_fjLj128EEEEELb1ELb1ELb1EEEvNS_9FwdParamsE)
        /*0308*/ 	.word	0x000000f3


	//----- nvinfo : EIATTR_FRAME_SIZE
	.align		4
.L_138:
        /*030c*/ 	.byte	0x04, 0x11
        /*030e*/ 	.short	(.L_140 - .L_139)
	.align		4
.L_139:
        /*0310*/ 	.word	index@(_ZN10layer_norm31ln_parallel_residual_fwd_kernelINS_13Kernel_traitsIf6__halfS2_S2_fjLj1536ELj1ELj4ELj1ELj16ENS_18Kernel_traits_baseILj1536EfS2_S2_S2_fjLj128EEEEELb1ELb1ELb1EEEvNS_9FwdParamsE)
        /*0314*/ 	.word	0x00000000


	//----- nvinfo : EIATTR_REGCOUNT
	.align		4
.L_140:
        /*0318*/ 	.byte	0x04, 0x2f
        /*031a*/ 	.short	(.L_142 - .L_141)
	.align		4
.L_141:
        /*031c*/ 	.word	index@(_ZN10layer_norm31ln_parallel_residual_fwd_kernelINS_13Kernel_traitsIf6__halfS2_S2_fjLj1536ELj1ELj4ELj1ELj16ENS_18Kernel_traits_baseILj1536EfS2_S2_S2_fjLj128EEEEELb1ELb1ELb0EEEvNS_9FwdParamsE)
        /*0320*/ 	.word	0x000000d9


	//----- nvinfo : EIATTR_FRAME_SIZE
	.align		4
.L_142:
        /*0324*/ 	.byte	0x04, 0x11
        /*0326*/ 	.short	(.L_144 - .L_143)
	.align		4
.L_143:
        /*0328*/ 	.word	index@(_ZN10layer_norm31ln_parallel_residual_fwd_kernelINS_13Kernel_traitsIf6__halfS2_S2_fjLj1536ELj1ELj4ELj1ELj16ENS_18Kernel_traits_baseILj1536EfS2_S2_S2_fjLj128EEEEELb1ELb1ELb0EEEvNS_9FwdParamsE)
        /*032c*/ 	.word	0x00000000


	//----- nvinfo : EIATTR_REGCOUNT
	.align		4
.L_144:
        /*0330*/ 	.byte	0x04, 0x2f
        /*0332*/ 	.short	(.L_146 - .L_145)
	.align		4
.L_145:
        /*0334*/ 	.word	index@(_ZN10layer_norm31ln_parallel_residual_fwd_kernelINS_13Kernel_traitsIf6__halfS2_S2_fjLj1536ELj1ELj4ELj1ELj16ENS_18Kernel_traits_baseILj1536EfS2_S2_S2_fjLj128EEEEELb1ELb0ELb1EEEvNS_9FwdParamsE)
        /*0338*/ 	.word	0x000000ff


	//----- nvinfo : EIATTR_FRAME_SIZE
	.align		4
.L_146:
        /*033c*/ 	.byte	0x04, 0x11
        /*033e*/ 	.short	(.L_148 - .L_147)
	.align		4
.L_147:
        /*0340*/ 	.word	index@(_ZN10layer_norm31ln_parallel_residual_fwd_kernelINS_13Kernel_traitsIf6__halfS2_S2_fjLj1536ELj1ELj4ELj1ELj16ENS_18Kernel_traits_baseILj1536EfS2_S2_S2_fjLj128EEEEELb1ELb0ELb1EEEvNS_9FwdParamsE)
        /*0344*/ 	.word	0x00000080


	//----- nvinfo : EIATTR_REGCOUNT
	.align		4
.L_148:
        /*0348*/ 	.byte	0x04, 0x2f
        /*034a*/ 	.short	(.L_150 - .L_149)
	.align		4
.L_149:
        /*034c*/ 	.word	index@(_ZN10layer_norm31ln_parallel_residual_fwd_kernelINS_13Kernel_traitsIf6__halfS2_S2_fjLj1536ELj1ELj4ELj1ELj16ENS_18Kernel_traits_baseILj1536EfS2_S2_S2_fjLj128EEEEELb1ELb0ELb0EEEvNS_9FwdParamsE)
        /*0350*/ 	.word	0x000000ff


	//----- nvinfo : EIATTR_FRAME_SIZE
	.align		4
.L_150:
        /*0354*/ 	.byte	0x04, 0x11
        /*0356*/ 	.short	(.L_152 - .L_151)
	.align		4
.L_151:
        /*0358*/ 	.word	index@(_ZN10layer_norm31ln_parallel_residual_fwd_kernelINS_13Kernel_traitsIf6__halfS2_S2_fjLj1536ELj1ELj4ELj1ELj16ENS_18Kernel_traits_baseILj1536EfS2_S2_S2_fjLj128EEEEELb1ELb0ELb0EEEvNS_9FwdParamsE)
        /*035c*/ 	.word	0x00000090


	//----- nvinfo : EIATTR_REGCOUNT
	.align		4
.L_152:
        /*0360*/ 	.byte	0x04, 0x2f
        /*0362*/ 	.short	(.L_154 - .L_153)
	.align		4
.L_153:
        /*0364*/ 	.word	index@(_ZN10layer_norm31ln_parallel_residual_fwd_kernelINS_13Kernel_traitsIf6__halfS2_S2_fjLj1536ELj1ELj4ELj1ELj16ENS_18Kernel_traits_baseILj1536EfS2_S2_S2_fjLj128EEEEELb0ELb1ELb1EEEvNS_9FwdParamsE)
        /*0368*/ 	.word	0x000000c2


	//----- nvinfo : EIATTR_FRAME_SIZE
	.align		4
.L_154:
        /*036c*/ 	.byte	0x04, 0x11
        /*036e*/ 	.short	(.L_156 - .L_155)
	.align		4
.L_155:
        /*0370*/ 	.word	index@(_ZN10layer_norm31ln_parallel_residual_fwd_kernelINS_13Kernel_traitsIf6__halfS2_S2_fjLj1536ELj1ELj4ELj1ELj16ENS_18Kernel_traits_baseILj1536EfS2_S2_S2_fjLj128EEEEELb0ELb1ELb1EEEvNS_9FwdParamsE)
        /*0374*/ 	.word	0x00000000


	//----- nvinfo : EIATTR_REGCOUNT
	.align		4
.L_156:
        /*0378*/ 	.byte	0x04, 0x2f
        /*037a*/ 	.short	(.L_158 - .L_157)
	.align		4
.L_157:
        /*037c*/ 	.word	index@(_ZN10layer_norm31ln_parallel_residual_fwd_kernelINS_13Kernel_traitsIf6__halfS2_S2_fjLj1536ELj1ELj4ELj1ELj16ENS_18Kernel_traits_baseILj1536EfS2_S2_S2_fjLj128EEEEELb0ELb1ELb0EEEvNS_9FwdParamsE)
        /*0380*/ 	.word	0x000000b8


	//----- nvinfo : EIATTR_FRAME_SIZE
	.align		4
.L_158:
        /*0384*/ 	.byte	0x04, 0x11
        /*0386*/ 	.short	(.L_160 - .L_159)
	.align		4
.L_159:
        /*0388*/ 	.word	index@(_ZN10layer_norm31ln_parallel_residual_fwd_kernelINS_13Kernel_traitsIf6__halfS2_S2_fjLj1536ELj1ELj4ELj1ELj16ENS_18Kernel_traits_baseILj1536EfS2_S2_S2_fjLj128EEEEELb0ELb1ELb0EEEvNS_9FwdParamsE)
        /*038c*/ 	.word	0x00000000


	//----- nvinfo : EIATTR_REGCOUNT
	.align		4
.L_160:
        /*0390*/ 	.byte	0x04, 0x2f
        /*0392*/ 	.short	(.L_162 - .L_161)
	.align		4
.L_161:
        /*0394*/ 	.word	index@(_ZN10layer_norm31ln_parallel_residual_fwd_kernelINS_13Kernel_traitsIf6__halfS2_S2_fjLj1536ELj1ELj4ELj1ELj16ENS_18Kernel_traits_baseILj1536EfS2_S2_S2_fjLj128EEEEELb0ELb0ELb1EEEvNS_9FwdParamsE)
        /*0398*/ 	.word	0x000000ff


	//----- nvinfo : EIATTR_FRAME_SIZE
	.align		4
.L_162:
        /*039c*/ 	.byte	0x04, 0x11
        /*039e*/ 	.short	(.L_164 - .L_163)
	.align		4
.L_163:
        /*03a0*/ 	.word	index@(_ZN10layer_norm31ln_parallel_residual_fwd_kernelINS_13Kernel_traitsIf6__halfS2_S2_fjLj1536ELj1ELj4ELj1ELj16ENS_18Kernel_traits_baseILj1536EfS2_S2_S2_fjLj128EEEEELb0ELb0ELb1EEEvNS_9FwdParamsE)
        /*03a4*/ 	.word	0x00000040


	//----- nvinfo : EIATTR_REGCOUNT
	.align		4
.L_164:
        /*03a8*/ 	.byte	0x04, 0x2f
        /*03aa*/ 	.short	(.L_166 - .L_165)
	.align		4
.L_165:
        /*03ac*/ 	.word	index@(_ZN10layer_norm31ln_parallel_residual_fwd_kernelINS_13Kernel_traitsIf6__halfS2_S2_fjLj1536ELj1ELj4ELj1ELj16ENS_18Kernel_traits_baseILj1536EfS2_S2_S2_fjLj128EEEEELb0ELb0ELb0EEEvNS_9FwdParamsE)
        /*03b0*/ 	.word	0x000000ff


	//----- nvinfo : EIATTR_FRAME_SIZE
	.align		4
.L_166:
        /*03b4*/ 	.byte	0x04, 0x11
        /*03b6*/ 	.short	(.L_168 - .L_167)
	.align		4
.L_167:
        /*03b8*/ 	.word	index@(_ZN10layer_norm31ln_parallel_residual_fwd_kernelINS_13Kernel_traitsIf6__halfS2_S2_fjLj1536ELj1ELj4ELj1ELj16ENS_18Kernel_traits_baseILj1536EfS2_S2_S2_fjLj128EEEEELb0ELb0ELb0EEEvNS_9FwdParamsE)
        /*03bc*/ 	.word	0x00000050


	//----- nvinfo : EIATTR_REGCOUNT
	.align		4
.L_168:
        /*03c0*/ 	.byte	0x04, 0x2f
        /*03c2*/ 	.short	(.L_170 - .L_169)
	.align		4
.L_169:
        /*03c4*/ 	.word	index@(_ZN10layer_norm31ln_parallel_residual_fwd_kernelINS_13Kernel_traitsIf13__nv_bfloat16fS2_fjLj1536ELj1ELj4ELj1ELj16ENS_18Kernel_traits_baseILj1536EfS2_fS2_fjLj128EEEEELb1ELb1ELb1EEEvNS_9FwdParamsE)
        /*03c8*/ 	.word	0x000000e1


	//----- nvinfo : EIATTR_FRAME_SIZE
	.align		4
.L_170:
        /*03cc*/ 	.byte	0x04, 0x11
        /*03ce*/ 	.short	(.L_172 - .L_171)
	.align		4
.L_171:
        /*03d0*/ 	.word	index@(_ZN10layer_norm31ln_parallel_residual_fwd_kernelINS_13Kernel_traitsIf13__nv_bfloat16fS2_fjLj1536ELj1ELj4ELj1ELj16ENS_18Kernel_traits_baseILj1536EfS2_fS2_fjLj128EEEEELb1ELb1ELb1EEEvNS_9FwdParamsE)
        /*03d4*/ 	.word	0x00000000


	//----- nvinfo : EIATTR_REGCOUNT
	.align		4
.L_172:
        /*03d8*/ 	.byte	0x04, 0x2f
        /*03da*/ 	.short	(.L_174 - .L_173)
	.align		4
.L_173:
        /*03dc*/ 	.word	index@(_ZN10layer_norm31ln_parallel_residual_fwd_kernelINS_13Kernel_traitsIf13__nv_bfloat16fS2_fjLj1536ELj1ELj4ELj1ELj16ENS_18Kernel_traits_baseILj1536EfS2_fS2_fjLj128EEEEELb1ELb1ELb0EEEvNS_9FwdParamsE)
        /*03e0*/ 	.word	0x000000dc


	//----- nvinfo : EIATTR_FRAME_SIZE
	.align		4
.L_174:
        /*03e4*/ 	.byte	0x04, 0x11
        /*03e6*/ 	.short	(.L_176 - .L_175)
	.align		4
.L_175:
        /*03e8*/ 	.word	index@(_ZN10layer_norm31ln_parallel_residual_fwd_kernelINS_13Kernel_traitsIf13__nv_bfloat16fS2_fjLj1536ELj1ELj4ELj1ELj16ENS_18Kernel_traits_baseILj1536EfS2_fS2_fjLj128EEEEELb1ELb1ELb0EEEvNS_9FwdParamsE)
        /*03ec*/ 	.word	0x00000000


	//----- nvinfo : EIATTR_REGCOUNT
	.align		4
.L_176:
        /*03f0*/ 	.byte	0x04, 0x2f
        /*03f2*/ 	.short	(.L_178 - .L_177)
	.align		4
.L_177:
        /*03f4*/ 	.word	index@(_ZN10layer_norm31ln_parallel_residual_fwd_kernelINS_13Kernel_traitsIf13__nv_bfloat16fS2_fjLj1536ELj1ELj4ELj1ELj16ENS_18Kernel_traits_baseILj1536EfS2_fS2_fjLj128EEEEELb1ELb0ELb1EEEvNS_9FwdParamsE)
        /*03f8*/ 	.word	0x000000ff


	//----- nvinfo : EIATTR_FRAME_SIZE
	.align		4
.L_178:
        /*03fc*/ 	.byte	0x04, 0x11
        /*03fe*/ 	.short	(.L_180 - .L_179)
	.align		4
.L_179:
        /*0400*/ 	.word	index@(_ZN10layer_norm31ln_parallel_residual_fwd_kernelINS_13Kernel_traitsIf13__nv_bfloat16fS2_fjLj1536ELj1ELj4ELj1ELj16ENS_18Kernel_traits_baseILj1536EfS2_fS2_fjLj128EEEEELb1ELb0ELb1EEEvNS_9FwdParamsE)
        /*0404*/ 	.word	0x00000090


	//----- nvinfo : EIATTR_REGCOUNT
	.align		4
.L_180:
        /*0408*/ 	.byte	0x04, 0x2f
        /*040a*/ 	.short	(.L_182 - .L_181)
	.align		4
.L_181:
        /*040c*/ 	.word	index@(_ZN10layer_norm31ln_parallel_residual_fwd_kernelINS_13Kernel_traitsIf13__nv_bfloat16fS2_fjLj1536ELj1ELj4ELj1ELj16ENS_18Kernel_traits_baseILj1536EfS2_fS2_fjLj128EEEEELb1ELb0ELb0EEEvNS_9FwdParamsE)
        /*0410*/ 	.word	0x000000ff


	//----- nvinfo : EIATTR_FRAME_SIZE
	.align		4
.L_182:
        /*0414*/ 	.byte	0x04, 0x11
        /*0416*/ 	.short	(.L_184 - .L_183)
	.align		4
.L_183:
        /*0418*/ 	.word	index@(_ZN10layer_norm31ln_parallel_residual_fwd_kernelINS_13Kernel_traitsIf13__nv_bfloat16fS2_fjLj1536ELj1ELj4ELj1ELj16ENS_18Kernel_traits_baseILj1536EfS2_fS2_fjLj128EEEEELb1ELb0ELb0EEEvNS_9FwdParamsE)
        /*041c*/ 	.word	0x000000a0


	//----- nvinfo : EIATTR_REGCOUNT
	.align		4
.L_184:
        /*0420*/ 	.byte	0x04, 0x2f
        /*0422*/ 	.short	(.L_186 - .L_185)
	.align		4
.L_185:
        /*0424*/ 	.word	index@(_ZN10layer_norm31ln_parallel_residual_fwd_kernelINS_13Kernel_traitsIf13__nv_bfloat16fS2_fjLj1536ELj1ELj4ELj1ELj16ENS_18Kernel_traits_baseILj1536EfS2_fS2_fjLj128EEEEELb0ELb1ELb1EEEvNS_9FwdParamsE)
        /*0428*/ 	.word	0x000000c4


	//----- nvinfo : EIATTR_FRAME_SIZE
	.align		4
.L_186:
        /*042c*/ 	.byte	0x04, 0x11
        /*042e*/ 	.short	(.L_188 - .L_187)
	.align		4
.L_187:
        /*0430*/ 	.word	index@(_ZN10layer_norm31ln_parallel_residual_fwd_kernelINS_13Kernel_traitsIf13__nv_bfloat16fS2_fjLj1536ELj1ELj4ELj1ELj16ENS_18Kernel_traits_baseILj1536EfS2_fS2_fjLj128EEEEELb0ELb1ELb1EEEvNS_9FwdParamsE)
        /*0434*/ 	.word	0x00000000


	//----- nvinfo : EIATTR_REGCOUNT
	.align		4
.L_188:
        /*0438*/ 	.byte	0x04, 0x2f
        /*043a*/ 	.short	(.L_190 - .L_189)
	.align		4
.L_189:
        /*043c*/ 	.word	index@(_ZN10layer_norm31ln_parallel_residual_fwd_kernelINS_13Kernel_traitsIf13__nv_bfloat16fS2_fjLj1536ELj1ELj4ELj1ELj16ENS_18Kernel_traits_baseILj1536EfS2_fS2_fjLj128EEEEELb0ELb1ELb0EEEvNS_9FwdParamsE)
        /*0440*/ 	.word	0x000000b8


	//----- nvinfo : EIATTR_FRAME_SIZE
	.align		4
.L_190:
        /*0444*/ 	.byte	0x04, 0x11
        /*0446*/ 	.short	(.L_192 - .L_191)
	.align		4
.L_191:
        /*0448*/ 	.word	index@(_ZN10layer_norm31ln_parallel_residual_fwd_kernelINS_13Kernel_traitsIf13__nv_bfloat16fS2_fjLj1536ELj1ELj4ELj1ELj16ENS_18Kernel_traits_baseILj1536EfS2_fS2_fjLj128EEEEELb0ELb1ELb0EEEvNS_9FwdParamsE)
        /*044c*/ 	.word	0x00000000


	//----- nvinfo : EIATTR_REGCOUNT
	.align		4
.L_192:
        /*0450*/ 	.byte	0x04, 0x2f
        /*0452*/ 	.short	(.L_194 - .L_193)
	.align		4
.L_193:
        /*0454*/ 	.word	index@(_ZN10layer_norm31ln_parallel_residual_fwd_kernelINS_13Kernel_traitsIf13__nv_bfloat16fS2_fjLj1536ELj1ELj4ELj1ELj16ENS_18Kernel_traits_baseILj1536EfS2_fS2_fjLj128EEEEELb0ELb0ELb1EEEvNS_9FwdParamsE)
        /*0458*/ 	.word	0x000000ff


	//----- nvinfo : EIATTR_FRAME_SIZE
	.align		4
.L_194:
        /*045c*/ 	.byte	0x04, 0x11
        /*045e*/ 	.short	(.L_196 - .L_195)
	.align		4
.L_195:
        /*0460*/ 	.word	index@(_ZN10layer_norm31ln_parallel_residual_fwd_kernelINS_13Kernel_traitsIf13__nv_bfloat16fS2_fjLj1536ELj1ELj4ELj1ELj16ENS_18Kernel_traits_baseILj1536EfS2_fS2_fjLj128EEEEELb0ELb0ELb1EEEvNS_9FwdParamsE)
        /*0464*/ 	.word	0x00000038


	//----- nvinfo : EIATTR_REGCOUNT
	.align		4
.L_196:
        /*0468*/ 	.byte	0x04, 0x2f
        /*046a*/ 	.short	(.L_198 - .L_197)
	.align		4
.L_197:
        /*046c*/ 	.word	index@(_ZN10layer_norm31ln_parallel_residual_fwd_kernelINS_13Kernel_traitsIf13__nv_bfloat16fS2_fjLj1536ELj1ELj4ELj1ELj16ENS_18Kernel_traits_baseILj1536EfS2_fS2_fjLj128EEEEELb0ELb0ELb0EEEvNS_9FwdParamsE)
        /*0470*/ 	.word	0x000000ff


	//----- nvinfo : EIATTR_FRAME_SIZE
	.align		4
.L_198:
        /*0474*/ 	.byte	0x04, 0x11
        /*0476*/ 	.short	(.L_200 - .L_199)
	.align		4
.L_199:
        /*0478*/ 	.word	index@(_ZN10layer_norm31ln_parallel_residual_fwd_kernelINS_13Kernel_traitsIf13__nv_bfloat16fS2_fjLj1536ELj1ELj4ELj1ELj16ENS_18Kernel_traits_baseILj1536EfS2_fS2_fjLj128EEEEELb0ELb0ELb0EEEvNS_9FwdParamsE)
        /*047c*/ 	.word	0x00000048


	//----- nvinfo : EIATTR_REGCOUNT
	.align		4
.L_200:
        /*0480*/ 	.byte	0x04, 0x2f
        /*0482*/ 	.short	(.L_202 - .L_201)
	.align		4
.L_201:
        /*0484*/ 	.word	index@(_ZN10layer_norm31ln_parallel_residual_fwd_kernelINS_13Kernel_traitsI13__nv_bfloat16S2_fS2_fjLj1536ELj1ELj4ELj1ELj16ENS_18Kernel_traits_baseILj1536ES2_S2_fS2_fjLj128EEEEELb1ELb1ELb1EEEvNS_9FwdParamsE)
        /*0488*/ 	.word	0x000000e5


	//----- nvinfo : EIATTR_FRAME_SIZE
	.align		4
.L_202:
        /*048c*/ 	.byte	0x04, 0x11
        /*048e*/ 	.short	(.L_204 - .L_203)
	.align		4
.L_203:
        /*0490*/ 	.word	index@(_ZN10layer_norm31ln_parallel_residual_fwd_kernelINS_13Kernel_traitsI13__nv_bfloat16S2_fS2_fjLj1536ELj1ELj4ELj1ELj16ENS_18Kernel_traits_baseILj1536ES2_S2_fS2_fjLj128EEEEELb1ELb1ELb1EEEvNS_9FwdParamsE)
        /*0494*/ 	.word	0x00000000


	//----- nvinfo : EIATTR_REGCOUNT
	.align		4
.L_204:
        /*0498*/ 	.byte	0x04, 0x2f
        /*049a*/ 	.short	(.L_206 - .L_205)
	.align		4
.L_205:
        /*049c*/ 	.word	index@(_ZN10layer_norm31ln_parallel_residual_fwd_kernelINS_13Kernel_traitsI13__nv_bfloat16S2_fS2_fjLj1536ELj1ELj4ELj1ELj16ENS_18Kernel_traits_baseILj1536ES2_S2_fS2_fjLj128EEEEELb1ELb1ELb0EEEvNS_9FwdParamsE)
        /*04a0*/ 	.word	0x000000dd


	//----- nvinfo : EIATTR_FRAME_SIZE
	.align		4
.L_206:
        /*04a4*/ 	.byte	0x04, 0x11
        /*04a6*/ 	.short	(.L_208 - .L_207)
	.align		4
.L_207:
        /*04a8*/ 	.word	index@(_ZN10layer_norm31ln_parallel_residual_fwd_kernelINS_13Kernel_traitsI13__nv_bfloat16S2_fS2_fjLj1536ELj1ELj4ELj1ELj16ENS_18Kernel_traits_baseILj1536ES2_S2_fS2_fjLj128EEEEELb1ELb1ELb0EEEvNS_9FwdParamsE)
        /*04ac*/ 	.word	0x00000000


	//----- nvinfo : EIATTR_REGCOUNT
	.align		4
.L_208:
        /*04b0*/ 	.byte	0x04, 0x2f
        /*04b2*/ 	.short	(.L_210 - .L_209)
	.align		4
.L_209:
        /*04b4*/ 	.word	index@(_ZN10layer_norm31ln_parallel_residual_fwd_kernelINS_13Kernel_traitsI13__nv_bfloat16S2_fS2_fjLj1536ELj1ELj4ELj1ELj16ENS_18Kernel_traits_baseILj1536ES2_S2_fS2_fjLj128EEEEELb1ELb0ELb1EEEvNS_9FwdParamsE)
        /*04b8*/ 	.word	0x000000fe


	//----- nvinfo : EIATTR_FRAME_SIZE
	.align		4
.L_210:
        /*04bc*/ 	.byte	0x04, 0x11
        /*04be*/ 	.short	(.L_212 - .L_211)
	.align		4
.L_211:
        /*04c0*/ 	.word	index@(_ZN10layer_norm31ln_parallel_residual_fwd_kernelINS_13Kernel_traitsI13__nv_bfloat16S2_fS2_fjLj1536ELj1ELj4ELj1ELj16ENS_18Kernel_traits_baseILj1536ES2_S2_fS2_fjLj128EEEEELb1ELb0ELb1EEEvNS_9FwdParamsE)
        /*04c4*/ 	.word	0x00000000


	//----- nvinfo : EIATTR_REGCOUNT
	.align		4
.L_212:
        /*04c8*/ 	.byte	0x04, 0x2f
        /*04ca*/ 	.short	(.L_214 - .L_213)
	.align		4
.L_213:
        /*04cc*/ 	.word	index@(_ZN10layer_norm31ln_parallel_residual_fwd_kernelINS_13Kernel_traitsI13__nv_bfloat16S2_fS2_fjLj1536ELj1ELj4ELj1ELj16ENS_18Kernel_traits_baseILj1536ES2_S2_fS2_fjLj128EEEEELb1ELb0ELb0EEEvNS_9FwdParamsE)
        /*04d0*/ 	.word	0x000000ff


	//----- nvinfo : EIATTR_FRAME_SIZE
	.align		4
.L_214:
        /*04d4*/ 	.byte	0x04, 0x11
        /*04d6*/ 	.short	(.L_216 - .L_215)
	.align		4
.L_215:
        /*04d8*/ 	.word	index@(_ZN10layer_norm31ln_parallel_residual_fwd_kernelINS_13Kernel_traitsI13__nv_bfloat16S2_fS2_fjLj1536ELj1ELj4ELj1ELj16ENS_18Kernel_traits_baseILj1536ES2_S2_fS2_fjLj128EEEEELb1ELb0ELb0EEEvNS_9FwdParamsE)
        /*04dc*/ 	.word	0x00000098


	//----- nvinfo : EIATTR_REGCOUNT
	.align		4
.L_216:
        /*04e0*/ 	.byte	0x04, 0x2f
        /*04e2*/ 	.short	(.L_218 - .L_217)
	.align		4
.L_217:
        /*04e4*/ 	.word	index@(_ZN10layer_norm31ln_parallel_residual_fwd_kernelINS_13Kernel_traitsI13__nv_bfloat16S2_fS2_fjLj1536ELj1ELj4ELj1ELj16ENS_18Kernel_traits_baseILj1536ES2_S2_fS2_fjLj128EEEEELb0ELb1ELb1EEEvNS_9FwdParamsE)
        /*04e8*/ 	.word	0x000000ba


	//----- nvinfo : EIATTR_FRAME_SIZE
	.align		4
.L_218:
        /*04ec*/ 	.byte	0x04, 0x11
        /*04ee*/ 	.short	(.L_220 - .L_219)
	.align		4
.L_219:
        /*04f0*/ 	.word	index@(_ZN10layer_norm31ln_parallel_residual_fwd_kernelINS_13Kernel_traitsI13__nv_bfloat16S2_fS2_fjLj1536ELj1ELj4ELj1ELj16ENS_18Kernel_traits_baseILj1536ES2_S2_fS2_fjLj128EEEEELb0ELb1ELb1EEEvNS_9FwdParamsE)
        /*04f4*/ 	.word	0x00000000


	//----- nvinfo : EIATTR_REGCOUNT
	.align		4
.L_220:
        /*04f8*/ 	.byte	0x04, 0x2f
        /*04fa*/ 	.short	(.L_222 - .L_221)
	.align		4
.L_221:
        /*04fc*/ 	.word	index@(_ZN10layer_norm31ln_parallel_residual_fwd_kernelINS_13Kernel_traitsI13__nv_bfloat16S2_fS2_fjLj1536ELj1ELj4ELj1ELj16ENS_18Kernel_traits_baseILj1536ES2_S2_fS2_fjLj128EEEEELb0ELb1ELb0EEEvNS_9FwdParamsE)
        /*0500*/ 	.word	0x000000b7


	//----- nvinfo : EIATTR_FRAME_SIZE
	.align		4
.L_222:
        /*0504*/ 	.byte	0x04, 0x11
        /*0506*/ 	.short	(.L_224 - .L_223)
	.align		4
.L_223:
        /*0508*/ 	.word	index@(_ZN10layer_norm31ln_parallel_residual_fwd_kernelINS_13Kernel_traitsI13__nv_bfloat16S2_fS2_fjLj1536ELj1ELj4ELj1ELj16ENS_18Kernel_traits_baseILj1536ES2_S2_fS2_fjLj128EEEEELb0ELb1ELb0EEEvNS_9FwdParamsE)
        /*050c*/ 	.word	0x00000000


	//----- nvinfo : EIATTR_REGCOUNT
	.align		4
.L_224:
        /*0510*/ 	.byte	0x04, 0x2f
        /*0512*/ 	.short	(.L_226 - .L_225)
	.align		4
.L_225:
        /*0514*/ 	.word	index@(_ZN10layer_norm31ln_parallel_residual_fwd_kernelINS_13Kernel_traitsI13__nv_bfloat16S2_fS2_fjLj1536ELj1ELj4ELj1ELj16ENS_18Kernel_traits_baseILj1536ES2_S2_fS2_fjLj128EEEEELb0ELb0ELb1EEEvNS_9FwdParamsE)
        /*0518*/ 	.word	0x000000fe


	//----- nvinfo : EIATTR_FRAME_SIZE
	.align		4
.L_226:
        /*051c*/ 	.byte	0x04, 0x11
        /*051e*/ 	.short	(.L_228 - .L_227)
	.align		4
.L_227:
        /*0520*/ 	.word	index@(_ZN10layer_norm31ln_parallel_residual_fwd_kernelINS_13Kernel_traitsI13__nv_bfloat16S2_fS2_fjLj1536ELj1ELj4ELj1ELj16ENS_18Kernel_traits_baseILj1536ES2_S2_fS2_fjLj128EEEEELb0ELb0ELb1EEEvNS_9FwdParamsE)
        /*0524*/ 	.word	0x00000000


	//----- nvinfo : EIATTR_REGCOUNT
	.align		4
.L_228:
        /*0528*/ 	.byte	0x04, 0x2f
        /*052a*/ 	.short	(.L_230 - .L_229)
	.align		4
.L_229:
        /*052c*/ 	.word	index@(_ZN10layer_norm31ln_parallel_residual_fwd_kernelINS_13Kernel_traitsI13__nv_bfloat16S2_fS2_fjLj1536ELj1ELj4ELj1ELj16ENS_18Kernel_traits_baseILj1536ES2_S2_fS2_fjLj128EEEEELb0ELb0ELb0EEEvNS_9FwdParamsE)
        /*0530*/ 	.word	0x000000ff


	//----- nvinfo : EIATTR_FRAME_SIZE
	.align		4
.L_230:
        /*0534*/ 	.byte	0x04, 0x11
        /*0536*/ 	.short	(.L_232 - .L_231)
	.align		4
.L_231:
        /*0538*/ 	.word	index@(_ZN10layer_norm31ln_parallel_residual_fwd_kernelINS_13Kernel_traitsI13__nv_bfloat16S2_fS2_fjLj1536ELj1ELj4ELj1ELj16ENS_18Kernel_traits_baseILj1536ES2_S2_fS2_fjLj128EEEEELb0ELb0ELb0EEEvNS_9FwdParamsE)
        /*053c*/ 	.word	0x00000058


	//----- nvinfo : EIATTR_REGCOUNT
	.align		4
.L_232:
        /*0540*/ 	.byte	0x04, 0x2f
        /*0542*/ 	.short	(.L_234 - .L_233)
	.align		4
.L_233:
        /*0544*/ 	.word	index@(_ZN10layer_norm31ln_parallel_residual_fwd_kernelINS_13Kernel_traitsIf13__nv_bfloat16S2_S2_fjLj1536ELj1ELj4ELj1ELj16ENS_18Kernel_traits_baseILj1536EfS2_S2_S2_fjLj128EEEEELb1ELb1ELb1EEEvNS_9FwdParamsE)
        /*0548*/ 	.word	0x000000f4


	//----- nvinfo : EIATTR_FRAME_SIZE
	.align		4
.L_234:
        /*054c*/ 	.byte	0x04, 0x11
        /*054e*/ 	.short	(.L_236 - .L_235)
	.align		4
.L_235:
        /*0550*/ 	.word	index@(_ZN10layer_norm31ln_parallel_residual_fwd_kernelINS_13Kernel_traitsIf13__nv_bfloat16S2_S2_fjLj1536ELj1ELj4ELj1ELj16ENS_18Kernel_traits_baseILj1536EfS2_S2_S2_fjLj128EEEEELb1ELb1ELb1EEEvNS_9FwdParamsE)
        /*0554*/ 	.word	0x00000000


	//----- nvinfo : EIATTR_REGCOUNT
	.align		4
.L_236:
        /*0558*/ 	.byte	0x04, 0x2f
        /*055a*/ 	.short	(.L_238 - .L_237)
	.align		4
.L_237:
        /*055c*/ 	.word	index@(_ZN10layer_norm31ln_parallel_residual_fwd_kernelINS_13Kernel_traitsIf13__nv_bfloat16S2_S2_fjLj1536ELj1ELj4ELj1ELj16ENS_18Kernel_traits_baseILj1536EfS2_S2_S2_fjLj128EEEEELb1ELb1ELb0EEEvNS_9FwdParamsE)
        /*0560*/ 	.word	0x000000d9


	//----- nvinfo : EIATTR_FRAME_SIZE
	.align		4
.L_238:
        /*0564*/ 	.byte	0x04, 0x11
        /*0566*/ 	.short	(.L_240 - .L_239)
	.align		4
.L_239:
        /*0568*/ 	.word	index@(_ZN10layer_norm31ln_parallel_residual_fwd_kernelINS_13Kernel_traitsIf13__nv_bfloat16S2_S2_fjLj1536ELj1ELj4ELj1ELj16ENS_18Kernel_traits_baseILj1536EfS2_S2_S2_fjLj128EEEEELb1ELb1ELb0EEEvNS_9FwdParamsE)
        /*056c*/ 	.word	0x00000000


	//----- nvinfo : EIATTR_REGCOUNT
	.align		4
.L_240:
        /*0570*/ 	.byte	0x04, 0x2f
        /*0572*/ 	.short	(.L_242 - .L_241)
	.align		4
.L_241:
        /*0574*/ 	.word	index@(_ZN10layer_norm31ln_parallel_residual_fwd_kernelINS_13Kernel_traitsIf13__nv_bfloat16S2_S2_fjLj1536ELj1ELj4ELj1ELj16ENS_18Kernel_traits_baseILj1536EfS2_S2_S2_fjLj128EEEEELb1ELb0ELb1EEEvNS_9FwdParamsE)
        /*0578*/ 	.word	0x000000ff


	//----- nvinfo : EIATTR_FRAME_SIZE
	.align		4
.L_242:
        /*057c*/ 	.byte	0x04, 0x11
        /*057e*/ 	.short	(.L_244 - .L_243)
	.align		4
.L_243:
        /*0580*/ 	.word	index@(_ZN10layer_norm31ln_parallel_residual_fwd_kernelINS_13Kernel_traitsIf13__nv_bfloat16S2_S2_fjLj1536ELj1ELj4ELj1ELj16ENS_18Kernel_traits_baseILj1536EfS2_S2_S2_fjLj128EEEEELb1ELb0ELb1EEEvNS_9FwdParamsE)
        /*0584*/ 	.word	0x00000080


	//----- nvinfo : EIATTR_REGCOUNT
	.align		4
.L_244:
        /*0588*/ 	.byte	0x04, 0x2f
        /*058a*/ 	.short	(.L_246 - .L_245)
	.align		4
.L_245:
        /*058c*/ 	.word	index@(_ZN10layer_norm31ln_parallel_residual_fwd_kernelINS_13Kernel_traitsIf13__nv_bfloat16S2_S2_fjLj1536ELj1ELj4ELj1ELj16ENS_18Kernel_traits_baseILj1536EfS2_S2_S2_fjLj128EEEEELb1ELb0ELb0EEEvNS_9FwdParamsE)
        /*0590*/ 	.word	0x000000ff


	//----- nvinfo : EIATTR_FRAME_SIZE
	.align		4
.L_246:
        /*0594*/ 	.byte	0x04, 0x11
        /*0596*/ 	.short	(.L_248 - .L_247)
	.align		4
.L_247:
        /*0598*/ 	.word	index@(_ZN10layer_norm31ln_parallel_residual_fwd_kernelINS_13Kernel_traitsIf13__nv_bfloat16S2_S2_fjLj1536ELj1ELj4ELj1ELj16ENS_18Kernel_traits_baseILj1536EfS2_S2_S2_fjLj128EEEEELb1ELb0ELb0EEEvNS_9FwdParamsE)
        /*059c*/ 	.word	0x00000090


	//----- nvinfo : EIATTR_REGCOUNT
	.align		4
.L_248:
        /*05a0*/ 	.byte	0x04, 0x2f
        /*05a2*/ 	.short	(.L_250 - .L_249)
	.align		4
.L_249:
        /*05a4*/ 	.word	index@(_ZN10layer_norm31ln_parallel_residual_fwd_kernelINS_13Kernel_traitsIf13__nv_bfloat16S2_S2_fjLj1536ELj1ELj4ELj1ELj16ENS_18Kernel_traits_baseILj1536EfS2_S2_S2_fjLj128EEEEELb0ELb1ELb1EEEvNS_9FwdParamsE)
        /*05a8*/ 	.word	0x000000c0


	//----- nvinfo : EIATTR_FRAME_SIZE
	.align		4
.L_250:
        /*05ac*/ 	.byte	0x04, 0x11
        /*05ae*/ 	.short	(.L_252 - .L_251)
	.align		4
.L_251:
        /*05b0*/ 	.word	index@(_ZN10layer_norm31ln_parallel_residual_fwd_kernelINS_13Kernel_traitsIf13__nv_bfloat16S2_S2_fjLj1536ELj1ELj4ELj1ELj16ENS_18Kernel_traits_baseILj1536EfS2_S2_S2_fjLj128EEEEELb0ELb1ELb1EEEvNS_9FwdParamsE)
        /*05b4*/ 	.word	0x00000000


	//----- nvinfo : EIATTR_REGCOUNT
	.align		4
.L_252:
        /*05b8*/ 	.byte	0x04, 0x2f
        /*05ba*/ 	.short	(.L_254 - .L_253)
	.align		4
.L_253:
        /*05bc*/ 	.word	index@(_ZN10layer_norm31ln_parallel_residual_fwd_kernelINS_13Kernel_traitsIf13__nv_bfloat16S2_S2_fjLj1536ELj1ELj4ELj1ELj16ENS_18Kernel_traits_baseILj1536EfS2_S2_S2_fjLj128EEEEELb0ELb1ELb0EEEvNS_9FwdParamsE)
        /*05c0*/ 	.word	0x000000b8


	//----- nvinfo : EIATTR_FRAME_SIZE
	.align		4
.L_254:
        /*05c4*/ 	.byte	0x04, 0x11
        /*05c6*/ 	.short	(.L_256 - .L_255)
	.align		4
.L_255:
        /*05c8*/ 	.word	index@(_ZN10layer_norm31ln_parallel_residual_fwd_kernelINS_13Kernel_traitsIf13__nv_bfloat16S2_S2_fjLj1536ELj1ELj4ELj1ELj16ENS_18Kernel_traits_baseILj1536EfS2_S2_S2_fjLj128EEEEELb0ELb1ELb0EEEvNS_9FwdParamsE)
        /*05cc*/ 	.word	0x00000000


	//----- nvinfo : EIATTR_REGCOUNT
	.align		4
.L_256:
        /*05d0*/ 	.byte	0x04, 0x2f
        /*05d2*/ 	.short	(.L_258 - .L_257)
	.align		4
.L_257:
        /*05d4*/ 	.word	index@(_ZN10layer_norm31ln_parallel_residual_fwd_kernelINS_13Kernel_traitsIf13__nv_bfloat16S2_S2_fjLj1536ELj1ELj4ELj1ELj16ENS_18Kernel_traits_baseILj1536EfS2_S2_S2_fjLj128EEEEELb0ELb0ELb1EEEvNS_9FwdParamsE)
        /*05d8*/ 	.word	0x000000ff


	//----- nvinfo : EIATTR_FRAME_SIZE
	.align		4
.L_258:
        /*05dc*/ 	.byte	0x04, 0x11
        /*05de*/ 	.short	(.L_260 - .L_259)
	.align		4
.L_259:
        /*05e0*/ 	.word	index@(_ZN10layer_norm31ln_parallel_residual_fwd_kernelINS_13Kernel_traitsIf13__nv_bfloat16S2_S2_fjLj1536ELj1ELj4ELj1ELj16ENS_18Kernel_traits_baseILj1536EfS2_S2_S2_fjLj128EEEEELb0ELb0ELb1EEEvNS_9FwdParamsE)
        /*05e4*/ 	.word	0x00000040


	//----- nvinfo : EIATTR_REGCOUNT
	.align		4
.L_260:
        /*05e8*/ 	.byte	0x04, 0x2f
        /*05ea*/ 	.short	(.L_262 - .L_261)
	.align		4
.L_261:
        /*05ec*/ 	.word	index@(_ZN10layer_norm31ln_parallel_residual_fwd_kernelINS_13Kernel_traitsIf13__nv_bfloat16S2_S2_fjLj1536ELj1ELj4ELj1ELj16ENS_18Kernel_traits_baseILj1536EfS2_S2_S2_fjLj128EEEEELb0ELb0ELb0EEEvNS_9FwdParamsE)
        /*05f0*/ 	.word	0x000000ff


	//----- nvinfo : EIATTR_FRAME_SIZE
	.align		4
.L_262:
        /*05f4*/ 	.byte	0x04, 0x11
        /*05f6*/ 	.short	(.L_264 - .L_263)
	.align		4
.L_263:
        /*05f8*/ 	.word	index@(_ZN10layer_norm31ln_parallel_residual_fwd_kernelINS_13Kernel_traitsIf13__nv_bfloat16S2_S2_fjLj1536ELj1ELj4ELj1ELj16ENS_18Kernel_traits_baseILj1536EfS2_S2_S2_fjLj128EEEEELb0ELb0ELb0EEEvNS_9FwdParamsE)
        /*05fc*/ 	.word	0x00000050


	//----- nvinfo : EIATTR_REGCOUNT
	.align		4
.L_264:
        /*0600*/ 	.byte	0x04, 0x2f
        /*0602*/ 	.short	(.L_266 - .L_265)
	.align		4
.L_265:
        /*0604*/ 	.word	index@(_ZN10layer_norm31ln_parallel_residual_fwd_kernelINS_13Kernel_traitsI6__halfS2_S2_S2_fjLj1536ELj1ELj4ELj1ELj16ENS_18Kernel_traits_baseILj1536ES2_S2_S2_S2_fjLj128EEEEELb1ELb1ELb1EEEvNS_9FwdParamsE)
        /*0608*/ 	.word	0x000000a8


	//----- nvinfo : EIATTR_FRAME_SIZE
	.align		4
.L_266:
        /*060c*/ 	.byte	0x04, 0x11
        /*060e*/ 	.short	(.L_268 - .L_267)
	.align		4
.L_267:
        /*0610*/ 	.word	index@(_ZN10layer_norm31ln_parallel_residual_fwd_kernelINS_13Kernel_traitsI6__halfS2_S2_S2_fjLj1536ELj1ELj4ELj1ELj16ENS_18Kernel_traits_baseILj1536ES2_S2_S2_S2_fjLj128EEEEELb1ELb1ELb1EEEvNS_9FwdParamsE)
        /*0614*/ 	.word	0x00000000


	//----- nvinfo : EIATTR_REGCOUNT
	.align		4
.L_268:
        /*0618*/ 	.byte	0x04, 0x2f
        /*061a*/ 	.short	(.L_270 - .L_269)
	.align		4
.L_269:
        /*061c*/ 	.word	index@(_ZN10layer_norm31ln_parallel_residual_fwd_kernelINS_13Kernel_traitsI6__halfS2_S2_S2_fjLj1536ELj1ELj4ELj1ELj16ENS_18Kernel_traits_baseILj1536ES2_S2_S2_S2_fjLj128EEEEELb1ELb1ELb0EEEvNS_9FwdParamsE)
        /*0620*/ 	.word	0x000000d9


	//----- nvinfo : EIATTR_FRAME_SIZE
	.align		4
.L_270:
        /*0624*/ 	.byte	0x04, 0x11
        /*0626*/ 	.short	(.L_272 - .L_271)
	.align		4
.L_271:
        /*0628*/ 	.word	index@(_ZN10layer_norm31ln_parallel_residual_fwd_kernelINS_13Kernel_traitsI6__halfS2_S2_S2_fjLj1536ELj1ELj4ELj1ELj16ENS_18Kernel_traits_baseILj1536ES2_S2_S2_S2_fjLj128EEEEELb1ELb1ELb0EEEvNS_9FwdParamsE)
        /*062c*/ 	.word	0x00000000


	//----- nvinfo : EIATTR_REGCOUNT
	.align		4
.L_272:
        /*0630*/ 	.byte	0x04, 0x2f
        /*0632*/ 	.short	(.L_274 - .L_273)
	.align		4
.L_273:
        /*0634*/ 	.word	index@(_ZN10layer_norm31ln_parallel_residual_fwd_kernelINS_13Kernel_traitsI6__halfS2_S2_S2_fjLj1536ELj1ELj4ELj1ELj16ENS_18Kernel_traits_baseILj1536ES2_S2_S2_S2_fjLj128EEEEELb1ELb0ELb1EEEvNS_9FwdParamsE)
        /*0638*/ 	.word	0x000000f8


	//----- nvinfo : EIATTR_FRAME_SIZE
	.align		4
.L_274:
        /*063c*/ 	.byte	0x04, 0x11
        /*063e*/ 	.short	(.L_276 - .L_275)
	.align		4
.L_275:
        /*0640*/ 	.word	index@(_ZN10layer_norm31ln_parallel_residual_fwd_kernelINS_13Kernel_traitsI6__halfS2_S2_S2_fjLj1536ELj1ELj4ELj1ELj16ENS_18Kernel_traits_baseILj1536ES2_S2_S2_S2_fjLj128EEEEELb1ELb0ELb1EEEvNS_9FwdParamsE)
        /*0644*/ 	.word	0x00000000


	//----- nvinfo : EIATTR_REGCOUNT
	.align		4
.L_276:
        /*0648*/ 	.byte	0x04, 0x2f
        /*064a*/ 	.short	(.L_278 - .L_277)
	.align		4
.L_277:
        /*064c*/ 	.word	index@(_ZN10layer_norm31ln_parallel_residual_fwd_kernelINS_13Kernel_traitsI6__halfS2_S2_S2_fjLj1536ELj1ELj4ELj1ELj16ENS_18Kernel_traits_baseILj1536ES2_S2_S2_S2_fjLj128EEEEELb1ELb0ELb0EEEvNS_9FwdParamsE)
        /*0650*/ 	.word	0x000000ff


	//----- nvinfo : EIATTR_FRAME_SIZE
	.align		4
.L_278:
        /*0654*/ 	.byte	0x04, 0x11
        /*0656*/ 	.short	(.L_280 - .L_279)
	.align		4
.L_279:
        /*0658*/ 	.word	index@(_ZN10layer_norm31ln_parallel_residual_fwd_kernelINS_13Kernel_traitsI6__halfS2_S2_S2_fjLj1536ELj1ELj4ELj1ELj16ENS_18Kernel_traits_baseILj1536ES2_S2_S2_S2_fjLj128EEEEELb1ELb0ELb0EEEvNS_9FwdParamsE)
        /*065c*/ 	.word	0x000000a0


	//----- nvinfo : EIATTR_REGCOUNT
	.align		4
.L_280:
        /*0660*/ 	.byte	0x04, 0x2f
        /*0662*/ 	.short	(.L_282 - .L_281)
	.align		4
.L_281:
        /*0664*/ 	.word	index@(_ZN10layer_norm31ln_parallel_residual_fwd_kernelINS_13Kernel_traitsI6__halfS2_S2_S2_fjLj1536ELj1ELj4ELj1ELj16ENS_18Kernel_traits_baseILj1536ES2_S2_S2_S2_fjLj128EEEEELb0ELb1ELb1EEEvNS_9FwdParamsE)
        /*0668*/ 	.word	0x000000a4


	//----- nvinfo : EIATTR_FRAME_SIZE
	.align		4
.L_282:
        /*066c*/ 	.byte	0x04, 0x11
        /*066e*/ 	.short	(.L_284 - .L_283)
	.align		4
.L_283:
        /*0670*/ 	.word	index@(_ZN10layer_norm31ln_parallel_residual_fwd_kernelINS_13Kernel_traitsI6__halfS2_S2_S2_fjLj1536ELj1ELj4ELj1ELj16ENS_18Kernel_traits_baseILj1536ES2_S2_S2_S2_fjLj128EEEEELb0ELb1ELb1EEEvNS_9FwdParamsE)
        /*0674*/ 	.word	0x00000000


	//----- nvinfo : EIATTR_REGCOUNT
	.align		4
.L_284:
        /*0678*/ 	.byte	0x04, 0x2f
        /*067a*/ 	.short	(.L_286 - .L_285)
	.align		4
.L_285:
        /*067c*/ 	.word	index@(_ZN10layer_norm31ln_parallel_residual_fwd_kernelINS_13Kernel_traitsI6__halfS2_S2_S2_fjLj1536ELj1ELj4ELj1ELj16ENS_18Kernel_traits_baseILj1536ES2_S2_S2_S2_fjLj128EEEEELb0ELb1ELb0EEEvNS_9FwdParamsE)
        /*0680*/ 	.word	0x000000b5


	//----- nvinfo : EIATTR_FRAME_SIZE
	.align		4
.L_286:
        /*0684*/ 	.byte	0x04, 0x11
        /*0686*/ 	.short	(.L_288 - .L_287)
	.align		4
.L_287:
        /*0688*/ 	.word	index@(_ZN10layer_norm31ln_parallel_residual_fwd_kernelINS_13Kernel_traitsI6__halfS2_S2_S2_fjLj1536ELj1ELj4ELj1ELj16ENS_18Kernel_traits_baseILj1536ES2_S2_S2_S2_fjLj128EEEEELb0ELb1ELb0EEEvNS_9FwdParamsE)
        /*068c*/ 	.word	0x00000000


	//----- nvinfo : EIATTR_REGCOUNT
	.align		4
.L_288:
        /*0690*/ 	.byte	0x04, 0x2f
        /*0692*/ 	.short	(.L_290 - .L_289)
	.align		4
.L_289:
        /*0694*/ 	.word	index@(_ZN10layer_norm31ln_parallel_residual_fwd_kernelINS_13Kernel_traitsI6__halfS2_S2_S2_fjLj1536ELj1ELj4ELj1ELj16ENS_18Kernel_traits_baseILj1536ES2_S2_S2_S2_fjLj128EEEEELb0ELb0ELb1EEEvNS_9FwdParamsE)
        /*0698*/ 	.word	0x000000ff


	//----- nvinfo : EIATTR_FRAME_SIZE
	.align		4
.L_290:
        /*069c*/ 	.byte	0x04, 0x11
        /*069e*/ 	.short	(.L_292 - .L_291)
	.align		4
.L_291:
        /*06a0*/ 	.word	index@(_ZN10layer_norm31ln_parallel_residual_fwd_kernelINS_13Kernel_traitsI6__halfS2_S2_S2_fjLj1536ELj1ELj4ELj1ELj16ENS_18Kernel_traits_baseILj1536ES2_S2_S2_S2_fjLj128EEEEELb0ELb0ELb1EEEvNS_9FwdParamsE)
        /*06a4*/ 	.word	0x00000000


	//----- nvinfo : EIATTR_REGCOUNT
	.align		4
.L_292:
        /*06a8*/ 	.byte	0x04, 0x2f
        /*06aa*/ 	.short	(.L_294 - .L_293)
	.align		4
.L_293:
        /*06ac*/ 	.word	index@(_ZN10layer_norm31ln_parallel_residual_fwd_kernelINS_13Kernel_traitsI6__halfS2_S2_S2_fjLj1536ELj1ELj4ELj1ELj16ENS_18Kernel_traits_baseILj1536ES2_S2_S2_S2_fjLj128EEEEELb0ELb0ELb0EEEvNS_9FwdParamsE)
        /*06b0*/ 	.word	0x000000ff


	//----- nvinfo : EIATTR_FRAME_SIZE
	.align		4
.L_294:
        /*06b4*/ 	.byte	0x04, 0x11
        /*06b6*/ 	.short	(.L_296 - .L_295)
	.align		4
.L_295:
        /*06b8*/ 	.word	index@(_ZN10layer_norm31ln_parallel_residual_fwd_kernelINS_13Kernel_traitsI6__halfS2_S2_S2_fjLj1536ELj1ELj4ELj1ELj16ENS_18Kernel_traits_baseILj1536ES2_S2_S2_S2_fjLj128EEEEELb0ELb0ELb0EEEvNS_9FwdParamsE)
        /*06bc*/ 	.word	0x00000060


	//----- nvinfo : EIATTR_REGCOUNT
	.align		4
.L_296:
        /*06c0*/ 	.byte	0x04, 0x2f
        /*06c2*/ 	.short	(.L_298 - .L_297)
	.align		4
.L_297:
        /*06c4*/ 	.word	index@(_ZN10layer_norm31ln_parallel_residual_fwd_kernelINS_13Kernel_traitsI13__nv_bfloat16S2_S2_S2_fjLj1536ELj1ELj4ELj1ELj16ENS_18Kernel_traits_baseILj1536ES2_S2_S2_S2_fjLj128EEEEELb1ELb1ELb1EEEvNS_9FwdParamsE)
        /*06c8*/ 	.word	0x000000fc


	//----- nvinfo : EIATTR_FRAME_SIZE
	.align		4
.L_298:
        /*06cc*/ 	.byte	0x04, 0x11
        /*06ce*/ 	.short	(.L_300 - .L_299)
	.align		4
.L_299:
        /*06d0*/ 	.word	index@(_ZN10layer_norm31ln_parallel_residual_fwd_kernelINS_13Kernel_traitsI13__nv_bfloat16S2_S2_S2_fjLj1536ELj1ELj4ELj1ELj16ENS_18Kernel_traits_baseILj1536ES2_S2_S2_S2_fjLj128EEEEELb1ELb1ELb1EEEvNS_9FwdParamsE)
        /*06d4*/ 	.word	0x00000000


	//----- nvinfo : EIATTR_REGCOUNT
	.align		4
.L_300:
        /*06d8*/ 	.byte	0x04, 0x2f
        /*06da*/ 	.short	(.L_302 - .L_301)
	.align		4
.L_301:
        /*06dc*/ 	.word	index@(_ZN10layer_norm31ln_parallel_residual_fwd_kernelINS_13Kernel_traitsI13__nv_bfloat16S2_S2_S2_fjLj1536ELj1ELj4ELj1ELj16ENS_18Kernel_traits_baseILj1536ES2_S2_S2_S2_fjLj128EEEEELb1ELb1ELb0EEEvNS_9FwdParamsE)
        /*06e0*/ 	.word	0x000000d9


	//----- nvinfo : EIATTR_FRAME_SIZE
	.align		4
.L_302:
        /*06e4*/ 	.byte	0x04, 0x11
        /*06e6*/ 	.short	(.L_304 - .L_303)
	.align		4
.L_303:
        /*06e8*/ 	.word	index@(_ZN10layer_norm31ln_parallel_residual_fwd_kernelINS_13Kernel_traitsI13__nv_bfloat16S2_S2_S2_fjLj1536ELj1ELj4ELj1ELj16ENS_18Kernel_traits_baseILj1536ES2_S2_S2_S2_fjLj128EEEEELb1ELb1ELb0EEEvNS_9FwdParamsE)
        /*06ec*/ 	.word	0x00000000


	//----- nvinfo : EIATTR_REGCOUNT
	.align		4
.L_304:
        /*06f0*/ 	.byte	0x04, 0x2f
        /*06f2*/ 	.short	(.L_306 - .L_305)
	.align		4
.L_305:
        /*06f4*/ 	.word	index@(_ZN10layer_norm31ln_parallel_residual_fwd_kernelINS_13Kernel_traitsI13__nv_bfloat16S2_S2_S2_fjLj1536ELj1ELj4ELj1ELj16ENS_18Kernel_traits_baseILj1536ES2_S2_S2_S2_fjLj128EEEEELb1ELb0ELb1EEEvNS_9FwdParamsE)
        /*06f8*/ 	.word	0x000000fa


	//----- nvinfo : EIATTR_FRAME_SIZE
	.align		4
.L_306:
        /*06fc*/ 	.byte	0x04, 0x11
        /*06fe*/ 	.short	(.L_308 - .L_307)
	.align		4
.L_307:
        /*0700*/ 	.word	index@(_ZN10layer_norm31ln_parallel_residual_fwd_kernelINS_13Kernel_traitsI13__nv_bfloat16S2_S2_S2_fjLj1536ELj1ELj4ELj1ELj16ENS_18Kernel_traits_baseILj1536ES2_S2_S2_S2_fjLj128EEEEELb1ELb0ELb1EEEvNS_9FwdParamsE)
        /*0704*/ 	.word	0x00000000


	//----- nvinfo : EIATTR_REGCOUNT
	.align		4
.L_308:
        /*0708*/ 	.byte	0x04, 0x2f
        /*070a*/ 	.short	(.L_310 - .L_309)
	.align		4
.L_309:
        /*070c*/ 	.word	index@(_ZN10layer_norm31ln_parallel_residual_fwd_kernelINS_13Kernel_traitsI13__nv_bfloat16S2_S2_S2_fjLj1536ELj1ELj4ELj1ELj16ENS_18Kernel_traits_baseILj1536ES2_S2_S2_S2_fjLj128EEEEELb1ELb0ELb0EEEvNS_9FwdParamsE)
        /*0710*/ 	.word	0x000000ff


	//----- nvinfo : EIATTR_FRAME_SIZE
	.align		4
.L_310:
        /*0714*/ 	.byte	0x04, 0x11
        /*0716*/ 	.short	(.L_312 - .L_311)
	.align		4
.L_311:
        /*0718*/ 	.word	index@(_ZN10layer_norm31ln_parallel_residual_fwd_kernelINS_13Kernel_traitsI13__nv_bfloat16S2_S2_S2_fjLj1536ELj1ELj4ELj1ELj16ENS_18Kernel_traits_baseILj1536ES2_S2_S2_S2_fjLj128EEEEELb1ELb0ELb0EEEvNS_9FwdParamsE)
        /*071c*/ 	.word	0x00000088


	//----- nvinfo : EIATTR_REGCOUNT
	.align		4
.L_312:
        /*0720*/ 	.byte	0x04, 0x2f
        /*0722*/ 	.short	(.L_314 - .L_313)
	.align		4
.L_313:
        /*0724*/ 	.word	index@(_ZN10layer_norm31ln_parallel_residual_fwd_kernelINS_13Kernel_traitsI13__nv_bfloat16S2_S2_S2_fjLj1536ELj1ELj4ELj1ELj16ENS_18Kernel_traits_baseILj1536ES2_S2_S2_S2_fjLj128EEEEELb0ELb1ELb1EEEvNS_9FwdParamsE)
        /*0728*/ 	.word	0x000000c4


	//----- nvinfo : EIATTR_FRAME_SIZE
	.align		4
.L_314:
        /*072c*/ 	.byte	0x04, 0x11
        /*072e*/ 	.short	(.L_316 - .L_315)
	.align		4
.L_315:
        /*0730*/ 	.word	index@(_ZN10layer_norm31ln_parallel_residual_fwd_kernelINS_13Kernel_traitsI13__nv_bfloat16S2_S2_S2_fjLj1536ELj1ELj4ELj1ELj16ENS_18Kernel_traits_baseILj1536ES2_S2_S2_S2_fjLj128EEEEELb0ELb1ELb1EEEvNS_9FwdParamsE)
        /*0734*/ 	.word	0x00000000


	//----- nvinfo : EIATTR_REGCOUNT
	.align		4
.L_316:
        /*0738*/ 	.byte	0x04, 0x2f
        /*073a*/ 	.short	(.L_318 - .L_317)
	.align		4
.L_317:
        /*073c*/ 	.word	index@(_ZN10layer_norm31ln_parallel_residual_fwd_kernelINS_13Kernel_traitsI13__nv_bfloat16S2_S2_S2_fjLj1536ELj1ELj4ELj1ELj16ENS_18Kernel_traits_baseILj1536ES2_S2_S2_S2_fjLj128EEEEELb0ELb1ELb0EEEvNS_9FwdParamsE)
        /*0740*/ 	.word	0x000000b7


	//----- nvinfo : EIATTR_FRAME_SIZE
	.align		4
.L_318:
        /*0744*/ 	.byte	0x04, 0x11
        /*0746*/ 	.short	(.L_320 - .L_319)
	.align		4
.L_319:
        /*0748*/ 	.word	index@(_ZN10layer_norm31ln_parallel_residual_fwd_kernelINS_13Kernel_traitsI13__nv_bfloat16S2_S2_S2_fjLj1536ELj1ELj4ELj1ELj16ENS_18Kernel_traits_baseILj1536ES2_S2_S2_S2_fjLj128EEEEELb0ELb1ELb0EEEvNS_9FwdParamsE)
        /*074c*/ 	.word	0x00000000


	//----- nvinfo : EIATTR_REGCOUNT
	.align		4
.L_320:
        /*0750*/ 	.byte	0x04, 0x2f
        /*0752*/ 	.short	(.L_322 - .L_321)
	.align		4
.L_321:
        /*0754*/ 	.word	index@(_ZN10layer_norm31ln_parallel_residual_fwd_kernelINS_13Kernel_traitsI13__nv_bfloat16S2_S2_S2_fjLj1536ELj1ELj4ELj1ELj16ENS_18Kernel_traits_baseILj1536ES2_S2_S2_S2_fjLj128EEEEELb0ELb0ELb1EEEvNS_9FwdParamsE)
        /*0758*/ 	.word	0x000000ff


	//----- nvinfo : EIATTR_FRAME_SIZE
	.align		4
.L_322:
        /*075c*/ 	.byte	0x04, 0x11
        /*075e*/ 	.short	(.L_324 - .L_323)
	.align		4
.L_323:
        /*0760*/ 	.word	index@(_ZN10layer_norm31ln_parallel_residual_fwd_kernelINS_13Kernel_traitsI13__nv_bfloat16S2_S2_S2_fjLj1536ELj1ELj4ELj1ELj16ENS_18Kernel_traits_baseILj1536ES2_S2_S2_S2_fjLj128EEEEELb0ELb0ELb1EEEvNS_9FwdParamsE)
        /*0764*/ 	.word	0x00000000


	//----- nvinfo : EIATTR_REGCOUNT
	.align		4
.L_324:
        /*0768*/ 	.byte	0x04, 0x2f
        /*076a*/ 	.short	(.L_326 - .L_325)
	.align		4
.L_325:
        /*076c*/ 	.word	index@(_ZN10layer_norm31ln_parallel_residual_fwd_kernelINS_13Kernel_traitsI13__nv_bfloat16S2_S2_S2_fjLj1536ELj1ELj4ELj1ELj16ENS_18Kernel_traits_baseILj1536ES2_S2_S2_S2_fjLj128EEEEELb0ELb0ELb0EEEvNS_9FwdParamsE)
        /*0770*/ 	.word	0x000000ff


	//----- nvinfo : EIATTR_FRAME_SIZE
	.align		4
.L_326:
        /*0774*/ 	.byte	0x04, 0x11
        /*0776*/ 	.short	(.L_328 - .L_327)
	.align		4
.L_327:
        /*0778*/ 	.word	index@(_ZN10layer_norm31ln_parallel_residual_fwd_kernelINS_13Kernel_traitsI13__nv_bfloat16S2_S2_S2_fjLj1536ELj1ELj4ELj1ELj16ENS_18Kernel_traits_baseILj1536ES2_S2_S2_S2_fjLj128EEEEELb0ELb0ELb0EEEvNS_9FwdParamsE)
        /*077c*/ 	.word	0x00000058


	//----- nvinfo : EIATTR_MIN_STACK_SIZE
	.align		4
.L_328:
        /*0780*/ 	.byte	0x04, 0x12
        /*0782*/ 	.short	(.L_330 - .L_329)
	.align		4
.L_329:
        /*0784*/ 	.word	index@(_ZN10layer_norm31ln_parallel_residual_fwd_kernelINS_13Kernel_traitsI13__nv_bfloat16S2_S2_S2_fjLj1536ELj1ELj4ELj1ELj16ENS_18Kernel_traits_baseILj1536ES2_S2_S2_S2_fjLj128EEEEELb0ELb0ELb0EEEvNS_9FwdParamsE)
        /*0788*/ 	.word	0x00000058


	//----- nvinfo : EIATTR_MIN_STACK_SIZE
	.align		4
.L_330:
        /*078c*/ 	.byte	0x04, 0x12
        /*078e*/ 	.short	(.L_332 - .L_331)
	.align		4
.L_331:
        /*0790*/ 	.word	index@(_ZN10layer_norm31ln_parallel_residual_fwd_kernelINS_13Kernel_traitsI13__nv_bfloat16S2_S2_S2_fjLj1536ELj1ELj4ELj1ELj16ENS_18Kernel_traits_baseILj1536ES2_S2_S2_S2_fjLj128EEEEELb0ELb0ELb1EEEvNS_9FwdParamsE)
        /*0794*/ 	.word	0x00000000


	//----- nvinfo : EIATTR_MIN_STACK_SIZE
	.align		4
.L_332:
        /*0798*/ 	.byte	0x04, 0x12
        /*079a*/ 	.short	(.L_334 - .L_333)
	.align		4
.L_333:
        /*079c*/ 	.word	index@(_ZN10layer_norm31ln_parallel_residual_fwd_kernelINS_13Kernel_traitsI13__nv_bfloat16S2_S2_S2_fjLj1536ELj1ELj4ELj1ELj16ENS_18Kernel_traits_baseILj1536ES2_S2_S2_S2_fjLj128EEEEELb0ELb1ELb0EEEvNS_9FwdParamsE)
        /*07a0*/ 	.word	0x00000000


	//----- nvinfo : EIATTR_MIN_STACK_SIZE
	.align		4
.L_334:
        /*07a4*/ 	.byte	0x04, 0x12
        /*07a6*/ 	.short	(.L_336 - .L_335)
	.align		4
.L_335:
        /*07a8*/ 	.word	index@(_ZN10layer_norm31ln_parallel_residual_fwd_kernelINS_13Kernel_traitsI13__nv_bfloat16S2_S2_S2_fjLj1536ELj1ELj4ELj1ELj16ENS_18Kernel_traits_baseILj1536ES2_S2_S2_S2_fjLj128EEEEELb0ELb1ELb1EEEvNS_9FwdParamsE)
        /*07ac*/ 	.word	0x00000000


	//----- nvinfo : EIATTR_MIN_STACK_SIZE
	.align		4
.L_336:
        /*07b0*/ 	.byte	0x04, 0x12
        /*07b2*/ 	.short	(.L_338 - .L_337)
	.align		4
.L_337:
        /*07b4*/ 	.word	index@(_ZN10layer_norm31ln_parallel_residual_fwd_kernelINS_13Kernel_traitsI13__nv_bfloat16S2_S2_S2_fjLj1536ELj1ELj4ELj1ELj16ENS_18Kernel_traits_baseILj1536ES2_S2_S2_S2_fjLj128EEEEELb1ELb0ELb0EEEvNS_9FwdParamsE)
        /*07b8*/ 	.word	0x00000088


	//----- nvinfo : EIATTR_MIN_STACK_SIZE
	.align		4
.L_338:
        /*07bc*/ 	.byte	0x04, 0x12
        /*07be*/ 	.short	(.L_340 - .L_339)
	.align		4
.L_339:
        /*07c0*/ 	.word	index@(_ZN10layer_norm31ln_parallel_residual_fwd_kernelINS_13Kernel_traitsI13__nv_bfloat16S2_S2_S2_fjLj1536ELj1ELj4ELj1ELj16ENS_18Kernel_traits_baseILj1536ES2_S2_S2_S2_fjLj128EEEEELb1ELb0ELb1EEEvNS_9FwdParamsE)
        /*07c4*/ 	.word	0x00000000


	//----- nvinfo : EIATTR_MIN_STACK_SIZE
	.align		4
.L_340:
        /*07c8*/ 	.byte	0x04, 0x12
        /*07ca*/ 	.short	(.L_342 - .L_341)
	.align		4
.L_341:
        /*07cc*/ 	.word	index@(_ZN10layer_norm31ln_parallel_residual_fwd_kernelINS_13Kernel_traitsI13__nv_bfloat16S2_S2_S2_fjLj1536ELj1ELj4ELj1ELj16ENS_18Kernel_traits_baseILj1536ES2_S2_S2_S2_fjLj128EEEEELb1ELb1ELb0EEEvNS_9FwdParamsE)
        /*07d0*/ 	.word	0x00000000


	//----- nvinfo : EIATTR_MIN_STACK_SIZE
	.align		4
.L_342:
        /*07d4*/ 	.byte	0x04, 0x12
        /*07d6*/ 	.short	(.L_344 - .L_343)
	.align		4
.L_343:
        /*07d8*/ 	.word	index@(_ZN10layer_norm31ln_parallel_residual_fwd_kernelINS_13Kernel_traitsI13__nv_bfloat16S2_S2_S2_fjLj1536ELj1ELj4ELj1ELj16ENS_18Kernel_traits_baseILj1536ES2_S2_S2_S2_fjLj128EEEEELb1ELb1ELb1EEEvNS_9FwdParamsE)
        /*07dc*/ 	.word	0x00000000


	//----- nvinfo : EIATTR_MIN_STACK_SIZE
	.align		4
.L_344:
        /*07e0*/ 	.byte	0x04, 0x12
        /*07e2*/ 	.short	(.L_346 - .L_345)
	.align		4
.L_345:
        /*07e4*/ 	.word	index@(_ZN10layer_norm31ln_parallel_residual_fwd_kernelINS_13Kernel_traitsI6__halfS2_S2_S2_fjLj1536ELj1ELj4ELj1ELj16ENS_18Kernel_traits_baseILj1536ES2_S2_S2_S2_fjLj128EEEEELb0ELb0ELb0EEEvNS_9FwdParamsE)
        /*07e8*/ 	.word	0x00000060


	//----- nvinfo : EIATTR_MIN_STACK_SIZE
	.align		4
.L_346:
        /*07ec*/ 	.byte	0x04, 0x12
        /*07ee*/ 	.short	(.L_348 - .L_347)
	.align		4
.L_347:
        /*07f0*/ 	.word	index@(_ZN10layer_norm31ln_parallel_residual_fwd_kernelINS_13Kernel_traitsI6__halfS2_S2_S2_fjLj1536ELj1ELj4ELj1ELj16ENS_18Kernel_traits_baseILj1536ES2_S2_S2_S2_fjLj128EEEEELb0ELb0ELb1EEEvNS_9FwdParamsE)
        /*07f4*/ 	.word	0x00000000


	//----- nvinfo : EIATTR_MIN_STACK_SIZE
	.align		4
.L_348:
        /*07f8*/ 	.byte	0x04, 0x12
        /*07fa*/ 	.short	(.L_350 - .L_349)
	.align		4
.L_349:
        /*07fc*/ 	.word	index@(_ZN10layer_norm31ln_parallel_residual_fwd_kernelINS_13Kernel_traitsI6__halfS2_S2_S2_fjLj1536ELj1ELj4ELj1ELj16ENS_18Kernel_traits_baseILj1536ES2_S2_S2_S2_fjLj128EEEEELb0ELb1ELb0EEEvNS_9FwdParamsE)
        /*0800*/ 	.word	0x00000000


	//----- nvinfo : EIATTR_MIN_STACK_SIZE
	.align		4
.L_350:
        /*0804*/ 	.byte	0x04, 0x12
        /*0806*/ 	.short	(.L_352 - .L_351)
	.align		4
.L_351:
        /*0808*/ 	.word	index@(_ZN10layer_norm31ln_parallel_residual_fwd_kernelINS_13Kernel_traitsI6__halfS2_S2_S2_fjLj1536ELj1ELj4ELj1ELj16ENS_18Kernel_traits_baseILj1536ES2_S2_S2_S2_fjLj128EEEEELb0ELb1ELb1EEEvNS_9FwdParamsE)
        /*080c*/ 	.word	0x00000000


	//----- nvinfo : EIATTR_MIN_STACK_SIZE
	.align		4
.L_352:
        /*0810*/ 	.byte	0x04, 0x12
        /*0812*/ 	.short	(.L_354 - .L_353)
	.align		4
.L_353:
        /*0814*/ 	.word	index@(_ZN10layer_norm31ln_parallel_residual_fwd_kernelINS_13Kernel_traitsI6__halfS2_S2_S2_fjLj1536ELj1ELj4ELj1ELj16ENS_18Kernel_traits_baseILj1536ES2_S2_S2_S2_fjLj128EEEEELb1ELb0ELb0EEEvNS_9FwdParamsE)
        /*0818*/ 	.word	0x000000a0


	//----- nvinfo : EIATTR_MIN_STACK_SIZE
	.align		4
.L_354:
        /*081c*/ 	.byte	0x04, 0x12
        /*081e*/ 	.short	(.L_356 - .L_355)
	.align		4
.L_355:
        /*0820*/ 	.word	index@(_ZN10layer_norm31ln_parallel_residual_fwd_kernelINS_13Kernel_traitsI6__halfS2_S2_S2_fjLj1536ELj1ELj4ELj1ELj16ENS_18Kernel_traits_baseILj1536ES2_S2_S2_S2_fjLj128EEEEELb1ELb0ELb1EEEvNS_9FwdParamsE)
        /*0824*/ 	.word	0x00000000


	//----- nvinfo : EIATTR_MIN_STACK_SIZE
	.align		4
.L_356:
        /*0828*/ 	.byte	0x04, 0x12
        /*082a*/ 	.short	(.L_358 - .L_357)
	.align		4
.L_357:
        /*082c*/ 	.word	index@(_ZN10layer_norm31ln_parallel_residual_fwd_kernelINS_13Kernel_traitsI6__halfS2_S2_S2_fjLj1536ELj1ELj4ELj1ELj16ENS_18Kernel_traits_baseILj1536ES2_S2_S2_S2_fjLj128EEEEELb1ELb1ELb0EEEvNS_9FwdParamsE)
        /*0830*/ 	.word	0x00000000


	//----- nvinfo : EIATTR_MIN_STACK_SIZE
	.align		4
.L_358:
        /*0834*/ 	.byte	0x04, 0x12
        /*0836*/ 	.short	(.L_360 - .L_359)
	.align		4
.L_359:
        /*0838*/ 	.word	index@(_ZN10layer_norm31ln_parallel_residual_fwd_kernelINS_13Kernel_traitsI6__halfS2_S2_S2_fjLj1536ELj1ELj4ELj1ELj16ENS_18Kernel_traits_baseILj1536ES2_S2_S2_S2_fjLj128EEEEELb1ELb1ELb1EEEvNS_9FwdParamsE)
        /*083c*/ 	.word	0x00000000


	//----- nvinfo : EIATTR_MIN_STACK_SIZE
	.align		4
.L_360:
        /*0840*/ 	.byte	0x04, 0x12
        /*0842*/ 	.short	(.L_362 - .L_361)
	.align		4
.L_361:
        /*0844*/ 	.word	index@(_ZN10layer_norm31ln_parallel_residual_fwd_kernelINS_13Kernel_traitsIf13__nv_bfloat16S2_S2_fjLj1536ELj1ELj4ELj1ELj16ENS_18Kernel_traits_baseILj1536EfS2_S2_S2_fjLj128EEEEELb0ELb0ELb0EEEvNS_9FwdParamsE)
        /*0848*/ 	.word	0x00000050


	//----- nvinfo : EIATTR_MIN_STACK_SIZE
	.align		4
.L_362:
        /*084c*/ 	.byte	0x04, 0x12
        /*084e*/ 	.short	(.L_364 - .L_363)
	.align		4
.L_363:
        /*0850*/ 	.word	index@(_ZN10layer_norm31ln_parallel_residual_fwd_kernelINS_13Kernel_traitsIf13__nv_bfloat16S2_S2_fjLj1536ELj1ELj4ELj1ELj16ENS_18Kernel_traits_baseILj1536EfS2_S2_S2_fjLj128EEEEELb0ELb0ELb1EEEvNS_9FwdParamsE)
        /*0854*/ 	.word	0x00000040


	//----- nvinfo : EIATTR_MIN_STACK_SIZE
	.align		4
.L_364:
        /*0858*/ 	.byte	0x04, 0x12
        /*085a*/ 	.short	(.L_366 - .L_365)
	.align		4
.L_365:
        /*085c*/ 	.word	index@(_ZN10layer_norm31ln_parallel_residual_fwd_kernelINS_13Kernel_traitsIf13__nv_bfloat16S2_S2_fjLj1536ELj1ELj4ELj1ELj16ENS_18Kernel_traits_baseILj1536EfS2_S2_S2_fjLj128EEEEELb0ELb1ELb0EEEvNS_9FwdParamsE)
        /*0860*/ 	.word	0x00000000


	//----- nvinfo : EIATTR_MIN_STACK_SIZE
	.align		4
.L_366:
        /*0864*/ 	.byte	0x04, 0x12
        /*0866*/ 	.short	(.L_368 - .L_367)
	.align		4
.L_367:
        /*0868*/ 	.word	index@(_ZN10layer_norm31ln_parallel_residual_fwd_kernelINS_13Kernel_traitsIf13__nv_bfloat16S2_S2_fjLj1536ELj1ELj4ELj1ELj16ENS_18Kernel_traits_baseILj1536EfS2_S2_S2_fjLj128EEEEELb0ELb1ELb1EEEvNS_9FwdParamsE)
        /*086c*/ 	.word	0x00000000


	//----- nvinfo : EIATTR_MIN_STACK_SIZE
	.align		4
.L_368:
        /*0870*/ 	.byte	0x04, 0x12
        /*0872*/ 	.short	(.L_370 - .L_369)
	.align		4
.L_369:
        /*0874*/ 	.word	index@(_ZN10layer_norm31ln_parallel_residual_fwd_kernelINS_13Kernel_traitsIf13__nv_bfloat16S2_S2_fjLj1536ELj1ELj4ELj1ELj16ENS_18Kernel_traits_baseILj1536EfS2_S2_S2_fjLj128EEEEELb1ELb0ELb0EEEvNS_9FwdParamsE)
        /*0878*/ 	.word	0x00000090


	//----- nvinfo : EIATTR_MIN_STACK_SIZE
	.align		4
.L_370:
        /*087c*/ 	.byte	0x04, 0x12
        /*087e*/ 	.short	(.L_372 - .L_371)
	.align		4
.L_371:
        /*0880*/ 	.word	index@(_ZN10layer_norm31ln_parallel_residual_fwd_kernelINS_13Kernel_traitsIf13__nv_bfloat16S2_S2_fjLj1536ELj1ELj4ELj1ELj16ENS_18Kernel_traits_baseILj1536EfS2_S2_S2_fjLj128EEEEELb1ELb0ELb1EEEvNS_9FwdParamsE)
        /*0884*/ 	.word	0x00000080


	//----- nvinfo : EIATTR_MIN_STACK_SIZE
	.align		4
.L_372:
        /*0888*/ 	.byte	0x04, 0x12
        /*088a*/ 	.short	(.L_374 - .L_373)
	.align		4
.L_373:
        /*088c*/ 	.word	index@(_ZN10layer_norm31ln_parallel_residual_fwd_kernelINS_13Kernel_traitsIf13__nv_bfloat16S2_S2_fjLj1536ELj1ELj4ELj1ELj16ENS_18Kernel_traits_baseILj1536EfS2_S2_S2_fjLj128EEEEELb1ELb1ELb0EEEvNS_9FwdParamsE)
        /*0890*/ 	.word	0x00000000


	//----- nvinfo : EIATTR_MIN_STACK_SIZE
	.align		4
.L_374:
        /*0894*/ 	.byte	0x04, 0x12
        /*0896*/ 	.short	(.L_376 - .L_375)
	.align		4
.L_375:
        /*0898*/ 	.word	index@(_ZN10layer_norm31ln_parallel_residual_fwd_kernelINS_13Kernel_traitsIf13__nv_bfloat16S2_S2_fjLj1536ELj1ELj4ELj1ELj16ENS_18Kernel_traits_baseILj1536EfS2_S2_S2_fjLj128EEEEELb1ELb1ELb1EEEvNS_9FwdParamsE)
        /*089c*/ 	.word	0x00000000


	//----- nvinfo : EIATTR_MIN_STACK_SIZE
	.align		4
.L_376:
        /*08a0*/ 	.byte	0x04, 0x12
        /*08a2*/ 	.short	(.L_378 - .L_377)
	.align		4
.L_377:
        /*08a4*/ 	.word	index@(_ZN10layer_norm31ln_parallel_residual_fwd_kernelINS_13Kernel_traitsI13__nv_bfloat16S2_fS2_fjLj1536ELj1ELj4ELj1ELj16ENS_18Kernel_traits_baseILj1536ES2_S2_fS2_fjLj128EEEEELb0ELb0ELb0EEEvNS_9FwdParamsE)
        /*08a8*/ 	.word	0x00000058


	//----- nvinfo : EIATTR_MIN_STACK_SIZE
	.align		4
.L_378:
        /*08ac*/ 	.byte	0x04, 0x12
        /*08ae*/ 	.short	(.L_380 - .L_379)
	.align		4
.L_379:
        /*08b0*/ 	.word	index@(_ZN10layer_norm31ln_parallel_residual_fwd_kernelINS_13Kernel_traitsI13__nv_bfloat16S2_fS2_fjLj1536ELj1ELj4ELj1ELj16ENS_18Kernel_traits_baseILj1536ES2_S2_fS2_fjLj128EEEEELb0ELb0ELb1EEEvNS_9FwdParamsE)
        /*08b4*/ 	.word	0x00000000


	//----- nvinfo : EIATTR_MIN_STACK_SIZE
	.align		4
.L_380:
        /*08b8*/ 	.byte	0x04, 0x12
        /*08ba*/ 	.short	(.L_382 - .L_381)
	.align		4
.L_381:
        /*08bc*/ 	.word	index@(_ZN10layer_norm31ln_parallel_residual_fwd_kernelINS_13Kernel_traitsI13__nv_bfloat16S2_fS2_fjLj1536ELj1ELj4ELj1ELj16ENS_18Kernel_traits_baseILj1536ES2_S2_fS2_fjLj128EEEEELb0ELb1ELb0EEEvNS_9FwdParamsE)
        /*08c0*/ 	.word	0x00000000


	//----- nvinfo : EIATTR_MIN_STACK_SIZE
	.align		4
.L_382:
        /*08c4*/ 	.byte	0x04, 0x12
        /*08c6*/ 	.short	(.L_384 - .L_383)
	.align		4
.L_383:
        /*08c8*/ 	.word	index@(_ZN10layer_norm31ln_parallel_residual_fwd_kernelINS_13Kernel_traitsI13__nv_bfloat16S2_fS2_fjLj1536ELj1ELj4ELj1ELj16ENS_18Kernel_traits_baseILj1536ES2_S2_fS2_fjLj128EEEEELb0ELb1ELb1EEEvNS_9FwdParamsE)
        /*08cc*/ 	.word	0x00000000


	//----- nvinfo : EIATTR_MIN_STACK_SIZE
	.align		4
.L_384:
        /*08d0*/ 	.byte	0x04, 0x12
        /*08d2*/ 	.short	(.L_386 - .L_385)
	.align		4
.L_385:
        /*08d4*/ 	.word	index@(_ZN10layer_norm31ln_parallel_residual_fwd_kernelINS_13Kernel_traitsI13__nv_bfloat16S2_fS2_fjLj1536ELj1ELj4ELj1ELj16ENS_18Kernel_traits_baseILj1536ES2_S2_fS2_fjLj128EEEEELb1ELb0ELb0EEEvNS_9FwdParamsE)
        /*08d8*/ 	.word	0x00000098


	//----- nvinfo : EIATTR_MIN_STACK_SIZE
	.align		4
.L_386:
        /*08dc*/ 	.byte	0x04, 0x12
        /*08de*/ 	.short	(.L_388 - .L_387)
	.align		4
.L_387:
        /*08e0*/ 	.word	index@(_ZN10layer_norm31ln_parallel_residual_fwd_kernelINS_13Kernel_traitsI13__nv_bfloat16S2_fS2_fjLj1536ELj1ELj4ELj1ELj16ENS_18Kernel_traits_baseILj1536ES2_S2_fS2_fjLj128EEEEELb1ELb0ELb1EEEvNS_9FwdParamsE)
        /*08e4*/ 	.word	0x00000000


	//----- nvinfo : EIATTR_MIN_STACK_SIZE
	.align		4
.L_388:
        /*08e8*/ 	.byte	0x04, 0x12
        /*08ea*/ 	.short	(.L_390 - .L_389)
	.align		4
.L_389:
        /*08ec*/ 	.word	index@(_ZN10layer_norm31ln_parallel_residual_fwd_kernelINS_13Kernel_traitsI13__nv_bfloat16S2_fS2_fjLj1536ELj1ELj4ELj1ELj16ENS_18Kernel_traits_baseILj1536ES2_S2_fS2_fjLj128EEEEELb1ELb1ELb0EEEvNS_9FwdParamsE)
        /*08f0*/ 	.word	0x00000000


	//----- nvinfo : EIATTR_MIN_STACK_SIZE
	.align		4
.L_390:
        /*08f4*/ 	.byte	0x04, 0x12
        /*08f6*/ 	.short	(.L_392 - .L_391)
	.align		4
.L_391:
        /*08f8*/ 	.word	index@(_ZN10layer_norm31ln_parallel_residual_fwd_kernelINS_13Kernel_traitsI13__nv_bfloat16S2_fS2_fjLj1536ELj1ELj4ELj1ELj16ENS_18Kernel_traits_baseILj1536ES2_S2_fS2_fjLj128EEEEELb1ELb1ELb1EEEvNS_9FwdParamsE)
        /*08fc*/ 	.word	0x00000000


	//----- nvinfo : EIATTR_MIN_STACK_SIZE
	.align		4
.L_392:
        /*0900*/ 	.byte	0x04, 0x12
        /*0902*/ 	.short	(.L_394 - .L_393)
	.align		4
.L_393:
        /*0904*/ 	.word	index@(_ZN10layer_norm31ln_parallel_residual_fwd_kernelINS_13Kernel_traitsIf13__nv_bfloat16fS2_fjLj1536ELj1ELj4ELj1ELj16ENS_18Kernel_traits_baseILj1536EfS2_fS2_fjLj128EEEEELb0ELb0ELb0EEEvNS_9FwdParamsE)
        /*0908*/ 	.word	0x00000048


	//----- nvinfo : EIATTR_MIN_STACK_SIZE
	.align		4
.L_394:
        /*090c*/ 	.byte	0x04, 0x12
        /*090e*/ 	.short	(.L_396 - .L_395)
	.align		4
.L_395:
        /*0910*/ 	.word	index@(_ZN10layer_norm31ln_parallel_residual_fwd_kernelINS_13Kernel_traitsIf13__nv_bfloat16fS2_fjLj1536ELj1ELj4ELj1ELj16ENS_18Kernel_traits_baseILj1536EfS2_fS2_fjLj128EEEEELb0ELb0ELb1EEEvNS_9FwdParamsE)
        /*0914*/ 	.word	0x00000038


	//----- nvinfo : EIATTR_MIN_STACK_SIZE
	.align		4
.L_396:
        /*0918*/ 	.byte	0x04, 0x12
        /*091a*/ 	.short	(.L_398 - .L_397)
	.align		4
.L_397:
        /*091c*/ 	.word	index@(_ZN10layer_norm31ln_parallel_residual_fwd_kernelINS_13Kernel_traitsIf13__nv_bfloat16fS2_fjLj1536ELj1ELj4ELj1ELj16ENS_18Kernel_traits_baseILj1536EfS2_fS2_fjLj128EEEEELb0ELb1ELb0EEEvNS_9FwdParamsE)
        /*0920*/ 	.word	0x00000000


	//----- nvinfo : EIATTR_MIN_STACK_SIZE
	.align		4
.L_398:
        /*0924*/ 	.byte	0x04, 0x12
        /*0926*/ 	.short	(.L_400 - .L_399)
	.align		4
.L_399:
        /*0928*/ 	.word	index@(_ZN10layer_norm31ln_parallel_residual_fwd_kernelINS_13Kernel_traitsIf13__nv_bfloat16fS2_fjLj1536ELj1ELj4ELj1ELj16ENS_18Kernel_traits_baseILj1536EfS2_fS2_fjLj128EEEEELb0ELb1ELb1EEEvNS_9FwdParamsE)
        /*092c*/ 	.word	0x00000000


	//----- nvinfo : EIATTR_MIN_STACK_SIZE
	.align		4
.L_400:
        /*0930*/ 	.byte	0x04, 0x12
        /*0932*/ 	.short	(.L_402 - .L_401)
	.align		4
.L_401:
        /*0934*/ 	.word	index@(_ZN10layer_norm31ln_parallel_residual_fwd_kernelINS_13Kernel_traitsIf13__nv_bfloat16fS2_fjLj1536ELj1ELj4ELj1ELj16ENS_18Kernel_traits_baseILj1536EfS2_fS2_fjLj128EEEEELb1ELb0ELb0EEEvNS_9FwdParamsE)
        /*0938*/ 	.word	0x000000a0


	//----- nvinfo : EIATTR_MIN_STACK_SIZE
	.align		4
.L_402:
        /*093c*/ 	.byte	0x04, 0x12
        /*093e*/ 	.short	(.L_404 - .L_403)
	.align		4
.L_403:
        /*0940*/ 	.word	index@(_ZN10layer_norm31ln_parallel_residual_fwd_kernelINS_13Kernel_traitsIf13__nv_bfloat16fS2_fjLj1536ELj1ELj4ELj1ELj16ENS_18Kernel_traits_baseILj1536EfS2_fS2_fjLj128EEEEELb1ELb0ELb1EEEvNS_9FwdParamsE)
        /*0944*/ 	.word	0x00000090


	//----- nvinfo : EIATTR_MIN_STACK_SIZE
	.align		4
.L_404:
        /*0948*/ 	.byte	0x04, 0x12
        /*094a*/ 	.short	(.L_406 - .L_405)
	.align		4
.L_405:
        /*094c*/ 	.word	index@(_ZN10layer_norm31ln_parallel_residual_fwd_kernelINS_13Kernel_traitsIf13__nv_bfloat16fS2_fjLj1536ELj1ELj4ELj1ELj16ENS_18Kernel_traits_baseILj1536EfS2_fS2_fjLj128EEEEELb1ELb1ELb0EEEvNS_9FwdParamsE)
        /*0950*/ 	.word	0x00000000


	//----- nvinfo : EIATTR_MIN_STACK_SIZE
	.align		4
.L_406:
        /*0954*/ 	.byte	0x04, 0x12
        /*0956*/ 	.short	(.L_408 - .L_407)
	.align		4
.L_407:
        /*0958*/ 	.word	index@(_ZN10layer_norm31ln_parallel_residual_fwd_kernelINS_13Kernel_traitsIf13__nv_bfloat16fS2_fjLj1536ELj1ELj4ELj1ELj16ENS_18Kernel_traits_baseILj1536EfS2_fS2_fjLj128EEEEELb1ELb1ELb1EEEvNS_9FwdParamsE)
        /*095c*/ 	.word	0x00000000


	//----- nvinfo : EIATTR_MIN_STACK_SIZE
	.align		4
.L_408:
        /*0960*/ 	.byte	0x04, 0x12
        /*0962*/ 	.short	(.L_410 - .L_409)
	.align		4
.L_409:
        /*0964*/ 	.word	index@(_ZN10layer_norm31ln_parallel_residual_fwd_kernelINS_13Kernel_traitsIf6__halfS2_S2_fjLj1536ELj1ELj4ELj1ELj16ENS_18Kernel_traits_baseILj1536EfS2_S2_S2_fjLj128EEEEELb0ELb0ELb0EEEvNS_9FwdParamsE)
        /*0968*/ 	.word	0x00000050


	//----- nvinfo : EIATTR_MIN_STACK_SIZE
	.align		4
.L_410:
        /*096c*/ 	.byte	0x04, 0x12
        /*096e*/ 	.short	(.L_412 - .L_411)
	.align		4
.L_411:
        /*0970*/ 	.word	index@(_ZN10layer_norm31ln_parallel_residual_fwd_kernelINS_13Kernel_traitsIf6__halfS2_S2_fjLj1536ELj1ELj4ELj1ELj16ENS_18Kernel_traits_baseILj1536EfS2_S2_S2_fjLj128EEEEELb0ELb0ELb1EEEvNS_9FwdParamsE)
        /*0974*/ 	.word	0x00000040


	//----- nvinfo : EIATTR_MIN_STACK_SIZE
	.align		4
.L_412:
        /*0978*/ 	.byte	0x04, 0x12
        /*097a*/ 	.short	(.L_414 - .L_413)
	.align		4
.L_413:
        /*097c*/ 	.word	index@(_ZN10layer_norm31ln_parallel_residual_fwd_kernelINS_13Kernel_traitsIf6__halfS2_S2_fjLj1536ELj1ELj4ELj1ELj16ENS_18Kernel_traits_baseILj1536EfS2_S2_S2_fjLj128EEEEELb0ELb1ELb0EEEvNS_9FwdParamsE)
        /*0980*/ 	.word	0x00000000


	//----- nvinfo : EIATTR_MIN_STACK_SIZE
	.align		4
.L_414:
        /*0984*/ 	.byte	0x04, 0x12
        /*0986*/ 	.short	(.L_416 - .L_415)
	.align		4
.L_415:
        /*0988*/ 	.word	index@(_ZN10layer_norm31ln_parallel_residual_fwd_kernelINS_13Kernel_traitsIf6__halfS2_S2_fjLj1536ELj1ELj4ELj1ELj16ENS_18Kernel_traits_baseILj1536EfS2_S2_S2_fjLj128EEEEELb0ELb1ELb1EEEvNS_9FwdParamsE)
        /*098c*/ 	.word	0x00000000


	//----- nvinfo : EIATTR_MIN_STACK_SIZE
	.align		4
.L_416:
        /*0990*/ 	.byte	0x04, 0x12
        /*0992*/ 	.short	(.L_418 - .L_417)
	.align		4
.L_417:
        /*0994*/ 	.word	index@(_ZN10layer_norm31ln_parallel_residual_fwd_kernelINS_13Kernel_traitsIf6__halfS2_S2_fjLj1536ELj1ELj4ELj1ELj16ENS_18Kernel_traits_baseILj1536EfS2_S2_S2_fjLj128EEEEELb1ELb0ELb0EEEvNS_9FwdParamsE)
        /*0998*/ 	.word	0x00000090


	//----- nvinfo : EIATTR_MIN_STACK_SIZE
	.align		4
.L_418:
        /*099c*/ 	.byte	0x04, 0x12
        /*099e*/ 	.short	(.L_420 - .L_419)
	.align		4
.L_419:
        /*09a0*/ 	.word	index@(_ZN10layer_norm31ln_parallel_residual_fwd_kernelINS_13Kernel_traitsIf6__halfS2_S2_fjLj1536ELj1ELj4ELj1ELj16ENS_18Kernel_traits_baseILj1536EfS2_S2_S2_fjLj128EEEEELb1ELb0ELb1EEEvNS_9FwdParamsE)
        /*09a4*/ 	.word	0x00000080


	//----- nvinfo : EIATTR_MIN_STACK_SIZE
	.align		4
.L_420:
        /*09a8*/ 	.byte	0x04, 0x12
        /*09aa*/ 	.short	(.L_422 - .L_421)
	.align		4
.L_421:
        /*09ac*/ 	.word	index@(_ZN10layer_norm31ln_parallel_residual_fwd_kernelINS_13Kernel_traitsIf6__halfS2_S2_fjLj1536ELj1ELj4ELj1ELj16ENS_18Kernel_traits_baseILj1536EfS2_S2_S2_fjLj128EEEEELb1ELb1ELb0EEEvNS_9FwdParamsE)
        /*09b0*/ 	.word	0x00000000


	//----- nvinfo : EIATTR_MIN_STACK_SIZE
	.align		4
.L_422:
        /*09b4*/ 	.byte	0x04, 0x12
        /*09b6*/ 	.short	(.L_424 - .L_423)
	.align		4
.L_423:
        /*09b8*/ 	.word	index@(_ZN10layer_norm31ln_parallel_residual_fwd_kernelINS_13Kernel_traitsIf6__halfS2_S2_fjLj1536ELj1ELj4ELj1ELj16ENS_18Kernel_traits_baseILj1536EfS2_S2_S2_fjLj128EEEEELb1ELb1ELb1EEEvNS_9FwdParamsE)
        /*09bc*/ 	.word	0x00000000


	//----- nvinfo : EIATTR_MIN_STACK_SIZE
	.align		4
.L_424:
        /*09c0*/ 	.byte	0x04, 0x12
        /*09c2*/ 	.short	(.L_426 - .L_425)
	.align		4
.L_425:
        /*09c4*/ 	.word	index@(_ZN10layer_norm31ln_parallel_residual_fwd_kernelINS_13Kernel_traitsI6__halfS2_fS2_fjLj1536ELj1ELj4ELj1ELj16ENS_18Kernel_traits_baseILj1536ES2_S2_fS2_fjLj128EEEEELb0ELb0ELb0EEEvNS_9FwdParamsE)
        /*09c8*/ 	.word	0x00000060


	//----- nvinfo : EIATTR_MIN_STACK_SIZE
	.align		4
.L_426:
        /*09cc*/ 	.byte	0x04, 0x12
        /*09ce*/ 	.short	(.L_428 - .L_427)
	.align		4
.L_427:
        /*09d0*/ 	.word	index@(_ZN10layer_norm31ln_parallel_residual_fwd_kernelINS_13Kernel_traitsI6__halfS2_fS2_fjLj1536ELj1ELj4ELj1ELj16ENS_18Kernel_traits_baseILj1536ES2_S2_fS2_fjLj128EEEEELb0ELb0ELb1EEEvNS_9FwdParamsE)
        /*09d4*/ 	.word	0x00000000


	//----- nvinfo : EIATTR_MIN_STACK_SIZE
	.align		4
.L_428:
        /*09d8*/ 	.byte	0x04, 0x12
        /*09da*/ 	.short	(.L_430 - .L_429)
	.align		4
.L_429:
        /*09dc*/ 	.word	index@(_ZN10layer_norm31ln_parallel_residual_fwd_kernelINS_13Kernel_traitsI6__halfS2_fS2_fjLj1536ELj1ELj4ELj1ELj16ENS_18Kernel_traits_baseILj1536ES2_S2_fS2_fjLj128EEEEELb0ELb1ELb0EEEvNS_9FwdParamsE)
        /*09e0*/ 	.word	0x00000000


	//----- nvinfo : EIATTR_MIN_STACK_SIZE
	.align		4
.L_430:
        /*09e4*/ 	.byte	0x04, 0x12
        /*09e6*/ 	.short	(.L_432 - .L_431)
	.align		4
.L_431:
        /*09e8*/ 	.word	index@(_ZN10layer_norm31ln_parallel_residual_fwd_kernelINS_13Kernel_traitsI6__halfS2_fS2_fjLj1536ELj1ELj4ELj1ELj16ENS_18Kernel_traits_baseILj1536ES2_S2_fS2_fjLj128EEEEELb0ELb1ELb1EEEvNS_9FwdParamsE)
        /*09ec*/ 	.word	0x00000000


	//----- nvinfo : EIATTR_MIN_STACK_SIZE
	.align		4
.L_432:
        /*09f0*/ 	.byte	0x04, 0x12
        /*09f2*/ 	.short	(.L_434 - .L_433)
	.align		4
.L_433:
        /*09f4*/ 	.word	index@(_ZN10layer_norm31ln_parallel_residual_fwd_kernelINS_13Kernel_traitsI6__halfS2_fS2_fjLj1536ELj1ELj4ELj1ELj16ENS_18Kernel_traits_baseILj1536ES2_S2_fS2_fjLj128EEEEELb1ELb0ELb0EEEvNS_9FwdParamsE)
        /*09f8*/ 	.word	0x000000b0


	//----- nvinfo : EIATTR_MIN_STACK_SIZE
	.align		4
.L_434:
        /*09fc*/ 	.byte	0x04, 0x12
        /*09fe*/ 	.short	(.L_436 - .L_435)
	.align		4
.L_435:
        /*0a00*/ 	.word	index@(_ZN10layer_norm31ln_parallel_residual_fwd_kernelINS_13Kernel_traitsI6__halfS2_fS2_fjLj1536ELj1ELj4ELj1ELj16ENS_18Kernel_traits_baseILj1536ES2_S2_fS2_fjLj128EEEEELb1ELb0ELb1EEEvNS_9FwdParamsE)
        /*0a04*/ 	.word	0x00000000


	//----- nvinfo : EIATTR_MIN_STACK_SIZE
	.align		4
.L_436:
        /*0a08*/ 	.byte	0x04, 0x12
        /*0a0a*/ 	.short	(.L_438 - .L_437)
	.align		4
.L_437:
        /*0a0c*/ 	.word	index@(_ZN10layer_norm31ln_parallel_residual_fwd_kernelINS_13Kernel_traitsI6__halfS2_fS2_fjLj1536ELj1ELj4ELj1ELj16ENS_18Kernel_traits_baseILj1536ES2_S2_fS2_fjLj128EEEEELb1ELb1ELb0EEEvNS_9FwdParamsE)
        /*0a10*/ 	.word	0x00000000


	//----- nvinfo : EIATTR_MIN_STACK_SIZE
	.align		4
.L_438:
        /*0a14*/ 	.byte	0x04, 0x12
        /*0a16*/ 	.short	(.L_440 - .L_439)
	.align		4
.L_439:
        /*0a18*/ 	.word	index@(_ZN10layer_norm31ln_parallel_residual_fwd_kernelINS_13Kernel_traitsI6__halfS2_fS2_fjLj1536ELj1ELj4ELj1ELj16ENS_18Kernel_traits_baseILj1536ES2_S2_fS2_fjLj128EEEEELb1ELb1ELb1EEEvNS_9FwdParamsE)
        /*0a1c*/ 	.word	0x00000030


	//----- nvinfo : EIATTR_MIN_STACK_SIZE
	.align		4
.L_440:
        /*0a20*/ 	.byte	0x04, 0x12
        /*0a22*/ 	.short	(.L_442 - .L_441)
	.align		4
.L_441:
        /*0a24*/ 	.word	index@(_ZN10layer_norm31ln_parallel_residual_fwd_kernelINS_13Kernel_traitsIf6__halffS2_fjLj1536ELj1ELj4ELj1ELj16ENS_18Kernel_traits_baseILj1536EfS2_fS2_fjLj128EEEEELb0ELb0ELb0EEEvNS_9FwdParamsE)
        /*0a28*/ 	.word	0x00000048


	//----- nvinfo : EIATTR_MIN_STACK_SIZE
	.align		4
.L_442:
        /*0a2c*/ 	.byte	0x04, 0x12
        /*0a2e*/ 	.short	(.L_444 - .L_443)
	.align		4
.L_443:
        /*0a30*/ 	.word	index@(_ZN10layer_norm31ln_parallel_residual_fwd_kernelINS_13Kernel_traitsIf6__halffS2_fjLj1536ELj1ELj4ELj1ELj16ENS_18Kernel_traits_baseILj1536EfS2_fS2_fjLj128EEEEELb0ELb0ELb1EEEvNS_9FwdParamsE)
        /*0a34*/ 	.word	0x00000038


	//----- nvinfo : EIATTR_MIN_STACK_SIZE
	.align		4
.L_444:
        /*0a38*/ 	.byte	0x04, 0x12
        /*0a3a*/ 	.short	(.L_446 - .L_445)
	.align		4
.L_445:
        /*0a3c*/ 	.word	index@(_ZN10layer_norm31ln_parallel_residual_fwd_kernelINS_13Kernel_traitsIf6__halffS2_fjLj1536ELj1ELj4ELj1ELj16ENS_18Kernel_traits_baseILj1536EfS2_fS2_fjLj128EEEEELb0ELb1ELb0EEEvNS_9FwdParamsE)
        /*0a40*/ 	.word	0x00000000


	//----- nvinfo : EIATTR_MIN_STACK_SIZE
	.align		4
.L_446:
        /*0a44*/ 	.byte	0x04, 0x12
        /*0a46*/ 	.short	(.L_448 - .L_447)
	.align		4
.L_447:
        /*0a48*/ 	.word	index@(_ZN10layer_norm31ln_parallel_residual_fwd_kernelINS_13Kernel_traitsIf6__halffS2_fjLj1536ELj1ELj4ELj1ELj16ENS_18Kernel_traits_baseILj1536EfS2_fS2_fjLj128EEEEELb0ELb1ELb1EEEvNS_9FwdParamsE)
        /*0a4c*/ 	.word	0x00000000


	//----- nvinfo : EIATTR_MIN_STACK_SIZE
	.align		4
.L_448:
        /*0a50*/ 	.byte	0x04, 0x12
        /*0a52*/ 	.short	(.L_450 - .L_449)
	.align		4
.L_449:
        /*0a54*/ 	.word	index@(_ZN10layer_norm31ln_parallel_residual_fwd_kernelINS_13Kernel_traitsIf6__halffS2_fjLj1536ELj1ELj4ELj1ELj16ENS_18Kernel_traits_baseILj1536EfS2_fS2_fjLj128EEEEELb1ELb0ELb0EEEvNS_9FwdParamsE)
        /*0a58*/ 	.word	0x000000a0


	//----- nvinfo : EIATTR_MIN_STACK_SIZE
	.align		4
.L_450:
        /*0a5c*/ 	.byte	0x04, 0x12
        /*0a5e*/ 	.short	(.L_452 - .L_451)
	.align		4
.L_451:
        /*0a60*/ 	.word	index@(_ZN10layer_norm31ln_parallel_residual_fwd_kernelINS_13Kernel_traitsIf6__halffS2_fjLj1536ELj1ELj4ELj1ELj16ENS_18Kernel_traits_baseILj1536EfS2_fS2_fjLj128EEEEELb1ELb0ELb1EEEvNS_9FwdParamsE)
        /*0a64*/ 	.word	0x00000090


	//----- nvinfo : EIATTR_MIN_STACK_SIZE
	.align		4
.L_452:
        /*0a68*/ 	.byte	0x04, 0x12
        /*0a6a*/ 	.short	(.L_454 - .L_453)
	.align		4
.L_453:
        /*0a6c*/ 	.word	index@(_ZN10layer_norm31ln_parallel_residual_fwd_kernelINS_13Kernel_traitsIf6__halffS2_fjLj1536ELj1ELj4ELj1ELj16ENS_18Kernel_traits_baseILj1536EfS2_fS2_fjLj128EEEEELb1ELb1ELb0EEEvNS_9FwdParamsE)
        /*0a70*/ 	.word	0x00000000


	//----- nvinfo : EIATTR_MIN_STACK_SIZE
	.align		4
.L_454:
        /*0a74*/ 	.byte	0x04, 0x12
        /*0a76*/ 	.short	(.L_456 - .L_455)
	.align		4
.L_455:
        /*0a78*/ 	.word	index@(_ZN10layer_norm31ln_parallel_residual_fwd_kernelINS_13Kernel_traitsIf6__halffS2_fjLj1536ELj1ELj4ELj1ELj16ENS_18Kernel_traits_baseILj1536EfS2_fS2_fjLj128EEEEELb1ELb1ELb1EEEvNS_9FwdParamsE)
        /*0a7c*/ 	.word	0x00000000


	//----- nvinfo : EIATTR_MIN_STACK_SIZE
	.align		4
.L_456:
        /*0a80*/ 	.byte	0x04, 0x12
        /*0a82*/ 	.short	(.L_458 - .L_457)
	.align		4
.L_457:
        /*0a84*/ 	.word	index@(_ZN10layer_norm31ln_parallel_residual_fwd_kernelINS_13Kernel_traitsI6__halfffffjLj1536ELj1ELj4ELj1ELj16ENS_18Kernel_traits_baseILj1536ES2_ffffjLj128EEEEELb0ELb0ELb0EEEvNS_9FwdParamsE)
        /*0a88*/ 	.word	0x00000058


	//----- nvinfo : EIATTR_MIN_STACK_SIZE
	.align		4
.L_458:
        /*0a8c*/ 	.byte	0x04, 0x12
        /*0a8e*/ 	.short	(.L_460 - .L_459)
	.align		4
.L_459:
        /*0a90*/ 	.word	index@(_ZN10layer_norm31ln_parallel_residual_fwd_kernelINS_13Kernel_traitsI6__halfffffjLj1536ELj1ELj4ELj1ELj16ENS_18Kernel_traits_baseILj1536ES2_ffffjLj128EEEEELb0ELb0ELb1EEEvNS_9FwdParamsE)
        /*0a94*/ 	.word	0x00000058


	//----- nvinfo : EIATTR_MIN_STACK_SIZE
	.align		4
.L_460:
        /*0a98*/ 	.byte	0x04, 0x12
        /*0a9a*/ 	.short	(.L_462 - .L_461)
	.align		4
.L_461:
        /*0a9c*/ 	.word	index@(_ZN10layer_norm31ln_parallel_residual_fwd_kernelINS_13Kernel_traitsI6__halfffffjLj1536ELj1ELj4ELj1ELj16ENS_18Kernel_traits_baseILj1536ES2_ffffjLj128EEEEELb0ELb1ELb0EEEvNS_9FwdParamsE)
        /*0aa0*/ 	.word	0x00000000


	//----- nvinfo : EIATTR_MIN_STACK_SIZE
	.align		4
.L_462:
        /*0aa4*/ 	.byte	0x04, 0x12
        /*0aa6*/ 	.short	(.L_464 - .L_463)
	.align		4
.L_463:
        /*0aa8*/ 	.word	index@(_ZN10layer_norm31ln_parallel_residual_fwd_kernelINS_13Kernel_traitsI6__halfffffjLj1536ELj1ELj4ELj1ELj16ENS_18Kernel_traits_baseILj1536ES2_ffffjLj128EEEEELb0ELb1ELb1EEEvNS_9FwdParamsE)
        /*0aac*/ 	.word	0x00000000


	//----- nvinfo : EIATTR_MIN_STACK_SIZE
	.align		4
.L_464:
        /*0ab0*/ 	.byte	0x04, 0x12
        /*0ab2*/ 	.short	(.L_466 - .L_465)
	.align		4
.L_465:
        /*0ab4*/ 	.word	index@(_ZN10layer_norm31ln_parallel_residual_fwd_kernelINS_13Kernel_traitsI6__halfffffjLj1536ELj1ELj4ELj1ELj16ENS_18Kernel_traits_baseILj1536ES2_ffffjLj128EEEEELb1ELb0ELb0EEEvNS_9FwdParamsE)
        /*0ab8*/ 	.word	0x00000080


	//----- nvinfo : EIATTR_MIN_STACK_SIZE
	.align		4
.L_466:
        /*0abc*/ 	.byte	0x04, 0x12
        /*0abe*/ 	.short	(.L_468 - .L_467)
	.align		4
.L_467:
        /*0ac0*/ 	.word	index@(_ZN10layer_norm31ln_parallel_residual_fwd_kernelINS_13Kernel_traitsI6__halfffffjLj1536ELj1ELj4ELj1ELj16ENS_18Kernel_traits_baseILj1536ES2_ffffjLj128EEEEELb1ELb0ELb1EEEvNS_9FwdParamsE)
        /*0ac4*/ 	.word	0x00000088


	//----- nvinfo : EIATTR_MIN_STACK_SIZE
	.align		4
.L_468:
        /*0ac8*/ 	.byte	0x04, 0x12
        /*0aca*/ 	.short	(.L_470 - .L_469)
	.align		4
.L_469:
        /*0acc*/ 	.word	index@(_ZN10layer_norm31ln_parallel_residual_fwd_kernelINS_13Kernel_traitsI6__halfffffjLj1536ELj1ELj4ELj1ELj16ENS_18Kernel_traits_baseILj1536ES2_ffffjLj128EEEEELb1ELb1ELb0EEEvNS_9FwdParamsE)
        /*0ad0*/ 	.word	0x00000000


	//----- nvinfo : EIATTR_MIN_STACK_SIZE
	.align		4
.L_470:
        /*0ad4*/ 	.byte	0x04, 0x12
        /*0ad6*/ 	.short	(.L_472 - .L_471)
	.align		4
.L_471:
        /*0ad8*/ 	.word	index@(_ZN10layer_norm31ln_parallel_residual_fwd_kernelINS_13Kernel_traitsI6__halfffffjLj1536ELj1ELj4ELj1ELj16ENS_18Kernel_traits_baseILj1536ES2_ffffjLj128EEEEELb1ELb1ELb1EEEvNS_9FwdParamsE)
        /*0adc*/ 	.word	0x00000000


	//----- nvinfo : EIATTR_MIN_STACK_SIZE
	.align		4
.L_472:
        /*0ae0*/ 	.byte	0x04, 0x12
        /*0ae2*/ 	.short	(.L_474 - .L_473)
	.align		4
.L_473:
        /*0ae4*/ 	.word	index@(_ZN10layer_norm31ln_parallel_residual_fwd_kernelINS_13Kernel_traitsIfffffjLj1536ELj1ELj4ELj1ELj16ENS_18Kernel_traits_baseILj1536EfffffjLj128EEEEELb0ELb0ELb0EEEvNS_9FwdParamsE)
        /*0ae8*/ 	.word	0x00000040


	//----- nvinfo : EIATTR_MIN_STACK_SIZE
	.align		4
.L_474:
        /*0aec*/ 	.byte	0x04, 0x12
        /*0aee*/ 	.short	(.L_476 - .L_475)
	.align		4
.L_475:
        /*0af0*/ 	.word	index@(_ZN10layer_norm31ln_parallel_residual_fwd_kernelINS_13Kernel_traitsIfffffjLj1536ELj1ELj4ELj1ELj16ENS_18Kernel_traits_baseILj1536EfffffjLj128EEEEELb0ELb0ELb1EEEvNS_9FwdParamsE)
        /*0af4*/ 	.word	0x00000058


	//----- nvinfo : EIATTR_MIN_STACK_SIZE
	.align		4
.L_476:
        /*0af8*/ 	.byte	0x04, 0x12
        /*0afa*/ 	.short	(.L_478 - .L_477)
	.align		4
.L_477:
        /*0afc*/ 	.word	index@(_ZN10layer_norm31ln_parallel_residual_fwd_kernelINS_13Kernel_traitsIfffffjLj1536ELj1ELj4ELj1ELj16ENS_18Kernel_traits_baseILj1536EfffffjLj128EEEEELb0ELb1ELb0EEEvNS_9FwdParamsE)
        /*0b00*/ 	.word	0x00000000


	//----- nvinfo : EIATTR_MIN_STACK_SIZE
	.align		4
.L_478:
        /*0b04*/ 	.byte	0x04, 0x12
        /*0b06*/ 	.short	(.L_480 - .L_479)
	.align		4
.L_479:
        /*0b08*/ 	.word	index@(_ZN10layer_norm31ln_parallel_residual_fwd_kernelINS_13Kernel_traitsIfffffjLj1536ELj1ELj4ELj1ELj16ENS_18Kernel_traits_baseILj1536EfffffjLj128EEEEELb0ELb1ELb1EEEvNS_9FwdParamsE)
        /*0b0c*/ 	.word	0x00000000


	//----- nvinfo : EIATTR_MIN_STACK_SIZE
	.align		4
.L_480:
        /*0b10*/ 	.byte	0x04, 0x12
        /*0b12*/ 	.short	(.L_482 - .L_481)
	.align		4
.L_481:
        /*0b14*/ 	.word	index@(_ZN10layer_norm31ln_parallel_residual_fwd_kernelINS_13Kernel_traitsIfffffjLj1536ELj1ELj4ELj1ELj16ENS_18Kernel_traits_baseILj1536EfffffjLj128EEEEELb1ELb0ELb0EEEvNS_9FwdParamsE)
        /*0b18*/ 	.word	0x00000070


	//----- nvinfo : EIATTR_MIN_STACK_SIZE
	.align		4
.L_482:
        /*0b1c*/ 	.byte	0x04, 0x12
        /*0b1e*/ 	.short	(.L_484 - .L_483)
	.align		4
.L_483:
        /*0b20*/ 	.word	index@(_ZN10layer_norm31ln_parallel_residual_fwd_kernelINS_13Kernel_traitsIfffffjLj1536ELj1ELj4ELj1ELj16ENS_18Kernel_traits_baseILj1536EfffffjLj128EEEEELb1ELb0ELb1EEEvNS_9FwdParamsE)
        /*0b24*/ 	.word	0x00000090


	//----- nvinfo : EIATTR_MIN_STACK_SIZE
	.align		4
.L_484:
        /*0b28*/ 	.byte	0x04, 0x12
        /*0b2a*/ 	.short	(.L_486 - .L_485)
	.align		4
.L_485:
        /*0b2c*/ 	.word	index@(_ZN10layer_norm31ln_parallel_residual_fwd_kernelINS_13Kernel_traitsIfffffjLj1536ELj1ELj4ELj1ELj16ENS_18Kernel_traits_baseILj1536EfffffjLj128EEEEELb1ELb1ELb0EEEvNS_9FwdParamsE)
        /*0b30*/ 	.word	0x00000000


	//----- nvinfo : EIATTR_MIN_STACK_SIZE
	.align		4
.L_486:
        /*0b34*/ 	.byte	0x04, 0x12
        /*0b36*/ 	.short	(.L_488 - .L_487)
	.align		4
.L_487:
        /*0b38*/ 	.word	index@(_ZN10layer_norm31ln_parallel_residual_fwd_kernelINS_13Kernel_traitsIfffffjLj1536ELj1ELj4ELj1ELj16ENS_18Kernel_traits_baseILj1536EfffffjLj128EEEEELb1ELb1ELb1EEEvNS_9FwdParamsE)
        /*0b3c*/ 	.word	0x00000000
.L_488:


//--------------------- .nv.compat                --------------------------
	.section	.nv.compat,"",@"SHT_CUDA_COMPAT_INFO"
	.align	4
        /*0000*/ 	.byte	0x02, 0x09, 0x01, 0x00, 0x02, 0x02, 0x01, 0x00, 0x02, 0x05, 0x05, 0x00, 0x03, 0x07, 0x01, 0x01
        /*0010*/ 	.byte	0x02, 0x03, 0x00, 0x00, 0x02, 0x06, 0x01, 0x00, 0x04, 0x0b, 0x08, 0x00, 0x00, 0x00, 0x00, 0x00
        /*0020*/ 	.byte	0x00, 0x00, 0x00, 0x00


//--------------------- .nv.info._ZN10layer_norm31ln_parallel_residual_fwd_kernelINS_13Kernel_traitsI13__nv_bfloat16S2_S2_S2_fjLj1536ELj1ELj4ELj1ELj16ENS_18Kernel_traits_baseILj1536ES2_S2_S2_S2_fjLj128EEEEELb0ELb0ELb0EEEvNS_9FwdParamsE --------------------------
	.section	.nv.info._ZN10layer_norm31ln_parallel_residual_fwd_kernelINS_13Kernel_traitsI13__nv_bfloat16S2_S2_S2_fjLj1536ELj1ELj4ELj1ELj16ENS_18Kernel_traits_baseILj1536ES2_S2_S2_S2_fjLj128EEEEELb0ELb0ELb0EEEvNS_9FwdParamsE,"",@"SHT_CUDA_INFO"
	.sectionflags	@""
	.align	4


	//----- nvinfo : EIATTR_CUDA_API_VERSION
	.align		4
        /*0000*/ 	.byte	0x04, 0x37
        /*0002*/ 	.short	(.L_490 - .L_489)
.L_489:
        /*0004*/ 	.word	0x00000082


	//----- nvinfo : EIATTR_KPARAM_INFO
	.align		4
.L_490:
        /*0008*/ 	.byte	0x04, 0x17
        /*000a*/ 	.short	(.L_492 - .L_491)
.L_491:
        /*000c*/ 	.word	0x00000000
        /*0010*/ 	.short	0x0000
        /*0012*/ 	.short	0x0000
        /*0014*/ 	.byte	0x00, 0xf0, 0xa1, 0x03


	//----- nvinfo : EIATTR_SPARSE_MMA_MASK
	.align		4
.L_492:
        /*0018*/ 	.byte	0x03, 0x50
        /*001a*/ 	.short	0x0000


	//----- nvinfo : EIATTR_MAXREG_COUNT
	.align		4
        /*001c*/ 	.byte	0x03, 0x1b
        /*001e*/ 	.short	0x00ff


	//----- nvinfo : EIATTR_ANNOTATIONS
	.align		4
        /*0020*/ 	.byte	0x04, 0x55
        /*0022*/ 	.short	(.L_494 - .L_493)


	//   ....[0]....
.L_493:
        /*0024*/ 	.word	0x00000001
        /*0028*/ 	.byte	0xf0, 0x0f, 0x00, 0x00, 0x01, 0x00, 0x00, 0x00, 0x30, 0x10, 0x00, 0x00, 0x01, 0x00, 0x00, 0x00
        /* <DEDUP_REMOVED lines=20> */
        /*0178*/ 	.byte	0x00, 0x73, 0x00, 0x00, 0x01, 0x00, 0x00, 0x00, 0x20, 0x73, 0x00, 0x00


	//----- nvinfo : EIATTR_MERCURY_ISA_VERSION
	.align		4
.L_494:
        /*0184*/ 	.byte	0x03, 0x5f
        /*0186*/ 	.short	0x0101


	//----- nvinfo : EIATTR_COOP_GROUP_MASK_REGIDS
	.align		4
        /*0188*/ 	.byte	0x04, 0x29
        /*018a*/ 	.short	(.L_496 - .L_495)


	//   ....[0]....
.L_495:
        /*018c*/ 	.word	0xffffffff


	//   ....[1]....
        /*0190*/ 	.word	0xffffffff


	//   ....[2]....
        /*0194*/ 	.word	0xffffffff


	//   ....[3]....
        /*0198*/ 	.word	0xffffffff


	//   ....[4]....
        /*019c*/ 	.word	0xffffffff


	//   ....[5]....
        /*01a0*/ 	.word	0xffffffff


	//   ....[6]....
        /*01a4*/ 	.word	0xffffffff


	//   ....[7]....
        /*01a8*/ 	.word	0xffffffff


	//   ....[8]....
        /*01ac*/ 	.word	0xffffffff


	//   ....[9]....
        /*01b0*/ 	.word	0xffffffff


	//   ....[10]....
        /*01b4*/ 	.word	0x05000048


	//   ....[11]....
        /*01b8*/ 	.word	0x05000048


	//   ....[12]....
        /*01bc*/ 	.word	0x05000048


	//   ....[13]....
        /*01c0*/ 	.word	0x05000048


	//   ....[14]....
        /*01c4*/ 	.word	0x05000048


	//   ....[15]....
        /*01c8*/ 	.word	0x05000048


	//   ....[16]....
        /*01cc*/ 	.word	0x05000048


	//   ....[17]....
        /*01d0*/ 	.word	0x05000048


	//   ....[18]....
        /*01d4*/ 	.word	0x05000048


	//   ....[19]....
        /*01d8*/ 	.word	0x05000048


	//----- nvinfo : EIATTR_COOP_GROUP_INSTR_OFFSETS
	.align		4
.L_496:
        /*01dc*/ 	.byte	0x04, 0x28
        /*01de*/ 	.short	(.L_498 - .L_497)


	//   ....[0]....
.L_497:
        /*01e0*/ 	.word	0x000063f0


	//   ....[1]....
        /*01e4*/ 	.word	0x00006430


	//   ....[2]....
        /*01e8*/ 	.word	0x00006450


	//   ....[3]....
        /*01ec*/ 	.word	0x00006470


	//   ....[4]....
        /*01f0*/ 	.word	0x00006490


	//   ....[5]....
        /*01f4*/ 	.word	0x00006ae0


	//   ....[6]....
        /*01f8*/ 	.word	0x00006b00


	//   ....[7]....
        /*01fc*/ 	.word	0x00006b20


	//   ....[8]....
        /*0200*/ 	.word	0x00006b40


	//   ....[9]....
        /*0204*/ 	.word	0x00006b60


	//   ....[10]....
        /*0208*/ 	.word	0x00008190


	//   ....[11]....
        /*020c*/ 	.word	0x00008230


	//   ....[12]....
        /*0210*/ 	.word	0x000082a0


	//   ....[13]....
        /*0214*/ 	.word	0x00008310


	//   ....[14]....
        /*0218*/ 	.word	0x00008380


	//   ....[15]....
        /*021c*/ 	.word	0x00008a40


	//   ....[16]....
        /*0220*/ 	.word	0x00008ab0


	//   ....[17]....
        /*0224*/ 	.word	0x00008b20


	//   ....[18]....
        /*0228*/ 	.word	0x00008b90


	//   ....[19]....
        /*022c*/ 	.word	0x00008c00


	//----- nvinfo : EIATTR_EXIT_INSTR_OFFSETS
	.align		4
.L_498:
        /*0230*/ 	.byte	0x04, 0x1c
        /*0232*/ 	.short	(.L_500 - .L_499)


	//   ....[0]....
.L_499:
        /*0234*/ 	.word	0x00000f90


	//   ....[1]....
        /*0238*/ 	.word	0x00008120


	//----- nvinfo : EIATTR_MAX_THREADS
	.align		4
.L_500:
        /*023c*/ 	.byte	0x04, 0x05
        /*023e*/ 	.short	(.L_502 - .L_501)
.L_501:
        /*0240*/ 	.word	0x00000080
        /*0244*/ 	.word	0x00000001
        /*0248*/ 	.word	0x00000001


	//----- nvinfo : EIATTR_CRS_STACK_SIZE
	.align		4
.L_502:
        /*024c*/ 	.byte	0x04, 0x1e
        /*024e*/ 	.short	(.L_504 - .L_503)
.L_503:
        /*0250*/ 	.word	0x00000000


	//----- nvinfo : EIATTR_CBANK_PARAM_SIZE
	.align		4
.L_504:
        /*0254*/ 	.byte	0x03, 0x19
        /*0256*/ 	.short	0x00e8


	//----- nvinfo : EIATTR_PARAM_CBANK
	.align		4
        /*0258*/ 	.byte	0x04, 0x0a
        /*025a*/ 	.short	(.L_506 - .L_505)
	.align		4
.L_505:
        /*025c*/ 	.word	index@(.nv.constant0._ZN10layer_norm31ln_parallel_residual_fwd_kernelINS_13Kernel_traitsI13__nv_bfloat16S2_S2_S2_fjLj1536ELj1ELj4ELj1ELj16ENS_18Kernel_traits_baseILj1536ES2_S2_S2_S2_fjLj128EEEEELb0ELb0ELb0EEEvNS_9FwdParamsE)
        /*0260*/ 	.short	0x0210
        /*0262*/ 	.short	0x00e8


	//----- nvinfo : EIATTR_SW_WAR
	.align		4
.L_506:
        /*0264*/ 	.byte	0x04, 0x36
        /*0266*/ 	.short	(.L_508 - .L_507)
.L_507:
        /*0268*/ 	.word	0x00000008
.L_508:


//--------------------- .nv.info._ZN10layer_norm31ln_parallel_residual_fwd_kernelINS_13Kernel_traitsI13__nv_bfloat16S2_S2_S2_fjLj1536ELj1ELj4ELj1ELj16ENS_18Kernel_traits_baseILj1536ES2_S2_S2_S2_fjLj128EEEEELb0ELb0ELb1EEEvNS_9FwdParamsE --------------------------
	.section	.nv.info._ZN10layer_norm31ln_parallel_residual_fwd_kernelINS_13Kernel_traitsI13__nv_bfloat16S2_S2_S2_fjLj1536ELj1ELj4ELj1ELj16ENS_18Kernel_traits_baseILj1536ES2_S2_S2_S2_fjLj128EEEEELb0ELb0ELb1EEEvNS_9FwdParamsE,"",@"SHT_CUDA_INFO"
	.sectionflags	@""
	.align	4


	//----- nvinfo : EIATTR_CUDA_API_VERSION
	.align		4
        /*0000*/ 	.byte	0x04, 0x37
        /*0002*/ 	.short	(.L_510 - .L_509)
.L_509:
        /*0004*/ 	.word	0x00000082


	//----- nvinfo : EIATTR_KPARAM_INFO
	.align		4
.L_510:
        /*0008*/ 	.byte	0x04, 0x17
        /*000a*/ 	.short	(.L_512 - .L_511)
.L_511:
        /*000c*/ 	.word	0x00000000
        /*0010*/ 	.short	0x0000
        /*0012*/ 	.short	0x0000
        /*0014*/ 	.byte	0x00, 0xf0, 0xa1, 0x03


	//----- nvinfo : EIATTR_SPARSE_MMA_MASK
	.align		4
.L_512:
        /*0018*/ 	.byte	0x03, 0x50
        /*001a*/ 	.short	0x0000


	//----- nvinfo : EIATTR_MAXREG_COUNT
	.align		4
        /*001c*/ 	.byte	0x03, 0x1b
        /*001e*/ 	.short	0x00ff


	//----- nvinfo : EIATTR_MERCURY_ISA_VERSION
	.align		4
        /*0020*/ 	.byte	0x03, 0x5f
        /*0022*/ 	.short	0x0101


	//----- nvinfo : EIATTR_COOP_GROUP_MASK_REGIDS
	.align		4
        /*0024*/ 	.byte	0x04, 0x29
        /*0026*/ 	.short	(.L_514 - .L_513)


	//   ....[0]....
.L_513:
        /*0028*/ 	.word	0xffffffff


	//   ....[1]....
        /*002c*/ 	.word	0xffffffff


	//   ....[2]....
        /*0030*/ 	.word	0xffffffff


	//   ....[3]....
        /*0034*/ 	.word	0xffffffff


	//   ....[4]....
        /*0038*/ 	.word	0xffffffff


	//   ....[5]....
        /*003c*/ 	.word	0xffffffff


	//   ....[6]....
        /*0040*/ 	.word	0xffffffff


	//   ....[7]....
        /*0044*/ 	.word	0xffffffff


	//   ....[8]....
        /*0048*/ 	.word	0xffffffff


	//   ....[9]....
        /*004c*/ 	.word	0xffffffff


	//   ....[10]....
        /*0050*/ 	.word	0x05000077


	//   ....[11]....
        /*0054*/ 	.word	0x05000077


	//   ....[12]....
        /*0058*/ 	.word	0x05000077


	//   ....[13]....
        /*005c*/ 	.word	0x05000077


	//   ....[14]....
        /*0060*/ 	.word	0x05000077


	//   ....[15]....
        /*0064*/ 	.word	0x05000077


	//   ....[16]....
        /*0068*/ 	.word	0x05000077


	//   ....[17]....
        /*006c*/ 	.word	0x05000077


	//   ....[18]....
        /*0070*/ 	.word	0x05000077


	//   ....[19]....
        /*0074*/ 	.word	0x05000077


	//----- nvinfo : EIATTR_COOP_GROUP_INSTR_OFFSETS
	.align		4
.L_514:
        /*0078*/ 	.byte	0x04, 0x28
        /*007a*/ 	.short	(.L_516 - .L_515)


	//   ....[0]....
.L_515:
        /*007c*/ 	.word	0x00004d00


	//   ....[1]....
        /*0080*/ 	.word	0x00004d20


	//   ....[2]....
        /*0084*/ 	.word	0x00004d40


	//   ....[3]....
        /*0088*/ 	.word	0x00004d70


	//   ....[4]....
        /*008c*/ 	.word	0x00004d90


	//   ....[5]....
        /*0090*/ 	.word	0x000053c0


	//   ....[6]....
        /*0094*/ 	.word	0x000053e0


	//   ....[7]....
        /*0098*/ 	.word	0x00005400


	//   ....[8]....
        /*009c*/ 	.word	0x00005420


	//   ....[9]....
        /*00a0*/ 	.word	0x00005440


	//   ....[10]....
        /*00a4*/ 	.word	0x00006f80


	//   ....[11]....
        /*00a8*/ 	.word	0x00007020


	//   ....[12]....
        /*00ac*/ 	.word	0x00007090


	//   ....[13]....
        /*00b0*/ 	.word	0x00007110


	//   ....[14]....
        /*00b4*/ 	.word	0x00007180


	//   ....[15]....
        /*00b8*/ 	.word	0x00007800


	//   ....[16]....
        /*00bc*/ 	.word	0x00007870


	//   ....[17]....
        /*00c0*/ 	.word	0x000078e0


	//   ....[18]....
        /*00c4*/ 	.word	0x00007950


	//   ....[19]....
        /*00c8*/ 	.word	0x000079c0


	//----- nvinfo : EIATTR_EXIT_INSTR_OFFSETS
	.align		4
.L_516:
        /*00cc*/ 	.byte	0x04, 0x1c
        /*00ce*/ 	.short	(.L_518 - .L_517)


	//   ....[0]....
.L_517:
        /*00d0*/ 	.word	0x000002c0


	//   ....[1]....
        /*00d4*/ 	.word	0x00006f10


	//----- nvinfo : EIATTR_MAX_THREADS
	.align		4
.L_518:
        /*00d8*/ 	.byte	0x04, 0x05
        /*00da*/ 	.short	(.L_520 - .L_519)
.L_519:
        /*00dc*/ 	.word	0x00000080
        /*00e0*/ 	.word	0x00000001
        /*00e4*/ 	.word	0x00000001


	//----- nvinfo : EIATTR_CRS_STACK_SIZE
	.align		4
.L_520:
        /*00e8*/ 	.byte	0x04, 0x1e
        /*00ea*/ 	.short	(.L_522 - .L_521)
.L_521:
        /*00ec*/ 	.word	0x00000000


	//----- nvinfo : EIATTR_CBANK_PARAM_SIZE
	.align		4
.L_522:
        /*00f0*/ 	.byte	0x03, 0x19
        /*00f2*/ 	.short	0x00e8


	//----- nvinfo : EIATTR_PARAM_CBANK
	.align		4
        /*00f4*/ 	.byte	0x04, 0x0a
        /*00f6*/ 	.short	(.L_524 - .L_523)
	.align		4
.L_523:
        /*00f8*/ 	.word	index@(.nv.constant0._ZN10layer_norm31ln_parallel_residual_fwd_kernelINS_13Kernel_traitsI13__nv_bfloat16S2_S2_S2_fjLj1536ELj1ELj4ELj1ELj16ENS_18Kernel_traits_baseILj1536ES2_S2_S2_S2_fjLj128EEEEELb0ELb0ELb1EEEvNS_9FwdParamsE)
        /*00fc*/ 	.short	0x0210
        /*00fe*/ 	.short	0x00e8


	//----- nvinfo : EIATTR_SW_WAR
	.align		4
.L_524:
        /*0100*/ 	.byte	0x04, 0x36
        /*0102*/ 	.short	(.L_526 - .L_525)
.L_525:
        /*0104*/ 	.word	0x00000008
.L_526:


//--------------------- .nv.info._ZN10layer_norm31ln_parallel_residual_fwd_kernelINS_13Kernel_traitsI13__nv_bfloat16S2_S2_S2_fjLj1536ELj1ELj4ELj1ELj16ENS_18Kernel_traits_baseILj1536ES2_S2_S2_S2_fjLj128EEEEELb0ELb1ELb0EEEvNS_9FwdParamsE --------------------------
	.section	.nv.info._ZN10layer_norm31ln_parallel_residual_fwd_kernelINS_13Kernel_traitsI13__nv_bfloat16S2_S2_S2_fjLj1536ELj1ELj4ELj1ELj16ENS_18Kernel_traits_baseILj1536ES2_S2_S2_S2_fjLj128EEEEELb0ELb1ELb0EEEvNS_9FwdParamsE,"",@"SHT_CUDA_INFO"
	.sectionflags	@""
	.align	4


	//----- nvinfo : EIATTR_CUDA_API_VERSION
	.align		4
        /*0000*/ 	.byte	0x04, 0x37
        /*0002*/ 	.short	(.L_528 - .L_527)
.L_527:
        /*0004*/ 	.word	0x00000082


	//----- nvinfo : EIATTR_KPARAM_INFO
	.align		4
.L_528:
        /*0008*/ 	.byte	0x04, 0x17
        /*000a*/ 	.short	(.L_530 - .L_529)
.L_529:
        /*000c*/ 	.word	0x00000000
        /*0010*/ 	.short	0x0000
        /*0012*/ 	.short	0x0000
        /*0014*/ 	.byte	0x00, 0xf0, 0xa1, 0x03


	//----- nvinfo : EIATTR_SPARSE_MMA_MASK
	.align		4
.L_530:
        /*0018*/ 	.byte	0x03, 0x50
        /*001a*/ 	.short	0x0000


	//----- nvinfo : EIATTR_MAXREG_COUNT
	.align		4
        /*001c*/ 	.byte	0x03, 0x1b
        /*001e*/ 	.short	0x00ff


	//----- nvinfo : EIATTR_MERCURY_ISA_VERSION
	.align		4
        /*0020*/ 	.byte	0x03, 0x5f
        /*0022*/ 	.short	0x0101


	//----- nvinfo : EIATTR_COOP_GROUP_MASK_REGIDS
	.align		4
        /*0024*/ 	.byte	0x04, 0x29
        /*0026*/ 	.short	(.L_532 - .L_531)


	//   ....[0]....
.L_531:
        /*0028*/ 	.word	0xffffffff


	//   ....[1]....
        /*002c*/ 	.word	0xffffffff


	//   ....[2]....
        /*0030*/ 	.word	0xffffffff


	//   ....[3]....
        /*0034*/ 	.word	0xffffffff


	//   ....[4]....
        /*0038*/ 	.word	0xffffffff


	//   ....[5]....
        /*003c*/ 	.word	0xffffffff


	//   ....[6]....
        /*0040*/ 	.word	0xffffffff


	//   ....[7]....
        /*0044*/ 	.word	0xffffffff


	//   ....[8]....
        /*0048*/ 	.word	0xffffffff


	//   ....[9]....
        /*004c*/ 	.word	0xffffffff


	//   ....[10]....
        /*0050*/ 	.word	0x050000aa


	//   ....[11]....
        /*0054*/ 	.word	0x050000aa


	//   ....[12]....
        /*0058*/ 	.word	0x050000aa


	//   ....[13]....
        /*005c*/ 	.word	0x050000aa


	//   ....[14]....
        /*0060*/ 	.word	0x050000aa


	//   ....[15]....
        /*0064*/ 	.word	0x050000aa


	//   ....[16]....
        /*0068*/ 	.word	0x050000aa


	//   ....[17]....
        /*006c*/ 	.word	0x050000aa


	//   ....[18]....
        /*0070*/ 	.word	0x050000aa


	//   ....[19]....
        /*0074*/ 	.word	0x050000aa


	//----- nvinfo : EIATTR_COOP_GROUP_INSTR_OFFSETS
	.align		4
.L_532:
        /*0078*/ 	.byte	0x04, 0x28
        /*007a*/ 	.short	(.L_534 - .L_533)


	//   ....[0]....
.L_533:
        /*007c*/ 	.word	0x000053d0


	//   ....[1]....
        /*0080*/ 	.word	0x00005410


	//   ....[2]....
        /*0084*/ 	.word	0x00005430


	//   ....[3]....
        /*0088*/ 	.word	0x00005450


	//   ....[4]....
        /*008c*/ 	.word	0x00005470


	//   ....[5]....
        /*0090*/ 	.word	0x00005ac0


	//   ....[6]....
        /*0094*/ 	.word	0x00005ae0


	//   ....[7]....
        /*0098*/ 	.word	0x00005b00


	//   ....[8]....
        /*009c*/ 	.word	0x00005b20


	//   ....[9]....
        /*00a0*/ 	.word	0x00005b40


	//   ....[10]....
        /*00a4*/ 	.word	0x00006a40


	//   ....[11]....
        /*00a8*/ 	.word	0x00006af0


	//   ....[12]....
        /*00ac*/ 	.word	0x00006b60


	//   ....[13]....
        /*00b0*/ 	.word	0x00006bd0


	//   ....[14]....
        /*00b4*/ 	.word	0x00006c40


	//   ....[15]....
        /*00b8*/ 	.word	0x000072f0


	//   ....[16]....
        /*00bc*/ 	.word	0x00007360


	//   ....[17]....
        /*00c0*/ 	.word	0x000073d0


	//   ....[18]....
        /*00c4*/ 	.word	0x00007440


	//   ....[19]....
        /*00c8*/ 	.word	0x000074b0


	//----- nvinfo : EIATTR_EXIT_INSTR_OFFSETS
	.align		4
.L_534:
        /*00cc*/ 	.byte	0x04, 0x1c
        /*00ce*/ 	.short	(.L_536 - .L_535)


	//   ....[0]....
.L_535:
        /*00d0*/ 	.word	0x000008b0


	//   ....[1]....
        /*00d4*/ 	.word	0x000069d0


	//----- nvinfo : EIATTR_MAX_THREADS
	.align		4
.L_536:
        /*00d8*/ 	.byte	0x04, 0x05
        /*00da*/ 	.short	(.L_538 - .L_537)
.L_537:
        /*00dc*/ 	.word	0x00000080
        /*00e0*/ 	.word	0x00000001
        /*00e4*/ 	.word	0x00000001


	//----- nvinfo : EIATTR_CRS_STACK_SIZE
	.align		4
.L_538:
        /*00e8*/ 	.byte	0x04, 0x1e
        /*00ea*/ 	.short	(.L_540 - .L_539)
.L_539:
        /*00ec*/ 	.word	0x00000000


	//----- nvinfo : EIATTR_CBANK_PARAM_SIZE
	.align		4
.L_540:
        /*00f0*/ 	.byte	0x03, 0x19
        /*00f2*/ 	.short	0x00e8


	//----- nvinfo : EIATTR_PARAM_CBANK
	.align		4
        /*00f4*/ 	.byte	0x04, 0x0a
        /*00f6*/ 	.short	(.L_542 - .L_541)
	.align		4
.L_541:
        /*00f8*/ 	.word	index@(.nv.constant0._ZN10layer_norm31ln_parallel_residual_fwd_kernelINS_13Kernel_traitsI13__nv_bfloat16S2_S2_S2_fjLj1536ELj1ELj4ELj1ELj16ENS_18Kernel_traits_baseILj1536ES2_S2_S2_S2_fjLj128EEEEELb0ELb1ELb0EEEvNS_9FwdParamsE)
        /*00fc*/ 	.short	0x0210
        /*00fe*/ 	.short	0x00e8


	//----- nvinfo : EIATTR_SW_WAR
	.align		4
.L_542:
        /*0100*/ 	.byte	0x04, 0x36
        /*0102*/ 	.short	(.L_544 - .L_543)
.L_543:
        /*0104*/ 	.word	0x00000008
.L_544:


//--------------------- .nv.info._ZN10layer_norm31ln_parallel_residual_fwd_kernelINS_13Kernel_traitsI13__nv_bfloat16S2_S2_S2_fjLj1536ELj1ELj4ELj1ELj16ENS_18Kernel_traits_baseILj1536ES2_S2_S2_S2_fjLj128EEEEELb0ELb1ELb1EEEvNS_9FwdParamsE --------------------------
	.section	.nv.info._ZN10layer_norm31ln_parallel_residual_fwd_kernelINS_13Kernel_traitsI13__nv_bfloat16S2_S2_S2_fjLj1536ELj1ELj4ELj1ELj16ENS_18Kernel_traits_baseILj1536ES2_S2_S2_S2_fjLj128EEEEELb0ELb1ELb1EEEvNS_9FwdParamsE,"",@"SHT_CUDA_INFO"
	.sectionflags	@""
	.align	4


	//----- nvinfo : EIATTR_CUDA_API_VERSION
	.align		4
        /*0000*/ 	.byte	0x04, 0x37
        /*0002*/ 	.short	(.L_546 - .L_545)
.L_545:
        /*0004*/ 	.word	0x00000082


	//----- nvinfo : EIATTR_KPARAM_INFO
	.align		4
.L_546:
        /*0008*/ 	.byte	0x04, 0x17
        /*000a*/ 	.short	(.L_548 - .L_547)
.L_547:
        /*000c*/ 	.word	0x00000000
        /*0010*/ 	.short	0x0000
        /*0012*/ 	.short	0x0000
        /*0014*/ 	.byte	0x00, 0xf0, 0xa1, 0x03


	//----- nvinfo : EIATTR_SPARSE_MMA_MASK
	.align		4
.L_548:
        /*0018*/ 	.byte	0x03, 0x50
        /*001a*/ 	.short	0x0000


	//----- nvinfo : EIATTR_MAXREG_COUNT
	.align		4
        /*001c*/ 	.byte	0x03, 0x1b
        /*001e*/ 	.short	0x00ff


	//----- nvinfo : EIATTR_MERCURY_ISA_VERSION
	.align		4
        /*0020*/ 	.byte	0x03, 0x5f
        /*0022*/ 	.short	0x0101


	//----- nvinfo : EIATTR_COOP_GROUP_MASK_REGIDS
	.align		4
        /*0024*/ 	.byte	0x04, 0x29
        /*0026*/ 	.short	(.L_550 - .L_549)


	//   ....[0]....
.L_549:
        /*0028*/ 	.word	0xffffffff


	//   ....[1]....
        /*002c*/ 	.word	0xffffffff


	//   ....[2]....
        /*0030*/ 	.word	0xffffffff


	//   ....[3]....
        /*0034*/ 	.word	0xffffffff


	//   ....[4]....
        /*0038*/ 	.word	0xffffffff


	//   ....[5]....
        /*003c*/ 	.word	0xffffffff


	//   ....[6]....
        /*0040*/ 	.word	0xffffffff


	//   ....[7]....
        /*0044*/ 	.word	0xffffffff


	//   ....[8]....
        /*0048*/ 	.word	0xffffffff


	//   ....[9]....
        /*004c*/ 	.word	0xffffffff


	//   ....[10]....
        /*0050*/ 	.word	0x050000ad


	//   ....[11]....
        /*0054*/ 	.word	0x050000ad


	//   ....[12]....
        /*0058*/ 	.word	0x050000ad


	//   ....[13]....
        /*005c*/ 	.word	0x050000ad


	//   ....[14]....
        /*0060*/ 	.word	0x050000ad


	//   ....[15]....
        /*0064*/ 	.word	0x050000ad


	//   ....[16]....
        /*0068*/ 	.word	0x050000ad


	//   ....[17]....
        /*006c*/ 	.word	0x050000ad


	//   ....[18]....
        /*0070*/ 	.word	0x050000ad


	//   ....[19]....
        /*0074*/ 	.word	0x050000ad


	//----- nvinfo : EIATTR_COOP_GROUP_INSTR_OFFSETS
	.align		4
.L_550:
        /*0078*/ 	.byte	0x04, 0x28
        /*007a*/ 	.short	(.L_552 - .L_551)


	//   ....[0]....
.L_551:
        /*007c*/ 	.word	0x00004b00


	//   ....[1]....
        /*0080*/ 	.word	0x00004b20


	//   ....[2]....
        /*0084*/ 	.word	0x00004b40


	//   ....[3]....
        /*0088*/ 	.word	0x00004b60


	//   ....[4]....
        /*008c*/ 	.word	0x00004b90


	//   ....[5]....
        /*0090*/ 	.word	0x000051c0


	//   ....[6]....
        /*0094*/ 	.word	0x000051e0


	//   ....[7]....
        /*0098*/ 	.word	0x00005200


	//   ....[8]....
        /*009c*/ 	.word	0x00005220


	//   ....[9]....
        /*00a0*/ 	.word	0x00005240


	//   ....[10]....
        /*00a4*/ 	.word	0x00005f30


	//   ....[11]....
        /*00a8*/ 	.word	0x00005fd0


	//   ....[12]....
        /*00ac*/ 	.word	0x00006040


	//   ....[13]....
        /*00b0*/ 	.word	0x000060b0


	//   ....[14]....
        /*00b4*/ 	.word	0x00006130


	//   ....[15]....
        /*00b8*/ 	.word	0x000067b0


	//   ....[16]....
        /*00bc*/ 	.word	0x00006820


	//   ....[17]....
        /*00c0*/ 	.word	0x00006890


	//   ....[18]....
        /*00c4*/ 	.word	0x00006900


	//   ....[19]....
        /*00c8*/ 	.word	0x00006970


	//----- nvinfo : EIATTR_EXIT_INSTR_OFFSETS
	.align		4
.L_552:
        /*00cc*/ 	.byte	0x04, 0x1c
        /*00ce*/ 	.short	(.L_554 - .L_553)


	//   ....[0]....
.L_553:
        /*00d0*/ 	.word	0x000001c0


	//   ....[1]....
        /*00d4*/ 	.word	0x00005ec0


	//----- nvinfo : EIATTR_MAX_THREADS
	.align		4
.L_554:
        /*00d8*/ 	.byte	0x04, 0x05
        /*00da*/ 	.short	(.L_556 - .L_555)
.L_555:
        /*00dc*/ 	.word	0x00000080
        /*00e0*/ 	.word	0x00000001
        /*00e4*/ 	.word	0x00000001


	//----- nvinfo : EIATTR_CRS_STACK_SIZE
	.align		4
.L_556:
        /*00e8*/ 	.byte	0x04, 0x1e
        /*00ea*/ 	.short	(.L_558 - .L_557)
.L_557:
        /*00ec*/ 	.word	0x00000000


	//----- nvinfo : EIATTR_CBANK_PARAM_SIZE
	.align		4
.L_558:
        /*00f0*/ 	.byte	0x03, 0x19
        /*00f2*/ 	.short	0x00e8


	//----- nvinfo : EIATTR_PARAM_CBANK
	.align		4
        /*00f4*/ 	.byte	0x04, 0x0a
        /*00f6*/ 	.short	(.L_560 - .L_559)
	.align		4
.L_559:
        /*00f8*/ 	.word	index@(.nv.constant0._ZN10layer_norm31ln_parallel_residual_fwd_kernelINS_13Kernel_traitsI13__nv_bfloat16S2_S2_S2_fjLj1536ELj1ELj4ELj1ELj16ENS_18Kernel_traits_baseILj1536ES2_S2_S2_S2_fjLj128EEEEELb0ELb1ELb1EEEvNS_9FwdParamsE)
        /*00fc*/ 	.short	0x0210
        /*00fe*/ 	.short	0x00e8


	//----- nvinfo : EIATTR_SW_WAR
	.align		4
.L_560:
        /*0100*/ 	.byte	0x04, 0x36
        /*0102*/ 	.short	(.L_562 - .L_561)
.L_561:
        /*0104*/ 	.word	0x00000008
.L_562:


//--------------------- .nv.info._ZN10layer_norm31ln_parallel_residual_fwd_kernelINS_13Kernel_traitsI13__nv_bfloat16S2_S2_S2_fjLj1536ELj1ELj4ELj1ELj16ENS_18Kernel_traits_baseILj1536ES2_S2_S2_S2_fjLj128EEEEELb1ELb0ELb0EEEvNS_9FwdParamsE --------------------------
	.section	.nv.info._ZN10layer_norm31ln_parallel_residual_fwd_kernelINS_13Kernel_traitsI13__nv_bfloat16S2_S2_S2_fjLj1536ELj1ELj4ELj1ELj16ENS_18Kernel_traits_baseILj1536ES2_S2_S2_S2_fjLj128EEEEELb1ELb0ELb0EEEvNS_9FwdParamsE,"",@"SHT_CUDA_INFO"
	.sectionflags	@""
	.align	4


	//----- nvinfo : EIATTR_CUDA_API_VERSION
	.align		4
        /*0000*/ 	.byte	0x04, 0x37
        /*0002*/ 	.short	(.L_564 - .L_563)
.L_563:
        /*0004*/ 	.word	0x00000082


	//----- nvinfo : EIATTR_KPARAM_INFO
	.align		4
.L_564:
        /*0008*/ 	.byte	0x04, 0x17
        /*000a*/ 	.short	(.L_566 - .L_565)
.L_565:
        /*000c*/ 	.word	0x00000000
        /*0010*/ 	.short	0x0000
        /*0012*/ 	.short	0x0000
        /*0014*/ 	.byte	0x00, 0xf0, 0xa1, 0x03


	//----- nvinfo : EIATTR_SPARSE_MMA_MASK
	.align		4
.L_566:
        /*0018*/ 	.byte	0x03, 0x50
        /*001a*/ 	.short	0x0000


	//----- nvinfo : EIATTR_MAXREG_COUNT
	.align		4
        /*001c*/ 	.byte	0x03, 0x1b
        /*001e*/ 	.short	0x00ff


	//----- nvinfo : EIATTR_ANNOTATIONS
	.align		4
        /*0020*/ 	.byte	0x04, 0x55
        /*0022*/ 	.short	(.L_568 - .L_567)


	//   ....[0]....
.L_567:
        /* <DEDUP_REMOVED lines=34> */


	//----- nvinfo : EIATTR_MERCURY_ISA_VERSION
	.align		4
.L_568:
        /*0234*/ 	.byte	0x03, 0x5f
        /*0236*/ 	.short	0x0101


	//----- nvinfo : EIATTR_COOP_GROUP_MASK_REGIDS
	.align		4
        /*0238*/ 	.byte	0x04, 0x29
        /*023a*/ 	.short	(.L_570 - .L_569)


	//   ....[0]....
.L_569:
        /*023c*/ 	.word	0xffffffff


	//   ....[1]....
        /*0240*/ 	.word	0xffffffff


	//   ....[2]....
        /*0244*/ 	.word	0xffffffff


	//   ....[3]....
        /*0248*/ 	.word	0xffffffff


	//   ....[4]....
        /*024c*/ 	.word	0xffffffff


	//   ....[5]....
        /*0250*/ 	.word	0xffffffff


	//   ....[6]....
        /*0254*/ 	.word	0xffffffff


	//   ....[7]....
        /*0258*/ 	.word	0xffffffff


	//   ....[8]....
        /*025c*/ 	.word	0xffffffff


	//   ....[9]....
        /*0260*/ 	.word	0xffffffff


	//   ....[10]....
        /*0264*/ 	.word	0x05000045


	//   ....[11]....
        /*0268*/ 	.word	0x05000045


	//   ....[12]....
        /*026c*/ 	.word	0x05000045


	//   ....[13]....
        /*0270*/ 	.word	0x05000045


	//   ....[14]....
        /*0274*/ 	.word	0x05000045


	//   ....[15]....
        /*0278*/ 	.word	0x05000045


	//   ....[16]....
        /*027c*/ 	.word	0x05000045


	//   ....[17]....
        /*0280*/ 	.word	0x05000045


	//   ....[18]....
        /*0284*/ 	.word	0x05000045


	//   ....[19]....
        /*0288*/ 	.word	0x05000045


	//----- nvinfo : EIATTR_COOP_GROUP_INSTR_OFFSETS
	.align		4
.L_570:
        /*028c*/ 	.byte	0x04, 0x28
        /*028e*/ 	.short	(.L_572 - .L_571)


	//   ....[0]....
.L_571:
        /*0290*/ 	.word	0x00025ee0


	//   ....[1]....
        /*0294*/ 	.word	0x00025f10


	//   ....[2]....
        /*0298*/ 	.word	0x00025f30


	//   ....[3]....
        /*029c*/ 	.word	0x00025f50


	//   ....[4]....
        /*02a0*/ 	.word	0x00025f70


	//   ....[5]....
        /*02a4*/ 	.word	0x000265c0


	//   ....[6]....
        /*02a8*/ 	.word	0x000265e0


	//   ....[7]....
        /*02ac*/ 	.word	0x00026600


	//   ....[8]....
        /*02b0*/ 	.word	0x00026620


	//   ....[9]....
        /*02b4*/ 	.word	0x00026640


	//   ....[10]....
        /*02b8*/ 	.word	0x00027d20


	//   ....[11]....
        /*02bc*/ 	.word	0x00027db0


	//   ....[12]....
        /*02c0*/ 	.word	0x00027e20


	//   ....[13]....
        /*02c4*/ 	.word	0x00027e90


	//   ....[14]....
        /*02c8*/ 	.word	0x00027f00


	//   ....[15]....
        /*02cc*/ 	.word	0x000285c0


	//   ....[16]....
        /*02d0*/ 	.word	0x00028630


	//   ....[17]....
        /*02d4*/ 	.word	0x000286a0


	//   ....[18]....
        /*02d8*/ 	.word	0x00028710


	//   ....[19]....
        /*02dc*/ 	.word	0x00028780


	//----- nvinfo : EIATTR_EXIT_INSTR_OFFSETS
	.align		4
.L_572:
        /*02e0*/ 	.byte	0x04, 0x1c
        /*02e2*/ 	.short	(.L_574 - .L_573)


	//   ....[0]....
.L_573:
        /*02e4*/ 	.word	0x00001410


	//   ....[1]....
        /*02e8*/ 	.word	0x00027cb0


	//----- nvinfo : EIATTR_MAX_THREADS
	.align		4
.L_574:
        /*02ec*/ 	.byte	0x04, 0x05
        /*02ee*/ 	.short	(.L_576 - .L_575)
.L_575:
        /*02f0*/ 	.word	0x00000080
        /*02f4*/ 	.word	0x00000001
        /*02f8*/ 	.word	0x00000001


	//----- nvinfo : EIATTR_CRS_STACK_SIZE
	.align		4
.L_576:
        /*02fc*/ 	.byte	0x04, 0x1e
        /*02fe*/ 	.short	(.L_578 - .L_577)
.L_577:
        /*0300*/ 	.word	0x00000000


	//----- nvinfo : EIATTR_CBANK_PARAM_SIZE
	.align		4
.L_578:
        /*0304*/ 	.byte	0x03, 0x19
        /*0306*/ 	.short	0x00e8


	//----- nvinfo : EIATTR_PARAM_CBANK
	.align		4
        /*0308*/ 	.byte	0x04, 0x0a
        /*030a*/ 	.short	(.L_580 - .L_579)
	.align		4
.L_579:
        /*030c*/ 	.word	index@(.nv.constant0._ZN10layer_norm31ln_parallel_residual_fwd_kernelINS_13Kernel_traitsI13__nv_bfloat16S2_S2_S2_fjLj1536ELj1ELj4ELj1ELj16ENS_18Kernel_traits_baseILj1536ES2_S2_S2_S2_fjLj128EEEEELb1ELb0ELb0EEEvNS_9FwdParamsE)
        /*0310*/ 	.short	0x0210
        /*0312*/ 	.short	0x00e8


	//----- nvinfo : EIATTR_SW_WAR
	.align		4
.L_580:
        /*0314*/ 	.byte	0x04, 0x36
        /*0316*/ 	.short	(.L_582 - .L_581)
.L_581:
        /*0318*/ 	.word	0x00000008
.L_582:


//--------------------- .nv.info._ZN10layer_norm31ln_parallel_residual_fwd_kernelINS_13Kernel_traitsI13__nv_bfloat16S2_S2_S2_fjLj1536ELj1ELj4ELj1ELj16ENS_18Kernel_traits_baseILj1536ES2_S2_S2_S2_fjLj128EEEEELb1ELb0ELb1EEEvNS_9FwdParamsE --------------------------
	.section	.nv.info._ZN10layer_norm31ln_parallel_residual_fwd_kernelINS_13Kernel_traitsI13__nv_bfloat16S2_S2_S2_fjLj1536ELj1ELj4ELj1ELj16ENS_18Kernel_traits_baseILj1536ES2_S2_S2_S2_fjLj128EEEEELb1ELb0ELb1EEEvNS_9FwdParamsE,"",@"SHT_CUDA_INFO"
	.sectionflags	@""
	.align	4


	//----- nvinfo : EIATTR_CUDA_API_VERSION
	.align		4
        /*0000*/ 	.byte	0x04, 0x37
        /*0002*/ 	.short	(.L_584 - .L_583)
.L_583:
        /*0004*/ 	.word	0x00000082


	//----- nvinfo : EIATTR_KPARAM_INFO
	.align		4
.L_584:
        /*0008*/ 	.byte	0x04, 0x17
        /*000a*/ 	.short	(.L_586 - .L_585)
.L_585:
        /*000c*/ 	.word	0x00000000
        /*0010*/ 	.short	0x0000
        /*0012*/ 	.short	0x0000
        /*0014*/ 	.byte	0x00, 0xf0, 0xa1, 0x03


	//----- nvinfo : EIATTR_SPARSE_MMA_MASK
	.align		4
.L_586:
        /*0018*/ 	.byte	0x03, 0x50
        /*001a*/ 	.short	0x0000


	//----- nvinfo : EIATTR_MAXREG_COUNT
	.align		4
        /*001c*/ 	.byte	0x03, 0x1b
        /*001e*/ 	.short	0x00ff


	//----- nvinfo : EIATTR_MERCURY_ISA_VERSION
	.align		4
        /*0020*/ 	.byte	0x03, 0x5f
        /*0022*/ 	.short	0x0101


	//----- nvinfo : EIATTR_COOP_GROUP_MASK_REGIDS
	.align		4
        /*0024*/ 	.byte	0x04, 0x29
        /*0026*/ 	.short	(.L_588 - .L_587)


	//   ....[0]....
.L_587:
        /*0028*/ 	.word	0xffffffff


	//   ....[1]....
        /*002c*/ 	.word	0xffffffff


	//   ....[2]....
        /*0030*/ 	.word	0xffffffff


	//   ....[3]....
        /*0034*/ 	.word	0xffffffff


	//   ....[4]....
        /*0038*/ 	.word	0xffffffff


	//   ....[5]....
        /*003c*/ 	.word	0xffffffff


	//   ....[6]....
        /*0040*/ 	.word	0xffffffff


	//   ....[7]....
        /*0044*/ 	.word	0xffffffff


	//   ....[8]....
        /*0048*/ 	.word	0xffffffff


	//   ....[9]....
        /*004c*/ 	.word	0xffffffff


	//   ....[10]....
        /*0050*/ 	.word	0x050000ec


	//   ....[11]....
        /*0054*/ 	.word	0x050000ec


	//   ....[12]....
        /*0058*/ 	.word	0x050000ec


	//   ....[13]....
        /*005c*/ 	.word	0x050000ec


	//   ....[14]....
        /*0060*/ 	.word	0x050000ec


	//   ....[15]....
        /*0064*/ 	.word	0x050000ec


	//   ....[16]....
        /*0068*/ 	.word	0x050000ec


	//   ....[17]....
        /*006c*/ 	.word	0x050000ec


	//   ....[18]....
        /*0070*/ 	.word	0x050000ec


	//   ....[19]....
        /*0074*/ 	.word	0x050000ec


	//----- nvinfo : EIATTR_COOP_GROUP_INSTR_OFFSETS
	.align		4
.L_588:
        /*0078*/ 	.byte	0x04, 0x28
        /*007a*/ 	.short	(.L_590 - .L_589)


	//   ....[0]....
.L_589:
        /*007c*/ 	.word	0x00024580


	//   ....[1]....
        /*0080*/ 	.word	0x000245a0


	//   ....[2]....
        /*0084*/ 	.word	0x000245d0


	//   ....[3]....
        /*0088*/ 	.word	0x000245f0


	//   ....[4]....
        /*008c*/ 	.word	0x00024610


	//   ....[5]....
        /*0090*/ 	.word	0x00024c40


	//   ....[6]....
        /*0094*/ 	.word	0x00024c60


	//   ....[7]....
        /*0098*/ 	.word	0x00024c80


	//   ....[8]....
        /*009c*/ 	.word	0x00024ca0


	//   ....[9]....
        /*00a0*/ 	.word	0x00024cc0


	//   ....[10]....
        /*00a4*/ 	.word	0x00026890


	//   ....[11]....
        /*00a8*/ 	.word	0x00026930


	//   ....[12]....
        /*00ac*/ 	.word	0x000269b0


	//   ....[13]....
        /*00b0*/ 	.word	0x00026a20


	//   ....[14]....
        /*00b4*/ 	.word	0x00026a90


	//   ....[15]....
        /*00b8*/ 	.word	0x00027100


	//   ....[16]....
        /*00bc*/ 	.word	0x00027170


	//   ....[17]....
        /*00c0*/ 	.word	0x000271e0


	//   ....[18]....
        /*00c4*/ 	.word	0x00027250


	//   ....[19]....
        /*00c8*/ 	.word	0x000272c0


	//----- nvinfo : EIATTR_EXIT_INSTR_OFFSETS
	.align		4
.L_590:
        /*00cc*/ 	.byte	0x04, 0x1c
        /*00ce*/ 	.short	(.L_592 - .L_591)


	//   ....[0]....
.L_591:
        /*00d0*/ 	.word	0x000006b0


	//   ....[1]....
        /*00d4*/ 	.word	0x00026820


	//----- nvinfo : EIATTR_MAX_THREADS
	.align		4
.L_592:
        /*00d8*/ 	.byte	0x04, 0x05
        /*00da*/ 	.short	(.L_594 - .L_593)
.L_593:
        /*00dc*/ 	.word	0x00000080
        /*00e0*/ 	.word	0x00000001
        /*00e4*/ 	.word	0x00000001


	//----- nvinfo : EIATTR_CRS_STACK_SIZE
	.align		4
.L_594:
        /*00e8*/ 	.byte	0x04, 0x1e
        /*00ea*/ 	.short	(.L_596 - .L_595)
.L_595:
        /*00ec*/ 	.word	0x00000000


	//----- nvinfo : EIATTR_CBANK_PARAM_SIZE
	.align		4
.L_596:
        /*00f0*/ 	.byte	0x03, 0x19
        /*00f2*/ 	.short	0x00e8


	//----- nvinfo : EIATTR_PARAM_CBANK
	.align		4
        /*00f4*/ 	.byte	0x04, 0x0a
        /*00f6*/ 	.short	(.L_598 - .L_597)
	.align		4
.L_597:
        /*00f8*/ 	.word	index@(.nv.constant0._ZN10layer_norm31ln_parallel_residual_fwd_kernelINS_13Kernel_traitsI13__nv_bfloat16S2_S2_S2_fjLj1536ELj1ELj4ELj1ELj16ENS_18Kernel_traits_baseILj1536ES2_S2_S2_S2_fjLj128EEEEELb1ELb0ELb1EEEvNS_9FwdParamsE)
        /*00fc*/ 	.short	0x0210
        /*00fe*/ 	.short	0x00e8


	//----- nvinfo : EIATTR_SW_WAR
	.align		4
.L_598:
        /*0100*/ 	.byte	0x04, 0x36
        /*0102*/ 	.short	(.L_600 - .L_599)
.L_599:
        /*0104*/ 	.word	0x00000008
.L_600:


//--------------------- .nv.info._ZN10layer_norm31ln_parallel_residual_fwd_kernelINS_13Kernel_traitsI13__nv_bfloat16S2_S2_S2_fjLj1536ELj1ELj4ELj1ELj16ENS_18Kernel_traits_baseILj1536ES2_S2_S2_S2_fjLj128EEEEELb1ELb1ELb0EEEvNS_9FwdParamsE --------------------------
	.section	.nv.info._ZN10layer_norm31ln_parallel_residual_fwd_kernelINS_13Kernel_traitsI13__nv_bfloat16S2_S2_S2_fjLj1536ELj1ELj4ELj1ELj16ENS_18Kernel_traits_baseILj1536ES2_S2_S2_S2_fjLj128EEEEELb1ELb1ELb0EEEvNS_9FwdParamsE,"",@"SHT_CUDA_INFO"
	.sectionflags	@""
	.align	4


	//----- nvinfo : EIATTR_CUDA_API_VERSION
	.align		4
        /*0000*/ 	.byte	0x04, 0x37
        /*0002*/ 	.short	(.L_602 - .L_601)
.L_601:
        /*0004*/ 	.word	0x00000082


	//----- nvinfo : EIATTR_KPARAM_INFO
	.align		4
.L_602:
        /*0008*/ 	.byte	0x04, 0x17
        /*000a*/ 	.short	(.L_604 - .L_603)
.L_603:
        /*000c*/ 	.word	0x00000000
        /*0010*/ 	.short	0x0000
        /*0012*/ 	.short	0x0000
        /*0014*/ 	.byte	0x00, 0xf0, 0xa1, 0x03


	//----- nvinfo : EIATTR_SPARSE_MMA_MASK
	.align		4
.L_604:
        /*0018*/ 	.byte	0x03, 0x50
        /*001a*/ 	.short	0x0000


	//----- nvinfo : EIATTR_MAXREG_COUNT
	.align		4
        /*001c*/ 	.byte	0x03, 0x1b
        /*001e*/ 	.short	0x00ff


	//----- nvinfo : EIATTR_MERCURY_ISA_VERSION
	.align		4
        /*0020*/ 	.byte	0x03, 0x5f
        /*0022*/ 	.short	0x0101


	//----- nvinfo : EIATTR_COOP_GROUP_MASK_REGIDS
	.align		4
        /*0024*/ 	.byte	0x04, 0x29
        /*0026*/ 	.short	(.L_606 - .L_605)


	//   ....[0]....
.L_605:
        /*0028*/ 	.word	0xffffffff


	//   ....[1]....
        /*002c*/ 	.word	0xffffffff


	//   ....[2]....
        /*0030*/ 	.word	0xffffffff


	//   ....[3]....
        /*0034*/ 	.word	0xffffffff


	//   ....[4]....
        /*0038*/ 	.word	0xffffffff


	//   ....[5]....
        /*003c*/ 	.word	0xffffffff


	//   ....[6]....
        /*0040*/ 	.word	0xffffffff


	//   ....[7]....
        /*0044*/ 	.word	0xffffffff


	//   ....[8]....
        /*0048*/ 	.word	0xffffffff


	//   ....[9]....
        /*004c*/ 	.word	0xffffffff


	//   ....[10]....
        /*0050*/ 	.word	0x050000cb


	//   ....[11]....
        /*0054*/ 	.word	0x050000cb


	//   ....[12]....
        /*0058*/ 	.word	0x050000cb


	//   ....[13]....
        /*005c*/ 	.word	0x050000cb


	//   ....[14]....
        /*0060*/ 	.word	0x050000cb


	//   ....[15]....
        /*0064*/ 	.word	0x050000cb


	//   ....[16]....
        /*0068*/ 	.word	0x050000cb


	//   ....[17]....
        /*006c*/ 	.word	0x050000cb


	//   ....[18]....
        /*0070*/ 	.word	0x050000cb


	//   ....[19]....
        /*0074*/ 	.word	0x050000cb


	//----- nvinfo : EIATTR_COOP_GROUP_INSTR_OFFSETS
	.align		4
.L_606:
        /*0078*/ 	.byte	0x04, 0x28
        /*007a*/ 	.short	(.L_608 - .L_607)


	//   ....[0]....
.L_607:
        /*007c*/ 	.word	0x00024e60


	//   ....[1]....
        /*0080*/ 	.word	0x00024e90


	//   ....[2]....
        /*0084*/ 	.word	0x00024eb0


	//   ....[3]....
        /*0088*/ 	.word	0x00024ed0


	//   ....[4]....
        /*008c*/ 	.word	0x00024f00


	//   ....[5]....
        /*0090*/ 	.word	0x00025540


	//   ....[6]....
        /*0094*/ 	.word	0x00025560


	//   ....[7]....
        /*0098*/ 	.word	0x00025580


	//   ....[8]....
        /*009c*/ 	.word	0x000255a0


	//   ....[9]....
        /*00a0*/ 	.word	0x000255c0


	//   ....[10]....
        /*00a4*/ 	.word	0x000264e0


	//   ....[11]....
        /*00a8*/ 	.word	0x00026580


	//   ....[12]....
        /*00ac*/ 	.word	0x000265f0


	//   ....[13]....
        /*00b0*/ 	.word	0x00026660


	//   ....[14]....
        /*00b4*/ 	.word	0x000266e0


	//   ....[15]....
        /*00b8*/ 	.word	0x00026d80


	//   ....[16]....
        /*00bc*/ 	.word	0x00026df0


	//   ....[17]....
        /*00c0*/ 	.word	0x00026e60


	//   ....[18]....
        /*00c4*/ 	.word	0x00026ed0


	//   ....[19]....
        /*00c8*/ 	.word	0x00026f40


	//----- nvinfo : EIATTR_EXIT_INSTR_OFFSETS
	.align		4
.L_608:
        /*00cc*/ 	.byte	0x04, 0x1c
        /*00ce*/ 	.short	(.L_610 - .L_609)


	//   ....[0]....
.L_609:
        /*00d0*/ 	.word	0x00000d30


	//   ....[1]....
        /*00d4*/ 	.word	0x00026470


	//----- nvinfo : EIATTR_MAX_THREADS
	.align		4
.L_610:
        /*00d8*/ 	.byte	0x04, 0x05
        /*00da*/ 	.short	(.L_612 - .L_611)
.L_611:
        /*00dc*/ 	.word	0x00000080
        /*00e0*/ 	.word	0x00000001
        /*00e4*/ 	.word	0x00000001


	//----- nvinfo : EIATTR_CRS_STACK_SIZE
	.align		4
.L_612:
        /*00e8*/ 	.byte	0x04, 0x1e
        /*00ea*/ 	.short	(.L_614 - .L_613)
.L_613:
        /*00ec*/ 	.word	0x00000000


	//----- nvinfo : EIATTR_CBANK_PARAM_SIZE
	.align		4
.L_614:
        /*00f0*/ 	.byte	0x03, 0x19
        /*00f2*/ 	.short	0x00e8


	//----- nvinfo : EIATTR_PARAM_CBANK
	.align		4
        /*00f4*/ 	.byte	0x04, 0x0a
        /*00f6*/ 	.short	(.L_616 - .L_615)
	.align		4
.L_615:
        /*00f8*/ 	.word	index@(.nv.constant0._ZN10layer_norm31ln_parallel_residual_fwd_kernelINS_13Kernel_traitsI13__nv_bfloat16S2_S2_S2_fjLj1536ELj1ELj4ELj1ELj16ENS_18Kernel_traits_baseILj1536ES2_S2_S2_S2_fjLj128EEEEELb1ELb1ELb0EEEvNS_9FwdParamsE)
        /*00fc*/ 	.short	0x0210
        /*00fe*/ 	.short	0x00e8


	//----- nvinfo : EIATTR_SW_WAR
	.align		4
.L_616:
        /*0100*/ 	.byte	0x04, 0x36
        /*0102*/ 	.short	(.L_618 - .L_617)
.L_617:
        /*0104*/ 	.word	0x00000008
.L_618:


//--------------------- .nv.info._ZN10layer_norm31ln_parallel_residual_fwd_kernelINS_13Kernel_traitsI13__nv_bfloat16S2_S2_S2_fjLj1536ELj1ELj4ELj1ELj16ENS_18Kernel_traits_baseILj1536ES2_S2_S2_S2_fjLj128EEEEELb1ELb1ELb1EEEvNS_9FwdParamsE --------------------------
	.section	.nv.info._ZN10layer_norm31ln_parallel_residual_fwd_kernelINS_13Kernel_traitsI13__nv_bfloat16S2_S2_S2_fjLj1536ELj1ELj4ELj1ELj16ENS_18Kernel_traits_baseILj1536ES2_S2_S2_S2_fjLj128EEEEELb1ELb1ELb1EEEvNS_9FwdParamsE,"",@"SHT_CUDA_INFO"
	.sectionflags	@""
	.align	4


	//----- nvinfo : EIATTR_CUDA_API_VERSION
	.align		4
        /*0000*/ 	.byte	0x04, 0x37
        /*0002*/ 	.short	(.L_620 - .L_619)
.L_619:
        /*0004*/ 	.word	0x00000082


	//----- nvinfo : EIATTR_KPARAM_INFO
	.align		4
.L_620:
        /*0008*/ 	.byte	0x04, 0x17
        /*000a*/ 	.short	(.L_622 - .L_621)
.L_621:
        /*000c*/ 	.word	0x00000000
        /*0010*/ 	.short	0x0000
        /*0012*/ 	.short	0x0000
        /*0014*/ 	.byte	0x00, 0xf0, 0xa1, 0x03


	//----- nvinfo : EIATTR_SPARSE_MMA_MASK
	.align		4
.L_622:
        /*0018*/ 	.byte	0x03, 0x50
        /*001a*/ 	.short	0x0000


	//----- nvinfo : EIATTR_MAXREG_COUNT
	.align		4
        /*001c*/ 	.byte	0x03, 0x1b
        /*001e*/ 	.short	0x00ff


	//----- nvinfo : EIATTR_MERCURY_ISA_VERSION
	.align		4
        /*0020*/ 	.byte	0x03, 0x5f
        /*0022*/ 	.short	0x0101


	//----- nvinfo : EIATTR_COOP_GROUP_MASK_REGIDS
	.align		4
        /*0024*/ 	.byte	0x04, 0x29
        /*0026*/ 	.short	(.L_624 - .L_623)


	//   ....[0]....
.L_623:
        /*0028*/ 	.word	0xffffffff


	//   ....[1]....
        /*002c*/ 	.word	0xffffffff


	//   ....[2]....
        /*0030*/ 	.word	0xffffffff


	//   ....[3]....
        /*0034*/ 	.word	0xffffffff


	//   ....[4]....
        /*0038*/ 	.word	0xffffffff


	//   ....[5]....
        /*003c*/ 	.word	0xffffffff


	//   ....[6]....
        /*0040*/ 	.word	0xffffffff


	//   ....[7]....
        /*0044*/ 	.word	0xffffffff


	//   ....[8]....
        /*0048*/ 	.word	0xffffffff


	//   ....[9]....
        /*004c*/ 	.word	0xffffffff


	//   ....[10]....
        /*0050*/ 	.word	0x0500004c


	//   ....[11]....
        /*0054*/ 	.word	0x0500004c


	//   ....[12]....
        /*0058*/ 	.word	0x0500004c


	//   ....[13]....
        /*005c*/ 	.word	0x0500004c


	//   ....[14]....
        /*0060*/ 	.word	0x0500004c


	//   ....[15]....
        /*0064*/ 	.word	0x0500004c


	//   ....[16]....
        /*0068*/ 	.word	0x0500004c


	//   ....[17]....
        /*006c*/ 	.word	0x0500004c


	//   ....[18]....
        /*0070*/ 	.word	0x0500004c


	//   ....[19]....
        /*0074*/ 	.word	0x0500004c


	//----- nvinfo : EIATTR_COOP_GROUP_INSTR_OFFSETS
	.align		4
.L_624:
        /*0078*/ 	.byte	0x04, 0x28
        /*007a*/ 	.short	(.L_626 - .L_625)


	//   ....[0]....
.L_625:
        /*007c*/ 	.word	0x00024380


	//   ....[1]....
        /*0080*/ 	.word	0x000243a0


	//   ....[2]....
        /*0084*/ 	.word	0x000243c0


	//   ....[3]....
        /*0088*/ 	.word	0x000243e0


	//   ....[4]....
        /*008c*/ 	.word	0x00024410


	//   ....[5]....
        /*0090*/ 	.word	0x00024a40


	//   ....[6]....
        /*0094*/ 	.word	0x00024a60


	//   ....[7]....
        /*0098*/ 	.word	0x00024a80


	//   ....[8]....
        /*009c*/ 	.word	0x00024aa0


	//   ....[9]....
        /*00a0*/ 	.word	0x00024ac0


	//   ....[10]....
        /*00a4*/ 	.word	0x000257e0


	//   ....[11]....
        /*00a8*/ 	.word	0x00025880


	//   ....[12]....
        /*00ac*/ 	.word	0x000258f0


	//   ....[13]....
        /*00b0*/ 	.word	0x00025960


	//   ....[14]....
        /*00b4*/ 	.word	0x000259e0


	//   ....[15]....
        /*00b8*/ 	.word	0x00026060


	//   ....[16]....
        /*00bc*/ 	.word	0x000260d0


	//   ....[17]....
        /*00c0*/ 	.word	0x00026140


	//   ....[18]....
        /*00c4*/ 	.word	0x000261b0


	//   ....[19]....
        /*00c8*/ 	.word	0x00026220


	//----- nvinfo : EIATTR_EXIT_INSTR_OFFSETS
	.align		4
.L_626:
        /*00cc*/ 	.byte	0x04, 0x1c
        /*00ce*/ 	.short	(.L_628 - .L_627)


	//   ....[0]....
.L_627:
        /*00d0*/ 	.word	0x00000250


	//   ....[1]....
        /*00d4*/ 	.word	0x00025770


	//----- nvinfo : EIATTR_MAX_THREADS
	.align		4
.L_628:
        /*00d8*/ 	.byte	0x04, 0x05
        /*00da*/ 	.short	(.L_630 - .L_629)
.L_629:
        /*00dc*/ 	.word	0x00000080
        /*00e0*/ 	.word	0x00000001
        /*00e4*/ 	.word	0x00000001


	//----- nvinfo : EIATTR_CRS_STACK_SIZE
	.align		4
.L_630:
        /*00e8*/ 	.byte	0x04, 0x1e
        /*00ea*/ 	.short	(.L_632 - .L_631)
.L_631:
        /*00ec*/ 	.word	0x00000000


	//----- nvinfo : EIATTR_CBANK_PARAM_SIZE
	.align		4
.L_632:
        /*00f0*/ 	.byte	0x03, 0x19
        /*00f2*/ 	.short	0x00e8


	//----- nvinfo : EIATTR_PARAM_CBANK
	.align		4
        /*00f4*/ 	.byte	0x04, 0x0a
        /*00f6*/ 	.short	(.L_634 - .L_633)
	.align		4
.L_633:
        /*00f8*/ 	.word	index@(.nv.constant0._ZN10layer_norm31ln_parallel_residual_fwd_kernelINS_13Kernel_traitsI13__nv_bfloat16S2_S2_S2_fjLj1536ELj1ELj4ELj1ELj16ENS_18Kernel_traits_baseILj1536ES2_S2_S2_S2_fjLj128EEEEELb1ELb1ELb1EEEvNS_9FwdParamsE)
        /*00fc*/ 	.short	0x0210
        /*00fe*/ 	.short	0x00e8


	//----- nvinfo : EIATTR_SW_WAR
	.align		4
.L_634:
        /*0100*/ 	.byte	0x04, 0x36
        /*0102*/ 	.short	(.L_636 - .L_635)
.L_635:
        /*0104*/ 	.word	0x00000008
.L_636:


//--------------------- .nv.info._ZN10layer_norm31ln_parallel_residual_fwd_kernelINS_13Kernel_traitsI6__halfS2_S2_S2_fjLj1536ELj1ELj4ELj1ELj16ENS_18Kernel_traits_baseILj1536ES2_S2_S2_S2_fjLj128EEEEELb0ELb0ELb0EEEvNS_9FwdParamsE --------------------------
	.section	.nv.info._ZN10layer_norm31ln_parallel_residual_fwd_kernelINS_13Kernel_traitsI6__halfS2_S2_S2_fjLj1536ELj1ELj4ELj1ELj16ENS_18Kernel_traits_baseILj1536ES2_S2_S2_S2_fjLj128EEEEELb0ELb0ELb0EEEvNS_9FwdParamsE,"",@"SHT_CUDA_INFO"
	.sectionflags	@""
	.align	4


	//----- nvinfo : EIATTR_CUDA_API_VERSION
	.align		4
        /*0000*/ 	.byte	0x04, 0x37
        /*0002*/ 	.short	(.L_638 - .L_637)
.L_637:
        /*0004*/ 	.word	0x00000082


	//----- nvinfo : EIATTR_KPARAM_INFO
	.align		4
.L_638:
        /*0008*/ 	.byte	0x04, 0x17
        /*000a*/ 	.short	(.L_640 - .L_639)
.L_639:
        /*000c*/ 	.word	0x00000000
        /*0010*/ 	.short	0x0000
        /*0012*/ 	.short	0x0000
        /*0014*/ 	.byte	0x00, 0xf0, 0xa1, 0x03


	//----- nvinfo : EIATTR_SPARSE_MMA_MASK
	.align		4
.L_640:
        /*0018*/ 	.byte	0x03, 0x50
        /*001a*/ 	.short	0x0000


	//----- nvinfo : EIATTR_MAXREG_COUNT
	.align		4
        /*001c*/ 	.byte	0x03, 0x1b
        /*001e*/ 	.short	0x00ff


	//----- nvinfo : EIATTR_ANNOTATIONS
	.align		4
        /*0020*/ 	.byte	0x04, 0x55
        /*0022*/ 	.short	(.L_642 - .L_641)


	//   ....[0]....
.L_641:
        /* <DEDUP_REMOVED lines=24> */


	//----- nvinfo : EIATTR_MERCURY_ISA_VERSION
	.align		4
.L_642:
        /*0194*/ 	.byte	0x03, 0x5f
        /*0196*/ 	.short	0x0101


	//----- nvinfo : EIATTR_COOP_GROUP_MASK_REGIDS
	.align		4
        /*0198*/ 	.byte	0x04, 0x29
        /*019a*/ 	.short	(.L_644 - .L_643)


	//   ....[0]....
.L_643:
        /*019c*/ 	.word	0xffffffff


	//   ....[1]....
        /*01a0*/ 	.word	0xffffffff


	//   ....[2]....
        /*01a4*/ 	.word	0xffffffff


	//   ....[3]....
        /*01a8*/ 	.word	0xffffffff


	//   ....[4]....
        /*01ac*/ 	.word	0xffffffff


	//   ....[5]....
        /*01b0*/ 	.word	0xffffffff


	//   ....[6]....
        /*01b4*/ 	.word	0xffffffff


	//   ....[7]....
        /*01b8*/ 	.word	0xffffffff


	//   ....[8]....
        /*01bc*/ 	.word	0xffffffff


	//   ....[9]....
        /*01c0*/ 	.word	0xffffffff


	//   ....[10]....
        /*01c4*/ 	.word	0x05000048


	//   ....[11]....
        /*01c8*/ 	.word	0x05000048


	//   ....[12]....
        /*01cc*/ 	.word	0x05000048


	//   ....[13]....
        /*01d0*/ 	.word	0x05000048


	//   ....[14]....
        /*01d4*/ 	.word	0x05000048


	//   ....[15]....
        /*01d8*/ 	.word	0x05000048


	//   ....[16]....
        /*01dc*/ 	.word	0x05000048


	//   ....[17]....
        /*01e0*/ 	.word	0x05000048


	//   ....[18]....
        /*01e4*/ 	.word	0x05000048


	//   ....[19]....
        /*01e8*/ 	.word	0x05000048


	//----- nvinfo : EIATTR_COOP_GROUP_INSTR_OFFSETS
	.align		4
.L_644:
        /*01ec*/ 	.byte	0x04, 0x28
        /*01ee*/ 	.short	(.L_646 - .L_645)


	//   ....[0]....
.L_645:
        /*01f0*/ 	.word	0x000057e0


	//   ....[1]....
        /*01f4*/ 	.word	0x00005820


	//   ....[2]....
        /*01f8*/ 	.word	0x00005840


	//   ....[3]....
        /*01fc*/ 	.word	0x00005860


	//   ....[4]....
        /*0200*/ 	.word	0x00005880


	//   ....[5]....
        /*0204*/ 	.word	0x00005ed0


	//   ....[6]....
        /*0208*/ 	.word	0x00005ef0


	//   ....[7]....
        /*020c*/ 	.word	0x00005f10


	//   ....[8]....
        /*0210*/ 	.word	0x00005f30


	//   ....[9]....
        /*0214*/ 	.word	0x00005f50


	//   ....[10]....
        /*0218*/ 	.word	0x000075a0


	//   ....[11]....
        /*021c*/ 	.word	0x00007640


	//   ....[12]....
        /*0220*/ 	.word	0x000076b0


	//   ....[13]....
        /*0224*/ 	.word	0x00007720


	//   ....[14]....
        /*0228*/ 	.word	0x00007790


	//   ....[15]....
        /*022c*/ 	.word	0x00007e50


	//   ....[16]....
        /*0230*/ 	.word	0x00007ec0


	//   ....[17]....
        /*0234*/ 	.word	0x00007f30


	//   ....[18]....
        /*0238*/ 	.word	0x00007fa0


	//   ....[19]....
        /*023c*/ 	.word	0x00008010


	//----- nvinfo : EIATTR_EXIT_INSTR_OFFSETS
	.align		4
.L_646:
        /*0240*/ 	.byte	0x04, 0x1c
        /*0242*/ 	.short	(.L_648 - .L_647)


	//   ....[0]....
.L_647:
        /*0244*/ 	.word	0x00000d10


	//   ....[1]....
        /*0248*/ 	.word	0x00007530


	//----- nvinfo : EIATTR_MAX_THREADS
	.align		4
.L_648:
        /*024c*/ 	.byte	0x04, 0x05
        /*024e*/ 	.short	(.L_650 - .L_649)
.L_649:
        /*0250*/ 	.word	0x00000080
        /*0254*/ 	.word	0x00000001
        /*0258*/ 	.word	0x00000001


	//----- nvinfo : EIATTR_CRS_STACK_SIZE
	.align		4
.L_650:
        /*025c*/ 	.byte	0x04, 0x1e
        /*025e*/ 	.short	(.L_652 - .L_651)
.L_651:
        /*0260*/ 	.word	0x00000000


	//----- nvinfo : EIATTR_CBANK_PARAM_SIZE
	.align		4
.L_652:
        /*0264*/ 	.byte	0x03, 0x19
        /*0266*/ 	.short	0x00e8


	//----- nvinfo : EIATTR_PARAM_CBANK
	.align		4
        /*0268*/ 	.byte	0x04, 0x0a
        /*026a*/ 	.short	(.L_654 - .L_653)
	.align		4
.L_653:
        /*026c*/ 	.word	index@(.nv.constant0._ZN10layer_norm31ln_parallel_residual_fwd_kernelINS_13Kernel_traitsI6__halfS2_S2_S2_fjLj1536ELj1ELj4ELj1ELj16ENS_18Kernel_traits_baseILj1536ES2_S2_S2_S2_fjLj128EEEEELb0ELb0ELb0EEEvNS_9FwdParamsE)
        /*0270*/ 	.short	0x0210
        /*0272*/ 	.short	0x00e8


	//----- nvinfo : EIATTR_SW_WAR
	.align		4
.L_654:
        /*0274*/ 	.byte	0x04, 0x36
        /*0276*/ 	.short	(.L_656 - .L_655)
.L_655:
        /*0278*/ 	.word	0x00000008
.L_656:


//--------------------- .nv.info._ZN10layer_norm31ln_parallel_residual_fwd_kernelINS_13Kernel_traitsI6__halfS2_S2_S2_fjLj1536ELj1ELj4ELj1ELj16ENS_18Kernel_traits_baseILj1536ES2_S2_S2_S2_fjLj128EEEEELb0ELb0ELb1EEEvNS_9FwdParamsE --------------------------
	.section	.nv.info._ZN10layer_norm31ln_parallel_residual_fwd_kernelINS_13Kernel_traitsI6__halfS2_S2_S2_fjLj1536ELj1ELj4ELj1ELj16ENS_18Kernel_traits_baseILj1536ES2_S2_S2_S2_fjLj128EEEEELb0ELb0ELb1EEEvNS_9FwdParamsE,"",@"SHT_CUDA_INFO"
	.sectionflags	@""
	.align	4


	//----- nvinfo : EIATTR_CUDA_API_VERSION
	.align		4
        /*0000*/ 	.byte	0x04, 0x37
        /*0002*/ 	.short	(.L_658 - .L_657)
.L_657:
        /*0004*/ 	.word	0x00000082


	//----- nvinfo : EIATTR_KPARAM_INFO
	.align		4
.L_658:
        /*0008*/ 	.byte	0x04, 0x17
        /*000a*/ 	.short	(.L_660 - .L_659)
.L_659:
        /*000c*/ 	.word	0x00000000
        /*0010*/ 	.short	0x0000
        /*0012*/ 	.short	0x0000
        /*0014*/ 	.byte	0x00, 0xf0, 0xa1, 0x03


	//----- nvinfo : EIATTR_SPARSE_MMA_MASK
	.align		4
.L_660:
        /*0018*/ 	.byte	0x03, 0x50
        /*001a*/ 	.short	0x0000


	//----- nvinfo : EIATTR_MAXREG_COUNT
	.align		4
        /*001c*/ 	.byte	0x03, 0x1b
        /*001e*/ 	.short	0x00ff


	//----- nvinfo : EIATTR_MERCURY_ISA_VERSION
	.align		4
        /*0020*/ 	.byte	0x03, 0x5f
        /*0022*/ 	.short	0x0101


	//----- nvinfo : EIATTR_COOP_GROUP_MASK_REGIDS
	.align		4
        /*0024*/ 	.byte	0x04, 0x29
        /*0026*/ 	.short	(.L_662 - .L_661)


	//   ....[0]....
.L_661:
        /*0028*/ 	.word	0xffffffff


	//   ....[1]....
        /*002c*/ 	.word	0xffffffff


	//   ....[2]....
        /*0030*/ 	.word	0xffffffff


	//   ....[3]....
        /*0034*/ 	.word	0xffffffff


	//   ....[4]....
        /*0038*/ 	.word	0xffffffff


	//   ....[5]....
        /*003c*/ 	.word	0xffffffff


	//   ....[6]....
        /*0040*/ 	.word	0xffffffff


	//   ....[7]....
        /*0044*/ 	.word	0xffffffff


	//   ....[8]....
        /*0048*/ 	.word	0xffffffff


	//   ....[9]....
        /*004c*/ 	.word	0xffffffff


	//   ....[10]....
        /*0050*/ 	.word	0x05000072


	//   ....[11]....
        /*0054*/ 	.word	0x05000072


	//   ....[12]....
        /*0058*/ 	.word	0x05000072


	//   ....[13]....
        /*005c*/ 	.word	0x05000072


	//   ....[14]....
        /*0060*/ 	.word	0x05000072


	//   ....[15]....
        /*0064*/ 	.word	0x05000072


	//   ....[16]....
        /*0068*/ 	.word	0x05000072


	//   ....[17]....
        /*006c*/ 	.word	0x05000072


	//   ....[18]....
        /*0070*/ 	.word	0x05000072


	//   ....[19]....
        /*0074*/ 	.word	0x05000072


	//----- nvinfo : EIATTR_COOP_GROUP_INSTR_OFFSETS
	.align		4
.L_662:
        /*0078*/ 	.byte	0x04, 0x28
        /*007a*/ 	.short	(.L_664 - .L_663)


	//   ....[0]....
.L_663:
        /*007c*/ 	.word	0x00004400


	//   ....[1]....
        /*0080*/ 	.word	0x00004420


	//   ....[2]....
        /*0084*/ 	.word	0x00004440


	//   ....[3]....
        /*0088*/ 	.word	0x00004460


	//   ....[4]....
        /*008c*/ 	.word	0x00004490


	//   ....[5]....
        /*0090*/ 	.word	0x00004ac0


	//   ....[6]....
        /*0094*/ 	.word	0x00004ae0


	//   ....[7]....
        /*0098*/ 	.word	0x00004b00


	//   ....[8]....
        /*009c*/ 	.word	0x00004b20


	//   ....[9]....
        /*00a0*/ 	.word	0x00004b40


	//   ....[10]....
        /*00a4*/ 	.word	0x00006380


	//   ....[11]....
        /*00a8*/ 	.word	0x00006420


	//   ....[12]....
        /*00ac*/ 	.word	0x00006490


	//   ....[13]....
        /*00b0*/ 	.word	0x00006500


	//   ....[14]....
        /*00b4*/ 	.word	0x00006580


	//   ....[15]....
        /*00b8*/ 	.word	0x00006c00


	//   ....[16]....
        /*00bc*/ 	.word	0x00006c70


	//   ....[17]....
        /*00c0*/ 	.word	0x00006ce0


	//   ....[18]....
        /*00c4*/ 	.word	0x00006d50


	//   ....[19]....
        /*00c8*/ 	.word	0x00006dc0


	//----- nvinfo : EIATTR_EXIT_INSTR_OFFSETS
	.align		4
.L_664:
        /*00cc*/ 	.byte	0x04, 0x1c
        /*00ce*/ 	.short	(.L_666 - .L_665)


	//   ....[0]....
.L_665:
        /*00d0*/ 	.word	0x000002c0


	//   ....[1]....
        /*00d4*/ 	.word	0x00006310


	//----- nvinfo : EIATTR_MAX_THREADS
	.align		4
.L_666:
        /*00d8*/ 	.byte	0x04, 0x05
        /*00da*/ 	.short	(.L_668 - .L_667)
.L_667:
        /*00dc*/ 	.word	0x00000080
        /*00e0*/ 	.word	0x00000001
        /*00e4*/ 	.word	0x00000001


	//----- nvinfo : EIATTR_CRS_STACK_SIZE
	.align		4
.L_668:
        /*00e8*/ 	.byte	0x04, 0x1e
        /*00ea*/ 	.short	(.L_670 - .L_669)
.L_669:
        /*00ec*/ 	.word	0x00000000


	//----- nvinfo : EIATTR_CBANK_PARAM_SIZE
	.align		4
.L_670:
        /*00f0*/ 	.byte	0x03, 0x19
        /*00f2*/ 	.short	0x00e8


	//----- nvinfo : EIATTR_PARAM_CBANK
	.align		4
        /*00f4*/ 	.byte	0x04, 0x0a
        /*00f6*/ 	.short	(.L_672 - .L_671)
	.align		4
.L_671:
        /*00f8*/ 	.word	index@(.nv.constant0._ZN10layer_norm31ln_parallel_residual_fwd_kernelINS_13Kernel_traitsI6__halfS2_S2_S2_fjLj1536ELj1ELj4ELj1ELj16ENS_18Kernel_traits_baseILj1536ES2_S2_S2_S2_fjLj128EEEEELb0ELb0ELb1EEEvNS_9FwdParamsE)
        /*00fc*/ 	.short	0x0210
        /*00fe*/ 	.short	0x00e8


	//----- nvinfo : EIATTR_SW_WAR
	.align		4
.L_672:
        /*0100*/ 	.byte	0x04, 0x36
        /*0102*/ 	.short	(.L_674 - .L_673)
.L_673:
        /*0104*/ 	.word	0x00000008
.L_674:


//--------------------- .nv.info._ZN10layer_norm31ln_parallel_residual_fwd_kernelINS_13Kernel_traitsI6__halfS2_S2_S2_fjLj1536ELj1ELj4ELj1ELj16ENS_18Kernel_traits_baseILj1536ES2_S2_S2_S2_fjLj128EEEEELb0ELb1ELb0EEEvNS_9FwdParamsE --------------------------
	.section	.nv.info._ZN10layer_norm31ln_parallel_residual_fwd_kernelINS_13Kernel_traitsI6__halfS2_S2_S2_fjLj1536ELj1ELj4ELj1ELj16ENS_18Kernel_traits_baseILj1536ES2_S2_S2_S2_fjLj128EEEEELb0ELb1ELb0EEEvNS_9FwdParamsE,"",@"SHT_CUDA_INFO"
	.sectionflags	@""
	.align	4


	//----- nvinfo : EIATTR_CUDA_API_VERSION
	.align		4
        /*0000*/ 	.byte	0x04, 0x37
        /*0002*/ 	.short	(.L_676 - .L_675)
.L_675:
        /*0004*/ 	.word	0x00000082


	//----- nvinfo : EIATTR_KPARAM_INFO
	.align		4
.L_676:
        /*0008*/ 	.byte	0x04, 0x17
        /*000a*/ 	.short	(.L_678 - .L_677)
.L_677:
        /*000c*/ 	.word	0x00000000
        /*0010*/ 	.short	0x0000
        /*0012*/ 	.short	0x0000
        /*0014*/ 	.byte	0x00, 0xf0, 0xa1, 0x03


	//----- nvinfo : EIATTR_SPARSE_MMA_MASK
	.align		4
.L_678:
        /*0018*/ 	.byte	0x03, 0x50
        /*001a*/ 	.short	0x0000


	//----- nvinfo : EIATTR_MAXREG_COUNT
	.align		4
        /*001c*/ 	.byte	0x03, 0x1b
        /*001e*/ 	.short	0x00ff


	//----- nvinfo : EIATTR_MERCURY_ISA_VERSION
	.align		4
        /*0020*/ 	.byte	0x03, 0x5f
        /*0022*/ 	.short	0x0101


	//----- nvinfo : EIATTR_COOP_GROUP_MASK_REGIDS
	.align		4
        /*0024*/ 	.byte	0x04, 0x29
        /*0026*/ 	.short	(.L_680 - .L_679)


	//   ....[0]....
.L_679:
        /*0028*/ 	.word	0xffffffff


	//   ....[1]....
        /*002c*/ 	.word	0xffffffff


	//   ....[2]....
        /*0030*/ 	.word	0xffffffff


	//   ....[3]....
        /*0034*/ 	.word	0xffffffff


	//   ....[4]....
        /*0038*/ 	.word	0xffffffff


	//   ....[5]....
        /*003c*/ 	.word	0xffffffff


	//   ....[6]....
        /*0040*/ 	.word	0xffffffff


	//   ....[7]....
        /*0044*/ 	.word	0xffffffff


	//   ....[8]....
        /*0048*/ 	.word	0xffffffff


	//   ....[9]....
        /*004c*/ 	.word	0xffffffff


	//   ....[10]....
        /*0050*/ 	.word	0x050000aa


	//   ....[11]....
        /*0054*/ 	.word	0x050000aa


	//   ....[12]....
        /*0058*/ 	.word	0x050000aa


	//   ....[13]....
        /*005c*/ 	.word	0x050000aa


	//   ....[14]....
        /*0060*/ 	.word	0x050000aa


	//   ....[15]....
        /*0064*/ 	.word	0x050000aa


	//   ....[16]....
        /*0068*/ 	.word	0x050000aa


	//   ....[17]....
        /*006c*/ 	.word	0x050000aa


	//   ....[18]....
        /*0070*/ 	.word	0x050000aa


	//   ....[19]....
        /*0074*/ 	.word	0x050000aa


	//----- nvinfo : EIATTR_COOP_GROUP_INSTR_OFFSETS
	.align		4
.L_680:
        /*0078*/ 	.byte	0x04, 0x28
        /*007a*/ 	.short	(.L_682 - .L_681)


	//   ....[0]....
.L_681:
        /*007c*/ 	.word	0x00004ad0


	//   ....[1]....
        /*0080*/ 	.word	0x00004b10


	//   ....[2]....
        /*0084*/ 	.word	0x00004b30


	//   ....[3]....
        /*0088*/ 	.word	0x00004b50


	//   ....[4]....
        /*008c*/ 	.word	0x00004b70


	//   ....[5]....
        /*0090*/ 	.word	0x000051c0


	//   ....[6]....
        /*0094*/ 	.word	0x000051e0


	//   ....[7]....
        /*0098*/ 	.word	0x00005200


	//   ....[8]....
        /*009c*/ 	.word	0x00005220


	//   ....[9]....
        /*00a0*/ 	.word	0x00005240


	//   ....[10]....
        /*00a4*/ 	.word	0x00006140


	//   ....[11]....
        /*00a8*/ 	.word	0x000061f0


	//   ....[12]....
        /*00ac*/ 	.word	0x00006260


	//   ....[13]....
        /*00b0*/ 	.word	0x000062d0


	//   ....[14]....
        /*00b4*/ 	.word	0x00006340


	//   ....[15]....
        /*00b8*/ 	.word	0x000069f0


	//   ....[16]....
        /*00bc*/ 	.word	0x00006a60


	//   ....[17]....
        /*00c0*/ 	.word	0x00006ad0


	//   ....[18]....
        /*00c4*/ 	.word	0x00006b40


	//   ....[19]....
        /*00c8*/ 	.word	0x00006bb0


	//----- nvinfo : EIATTR_EXIT_INSTR_OFFSETS
	.align		4
.L_682:
        /*00cc*/ 	.byte	0x04, 0x1c
        /*00ce*/ 	.short	(.L_684 - .L_683)


	//   ....[0]....
.L_683:
        /*00d0*/ 	.word	0x00000770


	//   ....[1]....
        /*00d4*/ 	.word	0x000060d0


	//----- nvinfo : EIATTR_MAX_THREADS
	.align		4
.L_684:
        /*00d8*/ 	.byte	0x04, 0x05
        /*00da*/ 	.short	(.L_686 - .L_685)
.L_685:
        /*00dc*/ 	.word	0x00000080
        /*00e0*/ 	.word	0x00000001
        /*00e4*/ 	.word	0x00000001


	//----- nvinfo : EIATTR_CRS_STACK_SIZE
	.align		4
.L_686:
        /*00e8*/ 	.byte	0x04, 0x1e
        /*00ea*/ 	.short	(.L_688 - .L_687)
.L_687:
        /*00ec*/ 	.word	0x00000000


	//----- nvinfo : EIATTR_CBANK_PARAM_SIZE
	.align		4
.L_688:
        /*00f0*/ 	.byte	0x03, 0x19
        /*00f2*/ 	.short	0x00e8


	//----- nvinfo : EIATTR_PARAM_CBANK
	.align		4
        /*00f4*/ 	.byte	0x04, 0x0a
        /*00f6*/ 	.short	(.L_690 - .L_689)
	.align		4
.L_689:
        /*00f8*/ 	.word	index@(.nv.constant0._ZN10layer_norm31ln_parallel_residual_fwd_kernelINS_13Kernel_traitsI6__halfS2_S2_S2_fjLj1536ELj1ELj4ELj1ELj16ENS_18Kernel_traits_baseILj1536ES2_S2_S2_S2_fjLj128EEEEELb0ELb1ELb0EEEvNS_9FwdParamsE)
        /*00fc*/ 	.short	0x0210
        /*00fe*/ 	.short	0x00e8


	//----- nvinfo : EIATTR_SW_WAR
	.align		4
.L_690:
        /*0100*/ 	.byte	0x04, 0x36
        /*0102*/ 	.short	(.L_692 - .L_691)
.L_691:
        /*0104*/ 	.word	0x00000008
.L_692:


//--------------------- .nv.info._ZN10layer_norm31ln_parallel_residual_fwd_kernelINS_13Kernel_traitsI6__halfS2_S2_S2_fjLj1536ELj1ELj4ELj1ELj16ENS_18Kernel_traits_baseILj1536ES2_S2_S2_S2_fjLj128EEEEELb0ELb1ELb1EEEvNS_9FwdParamsE --------------------------
	.section	.nv.info._ZN10layer_norm31ln_parallel_residual_fwd_kernelINS_13Kernel_traitsI6__halfS2_S2_S2_fjLj1536ELj1ELj4ELj1ELj16ENS_18Kernel_traits_baseILj1536ES2_S2_S2_S2_fjLj128EEEEELb0ELb1ELb1EEEvNS_9FwdParamsE,"",@"SHT_CUDA_INFO"
	.sectionflags	@""
	.align	4


	//----- nvinfo : EIATTR_CUDA_API_VERSION
	.align		4
        /*0000*/ 	.byte	0x04, 0x37
        /*0002*/ 	.short	(.L_694 - .L_693)
.L_693:
        /*0004*/ 	.word	0x00000082


	//----- nvinfo : EIATTR_KPARAM_INFO
	.align		4
.L_694:
        /*0008*/ 	.byte	0x04, 0x17
        /*000a*/ 	.short	(.L_696 - .L_695)
.L_695:
        /*000c*/ 	.word	0x00000000
        /*0010*/ 	.short	0x0000
        /*0012*/ 	.short	0x0000
        /*0014*/ 	.byte	0x00, 0xf0, 0xa1, 0x03


	//----- nvinfo : EIATTR_SPARSE_MMA_MASK
	.align		4
.L_696:
        /*0018*/ 	.byte	0x03, 0x50
        /*001a*/ 	.short	0x0000


	//----- nvinfo : EIATTR_MAXREG_COUNT
	.align		4
        /*001c*/ 	.byte	0x03, 0x1b
        /*001e*/ 	.short	0x00ff


	//----- nvinfo : EIATTR_MERCURY_ISA_VERSION
	.align		4
        /*0020*/ 	.byte	0x03, 0x5f
        /*0022*/ 	.short	0x0101


	//----- nvinfo : EIATTR_COOP_GROUP_MASK_REGIDS
	.align		4
        /*0024*/ 	.byte	0x04, 0x29
        /*0026*/ 	.short	(.L_698 - .L_697)


	//   ....[0]....
.L_697:
        /*0028*/ 	.word	0xffffffff


	//   ....[1]....
        /*002c*/ 	.word	0xffffffff


	//   ....[2]....
        /*0030*/ 	.word	0xffffffff


	//   ....[3]....
        /*0034*/ 	.word	0xffffffff


	//   ....[4]....
        /*0038*/ 	.word	0xffffffff


	//   ....[5]....
        /*003c*/ 	.word	0xffffffff


	//   ....[6]....
        /*0040*/ 	.word	0xffffffff


	//   ....[7]....
        /*0044*/ 	.word	0xffffffff


	//   ....[8]....
        /*0048*/ 	.word	0xffffffff


	//   ....[9]....
        /*004c*/ 	.word	0xffffffff


	//   ....[10]....
        /*0050*/ 	.word	0x05000095


	//   ....[11]....
        /*0054*/ 	.word	0x05000095


	//   ....[12]....
        /*0058*/ 	.word	0x05000095


	//   ....[13]....
        /*005c*/ 	.word	0x05000095


	//   ....[14]....
        /*0060*/ 	.word	0x05000095


	//   ....[15]....
        /*0064*/ 	.word	0x05000095


	//   ....[16]....
        /*0068*/ 	.word	0x05000095


	//   ....[17]....
        /*006c*/ 	.word	0x05000095


	//   ....[18]....
        /*0070*/ 	.word	0x05000095


	//   ....[19]....
        /*0074*/ 	.word	0x05000095


	//----- nvinfo : EIATTR_COOP_GROUP_INSTR_OFFSETS
	.align		4
.L_698:
        /*0078*/ 	.byte	0x04, 0x28
        /*007a*/ 	.short	(.L_700 - .L_699)


	//   ....[0]....
.L_699:
        /*007c*/ 	.word	0x00003f00


	//   ....[1]....
        /*0080*/ 	.word	0x00003f20


	//   ....[2]....
        /*0084*/ 	.word	0x00003f40


	//   ....[3]....
        /*0088*/ 	.word	0x00003f70


	//   ....[4]....
        /*008c*/ 	.word	0x00003f90


	//   ....[5]....
        /*0090*/ 	.word	0x000045c0


	//   ....[6]....
        /*0094*/ 	.word	0x000045e0


	//   ....[7]....
        /*0098*/ 	.word	0x00004600


	//   ....[8]....
        /*009c*/ 	.word	0x00004620


	//   ....[9]....
        /*00a0*/ 	.word	0x00004640


	//   ....[10]....
        /*00a4*/ 	.word	0x00005640


	//   ....[11]....
        /*00a8*/ 	.word	0x000056e0


	//   ....[12]....
        /*00ac*/ 	.word	0x00005750


	//   ....[13]....
        /*00b0*/ 	.word	0x000057d0


	//   ....[14]....
        /*00b4*/ 	.word	0x00005840


	//   ....[15]....
        /*00b8*/ 	.word	0x00005eb0


	//   ....[16]....
        /*00bc*/ 	.word	0x00005f20


	//   ....[17]....
        /*00c0*/ 	.word	0x00005f90


	//   ....[18]....
        /*00c4*/ 	.word	0x00006000


	//   ....[19]....
        /*00c8*/ 	.word	0x00006070


	//----- nvinfo : EIATTR_EXIT_INSTR_OFFSETS
	.align		4
.L_700:
        /*00cc*/ 	.byte	0x04, 0x1c
        /*00ce*/ 	.short	(.L_702 - .L_701)


	//   ....[0]....
.L_701:
        /*00d0*/ 	.word	0x000001c0


	//   ....[1]....
        /*00d4*/ 	.word	0x000055d0


	//----- nvinfo : EIATTR_MAX_THREADS
	.align		4
.L_702:
        /*00d8*/ 	.byte	0x04, 0x05
        /*00da*/ 	.short	(.L_704 - .L_703)
.L_703:
        /*00dc*/ 	.word	0x00000080
        /*00e0*/ 	.word	0x00000001
        /*00e4*/ 	.word	0x00000001


	//----- nvinfo : EIATTR_CRS_STACK_SIZE
	.align		4
.L_704:
        /*00e8*/ 	.byte	0x04, 0x1e
        /*00ea*/ 	.short	(.L_706 - .L_705)
.L_705:
        /*00ec*/ 	.word	0x00000000


	//----- nvinfo : EIATTR_CBANK_PARAM_SIZE
	.align		4
.L_706:
        /*00f0*/ 	.byte	0x03, 0x19
        /*00f2*/ 	.short	0x00e8


	//----- nvinfo : EIATTR_PARAM_CBANK
	.align		4
        /*00f4*/ 	.byte	0x04, 0x0a
        /*00f6*/ 	.short	(.L_708 - .L_707)
	.align		4
.L_707:
        /*00f8*/ 	.word	index@(.nv.constant0._ZN10layer_norm31ln_parallel_residual_fwd_kernelINS_13Kernel_traitsI6__halfS2_S2_S2_fjLj1536ELj1ELj4ELj1ELj16ENS_18Kernel_traits_baseILj1536ES2_S2_S2_S2_fjLj128EEEEELb0ELb1ELb1EEEvNS_9FwdParamsE)
        /*00fc*/ 	.short	0x0210
        /*00fe*/ 	.short	0x00e8


	//----- nvinfo : EIATTR_SW_WAR
	.align		4
.L_708:
        /*0100*/ 	.byte	0x04, 0x36
        /*0102*/ 	.short	(.L_710 - .L_709)
.L_709:
        /*0104*/ 	.word	0x00000008
.L_710:


//--------------------- .nv.info._ZN10layer_norm31ln_parallel_residual_fwd_kernelINS_13Kernel_traitsI6__halfS2_S2_S2_fjLj1536ELj1ELj4ELj1ELj16ENS_18Kernel_traits_baseILj1536ES2_S2_S2_S2_fjLj128EEEEELb1ELb0ELb0EEEvNS_9FwdParamsE --------------------------
	.section	.nv.info._ZN10layer_norm31ln_parallel_residual_fwd_kernelINS_13Kernel_traitsI6__halfS2_S2_S2_fjLj1536ELj1ELj4ELj1ELj16ENS_18Kernel_traits_baseILj1536ES2_S2_S2_S2_fjLj128EEEEELb1ELb0ELb0EEEvNS_9FwdParamsE,"",@"SHT_CUDA_INFO"
	.sectionflags	@""
	.align	4


	//----- nvinfo : EIATTR_CUDA_API_VERSION
	.align		4
        /*0000*/ 	.byte	0x04, 0x37
        /*0002*/ 	.short	(.L_712 - .L_711)
.L_711:
        /*0004*/ 	.word	0x00000082


	//----- nvinfo : EIATTR_KPARAM_INFO
	.align		4
.L_712:
        /*0008*/ 	.byte	0x04, 0x17
        /*000a*/ 	.short	(.L_714 - .L_713)
.L_713:
        /*000c*/ 	.word	0x00000000
        /*0010*/ 	.short	0x0000
        /*0012*/ 	.short	0x0000
        /*0014*/ 	.byte	0x00, 0xf0, 0xa1, 0x03


	//----- nvinfo : EIATTR_SPARSE_MMA_MASK
	.align		4
.L_714:
        /*0018*/ 	.byte	0x03, 0x50
        /*001a*/ 	.short	0x0000


	//----- nvinfo : EIATTR_MAXREG_COUNT
	.align		4
        /*001c*/ 	.byte	0x03, 0x1b
        /*001e*/ 	.short	0x00ff


	//----- nvinfo : EIATTR_ANNOTATIONS
	.align		4
        /*0020*/ 	.byte	0x04, 0x55
        /*0022*/ 	.short	(.L_716 - .L_715)


	//   ....[0]....
.L_715:
        /* <DEDUP_REMOVED lines=41> */


	//----- nvinfo : EIATTR_MERCURY_ISA_VERSION
	.align		4
.L_716:
        /*02a4*/ 	.byte	0x03, 0x5f
        /*02a6*/ 	.short	0x0101


	//----- nvinfo : EIATTR_COOP_GROUP_MASK_REGIDS
	.align		4
        /*02a8*/ 	.byte	0x04, 0x29
        /*02aa*/ 	.short	(.L_718 - .L_717)


	//   ....[0]....
.L_717:
        /*02ac*/ 	.word	0xffffffff


	//   ....[1]....
        /*02b0*/ 	.word	0xffffffff


	//   ....[2]....
        /*02b4*/ 	.word	0xffffffff


	//   ....[3]....
        /*02b8*/ 	.word	0xffffffff


	//   ....[4]....
        /*02bc*/ 	.word	0xffffffff


	//   ....[5]....
        /*02c0*/ 	.word	0xffffffff


	//   ....[6]....
        /*02c4*/ 	.word	0xffffffff


	//   ....[7]....
        /*02c8*/ 	.word	0xffffffff


	//   ....[8]....
        /*02cc*/ 	.word	0xffffffff


	//   ....[9]....
        /*02d0*/ 	.word	0xffffffff


	//   ....[10]....
        /*02d4*/ 	.word	0x05000049


	//   ....[11]....
        /*02d8*/ 	.word	0x05000049


	//   ....[12]....
        /*02dc*/ 	.word	0x05000049


	//   ....[13]....
        /*02e0*/ 	.word	0x05000049


	//   ....[14]....
        /*02e4*/ 	.word	0x05000049


	//   ....[15]....
        /*02e8*/ 	.word	0x05000049


	//   ....[16]....
        /*02ec*/ 	.word	0x05000049


	//   ....[17]....
        /*02f0*/ 	.word	0x05000049


	//   ....[18]....
        /*02f4*/ 	.word	0x05000049


	//   ....[19]....
        /*02f8*/ 	.word	0x05000049


	//----- nvinfo : EIATTR_COOP_GROUP_INSTR_OFFSETS
	.align		4
.L_718:
        /*02fc*/ 	.byte	0x04, 0x28
        /*02fe*/ 	.short	(.L_720 - .L_719)


	//   ....[0]....
.L_719:
        /*0300*/ 	.word	0x000252d0


	//   ....[1]....
        /*0304*/ 	.word	0x00025300


	//   ....[2]....
        /*0308*/ 	.word	0x00025320


	//   ....[3]....
        /*030c*/ 	.word	0x00025340


	//   ....[4]....
        /*0310*/ 	.word	0x00025360


	//   ....[5]....
        /*0314*/ 	.word	0x000259b0


	//   ....[6]....
        /*0318*/ 	.word	0x000259d0


	//   ....[7]....
        /*031c*/ 	.word	0x000259f0


	//   ....[8]....
        /*0320*/ 	.word	0x00025a10


	//   ....[9]....
        /*0324*/ 	.word	0x00025a30


	//   ....[10]....
        /*0328*/ 	.word	0x000271f0


	//   ....[11]....
        /*032c*/ 	.word	0x00027280


	//   ....[12]....
        /*0330*/ 	.word	0x000272f0


	//   ....[13]....
        /*0334*/ 	.word	0x00027360


	//   ....[14]....
        /*0338*/ 	.word	0x000273d0


	//   ....[15]....
        /*033c*/ 	.word	0x00027a90


	//   ....[16]....
        /*0340*/ 	.word	0x00027b00


	//   ....[17]....
        /*0344*/ 	.word	0x00027b70


	//   ....[18]....
        /*0348*/ 	.word	0x00027be0


	//   ....[19]....
        /*034c*/ 	.word	0x00027c50


	//----- nvinfo : EIATTR_EXIT_INSTR_OFFSETS
	.align		4
.L_720:
        /*0350*/ 	.byte	0x04, 0x1c
        /*0352*/ 	.short	(.L_722 - .L_721)


	//   ....[0]....
.L_721:
        /*0354*/ 	.word	0x00001190


	//   ....[1]....
        /*0358*/ 	.word	0x00027180


	//----- nvinfo : EIATTR_MAX_THREADS
	.align		4
.L_722:
        /*035c*/ 	.byte	0x04, 0x05
        /*035e*/ 	.short	(.L_724 - .L_723)
.L_723:
        /*0360*/ 	.word	0x00000080
        /*0364*/ 	.word	0x00000001
        /*0368*/ 	.word	0x00000001


	//----- nvinfo : EIATTR_CRS_STACK_SIZE
	.align		4
.L_724:
        /*036c*/ 	.byte	0x04, 0x1e
        /*036e*/ 	.short	(.L_726 - .L_725)
.L_725:
        /*0370*/ 	.word	0x00000000


	//----- nvinfo : EIATTR_CBANK_PARAM_SIZE
	.align		4
.L_726:
        /*0374*/ 	.byte	0x03, 0x19
        /*0376*/ 	.short	0x00e8


	//----- nvinfo : EIATTR_PARAM_CBANK
	.align		4
        /*0378*/ 	.byte	0x04, 0x0a
        /*037a*/ 	.short	(.L_728 - .L_727)
	.align		4
.L_727:
        /*037c*/ 	.word	index@(.nv.constant0._ZN10layer_norm31ln_parallel_residual_fwd_kernelINS_13Kernel_traitsI6__halfS2_S2_S2_fjLj1536ELj1ELj4ELj1ELj16ENS_18Kernel_traits_baseILj1536ES2_S2_S2_S2_fjLj128EEEEELb1ELb0ELb0EEEvNS_9FwdParamsE)
        /*0380*/ 	.short	0x0210
        /*0382*/ 	.short	0x00e8


	//----- nvinfo : EIATTR_SW_WAR
	.align		4
.L_728:
        /*0384*/ 	.byte	0x04, 0x36
        /*0386*/ 	.short	(.L_730 - .L_729)
.L_729:
        /*0388*/ 	.word	0x00000008
.L_730:


//--------------------- .nv.info._ZN10layer_norm31ln_parallel_residual_fwd_kernelINS_13Kernel_traitsI6__halfS2_S2_S2_fjLj1536ELj1ELj4ELj1ELj16ENS_18Kernel_traits_baseILj1536ES2_S2_S2_S2_fjLj128EEEEELb1ELb0ELb1EEEvNS_9FwdParamsE --------------------------
	.section	.nv.info._ZN10layer_norm31ln_parallel_residual_fwd_kernelINS_13Kernel_traitsI6__halfS2_S2_S2_fjLj1536ELj1ELj4ELj1ELj16ENS_18Kernel_traits_baseILj1536ES2_S2_S2_S2_fjLj128EEEEELb1ELb0ELb1EEEvNS_9FwdParamsE,"",@"SHT_CUDA_INFO"
	.sectionflags	@""
	.align	4


	//----- nvinfo : EIATTR_CUDA_API_VERSION
	.align		4
        /*0000*/ 	.byte	0x04, 0x37
        /*0002*/ 	.short	(.L_732 - .L_731)
.L_731:
        /*0004*/ 	.word	0x00000082


	//----- nvinfo : EIATTR_KPARAM_INFO
	.align		4
.L_732:
        /*0008*/ 	.byte	0x04, 0x17
        /*000a*/ 	.short	(.L_734 - .L_733)
.L_733:
        /*000c*/ 	.word	0x00000000
        /*0010*/ 	.short	0x0000
        /*0012*/ 	.short	0x0000
        /*0014*/ 	.byte	0x00, 0xf0, 0xa1, 0x03


	//----- nvinfo : EIATTR_SPARSE_MMA_MASK
	.align		4
.L_734:
        /*0018*/ 	.byte	0x03, 0x50
        /*001a*/ 	.short	0x0000


	//----- nvinfo : EIATTR_MAXREG_COUNT
	.align		4
        /*001c*/ 	.byte	0x03, 0x1b
        /*001e*/ 	.short	0x00ff


	//----- nvinfo : EIATTR_MERCURY_ISA_VERSION
	.align		4
        /*0020*/ 	.byte	0x03, 0x5f
        /*0022*/ 	.short	0x0101


	//----- nvinfo : EIATTR_COOP_GROUP_MASK_REGIDS
	.align		4
        /*0024*/ 	.byte	0x04, 0x29
        /*0026*/ 	.short	(.L_736 - .L_735)


	//   ....[0]....
.L_735:
        /*0028*/ 	.word	0xffffffff


	//   ....[1]....
        /*002c*/ 	.word	0xffffffff


	//   ....[2]....
        /*0030*/ 	.word	0xffffffff


	//   ....[3]....
        /*0034*/ 	.word	0xffffffff


	//   ....[4]....
        /*0038*/ 	.word	0xffffffff


	//   ....[5]....
        /*003c*/ 	.word	0xffffffff


	//   ....[6]....
        /*0040*/ 	.word	0xffffffff


	//   ....[7]....
        /*0044*/ 	.word	0xffffffff


	//   ....[8]....
        /*0048*/ 	.word	0xffffffff


	//   ....[9]....
        /*004c*/ 	.word	0xffffffff


	//   ....[10]....
        /*0050*/ 	.word	0x050000ec


	//   ....[11]....
        /*0054*/ 	.word	0x050000ec


	//   ....[12]....
        /*0058*/ 	.word	0x050000ec


	//   ....[13]....
        /*005c*/ 	.word	0x050000ec


	//   ....[14]....
        /*0060*/ 	.word	0x050000ec


	//   ....[15]....
        /*0064*/ 	.word	0x050000ec


	//   ....[16]....
        /*0068*/ 	.word	0x050000ec


	//   ....[17]....
        /*006c*/ 	.word	0x050000ec


	//   ....[18]....
        /*0070*/ 	.word	0x050000ec


	//   ....[19]....
        /*0074*/ 	.word	0x050000ec


	//----- nvinfo : EIATTR_COOP_GROUP_INSTR_OFFSETS
	.align		4
.L_736:
        /*0078*/ 	.byte	0x04, 0x28
        /*007a*/ 	.short	(.L_738 - .L_737)


	//   ....[0]....
.L_737:
        /*007c*/ 	.word	0x00023c80


	//   ....[1]....
        /*0080*/ 	.word	0x00023ca0


	//   ....[2]....
        /*0084*/ 	.word	0x00023cc0


	//   ....[3]....
        /*0088*/ 	.word	0x00023cf0


	//   ....[4]....
        /*008c*/ 	.word	0x00023d10


	//   ....[5]....
        /*0090*/ 	.word	0x00024340


	//   ....[6]....
        /*0094*/ 	.word	0x00024360


	//   ....[7]....
        /*0098*/ 	.word	0x00024380


	//   ....[8]....
        /*009c*/ 	.word	0x000243a0


	//   ....[9]....
        /*00a0*/ 	.word	0x000243c0


	//   ....[10]....
        /*00a4*/ 	.word	0x00025c90


	//   ....[11]....
        /*00a8*/ 	.word	0x00025d30


	//   ....[12]....
        /*00ac*/ 	.word	0x00025da0


	//   ....[13]....
        /*00b0*/ 	.word	0x00025e20


	//   ....[14]....
        /*00b4*/ 	.word	0x00025e90


	//   ....[15]....
        /*00b8*/ 	.word	0x00026500


	//   ....[16]....
        /*00bc*/ 	.word	0x00026570


	//   ....[17]....
        /*00c0*/ 	.word	0x000265e0


	//   ....[18]....
        /*00c4*/ 	.word	0x00026650


	//   ....[19]....
        /*00c8*/ 	.word	0x000266c0


	//----- nvinfo : EIATTR_EXIT_INSTR_OFFSETS
	.align		4
.L_738:
        /*00cc*/ 	.byte	0x04, 0x1c
        /*00ce*/ 	.short	(.L_740 - .L_739)


	//   ....[0]....
.L_739:
        /*00d0*/ 	.word	0x000006b0


	//   ....[1]....
        /*00d4*/ 	.word	0x00025c20


	//----- nvinfo : EIATTR_MAX_THREADS
	.align		4
.L_740:
        /*00d8*/ 	.byte	0x04, 0x05
        /*00da*/ 	.short	(.L_742 - .L_741)
.L_741:
        /*00dc*/ 	.word	0x00000080
        /*00e0*/ 	.word	0x00000001
        /*00e4*/ 	.word	0x00000001


	//----- nvinfo : EIATTR_CRS_STACK_SIZE
	.align		4
.L_742:
        /*00e8*/ 	.byte	0x04, 0x1e
        /*00ea*/ 	.short	(.L_744 - .L_743)
.L_743:
        /*00ec*/ 	.word	0x00000000


	//----- nvinfo : EIATTR_CBANK_PARAM_SIZE
	.align		4
.L_744:
        /*00f0*/ 	.byte	0x03, 0x19
        /*00f2*/ 	.short	0x00e8


	//----- nvinfo : EIATTR_PARAM_CBANK
	.align		4
        /*00f4*/ 	.byte	0x04, 0x0a
        /*00f6*/ 	.short	(.L_746 - .L_745)
	.align		4
.L_745:
        /*00f8*/ 	.word	index@(.nv.constant0._ZN10layer_norm31ln_parallel_residual_fwd_kernelINS_13Kernel_traitsI6__halfS2_S2_S2_fjLj1536ELj1ELj4ELj1ELj16ENS_18Kernel_traits_baseILj1536ES2_S2_S2_S2_fjLj128EEEEELb1ELb0ELb1EEEvNS_9FwdParamsE)
        /*00fc*/ 	.short	0x0210
        /*00fe*/ 	.short	0x00e8


	//----- nvinfo : EIATTR_SW_WAR
	.align		4
.L_746:
        /*0100*/ 	.byte	0x04, 0x36
        /*0102*/ 	.short	(.L_748 - .L_747)
.L_747:
        /*0104*/ 	.word	0x00000008
.L_748:


//--------------------- .nv.info._ZN10layer_norm31ln_parallel_residual_fwd_kernelINS_13Kernel_traitsI6__halfS2_S2_S2_fjLj1536ELj1ELj4ELj1ELj16ENS_18Kernel_traits_baseILj1536ES2_S2_S2_S2_fjLj128EEEEELb1ELb1ELb0EEEvNS_9FwdParamsE --------------------------
	.section	.nv.info._ZN10layer_norm31ln_parallel_residual_fwd_kernelINS_13Kernel_traitsI6__halfS2_S2_S2_fjLj1536ELj1ELj4ELj1ELj16ENS_18Kernel_traits_baseILj1536ES2_S2_S2_S2_fjLj128EEEEELb1ELb1ELb0EEEvNS_9FwdParamsE,"",@"SHT_CUDA_INFO"
	.sectionflags	@""
	.align	4


	//----- nvinfo : EIATTR_CUDA_API_VERSION
	.align		4
        /*0000*/ 	.byte	0x04, 0x37
        /*0002*/ 	.short	(.L_750 - .L_749)
.L_749:
        /*0004*/ 	.word	0x00000082


	//----- nvinfo : EIATTR_KPARAM_INFO
	.align		4
.L_750:
        /*0008*/ 	.byte	0x04, 0x17
        /*000a*/ 	.short	(.L_752 - .L_751)
.L_751:
        /*000c*/ 	.word	0x00000000
        /*0010*/ 	.short	0x0000
        /*0012*/ 	.short	0x0000
        /*0014*/ 	.byte	0x00, 0xf0, 0xa1, 0x03


	//----- nvinfo : EIATTR_SPARSE_MMA_MASK
	.align		4
.L_752:
        /*0018*/ 	.byte	0x03, 0x50
        /*001a*/ 	.short	0x0000


	//----- nvinfo : EIATTR_MAXREG_COUNT
	.align		4
        /*001c*/ 	.byte	0x03, 0x1b
        /*001e*/ 	.short	0x00ff


	//----- nvinfo : EIATTR_MERCURY_ISA_VERSION
	.align		4
        /*0020*/ 	.byte	0x03, 0x5f
        /*0022*/ 	.short	0x0101


	//----- nvinfo : EIATTR_COOP_GROUP_MASK_REGIDS
	.align		4
        /*0024*/ 	.byte	0x04, 0x29
        /*0026*/ 	.short	(.L_754 - .L_753)


	//   ....[0]....
.L_753:
        /*0028*/ 	.word	0xffffffff


	//   ....[1]....
        /*002c*/ 	.word	0xffffffff


	//   ....[2]....
        /*0030*/ 	.word	0xffffffff


	//   ....[3]....
        /*0034*/ 	.word	0xffffffff


	//   ....[4]....
        /*0038*/ 	.word	0xffffffff


	//   ....[5]....
        /*003c*/ 	.word	0xffffffff


	//   ....[6]....
        /*0040*/ 	.word	0xffffffff


	//   ....[7]....
        /*0044*/ 	.word	0xffffffff


	//   ....[8]....
        /*0048*/ 	.word	0xffffffff


	//   ....[9]....
        /*004c*/ 	.word	0xffffffff


	//   ....[10]....
        /*0050*/ 	.word	0x050000cb


	//   ....[11]....
        /*0054*/ 	.word	0x050000cb


	//   ....[12]....
        /*0058*/ 	.word	0x050000cb


	//   ....[13]....
        /*005c*/ 	.word	0x050000cb


	//   ....[14]....
        /*0060*/ 	.word	0x050000cb


	//   ....[15]....
        /*0064*/ 	.word	0x050000cb


	//   ....[16]....
        /*0068*/ 	.word	0x050000cb


	//   ....[17]....
        /*006c*/ 	.word	0x050000cb


	//   ....[18]....
        /*0070*/ 	.word	0x050000cb


	//   ....[19]....
        /*0074*/ 	.word	0x050000cb


	//----- nvinfo : EIATTR_COOP_GROUP_INSTR_OFFSETS
	.align		4
.L_754:
        /*0078*/ 	.byte	0x04, 0x28
        /*007a*/ 	.short	(.L_756 - .L_755)


	//   ....[0]....
.L_755:
        /*007c*/ 	.word	0x00023f60


	//   ....[1]....
        /*0080*/ 	.word	0x00023f90


	//   ....[2]....
        /*0084*/ 	.word	0x00023fb0


	//   ....[3]....
        /*0088*/ 	.word	0x00023fd0


	//   ....[4]....
        /*008c*/ 	.word	0x00024000


	//   ....[5]....
        /*0090*/ 	.word	0x00024640


	//   ....[6]....
        /*0094*/ 	.word	0x00024660


	//   ....[7]....
        /*0098*/ 	.word	0x00024680


	//   ....[8]....
        /*009c*/ 	.word	0x000246a0


	//   ....[9]....
        /*00a0*/ 	.word	0x000246c0


	//   ....[10]....
        /*00a4*/ 	.word	0x000255e0


	//   ....[11]....
        /*00a8*/ 	.word	0x00025680


	//   ....[12]....
        /*00ac*/ 	.word	0x000256f0


	//   ....[13]....
        /*00b0*/ 	.word	0x00025760


	//   ....[14]....
        /*00b4*/ 	.word	0x000257e0


	//   ....[15]....
        /*00b8*/ 	.word	0x00025e80


	//   ....[16]....
        /*00bc*/ 	.word	0x00025ef0


	//   ....[17]....
        /*00c0*/ 	.word	0x00025f60


	//   ....[18]....
        /*00c4*/ 	.word	0x00025fd0


	//   ....[19]....
        /*00c8*/ 	.word	0x00026040


	//----- nvinfo : EIATTR_EXIT_INSTR_OFFSETS
	.align		4
.L_756:
        /*00cc*/ 	.byte	0x04, 0x1c
        /*00ce*/ 	.short	(.L_758 - .L_757)


	//   ....[0]....
.L_757:
        /*00d0*/ 	.word	0x00000bf0


	//   ....[1]....
        /*00d4*/ 	.word	0x00025570


	//----- nvinfo : EIATTR_MAX_THREADS
	.align		4
.L_758:
        /*00d8*/ 	.byte	0x04, 0x05
        /*00da*/ 	.short	(.L_760 - .L_759)
.L_759:
        /*00dc*/ 	.word	0x00000080
        /*00e0*/ 	.word	0x00000001
        /*00e4*/ 	.word	0x00000001


	//----- nvinfo : EIATTR_CRS_STACK_SIZE
	.align		4
.L_760:
        /*00e8*/ 	.byte	0x04, 0x1e
        /*00ea*/ 	.short	(.L_762 - .L_761)
.L_761:
        /*00ec*/ 	.word	0x00000000


	//----- nvinfo : EIATTR_CBANK_PARAM_SIZE
	.align		4
.L_762:
        /*00f0*/ 	.byte	0x03, 0x19
        /*00f2*/ 	.short	0x00e8


	//----- nvinfo : EIATTR_PARAM_CBANK
	.align		4
        /*00f4*/ 	.byte	0x04, 0x0a
        /*00f6*/ 	.short	(.L_764 - .L_763)
	.align		4
.L_763:
        /*00f8*/ 	.word	index@(.nv.constant0._ZN10layer_norm31ln_parallel_residual_fwd_kernelINS_13Kernel_traitsI6__halfS2_S2_S2_fjLj1536ELj1ELj4ELj1ELj16ENS_18Kernel_traits_baseILj1536ES2_S2_S2_S2_fjLj128EEEEELb1ELb1ELb0EEEvNS_9FwdParamsE)
        /*00fc*/ 	.short	0x0210
        /*00fe*/ 	.short	0x00e8


	//----- nvinfo : EIATTR_SW_WAR
	.align		4
.L_764:
        /*0100*/ 	.byte	0x04, 0x36
        /*0102*/ 	.short	(.L_766 - .L_765)
.L_765:
        /*0104*/ 	.word	0x00000008
.L_766:


//--------------------- .nv.info._ZN10layer_norm31ln_parallel_residual_fwd_kernelINS_13Kernel_traitsI6__halfS2_S2_S2_fjLj1536ELj1ELj4ELj1ELj16ENS_18Kernel_traits_baseILj1536ES2_S2_S2_S2_fjLj128EEEEELb1ELb1ELb1EEEvNS_9FwdParamsE --------------------------
	.section	.nv.info._ZN10layer_norm31ln_parallel_residual_fwd_kernelINS_13Kernel_traitsI6__halfS2_S2_S2_fjLj1536ELj1ELj4ELj1ELj16ENS_18Kernel_traits_baseILj1536ES2_S2_S2_S2_fjLj128EEEEELb1ELb1ELb1EEEvNS_9FwdParamsE,"",@"SHT_CUDA_INFO"
	.sectionflags	@""
	.align	4


	//----- nvinfo : EIATTR_CUDA_API_VERSION
	.align		4
        /*0000*/ 	.byte	0x04, 0x37
        /*0002*/ 	.short	(.L_768 - .L_767)
.L_767:
        /*0004*/ 	.word	0x00000082


	//----- nvinfo : EIATTR_KPARAM_INFO
	.align		4
.L_768:
        /*0008*/ 	.byte	0x04, 0x17
        /*000a*/ 	.short	(.L_770 - .L_769)
.L_769:
        /*000c*/ 	.word	0x00000000
        /*0010*/ 	.short	0x0000
        /*0012*/ 	.short	0x0000
        /*0014*/ 	.byte	0x00, 0xf0, 0xa1, 0x03


	//----- nvinfo : EIATTR_SPARSE_MMA_MASK
	.align		4
.L_770:
        /*0018*/ 	.byte	0x03, 0x50
        /*001a*/ 	.short	0x0000


	//----- nvinfo : EIATTR_MAXREG_COUNT
	.align		4
        /*001c*/ 	.byte	0x03, 0x1b
        /*001e*/ 	.short	0x00ff


	//----- nvinfo : EIATTR_MERCURY_ISA_VERSION
	.align		4
        /*0020*/ 	.byte	0x03, 0x5f
        /*0022*/ 	.short	0x0101


	//----- nvinfo : EIATTR_COOP_GROUP_MASK_REGIDS
	.align		4
        /*0024*/ 	.byte	0x04, 0x29
        /*0026*/ 	.short	(.L_772 - .L_771)


	//   ....[0]....
.L_771:
        /*0028*/ 	.word	0xffffffff


	//   ....[1]....
        /*002c*/ 	.word	0xffffffff


	//   ....[2]....
        /*0030*/ 	.word	0xffffffff


	//   ....[3]....
        /*0034*/ 	.word	0xffffffff


	//   ....[4]....
        /*0038*/ 	.word	0xffffffff


	//   ....[5]....
        /*003c*/ 	.word	0xffffffff


	//   ....[6]....
        /*0040*/ 	.word	0xffffffff


	//   ....[7]....
        /*0044*/ 	.word	0xffffffff


	//   ....[8]....
        /*0048*/ 	.word	0xffffffff


	//   ....[9]....
        /*004c*/ 	.word	0xffffffff


	//   ....[10]....
        /*0050*/ 	.word	0x05000042


	//   ....[11]....
        /*0054*/ 	.word	0x05000042


	//   ....[12]....
        /*0058*/ 	.word	0x05000042


	//   ....[13]....
        /*005c*/ 	.word	0x05000042


	//   ....[14]....
        /*0060*/ 	.word	0x05000042


	//   ....[15]....
        /*0064*/ 	.word	0x05000042


	//   ....[16]....
        /*0068*/ 	.word	0x05000042


	//   ....[17]....
        /*006c*/ 	.word	0x05000042


	//   ....[18]....
        /*0070*/ 	.word	0x05000042


	//   ....[19]....
        /*0074*/ 	.word	0x05000042


	//----- nvinfo : EIATTR_COOP_GROUP_INSTR_OFFSETS
	.align		4
.L_772:
        /*0078*/ 	.byte	0x04, 0x28
        /*007a*/ 	.short	(.L_774 - .L_773)


	//   ....[0]....
.L_773:
        /*007c*/ 	.word	0x000230e0


	//   ....[1]....
        /*0080*/ 	.word	0x00023110


	//   ....[2]....
        /*0084*/ 	.word	0x00023130


	//   ....[3]....
        /*0088*/ 	.word	0x00023150


	//   ....[4]....
        /*008c*/ 	.word	0x00023170


	//   ....[5]....
        /*0090*/ 	.word	0x000237a0


	//   ....[6]....
        /*0094*/ 	.word	0x000237c0


	//   ....[7]....
        /*0098*/ 	.word	0x000237e0


	//   ....[8]....
        /*009c*/ 	.word	0x00023800


	//   ....[9]....
        /*00a0*/ 	.word	0x00023820


	//   ....[10]....
        /*00a4*/ 	.word	0x00024860


	//   ....[11]....
        /*00a8*/ 	.word	0x000248f0


	//   ....[12]....
        /*00ac*/ 	.word	0x00024950


	//   ....[13]....
        /*00b0*/ 	.word	0x000249b0


	//   ....[14]....
        /*00b4*/ 	.word	0x00024a10


	//   ....[15]....
        /*00b8*/ 	.word	0x00025090


	//   ....[16]....
        /*00bc*/ 	.word	0x000250e0


	//   ....[17]....
        /*00c0*/ 	.word	0x00025140


	//   ....[18]....
        /*00c4*/ 	.word	0x000251a0


	//   ....[19]....
        /*00c8*/ 	.word	0x00025200


	//----- nvinfo : EIATTR_EXIT_INSTR_OFFSETS
	.align		4
.L_774:
        /*00cc*/ 	.byte	0x04, 0x1c
        /*00ce*/ 	.short	(.L_776 - .L_775)


	//   ....[0]....
.L_775:
        /*00d0*/ 	.word	0x000005e0


	//   ....[1]....
        /*00d4*/ 	.word	0x000247f0


	//----- nvinfo : EIATTR_MAX_THREADS
	.align		4
.L_776:
        /*00d8*/ 	.byte	0x04, 0x05
        /*00da*/ 	.short	(.L_778 - .L_777)
.L_777:
        /*00dc*/ 	.word	0x00000080
        /*00e0*/ 	.word	0x00000001
        /*00e4*/ 	.word	0x00000001


	//----- nvinfo : EIATTR_CRS_STACK_SIZE
	.align		4
.L_778:
        /*00e8*/ 	.byte	0x04, 0x1e
        /*00ea*/ 	.short	(.L_780 - .L_779)
.L_779:
        /*00ec*/ 	.word	0x00000000


	//----- nvinfo : EIATTR_CBANK_PARAM_SIZE
	.align		4
.L_780:
        /*00f0*/ 	.byte	0x03, 0x19
        /*00f2*/ 	.short	0x00e8


	//----- nvinfo : EIATTR_PARAM_CBANK
	.align		4
        /*00f4*/ 	.byte	0x04, 0x0a
        /*00f6*/ 	.short	(.L_782 - .L_781)
	.align		4
.L_781:
        /*00f8*/ 	.word	index@(.nv.constant0._ZN10layer_norm31ln_parallel_residual_fwd_kernelINS_13Kernel_traitsI6__halfS2_S2_S2_fjLj1536ELj1ELj4ELj1ELj16ENS_18Kernel_traits_baseILj1536ES2_S2_S2_S2_fjLj128EEEEELb1ELb1ELb1EEEvNS_9FwdParamsE)
        /*00fc*/ 	.short	0x0210
        /*00fe*/ 	.short	0x00e8


	//----- nvinfo : EIATTR_SW_WAR
	.align		4
.L_782:
        /*0100*/ 	.byte	0x04, 0x36
        /*0102*/ 	.short	(.L_784 - .L_783)
.L_783:
        /*0104*/ 	.word	0x00000008
.L_784:


//--------------------- .nv.info._ZN10layer_norm31ln_parallel_residual_fwd_kernelINS_13Kernel_traitsIf13__nv_bfloat16S2_S2_fjLj1536ELj1ELj4ELj1ELj16ENS_18Kernel_traits_baseILj1536EfS2_S2_S2_fjLj128EEEEELb0ELb0ELb0EEEvNS_9FwdParamsE --------------------------
	.section	.nv.info._ZN10layer_norm31ln_parallel_residual_fwd_kernelINS_13Kernel_traitsIf13__nv_bfloat16S2_S2_fjLj1536ELj1ELj4ELj1ELj16ENS_18Kernel_traits_baseILj1536EfS2_S2_S2_fjLj128EEEEELb0ELb0ELb0EEEvNS_9FwdParamsE,"",@"SHT_CUDA_INFO"
	.sectionflags	@""
	.align	4


	//----- nvinfo : EIATTR_CUDA_API_VERSION
	.align		4
        /*0000*/ 	.byte	0x04, 0x37
        /*0002*/ 	.short	(.L_786 - .L_785)
.L_785:
        /*0004*/ 	.word	0x00000082


	//----- nvinfo : EIATTR_KPARAM_INFO
	.align		4
.L_786:
        /*0008*/ 	.byte	0x04, 0x17
        /*000a*/ 	.short	(.L_788 - .L_787)
.L_787:
        /*000c*/ 	.word	0x00000000
        /*0010*/ 	.short	0x0000
        /*0012*/ 	.short	0x0000
        /*0014*/ 	.byte	0x00, 0xf0, 0xa1, 0x03


	//----- nvinfo : EIATTR_SPARSE_MMA_MASK
	.align		4
.L_788:
        /*0018*/ 	.byte	0x03, 0x50
        /*001a*/ 	.short	0x0000


	//----- nvinfo : EIATTR_MAXREG_COUNT
	.align		4
        /*001c*/ 	.byte	0x03, 0x1b
        /*001e*/ 	.short	0x00ff


	//----- nvinfo : EIATTR_ANNOTATIONS
	.align		4
        /*0020*/ 	.byte	0x04, 0x55
        /*0022*/ 	.short	(.L_790 - .L_789)


	//   ....[0]....
.L_789:
        /* <DEDUP_REMOVED lines=16> */


	//----- nvinfo : EIATTR_MERCURY_ISA_VERSION
	.align		4
.L_790:
        /*0114*/ 	.byte	0x03, 0x5f
        /*0116*/ 	.short	0x0101


	//----- nvinfo : EIATTR_COOP_GROUP_MASK_REGIDS
	.align		4
        /*0118*/ 	.byte	0x04, 0x29
        /*011a*/ 	.short	(.L_792 - .L_791)


	//   ....[0]....
.L_791:
        /*011c*/ 	.word	0xffffffff


	//   ....[1]....
        /*0120*/ 	.word	0xffffffff


	//   ....[2]....
        /*0124*/ 	.word	0xffffffff


	//   ....[3]....
        /*0128*/ 	.word	0xffffffff


	//   ....[4]....
        /*012c*/ 	.word	0xffffffff


	//   ....[5]....
        /*0130*/ 	.word	0xffffffff


	//   ....[6]....
        /*0134*/ 	.word	0xffffffff


	//   ....[7]....
        /*0138*/ 	.word	0xffffffff


	//   ....[8]....
        /*013c*/ 	.word	0xffffffff


	//   ....[9]....
        /*0140*/ 	.word	0xffffffff


	//   ....[10]....
        /*0144*/ 	.word	0x050000a4


	//   ....[11]....
        /*0148*/ 	.word	0x050000a4


	//   ....[12]....
        /*014c*/ 	.word	0x050000a4


	//   ....[13]....
        /*0150*/ 	.word	0x050000a4


	//   ....[14]....
        /*0154*/ 	.word	0x050000a4


	//   ....[15]....
        /*0158*/ 	.word	0x050000a4


	//   ....[16]....
        /*015c*/ 	.word	0x050000a4


	//   ....[17]....
        /*0160*/ 	.word	0x050000a4


	//   ....[18]....
        /*0164*/ 	.word	0x050000a4


	//   ....[19]....
        /*0168*/ 	.word	0x050000a4


	//----- nvinfo : EIATTR_COOP_GROUP_INSTR_OFFSETS
	.align		4
.L_792:
        /*016c*/ 	.byte	0x04, 0x28
        /*016e*/ 	.short	(.L_794 - .L_793)


	//   ....[0]....
.L_793:
        /*0170*/ 	.word	0x00005440


	//   ....[1]....
        /*0174*/ 	.word	0x00005480


	//   ....[2]....
        /*0178*/ 	.word	0x000054a0


	//   ....[3]....
        /*017c*/ 	.word	0x000054c0


	//   ....[4]....
        /*0180*/ 	.word	0x000054e0


	//   ....[5]....
        /*0184*/ 	.word	0x00005b30


	//   ....[6]....
        /*0188*/ 	.word	0x00005b50


	//   ....[7]....
        /*018c*/ 	.word	0x00005b70


	//   ....[8]....
        /*0190*/ 	.word	0x00005b90


	//   ....[9]....
        /*0194*/ 	.word	0x00005bb0


	//   ....[10]....
        /*0198*/ 	.word	0x000071a0


	//   ....[11]....
        /*019c*/ 	.word	0x00007240


	//   ....[12]....
        /*01a0*/ 	.word	0x000072b0


	//   ....[13]....
        /*01a4*/ 	.word	0x00007320


	//   ....[14]....
        /*01a8*/ 	.word	0x00007390


	//   ....[15]....
        /*01ac*/ 	.word	0x00007a50


	//   ....[16]....
        /*01b0*/ 	.word	0x00007ac0


	//   ....[17]....
        /*01b4*/ 	.word	0x00007b30


	//   ....[18]....
        /*01b8*/ 	.word	0x00007ba0


	//   ....[19]....
        /*01bc*/ 	.word	0x00007c10


	//----- nvinfo : EIATTR_EXIT_INSTR_OFFSETS
	.align		4
.L_794:
        /*01c0*/ 	.byte	0x04, 0x1c
        /*01c2*/ 	.short	(.L_796 - .L_795)


	//   ....[0]....
.L_795:
        /*01c4*/ 	.word	0x000010b0


	//   ....[1]....
        /*01c8*/ 	.word	0x00007130


	//----- nvinfo : EIATTR_MAX_THREADS
	.align		4
.L_796:
        /*01cc*/ 	.byte	0x04, 0x05
        /*01ce*/ 	.short	(.L_798 - .L_797)
.L_797:
        /*01d0*/ 	.word	0x00000080
        /*01d4*/ 	.word	0x00000001
        /*01d8*/ 	.word	0x00000001


	//----- nvinfo : EIATTR_CRS_STACK_SIZE
	.align		4
.L_798:
        /*01dc*/ 	.byte	0x04, 0x1e
        /*01de*/ 	.short	(.L_800 - .L_799)
.L_799:
        /*01e0*/ 	.word	0x00000000


	//----- nvinfo : EIATTR_CBANK_PARAM_SIZE
	.align		4
.L_800:
        /*01e4*/ 	.byte	0x03, 0x19
        /*01e6*/ 	.short	0x00e8


	//----- nvinfo : EIATTR_PARAM_CBANK
	.align		4
        /*01e8*/ 	.byte	0x04, 0x0a
        /*01ea*/ 	.short	(.L_802 - .L_801)
	.align		4
.L_801:
        /*01ec*/ 	.word	index@(.nv.constant0._ZN10layer_norm31ln_parallel_residual_fwd_kernelINS_13Kernel_traitsIf13__nv_bfloat16S2_S2_fjLj1536ELj1ELj4ELj1ELj16ENS_18Kernel_traits_baseILj1536EfS2_S2_S2_fjLj128EEEEELb0ELb0ELb0EEEvNS_9FwdParamsE)
        /*01f0*/ 	.short	0x0210
        /*01f2*/ 	.short	0x00e8


	//----- nvinfo : EIATTR_SW_WAR
	.align		4
.L_802:
        /*01f4*/ 	.byte	0x04, 0x36
        /*01f6*/ 	.short	(.L_804 - .L_803)
.L_803:
        /*01f8*/ 	.word	0x00000008
.L_804:


//--------------------- .nv.info._ZN10layer_norm31ln_parallel_residual_fwd_kernelINS_13Kernel_traitsIf13__nv_bfloat16S2_S2_fjLj1536ELj1ELj4ELj1ELj16ENS_18Kernel_traits_baseILj1536EfS2_S2_S2_fjLj128EEEEELb0ELb0ELb1EEEvNS_9FwdParamsE --------------------------
	.section	.nv.info._ZN10layer_norm31ln_parallel_residual_fwd_kernelINS_13Kernel_traitsIf13__nv_bfloat16S2_S2_fjLj1536ELj1ELj4ELj1ELj16ENS_18Kernel_traits_baseILj1536EfS2_S2_S2_fjLj128EEEEELb0ELb0ELb1EEEvNS_9FwdParamsE,"",@"SHT_CUDA_INFO"
	.sectionflags	@""
	.align	4


	//----- nvinfo : EIATTR_CUDA_API_VERSION
	.align		4
        /*0000*/ 	.byte	0x04, 0x37
        /*0002*/ 	.short	(.L_806 - .L_805)
.L_805:
        /*0004*/ 	.word	0x00000082


	//----- nvinfo : EIATTR_KPARAM_INFO
	.align		4
.L_806:
        /*0008*/ 	.byte	0x04, 0x17
        /*000a*/ 	.short	(.L_808 - .L_807)
.L_807:
        /*000c*/ 	.word	0x00000000
        /*0010*/ 	.short	0x0000
        /*0012*/ 	.short	0x0000
        /*0014*/ 	.byte	0x00, 0xf0, 0xa1, 0x03


	//----- nvinfo : EIATTR_SPARSE_MMA_MASK
	.align		4
.L_808:
        /*0018*/ 	.byte	0x03, 0x50
        /*001a*/ 	.short	0x0000


	//----- nvinfo : EIATTR_MAXREG_COUNT
	.align		4
        /*001c*/ 	.byte	0x03, 0x1b
        /*001e*/ 	.short	0x00ff


	//----- nvinfo : EIATTR_ANNOTATIONS
	.align		4
        /*0020*/ 	.byte	0x04, 0x55
        /*0022*/ 	.short	(.L_810 - .L_809)


	//   ....[0]....
.L_809:
        /* <DEDUP_REMOVED lines=13> */


	//----- nvinfo : EIATTR_MERCURY_ISA_VERSION
	.align		4
.L_810:
        /*00e4*/ 	.byte	0x03, 0x5f
        /*00e6*/ 	.short	0x0101


	//----- nvinfo : EIATTR_COOP_GROUP_MASK_REGIDS
	.align		4
        /*00e8*/ 	.byte	0x04, 0x29
        /*00ea*/ 	.short	(.L_812 - .L_811)


	//   ....[0]....
.L_811:
        /*00ec*/ 	.word	0xffffffff


	//   ....[1]....
        /*00f0*/ 	.word	0xffffffff


	//   ....[2]....
        /*00f4*/ 	.word	0xffffffff


	//   ....[3]....
        /*00f8*/ 	.word	0xffffffff


	//   ....[4]....
        /*00fc*/ 	.word	0xffffffff


	//   ....[5]....
        /*0100*/ 	.word	0xffffffff


	//   ....[6]....
        /*0104*/ 	.word	0xffffffff


	//   ....[7]....
        /*0108*/ 	.word	0xffffffff


	//   ....[8]....
        /*010c*/ 	.word	0xffffffff


	//   ....[9]....
        /*0110*/ 	.word	0xffffffff


	//   ....[10]....
        /*0114*/ 	.word	0x050000c4


	//   ....[11]....
        /*0118*/ 	.word	0x050000c4


	//   ....[12]....
        /*011c*/ 	.word	0x050000c4


	//   ....[13]....
        /*0120*/ 	.word	0x050000c4


	//   ....[14]....
        /*0124*/ 	.word	0x050000c4


	//   ....[15]....
        /*0128*/ 	.word	0x050000c4


	//   ....[16]....
        /*012c*/ 	.word	0x050000c4


	//   ....[17]....
        /*0130*/ 	.word	0x050000c4


	//   ....[18]....
        /*0134*/ 	.word	0x050000c4


	//   ....[19]....
        /*0138*/ 	.word	0x050000c4


	//----- nvinfo : EIATTR_COOP_GROUP_INSTR_OFFSETS
	.align		4
.L_812:
        /*013c*/ 	.byte	0x04, 0x28
        /*013e*/ 	.short	(.L_814 - .L_813)


	//   ....[0]....
.L_813:
        /*0140*/ 	.word	0x00004750


	//   ....[1]....
        /*0144*/ 	.word	0x00004780


	//   ....[2]....
        /*0148*/ 	.word	0x000047a0


	//   ....[3]....
        /*014c*/ 	.word	0x000047c0


	//   ....[4]....
        /*0150*/ 	.word	0x000047e0


	//   ....[5]....
        /*0154*/ 	.word	0x00004e10


	//   ....[6]....
        /*0158*/ 	.word	0x00004e30


	//   ....[7]....
        /*015c*/ 	.word	0x00004e50


	//   ....[8]....
        /*0160*/ 	.word	0x00004e70


	//   ....[9]....
        /*0164*/ 	.word	0x00004e90


	//   ....[10]....
        /*0168*/ 	.word	0x000061e0


	//   ....[11]....
        /*016c*/ 	.word	0x00006280


	//   ....[12]....
        /*0170*/ 	.word	0x000062f0


	//   ....[13]....
        /*0174*/ 	.word	0x00006360


	//   ....[14]....
        /*0178*/ 	.word	0x000063d0


	//   ....[15]....
        /*017c*/ 	.word	0x00006a60


	//   ....[16]....
        /*0180*/ 	.word	0x00006ad0


	//   ....[17]....
        /*0184*/ 	.word	0x00006b40


	//   ....[18]....
        /*0188*/ 	.word	0x00006bb0


	//   ....[19]....
        /*018c*/ 	.word	0x00006c20


	//----- nvinfo : EIATTR_EXIT_INSTR_OFFSETS
	.align		4
.L_814:
        /*0190*/ 	.byte	0x04, 0x1c
        /*0192*/ 	.short	(.L_816 - .L_815)


	//   ....[0]....
.L_815:
        /*0194*/ 	.word	0x00000690


	//   ....[1]....
        /*0198*/ 	.word	0x00006170


	//----- nvinfo : EIATTR_MAX_THREADS
	.align		4
.L_816:
        /*019c*/ 	.byte	0x04, 0x05
        /*019e*/ 	.short	(.L_818 - .L_817)
.L_817:
        /*01a0*/ 	.word	0x00000080
        /*01a4*/ 	.word	0x00000001
        /*01a8*/ 	.word	0x00000001


	//----- nvinfo : EIATTR_CRS_STACK_SIZE
	.align		4
.L_818:
        /*01ac*/ 	.byte	0x04, 0x1e
        /*01ae*/ 	.short	(.L_820 - .L_819)
.L_819:
        /*01b0*/ 	.word	0x00000000


	//----- nvinfo : EIATTR_CBANK_PARAM_SIZE
	.align		4
.L_820:
        /*01b4*/ 	.byte	0x03, 0x19
        /*01b6*/ 	.short	0x00e8


	//----- nvinfo : EIATTR_PARAM_CBANK
	.align		4
        /*01b8*/ 	.byte	0x04, 0x0a
        /*01ba*/ 	.short	(.L_822 - .L_821)
	.align		4
.L_821:
        /*01bc*/ 	.word	index@(.nv.constant0._ZN10layer_norm31ln_parallel_residual_fwd_kernelINS_13Kernel_traitsIf13__nv_bfloat16S2_S2_fjLj1536ELj1ELj4ELj1ELj16ENS_18Kernel_traits_baseILj1536EfS2_S2_S2_fjLj128EEEEELb0ELb0ELb1EEEvNS_9FwdParamsE)
        /*01c0*/ 	.short	0x0210
        /*01c2*/ 	.short	0x00e8


	//----- nvinfo : EIATTR_SW_WAR
	.align		4
.L_822:
        /*01c4*/ 	.byte	0x04, 0x36
        /*01c6*/ 	.short	(.L_824 - .L_823)
.L_823:
        /*01c8*/ 	.word	0x00000008
.L_824:


//--------------------- .nv.info._ZN10layer_norm31ln_parallel_residual_fwd_kernelINS_13Kernel_traitsIf13__nv_bfloat16S2_S2_fjLj1536ELj1ELj4ELj1ELj16ENS_18Kernel_traits_baseILj1536EfS2_S2_S2_fjLj128EEEEELb0ELb1ELb0EEEvNS_9FwdParamsE --------------------------
	.section	.nv.info._ZN10layer_norm31ln_parallel_residual_fwd_kernelINS_13Kernel_traitsIf13__nv_bfloat16S2_S2_fjLj1536ELj1ELj4ELj1ELj16ENS_18Kernel_traits_baseILj1536EfS2_S2_S2_fjLj128EEEEELb0ELb1ELb0EEEvNS_9FwdParamsE,"",@"SHT_CUDA_INFO"
	.sectionflags	@""
	.align	4


	//----- nvinfo : EIATTR_CUDA_API_VERSION
	.align		4
        /*0000*/ 	.byte	0x04, 0x37
        /*0002*/ 	.short	(.L_826 - .L_825)
.L_825:
        /*0004*/ 	.word	0x00000082


	//----- nvinfo : EIATTR_KPARAM_INFO
	.align		4
.L_826:
        /*0008*/ 	.byte	0x04, 0x17
        /*000a*/ 	.short	(.L_828 - .L_827)
.L_827:
        /*000c*/ 	.word	0x00000000
        /*0010*/ 	.short	0x0000
        /*0012*/ 	.short	0x0000
        /*0014*/ 	.byte	0x00, 0xf0, 0xa1, 0x03


	//----- nvinfo : EIATTR_SPARSE_MMA_MASK
	.align		4
.L_828:
        /*0018*/ 	.byte	0x03, 0x50
        /*001a*/ 	.short	0x0000


	//----- nvinfo : EIATTR_MAXREG_COUNT
	.align		4
        /*001c*/ 	.byte	0x03, 0x1b
        /*001e*/ 	.short	0x00ff


	//----- nvinfo : EIATTR_MERCURY_ISA_VERSION
	.align		4
        /*0020*/ 	.byte	0x03, 0x5f
        /*0022*/ 	.short	0x0101


	//----- nvinfo : EIATTR_COOP_GROUP_MASK_REGIDS
	.align		4
        /*0024*/ 	.byte	0x04, 0x29
        /*0026*/ 	.short	(.L_830 - .L_829)


	//   ....[0]....
.L_829:
        /*0028*/ 	.word	0xffffffff


	//   ....[1]....
        /*002c*/ 	.word	0xffffffff


	//   ....[2]....
        /*0030*/ 	.word	0xffffffff


	//   ....[3]....
        /*0034*/ 	.word	0xffffffff


	//   ....[4]....
        /*0038*/ 	.word	0xffffffff


	//   ....[5]....
        /*003c*/ 	.word	0xffffffff


	//   ....[6]....
        /*0040*/ 	.word	0xffffffff


	//   ....[7]....
        /*0044*/ 	.word	0xffffffff


	//   ....[8]....
        /*0048*/ 	.word	0xffffffff


	//   ....[9]....
        /*004c*/ 	.word	0xffffffff


	//   ....[10]....
        /*0050*/ 	.word	0x050000a8


	//   ....[11]....
        /*0054*/ 	.word	0x050000a8


	//   ....[12]....
        /*0058*/ 	.word	0x050000a8


	//   ....[13]....
        /*005c*/ 	.word	0x050000a8


	//   ....[14]....
        /*0060*/ 	.word	0x050000a8


	//   ....[15]....
        /*0064*/ 	.word	0x050000a8


	//   ....[16]....
        /*0068*/ 	.word	0x050000a8


	//   ....[17]....
        /*006c*/ 	.word	0x050000a8


	//   ....[18]....
        /*0070*/ 	.word	0x050000a8


	//   ....[19]....
        /*0074*/ 	.word	0x050000a8


	//----- nvinfo : EIATTR_COOP_GROUP_INSTR_OFFSETS
	.align		4
.L_830:
        /*0078*/ 	.byte	0x04, 0x28
        /*007a*/ 	.short	(.L_832 - .L_831)


	//   ....[0]....
.L_831:
        /*007c*/ 	.word	0x00004c50


	//   ....[1]....
        /*0080*/ 	.word	0x00004c80


	//   ....[2]....
        /*0084*/ 	.word	0x00004ca0


	//   ....[3]....
        /*0088*/ 	.word	0x00004cc0


	//   ....[4]....
        /*008c*/ 	.word	0x00004cf0


	//   ....[5]....
        /*0090*/ 	.word	0x00005340


	//   ....[6]....
        /*0094*/ 	.word	0x00005360


	//   ....[7]....
        /*0098*/ 	.word	0x00005380


	//   ....[8]....
        /*009c*/ 	.word	0x000053a0


	//   ....[9]....
        /*00a0*/ 	.word	0x000053c0


	//   ....[10]....
        /*00a4*/ 	.word	0x000062c0


	//   ....[11]....
        /*00a8*/ 	.word	0x00006360


	//   ....[12]....
        /*00ac*/ 	.word	0x000063d0


	//   ....[13]....
        /*00b0*/ 	.word	0x00006440


	//   ....[14]....
        /*00b4*/ 	.word	0x000064c0


	//   ....[15]....
        /*00b8*/ 	.word	0x00006b70


	//   ....[16]....
        /*00bc*/ 	.word	0x00006be0


	//   ....[17]....
        /*00c0*/ 	.word	0x00006c50


	//   ....[18]....
        /*00c4*/ 	.word	0x00006cc0


	//   ....[19]....
        /*00c8*/ 	.word	0x00006d30


	//----- nvinfo : EIATTR_EXIT_INSTR_OFFSETS
	.align		4
.L_832:
        /*00cc*/ 	.byte	0x04, 0x1c
        /*00ce*/ 	.short	(.L_834 - .L_833)


	//   ....[0]....
.L_833:
        /*00d0*/ 	.word	0x000008f0


	//   ....[1]....
        /*00d4*/ 	.word	0x00006250


	//----- nvinfo : EIATTR_MAX_THREADS
	.align		4
.L_834:
        /*00d8*/ 	.byte	0x04, 0x05
        /*00da*/ 	.short	(.L_836 - .L_835)
.L_835:
        /*00dc*/ 	.word	0x00000080
        /*00e0*/ 	.word	0x00000001
        /*00e4*/ 	.word	0x00000001


	//----- nvinfo : EIATTR_CRS_STACK_SIZE
	.align		4
.L_836:
        /*00e8*/ 	.byte	0x04, 0x1e
        /*00ea*/ 	.short	(.L_838 - .L_837)
.L_837:
        /*00ec*/ 	.word	0x00000000


	//----- nvinfo : EIATTR_CBANK_PARAM_SIZE
	.align		4
.L_838:
        /*00f0*/ 	.byte	0x03, 0x19
        /*00f2*/ 	.short	0x00e8


	//----- nvinfo : EIATTR_PARAM_CBANK
	.align		4
        /*00f4*/ 	.byte	0x04, 0x0a
        /*00f6*/ 	.short	(.L_840 - .L_839)
	.align		4
.L_839:
        /*00f8*/ 	.word	index@(.nv.constant0._ZN10layer_norm31ln_parallel_residual_fwd_kernelINS_13Kernel_traitsIf13__nv_bfloat16S2_S2_fjLj1536ELj1ELj4ELj1ELj16ENS_18Kernel_traits_baseILj1536EfS2_S2_S2_fjLj128EEEEELb0ELb1ELb0EEEvNS_9FwdParamsE)
        /*00fc*/ 	.short	0x0210
        /*00fe*/ 	.short	0x00e8


	//----- nvinfo : EIATTR_SW_WAR
	.align		4
.L_840:
        /*0100*/ 	.byte	0x04, 0x36
        /*0102*/ 	.short	(.L_842 - .L_841)
.L_841:
        /*0104*/ 	.word	0x00000008
.L_842:


//--------------------- .nv.info._ZN10layer_norm31ln_parallel_residual_fwd_kernelINS_13Kernel_traitsIf13__nv_bfloat16S2_S2_fjLj1536ELj1ELj4ELj1ELj16ENS_18Kernel_traits_baseILj1536EfS2_S2_S2_fjLj128EEEEELb0ELb1ELb1EEEvNS_9FwdParamsE --------------------------
	.section	.nv.info._ZN10layer_norm31ln_parallel_residual_fwd_kernelINS_13Kernel_traitsIf13__nv_bfloat16S2_S2_fjLj1536ELj1ELj4ELj1ELj16ENS_18Kernel_traits_baseILj1536EfS2_S2_S2_fjLj128EEEEELb0ELb1ELb1EEEvNS_9FwdParamsE,"",@"SHT_CUDA_INFO"
	.sectionflags	@""
	.align	4


	//----- nvinfo : EIATTR_CUDA_API_VERSION
	.align		4
        /*0000*/ 	.byte	0x04, 0x37
        /*0002*/ 	.short	(.L_844 - .L_843)
.L_843:
        /*0004*/ 	.word	0x00000082


	//----- nvinfo : EIATTR_KPARAM_INFO
	.align		4
.L_844:
        /*0008*/ 	.byte	0x04, 0x17
        /*000a*/ 	.short	(.L_846 - .L_845)
.L_845:
        /*000c*/ 	.word	0x00000000
        /*0010*/ 	.short	0x0000
        /*0012*/ 	.short	0x0000
        /*0014*/ 	.byte	0x00, 0xf0, 0xa1, 0x03


	//----- nvinfo : EIATTR_SPARSE_MMA_MASK
	.align		4
.L_846:
        /*0018*/ 	.byte	0x03, 0x50
        /*001a*/ 	.short	0x0000


	//----- nvinfo : EIATTR_MAXREG_COUNT
	.align		4
        /*001c*/ 	.byte	0x03, 0x1b
        /*001e*/ 	.short	0x00ff


	//----- nvinfo : EIATTR_MERCURY_ISA_VERSION
	.align		4
        /*0020*/ 	.byte	0x03, 0x5f
        /*0022*/ 	.short	0x0101


	//----- nvinfo : EIATTR_COOP_GROUP_MASK_REGIDS
	.align		4
        /*0024*/ 	.byte	0x04, 0x29
        /*0026*/ 	.short	(.L_848 - .L_847)


	//   ....[0]....
.L_847:
        /*0028*/ 	.word	0xffffffff


	//   ....[1]....
        /*002c*/ 	.word	0xffffffff


	//   ....[2]....
        /*0030*/ 	.word	0xffffffff


	//   ....[3]....
        /*0034*/ 	.word	0xffffffff


	//   ....[4]....
        /*0038*/ 	.word	0xffffffff


	//   ....[5]....
        /*003c*/ 	.word	0xffffffff


	//   ....[6]....
        /*0040*/ 	.word	0xffffffff


	//   ....[7]....
        /*0044*/ 	.word	0xffffffff


	//   ....[8]....
        /*0048*/ 	.word	0xffffffff


	//   ....[9]....
        /*004c*/ 	.word	0xffffffff


	//   ....[10]....
        /*0050*/ 	.word	0x050000ad


	//   ....[11]....
        /*0054*/ 	.word	0x050000ad


	//   ....[12]....
        /*0058*/ 	.word	0x050000ad


	//   ....[13]....
        /*005c*/ 	.word	0x050000ad


	//   ....[14]....
        /*0060*/ 	.word	0x050000ad


	//   ....[15]....
        /*0064*/ 	.word	0x050000ad


	//   ....[16]....
        /*0068*/ 	.word	0x050000ad


	//   ....[17]....
        /*006c*/ 	.word	0x050000ad


	//   ....[18]....
        /*0070*/ 	.word	0x050000ad


	//   ....[19]....
        /*0074*/ 	.word	0x050000ad


	//----- nvinfo : EIATTR_COOP_GROUP_INSTR_OFFSETS
	.align		4
.L_848:
        /*0078*/ 	.byte	0x04, 0x28
        /*007a*/ 	.short	(.L_850 - .L_849)


	//   ....[0]....
.L_849:
        /*007c*/ 	.word	0x00004390


	//   ....[1]....
        /*0080*/ 	.word	0x000043b0


	//   ....[2]....
        /*0084*/ 	.word	0x000043d0


	//   ....[3]....
        /*0088*/ 	.word	0x000043f0


	//   ....[4]....
        /*008c*/ 	.word	0x00004420


	//   ....[5]....
        /*0090*/ 	.word	0x00004a50


	//   ....[6]....
        /*0094*/ 	.word	0x00004a70


	//   ....[7]....
        /*0098*/ 	.word	0x00004a90


	//   ....[8]....
        /*009c*/ 	.word	0x00004ab0


	//   ....[9]....
        /*00a0*/ 	.word	0x00004ad0


	//   ....[10]....
        /*00a4*/ 	.word	0x000057c0


	//   ....[11]....
        /*00a8*/ 	.word	0x00005860


	//   ....[12]....
        /*00ac*/ 	.word	0x000058d0


	//   ....[13]....
        /*00b0*/ 	.word	0x00005940


	//   ....[14]....
        /*00b4*/ 	.word	0x000059c0


	//   ....[15]....
        /*00b8*/ 	.word	0x00006040


	//   ....[16]....
        /*00bc*/ 	.word	0x000060b0


	//   ....[17]....
        /*00c0*/ 	.word	0x00006120


	//   ....[18]....
        /*00c4*/ 	.word	0x00006190


	//   ....[19]....
        /*00c8*/ 	.word	0x00006200


	//----- nvinfo : EIATTR_EXIT_INSTR_OFFSETS
	.align		4
.L_850:
        /*00cc*/ 	.byte	0x04, 0x1c
        /*00ce*/ 	.short	(.L_852 - .L_851)


	//   ....[0]....
.L_851:
        /*00d0*/ 	.word	0x000003a0


	//   ....[1]....
        /*00d4*/ 	.word	0x00005750


	//----- nvinfo : EIATTR_MAX_THREADS
	.align		4
.L_852:
        /*00d8*/ 	.byte	0x04, 0x05
        /*00da*/ 	.short	(.L_854 - .L_853)
.L_853:
        /*00dc*/ 	.word	0x00000080
        /*00e0*/ 	.word	0x00000001
        /*00e4*/ 	.word	0x00000001


	//----- nvinfo : EIATTR_CRS_STACK_SIZE
	.align		4
.L_854:
        /*00e8*/ 	.byte	0x04, 0x1e
        /*00ea*/ 	.short	(.L_856 - .L_855)
.L_855:
        /*00ec*/ 	.word	0x00000000


	//----- nvinfo : EIATTR_CBANK_PARAM_SIZE
	.align		4
.L_856:
        /*00f0*/ 	.byte	0x03, 0x19
        /*00f2*/ 	.short	0x00e8


	//----- nvinfo : EIATTR_PARAM_CBANK
	.align		4
        /*00f4*/ 	.byte	0x04, 0x0a
        /*00f6*/ 	.short	(.L_858 - .L_857)
	.align		4
.L_857:
        /*00f8*/ 	.word	index@(.nv.constant0._ZN10layer_norm31ln_parallel_residual_fwd_kernelINS_13Kernel_traitsIf13__nv_bfloat16S2_S2_fjLj1536ELj1ELj4ELj1ELj16ENS_18Kernel_traits_baseILj1536EfS2_S2_S2_fjLj128EEEEELb0ELb1ELb1EEEvNS_9FwdParamsE)
        /*00fc*/ 	.short	0x0210
        /*00fe*/ 	.short	0x00e8


	//----- nvinfo : EIATTR_SW_WAR
	.align		4
.L_858:
        /*0100*/ 	.byte	0x04, 0x36
        /*0102*/ 	.short	(.L_860 - .L_859)
.L_859:
        /*0104*/ 	.word	0x00000008
.L_860:


//--------------------- .nv.info._ZN10layer_norm31ln_parallel_residual_fwd_kernelINS_13Kernel_traitsIf13__nv_bfloat16S2_S2_fjLj1536ELj1ELj4ELj1ELj16ENS_18Kernel_traits_baseILj1536EfS2_S2_S2_fjLj128EEEEELb1ELb0ELb0EEEvNS_9FwdParamsE --------------------------
	.section	.nv.info._ZN10layer_norm31ln_parallel_residual_fwd_kernelINS_13Kernel_traitsIf13__nv_bfloat16S2_S2_fjLj1536ELj1ELj4ELj1ELj16ENS_18Kernel_traits_baseILj1536EfS2_S2_S2_fjLj128EEEEELb1ELb0ELb0EEEvNS_9FwdParamsE,"",@"SHT_CUDA_INFO"
	.sectionflags	@""
	.align	4


	//----- nvinfo : EIATTR_CUDA_API_VERSION
	.align		4
        /*0000*/ 	.byte	0x04, 0x37
        /*0002*/ 	.short	(.L_862 - .L_861)
.L_861:
        /*0004*/ 	.word	0x00000082


	//----- nvinfo : EIATTR_KPARAM_INFO
	.align		4
.L_862:
        /*0008*/ 	.byte	0x04, 0x17
        /*000a*/ 	.short	(.L_864 - .L_863)
.L_863:
        /*000c*/ 	.word	0x00000000
        /*0010*/ 	.short	0x0000
        /*0012*/ 	.short	0x0000
        /*0014*/ 	.byte	0x00, 0xf0, 0xa1, 0x03


	//----- nvinfo : EIATTR_SPARSE_MMA_MASK
	.align		4
.L_864:
        /*0018*/ 	.byte	0x03, 0x50
        /*001a*/ 	.short	0x0000


	//----- nvinfo : EIATTR_MAXREG_COUNT
	.align		4
        /*001c*/ 	.byte	0x03, 0x1b
        /*001e*/ 	.short	0x00ff


	//----- nvinfo : EIATTR_ANNOTATIONS
	.align		4
        /*0020*/ 	.byte	0x04, 0x55
        /*0022*/ 	.short	(.L_866 - .L_865)


	//   ....[0]....
.L_865:
        /* <DEDUP_REMOVED lines=28> */


	//----- nvinfo : EIATTR_MERCURY_ISA_VERSION
	.align		4
.L_866:
        /*01d4*/ 	.byte	0x03, 0x5f
        /*01d6*/ 	.short	0x0101


	//----- nvinfo : EIATTR_COOP_GROUP_MASK_REGIDS
	.align		4
        /*01d8*/ 	.byte	0x04, 0x29
        /*01da*/ 	.short	(.L_868 - .L_867)


	//   ....[0]....
.L_867:
        /*01dc*/ 	.word	0xffffffff


	//   ....[1]....
        /*01e0*/ 	.word	0xffffffff


	//   ....[2]....
        /*01e4*/ 	.word	0xffffffff


	//   ....[3]....
        /*01e8*/ 	.word	0xffffffff


	//   ....[4]....
        /*01ec*/ 	.word	0xffffffff


	//   ....[5]....
        /*01f0*/ 	.word	0xffffffff


	//   ....[6]....
        /*01f4*/ 	.word	0xffffffff


	//   ....[7]....
        /*01f8*/ 	.word	0xffffffff


	//   ....[8]....
        /*01fc*/ 	.word	0xffffffff


	//   ....[9]....
        /*0200*/ 	.word	0xffffffff


	//   ....[10]....
        /*0204*/ 	.word	0x05000080


	//   ....[11]....
        /*0208*/ 	.word	0x05000080


	//   ....[12]....
        /*020c*/ 	.word	0x05000080


	//   ....[13]....
        /*0210*/ 	.word	0x05000080


	//   ....[14]....
        /*0214*/ 	.word	0x05000080


	//   ....[15]....
        /*0218*/ 	.word	0x05000080


	//   ....[16]....
        /*021c*/ 	.word	0x05000080


	//   ....[17]....
        /*0220*/ 	.word	0x05000080


	//   ....[18]....
        /*0224*/ 	.word	0x05000080


	//   ....[19]....
        /*0228*/ 	.word	0x05000080


	//----- nvinfo : EIATTR_COOP_GROUP_INSTR_OFFSETS
	.align		4
.L_868:
        /*022c*/ 	.byte	0x04, 0x28
        /*022e*/ 	.short	(.L_870 - .L_869)


	//   ....[0]....
.L_869:
        /*0230*/ 	.word	0x00024450


	//   ....[1]....
        /*0234*/ 	.word	0x00024490


	//   ....[2]....
        /*0238*/ 	.word	0x000244b0


	//   ....[3]....
        /*023c*/ 	.word	0x000244d0


	//   ....[4]....
        /*0240*/ 	.word	0x000244f0


	//   ....[5]....
        /*0244*/ 	.word	0x00024b30


	//   ....[6]....
        /*0248*/ 	.word	0x00024b50


	//   ....[7]....
        /*024c*/ 	.word	0x00024b70


	//   ....[8]....
        /*0250*/ 	.word	0x00024b90


	//   ....[9]....
        /*0254*/ 	.word	0x00024bb0


	//   ....[10]....
        /*0258*/ 	.word	0x000262c0


	//   ....[11]....
        /*025c*/ 	.word	0x00026360


	//   ....[12]....
        /*0260*/ 	.word	0x000263d0


	//   ....[13]....
        /*0264*/ 	.word	0x00026440


	//   ....[14]....
        /*0268*/ 	.word	0x000264b0


	//   ....[15]....
        /*026c*/ 	.word	0x00026b60


	//   ....[16]....
        /*0270*/ 	.word	0x00026bd0


	//   ....[17]....
        /*0274*/ 	.word	0x00026c40


	//   ....[18]....
        /*0278*/ 	.word	0x00026cb0


	//   ....[19]....
        /*027c*/ 	.word	0x00026d20


	//----- nvinfo : EIATTR_EXIT_INSTR_OFFSETS
	.align		4
.L_870:
        /*0280*/ 	.byte	0x04, 0x1c
        /*0282*/ 	.short	(.L_872 - .L_871)


	//   ....[0]....
.L_871:
        /*0284*/ 	.word	0x000015b0


	//   ....[1]....
        /*0288*/ 	.word	0x00026250


	//----- nvinfo : EIATTR_MAX_THREADS
	.align		4
.L_872:
        /*028c*/ 	.byte	0x04, 0x05
        /*028e*/ 	.short	(.L_874 - .L_873)
.L_873:
        /*0290*/ 	.word	0x00000080
        /*0294*/ 	.word	0x00000001
        /*0298*/ 	.word	0x00000001


	//----- nvinfo : EIATTR_CRS_STACK_SIZE
	.align		4
.L_874:
        /*029c*/ 	.byte	0x04, 0x1e
        /*029e*/ 	.short	(.L_876 - .L_875)
.L_875:
        /*02a0*/ 	.word	0x00000000


	//----- nvinfo : EIATTR_CBANK_PARAM_SIZE
	.align		4
.L_876:
        /*02a4*/ 	.byte	0x03, 0x19
        /*02a6*/ 	.short	0x00e8


	//----- nvinfo : EIATTR_PARAM_CBANK
	.align		4
        /*02a8*/ 	.byte	0x04, 0x0a
        /*02aa*/ 	.short	(.L_878 - .L_877)
	.align		4
.L_877:
        /*02ac*/ 	.word	index@(.nv.constant0._ZN10layer_norm31ln_parallel_residual_fwd_kernelINS_13Kernel_traitsIf13__nv_bfloat16S2_S2_fjLj1536ELj1ELj4ELj1ELj16ENS_18Kernel_traits_baseILj1536EfS2_S2_S2_fjLj128EEEEELb1ELb0ELb0EEEvNS_9FwdParamsE)
        /*02b0*/ 	.short	0x0210
        /*02b2*/ 	.short	0x00e8


	//----- nvinfo : EIATTR_SW_WAR
	.align		4
.L_878:
        /*02b4*/ 	.byte	0x04, 0x36
        /*02b6*/ 	.short	(.L_880 - .L_879)
.L_879:
        /*02b8*/ 	.word	0x00000008
.L_880:


//--------------------- .nv.info._ZN10layer_norm31ln_parallel_residual_fwd_kernelINS_13Kernel_traitsIf13__nv_bfloat16S2_S2_fjLj1536ELj1ELj4ELj1ELj16ENS_18Kernel_traits_baseILj1536EfS2_S2_S2_fjLj128EEEEELb1ELb0ELb1EEEvNS_9FwdParamsE --------------------------
	.section	.nv.info._ZN10layer_norm31ln_parallel_residual_fwd_kernelINS_13Kernel_traitsIf13__nv_bfloat16S2_S2_fjLj1536ELj1ELj4ELj1ELj16ENS_18Kernel_traits_baseILj1536EfS2_S2_S2_fjLj128EEEEELb1ELb0ELb1EEEvNS_9FwdParamsE,"",@"SHT_CUDA_INFO"
	.sectionflags	@""
	.align	4


	//----- nvinfo : EIATTR_CUDA_API_VERSION
	.align		4
        /*0000*/ 	.byte	0x04, 0x37
        /*0002*/ 	.short	(.L_882 - .L_881)
.L_881:
        /*0004*/ 	.word	0x00000082


	//----- nvinfo : EIATTR_KPARAM_INFO
	.align		4
.L_882:
        /*0008*/ 	.byte	0x04, 0x17
        /*000a*/ 	.short	(.L_884 - .L_883)
.L_883:
        /*000c*/ 	.word	0x00000000
        /*0010*/ 	.short	0x0000
        /*0012*/ 	.short	0x0000
        /*0014*/ 	.byte	0x00, 0xf0, 0xa1, 0x03


	//----- nvinfo : EIATTR_SPARSE_MMA_MASK
	.align		4
.L_884:
        /*0018*/ 	.byte	0x03, 0x50
        /*001a*/ 	.short	0x0000


	//----- nvinfo : EIATTR_MAXREG_COUNT
	.align		4
        /*001c*/ 	.byte	0x03, 0x1b
        /*001e*/ 	.short	0x00ff


	//----- nvinfo : EIATTR_ANNOTATIONS
	.align		4
        /*0020*/ 	.byte	0x04, 0x55
        /*0022*/ 	.short	(.L_886 - .L_885)


	//   ....[0]....
.L_885:
        /* <DEDUP_REMOVED lines=25> */


	//----- nvinfo : EIATTR_MERCURY_ISA_VERSION
	.align		4
.L_886:
        /*01a4*/ 	.byte	0x03, 0x5f
        /*01a6*/ 	.short	0x0101


	//----- nvinfo : EIATTR_COOP_GROUP_MASK_REGIDS
	.align		4
        /*01a8*/ 	.byte	0x04, 0x29
        /*01aa*/ 	.short	(.L_888 - .L_887)


	//   ....[0]....
.L_887:
        /*01ac*/ 	.word	0xffffffff


	//   ....[1]....
        /*01b0*/ 	.word	0xffffffff


	//   ....[2]....
        /*01b4*/ 	.word	0xffffffff


	//   ....[3]....
        /*01b8*/ 	.word	0xffffffff


	//   ....[4]....
        /*01bc*/ 	.word	0xffffffff


	//   ....[5]....
        /*01c0*/ 	.word	0xffffffff


	//   ....[6]....
        /*01c4*/ 	.word	0xffffffff


	//   ....[7]....
        /*01c8*/ 	.word	0xffffffff


	//   ....[8]....
        /*01cc*/ 	.word	0xffffffff


	//   ....[9]....
        /*01d0*/ 	.word	0xffffffff


	//   ....[10]....
        /*01d4*/ 	.word	0x05000090


	//   ....[11]....
        /*01d8*/ 	.word	0x05000090


	//   ....[12]....
        /*01dc*/ 	.word	0x05000090


	//   ....[13]....
        /*01e0*/ 	.word	0x05000090


	//   ....[14]....
        /*01e4*/ 	.word	0x05000090


	//   ....[15]....
        /*01e8*/ 	.word	0x05000090


	//   ....[16]....
        /*01ec*/ 	.word	0x05000090


	//   ....[17]....
        /*01f0*/ 	.word	0x05000090


	//   ....[18]....
        /*01f4*/ 	.word	0x05000090


	//   ....[19]....
        /*01f8*/ 	.word	0x05000090


	//----- nvinfo : EIATTR_COOP_GROUP_INSTR_OFFSETS
	.align		4
.L_888:
        /*01fc*/ 	.byte	0x04, 0x28
        /*01fe*/ 	.short	(.L_890 - .L_889)


	//   ....[0]....
.L_889:
        /*0200*/ 	.word	0x00024190


	//   ....[1]....
        /*0204*/ 	.word	0x000241c0


	//   ....[2]....
        /*0208*/ 	.word	0x000241e0


	//   ....[3]....
        /*020c*/ 	.word	0x00024200


	//   ....[4]....
        /*0210*/ 	.word	0x00024220


	//   ....[5]....
        /*0214*/ 	.word	0x00024850


	//   ....[6]....
        /*0218*/ 	.word	0x00024870


	//   ....[7]....
        /*021c*/ 	.word	0x00024890


	//   ....[8]....
        /*0220*/ 	.word	0x000248b0


	//   ....[9]....
        /*0224*/ 	.word	0x000248d0


	//   ....[10]....
        /*0228*/ 	.word	0x00025db0


	//   ....[11]....
        /*022c*/ 	.word	0x00025e50


	//   ....[12]....
        /*0230*/ 	.word	0x00025ec0


	//   ....[13]....
        /*0234*/ 	.word	0x00025f30


	//   ....[14]....
        /*0238*/ 	.word	0x00025fa0


	//   ....[15]....
        /*023c*/ 	.word	0x00026630


	//   ....[16]....
        /*0240*/ 	.word	0x000266a0


	//   ....[17]....
        /*0244*/ 	.word	0x00026710


	//   ....[18]....
        /*0248*/ 	.word	0x00026780


	//   ....[19]....
        /*024c*/ 	.word	0x000267f0


	//----- nvinfo : EIATTR_EXIT_INSTR_OFFSETS
	.align		4
.L_890:
        /*0250*/ 	.byte	0x04, 0x1c
        /*0252*/ 	.short	(.L_892 - .L_891)


	//   ....[0]....
.L_891:
        /*0254*/ 	.word	0x00000ac0


	//   ....[1]....
        /*0258*/ 	.word	0x00025d40


	//----- nvinfo : EIATTR_MAX_THREADS
	.align		4
.L_892:
        /*025c*/ 	.byte	0x04, 0x05
        /*025e*/ 	.short	(.L_894 - .L_893)
.L_893:
        /*0260*/ 	.word	0x00000080
        /*0264*/ 	.word	0x00000001
        /*0268*/ 	.word	0x00000001


	//----- nvinfo : EIATTR_CRS_STACK_SIZE
	.align		4
.L_894:
        /*026c*/ 	.byte	0x04, 0x1e
        /*026e*/ 	.short	(.L_896 - .L_895)
.L_895:
        /*0270*/ 	.word	0x00000000


	//----- nvinfo : EIATTR_CBANK_PARAM_SIZE
	.align		4
.L_896:
        /*0274*/ 	.byte	0x03, 0x19
        /*0276*/ 	.short	0x00e8


	//----- nvinfo : EIATTR_PARAM_CBANK
	.align		4
        /*0278*/ 	.byte	0x04, 0x0a
        /*027a*/ 	.short	(.L_898 - .L_897)
	.align		4
.L_897:
        /*027c*/ 	.word	index@(.nv.constant0._ZN10layer_norm31ln_parallel_residual_fwd_kernelINS_13Kernel_traitsIf13__nv_bfloat16S2_S2_fjLj1536ELj1ELj4ELj1ELj16ENS_18Kernel_traits_baseILj1536EfS2_S2_S2_fjLj128EEEEELb1ELb0ELb1EEEvNS_9FwdParamsE)
        /*0280*/ 	.short	0x0210
        /*0282*/ 	.short	0x00e8


	//----- nvinfo : EIATTR_SW_WAR
	.align		4
.L_898:
        /*0284*/ 	.byte	0x04, 0x36
        /*0286*/ 	.short	(.L_900 - .L_899)
.L_899:
        /*0288*/ 	.word	0x00000008
.L_900:


//--------------------- .nv.info._ZN10layer_norm31ln_parallel_residual_fwd_kernelINS_13Kernel_traitsIf13__nv_bfloat16S2_S2_fjLj1536ELj1ELj4ELj1ELj16ENS_18Kernel_traits_baseILj1536EfS2_S2_S2_fjLj128EEEEELb1ELb1ELb0EEEvNS_9FwdParamsE --------------------------
	.section	.nv.info._ZN10layer_norm31ln_parallel_residual_fwd_kernelINS_13Kernel_traitsIf13__nv_bfloat16S2_S2_fjLj1536ELj1ELj4ELj1ELj16ENS_18Kernel_traits_baseILj1536EfS2_S2_S2_fjLj128EEEEELb1ELb1ELb0EEEvNS_9FwdParamsE,"",@"SHT_CUDA_INFO"
	.sectionflags	@""
	.align	4


	//----- nvinfo : EIATTR_CUDA_API_VERSION
	.align		4
        /*0000*/ 	.byte	0x04, 0x37
        /*0002*/ 	.short	(.L_902 - .L_901)
.L_901:
        /*0004*/ 	.word	0x00000082


	//----- nvinfo : EIATTR_KPARAM_INFO
	.align		4
.L_902:
        /*0008*/ 	.byte	0x04, 0x17
        /*000a*/ 	.short	(.L_904 - .L_903)
.L_903:
        /*000c*/ 	.word	0x00000000
        /*0010*/ 	.short	0x0000
        /*0012*/ 	.short	0x0000
        /*0014*/ 	.byte	0x00, 0xf0, 0xa1, 0x03


	//----- nvinfo : EIATTR_SPARSE_MMA_MASK
	.align		4
.L_904:
        /*0018*/ 	.byte	0x03, 0x50
        /*001a*/ 	.short	0x0000


	//----- nvinfo : EIATTR_MAXREG_COUNT
	.align		4
        /*001c*/ 	.byte	0x03, 0x1b
        /*001e*/ 	.short	0x00ff


	//----- nvinfo : EIATTR_MERCURY_ISA_VERSION
	.align		4
        /*0020*/ 	.byte	0x03, 0x5f
        /*0022*/ 	.short	0x0101


	//----- nvinfo : EIATTR_COOP_GROUP_MASK_REGIDS
	.align		4
        /*0024*/ 	.byte	0x04, 0x29
        /*0026*/ 	.short	(.L_906 - .L_905)


	//   ....[0]....
.L_905:
        /*0028*/ 	.word	0xffffffff


	//   ....[1]....
        /*002c*/ 	.word	0xffffffff


	//   ....[2]....
        /*0030*/ 	.word	0xffffffff


	//   ....[3]....
        /*0034*/ 	.word	0xffffffff


	//   ....[4]....
        /*0038*/ 	.word	0xffffffff


	//   ....[5]....
        /*003c*/ 	.word	0xffffffff


	//   ....[6]....
        /*0040*/ 	.word	0xffffffff


	//   ....[7]....
        /*0044*/ 	.word	0xffffffff


	//   ....[8]....
        /*0048*/ 	.word	0xffffffff


	//   ....[9]....
        /*004c*/ 	.word	0xffffffff


	//   ....[10]....
        /*0050*/ 	.word	0x050000cb


	//   ....[11]....
        /*0054*/ 	.word	0x050000cb


	//   ....[12]....
        /*0058*/ 	.word	0x050000cb


	//   ....[13]....
        /*005c*/ 	.word	0x050000cb


	//   ....[14]....
        /*0060*/ 	.word	0x050000cb


	//   ....[15]....
        /*0064*/ 	.word	0x050000cb


	//   ....[16]....
        /*0068*/ 	.word	0x050000cb


	//   ....[17]....
        /*006c*/ 	.word	0x050000cb


	//   ....[18]....
        /*0070*/ 	.word	0x050000cb


	//   ....[19]....
        /*0074*/ 	.word	0x050000cb


	//----- nvinfo : EIATTR_COOP_GROUP_INSTR_OFFSETS
	.align		4
.L_906:
        /*0078*/ 	.byte	0x04, 0x28
        /*007a*/ 	.short	(.L_908 - .L_907)


	//   ....[0]....
.L_907:
        /*007c*/ 	.word	0x00023ae0


	//   ....[1]....
        /*0080*/ 	.word	0x00023b10


	//   ....[2]....
        /*0084*/ 	.word	0x00023b30


	//   ....[3]....
        /*0088*/ 	.word	0x00023b50


	//   ....[4]....
        /*008c*/ 	.word	0x00023b80


	//   ....[5]....
        /*0090*/ 	.word	0x000241c0


	//   ....[6]....
        /*0094*/ 	.word	0x000241e0


	//   ....[7]....
        /*0098*/ 	.word	0x00024200


	//   ....[8]....
        /*009c*/ 	.word	0x00024220


	//   ....[9]....
        /*00a0*/ 	.word	0x00024240


	//   ....[10]....
        /*00a4*/ 	.word	0x00025160


	//   ....[11]....
        /*00a8*/ 	.word	0x00025200


	//   ....[12]....
        /*00ac*/ 	.word	0x00025270


	//   ....[13]....
        /*00b0*/ 	.word	0x000252e0


	//   ....[14]....
        /*00b4*/ 	.word	0x00025360


	//   ....[15]....
        /*00b8*/ 	.word	0x00025a00


	//   ....[16]....
        /*00bc*/ 	.word	0x00025a70


	//   ....[17]....
        /*00c0*/ 	.word	0x00025ae0


	//   ....[18]....
        /*00c4*/ 	.word	0x00025b50


	//   ....[19]....
        /*00c8*/ 	.word	0x00025bc0


	//----- nvinfo : EIATTR_EXIT_INSTR_OFFSETS
	.align		4
.L_908:
        /*00cc*/ 	.byte	0x04, 0x1c
        /*00ce*/ 	.short	(.L_910 - .L_909)


	//   ....[0]....
.L_909:
        /*00d0*/ 	.word	0x00000d90


	//   ....[1]....
        /*00d4*/ 	.word	0x000250f0


	//----- nvinfo : EIATTR_MAX_THREADS
	.align		4
.L_910:
        /*00d8*/ 	.byte	0x04, 0x05
        /*00da*/ 	.short	(.L_912 - .L_911)
.L_911:
        /*00dc*/ 	.word	0x00000080
        /*00e0*/ 	.word	0x00000001
        /*00e4*/ 	.word	0x00000001


	//----- nvinfo : EIATTR_CRS_STACK_SIZE
	.align		4
.L_912:
        /*00e8*/ 	.byte	0x04, 0x1e
        /*00ea*/ 	.short	(.L_914 - .L_913)
.L_913:
        /*00ec*/ 	.word	0x00000000


	//----- nvinfo : EIATTR_CBANK_PARAM_SIZE
	.align		4
.L_914:
        /*00f0*/ 	.byte	0x03, 0x19
        /*00f2*/ 	.short	0x00e8


	//----- nvinfo : EIATTR_PARAM_CBANK
	.align		4
        /*00f4*/ 	.byte	0x04, 0x0a
        /*00f6*/ 	.short	(.L_916 - .L_915)
	.align		4
.L_915:
        /*00f8*/ 	.word	index@(.nv.constant0._ZN10layer_norm31ln_parallel_residual_fwd_kernelINS_13Kernel_traitsIf13__nv_bfloat16S2_S2_fjLj1536ELj1ELj4ELj1ELj16ENS_18Kernel_traits_baseILj1536EfS2_S2_S2_fjLj128EEEEELb1ELb1ELb0EEEvNS_9FwdParamsE)
        /*00fc*/ 	.short	0x0210
        /*00fe*/ 	.short	0x00e8


	//----- nvinfo : EIATTR_SW_WAR
	.align		4
.L_916:
        /*0100*/ 	.byte	0x04, 0x36
        /*0102*/ 	.short	(.L_918 - .L_917)
.L_917:
        /*0104*/ 	.word	0x00000008
.L_918:


//--------------------- .nv.info._ZN10layer_norm31ln_parallel_residual_fwd_kernelINS_13Kernel_traitsIf13__nv_bfloat16S2_S2_fjLj1536ELj1ELj4ELj1ELj16ENS_18Kernel_traits_baseILj1536EfS2_S2_S2_fjLj128EEEEELb1ELb1ELb1EEEvNS_9FwdParamsE --------------------------
	.section	.nv.info._ZN10layer_norm31ln_parallel_residual_fwd_kernelINS_13Kernel_traitsIf13__nv_bfloat16S2_S2_fjLj1536ELj1ELj4ELj1ELj16ENS_18Kernel_traits_baseILj1536EfS2_S2_S2_fjLj128EEEEELb1ELb1ELb1EEEvNS_9FwdParamsE,"",@"SHT_CUDA_INFO"
	.sectionflags	@""
	.align	4


	//----- nvinfo : EIATTR_CUDA_API_VERSION
	.align		4
        /*0000*/ 	.byte	0x04, 0x37
        /*0002*/ 	.short	(.L_920 - .L_919)
.L_919:
        /*0004*/ 	.word	0x00000082


	//----- nvinfo : EIATTR_KPARAM_INFO
	.align		4
.L_920:
        /*0008*/ 	.byte	0x04, 0x17
        /*000a*/ 	.short	(.L_922 - .L_921)
.L_921:
        /*000c*/ 	.word	0x00000000
        /*0010*/ 	.short	0x0000
        /*0012*/ 	.short	0x0000
        /*0014*/ 	.byte	0x00, 0xf0, 0xa1, 0x03


	//----- nvinfo : EIATTR_SPARSE_MMA_MASK
	.align		4
.L_922:
        /*0018*/ 	.byte	0x03, 0x50
        /*001a*/ 	.short	0x0000


	//----- nvinfo : EIATTR_MAXREG_COUNT
	.align		4
        /*001c*/ 	.byte	0x03, 0x1b
        /*001e*/ 	.short	0x00ff


	//----- nvinfo : EIATTR_MERCURY_ISA_VERSION
	.align		4
        /*0020*/ 	.byte	0x03, 0x5f
        /*0022*/ 	.short	0x0101


	//----- nvinfo : EIATTR_COOP_GROUP_MASK_REGIDS
	.align		4
        /*0024*/ 	.byte	0x04, 0x29
        /*0026*/ 	.short	(.L_924 - .L_923)


	//   ....[0]....
.L_923:
        /*0028*/ 	.word	0xffffffff


	//   ....[1]....
        /*002c*/ 	.word	0xffffffff


	//   ....[2]....
        /*0030*/ 	.word	0xffffffff


	//   ....[3]....
        /*0034*/ 	.word	0xffffffff


	//   ....[4]....
        /*0038*/ 	.word	0xffffffff


	//   ....[5]....
        /*003c*/ 	.word	0xffffffff


	//   ....[6]....
        /*0040*/ 	.word	0xffffffff


	//   ....[7]....
        /*0044*/ 	.word	0xffffffff


	//   ....[8]....
        /*0048*/ 	.word	0xffffffff


	//   ....[9]....
        /*004c*/ 	.word	0xffffffff


	//   ....[10]....
        /*0050*/ 	.word	0x050000a4


	//   ....[11]....
        /*0054*/ 	.word	0x050000a4


	//   ....[12]....
        /*0058*/ 	.word	0x050000a4


	//   ....[13]....
        /*005c*/ 	.word	0x050000a4


	//   ....[14]....
        /*0060*/ 	.word	0x050000a4


	//   ....[15]....
        /*0064*/ 	.word	0x050000a4


	//   ....[16]....
        /*0068*/ 	.word	0x050000a4


	//   ....[17]....
        /*006c*/ 	.word	0x050000a4


	//   ....[18]....
        /*0070*/ 	.word	0x050000a4


	//   ....[19]....
        /*0074*/ 	.word	0x050000a4


	//----- nvinfo : EIATTR_COOP_GROUP_INSTR_OFFSETS
	.align		4
.L_924:
        /*0078*/ 	.byte	0x04, 0x28
        /*007a*/ 	.short	(.L_926 - .L_925)


	//   ....[0]....
.L_925:
        /*007c*/ 	.word	0x00023c40


	//   ....[1]....
        /*0080*/ 	.word	0x00023c60


	//   ....[2]....
        /*0084*/ 	.word	0x00023c90


	//   ....[3]....
        /*0088*/ 	.word	0x00023cb0


	//   ....[4]....
        /*008c*/ 	.word	0x00023cd0


	//   ....[5]....
        /*0090*/ 	.word	0x00024300


	//   ....[6]....
        /*0094*/ 	.word	0x00024320


	//   ....[7]....
        /*0098*/ 	.word	0x00024340


	//   ....[8]....
        /*009c*/ 	.word	0x00024360


	//   ....[9]....
        /*00a0*/ 	.word	0x00024380


	//   ....[10]....
        /*00a4*/ 	.word	0x000250a0


	//   ....[11]....
        /*00a8*/ 	.word	0x00025140


	//   ....[12]....
        /*00ac*/ 	.word	0x000251c0


	//   ....[13]....
        /*00b0*/ 	.word	0x00025230


	//   ....[14]....
        /*00b4*/ 	.word	0x000252a0


	//   ....[15]....
        /*00b8*/ 	.word	0x00025910


	//   ....[16]....
        /*00bc*/ 	.word	0x00025980


	//   ....[17]....
        /*00c0*/ 	.word	0x000259f0


	//   ....[18]....
        /*00c4*/ 	.word	0x00025a60


	//   ....[19]....
        /*00c8*/ 	.word	0x00025ad0


	//----- nvinfo : EIATTR_EXIT_INSTR_OFFSETS
	.align		4
.L_926:
        /*00cc*/ 	.byte	0x04, 0x1c
        /*00ce*/ 	.short	(.L_928 - .L_927)


	//   ....[0]....
.L_927:
        /*00d0*/ 	.word	0x00000430


	//   ....[1]....
        /*00d4*/ 	.word	0x00025030


	//----- nvinfo : EIATTR_MAX_THREADS
	.align		4
.L_928:
        /*00d8*/ 	.byte	0x04, 0x05
        /*00da*/ 	.short	(.L_930 - .L_929)
.L_929:
        /*00dc*/ 	.word	0x00000080
        /*00e0*/ 	.word	0x00000001
        /*00e4*/ 	.word	0x00000001


	//----- nvinfo : EIATTR_CRS_STACK_SIZE
	.align		4
.L_930:
        /*00e8*/ 	.byte	0x04, 0x1e
        /*00ea*/ 	.short	(.L_932 - .L_931)
.L_931:
        /*00ec*/ 	.word	0x00000000


	//----- nvinfo : EIATTR_CBANK_PARAM_SIZE
	.align		4
.L_932:
        /*00f0*/ 	.byte	0x03, 0x19
        /*00f2*/ 	.short	0x00e8


	//----- nvinfo : EIATTR_PARAM_CBANK
	.align		4
        /*00f4*/ 	.byte	0x04, 0x0a
        /*00f6*/ 	.short	(.L_934 - .L_933)
	.align		4
.L_933:
        /*00f8*/ 	.word	index@(.nv.constant0._ZN10layer_norm31ln_parallel_residual_fwd_kernelINS_13Kernel_traitsIf13__nv_bfloat16S2_S2_fjLj1536ELj1ELj4ELj1ELj16ENS_18Kernel_traits_baseILj1536EfS2_S2_S2_fjLj128EEEEELb1ELb1ELb1EEEvNS_9FwdParamsE)
        /*00fc*/ 	.short	0x0210
        /*00fe*/ 	.short	0x00e8


	//----- nvinfo : EIATTR_SW_WAR
	.align		4
.L_934:
        /*0100*/ 	.byte	0x04, 0x36
        /*0102*/ 	.short	(.L_936 - .L_935)
.L_935:
        /*0104*/ 	.word	0x00000008
.L_936:


//--------------------- .nv.info._ZN10layer_norm31ln_parallel_residual_fwd_kernelINS_13Kernel_traitsI13__nv_bfloat16S2_fS2_fjLj1536ELj1ELj4ELj1ELj16ENS_18Kernel_traits_baseILj1536ES2_S2_fS2_fjLj128EEEEELb0ELb0ELb0EEEvNS_9FwdParamsE --------------------------
	.section	.nv.info._ZN10layer_norm31ln_parallel_residual_fwd_kernelINS_13Kernel_traitsI13__nv_bfloat16S2_fS2_fjLj1536ELj1ELj4ELj1ELj16ENS_18Kernel_traits_baseILj1536ES2_S2_fS2_fjLj128EEEEELb0ELb0ELb0EEEvNS_9FwdParamsE,"",@"SHT_CUDA_INFO"
	.sectionflags	@""
	.align	4


	//----- nvinfo : EIATTR_CUDA_API_VERSION
	.align		4
        /*0000*/ 	.byte	0x04, 0x37
        /*0002*/ 	.short	(.L_938 - .L_937)
.L_937:
        /*0004*/ 	.word	0x00000082


	//----- nvinfo : EIATTR_KPARAM_INFO
	.align		4
.L_938:
        /*0008*/ 	.byte	0x04, 0x17
        /*000a*/ 	.short	(.L_940 - .L_939)
.L_939:
        /*000c*/ 	.word	0x00000000
        /*0010*/ 	.short	0x0000
        /*0012*/ 	.short	0x0000
        /*0014*/ 	.byte	0x00, 0xf0, 0xa1, 0x03


	//----- nvinfo : EIATTR_SPARSE_MMA_MASK
	.align		4
.L_940:
        /*0018*/ 	.byte	0x03, 0x50
        /*001a*/ 	.short	0x0000


	//----- nvinfo : EIATTR_MAXREG_COUNT
	.align		4
        /*001c*/ 	.byte	0x03, 0x1b
        /*001e*/ 	.short	0x00ff


	//----- nvinfo : EIATTR_ANNOTATIONS
	.align		4
        /*0020*/ 	.byte	0x04, 0x55
        /*0022*/ 	.short	(.L_942 - .L_941)


	//   ....[0]....
.L_941:
        /* <DEDUP_REMOVED lines=23> */


	//----- nvinfo : EIATTR_MERCURY_ISA_VERSION
	.align		4
.L_942:
        /*0184*/ 	.byte	0x03, 0x5f
        /*0186*/ 	.short	0x0101


	//----- nvinfo : EIATTR_COOP_GROUP_MASK_REGIDS
	.align		4
        /*0188*/ 	.byte	0x04, 0x29
        /*018a*/ 	.short	(.L_944 - .L_943)


	//   ....[0]....
.L_943:
        /*018c*/ 	.word	0xffffffff


	//   ....[1]....
        /*0190*/ 	.word	0xffffffff


	//   ....[2]....
        /*0194*/ 	.word	0xffffffff


	//   ....[3]....
        /*0198*/ 	.word	0xffffffff


	//   ....[4]....
        /*019c*/ 	.word	0xffffffff


	//   ....[5]....
        /*01a0*/ 	.word	0xffffffff


	//   ....[6]....
        /*01a4*/ 	.word	0xffffffff


	//   ....[7]....
        /*01a8*/ 	.word	0xffffffff


	//   ....[8]....
        /*01ac*/ 	.word	0xffffffff


	//   ....[9]....
        /*01b0*/ 	.word	0xffffffff


	//   ....[10]....
        /*01b4*/ 	.word	0x0500006c


	//   ....[11]....
        /*01b8*/ 	.word	0x0500006c


	//   ....[12]....
        /*01bc*/ 	.word	0x0500006c


	//   ....[13]....
        /*01c0*/ 	.word	0x0500006c


	//   ....[14]....
        /*01c4*/ 	.word	0x0500006c


	//   ....[15]....
        /*01c8*/ 	.word	0x0500006c


	//   ....[16]....
        /*01cc*/ 	.word	0x0500006c


	//   ....[17]....
        /*01d0*/ 	.word	0x0500006c


	//   ....[18]....
        /*01d4*/ 	.word	0x0500006c


	//   ....[19]....
        /*01d8*/ 	.word	0x0500006c


	//----- nvinfo : EIATTR_COOP_GROUP_INSTR_OFFSETS
	.align		4
.L_944:
        /*01dc*/ 	.byte	0x04, 0x28
        /*01de*/ 	.short	(.L_946 - .L_945)


	//   ....[0]....
.L_945:
        /*01e0*/ 	.word	0x00004900


	//   ....[1]....
        /*01e4*/ 	.word	0x00004940


	//   ....[2]....
        /*01e8*/ 	.word	0x00004960


	//   ....[3]....
        /*01ec*/ 	.word	0x00004980


	//   ....[4]....
        /*01f0*/ 	.word	0x000049a0


	//   ....[5]....
        /*01f4*/ 	.word	0x00004fe0


	//   ....[6]....
        /*01f8*/ 	.word	0x00005000


	//   ....[7]....
        /*01fc*/ 	.word	0x00005020


	//   ....[8]....
        /*0200*/ 	.word	0x00005040


	//   ....[9]....
        /*0204*/ 	.word	0x00005060


	//   ....[10]....
        /*0208*/ 	.word	0x00006690


	//   ....[11]....
        /*020c*/ 	.word	0x00006730


	//   ....[12]....
        /*0210*/ 	.word	0x000067a0


	//   ....[13]....
        /*0214*/ 	.word	0x00006810


	//   ....[14]....
        /*0218*/ 	.word	0x00006880


	//   ....[15]....
        /*021c*/ 	.word	0x00006f30


	//   ....[16]....
        /*0220*/ 	.word	0x00006fa0


	//   ....[17]....
        /*0224*/ 	.word	0x00007010


	//   ....[18]....
        /*0228*/ 	.word	0x00007080


	//   ....[19]....
        /*022c*/ 	.word	0x000070f0


	//----- nvinfo : EIATTR_EXIT_INSTR_OFFSETS
	.align		4
.L_946:
        /*0230*/ 	.byte	0x04, 0x1c
        /*0232*/ 	.short	(.L_948 - .L_947)


	//   ....[0]....
.L_947:
        /*0234*/ 	.word	0x00000f50


	//   ....[1]....
        /*0238*/ 	.word	0x00006620


	//----- nvinfo : EIATTR_MAX_THREADS
	.align		4
.L_948:
        /*023c*/ 	.byte	0x04, 0x05
        /*023e*/ 	.short	(.L_950 - .L_949)
.L_949:
        /*0240*/ 	.word	0x00000080
        /*0244*/ 	.word	0x00000001
        /*0248*/ 	.word	0x00000001


	//----- nvinfo : EIATTR_CRS_STACK_SIZE
	.align		4
.L_950:
        /*024c*/ 	.byte	0x04, 0x1e
        /*024e*/ 	.short	(.L_952 - .L_951)
.L_951:
        /*0250*/ 	.word	0x00000000


	//----- nvinfo : EIATTR_CBANK_PARAM_SIZE
	.align		4
.L_952:
        /*0254*/ 	.byte	0x03, 0x19
        /*0256*/ 	.short	0x00e8


	//----- nvinfo : EIATTR_PARAM_CBANK
	.align		4
        /*0258*/ 	.byte	0x04, 0x0a
        /*025a*/ 	.short	(.L_954 - .L_953)
	.align		4
.L_953:
        /*025c*/ 	.word	index@(.nv.constant0._ZN10layer_norm31ln_parallel_residual_fwd_kernelINS_13Kernel_traitsI13__nv_bfloat16S2_fS2_fjLj1536ELj1ELj4ELj1ELj16ENS_18Kernel_traits_baseILj1536ES2_S2_fS2_fjLj128EEEEELb0ELb0ELb0EEEvNS_9FwdParamsE)
        /*0260*/ 	.short	0x0210
        /*0262*/ 	.short	0x00e8


	//----- nvinfo : EIATTR_SW_WAR
	.align		4
.L_954:
        /*0264*/ 	.byte	0x04, 0x36
        /*0266*/ 	.short	(.L_956 - .L_955)
.L_955:
        /*0268*/ 	.word	0x00000008
.L_956:


//--------------------- .nv.info._ZN10layer_norm31ln_parallel_residual_fwd_kernelINS_13Kernel_traitsI13__nv_bfloat16S2_fS2_fjLj1536ELj1ELj4ELj1ELj16ENS_18Kernel_traits_baseILj1536ES2_S2_fS2_fjLj128EEEEELb0ELb0ELb1EEEvNS_9FwdParamsE --------------------------
	.section	.nv.info._ZN10layer_norm31ln_parallel_residual_fwd_kernelINS_13Kernel_traitsI13__nv_bfloat16S2_fS2_fjLj1536ELj1ELj4ELj1ELj16ENS_18Kernel_traits_baseILj1536ES2_S2_fS2_fjLj128EEEEELb0ELb0ELb1EEEvNS_9FwdParamsE,"",@"SHT_CUDA_INFO"
	.sectionflags	@""
	.align	4


	//----- nvinfo : EIATTR_CUDA_API_VERSION
	.align		4
        /*0000*/ 	.byte	0x04, 0x37
        /*0002*/ 	.short	(.L_958 - .L_957)
.L_957:
        /*0004*/ 	.word	0x00000082


	//----- nvinfo : EIATTR_KPARAM_INFO
	.align		4
.L_958:
        /*0008*/ 	.byte	0x04, 0x17
        /*000a*/ 	.short	(.L_960 - .L_959)
.L_959:
        /*000c*/ 	.word	0x00000000
        /*0010*/ 	.short	0x0000
        /*0012*/ 	.short	0x0000
        /*0014*/ 	.byte	0x00, 0xf0, 0xa1, 0x03


	//----- nvinfo : EIATTR_SPARSE_MMA_MASK
	.align		4
.L_960:
        /*0018*/ 	.byte	0x03, 0x50
        /*001a*/ 	.short	0x0000


	//----- nvinfo : EIATTR_MAXREG_COUNT
	.align		4
        /*001c*/ 	.byte	0x03, 0x1b
        /*001e*/ 	.short	0x00ff


	//----- nvinfo : EIATTR_MERCURY_ISA_VERSION
	.align		4
        /*0020*/ 	.byte	0x03, 0x5f
        /*0022*/ 	.short	0x0101


	//----- nvinfo : EIATTR_COOP_GROUP_MASK_REGIDS
	.align		4
        /*0024*/ 	.byte	0x04, 0x29
        /*0026*/ 	.short	(.L_962 - .L_961)


	//   ....[0]....
.L_961:
        /*0028*/ 	.word	0xffffffff


	//   ....[1]....
        /*002c*/ 	.word	0xffffffff


	//   ....[2]....
        /*0030*/ 	.word	0xffffffff


	//   ....[3]....
        /*0034*/ 	.word	0xffffffff


	//   ....[4]....
        /*0038*/ 	.word	0xffffffff


	//   ....[5]....
        /*003c*/ 	.word	0xffffffff


	//   ....[6]....
        /*0040*/ 	.word	0xffffffff


	//   ....[7]....
        /*0044*/ 	.word	0xffffffff


	//   ....[8]....
        /*0048*/ 	.word	0xffffffff


	//   ....[9]....
        /*004c*/ 	.word	0xffffffff


	//   ....[10]....
        /*0050*/ 	.word	0x050000e1


	//   ....[11]....
        /*0054*/ 	.word	0x050000e1


	//   ....[12]....
        /*0058*/ 	.word	0x050000e1


	//   ....[13]....
        /*005c*/ 	.word	0x050000e1


	//   ....[14]....
        /*0060*/ 	.word	0x050000e1


	//   ....[15]....
        /*0064*/ 	.word	0x050000e1


	//   ....[16]....
        /*0068*/ 	.word	0x050000e1


	//   ....[17]....
        /*006c*/ 	.word	0x050000e1


	//   ....[18]....
        /*0070*/ 	.word	0x050000e1


	//   ....[19]....
        /*0074*/ 	.word	0x050000e1


	//----- nvinfo : EIATTR_COOP_GROUP_INSTR_OFFSETS
	.align		4
.L_962:
        /*0078*/ 	.byte	0x04, 0x28
        /*007a*/ 	.short	(.L_964 - .L_963)


	//   ....[0]....
.L_963:
        /*007c*/ 	.word	0x00003340


	//   ....[1]....
        /*0080*/ 	.word	0x00003370


	//   ....[2]....
        /*0084*/ 	.word	0x00003390


	//   ....[3]....
        /*0088*/ 	.word	0x000033b0


	//   ....[4]....
        /*008c*/ 	.word	0x000033d0


	//   ....[5]....
        /*0090*/ 	.word	0x00003a00


	//   ....[6]....
        /*0094*/ 	.word	0x00003a20


	//   ....[7]....
        /*0098*/ 	.word	0x00003a40


	//   ....[8]....
        /*009c*/ 	.word	0x00003a60


	//   ....[9]....
        /*00a0*/ 	.word	0x00003a80


	//   ....[10]....
        /*00a4*/ 	.word	0x00005670


	//   ....[11]....
        /*00a8*/ 	.word	0x00005720


	//   ....[12]....
        /*00ac*/ 	.word	0x00005790


	//   ....[13]....
        /*00b0*/ 	.word	0x00005800


	//   ....[14]....
        /*00b4*/ 	.word	0x00005870


	//   ....[15]....
        /*00b8*/ 	.word	0x00005ef0


	//   ....[16]....
        /*00bc*/ 	.word	0x00005f60


	//   ....[17]....
        /*00c0*/ 	.word	0x00005fd0


	//   ....[18]....
        /*00c4*/ 	.word	0x00006040


	//   ....[19]....
        /*00c8*/ 	.word	0x000060b0


	//----- nvinfo : EIATTR_EXIT_INSTR_OFFSETS
	.align		4
.L_964:
        /*00cc*/ 	.byte	0x04, 0x1c
        /*00ce*/ 	.short	(.L_966 - .L_965)


	//   ....[0]....
.L_965:
        /*00d0*/ 	.word	0x00000280


	//   ....[1]....
        /*00d4*/ 	.word	0x00005600


	//----- nvinfo : EIATTR_MAX_THREADS
	.align		4
.L_966:
        /*00d8*/ 	.byte	0x04, 0x05
        /*00da*/ 	.short	(.L_968 - .L_967)
.L_967:
        /*00dc*/ 	.word	0x00000080
        /*00e0*/ 	.word	0x00000001
        /*00e4*/ 	.word	0x00000001


	//----- nvinfo : EIATTR_CRS_STACK_SIZE
	.align		4
.L_968:
        /*00e8*/ 	.byte	0x04, 0x1e
        /*00ea*/ 	.short	(.L_970 - .L_969)
.L_969:
        /*00ec*/ 	.word	0x00000000


	//----- nvinfo : EIATTR_CBANK_PARAM_SIZE
	.align		4
.L_970:
        /*00f0*/ 	.byte	0x03, 0x19
        /*00f2*/ 	.short	0x00e8


	//----- nvinfo : EIATTR_PARAM_CBANK
	.align		4
        /*00f4*/ 	.byte	0x04, 0x0a
        /*00f6*/ 	.short	(.L_972 - .L_971)
	.align		4
.L_971:
        /*00f8*/ 	.word	index@(.nv.constant0._ZN10layer_norm31ln_parallel_residual_fwd_kernelINS_13Kernel_traitsI13__nv_bfloat16S2_fS2_fjLj1536ELj1ELj4ELj1ELj16ENS_18Kernel_traits_baseILj1536ES2_S2_fS2_fjLj128EEEEELb0ELb0ELb1EEEvNS_9FwdParamsE)
        /*00fc*/ 	.short	0x0210
        /*00fe*/ 	.short	0x00e8


	//----- nvinfo : EIATTR_SW_WAR
	.align		4
.L_972:
        /*0100*/ 	.byte	0x04, 0x36
        /*0102*/ 	.short	(.L_974 - .L_973)
.L_973:
        /*0104*/ 	.word	0x00000008
.L_974:


//--------------------- .nv.info._ZN10layer_norm31ln_parallel_residual_fwd_kernelINS_13Kernel_traitsI13__nv_bfloat16S2_fS2_fjLj1536ELj1ELj4ELj1ELj16ENS_18Kernel_traits_baseILj1536ES2_S2_fS2_fjLj128EEEEELb0ELb1ELb0EEEvNS_9FwdParamsE --------------------------
	.section	.nv.info._ZN10layer_norm31ln_parallel_residual_fwd_kernelINS_13Kernel_traitsI13__nv_bfloat16S2_fS2_fjLj1536ELj1ELj4ELj1ELj16ENS_18Kernel_traits_baseILj1536ES2_S2_fS2_fjLj128EEEEELb0ELb1ELb0EEEvNS_9FwdParamsE,"",@"SHT_CUDA_INFO"
	.sectionflags	@""
	.align	4


	//----- nvinfo : EIATTR_CUDA_API_VERSION
	.align		4
        /*0000*/ 	.byte	0x04, 0x37
        /*0002*/ 	.short	(.L_976 - .L_975)
.L_975:
        /*0004*/ 	.word	0x00000082


	//----- nvinfo : EIATTR_KPARAM_INFO
	.align		4
.L_976:
        /*0008*/ 	.byte	0x04, 0x17
        /*000a*/ 	.short	(.L_978 - .L_977)
.L_977:
        /*000c*/ 	.word	0x00000000
        /*0010*/ 	.short	0x0000
        /*0012*/ 	.short	0x0000
        /*0014*/ 	.byte	0x00, 0xf0, 0xa1, 0x03


	//----- nvinfo : EIATTR_SPARSE_MMA_MASK
	.align		4
.L_978:
        /*0018*/ 	.byte	0x03, 0x50
        /*001a*/ 	.short	0x0000


	//----- nvinfo : EIATTR_MAXREG_COUNT
	.align		4
        /*001c*/ 	.byte	0x03, 0x1b
        /*001e*/ 	.short	0x00ff


	//----- nvinfo : EIATTR_MERCURY_ISA_VERSION
	.align		4
        /*0020*/ 	.byte	0x03, 0x5f
        /*0022*/ 	.short	0x0101


	//----- nvinfo : EIATTR_COOP_GROUP_MASK_REGIDS
	.align		4
        /*0024*/ 	.byte	0x04, 0x29
        /*0026*/ 	.short	(.L_980 - .L_979)


	//   ....[0]....
.L_979:
        /*0028*/ 	.word	0xffffffff


	//   ....[1]....
        /*002c*/ 	.word	0xffffffff


	//   ....[2]....
        /*0030*/ 	.word	0xffffffff


	//   ....[3]....
        /*0034*/ 	.word	0xffffffff


	//   ....[4]....
        /*0038*/ 	.word	0xffffffff


	//   ....[5]....
        /*003c*/ 	.word	0xffffffff


	//   ....[6]....
        /*0040*/ 	.word	0xffffffff


	//   ....[7]....
        /*0044*/ 	.word	0xffffffff


	//   ....[8]....
        /*0048*/ 	.word	0xffffffff


	//   ....[9]....
        /*004c*/ 	.word	0xffffffff


	//   ....[10]....
        /*0050*/ 	.word	0x050000aa


	//   ....[11]....
        /*0054*/ 	.word	0x050000aa


	//   ....[12]....
        /*0058*/ 	.word	0x050000aa


	//   ....[13]....
        /*005c*/ 	.word	0x050000aa


	//   ....[14]....
        /*0060*/ 	.word	0x050000aa


	//   ....[15]....
        /*0064*/ 	.word	0x050000aa


	//   ....[16]....
        /*0068*/ 	.word	0x050000aa


	//   ....[17]....
        /*006c*/ 	.word	0x050000aa


	//   ....[18]....
        /*0070*/ 	.word	0x050000aa


	//   ....[19]....
        /*0074*/ 	.word	0x050000aa


	//----- nvinfo : EIATTR_COOP_GROUP_INSTR_OFFSETS
	.align		4
.L_980:
        /*0078*/ 	.byte	0x04, 0x28
        /*007a*/ 	.short	(.L_982 - .L_981)


	//   ....[0]....
.L_981:
        /*007c*/ 	.word	0x00003900


	//   ....[1]....
        /*0080*/ 	.word	0x00003940


	//   ....[2]....
        /*0084*/ 	.word	0x00003960


	//   ....[3]....
        /*0088*/ 	.word	0x00003980


	//   ....[4]....
        /*008c*/ 	.word	0x000039a0


	//   ....[5]....
        /*0090*/ 	.word	0x00003fe0


	//   ....[6]....
        /*0094*/ 	.word	0x00004000


	//   ....[7]....
        /*0098*/ 	.word	0x00004020


	//   ....[8]....
        /*009c*/ 	.word	0x00004040


	//   ....[9]....
        /*00a0*/ 	.word	0x00004060


	//   ....[10]....
        /*00a4*/ 	.word	0x00004f60


	//   ....[11]....
        /*00a8*/ 	.word	0x00005010


	//   ....[12]....
        /*00ac*/ 	.word	0x00005080


	//   ....[13]....
        /*00b0*/ 	.word	0x000050f0


	//   ....[14]....
        /*00b4*/ 	.word	0x00005160


	//   ....[15]....
        /*00b8*/ 	.word	0x00005800


	//   ....[16]....
        /*00bc*/ 	.word	0x00005870


	//   ....[17]....
        /*00c0*/ 	.word	0x000058e0


	//   ....[18]....
        /*00c4*/ 	.word	0x00005950


	//   ....[19]....
        /*00c8*/ 	.word	0x000059c0


	//----- nvinfo : EIATTR_EXIT_INSTR_OFFSETS
	.align		4
.L_982:
        /*00cc*/ 	.byte	0x04, 0x1c
        /*00ce*/ 	.short	(.L_984 - .L_983)


	//   ....[0]....
.L_983:
        /*00d0*/ 	.word	0x00000870


	//   ....[1]....
        /*00d4*/ 	.word	0x00004ef0


	//----- nvinfo : EIATTR_MAX_THREADS
	.align		4
.L_984:
        /*00d8*/ 	.byte	0x04, 0x05
        /*00da*/ 	.short	(.L_986 - .L_985)
.L_985:
        /*00dc*/ 	.word	0x00000080
        /*00e0*/ 	.word	0x00000001
        /*00e4*/ 	.word	0x00000001


	//----- nvinfo : EIATTR_CRS_STACK_SIZE
	.align		4
.L_986:
        /*00e8*/ 	.byte	0x04, 0x1e
        /*00ea*/ 	.short	(.L_988 - .L_987)
.L_987:
        /*00ec*/ 	.word	0x00000000


	//----- nvinfo : EIATTR_CBANK_PARAM_SIZE
	.align		4
.L_988:
        /*00f0*/ 	.byte	0x03, 0x19
        /*00f2*/ 	.short	0x00e8


	//----- nvinfo : EIATTR_PARAM_CBANK
	.align		4
        /*00f4*/ 	.byte	0x04, 0x0a
        /*00f6*/ 	.short	(.L_990 - .L_989)
	.align		4
.L_989:
        /*00f8*/ 	.word	index@(.nv.constant0._ZN10layer_norm31ln_parallel_residual_fwd_kernelINS_13Kernel_traitsI13__nv_bfloat16S2_fS2_fjLj1536ELj1ELj4ELj1ELj16ENS_18Kernel_traits_baseILj1536ES2_S2_fS2_fjLj128EEEEELb0ELb1ELb0EEEvNS_9FwdParamsE)
        /*00fc*/ 	.short	0x0210
        /*00fe*/ 	.short	0x00e8


	//----- nvinfo : EIATTR_SW_WAR
	.align		4
.L_990:
        /*0100*/ 	.byte	0x04, 0x36
        /*0102*/ 	.short	(.L_992 - .L_991)
.L_991:
        /*0104*/ 	.word	0x00000008
.L_992:


//--------------------- .nv.info._ZN10layer_norm31ln_parallel_residual_fwd_kernelINS_13Kernel_traitsI13__nv_bfloat16S2_fS2_fjLj1536ELj1ELj4ELj1ELj16ENS_18Kernel_traits_baseILj1536ES2_S2_fS2_fjLj128EEEEELb0ELb1ELb1EEEvNS_9FwdParamsE --------------------------
	.section	.nv.info._ZN10layer_norm31ln_parallel_residual_fwd_kernelINS_13Kernel_traitsI13__nv_bfloat16S2_fS2_fjLj1536ELj1ELj4ELj1ELj16ENS_18Kernel_traits_baseILj1536ES2_S2_fS2_fjLj128EEEEELb0ELb1ELb1EEEvNS_9FwdParamsE,"",@"SHT_CUDA_INFO"
	.sectionflags	@""
	.align	4


	//----- nvinfo : EIATTR_CUDA_API_VERSION
	.align		4
        /*0000*/ 	.byte	0x04, 0x37
        /*0002*/ 	.short	(.L_994 - .L_993)
.L_993:
        /*0004*/ 	.word	0x00000082


	//----- nvinfo : EIATTR_KPARAM_INFO
	.align		4
.L_994:
        /*0008*/ 	.byte	0x04, 0x17
        /*000a*/ 	.short	(.L_996 - .L_995)
.L_995:
        /*000c*/ 	.word	0x00000000
        /*0010*/ 	.short	0x0000
        /*0012*/ 	.short	0x0000
        /*0014*/ 	.byte	0x00, 0xf0, 0xa1, 0x03


	//----- nvinfo : EIATTR_SPARSE_MMA_MASK
	.align		4
.L_996:
        /*0018*/ 	.byte	0x03, 0x50
        /*001a*/ 	.short	0x0000


	//----- nvinfo : EIATTR_MAXREG_COUNT
	.align		4
        /*001c*/ 	.byte	0x03, 0x1b
        /*001e*/ 	.short	0x00ff


	//----- nvinfo : EIATTR_MERCURY_ISA_VERSION
	.align		4
        /*0020*/ 	.byte	0x03, 0x5f
        /*0022*/ 	.short	0x0101


	//----- nvinfo : EIATTR_COOP_GROUP_MASK_REGIDS
	.align		4
        /*0024*/ 	.byte	0x04, 0x29
        /*0026*/ 	.short	(.L_998 - .L_997)


	//   ....[0]....
.L_997:
        /*0028*/ 	.word	0xffffffff


	//   ....[1]....
        /*002c*/ 	.word	0xffffffff


	//   ....[2]....
        /*0030*/ 	.word	0xffffffff


	//   ....[3]....
        /*0034*/ 	.word	0xffffffff


	//   ....[4]....
        /*0038*/ 	.word	0xffffffff


	//   ....[5]....
        /*003c*/ 	.word	0xffffffff


	//   ....[6]....
        /*0040*/ 	.word	0xffffffff


	//   ....[7]....
        /*0044*/ 	.word	0xffffffff


	//   ....[8]....
        /*0048*/ 	.word	0xffffffff


	//   ....[9]....
        /*004c*/ 	.word	0xffffffff


	//   ....[10]....
        /*0050*/ 	.word	0x050000a8


	//   ....[11]....
        /*0054*/ 	.word	0x050000a8


	//   ....[12]....
        /*0058*/ 	.word	0x050000a8


	//   ....[13]....
        /*005c*/ 	.word	0x050000a8


	//   ....[14]....
        /*0060*/ 	.word	0x050000a8


	//   ....[15]....
        /*0064*/ 	.word	0x050000a8


	//   ....[16]....
        /*0068*/ 	.word	0x050000a8


	//   ....[17]....
        /*006c*/ 	.word	0x050000a8


	//   ....[18]....
        /*0070*/ 	.word	0x050000a8


	//   ....[19]....
        /*0074*/ 	.word	0x050000a8


	//----- nvinfo : EIATTR_COOP_GROUP_INSTR_OFFSETS
	.align		4
.L_998:
        /*0078*/ 	.byte	0x04, 0x28
        /*007a*/ 	.short	(.L_1000 - .L_999)


	//   ....[0]....
.L_999:
        /*007c*/ 	.word	0x00003070


	//   ....[1]....
        /*0080*/ 	.word	0x00003090


	//   ....[2]....
        /*0084*/ 	.word	0x000030b0


	//   ....[3]....
        /*0088*/ 	.word	0x000030d0


	//   ....[4]....
        /*008c*/ 	.word	0x00003100


	//   ....[5]....
        /*0090*/ 	.word	0x00003730


	//   ....[6]....
        /*0094*/ 	.word	0x00003750


	//   ....[7]....
        /*0098*/ 	.word	0x00003770


	//   ....[8]....
        /*009c*/ 	.word	0x00003790


	//   ....[9]....
        /*00a0*/ 	.word	0x000037b0


	//   ....[10]....
        /*00a4*/ 	.word	0x000044f0


	//   ....[11]....
        /*00a8*/ 	.word	0x00004590


	//   ....[12]....
        /*00ac*/ 	.word	0x00004600


	//   ....[13]....
        /*00b0*/ 	.word	0x00004670


	//   ....[14]....
        /*00b4*/ 	.word	0x000046f0


	//   ....[15]....
        /*00b8*/ 	.word	0x00004d70


	//   ....[16]....
        /*00bc*/ 	.word	0x00004de0


	//   ....[17]....
        /*00c0*/ 	.word	0x00004e50


	//   ....[18]....
        /*00c4*/ 	.word	0x00004ec0


	//   ....[19]....
        /*00c8*/ 	.word	0x00004f30


	//----- nvinfo : EIATTR_EXIT_INSTR_OFFSETS
	.align		4
.L_1000:
        /*00cc*/ 	.byte	0x04, 0x1c
        /*00ce*/ 	.short	(.L_1002 - .L_1001)


	//   ....[0]....
.L_1001:
        /*00d0*/ 	.word	0x00000180


	//   ....[1]....
        /*00d4*/ 	.word	0x00004480


	//----- nvinfo : EIATTR_MAX_THREADS
	.align		4
.L_1002:
        /*00d8*/ 	.byte	0x04, 0x05
        /*00da*/ 	.short	(.L_1004 - .L_1003)
.L_1003:
        /*00dc*/ 	.word	0x00000080
        /*00e0*/ 	.word	0x00000001
        /*00e4*/ 	.word	0x00000001


	//----- nvinfo : EIATTR_CRS_STACK_SIZE
	.align		4
.L_1004:
        /*00e8*/ 	.byte	0x04, 0x1e
        /*00ea*/ 	.short	(.L_1006 - .L_1005)
.L_1005:
        /*00ec*/ 	.word	0x00000000


	//----- nvinfo : EIATTR_CBANK_PARAM_SIZE
	.align		4
.L_1006:
        /*00f0*/ 	.byte	0x03, 0x19
        /*00f2*/ 	.short	0x00e8


	//----- nvinfo : EIATTR_PARAM_CBANK
	.align		4
        /*00f4*/ 	.byte	0x04, 0x0a
        /*00f6*/ 	.short	(.L_1008 - .L_1007)
	.align		4
.L_1007:
        /*00f8*/ 	.word	index@(.nv.constant0._ZN10layer_norm31ln_parallel_residual_fwd_kernelINS_13Kernel_traitsI13__nv_bfloat16S2_fS2_fjLj1536ELj1ELj4ELj1ELj16ENS_18Kernel_traits_baseILj1536ES2_S2_fS2_fjLj128EEEEELb0ELb1ELb1EEEvNS_9FwdParamsE)
        /*00fc*/ 	.short	0x0210
        /*00fe*/ 	.short	0x00e8


	//----- nvinfo : EIATTR_SW_WAR
	.align		4
.L_1008:
        /*0100*/ 	.byte	0x04, 0x36
        /*0102*/ 	.short	(.L_1010 - .L_1009)
.L_1009:
        /*0104*/ 	.word	0x00000008
.L_1010:


//--------------------- .nv.info._ZN10layer_norm31ln_parallel_residual_fwd_kernelINS_13Kernel_traitsI13__nv_bfloat16S2_fS2_fjLj1536ELj1ELj4ELj1ELj16ENS_18Kernel_traits_baseILj1536ES2_S2_fS2_fjLj128EEEEELb1ELb0ELb0EEEvNS_9FwdParamsE --------------------------
	.section	.nv.info._ZN10layer_norm31ln_parallel_residual_fwd_kernelINS_13Kernel_traitsI13__nv_bfloat16S2_fS2_fjLj1536ELj1ELj4ELj1ELj16ENS_18Kernel_traits_baseILj1536ES2_S2_fS2_fjLj128EEEEELb1ELb0ELb0EEEvNS_9FwdParamsE,"",@"SHT_CUDA_INFO"
	.sectionflags	@""
	.align	4


	//----- nvinfo : EIATTR_CUDA_API_VERSION
	.align		4
        /*0000*/ 	.byte	0x04, 0x37
        /*0002*/ 	.short	(.L_1012 - .L_1011)
.L_1011:
        /*0004*/ 	.word	0x00000082


	//----- nvinfo : EIATTR_KPARAM_INFO
	.align		4
.L_1012:
        /*0008*/ 	.byte	0x04, 0x17
        /*000a*/ 	.short	(.L_1014 - .L_1013)
.L_1013:
        /*000c*/ 	.word	0x00000000
        /*0010*/ 	.short	0x0000
        /*0012*/ 	.short	0x0000
        /*0014*/ 	.byte	0x00, 0xf0, 0xa1, 0x03


	//----- nvinfo : EIATTR_SPARSE_MMA_MASK
	.align		4
.L_1014:
        /*0018*/ 	.byte	0x03, 0x50
        /*001a*/ 	.short	0x0000


	//----- nvinfo : EIATTR_MAXREG_COUNT
	.align		4
        /*001c*/ 	.byte	0x03, 0x1b
        /*001e*/ 	.short	0x00ff


	//----- nvinfo : EIATTR_ANNOTATIONS
	.align		4
        /*0020*/ 	.byte	0x04, 0x55
        /*0022*/ 	.short	(.L_1016 - .L_1015)


	//   ....[0]....
.L_1015:
        /* <DEDUP_REMOVED lines=38> */


	//----- nvinfo : EIATTR_MERCURY_ISA_VERSION
	.align		4
.L_1016:
        /*0274*/ 	.byte	0x03, 0x5f
        /*0276*/ 	.short	0x0101


	//----- nvinfo : EIATTR_COOP_GROUP_MASK_REGIDS
	.align		4
        /*0278*/ 	.byte	0x04, 0x29
        /*027a*/ 	.short	(.L_1018 - .L_1017)


	//   ....[0]....
.L_1017:
        /*027c*/ 	.word	0xffffffff


	//   ....[1]....
        /*0280*/ 	.word	0xffffffff


	//   ....[2]....
        /*0284*/ 	.word	0xffffffff


	//   ....[3]....
        /*0288*/ 	.word	0xffffffff


	//   ....[4]....
        /*028c*/ 	.word	0xffffffff


	//   ....[5]....
        /*0290*/ 	.word	0xffffffff


	//   ....[6]....
        /*0294*/ 	.word	0xffffffff


	//   ....[7]....
        /*0298*/ 	.word	0xffffffff


	//   ....[8]....
        /*029c*/ 	.word	0xffffffff


	//   ....[9]....
        /*02a0*/ 	.word	0xffffffff


	//   ....[10]....
        /*02a4*/ 	.word	0x0500006d


	//   ....[11]....
        /*02a8*/ 	.word	0x0500006d


	//   ....[12]....
        /*02ac*/ 	.word	0x0500006d


	//   ....[13]....
        /*02b0*/ 	.word	0x0500006d


	//   ....[14]....
        /*02b4*/ 	.word	0x0500006d


	//   ....[15]....
        /*02b8*/ 	.word	0x0500006d


	//   ....[16]....
        /*02bc*/ 	.word	0x0500006d


	//   ....[17]....
        /*02c0*/ 	.word	0x0500006d


	//   ....[18]....
        /*02c4*/ 	.word	0x0500006d


	//   ....[19]....
        /*02c8*/ 	.word	0x0500006d


	//----- nvinfo : EIATTR_COOP_GROUP_INSTR_OFFSETS
	.align		4
.L_1018:
        /*02cc*/ 	.byte	0x04, 0x28
        /*02ce*/ 	.short	(.L_1020 - .L_1019)


	//   ....[0]....
.L_1019:
        /*02d0*/ 	.word	0x00025560


	//   ....[1]....
        /*02d4*/ 	.word	0x00025590


	//   ....[2]....
        /*02d8*/ 	.word	0x000255b0


	//   ....[3]....
        /*02dc*/ 	.word	0x000255d0


	//   ....[4]....
        /*02e0*/ 	.word	0x000255f0


	//   ....[5]....
        /*02e4*/ 	.word	0x00025c40


	//   ....[6]....
        /*02e8*/ 	.word	0x00025c60


	//   ....[7]....
        /*02ec*/ 	.word	0x00025c80


	//   ....[8]....
        /*02f0*/ 	.word	0x00025ca0


	//   ....[9]....
        /*02f4*/ 	.word	0x00025cc0


	//   ....[10]....
        /*02f8*/ 	.word	0x000273e0


	//   ....[11]....
        /*02fc*/ 	.word	0x00027470


	//   ....[12]....
        /*0300*/ 	.word	0x000274e0


	//   ....[13]....
        /*0304*/ 	.word	0x00027550


	//   ....[14]....
        /*0308*/ 	.word	0x000275c0


	//   ....[15]....
        /*030c*/ 	.word	0x00027c80


	//   ....[16]....
        /*0310*/ 	.word	0x00027cf0


	//   ....[17]....
        /*0314*/ 	.word	0x00027d60


	//   ....[18]....
        /*0318*/ 	.word	0x00027dd0


	//   ....[19]....
        /*031c*/ 	.word	0x00027e40


	//----- nvinfo : EIATTR_EXIT_INSTR_OFFSETS
	.align		4
.L_1020:
        /*0320*/ 	.byte	0x04, 0x1c
        /*0322*/ 	.short	(.L_1022 - .L_1021)


	//   ....[0]....
.L_1021:
        /*0324*/ 	.word	0x00001410


	//   ....[1]....
        /*0328*/ 	.word	0x00027370


	//----- nvinfo : EIATTR_MAX_THREADS
	.align		4
.L_1022:
        /*032c*/ 	.byte	0x04, 0x05
        /*032e*/ 	.short	(.L_1024 - .L_1023)
.L_1023:
        /*0330*/ 	.word	0x00000080
        /*0334*/ 	.word	0x00000001
        /*0338*/ 	.word	0x00000001


	//----- nvinfo : EIATTR_CRS_STACK_SIZE
	.align		4
.L_1024:
        /*033c*/ 	.byte	0x04, 0x1e
        /*033e*/ 	.short	(.L_1026 - .L_1025)
.L_1025:
        /*0340*/ 	.word	0x00000000


	//----- nvinfo : EIATTR_CBANK_PARAM_SIZE
	.align		4
.L_1026:
        /*0344*/ 	.byte	0x03, 0x19
        /*0346*/ 	.short	0x00e8


	//----- nvinfo : EIATTR_PARAM_CBANK
	.align		4
        /*0348*/ 	.byte	0x04, 0x0a
        /*034a*/ 	.short	(.L_1028 - .L_1027)
	.align		4
.L_1027:
        /*034c*/ 	.word	index@(.nv.constant0._ZN10layer_norm31ln_parallel_residual_fwd_kernelINS_13Kernel_traitsI13__nv_bfloat16S2_fS2_fjLj1536ELj1ELj4ELj1ELj16ENS_18Kernel_traits_baseILj1536ES2_S2_fS2_fjLj128EEEEELb1ELb0ELb0EEEvNS_9FwdParamsE)
        /*0350*/ 	.short	0x0210
        /*0352*/ 	.short	0x00e8


	//----- nvinfo : EIATTR_SW_WAR
	.align		4
.L_1028:
        /*0354*/ 	.byte	0x04, 0x36
        /*0356*/ 	.short	(.L_1030 - .L_1029)
.L_1029:
        /*0358*/ 	.word	0x00000008
.L_1030:


//--------------------- .nv.info._ZN10layer_norm31ln_parallel_residual_fwd_kernelINS_13Kernel_traitsI13__nv_bfloat16S2_fS2_fjLj1536ELj1ELj4ELj1ELj16ENS_18Kernel_traits_baseILj1536ES2_S2_fS2_fjLj128EEEEELb1ELb0ELb1EEEvNS_9FwdParamsE --------------------------
	.section	.nv.info._ZN10layer_norm31ln_parallel_residual_fwd_kernelINS_13Kernel_traitsI13__nv_bfloat16S2_fS2_fjLj1536ELj1ELj4ELj1ELj16ENS_18Kernel_traits_baseILj1536ES2_S2_fS2_fjLj128EEEEELb1ELb0ELb1EEEvNS_9FwdParamsE,"",@"SHT_CUDA_INFO"
	.sectionflags	@""
	.align	4


	//----- nvinfo : EIATTR_CUDA_API_VERSION
	.align		4
        /*0000*/ 	.byte	0x04, 0x37
        /*0002*/ 	.short	(.L_1032 - .L_1031)
.L_1031:
        /*0004*/ 	.word	0x00000082


	//----- nvinfo : EIATTR_KPARAM_INFO
	.align		4
.L_1032:
        /*0008*/ 	.byte	0x04, 0x17
        /*000a*/ 	.short	(.L_1034 - .L_1033)
.L_1033:
        /*000c*/ 	.word	0x00000000
        /*0010*/ 	.short	0x0000
        /*0012*/ 	.short	0x0000
        /*0014*/ 	.byte	0x00, 0xf0, 0xa1, 0x03


	//----- nvinfo : EIATTR_SPARSE_MMA_MASK
	.align		4
.L_1034:
        /*0018*/ 	.byte	0x03, 0x50
        /*001a*/ 	.short	0x0000


	//----- nvinfo : EIATTR_MAXREG_COUNT
	.align		4
        /*001c*/ 	.byte	0x03, 0x1b
        /*001e*/ 	.short	0x00ff


	//----- nvinfo : EIATTR_MERCURY_ISA_VERSION
	.align		4
        /*0020*/ 	.byte	0x03, 0x5f
        /*0022*/ 	.short	0x0101


	//----- nvinfo : EIATTR_COOP_GROUP_MASK_REGIDS
	.align		4
        /*0024*/ 	.byte	0x04, 0x29
        /*0026*/ 	.short	(.L_1036 - .L_1035)


	//   ....[0]....
.L_1035:
        /*0028*/ 	.word	0xffffffff


	//   ....[1]....
        /*002c*/ 	.word	0xffffffff


	//   ....[2]....
        /*0030*/ 	.word	0xffffffff


	//   ....[3]....
        /*0034*/ 	.word	0xffffffff


	//   ....[4]....
        /*0038*/ 	.word	0xffffffff


	//   ....[5]....
        /*003c*/ 	.word	0xffffffff


	//   ....[6]....
        /*0040*/ 	.word	0xffffffff


	//   ....[7]....
        /*0044*/ 	.word	0xffffffff


	//   ....[8]....
        /*0048*/ 	.word	0xffffffff


	//   ....[9]....
        /*004c*/ 	.word	0xffffffff


	//   ....[10]....
        /*0050*/ 	.word	0x050000ef


	//   ....[11]....
        /*0054*/ 	.word	0x050000ef


	//   ....[12]....
        /*0058*/ 	.word	0x050000ef


	//   ....[13]....
        /*005c*/ 	.word	0x050000ef


	//   ....[14]....
        /*0060*/ 	.word	0x050000ef


	//   ....[15]....
        /*0064*/ 	.word	0x050000ef


	//   ....[16]....
        /*0068*/ 	.word	0x050000ef


	//   ....[17]....
        /*006c*/ 	.word	0x050000ef


	//   ....[18]....
        /*0070*/ 	.word	0x050000ef


	//   ....[19]....
        /*0074*/ 	.word	0x050000ef


	//----- nvinfo : EIATTR_COOP_GROUP_INSTR_OFFSETS
	.align		4
.L_1036:
        /*0078*/ 	.byte	0x04, 0x28
        /*007a*/ 	.short	(.L_1038 - .L_1037)


	//   ....[0]....
.L_1037:
        /*007c*/ 	.word	0x00023b90


	//   ....[1]....
        /*0080*/ 	.word	0x00023bb0


	//   ....[2]....
        /*0084*/ 	.word	0x00023bd0


	//   ....[3]....
        /*0088*/ 	.word	0x00023bf0


	//   ....[4]....
        /*008c*/ 	.word	0x00023c20


	//   ....[5]....
        /*0090*/ 	.word	0x00024250


	//   ....[6]....
        /*0094*/ 	.word	0x00024270


	//   ....[7]....
        /*0098*/ 	.word	0x00024290


	//   ....[8]....
        /*009c*/ 	.word	0x000242b0


	//   ....[9]....
        /*00a0*/ 	.word	0x000242d0


	//   ....[10]....
        /*00a4*/ 	.word	0x00025e90


	//   ....[11]....
        /*00a8*/ 	.word	0x00025f30


	//   ....[12]....
        /*00ac*/ 	.word	0x00025fa0


	//   ....[13]....
        /*00b0*/ 	.word	0x00026010


	//   ....[14]....
        /*00b4*/ 	.word	0x00026090


	//   ....[15]....
        /*00b8*/ 	.word	0x00026710


	//   ....[16]....
        /*00bc*/ 	.word	0x00026780


	//   ....[17]....
        /*00c0*/ 	.word	0x000267f0


	//   ....[18]....
        /*00c4*/ 	.word	0x00026860


	//   ....[19]....
        /*00c8*/ 	.word	0x000268d0


	//----- nvinfo : EIATTR_EXIT_INSTR_OFFSETS
	.align		4
.L_1038:
        /*00cc*/ 	.byte	0x04, 0x1c
        /*00ce*/ 	.short	(.L_1040 - .L_1039)


	//   ....[0]....
.L_1039:
        /*00d0*/ 	.word	0x000006b0


	//   ....[1]....
        /*00d4*/ 	.word	0x00025e30


	//----- nvinfo : EIATTR_MAX_THREADS
	.align		4
.L_1040:
        /*00d8*/ 	.byte	0x04, 0x05
        /*00da*/ 	.short	(.L_1042 - .L_1041)
.L_1041:
        /*00dc*/ 	.word	0x00000080
        /*00e0*/ 	.word	0x00000001
        /*00e4*/ 	.word	0x00000001


	//----- nvinfo : EIATTR_CRS_STACK_SIZE
	.align		4
.L_1042:
        /*00e8*/ 	.byte	0x04, 0x1e
        /*00ea*/ 	.short	(.L_1044 - .L_1043)
.L_1043:
        /*00ec*/ 	.word	0x00000000


	//----- nvinfo : EIATTR_CBANK_PARAM_SIZE
	.align		4
.L_1044:
        /*00f0*/ 	.byte	0x03, 0x19
        /*00f2*/ 	.short	0x00e8


	//----- nvinfo : EIATTR_PARAM_CBANK
	.align		4
        /*00f4*/ 	.byte	0x04, 0x0a
        /*00f6*/ 	.short	(.L_1046 - .L_1045)
	.align		4
.L_1045:
        /*00f8*/ 	.word	index@(.nv.constant0._ZN10layer_norm31ln_parallel_residual_fwd_kernelINS_13Kernel_traitsI13__nv_bfloat16S2_fS2_fjLj1536ELj1ELj4ELj1ELj16ENS_18Kernel_traits_baseILj1536ES2_S2_fS2_fjLj128EEEEELb1ELb0ELb1EEEvNS_9FwdParamsE)
        /*00fc*/ 	.short	0x0210
        /*00fe*/ 	.short	0x00e8


	//----- nvinfo : EIATTR_SW_WAR
	.align		4
.L_1046:
        /*0100*/ 	.byte	0x04, 0x36
        /*0102*/ 	.short	(.L_1048 - .L_1047)
.L_1047:
        /*0104*/ 	.word	0x00000008
.L_1048:


//--------------------- .nv.info._ZN10layer_norm31ln_parallel_residual_fwd_kernelINS_13Kernel_traitsI13__nv_bfloat16S2_fS2_fjLj1536ELj1ELj4ELj1ELj16ENS_18Kernel_traits_baseILj1536ES2_S2_fS2_fjLj128EEEEELb1ELb1ELb0EEEvNS_9FwdParamsE --------------------------
	.section	.nv.info._ZN10layer_norm31ln_parallel_residual_fwd_kernelINS_13Kernel_traitsI13__nv_bfloat16S2_fS2_fjLj1536ELj1ELj4ELj1ELj16ENS_18Kernel_traits_baseILj1536ES2_S2_fS2_fjLj128EEEEELb1ELb1ELb0EEEvNS_9FwdParamsE,"",@"SHT_CUDA_INFO"
	.sectionflags	@""
	.align	4


	//----- nvinfo : EIATTR_CUDA_API_VERSION
	.align		4
        /*0000*/ 	.byte	0x04, 0x37
        /*0002*/ 	.short	(.L_1050 - .L_1049)
.L_1049:
        /*0004*/ 	.word	0x00000082


	//----- nvinfo : EIATTR_KPARAM_INFO
	.align		4
.L_1050:
        /*0008*/ 	.byte	0x04, 0x17
        /*000a*/ 	.short	(.L_1052 - .L_1051)
.L_1051:
        /*000c*/ 	.word	0x00000000
        /*0010*/ 	.short	0x0000
        /*0012*/ 	.short	0x0000
        /*0014*/ 	.byte	0x00, 0xf0, 0xa1, 0x03


	//----- nvinfo : EIATTR_SPARSE_MMA_MASK
	.align		4
.L_1052:
        /*0018*/ 	.byte	0x03, 0x50
        /*001a*/ 	.short	0x0000


	//----- nvinfo : EIATTR_MAXREG_COUNT
	.align		4
        /*001c*/ 	.byte	0x03, 0x1b
        /*001e*/ 	.short	0x00ff


	//----- nvinfo : EIATTR_MERCURY_ISA_VERSION
	.align		4
        /*0020*/ 	.byte	0x03, 0x5f
        /*0022*/ 	.short	0x0101


	//----- nvinfo : EIATTR_COOP_GROUP_MASK_REGIDS
	.align		4
        /*0024*/ 	.byte	0x04, 0x29
        /*0026*/ 	.short	(.L_1054 - .L_1053)


	//   ....[0]....
.L_1053:
        /*0028*/ 	.word	0xffffffff


	//   ....[1]....
        /*002c*/ 	.word	0xffffffff


	//   ....[2]....
        /*0030*/ 	.word	0xffffffff


	//   ....[3]....
        /*0034*/ 	.word	0xffffffff


	//   ....[4]....
        /*0038*/ 	.word	0xffffffff


	//   ....[5]....
        /*003c*/ 	.word	0xffffffff


	//   ....[6]....
        /*0040*/ 	.word	0xffffffff


	//   ....[7]....
        /*0044*/ 	.word	0xffffffff


	//   ....[8]....
        /*0048*/ 	.word	0xffffffff


	//   ....[9]....
        /*004c*/ 	.word	0xffffffff


	//   ....[10]....
        /*0050*/ 	.word	0x050000cf


	//   ....[11]....
        /*0054*/ 	.word	0x050000cf


	//   ....[12]....
        /*0058*/ 	.word	0x050000cf


	//   ....[13]....
        /*005c*/ 	.word	0x050000cf


	//   ....[14]....
        /*0060*/ 	.word	0x050000cf


	//   ....[15]....
        /*0064*/ 	.word	0x050000cf


	//   ....[16]....
        /*0068*/ 	.word	0x050000cf


	//   ....[17]....
        /*006c*/ 	.word	0x050000cf


	//   ....[18]....
        /*0070*/ 	.word	0x050000cf


	//   ....[19]....
        /*0074*/ 	.word	0x050000cf


	//----- nvinfo : EIATTR_COOP_GROUP_INSTR_OFFSETS
	.align		4
.L_1054:
        /*0078*/ 	.byte	0x04, 0x28
        /*007a*/ 	.short	(.L_1056 - .L_1055)


	//   ....[0]....
.L_1055:
        /*007c*/ 	.word	0x000243a0


	//   ....[1]....
        /*0080*/ 	.word	0x000243e0


	//   ....[2]....
        /*0084*/ 	.word	0x00024400


	//   ....[3]....
        /*0088*/ 	.word	0x00024420


	//   ....[4]....
        /*008c*/ 	.word	0x00024440


	//   ....[5]....
        /*0090*/ 	.word	0x00024a80


	//   ....[6]....
        /*0094*/ 	.word	0x00024aa0


	//   ....[7]....
        /*0098*/ 	.word	0x00024ac0


	//   ....[8]....
        /*009c*/ 	.word	0x00024ae0


	//   ....[9]....
        /*00a0*/ 	.word	0x00024b00


	//   ....[10]....
        /*00a4*/ 	.word	0x00025a20


	//   ....[11]....
        /*00a8*/ 	.word	0x00025ad0


	//   ....[12]....
        /*00ac*/ 	.word	0x00025b40


	//   ....[13]....
        /*00b0*/ 	.word	0x00025bb0


	//   ....[14]....
        /*00b4*/ 	.word	0x00025c20


	//   ....[15]....
        /*00b8*/ 	.word	0x000262c0


	//   ....[16]....
        /*00bc*/ 	.word	0x00026330


	//   ....[17]....
        /*00c0*/ 	.word	0x000263a0


	//   ....[18]....
        /*00c4*/ 	.word	0x00026410


	//   ....[19]....
        /*00c8*/ 	.word	0x00026480


	//----- nvinfo : EIATTR_EXIT_INSTR_OFFSETS
	.align		4
.L_1056:
        /*00cc*/ 	.byte	0x04, 0x1c
        /*00ce*/ 	.short	(.L_1058 - .L_1057)


	//   ....[0]....
.L_1057:
        /*00d0*/ 	.word	0x00000d30


	//   ....[1]....
        /*00d4*/ 	.word	0x000259b0


	//----- nvinfo : EIATTR_MAX_THREADS
	.align		4
.L_1058:
        /*00d8*/ 	.byte	0x04, 0x05
        /*00da*/ 	.short	(.L_1060 - .L_1059)
.L_1059:
        /*00dc*/ 	.word	0x00000080
        /*00e0*/ 	.word	0x00000001
        /*00e4*/ 	.word	0x00000001


	//----- nvinfo : EIATTR_CRS_STACK_SIZE
	.align		4
.L_1060:
        /*00e8*/ 	.byte	0x04, 0x1e
        /*00ea*/ 	.short	(.L_1062 - .L_1061)
.L_1061:
        /*00ec*/ 	.word	0x00000000


	//----- nvinfo : EIATTR_CBANK_PARAM_SIZE
	.align		4
.L_1062:
        /*00f0*/ 	.byte	0x03, 0x19
        /*00f2*/ 	.short	0x00e8


	//----- nvinfo : EIATTR_PARAM_CBANK
	.align		4
        /*00f4*/ 	.byte	0x04, 0x0a
        /*00f6*/ 	.short	(.L_1064 - .L_1063)
	.align		4
.L_1063:
        /*00f8*/ 	.word	index@(.nv.constant0._ZN10layer_norm31ln_parallel_residual_fwd_kernelINS_13Kernel_traitsI13__nv_bfloat16S2_fS2_fjLj1536ELj1ELj4ELj1ELj16ENS_18Kernel_traits_baseILj1536ES2_S2_fS2_fjLj128EEEEELb1ELb1ELb0EEEvNS_9FwdParamsE)
        /*00fc*/ 	.short	0x0210
        /*00fe*/ 	.short	0x00e8


	//----- nvinfo : EIATTR_SW_WAR
	.align		4
.L_1064:
        /*0100*/ 	.byte	0x04, 0x36
        /*0102*/ 	.short	(.L_1066 - .L_1065)
.L_1065:
        /*0104*/ 	.word	0x00000008
.L_1066:


//--------------------- .nv.info._ZN10layer_norm31ln_parallel_residual_fwd_kernelINS_13Kernel_traitsI13__nv_bfloat16S2_fS2_fjLj1536ELj1ELj4ELj1ELj16ENS_18Kernel_traits_baseILj1536ES2_S2_fS2_fjLj128EEEEELb1ELb1ELb1EEEvNS_9FwdParamsE --------------------------
	.section	.nv.info._ZN10layer_norm31ln_parallel_residual_fwd_kernelINS_13Kernel_traitsI13__nv_bfloat16S2_fS2_fjLj1536ELj1ELj4ELj1ELj16ENS_18Kernel_traits_baseILj1536ES2_S2_fS2_fjLj128EEEEELb1ELb1ELb1EEEvNS_9FwdParamsE,"",@"SHT_CUDA_INFO"
	.sectionflags	@""
	.align	4


	//----- nvinfo : EIATTR_CUDA_API_VERSION
	.align		4
        /*0000*/ 	.byte	0x04, 0x37
        /*0002*/ 	.short	(.L_1068 - .L_1067)
.L_1067:
        /*0004*/ 	.word	0x00000082


	//----- nvinfo : EIATTR_KPARAM_INFO
	.align		4
.L_1068:
        /*0008*/ 	.byte	0x04, 0x17
        /*000a*/ 	.short	(.L_1070 - .L_1069)
.L_1069:
        /*000c*/ 	.word	0x00000000
        /*0010*/ 	.short	0x0000
        /*0012*/ 	.short	0x0000
        /*0014*/ 	.byte	0x00, 0xf0, 0xa1, 0x03


	//----- nvinfo : EIATTR_SPARSE_MMA_MASK
	.align		4
.L_1070:
        /*0018*/ 	.byte	0x03, 0x50
        /*001a*/ 	.short	0x0000


	//----- nvinfo : EIATTR_MAXREG_COUNT
	.align		4
        /*001c*/ 	.byte	0x03, 0x1b
        /*001e*/ 	.short	0x00ff


	//----- nvinfo : EIATTR_MERCURY_ISA_VERSION
	.align		4
        /*0020*/ 	.byte	0x03, 0x5f
        /*0022*/ 	.short	0x0101


	//----- nvinfo : EIATTR_COOP_GROUP_MASK_REGIDS
	.align		4
        /*0024*/ 	.byte	0x04, 0x29
        /*0026*/ 	.short	(.L_1072 - .L_1071)


	//   ....[0]....
.L_1071:
        /*0028*/ 	.word	0xffffffff


	//   ....[1]....
        /*002c*/ 	.word	0xffffffff


	//   ....[2]....
        /*0030*/ 	.word	0xffffffff


	//   ....[3]....
        /*0034*/ 	.word	0xffffffff


	//   ....[4]....
        /*0038*/ 	.word	0xffffffff


	//   ....[5]....
        /*003c*/ 	.word	0xffffffff


	//   ....[6]....
        /*0040*/ 	.word	0xffffffff


	//   ....[7]....
        /*0044*/ 	.word	0xffffffff


	//   ....[8]....
        /*0048*/ 	.word	0xffffffff


	//   ....[9]....
        /*004c*/ 	.word	0xffffffff


	//   ....[10]....
        /*0050*/ 	.word	0x050000cd


	//   ....[11]....
        /*0054*/ 	.word	0x050000cd


	//   ....[12]....
        /*0058*/ 	.word	0x050000cd


	//   ....[13]....
        /*005c*/ 	.word	0x050000cd


	//   ....[14]....
        /*0060*/ 	.word	0x050000cd


	//   ....[15]....
        /*0064*/ 	.word	0x050000cd


	//   ....[16]....
        /*0068*/ 	.word	0x050000cd


	//   ....[17]....
        /*006c*/ 	.word	0x050000cd


	//   ....[18]....
        /*0070*/ 	.word	0x050000cd


	//   ....[19]....
        /*0074*/ 	.word	0x050000cd


	//----- nvinfo : EIATTR_COOP_GROUP_INSTR_OFFSETS
	.align		4
.L_1072:
        /*0078*/ 	.byte	0x04, 0x28
        /*007a*/ 	.short	(.L_1074 - .L_1073)


	//   ....[0]....
.L_1073:
        /*007c*/ 	.word	0x00023a90


	//   ....[1]....
        /*0080*/ 	.word	0x00023ac0


	//   ....[2]....
        /*0084*/ 	.word	0x00023ae0


	//   ....[3]....
        /*0088*/ 	.word	0x00023b00


	//   ....[4]....
        /*008c*/ 	.word	0x00023b20


	//   ....[5]....
        /*0090*/ 	.word	0x00024150


	//   ....[6]....
        /*0094*/ 	.word	0x00024170


	//   ....[7]....
        /*0098*/ 	.word	0x00024190


	//   ....[8]....
        /*009c*/ 	.word	0x000241b0


	//   ....[9]....
        /*00a0*/ 	.word	0x000241d0


	//   ....[10]....
        /*00a4*/ 	.word	0x00024ee0


	//   ....[11]....
        /*00a8*/ 	.word	0x00024f90


	//   ....[12]....
        /*00ac*/ 	.word	0x00025000


	//   ....[13]....
        /*00b0*/ 	.word	0x00025070


	//   ....[14]....
        /*00b4*/ 	.word	0x000250e0


	//   ....[15]....
        /*00b8*/ 	.word	0x00025760


	//   ....[16]....
        /*00bc*/ 	.word	0x000257d0


	//   ....[17]....
        /*00c0*/ 	.word	0x00025840


	//   ....[18]....
        /*00c4*/ 	.word	0x000258b0


	//   ....[19]....
        /*00c8*/ 	.word	0x00025920


	//----- nvinfo : EIATTR_EXIT_INSTR_OFFSETS
	.align		4
.L_1074:
        /*00cc*/ 	.byte	0x04, 0x1c
        /*00ce*/ 	.short	(.L_1076 - .L_1075)


	//   ....[0]....
.L_1075:
        /*00d0*/ 	.word	0x00000250


	//   ....[1]....
        /*00d4*/ 	.word	0x00024e80


	//----- nvinfo : EIATTR_MAX_THREADS
	.align		4
.L_1076:
        /*00d8*/ 	.byte	0x04, 0x05
        /*00da*/ 	.short	(.L_1078 - .L_1077)
.L_1077:
        /*00dc*/ 	.word	0x00000080
        /*00e0*/ 	.word	0x00000001
        /*00e4*/ 	.word	0x00000001


	//----- nvinfo : EIATTR_CRS_STACK_SIZE
	.align		4
.L_1078:
        /*00e8*/ 	.byte	0x04, 0x1e
        /*00ea*/ 	.short	(.L_1080 - .L_1079)
.L_1079:
        /*00ec*/ 	.word	0x00000000


	//----- nvinfo : EIATTR_CBANK_PARAM_SIZE
	.align		4
.L_1080:
        /*00f0*/ 	.byte	0x03, 0x19
        /*00f2*/ 	.short	0x00e8


	//----- nvinfo : EIATTR_PARAM_CBANK
	.align		4
        /*00f4*/ 	.byte	0x04, 0x0a
        /*00f6*/ 	.short	(.L_1082 - .L_1081)
	.align		4
.L_1081:
        /*00f8*/ 	.word	index@(.nv.constant0._ZN10layer_norm31ln_parallel_residual_fwd_kernelINS_13Kernel_traitsI13__nv_bfloat16S2_fS2_fjLj1536ELj1ELj4ELj1ELj16ENS_18Kernel_traits_baseILj1536ES2_S2_fS2_fjLj128EEEEELb1ELb1ELb1EEEvNS_9FwdParamsE)
        /*00fc*/ 	.short	0x0210
        /*00fe*/ 	.short	0x00e8


	//----- nvinfo : EIATTR_SW_WAR
	.align		4
.L_1082:
        /*0100*/ 	.byte	0x04, 0x36
        /*0102*/ 	.short	(.L_1084 - .L_1083)
.L_1083:
        /*0104*/ 	.word	0x00000008
.L_1084:


//--------------------- .nv.info._ZN10layer_norm31ln_parallel_residual_fwd_kernelINS_13Kernel_traitsIf13__nv_bfloat16fS2_fjLj1536ELj1ELj4ELj1ELj16ENS_18Kernel_traits_baseILj1536EfS2_fS2_fjLj128EEEEELb0ELb0ELb0EEEvNS_9FwdParamsE --------------------------
	.section	.nv.info._ZN10layer_norm31ln_parallel_residual_fwd_kernelINS_13Kernel_traitsIf13__nv_bfloat16fS2_fjLj1536ELj1ELj4ELj1ELj16ENS_18Kernel_traits_baseILj1536EfS2_fS2_fjLj128EEEEELb0ELb0ELb0EEEvNS_9FwdParamsE,"",@"SHT_CUDA_INFO"
	.sectionflags	@""
	.align	4


	//----- nvinfo : EIATTR_CUDA_API_VERSION
	.align		4
        /*0000*/ 	.byte	0x04, 0x37
        /*0002*/ 	.short	(.L_1086 - .L_1085)
.L_1085:
        /*0004*/ 	.word	0x00000082


	//----- nvinfo : EIATTR_KPARAM_INFO
	.align		4
.L_1086:
        /*0008*/ 	.byte	0x04, 0x17
        /*000a*/ 	.short	(.L_1088 - .L_1087)
.L_1087:
        /*000c*/ 	.word	0x00000000
        /*0010*/ 	.short	0x0000
        /*0012*/ 	.short	0x0000
        /*0014*/ 	.byte	0x00, 0xf0, 0xa1, 0x03


	//----- nvinfo : EIATTR_SPARSE_MMA_MASK
	.align		4
.L_1088:
        /*0018*/ 	.byte	0x03, 0x50
        /*001a*/ 	.short	0x0000


	//----- nvinfo : EIATTR_MAXREG_COUNT
	.align		4
        /*001c*/ 	.byte	0x03, 0x1b
        /*001e*/ 	.short	0x00ff


	//----- nvinfo : EIATTR_ANNOTATIONS
	.align		4
        /*0020*/ 	.byte	0x04, 0x55
        /*0022*/ 	.short	(.L_1090 - .L_1089)


	//   ....[0]....
.L_1089:
        /* <DEDUP_REMOVED lines=26> */


	//----- nvinfo : EIATTR_MERCURY_ISA_VERSION
	.align		4
.L_1090:
        /*01b4*/ 	.byte	0x03, 0x5f
        /*01b6*/ 	.short	0x0101


	//----- nvinfo : EIATTR_COOP_GROUP_MASK_REGIDS
	.align		4
        /*01b8*/ 	.byte	0x04, 0x29
        /*01ba*/ 	.short	(.L_1092 - .L_1091)


	//   ....[0]....
.L_1091:
        /*01bc*/ 	.word	0xffffffff


	//   ....[1]....
        /*01c0*/ 	.word	0xffffffff


	//   ....[2]....
        /*01c4*/ 	.word	0xffffffff


	//   ....[3]....
        /*01c8*/ 	.word	0xffffffff


	//   ....[4]....
        /*01cc*/ 	.word	0xffffffff


	//   ....[5]....
        /*01d0*/ 	.word	0xffffffff


	//   ....[6]....
        /*01d4*/ 	.word	0xffffffff


	//   ....[7]....
        /*01d8*/ 	.word	0xffffffff


	//   ....[8]....
        /*01dc*/ 	.word	0xffffffff


	//   ....[9]....
        /*01e0*/ 	.word	0xffffffff


	//   ....[10]....
        /*01e4*/ 	.word	0x05000002


	//   ....[11]....
        /*01e8*/ 	.word	0x05000002


	//   ....[12]....
        /*01ec*/ 	.word	0x05000002


	//   ....[13]....
        /*01f0*/ 	.word	0x05000002


	//   ....[14]....
        /*01f4*/ 	.word	0x05000002


	//   ....[15]....
        /*01f8*/ 	.word	0x05000002


	//   ....[16]....
        /*01fc*/ 	.word	0x05000002


	//   ....[17]....
        /*0200*/ 	.word	0x05000002


	//   ....[18]....
        /*0204*/ 	.word	0x05000002


	//   ....[19]....
        /*0208*/ 	.word	0x05000002


	//----- nvinfo : EIATTR_COOP_GROUP_INSTR_OFFSETS
	.align		4
.L_1092:
        /*020c*/ 	.byte	0x04, 0x28
        /*020e*/ 	.short	(.L_1094 - .L_1093)


	//   ....[0]....
.L_1093:
        /*0210*/ 	.word	0x00003910


	//   ....[1]....
        /*0214*/ 	.word	0x00003950


	//   ....[2]....
        /*0218*/ 	.word	0x00003970


	//   ....[3]....
        /*021c*/ 	.word	0x00003990


	//   ....[4]....
        /*0220*/ 	.word	0x000039b0


	//   ....[5]....
        /*0224*/ 	.word	0x00003ff0


	//   ....[6]....
        /*0228*/ 	.word	0x00004010


	//   ....[7]....
        /*022c*/ 	.word	0x00004030


	//   ....[8]....
        /*0230*/ 	.word	0x00004050


	//   ....[9]....
        /*0234*/ 	.word	0x00004070


	//   ....[10]....
        /*0238*/ 	.word	0x00005bf0


	//   ....[11]....
        /*023c*/ 	.word	0x00005c90


	//   ....[12]....
        /*0240*/ 	.word	0x00005d00


	//   ....[13]....
        /*0244*/ 	.word	0x00005d70


	//   ....[14]....
        /*0248*/ 	.word	0x00005de0


	//   ....[15]....
        /*024c*/ 	.word	0x00006490


	//   ....[16]....
        /*0250*/ 	.word	0x00006500


	//   ....[17]....
        /*0254*/ 	.word	0x00006570


	//   ....[18]....
        /*0258*/ 	.word	0x000065e0


	//   ....[19]....
        /*025c*/ 	.word	0x00006650


	//----- nvinfo : EIATTR_EXIT_INSTR_OFFSETS
	.align		4
.L_1094:
        /*0260*/ 	.byte	0x04, 0x1c
        /*0262*/ 	.short	(.L_1096 - .L_1095)


	//   ....[0]....
.L_1095:
        /*0264*/ 	.word	0x00001020


	//   ....[1]....
        /*0268*/ 	.word	0x00005b80


	//----- nvinfo : EIATTR_MAX_THREADS
	.align		4
.L_1096:
        /*026c*/ 	.byte	0x04, 0x05
        /*026e*/ 	.short	(.L_1098 - .L_1097)
.L_1097:
        /*0270*/ 	.word	0x00000080
        /*0274*/ 	.word	0x00000001
        /*0278*/ 	.word	0x00000001


	//----- nvinfo : EIATTR_CRS_STACK_SIZE
	.align		4
.L_1098:
        /*027c*/ 	.byte	0x04, 0x1e
        /*027e*/ 	.short	(.L_1100 - .L_1099)
.L_1099:
        /*0280*/ 	.word	0x00000000


	//----- nvinfo : EIATTR_CBANK_PARAM_SIZE
	.align		4
.L_1100:
        /*0284*/ 	.byte	0x03, 0x19
        /*0286*/ 	.short	0x00e8


	//----- nvinfo : EIATTR_PARAM_CBANK
	.align		4
        /*0288*/ 	.byte	0x04, 0x0a
        /*028a*/ 	.short	(.L_1102 - .L_1101)
	.align		4
.L_1101:
        /*028c*/ 	.word	index@(.nv.constant0._ZN10layer_norm31ln_parallel_residual_fwd_kernelINS_13Kernel_traitsIf13__nv_bfloat16fS2_fjLj1536ELj1ELj4ELj1ELj16ENS_18Kernel_traits_baseILj1536EfS2_fS2_fjLj128EEEEELb0ELb0ELb0EEEvNS_9FwdParamsE)
        /*0290*/ 	.short	0x0210
        /*0292*/ 	.short	0x00e8


	//----- nvinfo : EIATTR_SW_WAR
	.align		4
.L_1102:
        /*0294*/ 	.byte	0x04, 0x36
        /*0296*/ 	.short	(.L_1104 - .L_1103)
.L_1103:
        /*0298*/ 	.word	0x00000008
.L_1104:


//--------------------- .nv.info._ZN10layer_norm31ln_parallel_residual_fwd_kernelINS_13Kernel_traitsIf13__nv_bfloat16fS2_fjLj1536ELj1ELj4ELj1ELj16ENS_18Kernel_traits_baseILj1536EfS2_fS2_fjLj128EEEEELb0ELb0ELb1EEEvNS_9FwdParamsE --------------------------
	.section	.nv.info._ZN10layer_norm31ln_parallel_residual_fwd_kernelINS_13Kernel_traitsIf13__nv_bfloat16fS2_fjLj1536ELj1ELj4ELj1ELj16ENS_18Kernel_traits_baseILj1536EfS2_fS2_fjLj128EEEEELb0ELb0ELb1EEEvNS_9FwdParamsE,"",@"SHT_CUDA_INFO"
	.sectionflags	@""
	.align	4


	//----- nvinfo : EIATTR_CUDA_API_VERSION
	.align		4
        /*0000*/ 	.byte	0x04, 0x37
        /*0002*/ 	.short	(.L_1106 - .L_1105)
.L_1105:
        /*0004*/ 	.word	0x00000082


	//----- nvinfo : EIATTR_KPARAM_INFO
	.align		4
.L_1106:
        /*0008*/ 	.byte	0x04, 0x17
        /*000a*/ 	.short	(.L_1108 - .L_1107)
.L_1107:
        /*000c*/ 	.word	0x00000000
        /*0010*/ 	.short	0x0000
        /*0012*/ 	.short	0x0000
        /*0014*/ 	.byte	0x00, 0xf0, 0xa1, 0x03


	//----- nvinfo : EIATTR_SPARSE_MMA_MASK
	.align		4
.L_1108:
        /*0018*/ 	.byte	0x03, 0x50
        /*001a*/ 	.short	0x0000


	//----- nvinfo : EIATTR_MAXREG_COUNT
	.align		4
        /*001c*/ 	.byte	0x03, 0x1b
        /*001e*/ 	.short	0x00ff


	//----- nvinfo : EIATTR_ANNOTATIONS
	.align		4
        /*0020*/ 	.byte	0x04, 0x55
        /*0022*/ 	.short	(.L_1110 - .L_1109)


	//   ....[0]....
.L_1109:
        /* <DEDUP_REMOVED lines=12> */


	//----- nvinfo : EIATTR_MERCURY_ISA_VERSION
	.align		4
.L_1110:
        /*00d4*/ 	.byte	0x03, 0x5f
        /*00d6*/ 	.short	0x0101


	//----- nvinfo : EIATTR_COOP_GROUP_MASK_REGIDS
	.align		4
        /*00d8*/ 	.byte	0x04, 0x29
        /*00da*/ 	.short	(.L_1112 - .L_1111)


	//   ....[0]....
.L_1111:
        /*00dc*/ 	.word	0xffffffff


	//   ....[1]....
        /*00e0*/ 	.word	0xffffffff


	//   ....[2]....
        /*00e4*/ 	.word	0xffffffff


	//   ....[3]....
        /*00e8*/ 	.word	0xffffffff


	//   ....[4]....
        /*00ec*/ 	.word	0xffffffff


	//   ....[5]....
        /*00f0*/ 	.word	0xffffffff


	//   ....[6]....
        /*00f4*/ 	.word	0xffffffff


	//   ....[7]....
        /*00f8*/ 	.word	0xffffffff


	//   ....[8]....
        /*00fc*/ 	.word	0xffffffff


	//   ....[9]....
        /*0100*/ 	.word	0xffffffff


	//   ....[10]....
        /*0104*/ 	.word	0x05000003


	//   ....[11]....
        /*0108*/ 	.word	0x05000003


	//   ....[12]....
        /*010c*/ 	.word	0x05000003


	//   ....[13]....
        /*0110*/ 	.word	0x05000003


	//   ....[14]....
        /*0114*/ 	.word	0x05000003


	//   ....[15]....
        /*0118*/ 	.word	0x05000003


	//   ....[16]....
        /*011c*/ 	.word	0x05000003


	//   ....[17]....
        /*0120*/ 	.word	0x05000003


	//   ....[18]....
        /*0124*/ 	.word	0x05000003


	//   ....[19]....
        /*0128*/ 	.word	0x05000003


	//----- nvinfo : EIATTR_COOP_GROUP_INSTR_OFFSETS
	.align		4
.L_1112:
        /*012c*/ 	.byte	0x04, 0x28
        /*012e*/ 	.short	(.L_1114 - .L_1113)


	//   ....[0]....
.L_1113:
        /*0130*/ 	.word	0x00002ce0


	//   ....[1]....
        /*0134*/ 	.word	0x00002d10


	//   ....[2]....
        /*0138*/ 	.word	0x00002d30


	//   ....[3]....
        /*013c*/ 	.word	0x00002d50


	//   ....[4]....
        /*0140*/ 	.word	0x00002d70


	//   ....[5]....
        /*0144*/ 	.word	0x000033a0


	//   ....[6]....
        /*0148*/ 	.word	0x000033c0


	//   ....[7]....
        /*014c*/ 	.word	0x000033e0


	//   ....[8]....
        /*0150*/ 	.word	0x00003400


	//   ....[9]....
        /*0154*/ 	.word	0x00003420


	//   ....[10]....
        /*0158*/ 	.word	0x00004780


	//   ....[11]....
        /*015c*/ 	.word	0x00004820


	//   ....[12]....
        /*0160*/ 	.word	0x00004890


	//   ....[13]....
        /*0164*/ 	.word	0x00004900


	//   ....[14]....
        /*0168*/ 	.word	0x00004970


	//   ....[15]....
        /*016c*/ 	.word	0x00005000


	//   ....[16]....
        /*0170*/ 	.word	0x00005070


	//   ....[17]....
        /*0174*/ 	.word	0x000050e0


	//   ....[18]....
        /*0178*/ 	.word	0x00005150


	//   ....[19]....
        /*017c*/ 	.word	0x000051c0


	//----- nvinfo : EIATTR_EXIT_INSTR_OFFSETS
	.align		4
.L_1114:
        /*0180*/ 	.byte	0x04, 0x1c
        /*0182*/ 	.short	(.L_1116 - .L_1115)


	//   ....[0]....
.L_1115:
        /*0184*/ 	.word	0x00000650


	//   ....[1]....
        /*0188*/ 	.word	0x00004710


	//----- nvinfo : EIATTR_MAX_THREADS
	.align		4
.L_1116:
        /*018c*/ 	.byte	0x04, 0x05
        /*018e*/ 	.short	(.L_1118 - .L_1117)
.L_1117:
        /*0190*/ 	.word	0x00000080
        /*0194*/ 	.word	0x00000001
        /*0198*/ 	.word	0x00000001


	//----- nvinfo : EIATTR_CRS_STACK_SIZE
	.align		4
.L_1118:
        /*019c*/ 	.byte	0x04, 0x1e
        /*019e*/ 	.short	(.L_1120 - .L_1119)
.L_1119:
        /*01a0*/ 	.word	0x00000000


	//----- nvinfo : EIATTR_CBANK_PARAM_SIZE
	.align		4
.L_1120:
        /*01a4*/ 	.byte	0x03, 0x19
        /*01a6*/ 	.short	0x00e8


	//----- nvinfo : EIATTR_PARAM_CBANK
	.align		4
        /*01a8*/ 	.byte	0x04, 0x0a
        /*01aa*/ 	.short	(.L_1122 - .L_1121)
	.align		4
.L_1121:
        /*01ac*/ 	.word	index@(.nv.constant0._ZN10layer_norm31ln_parallel_residual_fwd_kernelINS_13Kernel_traitsIf13__nv_bfloat16fS2_fjLj1536ELj1ELj4ELj1ELj16ENS_18Kernel_traits_baseILj1536EfS2_fS2_fjLj128EEEEELb0ELb0ELb1EEEvNS_9FwdParamsE)
        /*01b0*/ 	.short	0x0210
        /*01b2*/ 	.short	0x00e8


	//----- nvinfo : EIATTR_SW_WAR
	.align		4
.L_1122:
        /*01b4*/ 	.byte	0x04, 0x36
        /*01b6*/ 	.short	(.L_1124 - .L_1123)
.L_1123:
        /*01b8*/ 	.word	0x00000008
.L_1124:


//--------------------- .nv.info._ZN10layer_norm31ln_parallel_residual_fwd_kernelINS_13Kernel_traitsIf13__nv_bfloat16fS2_fjLj1536ELj1ELj4ELj1ELj16ENS_18Kernel_traits_baseILj1536EfS2_fS2_fjLj128EEEEELb0ELb1ELb0EEEvNS_9FwdParamsE --------------------------
	.section	.nv.info._ZN10layer_norm31ln_parallel_residual_fwd_kernelINS_13Kernel_traitsIf13__nv_bfloat16fS2_fjLj1536ELj1ELj4ELj1ELj16ENS_18Kernel_traits_baseILj1536EfS2_fS2_fjLj128EEEEELb0ELb1ELb0EEEvNS_9FwdParamsE,"",@"SHT_CUDA_INFO"
	.sectionflags	@""
	.align	4


	//----- nvinfo : EIATTR_CUDA_API_VERSION
	.align		4
        /*0000*/ 	.byte	0x04, 0x37
        /*0002*/ 	.short	(.L_1126 - .L_1125)
.L_1125:
        /*0004*/ 	.word	0x00000082


	//----- nvinfo : EIATTR_KPARAM_INFO
	.align		4
.L_1126:
        /*0008*/ 	.byte	0x04, 0x17
        /*000a*/ 	.short	(.L_1128 - .L_1127)
.L_1127:
        /*000c*/ 	.word	0x00000000
        /*0010*/ 	.short	0x0000
        /*0012*/ 	.short	0x0000
        /*0014*/ 	.byte	0x00, 0xf0, 0xa1, 0x03


	//----- nvinfo : EIATTR_SPARSE_MMA_MASK
	.align		4
.L_1128:
        /*0018*/ 	.byte	0x03, 0x50
        /*001a*/ 	.short	0x0000


	//----- nvinfo : EIATTR_MAXREG_COUNT
	.align		4
        /*001c*/ 	.byte	0x03, 0x1b
        /*001e*/ 	.short	0x00ff


	//----- nvinfo : EIATTR_MERCURY_ISA_VERSION
	.align		4
        /*0020*/ 	.byte	0x03, 0x5f
        /*0022*/ 	.short	0x0101


	//----- nvinfo : EIATTR_COOP_GROUP_MASK_REGIDS
	.align		4
        /*0024*/ 	.byte	0x04, 0x29
        /*0026*/ 	.short	(.L_1130 - .L_1129)


	//   ....[0]....
.L_1129:
        /*0028*/ 	.word	0xffffffff


	//   ....[1]....
        /*002c*/ 	.word	0xffffffff


	//   ....[2]....
        /*0030*/ 	.word	0xffffffff


	//   ....[3]....
        /*0034*/ 	.word	0xffffffff


	//   ....[4]....
        /*0038*/ 	.word	0xffffffff


	//   ....[5]....
        /*003c*/ 	.word	0xffffffff


	//   ....[6]....
        /*0040*/ 	.word	0xffffffff


	//   ....[7]....
        /*0044*/ 	.word	0xffffffff


	//   ....[8]....
        /*0048*/ 	.word	0xffffffff


	//   ....[9]....
        /*004c*/ 	.word	0xffffffff


	//   ....[10]....
        /*0050*/ 	.word	0x050000aa


	//   ....[11]....
        /*0054*/ 	.word	0x050000aa


	//   ....[12]....
        /*0058*/ 	.word	0x050000aa


	//   ....[13]....
        /*005c*/ 	.word	0x050000aa


	//   ....[14]....
        /*0060*/ 	.word	0x050000aa


	//   ....[15]....
        /*0064*/ 	.word	0x050000aa


	//   ....[16]....
        /*0068*/ 	.word	0x050000aa


	//   ....[17]....
        /*006c*/ 	.word	0x050000aa


	//   ....[18]....
        /*0070*/ 	.word	0x050000aa


	//   ....[19]....
        /*0074*/ 	.word	0x050000aa


	//----- nvinfo : EIATTR_COOP_GROUP_INSTR_OFFSETS
	.align		4
.L_1130:
        /*0078*/ 	.byte	0x04, 0x28
        /*007a*/ 	.short	(.L_1132 - .L_1131)


	//   ....[0]....
.L_1131:
        /*007c*/ 	.word	0x00003170


	//   ....[1]....
        /*0080*/ 	.word	0x000031a0


	//   ....[2]....
        /*0084*/ 	.word	0x000031c0


	//   ....[3]....
        /*0088*/ 	.word	0x000031f0


	//   ....[4]....
        /*008c*/ 	.word	0x00003210


	//   ....[5]....
        /*0090*/ 	.word	0x00003850


	//   ....[6]....
        /*0094*/ 	.word	0x00003870


	//   ....[7]....
        /*0098*/ 	.word	0x00003890


	//   ....[8]....
        /*009c*/ 	.word	0x000038b0


	//   ....[9]....
        /*00a0*/ 	.word	0x000038d0


	//   ....[10]....
        /*00a4*/ 	.word	0x000047d0


	//   ....[11]....
        /*00a8*/ 	.word	0x00004870


	//   ....[12]....
        /*00ac*/ 	.word	0x000048e0


	//   ....[13]....
        /*00b0*/ 	.word	0x00004960


	//   ....[14]....
        /*00b4*/ 	.word	0x000049d0


	//   ....[15]....
        /*00b8*/ 	.word	0x00005070


	//   ....[16]....
        /*00bc*/ 	.word	0x000050e0


	//   ....[17]....
        /*00c0*/ 	.word	0x00005150


	//   ....[18]....
        /*00c4*/ 	.word	0x000051c0


	//   ....[19]....
        /*00c8*/ 	.word	0x00005230


	//----- nvinfo : EIATTR_EXIT_INSTR_OFFSETS
	.align		4
.L_1132:
        /*00cc*/ 	.byte	0x04, 0x1c
        /*00ce*/ 	.short	(.L_1134 - .L_1133)


	//   ....[0]....
.L_1133:
        /*00d0*/ 	.word	0x000008b0


	//   ....[1]....
        /*00d4*/ 	.word	0x00004760


	//----- nvinfo : EIATTR_MAX_THREADS
	.align		4
.L_1134:
        /*00d8*/ 	.byte	0x04, 0x05
        /*00da*/ 	.short	(.L_1136 - .L_1135)
.L_1135:
        /*00dc*/ 	.word	0x00000080
        /*00e0*/ 	.word	0x00000001
        /*00e4*/ 	.word	0x00000001


	//----- nvinfo : EIATTR_CRS_STACK_SIZE
	.align		4
.L_1136:
        /*00e8*/ 	.byte	0x04, 0x1e
        /*00ea*/ 	.short	(.L_1138 - .L_1137)
.L_1137:
        /*00ec*/ 	.word	0x00000000


	//----- nvinfo : EIATTR_CBANK_PARAM_SIZE
	.align		4
.L_1138:
        /*00f0*/ 	.byte	0x03, 0x19
        /*00f2*/ 	.short	0x00e8


	//----- nvinfo : EIATTR_PARAM_CBANK
	.align		4
        /*00f4*/ 	.byte	0x04, 0x0a
        /*00f6*/ 	.short	(.L_1140 - .L_1139)
	.align		4
.L_1139:
        /*00f8*/ 	.word	index@(.nv.constant0._ZN10layer_norm31ln_parallel_residual_fwd_kernelINS_13Kernel_traitsIf13__nv_bfloat16fS2_fjLj1536ELj1ELj4ELj1ELj16ENS_18Kernel_traits_baseILj1536EfS2_fS2_fjLj128EEEEELb0ELb1ELb0EEEvNS_9FwdParamsE)
        /*00fc*/ 	.short	0x0210
        /*00fe*/ 	.short	0x00e8


	//----- nvinfo : EIATTR_SW_WAR
	.align		4
.L_1140:
        /*0100*/ 	.byte	0x04, 0x36
        /*0102*/ 	.short	(.L_1142 - .L_1141)
.L_1141:
        /*0104*/ 	.word	0x00000008
.L_1142:


//--------------------- .nv.info._ZN10layer_norm31ln_parallel_residual_fwd_kernelINS_13Kernel_traitsIf13__nv_bfloat16fS2_fjLj1536ELj1ELj4ELj1ELj16ENS_18Kernel_traits_baseILj1536EfS2_fS2_fjLj128EEEEELb0ELb1ELb1EEEvNS_9FwdParamsE --------------------------
	.section	.nv.info._ZN10layer_norm31ln_parallel_residual_fwd_kernelINS_13Kernel_traitsIf13__nv_bfloat16fS2_fjLj1536ELj1ELj4ELj1ELj16ENS_18Kernel_traits_baseILj1536EfS2_fS2_fjLj128EEEEELb0ELb1ELb1EEEvNS_9FwdParamsE,"",@"SHT_CUDA_INFO"
	.sectionflags	@""
	.align	4


	//----- nvinfo : EIATTR_CUDA_API_VERSION
	.align		4
        /*0000*/ 	.byte	0x04, 0x37
        /*0002*/ 	.short	(.L_1144 - .L_1143)
.L_1143:
        /*0004*/ 	.word	0x00000082


	//----- nvinfo : EIATTR_KPARAM_INFO
	.align		4
.L_1144:
        /*0008*/ 	.byte	0x04, 0x17
        /*000a*/ 	.short	(.L_1146 - .L_1145)
.L_1145:
        /*000c*/ 	.word	0x00000000
        /*0010*/ 	.short	0x0000
        /*0012*/ 	.short	0x0000
        /*0014*/ 	.byte	0x00, 0xf0, 0xa1, 0x03


	//----- nvinfo : EIATTR_SPARSE_MMA_MASK
	.align		4
.L_1146:
        /*0018*/ 	.byte	0x03, 0x50
        /*001a*/ 	.short	0x0000


	//----- nvinfo : EIATTR_MAXREG_COUNT
	.align		4
        /*001c*/ 	.byte	0x03, 0x1b
        /*001e*/ 	.short	0x00ff


	//----- nvinfo : EIATTR_MERCURY_ISA_VERSION
	.align		4
        /*0020*/ 	.byte	0x03, 0x5f
        /*0022*/ 	.short	0x0101


	//----- nvinfo : EIATTR_COOP_GROUP_MASK_REGIDS
	.align		4
        /*0024*/ 	.byte	0x04, 0x29
        /*0026*/ 	.short	(.L_1148 - .L_1147)


	//   ....[0]....
.L_1147:
        /*0028*/ 	.word	0xffffffff


	//   ....[1]....
        /*002c*/ 	.word	0xffffffff


	//   ....[2]....
        /*0030*/ 	.word	0xffffffff


	//   ....[3]....
        /*0034*/ 	.word	0xffffffff


	//   ....[4]....
        /*0038*/ 	.word	0xffffffff


	//   ....[5]....
        /*003c*/ 	.word	0xffffffff


	//   ....[6]....
        /*0040*/ 	.word	0xffffffff


	//   ....[7]....
        /*0044*/ 	.word	0xffffffff


	//   ....[8]....
        /*0048*/ 	.word	0xffffffff


	//   ....[9]....
        /*004c*/ 	.word	0xffffffff


	//   ....[10]....
        /*0050*/ 	.word	0x050000ac


	//   ....[11]....
        /*0054*/ 	.word	0x050000ac


	//   ....[12]....
        /*0058*/ 	.word	0x050000ac


	//   ....[13]....
        /*005c*/ 	.word	0x050000ac


	//   ....[14]....
        /*0060*/ 	.word	0x050000ac


	//   ....[15]....
        /*0064*/ 	.word	0x050000ac


	//   ....[16]....
        /*0068*/ 	.word	0x050000ac


	//   ....[17]....
        /*006c*/ 	.word	0x050000ac


	//   ....[18]....
        /*0070*/ 	.word	0x050000ac


	//   ....[19]....
        /*0074*/ 	.word	0x050000ac


	//----- nvinfo : EIATTR_COOP_GROUP_INSTR_OFFSETS
	.align		4
.L_1148:
        /*0078*/ 	.byte	0x04, 0x28
        /*007a*/ 	.short	(.L_1150 - .L_1149)


	//   ....[0]....
.L_1149:
        /*007c*/ 	.word	0x00002900


	//   ....[1]....
        /*0080*/ 	.word	0x00002920


	//   ....[2]....
        /*0084*/ 	.word	0x00002940


	//   ....[3]....
        /*0088*/ 	.word	0x00002960


	//   ....[4]....
        /*008c*/ 	.word	0x00002990


	//   ....[5]....
        /*0090*/ 	.word	0x00002fc0


	//   ....[6]....
        /*0094*/ 	.word	0x00002fe0


	//   ....[7]....
        /*0098*/ 	.word	0x00003000


	//   ....[8]....
        /*009c*/ 	.word	0x00003020


	//   ....[9]....
        /*00a0*/ 	.word	0x00003040


	//   ....[10]....
        /*00a4*/ 	.word	0x00003d80


	//   ....[11]....
        /*00a8*/ 	.word	0x00003e20


	//   ....[12]....
        /*00ac*/ 	.word	0x00003e90


	//   ....[13]....
        /*00b0*/ 	.word	0x00003f00


	//   ....[14]....
        /*00b4*/ 	.word	0x00003f80


	//   ....[15]....
        /*00b8*/ 	.word	0x00004600


	//   ....[16]....
        /*00bc*/ 	.word	0x00004670


	//   ....[17]....
        /*00c0*/ 	.word	0x000046e0


	//   ....[18]....
        /*00c4*/ 	.word	0x00004750


	//   ....[19]....
        /*00c8*/ 	.word	0x000047c0


	//----- nvinfo : EIATTR_EXIT_INSTR_OFFSETS
	.align		4
.L_1150:
        /*00cc*/ 	.byte	0x04, 0x1c
        /*00ce*/ 	.short	(.L_1152 - .L_1151)


	//   ....[0]....
.L_1151:
        /*00d0*/ 	.word	0x00000360


	//   ....[1]....
        /*00d4*/ 	.word	0x00003d10


	//----- nvinfo : EIATTR_MAX_THREADS
	.align		4
.L_1152:
        /*00d8*/ 	.byte	0x04, 0x05
        /*00da*/ 	.short	(.L_1154 - .L_1153)
.L_1153:
        /*00dc*/ 	.word	0x00000080
        /*00e0*/ 	.word	0x00000001
        /*00e4*/ 	.word	0x00000001


	//----- nvinfo : EIATTR_CRS_STACK_SIZE
	.align		4
.L_1154:
        /*00e8*/ 	.byte	0x04, 0x1e
        /*00ea*/ 	.short	(.L_1156 - .L_1155)
.L_1155:
        /*00ec*/ 	.word	0x00000000


	//----- nvinfo : EIATTR_CBANK_PARAM_SIZE
	.align		4
.L_1156:
        /*00f0*/ 	.byte	0x03, 0x19
        /*00f2*/ 	.short	0x00e8


	//----- nvinfo : EIATTR_PARAM_CBANK
	.align		4
        /*00f4*/ 	.byte	0x04, 0x0a
        /*00f6*/ 	.short	(.L_1158 - .L_1157)
	.align		4
.L_1157:
        /*00f8*/ 	.word	index@(.nv.constant0._ZN10layer_norm31ln_parallel_residual_fwd_kernelINS_13Kernel_traitsIf13__nv_bfloat16fS2_fjLj1536ELj1ELj4ELj1ELj16ENS_18Kernel_traits_baseILj1536EfS2_fS2_fjLj128EEEEELb0ELb1ELb1EEEvNS_9FwdParamsE)
        /*00fc*/ 	.short	0x0210
        /*00fe*/ 	.short	0x00e8


	//----- nvinfo : EIATTR_SW_WAR
	.align		4
.L_1158:
        /*0100*/ 	.byte	0x04, 0x36
        /*0102*/ 	.short	(.L_1160 - .L_1159)
.L_1159:
        /*0104*/ 	.word	0x00000008
.L_1160:


//--------------------- .nv.info._ZN10layer_norm31ln_parallel_residual_fwd_kernelINS_13Kernel_traitsIf13__nv_bfloat16fS2_fjLj1536ELj1ELj4ELj1ELj16ENS_18Kernel_traits_baseILj1536EfS2_fS2_fjLj128EEEEELb1ELb0ELb0EEEvNS_9FwdParamsE --------------------------
	.section	.nv.info._ZN10layer_norm31ln_parallel_residual_fwd_kernelINS_13Kernel_traitsIf13__nv_bfloat16fS2_fjLj1536ELj1ELj4ELj1ELj16ENS_18Kernel_traits_baseILj1536EfS2_fS2_fjLj128EEEEELb1ELb0ELb0EEEvNS_9FwdParamsE,"",@"SHT_CUDA_INFO"
	.sectionflags	@""
	.align	4


	//----- nvinfo : EIATTR_CUDA_API_VERSION
	.align		4
        /*0000*/ 	.byte	0x04, 0x37
        /*0002*/ 	.short	(.L_1162 - .L_1161)
.L_1161:
        /*0004*/ 	.word	0x00000082


	//----- nvinfo : EIATTR_KPARAM_INFO
	.align		4
.L_1162:
        /*0008*/ 	.byte	0x04, 0x17
        /*000a*/ 	.short	(.L_1164 - .L_1163)
.L_1163:
        /*000c*/ 	.word	0x00000000
        /*0010*/ 	.short	0x0000
        /*0012*/ 	.short	0x0000
        /*0014*/ 	.byte	0x00, 0xf0, 0xa1, 0x03


	//----- nvinfo : EIATTR_SPARSE_MMA_MASK
	.align		4
.L_1164:
        /*0018*/ 	.byte	0x03, 0x50
        /*001a*/ 	.short	0x0000


	//----- nvinfo : EIATTR_MAXREG_COUNT
	.align		4
        /*001c*/ 	.byte	0x03, 0x1b
        /*001e*/ 	.short	0x00ff


	//----- nvinfo : EIATTR_ANNOTATIONS
	.align		4
        /*0020*/ 	.byte	0x04, 0x55
        /*0022*/ 	.short	(.L_1166 - .L_1165)


	//   ....[0]....
.L_1165:
        /* <DEDUP_REMOVED lines=31> */


	//----- nvinfo : EIATTR_MERCURY_ISA_VERSION
	.align		4
.L_1166:
        /*0204*/ 	.byte	0x03, 0x5f
        /*0206*/ 	.short	0x0101


	//----- nvinfo : EIATTR_COOP_GROUP_MASK_REGIDS
	.align		4
        /*0208*/ 	.byte	0x04, 0x29
        /*020a*/ 	.short	(.L_1168 - .L_1167)


	//   ....[0]....
.L_1167:
        /*020c*/ 	.word	0xffffffff


	//   ....[1]....
        /*0210*/ 	.word	0xffffffff


	//   ....[2]....
        /*0214*/ 	.word	0xffffffff


	//   ....[3]....
        /*0218*/ 	.word	0xffffffff


	//   ....[4]....
        /*021c*/ 	.word	0xffffffff


	//   ....[5]....
        /*0220*/ 	.word	0xffffffff


	//   ....[6]....
        /*0224*/ 	.word	0xffffffff


	//   ....[7]....
        /*0228*/ 	.word	0xffffffff


	//   ....[8]....
        /*022c*/ 	.word	0xffffffff


	//   ....[9]....
        /*0230*/ 	.word	0xffffffff


	//   ....[10]....
        /*0234*/ 	.word	0x050000c0


	//   ....[11]....
        /*0238*/ 	.word	0x050000c0


	//   ....[12]....
        /*023c*/ 	.word	0x050000c0


	//   ....[13]....
        /*0240*/ 	.word	0x050000c0


	//   ....[14]....
        /*0244*/ 	.word	0x050000c0


	//   ....[15]....
        /*0248*/ 	.word	0x050000c0


	//   ....[16]....
        /*024c*/ 	.word	0x050000c0


	//   ....[17]....
        /*0250*/ 	.word	0x050000c0


	//   ....[18]....
        /*0254*/ 	.word	0x050000c0


	//   ....[19]....
        /*0258*/ 	.word	0x050000c0


	//----- nvinfo : EIATTR_COOP_GROUP_INSTR_OFFSETS
	.align		4
.L_1168:
        /*025c*/ 	.byte	0x04, 0x28
        /*025e*/ 	.short	(.L_1170 - .L_1169)


	//   ....[0]....
.L_1169:
        /*0260*/ 	.word	0x00023d20


	//   ....[1]....
        /*0264*/ 	.word	0x00023d60


	//   ....[2]....
        /*0268*/ 	.word	0x00023d80


	//   ....[3]....
        /*026c*/ 	.word	0x00023da0


	//   ....[4]....
        /*0270*/ 	.word	0x00023dc0


	//   ....[5]....
        /*0274*/ 	.word	0x00024400


	//   ....[6]....
        /*0278*/ 	.word	0x00024420


	//   ....[7]....
        /*027c*/ 	.word	0x00024440


	//   ....[8]....
        /*0280*/ 	.word	0x00024460


	//   ....[9]....
        /*0284*/ 	.word	0x00024480


	//   ....[10]....
        /*0288*/ 	.word	0x00025bd0


	//   ....[11]....
        /*028c*/ 	.word	0x00025c70


	//   ....[12]....
        /*0290*/ 	.word	0x00025ce0


	//   ....[13]....
        /*0294*/ 	.word	0x00025d50


	//   ....[14]....
        /*0298*/ 	.word	0x00025dc0


	//   ....[15]....
        /*029c*/ 	.word	0x00026470


	//   ....[16]....
        /*02a0*/ 	.word	0x000264e0


	//   ....[17]....
        /*02a4*/ 	.word	0x00026550


	//   ....[18]....
        /*02a8*/ 	.word	0x000265c0


	//   ....[19]....
        /*02ac*/ 	.word	0x00026630


	//----- nvinfo : EIATTR_EXIT_INSTR_OFFSETS
	.align		4
.L_1170:
        /*02b0*/ 	.byte	0x04, 0x1c
        /*02b2*/ 	.short	(.L_1172 - .L_1171)


	//   ....[0]....
.L_1171:
        /*02b4*/ 	.word	0x000015d0


	//   ....[1]....
        /*02b8*/ 	.word	0x00025b60


	//----- nvinfo : EIATTR_MAX_THREADS
	.align		4
.L_1172:
        /*02bc*/ 	.byte	0x04, 0x05
        /*02be*/ 	.short	(.L_1174 - .L_1173)
.L_1173:
        /*02c0*/ 	.word	0x00000080
        /*02c4*/ 	.word	0x00000001
        /*02c8*/ 	.word	0x00000001


	//----- nvinfo : EIATTR_CRS_STACK_SIZE
	.align		4
.L_1174:
        /*02cc*/ 	.byte	0x04, 0x1e
        /*02ce*/ 	.short	(.L_1176 - .L_1175)
.L_1175:
        /*02d0*/ 	.word	0x00000000


	//----- nvinfo : EIATTR_CBANK_PARAM_SIZE
	.align		4
.L_1176:
        /*02d4*/ 	.byte	0x03, 0x19
        /*02d6*/ 	.short	0x00e8


	//----- nvinfo : EIATTR_PARAM_CBANK
	.align		4
        /*02d8*/ 	.byte	0x04, 0x0a
        /*02da*/ 	.short	(.L_1178 - .L_1177)
	.align		4
.L_1177:
        /*02dc*/ 	.word	index@(.nv.constant0._ZN10layer_norm31ln_parallel_residual_fwd_kernelINS_13Kernel_traitsIf13__nv_bfloat16fS2_fjLj1536ELj1ELj4ELj1ELj16ENS_18Kernel_traits_baseILj1536EfS2_fS2_fjLj128EEEEELb1ELb0ELb0EEEvNS_9FwdParamsE)
        /*02e0*/ 	.short	0x0210
        /*02e2*/ 	.short	0x00e8


	//----- nvinfo : EIATTR_SW_WAR
	.align		4
.L_1178:
        /*02e4*/ 	.byte	0x04, 0x36
        /*02e6*/ 	.short	(.L_1180 - .L_1179)
.L_1179:
        /*02e8*/ 	.word	0x00000008
.L_1180:


//--------------------- .nv.info._ZN10layer_norm31ln_parallel_residual_fwd_kernelINS_13Kernel_traitsIf13__nv_bfloat16fS2_fjLj1536ELj1ELj4ELj1ELj16ENS_18Kernel_traits_baseILj1536EfS2_fS2_fjLj128EEEEELb1ELb0ELb1EEEvNS_9FwdParamsE --------------------------
	.section	.nv.info._ZN10layer_norm31ln_parallel_residual_fwd_kernelINS_13Kernel_traitsIf13__nv_bfloat16fS2_fjLj1536ELj1ELj4ELj1ELj16ENS_18Kernel_traits_baseILj1536EfS2_fS2_fjLj128EEEEELb1ELb0ELb1EEEvNS_9FwdParamsE,"",@"SHT_CUDA_INFO"
	.sectionflags	@""
	.align	4


	//----- nvinfo : EIATTR_CUDA_API_VERSION
	.align		4
        /*0000*/ 	.byte	0x04, 0x37
        /*0002*/ 	.short	(.L_1182 - .L_1181)
.L_1181:
        /*0004*/ 	.word	0x00000082


	//----- nvinfo : EIATTR_KPARAM_INFO
	.align		4
.L_1182:
        /*0008*/ 	.byte	0x04, 0x17
        /*000a*/ 	.short	(.L_1184 - .L_1183)
.L_1183:
        /*000c*/ 	.word	0x00000000
        /*0010*/ 	.short	0x0000
        /*0012*/ 	.short	0x0000
        /*0014*/ 	.byte	0x00, 0xf0, 0xa1, 0x03


	//----- nvinfo : EIATTR_SPARSE_MMA_MASK
	.align		4
.L_1184:
        /*0018*/ 	.byte	0x03, 0x50
        /*001a*/ 	.short	0x0000


	//----- nvinfo : EIATTR_MAXREG_COUNT
	.align		4
        /*001c*/ 	.byte	0x03, 0x1b
        /*001e*/ 	.short	0x00ff


	//----- nvinfo : EIATTR_ANNOTATIONS
	.align		4
        /*0020*/ 	.byte	0x04, 0x55
        /*0022*/ 	.short	(.L_1186 - .L_1185)


	//   ....[0]....
.L_1185:
        /* <DEDUP_REMOVED lines=28> */


	//----- nvinfo : EIATTR_MERCURY_ISA_VERSION
	.align		4
.L_1186:
        /*01d4*/ 	.byte	0x03, 0x5f
        /*01d6*/ 	.short	0x0101


	//----- nvinfo : EIATTR_COOP_GROUP_MASK_REGIDS
	.align		4
        /*01d8*/ 	.byte	0x04, 0x29
        /*01da*/ 	.short	(.L_1188 - .L_1187)


	//   ....[0]....
.L_1187:
        /*01dc*/ 	.word	0xffffffff


	//   ....[1]....
        /*01e0*/ 	.word	0xffffffff


	//   ....[2]....
        /*01e4*/ 	.word	0xffffffff


	//   ....[3]....
        /*01e8*/ 	.word	0xffffffff


	//   ....[4]....
        /*01ec*/ 	.word	0xffffffff


	//   ....[5]....
        /*01f0*/ 	.word	0xffffffff


	//   ....[6]....
        /*01f4*/ 	.word	0xffffffff


	//   ....[7]....
        /*01f8*/ 	.word	0xffffffff


	//   ....[8]....
        /*01fc*/ 	.word	0xffffffff


	//   ....[9]....
        /*0200*/ 	.word	0xffffffff


	//   ....[10]....
        /*0204*/ 	.word	0x050000dc


	//   ....[11]....
        /*0208*/ 	.word	0x050000dc


	//   ....[12]....
        /*020c*/ 	.word	0x050000dc


	//   ....[13]....
        /*0210*/ 	.word	0x050000dc


	//   ....[14]....
        /*0214*/ 	.word	0x050000dc


	//   ....[15]....
        /*0218*/ 	.word	0x050000dc


	//   ....[16]....
        /*021c*/ 	.word	0x050000dc


	//   ....[17]....
        /*0220*/ 	.word	0x050000dc


	//   ....[18]....
        /*0224*/ 	.word	0x050000dc


	//   ....[19]....
        /*0228*/ 	.word	0x050000dc


	//----- nvinfo : EIATTR_COOP_GROUP_INSTR_OFFSETS
	.align		4
.L_1188:
        /*022c*/ 	.byte	0x04, 0x28
        /*022e*/ 	.short	(.L_1190 - .L_1189)


	//   ....[0]....
.L_1189:
        /*0230*/ 	.word	0x00023870


	//   ....[1]....
        /*0234*/ 	.word	0x000238a0


	//   ....[2]....
        /*0238*/ 	.word	0x000238c0


	//   ....[3]....
        /*023c*/ 	.word	0x000238e0


	//   ....[4]....
        /*0240*/ 	.word	0x00023900


	//   ....[5]....
        /*0244*/ 	.word	0x00023f30


	//   ....[6]....
        /*0248*/ 	.word	0x00023f50


	//   ....[7]....
        /*024c*/ 	.word	0x00023f70


	//   ....[8]....
        /*0250*/ 	.word	0x00023f90


	//   ....[9]....
        /*0254*/ 	.word	0x00023fb0


	//   ....[10]....
        /*0258*/ 	.word	0x000254d0


	//   ....[11]....
        /*025c*/ 	.word	0x00025570


	//   ....[12]....
        /*0260*/ 	.word	0x000255e0


	//   ....[13]....
        /*0264*/ 	.word	0x00025650


	//   ....[14]....
        /*0268*/ 	.word	0x000256c0


	//   ....[15]....
        /*026c*/ 	.word	0x00025d50


	//   ....[16]....
        /*0270*/ 	.word	0x00025dc0


	//   ....[17]....
        /*0274*/ 	.word	0x00025e30


	//   ....[18]....
        /*0278*/ 	.word	0x00025ea0


	//   ....[19]....
        /*027c*/ 	.word	0x00025f10


	//----- nvinfo : EIATTR_EXIT_INSTR_OFFSETS
	.align		4
.L_1190:
        /*0280*/ 	.byte	0x04, 0x1c
        /*0282*/ 	.short	(.L_1192 - .L_1191)


	//   ....[0]....
.L_1191:
        /*0284*/ 	.word	0x00000ab0


	//   ....[1]....
        /*0288*/ 	.word	0x00025460


	//----- nvinfo : EIATTR_MAX_THREADS
	.align		4
.L_1192:
        /*028c*/ 	.byte	0x04, 0x05
        /*028e*/ 	.short	(.L_1194 - .L_1193)
.L_1193:
        /*0290*/ 	.word	0x00000080
        /*0294*/ 	.word	0x00000001
        /*0298*/ 	.word	0x00000001


	//----- nvinfo : EIATTR_CRS_STACK_SIZE
	.align		4
.L_1194:
        /*029c*/ 	.byte	0x04, 0x1e
        /*029e*/ 	.short	(.L_1196 - .L_1195)
.L_1195:
        /*02a0*/ 	.word	0x00000000


	//----- nvinfo : EIATTR_CBANK_PARAM_SIZE
	.align		4
.L_1196:
        /*02a4*/ 	.byte	0x03, 0x19
        /*02a6*/ 	.short	0x00e8


	//----- nvinfo : EIATTR_PARAM_CBANK
	.align		4
        /*02a8*/ 	.byte	0x04, 0x0a
        /*02aa*/ 	.short	(.L_1198 - .L_1197)
	.align		4
.L_1197:
        /*02ac*/ 	.word	index@(.nv.constant0._ZN10layer_norm31ln_parallel_residual_fwd_kernelINS_13Kernel_traitsIf13__nv_bfloat16fS2_fjLj1536ELj1ELj4ELj1ELj16ENS_18Kernel_traits_baseILj1536EfS2_fS2_fjLj128EEEEELb1ELb0ELb1EEEvNS_9FwdParamsE)
        /*02b0*/ 	.short	0x0210
        /*02b2*/ 	.short	0x00e8


	//----- nvinfo : EIATTR_SW_WAR
	.align		4
.L_1198:
        /*02b4*/ 	.byte	0x04, 0x36
        /*02b6*/ 	.short	(.L_1200 - .L_1199)
.L_1199:
        /*02b8*/ 	.word	0x00000008
.L_1200:


//--------------------- .nv.info._ZN10layer_norm31ln_parallel_residual_fwd_kernelINS_13Kernel_traitsIf13__nv_bfloat16fS2_fjLj1536ELj1ELj4ELj1ELj16ENS_18Kernel_traits_baseILj1536EfS2_fS2_fjLj128EEEEELb1ELb1ELb0EEEvNS_9FwdParamsE --------------------------
	.section	.nv.info._ZN10layer_norm31ln_parallel_residual_fwd_kernelINS_13Kernel_traitsIf13__nv_bfloat16fS2_fjLj1536ELj1ELj4ELj1ELj16ENS_18Kernel_traits_baseILj1536EfS2_fS2_fjLj128EEEEELb1ELb1ELb0EEEvNS_9FwdParamsE,"",@"SHT_CUDA_INFO"
	.sectionflags	@""
	.align	4


	//----- nvinfo : EIATTR_CUDA_API_VERSION
	.align		4
        /*0000*/ 	.byte	0x04, 0x37
        /*0002*/ 	.short	(.L_1202 - .L_1201)
.L_1201:
        /*0004*/ 	.word	0x00000082


	//----- nvinfo : EIATTR_KPARAM_INFO
	.align		4
.L_1202:
        /*0008*/ 	.byte	0x04, 0x17
        /*000a*/ 	.short	(.L_1204 - .L_1203)
.L_1203:
        /*000c*/ 	.word	0x00000000
        /*0010*/ 	.short	0x0000
        /*0012*/ 	.short	0x0000
        /*0014*/ 	.byte	0x00, 0xf0, 0xa1, 0x03


	//----- nvinfo : EIATTR_SPARSE_MMA_MASK
	.align		4
.L_1204:
        /*0018*/ 	.byte	0x03, 0x50
        /*001a*/ 	.short	0x0000


	//----- nvinfo : EIATTR_MAXREG_COUNT
	.align		4
        /*001c*/ 	.byte	0x03, 0x1b
        /*001e*/ 	.short	0x00ff


	//----- nvinfo : EIATTR_MERCURY_ISA_VERSION
	.align		4
        /*0020*/ 	.byte	0x03, 0x5f
        /*0022*/ 	.short	0x0101


	//----- nvinfo : EIATTR_COOP_GROUP_MASK_REGIDS
	.align		4
        /*0024*/ 	.byte	0x04, 0x29
        /*0026*/ 	.short	(.L_1206 - .L_1205)


	//   ....[0]....
.L_1205:
        /*0028*/ 	.word	0xffffffff


	//   ....[1]....
        /*002c*/ 	.word	0xffffffff


	//   ....[2]....
        /*0030*/ 	.word	0xffffffff


	//   ....[3]....
        /*0034*/ 	.word	0xffffffff


	//   ....[4]....
        /*0038*/ 	.word	0xffffffff


	//   ....[5]....
        /*003c*/ 	.word	0xffffffff


	//   ....[6]....
        /*0040*/ 	.word	0xffffffff


	//   ....[7]....
        /*0044*/ 	.word	0xffffffff


	//   ....[8]....
        /*0048*/ 	.word	0xffffffff


	//   ....[9]....
        /*004c*/ 	.word	0xffffffff


	//   ....[10]....
        /*0050*/ 	.word	0x050000d0


	//   ....[11]....
        /*0054*/ 	.word	0x050000d0


	//   ....[12]....
        /*0058*/ 	.word	0x050000d0


	//   ....[13]....
        /*005c*/ 	.word	0x050000d0


	//   ....[14]....
        /*0060*/ 	.word	0x050000d0


	//   ....[15]....
        /*0064*/ 	.word	0x050000d0


	//   ....[16]....
        /*0068*/ 	.word	0x050000d0


	//   ....[17]....
        /*006c*/ 	.word	0x050000d0


	//   ....[18]....
        /*0070*/ 	.word	0x050000d0


	//   ....[19]....
        /*0074*/ 	.word	0x050000d0


	//----- nvinfo : EIATTR_COOP_GROUP_INSTR_OFFSETS
	.align		4
.L_1206:
        /*0078*/ 	.byte	0x04, 0x28
        /*007a*/ 	.short	(.L_1208 - .L_1207)


	//   ....[0]....
.L_1207:
        /*007c*/ 	.word	0x00023870


	//   ....[1]....
        /*0080*/ 	.word	0x000238a0


	//   ....[2]....
        /*0084*/ 	.word	0x000238d0


	//   ....[3]....
        /*0088*/ 	.word	0x000238f0


	//   ....[4]....
        /*008c*/ 	.word	0x00023910


	//   ....[5]....
        /*0090*/ 	.word	0x00023f50


	//   ....[6]....
        /*0094*/ 	.word	0x00023f70


	//   ....[7]....
        /*0098*/ 	.word	0x00023f90


	//   ....[8]....
        /*009c*/ 	.word	0x00023fb0


	//   ....[9]....
        /*00a0*/ 	.word	0x00023fd0


	//   ....[10]....
        /*00a4*/ 	.word	0x00024ef0


	//   ....[11]....
        /*00a8*/ 	.word	0x00024f90


	//   ....[12]....
        /*00ac*/ 	.word	0x00025010


	//   ....[13]....
        /*00b0*/ 	.word	0x00025080


	//   ....[14]....
        /*00b4*/ 	.word	0x000250f0


	//   ....[15]....
        /*00b8*/ 	.word	0x00025780


	//   ....[16]....
        /*00bc*/ 	.word	0x000257f0


	//   ....[17]....
        /*00c0*/ 	.word	0x00025860


	//   ....[18]....
        /*00c4*/ 	.word	0x000258d0


	//   ....[19]....
        /*00c8*/ 	.word	0x00025940


	//----- nvinfo : EIATTR_EXIT_INSTR_OFFSETS
	.align		4
.L_1208:
        /*00cc*/ 	.byte	0x04, 0x1c
        /*00ce*/ 	.short	(.L_1210 - .L_1209)


	//   ....[0]....
.L_1209:
        /*00d0*/ 	.word	0x00000d90


	//   ....[1]....
        /*00d4*/ 	.word	0x00024e80


	//----- nvinfo : EIATTR_MAX_THREADS
	.align		4
.L_1210:
        /*00d8*/ 	.byte	0x04, 0x05
        /*00da*/ 	.short	(.L_1212 - .L_1211)
.L_1211:
        /*00dc*/ 	.word	0x00000080
        /*00e0*/ 	.word	0x00000001
        /*00e4*/ 	.word	0x00000001


	//----- nvinfo : EIATTR_CRS_STACK_SIZE
	.align		4
.L_1212:
        /*00e8*/ 	.byte	0x04, 0x1e
        /*00ea*/ 	.short	(.L_1214 - .L_1213)
.L_1213:
        /*00ec*/ 	.word	0x00000000


	//----- nvinfo : EIATTR_CBANK_PARAM_SIZE
	.align		4
.L_1214:
        /*00f0*/ 	.byte	0x03, 0x19
        /*00f2*/ 	.short	0x00e8


	//----- nvinfo : EIATTR_PARAM_CBANK
	.align		4
        /*00f4*/ 	.byte	0x04, 0x0a
        /*00f6*/ 	.short	(.L_1216 - .L_1215)
	.align		4
.L_1215:
        /*00f8*/ 	.word	index@(.nv.constant0._ZN10layer_norm31ln_parallel_residual_fwd_kernelINS_13Kernel_traitsIf13__nv_bfloat16fS2_fjLj1536ELj1ELj4ELj1ELj16ENS_18Kernel_traits_baseILj1536EfS2_fS2_fjLj128EEEEELb1ELb1ELb0EEEvNS_9FwdParamsE)
        /*00fc*/ 	.short	0x0210
        /*00fe*/ 	.short	0x00e8


	//----- nvinfo : EIATTR_SW_WAR
	.align		4
.L_1216:
        /*0100*/ 	.byte	0x04, 0x36
        /*0102*/ 	.short	(.L_1218 - .L_1217)
.L_1217:
        /*0104*/ 	.word	0x00000008
.L_1218:


//--------------------- .nv.info._ZN10layer_norm31ln_parallel_residual_fwd_kernelINS_13Kernel_traitsIf13__nv_bfloat16fS2_fjLj1536ELj1ELj4ELj1ELj16ENS_18Kernel_traits_baseILj1536EfS2_fS2_fjLj128EEEEELb1ELb1ELb1EEEvNS_9FwdParamsE --------------------------
	.section	.nv.info._ZN10layer_norm31ln_parallel_residual_fwd_kernelINS_13Kernel_traitsIf13__nv_bfloat16fS2_fjLj1536ELj1ELj4ELj1ELj16ENS_18Kernel_traits_baseILj1536EfS2_fS2_fjLj128EEEEELb1ELb1ELb1EEEvNS_9FwdParamsE,"",@"SHT_CUDA_INFO"
	.sectionflags	@""
	.align	4


	//----- nvinfo : EIATTR_CUDA_API_VERSION
	.align		4
        /*0000*/ 	.byte	0x04, 0x37
        /*0002*/ 	.short	(.L_1220 - .L_1219)
.L_1219:
        /*0004*/ 	.word	0x00000082


	//----- nvinfo : EIATTR_KPARAM_INFO
	.align		4
.L_1220:
        /*0008*/ 	.byte	0x04, 0x17
        /*000a*/ 	.short	(.L_1222 - .L_1221)
.L_1221:
        /*000c*/ 	.word	0x00000000
        /*0010*/ 	.short	0x0000
        /*0012*/ 	.short	0x0000
        /*0014*/ 	.byte	0x00, 0xf0, 0xa1, 0x03


	//----- nvinfo : EIATTR_SPARSE_MMA_MASK
	.align		4
.L_1222:
        /*0018*/ 	.byte	0x03, 0x50
        /*001a*/ 	.short	0x0000


	//----- nvinfo : EIATTR_MAXREG_COUNT
	.align		4
        /*001c*/ 	.byte	0x03, 0x1b
        /*001e*/ 	.short	0x00ff


	//----- nvinfo : EIATTR_MERCURY_ISA_VERSION
	.align		4
        /*0020*/ 	.byte	0x03, 0x5f
        /*0022*/ 	.short	0x0101


	//----- nvinfo : EIATTR_COOP_GROUP_MASK_REGIDS
	.align		4
        /*0024*/ 	.byte	0x04, 0x29
        /*0026*/ 	.short	(.L_1224 - .L_1223)


	//   ....[0]....
.L_1223:
        /*0028*/ 	.word	0xffffffff


	//   ....[1]....
        /*002c*/ 	.word	0xffffffff


	//   ....[2]....
        /*0030*/ 	.word	0xffffffff


	//   ....[3]....
        /*0034*/ 	.word	0xffffffff


	//   ....[4]....
        /*0038*/ 	.word	0xffffffff


	//   ....[5]....
        /*003c*/ 	.word	0xffffffff


	//   ....[6]....
        /*0040*/ 	.word	0xffffffff


	//   ....[7]....
        /*0044*/ 	.word	0xffffffff


	//   ....[8]....
        /*0048*/ 	.word	0xffffffff


	//   ....[9]....
        /*004c*/ 	.word	0xffffffff


	//   ....[10]....
        /*0050*/ 	.word	0x050000d0


	//   ....[11]....
        /*0054*/ 	.word	0x050000d0


	//   ....[12]....
        /*0058*/ 	.word	0x050000d0


	//   ....[13]....
        /*005c*/ 	.word	0x050000d0


	//   ....[14]....
        /*0060*/ 	.word	0x050000d0


	//   ....[15]....
        /*0064*/ 	.word	0x050000d0


	//   ....[16]....
        /*0068*/ 	.word	0x050000d0


	//   ....[17]....
        /*006c*/ 	.word	0x050000d0


	//   ....[18]....
        /*0070*/ 	.word	0x050000d0


	//   ....[19]....
        /*0074*/ 	.word	0x050000d0


	//----- nvinfo : EIATTR_COOP_GROUP_INSTR_OFFSETS
	.align		4
.L_1224:
        /*0078*/ 	.byte	0x04, 0x28
        /*007a*/ 	.short	(.L_1226 - .L_1225)


	//   ....[0]....
.L_1225:
        /*007c*/ 	.word	0x00023340


	//   ....[1]....
        /*0080*/ 	.word	0x00023370


	//   ....[2]....
        /*0084*/ 	.word	0x00023390


	//   ....[3]....
        /*0088*/ 	.word	0x000233b0


	//   ....[4]....
        /*008c*/ 	.word	0x000233d0


	//   ....[5]....
        /*0090*/ 	.word	0x00023a00


	//   ....[6]....
        /*0094*/ 	.word	0x00023a20


	//   ....[7]....
        /*0098*/ 	.word	0x00023a40


	//   ....[8]....
        /*009c*/ 	.word	0x00023a60


	//   ....[9]....
        /*00a0*/ 	.word	0x00023a80


	//   ....[10]....
        /*00a4*/ 	.word	0x000247a0


	//   ....[11]....
        /*00a8*/ 	.word	0x00024850


	//   ....[12]....
        /*00ac*/ 	.word	0x000248c0


	//   ....[13]....
        /*00b0*/ 	.word	0x00024930


	//   ....[14]....
        /*00b4*/ 	.word	0x000249a0


	//   ....[15]....
        /*00b8*/ 	.word	0x00025020


	//   ....[16]....
        /*00bc*/ 	.word	0x00025090


	//   ....[17]....
        /*00c0*/ 	.word	0x00025100


	//   ....[18]....
        /*00c4*/ 	.word	0x00025170


	//   ....[19]....
        /*00c8*/ 	.word	0x000251e0


	//----- nvinfo : EIATTR_EXIT_INSTR_OFFSETS
	.align		4
.L_1226:
        /*00cc*/ 	.byte	0x04, 0x1c
        /*00ce*/ 	.short	(.L_1228 - .L_1227)


	//   ....[0]....
.L_1227:
        /*00d0*/ 	.word	0x00000430


	//   ....[1]....
        /*00d4*/ 	.word	0x00024730


	//----- nvinfo : EIATTR_MAX_THREADS
	.align		4
.L_1228:
        /*00d8*/ 	.byte	0x04, 0x05
        /*00da*/ 	.short	(.L_1230 - .L_1229)
.L_1229:
        /*00dc*/ 	.word	0x00000080
        /*00e0*/ 	.word	0x00000001
        /*00e4*/ 	.word	0x00000001


	//----- nvinfo : EIATTR_CRS_STACK_SIZE
	.align		4
.L_1230:
        /*00e8*/ 	.byte	0x04, 0x1e
        /*00ea*/ 	.short	(.L_1232 - .L_1231)
.L_1231:
        /*00ec*/ 	.word	0x00000000


	//----- nvinfo : EIATTR_CBANK_PARAM_SIZE
	.align		4
.L_1232:
        /*00f0*/ 	.byte	0x03, 0x19
        /*00f2*/ 	.short	0x00e8


	//----- nvinfo : EIATTR_PARAM_CBANK
	.align		4
        /*00f4*/ 	.byte	0x04, 0x0a
        /*00f6*/ 	.short	(.L_1234 - .L_1233)
	.align		4
.L_1233:
        /*00f8*/ 	.word	index@(.nv.constant0._ZN10layer_norm31ln_parallel_residual_fwd_kernelINS_13Kernel_traitsIf13__nv_bfloat16fS2_fjLj1536ELj1ELj4ELj1ELj16ENS_18Kernel_traits_baseILj1536EfS2_fS2_fjLj128EEEEELb1ELb1ELb1EEEvNS_9FwdParamsE)
        /*00fc*/ 	.short	0x0210
        /*00fe*/ 	.short	0x00e8


	//----- nvinfo : EIATTR_SW_WAR
	.align		4
.L_1234:
        /*0100*/ 	.byte	0x04, 0x36
        /*0102*/ 	.short	(.L_1236 - .L_1235)
.L_1235:
        /*0104*/ 	.word	0x00000008
.L_1236:


//--------------------- .nv.info._ZN10layer_norm31ln_parallel_residual_fwd_kernelINS_13Kernel_traitsIf6__halfS2_S2_fjLj1536ELj1ELj4ELj1ELj16ENS_18Kernel_traits_baseILj1536EfS2_S2_S2_fjLj128EEEEELb0ELb0ELb0EEEvNS_9FwdParamsE --------------------------
	.section	.nv.info._ZN10layer_norm31ln_parallel_residual_fwd_kernelINS_13Kernel_traitsIf6__halfS2_S2_fjLj1536ELj1ELj4ELj1ELj16ENS_18Kernel_traits_baseILj1536EfS2_S2_S2_fjLj128EEEEELb0ELb0ELb0EEEvNS_9FwdParamsE,"",@"SHT_CUDA_INFO"
	.sectionflags	@""
	.align	4


	//----- nvinfo : EIATTR_CUDA_API_VERSION
	.align		4
        /*0000*/ 	.byte	0x04, 0x37
        /*0002*/ 	.short	(.L_1238 - .L_1237)
.L_1237:
        /*0004*/ 	.word	0x00000082


	//----- nvinfo : EIATTR_KPARAM_INFO
	.align		4
.L_1238:
        /*0008*/ 	.byte	0x04, 0x17
        /*000a*/ 	.short	(.L_1240 - .L_1239)
.L_1239:
        /*000c*/ 	.word	0x00000000
        /*0010*/ 	.short	0x0000
        /*0012*/ 	.short	0x0000
        /*0014*/ 	.byte	0x00, 0xf0, 0xa1, 0x03


	//----- nvinfo : EIATTR_SPARSE_MMA_MASK
	.align		4
.L_1240:
        /*0018*/ 	.byte	0x03, 0x50
        /*001a*/ 	.short	0x0000


	//----- nvinfo : EIATTR_MAXREG_COUNT
	.align		4
        /*001c*/ 	.byte	0x03, 0x1b
        /*001e*/ 	.short	0x00ff


	//----- nvinfo : EIATTR_ANNOTATIONS
	.align		4
        /*0020*/ 	.byte	0x04, 0x55
        /*0022*/ 	.short	(.L_1242 - .L_1241)


	//   ....[0]....
.L_1241:
        /* <DEDUP_REMOVED lines=16> */


	//----- nvinfo : EIATTR_MERCURY_ISA_VERSION
	.align		4
.L_1242:
        /*0114*/ 	.byte	0x03, 0x5f
        /*0116*/ 	.short	0x0101


	//----- nvinfo : EIATTR_COOP_GROUP_MASK_REGIDS
	.align		4
        /*0118*/ 	.byte	0x04, 0x29
        /*011a*/ 	.short	(.L_1244 - .L_1243)


	//   ....[0]....
.L_1243:
        /*011c*/ 	.word	0xffffffff


	//   ....[1]....
        /*0120*/ 	.word	0xffffffff


	//   ....[2]....
        /*0124*/ 	.word	0xffffffff


	//   ....[3]....
        /*0128*/ 	.word	0xffffffff


	//   ....[4]....
        /*012c*/ 	.word	0xffffffff


	//   ....[5]....
        /*0130*/ 	.word	0xffffffff


	//   ....[6]....
        /*0134*/ 	.word	0xffffffff


	//   ....[7]....
        /*0138*/ 	.word	0xffffffff


	//   ....[8]....
        /*013c*/ 	.word	0xffffffff


	//   ....[9]....
        /*0140*/ 	.word	0xffffffff


	//   ....[10]....
        /*0144*/ 	.word	0x050000a4


	//   ....[11]....
        /*0148*/ 	.word	0x050000a4


	//   ....[12]....
        /*014c*/ 	.word	0x050000a4


	//   ....[13]....
        /*0150*/ 	.word	0x050000a4


	//   ....[14]....
        /*0154*/ 	.word	0x050000a4


	//   ....[15]....
        /*0158*/ 	.word	0x050000a4


	//   ....[16]....
        /*015c*/ 	.word	0x050000a4


	//   ....[17]....
        /*0160*/ 	.word	0x050000a4


	//   ....[18]....
        /*0164*/ 	.word	0x050000a4


	//   ....[19]....
        /*0168*/ 	.word	0x050000a4


	//----- nvinfo : EIATTR_COOP_GROUP_INSTR_OFFSETS
	.align		4
.L_1244:
        /*016c*/ 	.byte	0x04, 0x28
        /*016e*/ 	.short	(.L_1246 - .L_1245)


	//   ....[0]....
.L_1245:
        /*0170*/ 	.word	0x00004e40


	//   ....[1]....
        /*0174*/ 	.word	0x00004e80


	//   ....[2]....
        /*0178*/ 	.word	0x00004ea0


	//   ....[3]....
        /*017c*/ 	.word	0x00004ec0


	//   ....[4]....
        /*0180*/ 	.word	0x00004ee0


	//   ....[5]....
        /*0184*/ 	.word	0x00005530


	//   ....[6]....
        /*0188*/ 	.word	0x00005550


	//   ....[7]....
        /*018c*/ 	.word	0x00005570


	//   ....[8]....
        /*0190*/ 	.word	0x00005590


	//   ....[9]....
        /*0194*/ 	.word	0x000055b0


	//   ....[10]....
        /*0198*/ 	.word	0x00006ba0


	//   ....[11]....
        /*019c*/ 	.word	0x00006c40


	//   ....[12]....
        /*01a0*/ 	.word	0x00006cb0


	//   ....[13]....
        /*01a4*/ 	.word	0x00006d20


	//   ....[14]....
        /*01a8*/ 	.word	0x00006d90


	//   ....[15]....
        /*01ac*/ 	.word	0x00007450


	//   ....[16]....
        /*01b0*/ 	.word	0x000074c0


	//   ....[17]....
        /*01b4*/ 	.word	0x00007530


	//   ....[18]....
        /*01b8*/ 	.word	0x000075a0


	//   ....[19]....
        /*01bc*/ 	.word	0x00007610


	//----- nvinfo : EIATTR_EXIT_INSTR_OFFSETS
	.align		4
.L_1246:
        /*01c0*/ 	.byte	0x04, 0x1c
        /*01c2*/ 	.short	(.L_1248 - .L_1247)


	//   ....[0]....
.L_1247:
        /*01c4*/ 	.word	0x000010b0


	//   ....[1]....
        /*01c8*/ 	.word	0x00006b30


	//----- nvinfo : EIATTR_MAX_THREADS
	.align		4
.L_1248:
        /*01cc*/ 	.byte	0x04, 0x05
        /*01ce*/ 	.short	(.L_1250 - .L_1249)
.L_1249:
        /*01d0*/ 	.word	0x00000080
        /*01d4*/ 	.word	0x00000001
        /*01d8*/ 	.word	0x00000001


	//----- nvinfo : EIATTR_CRS_STACK_SIZE
	.align		4
.L_1250:
        /*01dc*/ 	.byte	0x04, 0x1e
        /*01de*/ 	.short	(.L_1252 - .L_1251)
.L_1251:
        /*01e0*/ 	.word	0x00000000


	//----- nvinfo : EIATTR_CBANK_PARAM_SIZE
	.align		4
.L_1252:
        /*01e4*/ 	.byte	0x03, 0x19
        /*01e6*/ 	.short	0x00e8


	//----- nvinfo : EIATTR_PARAM_CBANK
	.align		4
        /*01e8*/ 	.byte	0x04, 0x0a
        /*01ea*/ 	.short	(.L_1254 - .L_1253)
	.align		4
.L_1253:
        /*01ec*/ 	.word	index@(.nv.constant0._ZN10layer_norm31ln_parallel_residual_fwd_kernelINS_13Kernel_traitsIf6__halfS2_S2_fjLj1536ELj1ELj4ELj1ELj16ENS_18Kernel_traits_baseILj1536EfS2_S2_S2_fjLj128EEEEELb0ELb0ELb0EEEvNS_9FwdParamsE)
        /*01f0*/ 	.short	0x0210
        /*01f2*/ 	.short	0x00e8


	//----- nvinfo : EIATTR_SW_WAR
	.align		4
.L_1254:
        /*01f4*/ 	.byte	0x04, 0x36
        /*01f6*/ 	.short	(.L_1256 - .L_1255)
.L_1255:
        /*01f8*/ 	.word	0x00000008
.L_1256:


//--------------------- .nv.info._ZN10layer_norm31ln_parallel_residual_fwd_kernelINS_13Kernel_traitsIf6__halfS2_S2_fjLj1536ELj1ELj4ELj1ELj16ENS_18Kernel_traits_baseILj1536EfS2_S2_S2_fjLj128EEEEELb0ELb0ELb1EEEvNS_9FwdParamsE --------------------------
	.section	.nv.info._ZN10layer_norm31ln_parallel_residual_fwd_kernelINS_13Kernel_traitsIf6__halfS2_S2_fjLj1536ELj1ELj4ELj1ELj16ENS_18Kernel_traits_baseILj1536EfS2_S2_S2_fjLj128EEEEELb0ELb0ELb1EEEvNS_9FwdParamsE,"",@"SHT_CUDA_INFO"
	.sectionflags	@""
	.align	4


	//----- nvinfo : EIATTR_CUDA_API_VERSION
	.align		4
        /*0000*/ 	.byte	0x04, 0x37
        /*0002*/ 	.short	(.L_1258 - .L_1257)
.L_1257:
        /*0004*/ 	.word	0x00000082


	//----- nvinfo : EIATTR_KPARAM_INFO
	.align		4
.L_1258:
        /*0008*/ 	.byte	0x04, 0x17
        /*000a*/ 	.short	(.L_1260 - .L_1259)
.L_1259:
        /*000c*/ 	.word	0x00000000
        /*0010*/ 	.short	0x0000
        /*0012*/ 	.short	0x0000
        /*0014*/ 	.byte	0x00, 0xf0, 0xa1, 0x03


	//----- nvinfo : EIATTR_SPARSE_MMA_MASK
	.align		4
.L_1260:
        /*0018*/ 	.byte	0x03, 0x50
        /*001a*/ 	.short	0x0000


	//----- nvinfo : EIATTR_MAXREG_COUNT
	.align		4
        /*001c*/ 	.byte	0x03, 0x1b
        /*001e*/ 	.short	0x00ff


	//----- nvinfo : EIATTR_ANNOTATIONS
	.align		4
        /*0020*/ 	.byte	0x04, 0x55
        /*0022*/ 	.short	(.L_1262 - .L_1261)


	//   ....[0]....
.L_1261:
        /* <DEDUP_REMOVED lines=13> */


	//----- nvinfo : EIATTR_MERCURY_ISA_VERSION
	.align		4
.L_1262:
        /*00e4*/ 	.byte	0x03, 0x5f
        /*00e6*/ 	.short	0x0101


	//----- nvinfo : EIATTR_COOP_GROUP_MASK_REGIDS
	.align		4
        /*00e8*/ 	.byte	0x04, 0x29
        /*00ea*/ 	.short	(.L_1264 - .L_1263)


	//   ....[0]....
.L_1263:
        /*00ec*/ 	.word	0xffffffff


	//   ....[1]....
        /*00f0*/ 	.word	0xffffffff


	//   ....[2]....
        /*00f4*/ 	.word	0xffffffff


	//   ....[3]....
        /*00f8*/ 	.word	0xffffffff


	//   ....[4]....
        /*00fc*/ 	.word	0xffffffff


	//   ....[5]....
        /*0100*/ 	.word	0xffffffff


	//   ....[6]....
        /*0104*/ 	.word	0xffffffff


	//   ....[7]....
        /*0108*/ 	.word	0xffffffff


	//   ....[8]....
        /*010c*/ 	.word	0xffffffff


	//   ....[9]....
        /*0110*/ 	.word	0xffffffff


	//   ....[10]....
        /*0114*/ 	.word	0x050000c4


	//   ....[11]....
        /*0118*/ 	.word	0x050000c4


	//   ....[12]....
        /*011c*/ 	.word	0x050000c4


	//   ....[13]....
        /*0120*/ 	.word	0x050000c4


	//   ....[14]....
        /*0124*/ 	.word	0x050000c4


	//   ....[15]....
        /*0128*/ 	.word	0x050000c4


	//   ....[16]....
        /*012c*/ 	.word	0x050000c4


	//   ....[17]....
        /*0130*/ 	.word	0x050000c4


	//   ....[18]....
        /*0134*/ 	.word	0x050000c4


	//   ....[19]....
        /*0138*/ 	.word	0x050000c4


	//----- nvinfo : EIATTR_COOP_GROUP_INSTR_OFFSETS
	.align		4
.L_1264:
        /*013c*/ 	.byte	0x04, 0x28
        /*013e*/ 	.short	(.L_1266 - .L_1265)


	//   ....[0]....
.L_1265:
        /*0140*/ 	.word	0x00004150


	//   ....[1]....
        /*0144*/ 	.word	0x00004180


	//   ....[2]....
        /*0148*/ 	.word	0x000041a0


	//   ....[3]....
        /*014c*/ 	.word	0x000041c0


	//   ....[4]....
        /*0150*/ 	.word	0x000041e0


	//   ....[5]....
        /*0154*/ 	.word	0x00004810


	//   ....[6]....
        /*0158*/ 	.word	0x00004830


	//   ....[7]....
        /*015c*/ 	.word	0x00004850


	//   ....[8]....
        /*0160*/ 	.word	0x00004870


	//   ....[9]....
        /*0164*/ 	.word	0x00004890


	//   ....[10]....
        /*0168*/ 	.word	0x00005be0


	//   ....[11]....
        /*016c*/ 	.word	0x00005c80


	//   ....[12]....
        /*0170*/ 	.word	0x00005cf0


	//   ....[13]....
        /*0174*/ 	.word	0x00005d60


	//   ....[14]....
        /*0178*/ 	.word	0x00005dd0


	//   ....[15]....
        /*017c*/ 	.word	0x00006460


	//   ....[16]....
        /*0180*/ 	.word	0x000064d0


	//   ....[17]....
        /*0184*/ 	.word	0x00006540


	//   ....[18]....
        /*0188*/ 	.word	0x000065b0


	//   ....[19]....
        /*018c*/ 	.word	0x00006620


	//----- nvinfo : EIATTR_EXIT_INSTR_OFFSETS
	.align		4
.L_1266:
        /*0190*/ 	.byte	0x04, 0x1c
        /*0192*/ 	.short	(.L_1268 - .L_1267)


	//   ....[0]....
.L_1267:
        /*0194*/ 	.word	0x00000690


	//   ....[1]....
        /*0198*/ 	.word	0x00005b70


	//----- nvinfo : EIATTR_MAX_THREADS
	.align		4
.L_1268:
        /*019c*/ 	.byte	0x04, 0x05
        /*019e*/ 	.short	(.L_1270 - .L_1269)
.L_1269:
        /*01a0*/ 	.word	0x00000080
        /*01a4*/ 	.word	0x00000001
        /*01a8*/ 	.word	0x00000001


	//----- nvinfo : EIATTR_CRS_STACK_SIZE
	.align		4
.L_1270:
        /*01ac*/ 	.byte	0x04, 0x1e
        /*01ae*/ 	.short	(.L_1272 - .L_1271)
.L_1271:
        /*01b0*/ 	.word	0x00000000


	//----- nvinfo : EIATTR_CBANK_PARAM_SIZE
	.align		4
.L_1272:
        /*01b4*/ 	.byte	0x03, 0x19
        /*01b6*/ 	.short	0x00e8


	//----- nvinfo : EIATTR_PARAM_CBANK
	.align		4
        /*01b8*/ 	.byte	0x04, 0x0a
        /*01ba*/ 	.short	(.L_1274 - .L_1273)
	.align		4
.L_1273:
        /*01bc*/ 	.word	index@(.nv.constant0._ZN10layer_norm31ln_parallel_residual_fwd_kernelINS_13Kernel_traitsIf6__halfS2_S2_fjLj1536ELj1ELj4ELj1ELj16ENS_18Kernel_traits_baseILj1536EfS2_S2_S2_fjLj128EEEEELb0ELb0ELb1EEEvNS_9FwdParamsE)
        /*01c0*/ 	.short	0x0210
        /*01c2*/ 	.short	0x00e8


	//----- nvinfo : EIATTR_SW_WAR
	.align		4
.L_1274:
        /*01c4*/ 	.byte	0x04, 0x36
        /*01c6*/ 	.short	(.L_1276 - .L_1275)
.L_1275:
        /*01c8*/ 	.word	0x00000008
.L_1276:


//--------------------- .nv.info._ZN10layer_norm31ln_parallel_residual_fwd_kernelINS_13Kernel_traitsIf6__halfS2_S2_fjLj1536ELj1ELj4ELj1ELj16ENS_18Kernel_traits_baseILj1536EfS2_S2_S2_fjLj128EEEEELb0ELb1ELb0EEEvNS_9FwdParamsE --------------------------
	.section	.nv.info._ZN10layer_norm31ln_parallel_residual_fwd_kernelINS_13Kernel_traitsIf6__halfS2_S2_fjLj1536ELj1ELj4ELj1ELj16ENS_18Kernel_traits_baseILj1536EfS2_S2_S2_fjLj128EEEEELb0ELb1ELb0EEEvNS_9FwdParamsE,"",@"SHT_CUDA_INFO"
	.sectionflags	@""
	.align	4


	//----- nvinfo : EIATTR_CUDA_API_VERSION
	.align		4
        /*0000*/ 	.byte	0x04, 0x37
        /*0002*/ 	.short	(.L_1278 - .L_1277)
.L_1277:
        /*0004*/ 	.word	0x00000082


	//----- nvinfo : EIATTR_KPARAM_INFO
	.align		4
.L_1278:
        /*0008*/ 	.byte	0x04, 0x17
        /*000a*/ 	.short	(.L_1280 - .L_1279)
.L_1279:
        /*000c*/ 	.word	0x00000000
        /*0010*/ 	.short	0x0000
        /*0012*/ 	.short	0x0000
        /*0014*/ 	.byte	0x00, 0xf0, 0xa1, 0x03


	//----- nvinfo : EIATTR_SPARSE_MMA_MASK
	.align		4
.L_1280:
        /*0018*/ 	.byte	0x03, 0x50
        /*001a*/ 	.short	0x0000


	//----- nvinfo : EIATTR_MAXREG_COUNT
	.align		4
        /*001c*/ 	.byte	0x03, 0x1b
        /*001e*/ 	.short	0x00ff


	//----- nvinfo : EIATTR_MERCURY_ISA_VERSION
	.align		4
        /*0020*/ 	.byte	0x03, 0x5f
        /*0022*/ 	.short	0x0101


	//----- nvinfo : EIATTR_COOP_GROUP_MASK_REGIDS
	.align		4
        /*0024*/ 	.byte	0x04, 0x29
        /*0026*/ 	.short	(.L_1282 - .L_1281)


	//   ....[0]....
.L_1281:
        /*0028*/ 	.word	0xffffffff


	//   ....[1]....
        /*002c*/ 	.word	0xffffffff


	//   ....[2]....
        /*0030*/ 	.word	0xffffffff


	//   ....[3]....
        /*0034*/ 	.word	0xffffffff


	//   ....[4]....
        /*0038*/ 	.word	0xffffffff


	//   ....[5]....
        /*003c*/ 	.word	0xffffffff


	//   ....[6]....
        /*0040*/ 	.word	0xffffffff


	//   ....[7]....
        /*0044*/ 	.word	0xffffffff


	//   ....[8]....
        /*0048*/ 	.word	0xffffffff


	//   ....[9]....
        /*004c*/ 	.word	0xffffffff


	//   ....[10]....
        /*0050*/ 	.word	0x050000a8


	//   ....[11]....
        /*0054*/ 	.word	0x050000a8


	//   ....[12]....
        /*0058*/ 	.word	0x050000a8


	//   ....[13]....
        /*005c*/ 	.word	0x050000a8


	//   ....[14]....
        /*0060*/ 	.word	0x050000a8


	//   ....[15]....
        /*0064*/ 	.word	0x050000a8


	//   ....[16]....
        /*0068*/ 	.word	0x050000a8


	//   ....[17]....
        /*006c*/ 	.word	0x050000a8


	//   ....[18]....
        /*0070*/ 	.word	0x050000a8


	//   ....[19]....
        /*0074*/ 	.word	0x050000a8


	//----- nvinfo : EIATTR_COOP_GROUP_INSTR_OFFSETS
	.align		4
.L_1282:
        /*0078*/ 	.byte	0x04, 0x28
        /*007a*/ 	.short	(.L_1284 - .L_1283)


	//   ....[0]....
.L_1283:
        /*007c*/ 	.word	0x00004650


	//   ....[1]....
        /*0080*/ 	.word	0x00004680


	//   ....[2]....
        /*0084*/ 	.word	0x000046a0


	//   ....[3]....
        /*0088*/ 	.word	0x000046c0


	//   ....[4]....
        /*008c*/ 	.word	0x000046f0


	//   ....[5]....
        /*0090*/ 	.word	0x00004d40


	//   ....[6]....
        /*0094*/ 	.word	0x00004d60


	//   ....[7]....
        /*0098*/ 	.word	0x00004d80


	//   ....[8]....
        /*009c*/ 	.word	0x00004da0


	//   ....[9]....
        /*00a0*/ 	.word	0x00004dc0


	//   ....[10]....
        /*00a4*/ 	.word	0x00005cc0


	//   ....[11]....
        /*00a8*/ 	.word	0x00005d60


	//   ....[12]....
        /*00ac*/ 	.word	0x00005dd0


	//   ....[13]....
        /*00b0*/ 	.word	0x00005e40


	//   ....[14]....
        /*00b4*/ 	.word	0x00005ec0


	//   ....[15]....
        /*00b8*/ 	.word	0x00006570


	//   ....[16]....
        /*00bc*/ 	.word	0x000065e0


	//   ....[17]....
        /*00c0*/ 	.word	0x00006650


	//   ....[18]....
        /*00c4*/ 	.word	0x000066c0


	//   ....[19]....
        /*00c8*/ 	.word	0x00006730


	//----- nvinfo : EIATTR_EXIT_INSTR_OFFSETS
	.align		4
.L_1284:
        /*00cc*/ 	.byte	0x04, 0x1c
        /*00ce*/ 	.short	(.L_1286 - .L_1285)


	//   ....[0]....
.L_1285:
        /*00d0*/ 	.word	0x000008f0


	//   ....[1]....
        /*00d4*/ 	.word	0x00005c50


	//----- nvinfo : EIATTR_MAX_THREADS
	.align		4
.L_1286:
        /*00d8*/ 	.byte	0x04, 0x05
        /*00da*/ 	.short	(.L_1288 - .L_1287)
.L_1287:
        /*00dc*/ 	.word	0x00000080
        /*00e0*/ 	.word	0x00000001
        /*00e4*/ 	.word	0x00000001


	//----- nvinfo : EIATTR_CRS_STACK_SIZE
	.align		4
.L_1288:
        /*00e8*/ 	.byte	0x04, 0x1e
        /*00ea*/ 	.short	(.L_1290 - .L_1289)
.L_1289:
        /*00ec*/ 	.word	0x00000000


	//----- nvinfo : EIATTR_CBANK_PARAM_SIZE
	.align		4
.L_1290:
        /*00f0*/ 	.byte	0x03, 0x19
        /*00f2*/ 	.short	0x00e8


	//----- nvinfo : EIATTR_PARAM_CBANK
	.align		4
        /*00f4*/ 	.byte	0x04, 0x0a
        /*00f6*/ 	.short	(.L_1292 - .L_1291)
	.align		4
.L_1291:
        /*00f8*/ 	.word	index@(.nv.constant0._ZN10layer_norm31ln_parallel_residual_fwd_kernelINS_13Kernel_traitsIf6__halfS2_S2_fjLj1536ELj1ELj4ELj1ELj16ENS_18Kernel_traits_baseILj1536EfS2_S2_S2_fjLj128EEEEELb0ELb1ELb0EEEvNS_9FwdParamsE)
        /*00fc*/ 	.short	0x0210
        /*00fe*/ 	.short	0x00e8


	//----- nvinfo : EIATTR_SW_WAR
	.align		4
.L_1292:
        /*0100*/ 	.byte	0x04, 0x36
        /*0102*/ 	.short	(.L_1294 - .L_1293)
.L_1293:
        /*0104*/ 	.word	0x00000008
.L_1294:


//--------------------- .nv.info._ZN10layer_norm31ln_parallel_residual_fwd_kernelINS_13Kernel_traitsIf6__halfS2_S2_fjLj1536ELj1ELj4ELj1ELj16ENS_18Kernel_traits_baseILj1536EfS2_S2_S2_fjLj128EEEEELb0ELb1ELb1EEEvNS_9FwdParamsE --------------------------
	.section	.nv.info._ZN10layer_norm31ln_parallel_residual_fwd_kernelINS_13Kernel_traitsIf6__halfS2_S2_fjLj1536ELj1ELj4ELj1ELj16ENS_18Kernel_traits_baseILj1536EfS2_S2_S2_fjLj128EEEEELb0ELb1ELb1EEEvNS_9FwdParamsE,"",@"SHT_CUDA_INFO"
	.sectionflags	@""
	.align	4


	//----- nvinfo : EIATTR_CUDA_API_VERSION
	.align		4
        /*0000*/ 	.byte	0x04, 0x37
        /*0002*/ 	.short	(.L_1296 - .L_1295)
.L_1295:
        /*0004*/ 	.word	0x00000082


	//----- nvinfo : EIATTR_KPARAM_INFO
	.align		4
.L_1296:
        /*0008*/ 	.byte	0x04, 0x17
        /*000a*/ 	.short	(.L_1298 - .L_1297)
.L_1297:
        /*000c*/ 	.word	0x00000000
        /*0010*/ 	.short	0x0000
        /*0012*/ 	.short	0x0000
        /*0014*/ 	.byte	0x00, 0xf0, 0xa1, 0x03


	//----- nvinfo : EIATTR_SPARSE_MMA_MASK
	.align		4
.L_1298:
        /*0018*/ 	.byte	0x03, 0x50
        /*001a*/ 	.short	0x0000


	//----- nvinfo : EIATTR_MAXREG_COUNT
	.align		4
        /*001c*/ 	.byte	0x03, 0x1b
        /*001e*/ 	.short	0x00ff


	//----- nvinfo : EIATTR_MERCURY_ISA_VERSION
	.align		4
        /*0020*/ 	.byte	0x03, 0x5f
        /*0022*/ 	.short	0x0101


	//----- nvinfo : EIATTR_COOP_GROUP_MASK_REGIDS
	.align		4
        /*0024*/ 	.byte	0x04, 0x29
        /*0026*/ 	.short	(.L_1300 - .L_1299)


	//   ....[0]....
.L_1299:
        /*0028*/ 	.word	0xffffffff


	//   ....[1]....
        /*002c*/ 	.word	0xffffffff


	//   ....[2]....
        /*0030*/ 	.word	0xffffffff


	//   ....[3]....
        /*0034*/ 	.word	0xffffffff


	//   ....[4]....
        /*0038*/ 	.word	0xffffffff


	//   ....[5]....
        /*003c*/ 	.word	0xffffffff


	//   ....[6]....
        /*0040*/ 	.word	0xffffffff


	//   ....[7]....
        /*0044*/ 	.word	0xffffffff


	//   ....[8]....
        /*0048*/ 	.word	0xffffffff


	//   ....[9]....
        /*004c*/ 	.word	0xffffffff


	//   ....[10]....
        /*0050*/ 	.word	0x050000ad


	//   ....[11]....
        /*0054*/ 	.word	0x050000ad


	//   ....[12]....
        /*0058*/ 	.word	0x050000ad


	//   ....[13]....
        /*005c*/ 	.word	0x050000ad


	//   ....[14]....
        /*0060*/ 	.word	0x050000ad


	//   ....[15]....
        /*0064*/ 	.word	0x050000ad


	//   ....[16]....
        /*0068*/ 	.word	0x050000ad


	//   ....[17]....
        /*006c*/ 	.word	0x050000ad


	//   ....[18]....
        /*0070*/ 	.word	0x050000ad


	//   ....[19]....
        /*0074*/ 	.word	0x050000ad


	//----- nvinfo : EIATTR_COOP_GROUP_INSTR_OFFSETS
	.align		4
.L_1300:
        /*0078*/ 	.byte	0x04, 0x28
        /*007a*/ 	.short	(.L_1302 - .L_1301)


	//   ....[0]....
.L_1301:
        /*007c*/ 	.word	0x00003d90


	//   ....[1]....
        /*0080*/ 	.word	0x00003db0


	//   ....[2]....
        /*0084*/ 	.word	0x00003dd0


	//   ....[3]....
        /*0088*/ 	.word	0x00003df0


	//   ....[4]....
        /*008c*/ 	.word	0x00003e20


	//   ....[5]....
        /*0090*/ 	.word	0x00004450


	//   ....[6]....
        /*0094*/ 	.word	0x00004470


	//   ....[7]....
        /*0098*/ 	.word	0x00004490


	//   ....[8]....
        /*009c*/ 	.word	0x000044b0


	//   ....[9]....
        /*00a0*/ 	.word	0x000044d0


	//   ....[10]....
        /*00a4*/ 	.word	0x000051c0


	//   ....[11]....
        /*00a8*/ 	.word	0x00005260


	//   ....[12]....
        /*00ac*/ 	.word	0x000052d0


	//   ....[13]....
        /*00b0*/ 	.word	0x00005340


	//   ....[14]....
        /*00b4*/ 	.word	0x000053c0


	//   ....[15]....
        /*00b8*/ 	.word	0x00005a40


	//   ....[16]....
        /*00bc*/ 	.word	0x00005ab0


	//   ....[17]....
        /*00c0*/ 	.word	0x00005b20


	//   ....[18]....
        /*00c4*/ 	.word	0x00005b90


	//   ....[19]....
        /*00c8*/ 	.word	0x00005c00


	//----- nvinfo : EIATTR_EXIT_INSTR_OFFSETS
	.align		4
.L_1302:
        /*00cc*/ 	.byte	0x04, 0x1c
        /*00ce*/ 	.short	(.L_1304 - .L_1303)


	//   ....[0]....
.L_1303:
        /*00d0*/ 	.word	0x000003a0


	//   ....[1]....
        /*00d4*/ 	.word	0x00005150


	//----- nvinfo : EIATTR_MAX_THREADS
	.align		4
.L_1304:
        /*00d8*/ 	.byte	0x04, 0x05
        /*00da*/ 	.short	(.L_1306 - .L_1305)
.L_1305:
        /*00dc*/ 	.word	0x00000080
        /*00e0*/ 	.word	0x00000001
        /*00e4*/ 	.word	0x00000001


	//----- nvinfo : EIATTR_CRS_STACK_SIZE
	.align		4
.L_1306:
        /*00e8*/ 	.byte	0x04, 0x1e
        /*00ea*/ 	.short	(.L_1308 - .L_1307)
.L_1307:
        /*00ec*/ 	.word	0x00000000


	//----- nvinfo : EIATTR_CBANK_PARAM_SIZE
	.align		4
.L_1308:
        /*00f0*/ 	.byte	0x03, 0x19
        /*00f2*/ 	.short	0x00e8


	//----- nvinfo : EIATTR_PARAM_CBANK
	.align		4
        /*00f4*/ 	.byte	0x04, 0x0a
        /*00f6*/ 	.short	(.L_1310 - .L_1309)
	.align		4
.L_1309:
        /*00f8*/ 	.word	index@(.nv.constant0._ZN10layer_norm31ln_parallel_residual_fwd_kernelINS_13Kernel_traitsIf6__halfS2_S2_fjLj1536ELj1ELj4ELj1ELj16ENS_18Kernel_traits_baseILj1536EfS2_S2_S2_fjLj128EEEEELb0ELb1ELb1EEEvNS_9FwdParamsE)
        /*00fc*/ 	.short	0x0210
        /*00fe*/ 	.short	0x00e8


	//----- nvinfo : EIATTR_SW_WAR
	.align		4
.L_1310:
        /*0100*/ 	.byte	0x04, 0x36
        /*0102*/ 	.short	(.L_1312 - .L_1311)
.L_1311:
        /*0104*/ 	.word	0x00000008
.L_1312:


//--------------------- .nv.info._ZN10layer_norm31ln_parallel_residual_fwd_kernelINS_13Kernel_traitsIf6__halfS2_S2_fjLj1536ELj1ELj4ELj1ELj16ENS_18Kernel_traits_baseILj1536EfS2_S2_S2_fjLj128EEEEELb1ELb0ELb0EEEvNS_9FwdParamsE --------------------------
	.section	.nv.info._ZN10layer_norm31ln_parallel_residual_fwd_kernelINS_13Kernel_traitsIf6__halfS2_S2_fjLj1536ELj1ELj4ELj1ELj16ENS_18Kernel_traits_baseILj1536EfS2_S2_S2_fjLj128EEEEELb1ELb0ELb0EEEvNS_9FwdParamsE,"",@"SHT_CUDA_INFO"
	.sectionflags	@""
	.align	4


	//----- nvinfo : EIATTR_CUDA_API_VERSION
	.align		4
        /*0000*/ 	.byte	0x04, 0x37
        /*0002*/ 	.short	(.L_1314 - .L_1313)
.L_1313:
        /*0004*/ 	.word	0x00000082


	//----- nvinfo : EIATTR_KPARAM_INFO
	.align		4
.L_1314:
        /*0008*/ 	.byte	0x04, 0x17
        /*000a*/ 	.short	(.L_1316 - .L_1315)
.L_1315:
        /*000c*/ 	.word	0x00000000
        /*0010*/ 	.short	0x0000
        /*0012*/ 	.short	0x0000
        /*0014*/ 	.byte	0x00, 0xf0, 0xa1, 0x03


	//----- nvinfo : EIATTR_SPARSE_MMA_MASK
	.align		4
.L_1316:
        /*0018*/ 	.byte	0x03, 0x50
        /*001a*/ 	.short	0x0000


	//----- nvinfo : EIATTR_MAXREG_COUNT
	.align		4
        /*001c*/ 	.byte	0x03, 0x1b
        /*001e*/ 	.short	0x00ff


	//----- nvinfo : EIATTR_ANNOTATIONS
	.align		4
        /*0020*/ 	.byte	0x04, 0x55
        /*0022*/ 	.short	(.L_1318 - .L_1317)


	//   ....[0]....
.L_1317:
        /* <DEDUP_REMOVED lines=28> */


	//----- nvinfo : EIATTR_MERCURY_ISA_VERSION
	.align		4
.L_1318:
        /*01d4*/ 	.byte	0x03, 0x5f
        /*01d6*/ 	.short	0x0101


	//----- nvinfo : EIATTR_COOP_GROUP_MASK_REGIDS
	.align		4
        /*01d8*/ 	.byte	0x04, 0x29
        /*01da*/ 	.short	(.L_1320 - .L_1319)


	//   ....[0]....
.L_1319:
        /*01dc*/ 	.word	0xffffffff


	//   ....[1]....
        /*01e0*/ 	.word	0xffffffff


	//   ....[2]....
        /*01e4*/ 	.word	0xffffffff


	//   ....[3]....
        /*01e8*/ 	.word	0xffffffff


	//   ....[4]....
        /*01ec*/ 	.word	0xffffffff


	//   ....[5]....
        /*01f0*/ 	.word	0xffffffff


	//   ....[6]....
        /*01f4*/ 	.word	0xffffffff


	//   ....[7]....
        /*01f8*/ 	.word	0xffffffff


	//   ....[8]....
        /*01fc*/ 	.word	0xffffffff


	//   ....[9]....
        /*0200*/ 	.word	0xffffffff


	//   ....[10]....
        /*0204*/ 	.word	0x05000080


	//   ....[11]....
        /*0208*/ 	.word	0x05000080


	//   ....[12]....
        /*020c*/ 	.word	0x05000080


	//   ....[13]....
        /*0210*/ 	.word	0x05000080


	//   ....[14]....
        /*0214*/ 	.word	0x05000080


	//   ....[15]....
        /*0218*/ 	.word	0x05000080


	//   ....[16]....
        /*021c*/ 	.word	0x05000080


	//   ....[17]....
        /*0220*/ 	.word	0x05000080


	//   ....[18]....
        /*0224*/ 	.word	0x05000080


	//   ....[19]....
        /*0228*/ 	.word	0x05000080


	//----- nvinfo : EIATTR_COOP_GROUP_INSTR_OFFSETS
	.align		4
.L_1320:
        /*022c*/ 	.byte	0x04, 0x28
        /*022e*/ 	.short	(.L_1322 - .L_1321)


	//   ....[0]....
.L_1321:
        /*0230*/ 	.word	0x00023cd0


	//   ....[1]....
        /*0234*/ 	.word	0x00023d10


	//   ....[2]....
        /*0238*/ 	.word	0x00023d30


	//   ....[3]....
        /*023c*/ 	.word	0x00023d50


	//   ....[4]....
        /*0240*/ 	.word	0x00023d70


	//   ....[5]....
        /*0244*/ 	.word	0x000243b0


	//   ....[6]....
        /*0248*/ 	.word	0x000243d0


	//   ....[7]....
        /*024c*/ 	.word	0x000243f0


	//   ....[8]....
        /*0250*/ 	.word	0x00024410


	//   ....[9]....
        /*0254*/ 	.word	0x00024430


	//   ....[10]....
        /*0258*/ 	.word	0x00025b40


	//   ....[11]....
        /*025c*/ 	.word	0x00025be0


	//   ....[12]....
        /*0260*/ 	.word	0x00025c50


	//   ....[13]....
        /*0264*/ 	.word	0x00025cc0


	//   ....[14]....
        /*0268*/ 	.word	0x00025d30


	//   ....[15]....
        /*026c*/ 	.word	0x000263e0


	//   ....[16]....
        /*0270*/ 	.word	0x00026450


	//   ....[17]....
        /*0274*/ 	.word	0x000264c0


	//   ....[18]....
        /*0278*/ 	.word	0x00026530


	//   ....[19]....
        /*027c*/ 	.word	0x000265a0


	//----- nvinfo : EIATTR_EXIT_INSTR_OFFSETS
	.align		4
.L_1322:
        /*0280*/ 	.byte	0x04, 0x1c
        /*0282*/ 	.short	(.L_1324 - .L_1323)


	//   ....[0]....
.L_1323:
        /*0284*/ 	.word	0x000015b0


	//   ....[1]....
        /*0288*/ 	.word	0x00025ad0


	//----- nvinfo : EIATTR_MAX_THREADS
	.align		4
.L_1324:
        /*028c*/ 	.byte	0x04, 0x05
        /*028e*/ 	.short	(.L_1326 - .L_1325)
.L_1325:
        /*0290*/ 	.word	0x00000080
        /*0294*/ 	.word	0x00000001
        /*0298*/ 	.word	0x00000001


	//----- nvinfo : EIATTR_CRS_STACK_SIZE
	.align		4
.L_1326:
        /*029c*/ 	.byte	0x04, 0x1e
        /*029e*/ 	.short	(.L_1328 - .L_1327)
.L_1327:
        /*02a0*/ 	.word	0x00000000


	//----- nvinfo : EIATTR_CBANK_PARAM_SIZE
	.align		4
.L_1328:
        /*02a4*/ 	.byte	0x03, 0x19
        /*02a6*/ 	.short	0x00e8


	//----- nvinfo : EIATTR_PARAM_CBANK
	.align		4
        /*02a8*/ 	.byte	0x04, 0x0a
        /*02aa*/ 	.short	(.L_1330 - .L_1329)
	.align		4
.L_1329:
        /*02ac*/ 	.word	index@(.nv.constant0._ZN10layer_norm31ln_parallel_residual_fwd_kernelINS_13Kernel_traitsIf6__halfS2_S2_fjLj1536ELj1ELj4ELj1ELj16ENS_18Kernel_traits_baseILj1536EfS2_S2_S2_fjLj128EEEEELb1ELb0ELb0EEEvNS_9FwdParamsE)
        /*02b0*/ 	.short	0x0210
        /*02b2*/ 	.short	0x00e8


	//----- nvinfo : EIATTR_SW_WAR
	.align		4
.L_1330:
        /*02b4*/ 	.byte	0x04, 0x36
        /*02b6*/ 	.short	(.L_1332 - .L_1331)
.L_1331:
        /*02b8*/ 	.word	0x00000008
.L_1332:


//--------------------- .nv.info._ZN10layer_norm31ln_parallel_residual_fwd_kernelINS_13Kernel_traitsIf6__halfS2_S2_fjLj1536ELj1ELj4ELj1ELj16ENS_18Kernel_traits_baseILj1536EfS2_S2_S2_fjLj128EEEEELb1ELb0ELb1EEEvNS_9FwdParamsE --------------------------
	.section	.nv.info._ZN10layer_norm31ln_parallel_residual_fwd_kernelINS_13Kernel_traitsIf6__halfS2_S2_fjLj1536ELj1ELj4ELj1ELj16ENS_18Kernel_traits_baseILj1536EfS2_S2_S2_fjLj128EEEEELb1ELb0ELb1EEEvNS_9FwdParamsE,"",@"SHT_CUDA_INFO"
	.sectionflags	@""
	.align	4


	//----- nvinfo : EIATTR_CUDA_API_VERSION
	.align		4
        /*0000*/ 	.byte	0x04, 0x37
        /*0002*/ 	.short	(.L_1334 - .L_1333)
.L_1333:
        /*0004*/ 	.word	0x00000082


	//----- nvinfo : EIATTR_KPARAM_INFO
	.align		4
.L_1334:
        /*0008*/ 	.byte	0x04, 0x17
        /*000a*/ 	.short	(.L_1336 - .L_1335)
.L_1335:
        /*000c*/ 	.word	0x00000000
        /*0010*/ 	.short	0x0000
        /*0012*/ 	.short	0x0000
        /*0014*/ 	.byte	0x00, 0xf0, 0xa1, 0x03


	//----- nvinfo : EIATTR_SPARSE_MMA_MASK
	.align		4
.L_1336:
        /*0018*/ 	.byte	0x03, 0x50
        /*001a*/ 	.short	0x0000


	//----- nvinfo : EIATTR_MAXREG_COUNT
	.align		4
        /*001c*/ 	.byte	0x03, 0x1b
        /*001e*/ 	.short	0x00ff


	//----- nvinfo : EIATTR_ANNOTATIONS
	.align		4
        /*0020*/ 	.byte	0x04, 0x55
        /*0022*/ 	.short	(.L_1338 - .L_1337)


	//   ....[0]....
.L_1337:
        /* <DEDUP_REMOVED lines=25> */


	//----- nvinfo : EIATTR_MERCURY_ISA_VERSION
	.align		4
.L_1338:
        /*01a4*/ 	.byte	0x03, 0x5f
        /*01a6*/ 	.short	0x0101


	//----- nvinfo : EIATTR_COOP_GROUP_MASK_REGIDS
	.align		4
        /*01a8*/ 	.byte	0x04, 0x29
        /*01aa*/ 	.short	(.L_1340 - .L_1339)


	//   ....[0]....
.L_1339:
        /*01ac*/ 	.word	0xffffffff


	//   ....[1]....
        /*01b0*/ 	.word	0xffffffff


	//   ....[2]....
        /*01b4*/ 	.word	0xffffffff


	//   ....[3]....
        /*01b8*/ 	.word	0xffffffff


	//   ....[4]....
        /*01bc*/ 	.word	0xffffffff


	//   ....[5]....
        /*01c0*/ 	.word	0xffffffff


	//   ....[6]....
        /*01c4*/ 	.word	0xffffffff


	//   ....[7]....
        /*01c8*/ 	.word	0xffffffff


	//   ....[8]....
        /*01cc*/ 	.word	0xffffffff


	//   ....[9]....
        /*01d0*/ 	.word	0xffffffff


	//   ....[10]....
        /*01d4*/ 	.word	0x05000090


	//   ....[11]....
        /*01d8*/ 	.word	0x05000090


	//   ....[12]....
        /*01dc*/ 	.word	0x05000090


	//   ....[13]....
        /*01e0*/ 	.word	0x05000090


	//   ....[14]....
        /*01e4*/ 	.word	0x05000090


	//   ....[15]....
        /*01e8*/ 	.word	0x05000090


	//   ....[16]....
        /*01ec*/ 	.word	0x05000090


	//   ....[17]....
        /*01f0*/ 	.word	0x05000090


	//   ....[18]....
        /*01f4*/ 	.word	0x05000090


	//   ....[19]....
        /*01f8*/ 	.word	0x05000090


	//----- nvinfo : EIATTR_COOP_GROUP_INSTR_OFFSETS
	.align		4
.L_1340:
        /*01fc*/ 	.byte	0x04, 0x28
        /*01fe*/ 	.short	(.L_1342 - .L_1341)


	//   ....[0]....
.L_1341:
        /*0200*/ 	.word	0x00023b90


	//   ....[1]....
        /*0204*/ 	.word	0x00023bc0


	//   ....[2]....
        /*0208*/ 	.word	0x00023be0


	//   ....[3]....
        /*020c*/ 	.word	0x00023c00


	//   ....[4]....
        /*0210*/ 	.word	0x00023c20


	//   ....[5]....
        /*0214*/ 	.word	0x00024250


	//   ....[6]....
        /*0218*/ 	.word	0x00024270


	//   ....[7]....
        /*021c*/ 	.word	0x00024290


	//   ....[8]....
        /*0220*/ 	.word	0x000242b0


	//   ....[9]....
        /*0224*/ 	.word	0x000242d0


	//   ....[10]....
        /*0228*/ 	.word	0x000257b0


	//   ....[11]....
        /*022c*/ 	.word	0x00025850


	//   ....[12]....
        /*0230*/ 	.word	0x000258c0


	//   ....[13]....
        /*0234*/ 	.word	0x00025930


	//   ....[14]....
        /*0238*/ 	.word	0x000259a0


	//   ....[15]....
        /*023c*/ 	.word	0x00026030


	//   ....[16]....
        /*0240*/ 	.word	0x000260a0


	//   ....[17]....
        /*0244*/ 	.word	0x00026110


	//   ....[18]....
        /*0248*/ 	.word	0x00026180


	//   ....[19]....
        /*024c*/ 	.word	0x000261f0


	//----- nvinfo : EIATTR_EXIT_INSTR_OFFSETS
	.align		4
.L_1342:
        /*0250*/ 	.byte	0x04, 0x1c
        /*0252*/ 	.short	(.L_1344 - .L_1343)


	//   ....[0]....
.L_1343:
        /*0254*/ 	.word	0x00000ac0


	//   ....[1]....
        /*0258*/ 	.word	0x00025740


	//----- nvinfo : EIATTR_MAX_THREADS
	.align		4
.L_1344:
        /*025c*/ 	.byte	0x04, 0x05
        /*025e*/ 	.short	(.L_1346 - .L_1345)
.L_1345:
        /*0260*/ 	.word	0x00000080
        /*0264*/ 	.word	0x00000001
        /*0268*/ 	.word	0x00000001


	//----- nvinfo : EIATTR_CRS_STACK_SIZE
	.align		4
.L_1346:
        /*026c*/ 	.byte	0x04, 0x1e
        /*026e*/ 	.short	(.L_1348 - .L_1347)
.L_1347:
        /*0270*/ 	.word	0x00000000


	//----- nvinfo : EIATTR_CBANK_PARAM_SIZE
	.align		4
.L_1348:
        /*0274*/ 	.byte	0x03, 0x19
        /*0276*/ 	.short	0x00e8


	//----- nvinfo : EIATTR_PARAM_CBANK
	.align		4
        /*0278*/ 	.byte	0x04, 0x0a
        /*027a*/ 	.short	(.L_1350 - .L_1349)
	.align		4
.L_1349:
        /*027c*/ 	.word	index@(.nv.constant0._ZN10layer_norm31ln_parallel_residual_fwd_kernelINS_13Kernel_traitsIf6__halfS2_S2_fjLj1536ELj1ELj4ELj1ELj16ENS_18Kernel_traits_baseILj1536EfS2_S2_S2_fjLj128EEEEELb1ELb0ELb1EEEvNS_9FwdParamsE)
        /*0280*/ 	.short	0x0210
        /*0282*/ 	.short	0x00e8


	//----- nvinfo : EIATTR_SW_WAR
	.align		4
.L_1350:
        /*0284*/ 	.byte	0x04, 0x36
        /*0286*/ 	.short	(.L_1352 - .L_1351)
.L_1351:
        /*0288*/ 	.word	0x00000008
.L_1352:


//--------------------- .nv.info._ZN10layer_norm31ln_parallel_residual_fwd_kernelINS_13Kernel_traitsIf6__halfS2_S2_fjLj1536ELj1ELj4ELj1ELj16ENS_18Kernel_traits_baseILj1536EfS2_S2_S2_fjLj128EEEEELb1ELb1ELb0EEEvNS_9FwdParamsE --------------------------
	.section	.nv.info._ZN10layer_norm31ln_parallel_residual_fwd_kernelINS_13Kernel_traitsIf6__halfS2_S2_fjLj1536ELj1ELj4ELj1ELj16ENS_18Kernel_traits_baseILj1536EfS2_S2_S2_fjLj128EEEEELb1ELb1ELb0EEEvNS_9FwdParamsE,"",@"SHT_CUDA_INFO"
	.sectionflags	@""
	.align	4


	//----- nvinfo : EIATTR_CUDA_API_VERSION
	.align		4
        /*0000*/ 	.byte	0x04, 0x37
        /*0002*/ 	.short	(.L_1354 - .L_1353)
.L_1353:
        /*0004*/ 	.word	0x00000082


	//----- nvinfo : EIATTR_KPARAM_INFO
	.align		4
.L_1354:
        /*0008*/ 	.byte	0x04, 0x17
        /*000a*/ 	.short	(.L_1356 - .L_1355)
.L_1355:
        /*000c*/ 	.word	0x00000000
        /*0010*/ 	.short	0x0000
        /*0012*/ 	.short	0x0000
        /*0014*/ 	.byte	0x00, 0xf0, 0xa1, 0x03


	//----- nvinfo : EIATTR_SPARSE_MMA_MASK
	.align		4
.L_1356:
        /*0018*/ 	.byte	0x03, 0x50
        /*001a*/ 	.short	0x0000


	//----- nvinfo : EIATTR_MAXREG_COUNT
	.align		4
        /*001c*/ 	.byte	0x03, 0x1b
        /*001e*/ 	.short	0x00ff


	//----- nvinfo : EIATTR_MERCURY_ISA_VERSION
	.align		4
        /*0020*/ 	.byte	0x03, 0x5f
        /*0022*/ 	.short	0x0101


	//----- nvinfo : EIATTR_COOP_GROUP_MASK_REGIDS
	.align		4
        /*0024*/ 	.byte	0x04, 0x29
        /*0026*/ 	.short	(.L_1358 - .L_1357)


	//   ....[0]....
.L_1357:
        /*0028*/ 	.word	0xffffffff


	//   ....[1]....
        /*002c*/ 	.word	0xffffffff


	//   ....[2]....
        /*0030*/ 	.word	0xffffffff


	//   ....[3]....
        /*0034*/ 	.word	0xffffffff


	//   ....[4]....
        /*0038*/ 	.word	0xffffffff


	//   ....[5]....
        /*003c*/ 	.word	0xffffffff


	//   ....[6]....
        /*0040*/ 	.word	0xffffffff


	//   ....[7]....
        /*0044*/ 	.word	0xffffffff


	//   ....[8]....
        /*0048*/ 	.word	0xffffffff


	//   ....[9]....
        /*004c*/ 	.word	0xffffffff


	//   ....[10]....
        /*0050*/ 	.word	0x050000cb


	//   ....[11]....
        /*0054*/ 	.word	0x050000cb


	//   ....[12]....
        /*0058*/ 	.word	0x050000cb


	//   ....[13]....
        /*005c*/ 	.word	0x050000cb


	//   ....[14]....
        /*0060*/ 	.word	0x050000cb


	//   ....[15]....
        /*0064*/ 	.word	0x050000cb


	//   ....[16]....
        /*0068*/ 	.word	0x050000cb


	//   ....[17]....
        /*006c*/ 	.word	0x050000cb


	//   ....[18]....
        /*0070*/ 	.word	0x050000cb


	//   ....[19]....
        /*0074*/ 	.word	0x050000cb


	//----- nvinfo : EIATTR_COOP_GROUP_INSTR_OFFSETS
	.align		4
.L_1358:
        /*0078*/ 	.byte	0x04, 0x28
        /*007a*/ 	.short	(.L_1360 - .L_1359)


	//   ....[0]....
.L_1359:
        /*007c*/ 	.word	0x000234e0


	//   ....[1]....
        /*0080*/ 	.word	0x00023510


	//   ....[2]....
        /*0084*/ 	.word	0x00023530


	//   ....[3]....
        /*0088*/ 	.word	0x00023550


	//   ....[4]....
        /*008c*/ 	.word	0x00023580


	//   ....[5]....
        /*0090*/ 	.word	0x00023bc0


	//   ....[6]....
        /*0094*/ 	.word	0x00023be0


	//   ....[7]....
        /*0098*/ 	.word	0x00023c00


	//   ....[8]....
        /*009c*/ 	.word	0x00023c20


	//   ....[9]....
        /*00a0*/ 	.word	0x00023c40


	//   ....[10]....
        /*00a4*/ 	.word	0x00024b60


	//   ....[11]....
        /*00a8*/ 	.word	0x00024c00


	//   ....[12]....
        /*00ac*/ 	.word	0x00024c70


	//   ....[13]....
        /*00b0*/ 	.word	0x00024ce0


	//   ....[14]....
        /*00b4*/ 	.word	0x00024d60


	//   ....[15]....
        /*00b8*/ 	.word	0x00025400


	//   ....[16]....
        /*00bc*/ 	.word	0x00025470


	//   ....[17]....
        /*00c0*/ 	.word	0x000254e0


	//   ....[18]....
        /*00c4*/ 	.word	0x00025550


	//   ....[19]....
        /*00c8*/ 	.word	0x000255c0


	//----- nvinfo : EIATTR_EXIT_INSTR_OFFSETS
	.align		4
.L_1360:
        /*00cc*/ 	.byte	0x04, 0x1c
        /*00ce*/ 	.short	(.L_1362 - .L_1361)


	//   ....[0]....
.L_1361:
        /*00d0*/ 	.word	0x00000d90


	//   ....[1]....
        /*00d4*/ 	.word	0x00024af0


	//----- nvinfo : EIATTR_MAX_THREADS
	.align		4
.L_1362:
        /*00d8*/ 	.byte	0x04, 0x05
        /*00da*/ 	.short	(.L_1364 - .L_1363)
.L_1363:
        /*00dc*/ 	.word	0x00000080
        /*00e0*/ 	.word	0x00000001
        /*00e4*/ 	.word	0x00000001


	//----- nvinfo : EIATTR_CRS_STACK_SIZE
	.align		4
.L_1364:
        /*00e8*/ 	.byte	0x04, 0x1e
        /*00ea*/ 	.short	(.L_1366 - .L_1365)
.L_1365:
        /*00ec*/ 	.word	0x00000000


	//----- nvinfo : EIATTR_CBANK_PARAM_SIZE
	.align		4
.L_1366:
        /*00f0*/ 	.byte	0x03, 0x19
        /*00f2*/ 	.short	0x00e8


	//----- nvinfo : EIATTR_PARAM_CBANK
	.align		4
        /*00f4*/ 	.byte	0x04, 0x0a
        /*00f6*/ 	.short	(.L_1368 - .L_1367)
	.align		4
.L_1367:
        /*00f8*/ 	.word	index@(.nv.constant0._ZN10layer_norm31ln_parallel_residual_fwd_kernelINS_13Kernel_traitsIf6__halfS2_S2_fjLj1536ELj1ELj4ELj1ELj16ENS_18Kernel_traits_baseILj1536EfS2_S2_S2_fjLj128EEEEELb1ELb1ELb0EEEvNS_9FwdParamsE)
        /*00fc*/ 	.short	0x0210
        /*00fe*/ 	.short	0x00e8


	//----- nvinfo : EIATTR_SW_WAR
	.align		4
.L_1368:
        /*0100*/ 	.byte	0x04, 0x36
        /*0102*/ 	.short	(.L_1370 - .L_1369)
.L_1369:
        /*0104*/ 	.word	0x00000008
.L_1370:


//--------------------- .nv.info._ZN10layer_norm31ln_parallel_residual_fwd_kernelINS_13Kernel_traitsIf6__halfS2_S2_fjLj1536ELj1ELj4ELj1ELj16ENS_18Kernel_traits_baseILj1536EfS2_S2_S2_fjLj128EEEEELb1ELb1ELb1EEEvNS_9FwdParamsE --------------------------
	.section	.nv.info._ZN10layer_norm31ln_parallel_residual_fwd_kernelINS_13Kernel_traitsIf6__halfS2_S2_fjLj1536ELj1ELj4ELj1ELj16ENS_18Kernel_traits_baseILj1536EfS2_S2_S2_fjLj128EEEEELb1ELb1ELb1EEEvNS_9FwdParamsE,"",@"SHT_CUDA_INFO"
	.sectionflags	@""
	.align	4


	//----- nvinfo : EIATTR_CUDA_API_VERSION
	.align		4
        /*0000*/ 	.byte	0x04, 0x37
        /*0002*/ 	.short	(.L_1372 - .L_1371)
.L_1371:
        /*0004*/ 	.word	0x00000082


	//----- nvinfo : EIATTR_KPARAM_INFO
	.align		4
.L_1372:
        /*0008*/ 	.byte	0x04, 0x17
        /*000a*/ 	.short	(.L_1374 - .L_1373)
.L_1373:
        /*000c*/ 	.word	0x00000000
        /*0010*/ 	.short	0x0000
        /*0012*/ 	.short	0x0000
        /*0014*/ 	.byte	0x00, 0xf0, 0xa1, 0x03


	//----- nvinfo : EIATTR_SPARSE_MMA_MASK
	.align		4
.L_1374:
        /*0018*/ 	.byte	0x03, 0x50
        /*001a*/ 	.short	0x0000


	//----- nvinfo : EIATTR_MAXREG_COUNT
	.align		4
        /*001c*/ 	.byte	0x03, 0x1b
        /*001e*/ 	.short	0x00ff


	//----- nvinfo : EIATTR_MERCURY_ISA_VERSION
	.align		4
        /*0020*/ 	.byte	0x03, 0x5f
        /*0022*/ 	.short	0x0101


	//----- nvinfo : EIATTR_COOP_GROUP_MASK_REGIDS
	.align		4
        /*0024*/ 	.byte	0x04, 0x29
        /*0026*/ 	.short	(.L_1376 - .L_1375)


	//   ....[0]....
.L_1375:
        /*0028*/ 	.word	0xffffffff


	//   ....[1]....
        /*002c*/ 	.word	0xffffffff


	//   ....[2]....
        /*0030*/ 	.word	0xffffffff


	//   ....[3]....
        /*0034*/ 	.word	0xffffffff


	//   ....[4]....
        /*0038*/ 	.word	0xffffffff


	//   ....[5]....
        /*003c*/ 	.word	0xffffffff


	//   ....[6]....
        /*0040*/ 	.word	0xffffffff


	//   ....[7]....
        /*0044*/ 	.word	0xffffffff


	//   ....[8]....
        /*0048*/ 	.word	0xffffffff


	//   ....[9]....
        /*004c*/ 	.word	0xffffffff


	//   ....[10]....
        /*0050*/ 	.word	0x050000a4


	//   ....[11]....
        /*0054*/ 	.word	0x050000a4


	//   ....[12]....
        /*0058*/ 	.word	0x050000a4


	//   ....[13]....
        /*005c*/ 	.word	0x050000a4


	//   ....[14]....
        /*0060*/ 	.word	0x050000a4


	//   ....[15]....
        /*0064*/ 	.word	0x050000a4


	//   ....[16]....
        /*0068*/ 	.word	0x050000a4


	//   ....[17]....
        /*006c*/ 	.word	0x050000a4


	//   ....[18]....
        /*0070*/ 	.word	0x050000a4


	//   ....[19]....
        /*0074*/ 	.word	0x050000a4


	//----- nvinfo : EIATTR_COOP_GROUP_INSTR_OFFSETS
	.align		4
.L_1376:
        /*0078*/ 	.byte	0x04, 0x28
        /*007a*/ 	.short	(.L_1378 - .L_1377)


	//   ....[0]....
.L_1377:
        /*007c*/ 	.word	0x00023640


	//   ....[1]....
        /*0080*/ 	.word	0x00023660


	//   ....[2]....
        /*0084*/ 	.word	0x00023680


	//   ....[3]....
        /*0088*/ 	.word	0x000236a0


	//   ....[4]....
        /*008c*/ 	.word	0x000236d0


	//   ....[5]....
        /*0090*/ 	.word	0x00023d00


	//   ....[6]....
        /*0094*/ 	.word	0x00023d20


	//   ....[7]....
        /*0098*/ 	.word	0x00023d40


	//   ....[8]....
        /*009c*/ 	.word	0x00023d60


	//   ....[9]....
        /*00a0*/ 	.word	0x00023d80


	//   ....[10]....
        /*00a4*/ 	.word	0x00024aa0


	//   ....[11]....
        /*00a8*/ 	.word	0x00024b40


	//   ....[12]....
        /*00ac*/ 	.word	0x00024bb0


	//   ....[13]....
        /*00b0*/ 	.word	0x00024c20


	//   ....[14]....
        /*00b4*/ 	.word	0x00024ca0


	//   ....[15]....
        /*00b8*/ 	.word	0x00025320


	//   ....[16]....
        /*00bc*/ 	.word	0x00025390


	//   ....[17]....
        /*00c0*/ 	.word	0x00025400


	//   ....[18]....
        /*00c4*/ 	.word	0x00025470


	//   ....[19]....
        /*00c8*/ 	.word	0x000254e0


	//----- nvinfo : EIATTR_EXIT_INSTR_OFFSETS
	.align		4
.L_1378:
        /*00cc*/ 	.byte	0x04, 0x1c
        /*00ce*/ 	.short	(.L_1380 - .L_1379)


	//   ....[0]....
.L_1379:
        /*00d0*/ 	.word	0x00000430


	//   ....[1]....
        /*00d4*/ 	.word	0x00024a30


	//----- nvinfo : EIATTR_MAX_THREADS
	.align		4
.L_1380:
        /*00d8*/ 	.byte	0x04, 0x05
        /*00da*/ 	.short	(.L_1382 - .L_1381)
.L_1381:
        /*00dc*/ 	.word	0x00000080
        /*00e0*/ 	.word	0x00000001
        /*00e4*/ 	.word	0x00000001


	//----- nvinfo : EIATTR_CRS_STACK_SIZE
	.align		4
.L_1382:
        /*00e8*/ 	.byte	0x04, 0x1e
        /*00ea*/ 	.short	(.L_1384 - .L_1383)
.L_1383:
        /*00ec*/ 	.word	0x00000000


	//----- nvinfo : EIATTR_CBANK_PARAM_SIZE
	.align		4
.L_1384:
        /*00f0*/ 	.byte	0x03, 0x19
        /*00f2*/ 	.short	0x00e8


	//----- nvinfo : EIATTR_PARAM_CBANK
	.align		4
        /*00f4*/ 	.byte	0x04, 0x0a
        /*00f6*/ 	.short	(.L_1386 - .L_1385)
	.align		4
.L_1385:
        /*00f8*/ 	.word	index@(.nv.constant0._ZN10layer_norm31ln_parallel_residual_fwd_kernelINS_13Kernel_traitsIf6__halfS2_S2_fjLj1536ELj1ELj4ELj1ELj16ENS_18Kernel_traits_baseILj1536EfS2_S2_S2_fjLj128EEEEELb1ELb1ELb1EEEvNS_9FwdParamsE)
        /*00fc*/ 	.short	0x0210
        /*00fe*/ 	.short	0x00e8


	//----- nvinfo : EIATTR_SW_WAR
	.align		4
.L_1386:
        /*0100*/ 	.byte	0x04, 0x36
        /*0102*/ 	.short	(.L_1388 - .L_1387)
.L_1387:
        /*0104*/ 	.word	0x00000008
.L_1388:


//--------------------- .nv.info._ZN10layer_norm31ln_parallel_residual_fwd_kernelINS_13Kernel_traitsI6__halfS2_fS2_fjLj1536ELj1ELj4ELj1ELj16ENS_18Kernel_traits_baseILj1536ES2_S2_fS2_fjLj128EEEEELb0ELb0ELb0EEEvNS_9FwdParamsE --------------------------
	.section	.nv.info._ZN10layer_norm31ln_parallel_residual_fwd_kernelINS_13Kernel_traitsI6__halfS2_fS2_fjLj1536ELj1ELj4ELj1ELj16ENS_18Kernel_traits_baseILj1536ES2_S2_fS2_fjLj128EEEEELb0ELb0ELb0EEEvNS_9FwdParamsE,"",@"SHT_CUDA_INFO"
	.sectionflags	@""
	.align	4


	//----- nvinfo : EIATTR_CUDA_API_VERSION
	.align		4
        /*0000*/ 	.byte	0x04, 0x37
        /*0002*/ 	.short	(.L_1390 - .L_1389)
.L_1389:
        /*0004*/ 	.word	0x00000082


	//----- nvinfo : EIATTR_KPARAM_INFO
	.align		4
.L_1390:
        /*0008*/ 	.byte	0x04, 0x17
        /*000a*/ 	.short	(.L_1392 - .L_1391)
.L_1391:
        /*000c*/ 	.word	0x00000000
        /*0010*/ 	.short	0x0000
        /*0012*/ 	.short	0x0000
        /*0014*/ 	.byte	0x00, 0xf0, 0xa1, 0x03


	//----- nvinfo : EIATTR_SPARSE_MMA_MASK
	.align		4
.L_1392:
        /*0018*/ 	.byte	0x03, 0x50
        /*001a*/ 	.short	0x0000


	//----- nvinfo : EIATTR_MAXREG_COUNT
	.align		4
        /*001c*/ 	.byte	0x03, 0x1b
        /*001e*/ 	.short	0x00ff


	//----- nvinfo : EIATTR_ANNOTATIONS
	.align		4
        /*0020*/ 	.byte	0x04, 0x55
        /*0022*/ 	.short	(.L_1394 - .L_1393)


	//   ....[0]....
.L_1393:
        /* <DEDUP_REMOVED lines=24> */


	//----- nvinfo : EIATTR_MERCURY_ISA_VERSION
	.align		4
.L_1394:
        /*0194*/ 	.byte	0x03, 0x5f
        /*0196*/ 	.short	0x0101


	//----- nvinfo : EIATTR_COOP_GROUP_MASK_REGIDS
	.align		4
        /*0198*/ 	.byte	0x04, 0x29
        /*019a*/ 	.short	(.L_1396 - .L_1395)


	//   ....[0]....
.L_1395:
        /*019c*/ 	.word	0xffffffff


	//   ....[1]....
        /*01a0*/ 	.word	0xffffffff


	//   ....[2]....
        /*01a4*/ 	.word	0xffffffff


	//   ....[3]....
        /*01a8*/ 	.word	0xffffffff


	//   ....[4]....
        /*01ac*/ 	.word	0xffffffff


	//   ....[5]....
        /*01b0*/ 	.word	0xffffffff


	//   ....[6]....
        /*01b4*/ 	.word	0xffffffff


	//   ....[7]....
        /*01b8*/ 	.word	0xffffffff


	//   ....[8]....
        /*01bc*/ 	.word	0xffffffff


	//   ....[9]....
        /*01c0*/ 	.word	0xffffffff


	//   ....[10]....
        /*01c4*/ 	.word	0x0500006c


	//   ....[11]....
        /*01c8*/ 	.word	0x0500006c


	//   ....[12]....
        /*01cc*/ 	.word	0x0500006c


	//   ....[13]....
        /*01d0*/ 	.word	0x0500006c


	//   ....[14]....
        /*01d4*/ 	.word	0x0500006c


	//   ....[15]....
        /*01d8*/ 	.word	0x0500006c


	//   ....[16]....
        /*01dc*/ 	.word	0x0500006c


	//   ....[17]....
        /*01e0*/ 	.word	0x0500006c


	//   ....[18]....
        /*01e4*/ 	.word	0x0500006c


	//   ....[19]....
        /*01e8*/ 	.word	0x0500006c


	//----- nvinfo : EIATTR_COOP_GROUP_INSTR_OFFSETS
	.align		4
.L_1396:
        /*01ec*/ 	.byte	0x04, 0x28
        /*01ee*/ 	.short	(.L_1398 - .L_1397)


	//   ....[0]....
.L_1397:
        /*01f0*/ 	.word	0x00003ff0


	//   ....[1]....
        /*01f4*/ 	.word	0x00004030


	//   ....[2]....
        /*01f8*/ 	.word	0x00004050


	//   ....[3]....
        /*01fc*/ 	.word	0x00004070


	//   ....[4]....
        /*0200*/ 	.word	0x00004090


	//   ....[5]....
        /*0204*/ 	.word	0x000046d0


	//   ....[6]....
        /*0208*/ 	.word	0x000046f0


	//   ....[7]....
        /*020c*/ 	.word	0x00004710


	//   ....[8]....
        /*0210*/ 	.word	0x00004730


	//   ....[9]....
        /*0214*/ 	.word	0x00004750


	//   ....[10]....
        /*0218*/ 	.word	0x00005da0


	//   ....[11]....
        /*021c*/ 	.word	0x00005e40


	//   ....[12]....
        /*0220*/ 	.word	0x00005eb0


	//   ....[13]....
        /*0224*/ 	.word	0x00005f20


	//   ....[14]....
        /*0228*/ 	.word	0x00005f90


	//   ....[15]....
        /*022c*/ 	.word	0x00006640


	//   ....[16]....
        /*0230*/ 	.word	0x000066b0


	//   ....[17]....
        /*0234*/ 	.word	0x00006720


	//   ....[18]....
        /*0238*/ 	.word	0x00006790


	//   ....[19]....
        /*023c*/ 	.word	0x00006800


	//----- nvinfo : EIATTR_EXIT_INSTR_OFFSETS
	.align		4
.L_1398:
        /*0240*/ 	.byte	0x04, 0x1c
        /*0242*/ 	.short	(.L_1400 - .L_1399)


	//   ....[0]....
.L_1399:
        /*0244*/ 	.word	0x00000cd0


	//   ....[1]....
        /*0248*/ 	.word	0x00005d30


	//----- nvinfo : EIATTR_MAX_THREADS
	.align		4
.L_1400:
        /*024c*/ 	.byte	0x04, 0x05
        /*024e*/ 	.short	(.L_1402 - .L_1401)
.L_1401:
        /*0250*/ 	.word	0x00000080
        /*0254*/ 	.word	0x00000001
        /*0258*/ 	.word	0x00000001


	//----- nvinfo : EIATTR_CRS_STACK_SIZE
	.align		4
.L_1402:
        /*025c*/ 	.byte	0x04, 0x1e
        /*025e*/ 	.short	(.L_1404 - .L_1403)
.L_1403:
        /*0260*/ 	.word	0x00000000


	//----- nvinfo : EIATTR_CBANK_PARAM_SIZE
	.align		4
.L_1404:
        /*0264*/ 	.byte	0x03, 0x19
        /*0266*/ 	.short	0x00e8


	//----- nvinfo : EIATTR_PARAM_CBANK
	.align		4
        /*0268*/ 	.byte	0x04, 0x0a
        /*026a*/ 	.short	(.L_1406 - .L_1405)
	.align		4
.L_1405:
        /*026c*/ 	.word	index@(.nv.constant0._ZN10layer_norm31ln_parallel_residual_fwd_kernelINS_13Kernel_traitsI6__halfS2_fS2_fjLj1536ELj1ELj4ELj1ELj16ENS_18Kernel_traits_baseILj1536ES2_S2_fS2_fjLj128EEEEELb0ELb0ELb0EEEvNS_9FwdParamsE)
        /*0270*/ 	.short	0x0210
        /*0272*/ 	.short	0x00e8


	//----- nvinfo : EIATTR_SW_WAR
	.align		4
.L_1406:
        /*0274*/ 	.byte	0x04, 0x36
        /*0276*/ 	.short	(.L_1408 - .L_1407)
.L_1407:
        /*0278*/ 	.word	0x00000008
.L_1408:


//--------------------- .nv.info._ZN10layer_norm31ln_parallel_residual_fwd_kernelINS_13Kernel_traitsI6__halfS2_fS2_fjLj1536ELj1ELj4ELj1ELj16ENS_18Kernel_traits_baseILj1536ES2_S2_fS2_fjLj128EEEEELb0ELb0ELb1EEEvNS_9FwdParamsE --------------------------
	.section	.nv.info._ZN10layer_norm31ln_parallel_residual_fwd_kernelINS_13Kernel_traitsI6__halfS2_fS2_fjLj1536ELj1ELj4ELj1ELj16ENS_18Kernel_traits_baseILj1536ES2_S2_fS2_fjLj128EEEEELb0ELb0ELb1EEEvNS_9FwdParamsE,"",@"SHT_CUDA_INFO"
	.sectionflags	@""
	.align	4


	//----- nvinfo : EIATTR_CUDA_API_VERSION
	.align		4
        /*0000*/ 	.byte	0x04, 0x37
        /*0002*/ 	.short	(.L_1410 - .L_1409)
.L_1409:
        /*0004*/ 	.word	0x00000082


	//----- nvinfo : EIATTR_KPARAM_INFO
	.align		4
.L_1410:
        /*0008*/ 	.byte	0x04, 0x17
        /*000a*/ 	.short	(.L_1412 - .L_1411)
.L_1411:
        /*000c*/ 	.word	0x00000000
        /*0010*/ 	.short	0x0000
        /*0012*/ 	.short	0x0000
        /*0014*/ 	.byte	0x00, 0xf0, 0xa1, 0x03


	//----- nvinfo : EIATTR_SPARSE_MMA_MASK
	.align		4
.L_1412:
        /*0018*/ 	.byte	0x03, 0x50
        /*001a*/ 	.short	0x0000


	//----- nvinfo : EIATTR_MAXREG_COUNT
	.align		4
        /*001c*/ 	.byte	0x03, 0x1b
        /*001e*/ 	.short	0x00ff


	//----- nvinfo : EIATTR_MERCURY_ISA_VERSION
	.align		4
        /*0020*/ 	.byte	0x03, 0x5f
        /*0022*/ 	.short	0x0101


	//----- nvinfo : EIATTR_COOP_GROUP_MASK_REGIDS
	.align		4
        /*0024*/ 	.byte	0x04, 0x29
        /*0026*/ 	.short	(.L_1414 - .L_1413)


	//   ....[0]....
.L_1413:
        /*0028*/ 	.word	0xffffffff


	//   ....[1]....
        /*002c*/ 	.word	0xffffffff


	//   ....[2]....
        /*0030*/ 	.word	0xffffffff


	//   ....[3]....
        /*0034*/ 	.word	0xffffffff


	//   ....[4]....
        /*0038*/ 	.word	0xffffffff


	//   ....[5]....
        /*003c*/ 	.word	0xffffffff


	//   ....[6]....
        /*0040*/ 	.word	0xffffffff


	//   ....[7]....
        /*0044*/ 	.word	0xffffffff


	//   ....[8]....
        /*0048*/ 	.word	0xffffffff


	//   ....[9]....
        /*004c*/ 	.word	0xffffffff


	//   ....[10]....
        /*0050*/ 	.word	0x050000e1


	//   ....[11]....
        /*0054*/ 	.word	0x050000e1


	//   ....[12]....
        /*0058*/ 	.word	0x050000e1


	//   ....[13]....
        /*005c*/ 	.word	0x050000e1


	//   ....[14]....
        /*0060*/ 	.word	0x050000e1


	//   ....[15]....
        /*0064*/ 	.word	0x050000e1


	//   ....[16]....
        /*0068*/ 	.word	0x050000e1


	//   ....[17]....
        /*006c*/ 	.word	0x050000e1


	//   ....[18]....
        /*0070*/ 	.word	0x050000e1


	//   ....[19]....
        /*0074*/ 	.word	0x050000e1


	//----- nvinfo : EIATTR_COOP_GROUP_INSTR_OFFSETS
	.align		4
.L_1414:
        /*0078*/ 	.byte	0x04, 0x28
        /*007a*/ 	.short	(.L_1416 - .L_1415)


	//   ....[0]....
.L_1415:
        /*007c*/ 	.word	0x00002d00


	//   ....[1]....
        /*0080*/ 	.word	0x00002d30


	//   ....[2]....
        /*0084*/ 	.word	0x00002d50


	//   ....[3]....
        /*0088*/ 	.word	0x00002d70


	//   ....[4]....
        /*008c*/ 	.word	0x00002d90


	//   ....[5]....
        /*0090*/ 	.word	0x000033c0


	//   ....[6]....
        /*0094*/ 	.word	0x000033e0


	//   ....[7]....
        /*0098*/ 	.word	0x00003400


	//   ....[8]....
        /*009c*/ 	.word	0x00003420


	//   ....[9]....
        /*00a0*/ 	.word	0x00003440


	//   ....[10]....
        /*00a4*/ 	.word	0x00004d70


	//   ....[11]....
        /*00a8*/ 	.word	0x00004e20


	//   ....[12]....
        /*00ac*/ 	.word	0x00004e90


	//   ....[13]....
        /*00b0*/ 	.word	0x00004f00


	//   ....[14]....
        /*00b4*/ 	.word	0x00004f70


	//   ....[15]....
        /*00b8*/ 	.word	0x000055f0


	//   ....[16]....
        /*00bc*/ 	.word	0x00005660


	//   ....[17]....
        /*00c0*/ 	.word	0x000056d0


	//   ....[18]....
        /*00c4*/ 	.word	0x00005740


	//   ....[19]....
        /*00c8*/ 	.word	0x000057b0


	//----- nvinfo : EIATTR_EXIT_INSTR_OFFSETS
	.align		4
.L_1416:
        /*00cc*/ 	.byte	0x04, 0x1c
        /*00ce*/ 	.short	(.L_1418 - .L_1417)


	//   ....[0]....
.L_1417:
        /*00d0*/ 	.word	0x00000280


	//   ....[1]....
        /*00d4*/ 	.word	0x00004d00


	//----- nvinfo : EIATTR_MAX_THREADS
	.align		4
.L_1418:
        /*00d8*/ 	.byte	0x04, 0x05
        /*00da*/ 	.short	(.L_1420 - .L_1419)
.L_1419:
        /*00dc*/ 	.word	0x00000080
        /*00e0*/ 	.word	0x00000001
        /*00e4*/ 	.word	0x00000001


	//----- nvinfo : EIATTR_CRS_STACK_SIZE
	.align		4
.L_1420:
        /*00e8*/ 	.byte	0x04, 0x1e
        /*00ea*/ 	.short	(.L_1422 - .L_1421)
.L_1421:
        /*00ec*/ 	.word	0x00000000


	//----- nvinfo : EIATTR_CBANK_PARAM_SIZE
	.align		4
.L_1422:
        /*00f0*/ 	.byte	0x03, 0x19
        /*00f2*/ 	.short	0x00e8


	//----- nvinfo : EIATTR_PARAM_CBANK
	.align		4
        /*00f4*/ 	.byte	0x04, 0x0a
        /*00f6*/ 	.short	(.L_1424 - .L_1423)
	.align		4
.L_1423:
        /*00f8*/ 	.word	index@(.nv.constant0._ZN10layer_norm31ln_parallel_residual_fwd_kernelINS_13Kernel_traitsI6__halfS2_fS2_fjLj1536ELj1ELj4ELj1ELj16ENS_18Kernel_traits_baseILj1536ES2_S2_fS2_fjLj128EEEEELb0ELb0ELb1EEEvNS_9FwdParamsE)
        /*00fc*/ 	.short	0x0210
        /*00fe*/ 	.short	0x00e8


	//----- nvinfo : EIATTR_SW_WAR
	.align		4
.L_1424:
        /*0100*/ 	.byte	0x04, 0x36
        /*0102*/ 	.short	(.L_1426 - .L_1425)
.L_1425:
        /*0104*/ 	.word	0x00000008
.L_1426:


//--------------------- .nv.info._ZN10layer_norm31ln_parallel_residual_fwd_kernelINS_13Kernel_traitsI6__halfS2_fS2_fjLj1536ELj1ELj4ELj1ELj16ENS_18Kernel_traits_baseILj1536ES2_S2_fS2_fjLj128EEEEELb0ELb1ELb0EEEvNS_9FwdParamsE --------------------------
	.section	.nv.info._ZN10layer_norm31ln_parallel_residual_fwd_kernelINS_13Kernel_traitsI6__halfS2_fS2_fjLj1536ELj1ELj4ELj1ELj16ENS_18Kernel_traits_baseILj1536ES2_S2_fS2_fjLj128EEEEELb0ELb1ELb0EEEvNS_9FwdParamsE,"",@"SHT_CUDA_INFO"
	.sectionflags	@""
	.align	4


	//----- nvinfo : EIATTR_CUDA_API_VERSION
	.align		4
        /*0000*/ 	.byte	0x04, 0x37
        /*0002*/ 	.short	(.L_1428 - .L_1427)
.L_1427:
        /*0004*/ 	.word	0x00000082


	//----- nvinfo : EIATTR_KPARAM_INFO
	.align		4
.L_1428:
        /*0008*/ 	.byte	0x04, 0x17
        /*000a*/ 	.short	(.L_1430 - .L_1429)
.L_1429:
        /*000c*/ 	.word	0x00000000
        /*0010*/ 	.short	0x0000
        /*0012*/ 	.short	0x0000
        /*0014*/ 	.byte	0x00, 0xf0, 0xa1, 0x03


	//----- nvinfo : EIATTR_SPARSE_MMA_MASK
	.align		4
.L_1430:
        /*0018*/ 	.byte	0x03, 0x50
        /*001a*/ 	.short	0x0000


	//----- nvinfo : EIATTR_MAXREG_COUNT
	.align		4
        /*001c*/ 	.byte	0x03, 0x1b
        /*001e*/ 	.short	0x00ff


	//----- nvinfo : EIATTR_MERCURY_ISA_VERSION
	.align		4
        /*0020*/ 	.byte	0x03, 0x5f
        /*0022*/ 	.short	0x0101


	//----- nvinfo : EIATTR_COOP_GROUP_MASK_REGIDS
	.align		4
        /*0024*/ 	.byte	0x04, 0x29
        /*0026*/ 	.short	(.L_1432 - .L_1431)


	//   ....[0]....
.L_1431:
        /*0028*/ 	.word	0xffffffff


	//   ....[1]....
        /*002c*/ 	.word	0xffffffff


	//   ....[2]....
        /*0030*/ 	.word	0xffffffff


	//   ....[3]....
        /*0034*/ 	.word	0xffffffff


	//   ....[4]....
        /*0038*/ 	.word	0xffffffff


	//   ....[5]....
        /*003c*/ 	.word	0xffffffff


	//   ....[6]....
        /*0040*/ 	.word	0xffffffff


	//   ....[7]....
        /*0044*/ 	.word	0xffffffff


	//   ....[8]....
        /*0048*/ 	.word	0xffffffff


	//   ....[9]....
        /*004c*/ 	.word	0xffffffff


	//   ....[10]....
        /*0050*/ 	.word	0x050000aa


	//   ....[11]....
        /*0054*/ 	.word	0x050000aa


	//   ....[12]....
        /*0058*/ 	.word	0x050000aa


	//   ....[13]....
        /*005c*/ 	.word	0x050000aa


	//   ....[14]....
        /*0060*/ 	.word	0x050000aa


	//   ....[15]....
        /*0064*/ 	.word	0x050000aa


	//   ....[16]....
        /*0068*/ 	.word	0x050000aa


	//   ....[17]....
        /*006c*/ 	.word	0x050000aa


	//   ....[18]....
        /*0070*/ 	.word	0x050000aa


	//   ....[19]....
        /*0074*/ 	.word	0x050000aa


	//----- nvinfo : EIATTR_COOP_GROUP_INSTR_OFFSETS
	.align		4
.L_1432:
        /*0078*/ 	.byte	0x04, 0x28
        /*007a*/ 	.short	(.L_1434 - .L_1433)


	//   ....[0]....
.L_1433:
        /*007c*/ 	.word	0x000032f0


	//   ....[1]....
        /*0080*/ 	.word	0x00003330


	//   ....[2]....
        /*0084*/ 	.word	0x00003350


	//   ....[3]....
        /*0088*/ 	.word	0x00003370


	//   ....[4]....
        /*008c*/ 	.word	0x00003390


	//   ....[5]....
        /*0090*/ 	.word	0x000039d0


	//   ....[6]....
        /*0094*/ 	.word	0x000039f0


	//   ....[7]....
        /*0098*/ 	.word	0x00003a10


	//   ....[8]....
        /*009c*/ 	.word	0x00003a30


	//   ....[9]....
        /*00a0*/ 	.word	0x00003a50


	//   ....[10]....
        /*00a4*/ 	.word	0x00004950


	//   ....[11]....
        /*00a8*/ 	.word	0x00004a00


	//   ....[12]....
        /*00ac*/ 	.word	0x00004a70


	//   ....[13]....
        /*00b0*/ 	.word	0x00004ae0


	//   ....[14]....
        /*00b4*/ 	.word	0x00004b50


	//   ....[15]....
        /*00b8*/ 	.word	0x000051f0


	//   ....[16]....
        /*00bc*/ 	.word	0x00005260


	//   ....[17]....
        /*00c0*/ 	.word	0x000052d0


	//   ....[18]....
        /*00c4*/ 	.word	0x00005340


	//   ....[19]....
        /*00c8*/ 	.word	0x000053b0


	//----- nvinfo : EIATTR_EXIT_INSTR_OFFSETS
	.align		4
.L_1434:
        /*00cc*/ 	.byte	0x04, 0x1c
        /*00ce*/ 	.short	(.L_1436 - .L_1435)


	//   ....[0]....
.L_1435:
        /*00d0*/ 	.word	0x00000730


	//   ....[1]....
        /*00d4*/ 	.word	0x000048e0


	//----- nvinfo : EIATTR_MAX_THREADS
	.align		4
.L_1436:
        /*00d8*/ 	.byte	0x04, 0x05
        /*00da*/ 	.short	(.L_1438 - .L_1437)
.L_1437:
        /*00dc*/ 	.word	0x00000080
        /*00e0*/ 	.word	0x00000001
        /*00e4*/ 	.word	0x00000001


	//----- nvinfo : EIATTR_CRS_STACK_SIZE
	.align		4
.L_1438:
        /*00e8*/ 	.byte	0x04, 0x1e
        /*00ea*/ 	.short	(.L_1440 - .L_1439)
.L_1439:
        /*00ec*/ 	.word	0x00000000


	//----- nvinfo : EIATTR_CBANK_PARAM_SIZE
	.align		4
.L_1440:
        /*00f0*/ 	.byte	0x03, 0x19
        /*00f2*/ 	.short	0x00e8


	//----- nvinfo : EIATTR_PARAM_CBANK
	.align		4
        /*00f4*/ 	.byte	0x04, 0x0a
        /*00f6*/ 	.short	(.L_1442 - .L_1441)
	.align		4
.L_1441:
        /*00f8*/ 	.word	index@(.nv.constant0._ZN10layer_norm31ln_parallel_residual_fwd_kernelINS_13Kernel_traitsI6__halfS2_fS2_fjLj1536ELj1ELj4ELj1ELj16ENS_18Kernel_traits_baseILj1536ES2_S2_fS2_fjLj128EEEEELb0ELb1ELb0EEEvNS_9FwdParamsE)
        /*00fc*/ 	.short	0x0210
        /*00fe*/ 	.short	0x00e8


	//----- nvinfo : EIATTR_SW_WAR
	.align		4
.L_1442:
        /*0100*/ 	.byte	0x04, 0x36
        /*0102*/ 	.short	(.L_1444 - .L_1443)
.L_1443:
        /*0104*/ 	.word	0x00000008
.L_1444:


//--------------------- .nv.info._ZN10layer_norm31ln_parallel_residual_fwd_kernelINS_13Kernel_traitsI6__halfS2_fS2_fjLj1536ELj1ELj4ELj1ELj16ENS_18Kernel_traits_baseILj1536ES2_S2_fS2_fjLj128EEEEELb0ELb1ELb1EEEvNS_9FwdParamsE --------------------------
	.section	.nv.info._ZN10layer_norm31ln_parallel_residual_fwd_kernelINS_13Kernel_traitsI6__halfS2_fS2_fjLj1536ELj1ELj4ELj1ELj16ENS_18Kernel_traits_baseILj1536ES2_S2_fS2_fjLj128EEEEELb0ELb1ELb1EEEvNS_9FwdParamsE,"",@"SHT_CUDA_INFO"
	.sectionflags	@""
	.align	4


	//----- nvinfo : EIATTR_CUDA_API_VERSION
	.align		4
        /*0000*/ 	.byte	0x04, 0x37
        /*0002*/ 	.short	(.L_1446 - .L_1445)
.L_1445:
        /*0004*/ 	.word	0x00000082


	//----- nvinfo : EIATTR_KPARAM_INFO
	.align		4
.L_1446:
        /*0008*/ 	.byte	0x04, 0x17
        /*000a*/ 	.short	(.L_1448 - .L_1447)
.L_1447:
        /*000c*/ 	.word	0x00000000
        /*0010*/ 	.short	0x0000
        /*0012*/ 	.short	0x0000
        /*0014*/ 	.byte	0x00, 0xf0, 0xa1, 0x03


	//----- nvinfo : EIATTR_SPARSE_MMA_MASK
	.align		4
.L_1448:
        /*0018*/ 	.byte	0x03, 0x50
        /*001a*/ 	.short	0x0000


	//----- nvinfo : EIATTR_MAXREG_COUNT
	.align		4
        /*001c*/ 	.byte	0x03, 0x1b
        /*001e*/ 	.short	0x00ff


	//----- nvinfo : EIATTR_MERCURY_ISA_VERSION
	.align		4
        /*0020*/ 	.byte	0x03, 0x5f
        /*0022*/ 	.short	0x0101


	//----- nvinfo : EIATTR_COOP_GROUP_MASK_REGIDS
	.align		4
        /*0024*/ 	.byte	0x04, 0x29
        /*0026*/ 	.short	(.L_1450 - .L_1449)


	//   ....[0]....
.L_1449:
        /*0028*/ 	.word	0xffffffff


	//   ....[1]....
        /*002c*/ 	.word	0xffffffff


	//   ....[2]....
        /*0030*/ 	.word	0xffffffff


	//   ....[3]....
        /*0034*/ 	.word	0xffffffff


	//   ....[4]....
        /*0038*/ 	.word	0xffffffff


	//   ....[5]....
        /*003c*/ 	.word	0xffffffff


	//   ....[6]....
        /*0040*/ 	.word	0xffffffff


	//   ....[7]....
        /*0044*/ 	.word	0xffffffff


	//   ....[8]....
        /*0048*/ 	.word	0xffffffff


	//   ....[9]....
        /*004c*/ 	.word	0xffffffff


	//   ....[10]....
        /*0050*/ 	.word	0x050000a4


	//   ....[11]....
        /*0054*/ 	.word	0x050000a4


	//   ....[12]....
        /*0058*/ 	.word	0x050000a4


	//   ....[13]....
        /*005c*/ 	.word	0x050000a4


	//   ....[14]....
        /*0060*/ 	.word	0x050000a4


	//   ....[15]....
        /*0064*/ 	.word	0x050000a4


	//   ....[16]....
        /*0068*/ 	.word	0x050000a4


	//   ....[17]....
        /*006c*/ 	.word	0x050000a4


	//   ....[18]....
        /*0070*/ 	.word	0x050000a4


	//   ....[19]....
        /*0074*/ 	.word	0x050000a4


	//----- nvinfo : EIATTR_COOP_GROUP_INSTR_OFFSETS
	.align		4
.L_1450:
        /*0078*/ 	.byte	0x04, 0x28
        /*007a*/ 	.short	(.L_1452 - .L_1451)


	//   ....[0]....
.L_1451:
        /*007c*/ 	.word	0x00002a30


	//   ....[1]....
        /*0080*/ 	.word	0x00002a50


	//   ....[2]....
        /*0084*/ 	.word	0x00002a70


	//   ....[3]....
        /*0088*/ 	.word	0x00002a90


	//   ....[4]....
        /*008c*/ 	.word	0x00002ac0


	//   ....[5]....
        /*0090*/ 	.word	0x000030f0


	//   ....[6]....
        /*0094*/ 	.word	0x00003110


	//   ....[7]....
        /*0098*/ 	.word	0x00003130


	//   ....[8]....
        /*009c*/ 	.word	0x00003150


	//   ....[9]....
        /*00a0*/ 	.word	0x00003170


	//   ....[10]....
        /*00a4*/ 	.word	0x00003ef0


	//   ....[11]....
        /*00a8*/ 	.word	0x00003f90


	//   ....[12]....
        /*00ac*/ 	.word	0x00004000


	//   ....[13]....
        /*00b0*/ 	.word	0x00004070


	//   ....[14]....
        /*00b4*/ 	.word	0x000040f0


	//   ....[15]....
        /*00b8*/ 	.word	0x00004770


	//   ....[16]....
        /*00bc*/ 	.word	0x000047e0


	//   ....[17]....
        /*00c0*/ 	.word	0x00004850


	//   ....[18]....
        /*00c4*/ 	.word	0x000048c0


	//   ....[19]....
        /*00c8*/ 	.word	0x00004930


	//----- nvinfo : EIATTR_EXIT_INSTR_OFFSETS
	.align		4
.L_1452:
        /*00cc*/ 	.byte	0x04, 0x1c
        /*00ce*/ 	.short	(.L_1454 - .L_1453)


	//   ....[0]....
.L_1453:
        /*00d0*/ 	.word	0x00000180


	//   ....[1]....
        /*00d4*/ 	.word	0x00003e80


	//----- nvinfo : EIATTR_MAX_THREADS
	.align		4
.L_1454:
        /*00d8*/ 	.byte	0x04, 0x05
        /*00da*/ 	.short	(.L_1456 - .L_1455)
.L_1455:
        /*00dc*/ 	.word	0x00000080
        /*00e0*/ 	.word	0x00000001
        /*00e4*/ 	.word	0x00000001


	//----- nvinfo : EIATTR_CRS_STACK_SIZE
	.align		4
.L_1456:
        /*00e8*/ 	.byte	0x04, 0x1e
        /*00ea*/ 	.short	(.L_1458 - .L_1457)
.L_1457:
        /*00ec*/ 	.word	0x00000000


	//----- nvinfo : EIATTR_CBANK_PARAM_SIZE
	.align		4
.L_1458:
        /*00f0*/ 	.byte	0x03, 0x19
        /*00f2*/ 	.short	0x00e8


	//----- nvinfo : EIATTR_PARAM_CBANK
	.align		4
        /*00f4*/ 	.byte	0x04, 0x0a
        /*00f6*/ 	.short	(.L_1460 - .L_1459)
	.align		4
.L_1459:
        /*00f8*/ 	.word	index@(.nv.constant0._ZN10layer_norm31ln_parallel_residual_fwd_kernelINS_13Kernel_traitsI6__halfS2_fS2_fjLj1536ELj1ELj4ELj1ELj16ENS_18Kernel_traits_baseILj1536ES2_S2_fS2_fjLj128EEEEELb0ELb1ELb1EEEvNS_9FwdParamsE)
        /*00fc*/ 	.short	0x0210
        /*00fe*/ 	.short	0x00e8


	//----- nvinfo : EIATTR_SW_WAR
	.align		4
.L_1460:
        /*0100*/ 	.byte	0x04, 0x36
        /*0102*/ 	.short	(.L_1462 - .L_1461)
.L_1461:
        /*0104*/ 	.word	0x00000008
.L_1462:


//--------------------- .nv.info._ZN10layer_norm31ln_parallel_residual_fwd_kernelINS_13Kernel_traitsI6__halfS2_fS2_fjLj1536ELj1ELj4ELj1ELj16ENS_18Kernel_traits_baseILj1536ES2_S2_fS2_fjLj128EEEEELb1ELb0ELb0EEEvNS_9FwdParamsE --------------------------
	.section	.nv.info._ZN10layer_norm31ln_parallel_residual_fwd_kernelINS_13Kernel_traitsI6__halfS2_fS2_fjLj1536ELj1ELj4ELj1ELj16ENS_18Kernel_traits_baseILj1536ES2_S2_fS2_fjLj128EEEEELb1ELb0ELb0EEEvNS_9FwdParamsE,"",@"SHT_CUDA_INFO"
	.sectionflags	@""
	.align	4


	//----- nvinfo : EIATTR_CUDA_API_VERSION
	.align		4
        /*0000*/ 	.byte	0x04, 0x37
        /*0002*/ 	.short	(.L_1464 - .L_1463)
.L_1463:
        /*0004*/ 	.word	0x00000082


	//----- nvinfo : EIATTR_KPARAM_INFO
	.align		4
.L_1464:
        /*0008*/ 	.byte	0x04, 0x17
        /*000a*/ 	.short	(.L_1466 - .L_1465)
.L_1465:
        /*000c*/ 	.word	0x00000000
        /*0010*/ 	.short	0x0000
        /*0012*/ 	.short	0x0000
        /*0014*/ 	.byte	0x00, 0xf0, 0xa1, 0x03


	//----- nvinfo : EIATTR_SPARSE_MMA_MASK
	.align		4
.L_1466:
        /*0018*/ 	.byte	0x03, 0x50
        /*001a*/ 	.short	0x0000


	//----- nvinfo : EIATTR_MAXREG_COUNT
	.align		4
        /*001c*/ 	.byte	0x03, 0x1b
        /*001e*/ 	.short	0x00ff


	//----- nvinfo : EIATTR_ANNOTATIONS
	.align		4
        /*0020*/ 	.byte	0x04, 0x55
        /*0022*/ 	.short	(.L_1468 - .L_1467)


	//   ....[0]....
.L_1467:
        /* <DEDUP_REMOVED lines=45> */


	//----- nvinfo : EIATTR_MERCURY_ISA_VERSION
	.align		4
.L_1468:
        /*02e4*/ 	.byte	0x03, 0x5f
        /*02e6*/ 	.short	0x0101


	//----- nvinfo : EIATTR_COOP_GROUP_MASK_REGIDS
	.align		4
        /*02e8*/ 	.byte	0x04, 0x29
        /*02ea*/ 	.short	(.L_1470 - .L_1469)


	//   ....[0]....
.L_1469:
        /*02ec*/ 	.word	0xffffffff


	//   ....[1]....
        /*02f0*/ 	.word	0xffffffff


	//   ....[2]....
        /*02f4*/ 	.word	0xffffffff


	//   ....[3]....
        /*02f8*/ 	.word	0xffffffff


	//   ....[4]....
        /*02fc*/ 	.word	0xffffffff


	//   ....[5]....
        /*0300*/ 	.word	0xffffffff


	//   ....[6]....
        /*0304*/ 	.word	0xffffffff


	//   ....[7]....
        /*0308*/ 	.word	0xffffffff


	//   ....[8]....
        /*030c*/ 	.word	0xffffffff


	//   ....[9]....
        /*0310*/ 	.word	0xffffffff


	//   ....[10]....
        /*0314*/ 	.word	0x0500006d


	//   ....[11]....
        /*0318*/ 	.word	0x0500006d


	//   ....[12]....
        /*031c*/ 	.word	0x0500006d


	//   ....[13]....
        /*0320*/ 	.word	0x0500006d


	//   ....[14]....
        /*0324*/ 	.word	0x0500006d


	//   ....[15]....
        /*0328*/ 	.word	0x0500006d


	//   ....[16]....
        /*032c*/ 	.word	0x0500006d


	//   ....[17]....
        /*0330*/ 	.word	0x0500006d


	//   ....[18]....
        /*0334*/ 	.word	0x0500006d


	//   ....[19]....
        /*0338*/ 	.word	0x0500006d


	//----- nvinfo : EIATTR_COOP_GROUP_INSTR_OFFSETS
	.align		4
.L_1470:
        /*033c*/ 	.byte	0x04, 0x28
        /*033e*/ 	.short	(.L_1472 - .L_1471)


	//   ....[0]....
.L_1471:
        /*0340*/ 	.word	0x00024c00


	//   ....[1]....
        /*0344*/ 	.word	0x00024c30


	//   ....[2]....
        /*0348*/ 	.word	0x00024c50


	//   ....[3]....
        /*034c*/ 	.word	0x00024c70


	//   ....[4]....
        /*0350*/ 	.word	0x00024c90


	//   ....[5]....
        /*0354*/ 	.word	0x000252e0


	//   ....[6]....
        /*0358*/ 	.word	0x00025300


	//   ....[7]....
        /*035c*/ 	.word	0x00025320


	//   ....[8]....
        /*0360*/ 	.word	0x00025340


	//   ....[9]....
        /*0364*/ 	.word	0x00025360


	//   ....[10]....
        /*0368*/ 	.word	0x00026b60


	//   ....[11]....
        /*036c*/ 	.word	0x00026bf0


	//   ....[12]....
        /*0370*/ 	.word	0x00026c60


	//   ....[13]....
        /*0374*/ 	.word	0x00026cd0


	//   ....[14]....
        /*0378*/ 	.word	0x00026d40


	//   ....[15]....
        /*037c*/ 	.word	0x00027400


	//   ....[16]....
        /*0380*/ 	.word	0x00027470


	//   ....[17]....
        /*0384*/ 	.word	0x000274e0


	//   ....[18]....
        /*0388*/ 	.word	0x00027550


	//   ....[19]....
        /*038c*/ 	.word	0x000275c0


	//----- nvinfo : EIATTR_EXIT_INSTR_OFFSETS
	.align		4
.L_1472:
        /*0390*/ 	.byte	0x04, 0x1c
        /*0392*/ 	.short	(.L_1474 - .L_1473)


	//   ....[0]....
.L_1473:
        /*0394*/ 	.word	0x00001190


	//   ....[1]....
        /*0398*/ 	.word	0x00026af0


	//----- nvinfo : EIATTR_MAX_THREADS
	.align		4
.L_1474:
        /*039c*/ 	.byte	0x04, 0x05
        /*039e*/ 	.short	(.L_1476 - .L_1475)
.L_1475:
        /*03a0*/ 	.word	0x00000080
        /*03a4*/ 	.word	0x00000001
        /*03a8*/ 	.word	0x00000001


	//----- nvinfo : EIATTR_CRS_STACK_SIZE
	.align		4
.L_1476:
        /*03ac*/ 	.byte	0x04, 0x1e
        /*03ae*/ 	.short	(.L_1478 - .L_1477)
.L_1477:
        /*03b0*/ 	.word	0x00000000


	//----- nvinfo : EIATTR_CBANK_PARAM_SIZE
	.align		4
.L_1478:
        /*03b4*/ 	.byte	0x03, 0x19
        /*03b6*/ 	.short	0x00e8


	//----- nvinfo : EIATTR_PARAM_CBANK
	.align		4
        /*03b8*/ 	.byte	0x04, 0x0a
        /*03ba*/ 	.short	(.L_1480 - .L_1479)
	.align		4
.L_1479:
        /*03bc*/ 	.word	index@(.nv.constant0._ZN10layer_norm31ln_parallel_residual_fwd_kernelINS_13Kernel_traitsI6__halfS2_fS2_fjLj1536ELj1ELj4ELj1ELj16ENS_18Kernel_traits_baseILj1536ES2_S2_fS2_fjLj128EEEEELb1ELb0ELb0EEEvNS_9FwdParamsE)
        /*03c0*/ 	.short	0x0210
        /*03c2*/ 	.short	0x00e8


	//----- nvinfo : EIATTR_SW_WAR
	.align		4
.L_1480:
        /*03c4*/ 	.byte	0x04, 0x36
        /*03c6*/ 	.short	(.L_1482 - .L_1481)
.L_1481:
        /*03c8*/ 	.word	0x00000008
.L_1482:


//--------------------- .nv.info._ZN10layer_norm31ln_parallel_residual_fwd_kernelINS_13Kernel_traitsI6__halfS2_fS2_fjLj1536ELj1ELj4ELj1ELj16ENS_18Kernel_traits_baseILj1536ES2_S2_fS2_fjLj128EEEEELb1ELb0ELb1EEEvNS_9FwdParamsE --------------------------
	.section	.nv.info._ZN10layer_norm31ln_parallel_residual_fwd_kernelINS_13Kernel_traitsI6__halfS2_fS2_fjLj1536ELj1ELj4ELj1ELj16ENS_18Kernel_traits_baseILj1536ES2_S2_fS2_fjLj128EEEEELb1ELb0ELb1EEEvNS_9FwdParamsE,"",@"SHT_CUDA_INFO"
	.sectionflags	@""
	.align	4


	//----- nvinfo : EIATTR_CUDA_API_VERSION
	.align		4
        /*0000*/ 	.byte	0x04, 0x37
        /*0002*/ 	.short	(.L_1484 - .L_1483)
.L_1483:
        /*0004*/ 	.word	0x00000082


	//----- nvinfo : EIATTR_KPARAM_INFO
	.align		4
.L_1484:
        /*0008*/ 	.byte	0x04, 0x17
        /*000a*/ 	.short	(.L_1486 - .L_1485)
.L_1485:
        /*000c*/ 	.word	0x00000000
        /*0010*/ 	.short	0x0000
        /*0012*/ 	.short	0x0000
        /*0014*/ 	.byte	0x00, 0xf0, 0xa1, 0x03


	//----- nvinfo : EIATTR_SPARSE_MMA_MASK
	.align		4
.L_1486:
        /*0018*/ 	.byte	0x03, 0x50
        /*001a*/ 	.short	0x0000


	//----- nvinfo : EIATTR_MAXREG_COUNT
	.align		4
        /*001c*/ 	.byte	0x03, 0x1b
        /*001e*/ 	.short	0x00ff


	//----- nvinfo : EIATTR_MERCURY_ISA_VERSION
	.align		4
        /*0020*/ 	.byte	0x03, 0x5f
        /*0022*/ 	.short	0x0101


	//----- nvinfo : EIATTR_COOP_GROUP_MASK_REGIDS
	.align		4
        /*0024*/ 	.byte	0x04, 0x29
        /*0026*/ 	.short	(.L_1488 - .L_1487)


	//   ....[0]....
.L_1487:
        /*0028*/ 	.word	0xffffffff


	//   ....[1]....
        /*002c*/ 	.word	0xffffffff


	//   ....[2]....
        /*0030*/ 	.word	0xffffffff


	//   ....[3]....
        /*0034*/ 	.word	0xffffffff


	//   ....[4]....
        /*0038*/ 	.word	0xffffffff


	//   ....[5]....
        /*003c*/ 	.word	0xffffffff


	//   ....[6]....
        /*0040*/ 	.word	0xffffffff


	//   ....[7]....
        /*0044*/ 	.word	0xffffffff


	//   ....[8]....
        /*0048*/ 	.word	0xffffffff


	//   ....[9]....
        /*004c*/ 	.word	0xffffffff


	//   ....[10]....
        /*0050*/ 	.word	0x050000ed


	//   ....[11]....
        /*0054*/ 	.word	0x050000ed


	//   ....[12]....
        /*0058*/ 	.word	0x050000ed


	//   ....[13]....
        /*005c*/ 	.word	0x050000ed


	//   ....[14]....
        /*0060*/ 	.word	0x050000ed


	//   ....[15]....
        /*0064*/ 	.word	0x050000ed


	//   ....[16]....
        /*0068*/ 	.word	0x050000ed


	//   ....[17]....
        /*006c*/ 	.word	0x050000ed


	//   ....[18]....
        /*0070*/ 	.word	0x050000ed


	//   ....[19]....
        /*0074*/ 	.word	0x050000ed


	//----- nvinfo : EIATTR_COOP_GROUP_INSTR_OFFSETS
	.align		4
.L_1488:
        /*0078*/ 	.byte	0x04, 0x28
        /*007a*/ 	.short	(.L_1490 - .L_1489)


	//   ....[0]....
.L_1489:
        /*007c*/ 	.word	0x00023590


	//   ....[1]....
        /*0080*/ 	.word	0x000235b0


	//   ....[2]....
        /*0084*/ 	.word	0x000235d0


	//   ....[3]....
        /*0088*/ 	.word	0x000235f0


	//   ....[4]....
        /*008c*/ 	.word	0x00023620


	//   ....[5]....
        /*0090*/ 	.word	0x00023c50


	//   ....[6]....
        /*0094*/ 	.word	0x00023c70


	//   ....[7]....
        /*0098*/ 	.word	0x00023c90


	//   ....[8]....
        /*009c*/ 	.word	0x00023cb0


	//   ....[9]....
        /*00a0*/ 	.word	0x00023cd0


	//   ....[10]....
        /*00a4*/ 	.word	0x00025590


	//   ....[11]....
        /*00a8*/ 	.word	0x00025630


	//   ....[12]....
        /*00ac*/ 	.word	0x000256a0


	//   ....[13]....
        /*00b0*/ 	.word	0x00025710


	//   ....[14]....
        /*00b4*/ 	.word	0x00025790


	//   ....[15]....
        /*00b8*/ 	.word	0x00025e10


	//   ....[16]....
        /*00bc*/ 	.word	0x00025e80


	//   ....[17]....
        /*00c0*/ 	.word	0x00025ef0


	//   ....[18]....
        /*00c4*/ 	.word	0x00025f60


	//   ....[19]....
        /*00c8*/ 	.word	0x00025fd0


	//----- nvinfo : EIATTR_EXIT_INSTR_OFFSETS
	.align		4
.L_1490:
        /*00cc*/ 	.byte	0x04, 0x1c
        /*00ce*/ 	.short	(.L_1492 - .L_1491)


	//   ....[0]....
.L_1491:
        /*00d0*/ 	.word	0x000006b0


	//   ....[1]....
        /*00d4*/ 	.word	0x00025530


	//----- nvinfo : EIATTR_MAX_THREADS
	.align		4
.L_1492:
        /*00d8*/ 	.byte	0x04, 0x05
        /*00da*/ 	.short	(.L_1494 - .L_1493)
.L_1493:
        /*00dc*/ 	.word	0x00000080
        /*00e0*/ 	.word	0x00000001
        /*00e4*/ 	.word	0x00000001


	//----- nvinfo : EIATTR_CRS_STACK_SIZE
	.align		4
.L_1494:
        /*00e8*/ 	.byte	0x04, 0x1e
        /*00ea*/ 	.short	(.L_1496 - .L_1495)
.L_1495:
        /*00ec*/ 	.word	0x00000000


	//----- nvinfo : EIATTR_CBANK_PARAM_SIZE
	.align		4
.L_1496:
        /*00f0*/ 	.byte	0x03, 0x19
        /*00f2*/ 	.short	0x00e8


	//----- nvinfo : EIATTR_PARAM_CBANK
	.align		4
        /*00f4*/ 	.byte	0x04, 0x0a
        /*00f6*/ 	.short	(.L_1498 - .L_1497)
	.align		4
.L_1497:
        /*00f8*/ 	.word	index@(.nv.constant0._ZN10layer_norm31ln_parallel_residual_fwd_kernelINS_13Kernel_traitsI6__halfS2_fS2_fjLj1536ELj1ELj4ELj1ELj16ENS_18Kernel_traits_baseILj1536ES2_S2_fS2_fjLj128EEEEELb1ELb0ELb1EEEvNS_9FwdParamsE)
        /*00fc*/ 	.short	0x0210
        /*00fe*/ 	.short	0x00e8


	//----- nvinfo : EIATTR_SW_WAR
	.align		4
.L_1498:
        /*0100*/ 	.byte	0x04, 0x36
        /*0102*/ 	.short	(.L_1500 - .L_1499)
.L_1499:
        /*0104*/ 	.word	0x00000008
.L_1500:


//--------------------- .nv.info._ZN10layer_norm31ln_parallel_residual_fwd_kernelINS_13Kernel_traitsI6__halfS2_fS2_fjLj1536ELj1ELj4ELj1ELj16ENS_18Kernel_traits_baseILj1536ES2_S2_fS2_fjLj128EEEEELb1ELb1ELb0EEEvNS_9FwdParamsE --------------------------
	.section	.nv.info._ZN10layer_norm31ln_parallel_residual_fwd_kernelINS_13Kernel_traitsI6__halfS2_fS2_fjLj1536ELj1ELj4ELj1ELj16ENS_18Kernel_traits_baseILj1536ES2_S2_fS2_fjLj128EEEEELb1ELb1ELb0EEEvNS_9FwdParamsE,"",@"SHT_CUDA_INFO"
	.sectionflags	@""
	.align	4


	//----- nvinfo : EIATTR_CUDA_API_VERSION
	.align		4
        /*0000*/ 	.byte	0x04, 0x37
        /*0002*/ 	.short	(.L_1502 - .L_1501)
.L_1501:
        /*0004*/ 	.word	0x00000082


	//----- nvinfo : EIATTR_KPARAM_INFO
	.align		4
.L_1502:
        /*0008*/ 	.byte	0x04, 0x17
        /*000a*/ 	.short	(.L_1504 - .L_1503)
.L_1503:
        /*000c*/ 	.word	0x00000000
        /*0010*/ 	.short	0x0000
        /*0012*/ 	.short	0x0000
        /*0014*/ 	.byte	0x00, 0xf0, 0xa1, 0x03


	//----- nvinfo : EIATTR_SPARSE_MMA_MASK
	.align		4
.L_1504:
        /*0018*/ 	.byte	0x03, 0x50
        /*001a*/ 	.short	0x0000


	//----- nvinfo : EIATTR_MAXREG_COUNT
	.align		4
        /*001c*/ 	.byte	0x03, 0x1b
        /*001e*/ 	.short	0x00ff


	//----- nvinfo : EIATTR_MERCURY_ISA_VERSION
	.align		4
        /*0020*/ 	.byte	0x03, 0x5f
        /*0022*/ 	.short	0x0101


	//----- nvinfo : EIATTR_COOP_GROUP_MASK_REGIDS
	.align		4
        /*0024*/ 	.byte	0x04, 0x29
        /*0026*/ 	.short	(.L_1506 - .L_1505)


	//   ....[0]....
.L_1505:
        /*0028*/ 	.word	0xffffffff


	//   ....[1]....
        /*002c*/ 	.word	0xffffffff


	//   ....[2]....
        /*0030*/ 	.word	0xffffffff


	//   ....[3]....
        /*0034*/ 	.word	0xffffffff


	//   ....[4]....
        /*0038*/ 	.word	0xffffffff


	//   ....[5]....
        /*003c*/ 	.word	0xffffffff


	//   ....[6]....
        /*0040*/ 	.word	0xffffffff


	//   ....[7]....
        /*0044*/ 	.word	0xffffffff


	//   ....[8]....
        /*0048*/ 	.word	0xffffffff


	//   ....[9]....
        /*004c*/ 	.word	0xffffffff


	//   ....[10]....
        /*0050*/ 	.word	0x050000cf


	//   ....[11]....
        /*0054*/ 	.word	0x050000cf


	//   ....[12]....
        /*0058*/ 	.word	0x050000cf


	//   ....[13]....
        /*005c*/ 	.word	0x050000cf


	//   ....[14]....
        /*0060*/ 	.word	0x050000cf


	//   ....[15]....
        /*0064*/ 	.word	0x050000cf


	//   ....[16]....
        /*0068*/ 	.word	0x050000cf


	//   ....[17]....
        /*006c*/ 	.word	0x050000cf


	//   ....[18]....
        /*0070*/ 	.word	0x050000cf


	//   ....[19]....
        /*0074*/ 	.word	0x050000cf


	//----- nvinfo : EIATTR_COOP_GROUP_INSTR_OFFSETS
	.align		4
.L_1506:
        /*0078*/ 	.byte	0x04, 0x28
        /*007a*/ 	.short	(.L_1508 - .L_1507)


	//   ....[0]....
.L_1507:
        /*007c*/ 	.word	0x00023da0


	//   ....[1]....
        /*0080*/ 	.word	0x00023de0


	//   ....[2]....
        /*0084*/ 	.word	0x00023e00


	//   ....[3]....
        /*0088*/ 	.word	0x00023e20


	//   ....[4]....
        /*008c*/ 	.word	0x00023e40


	//   ....[5]....
        /*0090*/ 	.word	0x00024480


	//   ....[6]....
        /*0094*/ 	.word	0x000244a0


	//   ....[7]....
        /*0098*/ 	.word	0x000244c0


	//   ....[8]....
        /*009c*/ 	.word	0x000244e0


	//   ....[9]....
        /*00a0*/ 	.word	0x00024500


	//   ....[10]....
        /*00a4*/ 	.word	0x00025420


	//   ....[11]....
        /*00a8*/ 	.word	0x000254d0


	//   ....[12]....
        /*00ac*/ 	.word	0x00025540


	//   ....[13]....
        /*00b0*/ 	.word	0x000255b0


	//   ....[14]....
        /*00b4*/ 	.word	0x00025620


	//   ....[15]....
        /*00b8*/ 	.word	0x00025cc0


	//   ....[16]....
        /*00bc*/ 	.word	0x00025d30


	//   ....[17]....
        /*00c0*/ 	.word	0x00025da0


	//   ....[18]....
        /*00c4*/ 	.word	0x00025e10


	//   ....[19]....
        /*00c8*/ 	.word	0x00025e80


	//----- nvinfo : EIATTR_EXIT_INSTR_OFFSETS
	.align		4
.L_1508:
        /*00cc*/ 	.byte	0x04, 0x1c
        /*00ce*/ 	.short	(.L_1510 - .L_1509)


	//   ....[0]....
.L_1509:
        /*00d0*/ 	.word	0x00000bf0


	//   ....[1]....
        /*00d4*/ 	.word	0x000253b0


	//----- nvinfo : EIATTR_MAX_THREADS
	.align		4
.L_1510:
        /*00d8*/ 	.byte	0x04, 0x05
        /*00da*/ 	.short	(.L_1512 - .L_1511)
.L_1511:
        /*00dc*/ 	.word	0x00000080
        /*00e0*/ 	.word	0x00000001
        /*00e4*/ 	.word	0x00000001


	//----- nvinfo : EIATTR_CRS_STACK_SIZE
	.align		4
.L_1512:
        /*00e8*/ 	.byte	0x04, 0x1e
        /*00ea*/ 	.short	(.L_1514 - .L_1513)
.L_1513:
        /*00ec*/ 	.word	0x00000000


	//----- nvinfo : EIATTR_CBANK_PARAM_SIZE
	.align		4
.L_1514:
        /*00f0*/ 	.byte	0x03, 0x19
        /*00f2*/ 	.short	0x00e8


	//----- nvinfo : EIATTR_PARAM_CBANK
	.align		4
        /*00f4*/ 	.byte	0x04, 0x0a
        /*00f6*/ 	.short	(.L_1516 - .L_1515)
	.align		4
.L_1515:
        /*00f8*/ 	.word	index@(.nv.constant0._ZN10layer_norm31ln_parallel_residual_fwd_kernelINS_13Kernel_traitsI6__halfS2_fS2_fjLj1536ELj1ELj4ELj1ELj16ENS_18Kernel_traits_baseILj1536ES2_S2_fS2_fjLj128EEEEELb1ELb1ELb0EEEvNS_9FwdParamsE)
        /*00fc*/ 	.short	0x0210
        /*00fe*/ 	.short	0x00e8


	//----- nvinfo : EIATTR_SW_WAR
	.align		4
.L_1516:
        /*0100*/ 	.byte	0x04, 0x36
        /*0102*/ 	.short	(.L_1518 - .L_1517)
.L_1517:
        /*0104*/ 	.word	0x00000008
.L_1518:


//--------------------- .nv.info._ZN10layer_norm31ln_parallel_residual_fwd_kernelINS_13Kernel_traitsI6__halfS2_fS2_fjLj1536ELj1ELj4ELj1ELj16ENS_18Kernel_traits_baseILj1536ES2_S2_fS2_fjLj128EEEEELb1ELb1ELb1EEEvNS_9FwdParamsE --------------------------
	.section	.nv.info._ZN10layer_norm31ln_parallel_residual_fwd_kernelINS_13Kernel_traitsI6__halfS2_fS2_fjLj1536ELj1ELj4ELj1ELj16ENS_18Kernel_traits_baseILj1536ES2_S2_fS2_fjLj128EEEEELb1ELb1ELb1EEEvNS_9FwdParamsE,"",@"SHT_CUDA_INFO"
	.sectionflags	@""
	.align	4


	//----- nvinfo : EIATTR_CUDA_API_VERSION
	.align		4
        /*0000*/ 	.byte	0x04, 0x37
        /*0002*/ 	.short	(.L_1520 - .L_1519)
.L_1519:
        /*0004*/ 	.word	0x00000082


	//----- nvinfo : EIATTR_KPARAM_INFO
	.align		4
.L_1520:
        /*0008*/ 	.byte	0x04, 0x17
        /*000a*/ 	.short	(.L_1522 - .L_1521)
.L_1521:
        /*000c*/ 	.word	0x00000000
        /*0010*/ 	.short	0x0000
        /*0012*/ 	.short	0x0000
        /*0014*/ 	.byte	0x00, 0xf0, 0xa1, 0x03


	//----- nvinfo : EIATTR_SPARSE_MMA_MASK
	.align		4
.L_1522:
        /*0018*/ 	.byte	0x03, 0x50
        /*001a*/ 	.short	0x0000


	//----- nvinfo : EIATTR_MAXREG_COUNT
	.align		4
        /*001c*/ 	.byte	0x03, 0x1b
        /*001e*/ 	.short	0x00ff


	//----- nvinfo : EIATTR_ANNOTATIONS
	.align		4
        /*0020*/ 	.byte	0x04, 0x55
        /*0022*/ 	.short	(.L_1524 - .L_1523)


	//   ....[0]....
.L_1523:
        /* <DEDUP_REMOVED lines=12> */


	//----- nvinfo : EIATTR_MERCURY_ISA_VERSION
	.align		4
.L_1524:
        /*00d4*/ 	.byte	0x03, 0x5f
        /*00d6*/ 	.short	0x0101


	//----- nvinfo : EIATTR_COOP_GROUP_MASK_REGIDS
	.align		4
        /*00d8*/ 	.byte	0x04, 0x29
        /*00da*/ 	.short	(.L_1526 - .L_1525)


	//   ....[0]....
.L_1525:
        /*00dc*/ 	.word	0xffffffff


	//   ....[1]....
        /*00e0*/ 	.word	0xffffffff


	//   ....[2]....
        /*00e4*/ 	.word	0xffffffff


	//   ....[3]....
        /*00e8*/ 	.word	0xffffffff


	//   ....[4]....
        /*00ec*/ 	.word	0xffffffff


	//   ....[5]....
        /*00f0*/ 	.word	0xffffffff


	//   ....[6]....
        /*00f4*/ 	.word	0xffffffff


	//   ....[7]....
        /*00f8*/ 	.word	0xffffffff


	//   ....[8]....
        /*00fc*/ 	.word	0xffffffff


	//   ....[9]....
        /*0100*/ 	.word	0xffffffff


	//   ....[10]....
        /*0104*/ 	.word	0x0500007d


	//   ....[11]....
        /*0108*/ 	.word	0x0500007d


	//   ....[12]....
        /*010c*/ 	.word	0x0500007d


	//   ....[13]....
        /*0110*/ 	.word	0x0500007d


	//   ....[14]....
        /*0114*/ 	.word	0x0500007d


	//   ....[15]....
        /*0118*/ 	.word	0x0500007d


	//   ....[16]....
        /*011c*/ 	.word	0x0500007d


	//   ....[17]....
        /*0120*/ 	.word	0x0500007d


	//   ....[18]....
        /*0124*/ 	.word	0x0500007d


	//   ....[19]....
        /*0128*/ 	.word	0x0500007d


	//----- nvinfo : EIATTR_COOP_GROUP_INSTR_OFFSETS
	.align		4
.L_1526:
        /*012c*/ 	.byte	0x04, 0x28
        /*012e*/ 	.short	(.L_1528 - .L_1527)


	//   ....[0]....
.L_1527:
        /*0130*/ 	.word	0x00023260


	//   ....[1]....
        /*0134*/ 	.word	0x00023290


	//   ....[2]....
        /*0138*/ 	.word	0x000232b0


	//   ....[3]....
        /*013c*/ 	.word	0x000232d0


	//   ....[4]....
        /*0140*/ 	.word	0x000232f0


	//   ....[5]....
        /*0144*/ 	.word	0x00023920


	//   ....[6]....
        /*0148*/ 	.word	0x00023940


	//   ....[7]....
        /*014c*/ 	.word	0x00023960


	//   ....[8]....
        /*0150*/ 	.word	0x00023980


	//   ....[9]....
        /*0154*/ 	.word	0x000239a0


	//   ....[10]....
        /*0158*/ 	.word	0x00024a80


	//   ....[11]....
        /*015c*/ 	.word	0x00024b10


	//   ....[12]....
        /*0160*/ 	.word	0x00024b70


	//   ....[13]....
        /*0164*/ 	.word	0x00024bd0


	//   ....[14]....
        /*0168*/ 	.word	0x00024c30


	//   ....[15]....
        /*016c*/ 	.word	0x000252a0


	//   ....[16]....
        /*0170*/ 	.word	0x00025300


	//   ....[17]....
        /*0174*/ 	.word	0x00025360


	//   ....[18]....
        /*0178*/ 	.word	0x000253c0


	//   ....[19]....
        /*017c*/ 	.word	0x00025420


	//----- nvinfo : EIATTR_EXIT_INSTR_OFFSETS
	.align		4
.L_1528:
        /*0180*/ 	.byte	0x04, 0x1c
        /*0182*/ 	.short	(.L_1530 - .L_1529)


	//   ....[0]....
.L_1529:
        /*0184*/ 	.word	0x000005f0


	//   ....[1]....
        /*0188*/ 	.word	0x00024a10


	//----- nvinfo : EIATTR_MAX_THREADS
	.align		4
.L_1530:
        /*018c*/ 	.byte	0x04, 0x05
        /*018e*/ 	.short	(.L_1532 - .L_1531)
.L_1531:
        /*0190*/ 	.word	0x00000080
        /*0194*/ 	.word	0x00000001
        /*0198*/ 	.word	0x00000001


	//----- nvinfo : EIATTR_CRS_STACK_SIZE
	.align		4
.L_1532:
        /*019c*/ 	.byte	0x04, 0x1e
        /*019e*/ 	.short	(.L_1534 - .L_1533)
.L_1533:
        /*01a0*/ 	.word	0x00000000


	//----- nvinfo : EIATTR_CBANK_PARAM_SIZE
	.align		4
.L_1534:
        /*01a4*/ 	.byte	0x03, 0x19
        /*01a6*/ 	.short	0x00e8


	//----- nvinfo : EIATTR_PARAM_CBANK
	.align		4
        /*01a8*/ 	.byte	0x04, 0x0a
        /*01aa*/ 	.short	(.L_1536 - .L_1535)
	.align		4
.L_1535:
        /*01ac*/ 	.word	index@(.nv.constant0._ZN10layer_norm31ln_parallel_residual_fwd_kernelINS_13Kernel_traitsI6__halfS2_fS2_fjLj1536ELj1ELj4ELj1ELj16ENS_18Kernel_traits_baseILj1536ES2_S2_fS2_fjLj128EEEEELb1ELb1ELb1EEEvNS_9FwdParamsE)
        /*01b0*/ 	.short	0x0210
        /*01b2*/ 	.short	0x00e8


	//----- nvinfo : EIATTR_SW_WAR
	.align		4
.L_1536:
        /*01b4*/ 	.byte	0x04, 0x36
        /*01b6*/ 	.short	(.L_1538 - .L_1537)
.L_1537:
        /*01b8*/ 	.word	0x00000008
.L_1538:


//--------------------- .nv.info._ZN10layer_norm31ln_parallel_residual_fwd_kernelINS_13Kernel_traitsIf6__halffS2_fjLj1536ELj1ELj4ELj1ELj16ENS_18Kernel_traits_baseILj1536EfS2_fS2_fjLj128EEEEELb0ELb0ELb0EEEvNS_9FwdParamsE --------------------------
	.section	.nv.info._ZN10layer_norm31ln_parallel_residual_fwd_kernelINS_13Kernel_traitsIf6__halffS2_fjLj1536ELj1ELj4ELj1ELj16ENS_18Kernel_traits_baseILj1536EfS2_fS2_fjLj128EEEEELb0ELb0ELb0EEEvNS_9FwdParamsE,"",@"SHT_CUDA_INFO"
	.sectionflags	@""
	.align	4


	//----- nvinfo : EIATTR_CUDA_API_VERSION
	.align		4
        /*0000*/ 	.byte	0x04, 0x37
        /*0002*/ 	.short	(.L_1540 - .L_1539)
.L_1539:
        /*0004*/ 	.word	0x00000082


	//----- nvinfo : EIATTR_KPARAM_INFO
	.align		4
.L_1540:
        /*0008*/ 	.byte	0x04, 0x17
        /*000a*/ 	.short	(.L_1542 - .L_1541)
.L_1541:
        /*000c*/ 	.word	0x00000000
        /*0010*/ 	.short	0x0000
        /*0012*/ 	.short	0x0000
        /*0014*/ 	.byte	0x00, 0xf0, 0xa1, 0x03


	//----- nvinfo : EIATTR_SPARSE_MMA_MASK
	.align		4
.L_1542:
        /*0018*/ 	.byte	0x03, 0x50
        /*001a*/ 	.short	0x0000


	//----- nvinfo : EIATTR_MAXREG_COUNT
	.align		4
        /*001c*/ 	.byte	0x03, 0x1b
        /*001e*/ 	.short	0x00ff


	//----- nvinfo : EIATTR_ANNOTATIONS
	.align		4
        /*0020*/ 	.byte	0x04, 0x55
        /*0022*/ 	.short	(.L_1544 - .L_1543)


	//   ....[0]....
.L_1543:
        /* <DEDUP_REMOVED lines=26> */


	//----- nvinfo : EIATTR_MERCURY_ISA_VERSION
	.align		4
.L_1544:
        /*01b4*/ 	.byte	0x03, 0x5f
        /*01b6*/ 	.short	0x0101


	//----- nvinfo : EIATTR_COOP_GROUP_MASK_REGIDS
	.align		4
        /*01b8*/ 	.byte	0x04, 0x29
        /*01ba*/ 	.short	(.L_1546 - .L_1545)


	//   ....[0]....
.L_1545:
        /*01bc*/ 	.word	0xffffffff


	//   ....[1]....
        /*01c0*/ 	.word	0xffffffff


	//   ....[2]....
        /*01c4*/ 	.word	0xffffffff


	//   ....[3]....
        /*01c8*/ 	.word	0xffffffff


	//   ....[4]....
        /*01cc*/ 	.word	0xffffffff


	//   ....[5]....
        /*01d0*/ 	.word	0xffffffff


	//   ....[6]....
        /*01d4*/ 	.word	0xffffffff


	//   ....[7]....
        /*01d8*/ 	.word	0xffffffff


	//   ....[8]....
        /*01dc*/ 	.word	0xffffffff


	//   ....[9]....
        /*01e0*/ 	.word	0xffffffff


	//   ....[10]....
        /*01e4*/ 	.word	0x05000002


	//   ....[11]....
        /*01e8*/ 	.word	0x05000002


	//   ....[12]....
        /*01ec*/ 	.word	0x05000002


	//   ....[13]....
        /*01f0*/ 	.word	0x05000002


	//   ....[14]....
        /*01f4*/ 	.word	0x05000002


	//   ....[15]....
        /*01f8*/ 	.word	0x05000002


	//   ....[16]....
        /*01fc*/ 	.word	0x05000002


	//   ....[17]....
        /*0200*/ 	.word	0x05000002


	//   ....[18]....
        /*0204*/ 	.word	0x05000002


	//   ....[19]....
        /*0208*/ 	.word	0x05000002


	//----- nvinfo : EIATTR_COOP_GROUP_INSTR_OFFSETS
	.align		4
.L_1546:
        /*020c*/ 	.byte	0x04, 0x28
        /*020e*/ 	.short	(.L_1548 - .L_1547)


	//   ....[0]....
.L_1547:
        /*0210*/ 	.word	0x00003610


	//   ....[1]....
        /*0214*/ 	.word	0x00003650


	//   ....[2]....
        /*0218*/ 	.word	0x00003670


	//   ....[3]....
        /*021c*/ 	.word	0x00003690


	//   ....[4]....
        /*0220*/ 	.word	0x000036b0


	//   ....[5]....
        /*0224*/ 	.word	0x00003cf0


	//   ....[6]....
        /*0228*/ 	.word	0x00003d10


	//   ....[7]....
        /*022c*/ 	.word	0x00003d30


	//   ....[8]....
        /*0230*/ 	.word	0x00003d50


	//   ....[9]....
        /*0234*/ 	.word	0x00003d70


	//   ....[10]....
        /*0238*/ 	.word	0x000058f0


	//   ....[11]....
        /*023c*/ 	.word	0x00005990


	//   ....[12]....
        /*0240*/ 	.word	0x00005a00


	//   ....[13]....
        /*0244*/ 	.word	0x00005a70


	//   ....[14]....
        /*0248*/ 	.word	0x00005ae0


	//   ....[15]....
        /*024c*/ 	.word	0x00006190


	//   ....[16]....
        /*0250*/ 	.word	0x00006200


	//   ....[17]....
        /*0254*/ 	.word	0x00006270


	//   ....[18]....
        /*0258*/ 	.word	0x000062e0


	//   ....[19]....
        /*025c*/ 	.word	0x00006350


	//----- nvinfo : EIATTR_EXIT_INSTR_OFFSETS
	.align		4
.L_1548:
        /*0260*/ 	.byte	0x04, 0x1c
        /*0262*/ 	.short	(.L_1550 - .L_1549)


	//   ....[0]....
.L_1549:
        /*0264*/ 	.word	0x00001020


	//   ....[1]....
        /*0268*/ 	.word	0x00005880


	//----- nvinfo : EIATTR_MAX_THREADS
	.align		4
.L_1550:
        /*026c*/ 	.byte	0x04, 0x05
        /*026e*/ 	.short	(.L_1552 - .L_1551)
.L_1551:
        /*0270*/ 	.word	0x00000080
        /*0274*/ 	.word	0x00000001
        /*0278*/ 	.word	0x00000001


	//----- nvinfo : EIATTR_CRS_STACK_SIZE
	.align		4
.L_1552:
        /*027c*/ 	.byte	0x04, 0x1e
        /*027e*/ 	.short	(.L_1554 - .L_1553)
.L_1553:
        /*0280*/ 	.word	0x00000000


	//----- nvinfo : EIATTR_CBANK_PARAM_SIZE
	.align		4
.L_1554:
        /*0284*/ 	.byte	0x03, 0x19
        /*0286*/ 	.short	0x00e8


	//----- nvinfo : EIATTR_PARAM_CBANK
	.align		4
        /*0288*/ 	.byte	0x04, 0x0a
        /*028a*/ 	.short	(.L_1556 - .L_1555)
	.align		4
.L_1555:
        /*028c*/ 	.word	index@(.nv.constant0._ZN10layer_norm31ln_parallel_residual_fwd_kernelINS_13Kernel_traitsIf6__halffS2_fjLj1536ELj1ELj4ELj1ELj16ENS_18Kernel_traits_baseILj1536EfS2_fS2_fjLj128EEEEELb0ELb0ELb0EEEvNS_9FwdParamsE)
        /*0290*/ 	.short	0x0210
        /*0292*/ 	.short	0x00e8


	//----- nvinfo : EIATTR_SW_WAR
	.align		4
.L_1556:
        /*0294*/ 	.byte	0x04, 0x36
        /*0296*/ 	.short	(.L_1558 - .L_1557)
.L_1557:
        /*0298*/ 	.word	0x00000008
.L_1558:


//--------------------- .nv.info._ZN10layer_norm31ln_parallel_residual_fwd_kernelINS_13Kernel_traitsIf6__halffS2_fjLj1536ELj1ELj4ELj1ELj16ENS_18Kernel_traits_baseILj1536EfS2_fS2_fjLj128EEEEELb0ELb0ELb1EEEvNS_9FwdParamsE --------------------------
	.section	.nv.info._ZN10layer_norm31ln_parallel_residual_fwd_kernelINS_13Kernel_traitsIf6__halffS2_fjLj1536ELj1ELj4ELj1ELj16ENS_18Kernel_traits_baseILj1536EfS2_fS2_fjLj128EEEEELb0ELb0ELb1EEEvNS_9FwdParamsE,"",@"SHT_CUDA_INFO"
	.sectionflags	@""
	.align	4


	//----- nvinfo : EIATTR_CUDA_API_VERSION
	.align		4
        /*0000*/ 	.byte	0x04, 0x37
        /*0002*/ 	.short	(.L_1560 - .L_1559)
.L_1559:
        /*0004*/ 	.word	0x00000082


	//----- nvinfo : EIATTR_KPARAM_INFO
	.align		4
.L_1560:
        /*0008*/ 	.byte	0x04, 0x17
        /*000a*/ 	.short	(.L_1562 - .L_1561)
.L_1561:
        /*000c*/ 	.word	0x00000000
        /*0010*/ 	.short	0x0000
        /*0012*/ 	.short	0x0000
        /*0014*/ 	.byte	0x00, 0xf0, 0xa1, 0x03


	//----- nvinfo : EIATTR_SPARSE_MMA_MASK
	.align		4
.L_1562:
        /*0018*/ 	.byte	0x03, 0x50
        /*001a*/ 	.short	0x0000


	//----- nvinfo : EIATTR_MAXREG_COUNT
	.align		4
        /*001c*/ 	.byte	0x03, 0x1b
        /*001e*/ 	.short	0x00ff


	//----- nvinfo : EIATTR_ANNOTATIONS
	.align		4
        /*0020*/ 	.byte	0x04, 0x55
        /*0022*/ 	.short	(.L_1564 - .L_1563)


	//   ....[0]....
.L_1563:
        /* <DEDUP_REMOVED lines=12> */


	//----- nvinfo : EIATTR_MERCURY_ISA_VERSION
	.align		4
.L_1564:
        /*00d4*/ 	.byte	0x03, 0x5f
        /*00d6*/ 	.short	0x0101


	//----- nvinfo : EIATTR_COOP_GROUP_MASK_REGIDS
	.align		4
        /*00d8*/ 	.byte	0x04, 0x29
        /*00da*/ 	.short	(.L_1566 - .L_1565)


	//   ....[0]....
.L_1565:
        /*00dc*/ 	.word	0xffffffff


	//   ....[1]....
        /*00e0*/ 	.word	0xffffffff


	//   ....[2]....
        /*00e4*/ 	.word	0xffffffff


	//   ....[3]....
        /*00e8*/ 	.word	0xffffffff


	//   ....[4]....
        /*00ec*/ 	.word	0xffffffff


	//   ....[5]....
        /*00f0*/ 	.word	0xffffffff


	//   ....[6]....
        /*00f4*/ 	.word	0xffffffff


	//   ....[7]....
        /*00f8*/ 	.word	0xffffffff


	//   ....[8]....
        /*00fc*/ 	.word	0xffffffff


	//   ....[9]....
        /*0100*/ 	.word	0xffffffff


	//   ....[10]....
        /*0104*/ 	.word	0x05000003


	//   ....[11]....
        /*0108*/ 	.word	0x05000003


	//   ....[12]....
        /*010c*/ 	.word	0x05000003


	//   ....[13]....
        /*0110*/ 	.word	0x05000003


	//   ....[14]....
        /*0114*/ 	.word	0x05000003


	//   ....[15]....
        /*0118*/ 	.word	0x05000003


	//   ....[16]....
        /*011c*/ 	.word	0x05000003


	//   ....[17]....
        /*0120*/ 	.word	0x05000003


	//   ....[18]....
        /*0124*/ 	.word	0x05000003


	//   ....[19]....
        /*0128*/ 	.word	0x05000003


	//----- nvinfo : EIATTR_COOP_GROUP_INSTR_OFFSETS
	.align		4
.L_1566:
        /*012c*/ 	.byte	0x04, 0x28
        /*012e*/ 	.short	(.L_1568 - .L_1567)


	//   ....[0]....
.L_1567:
        /*0130*/ 	.word	0x000029e0


	//   ....[1]....
        /*0134*/ 	.word	0x00002a10


	//   ....[2]....
        /*0138*/ 	.word	0x00002a30


	//   ....[3]....
        /*013c*/ 	.word	0x00002a50


	//   ....[4]....
        /*0140*/ 	.word	0x00002a70


	//   ....[5]....
        /*0144*/ 	.word	0x000030a0


	//   ....[6]....
        /*0148*/ 	.word	0x000030c0


	//   ....[7]....
        /*014c*/ 	.word	0x000030e0


	//   ....[8]....
        /*0150*/ 	.word	0x00003100


	//   ....[9]....
        /*0154*/ 	.word	0x00003120


	//   ....[10]....
        /*0158*/ 	.word	0x00004480


	//   ....[11]....
        /*015c*/ 	.word	0x00004520


	//   ....[12]....
        /*0160*/ 	.word	0x00004590


	//   ....[13]....
        /*0164*/ 	.word	0x00004600


	//   ....[14]....
        /*0168*/ 	.word	0x00004670


	//   ....[15]....
        /*016c*/ 	.word	0x00004d00


	//   ....[16]....
        /*0170*/ 	.word	0x00004d70


	//   ....[17]....
        /*0174*/ 	.word	0x00004de0


	//   ....[18]....
        /*0178*/ 	.word	0x00004e50


	//   ....[19]....
        /*017c*/ 	.word	0x00004ec0


	//----- nvinfo : EIATTR_EXIT_INSTR_OFFSETS
	.align		4
.L_1568:
        /*0180*/ 	.byte	0x04, 0x1c
        /*0182*/ 	.short	(.L_1570 - .L_1569)


	//   ....[0]....
.L_1569:
        /*0184*/ 	.word	0x00000650


	//   ....[1]....
        /*0188*/ 	.word	0x00004410


	//----- nvinfo : EIATTR_MAX_THREADS
	.align		4
.L_1570:
        /*018c*/ 	.byte	0x04, 0x05
        /*018e*/ 	.short	(.L_1572 - .L_1571)
.L_1571:
        /*0190*/ 	.word	0x00000080
        /*0194*/ 	.word	0x00000001
        /*0198*/ 	.word	0x00000001


	//----- nvinfo : EIATTR_CRS_STACK_SIZE
	.align		4
.L_1572:
        /*019c*/ 	.byte	0x04, 0x1e
        /*019e*/ 	.short	(.L_1574 - .L_1573)
.L_1573:
        /*01a0*/ 	.word	0x00000000


	//----- nvinfo : EIATTR_CBANK_PARAM_SIZE
	.align		4
.L_1574:
        /*01a4*/ 	.byte	0x03, 0x19
        /*01a6*/ 	.short	0x00e8


	//----- nvinfo : EIATTR_PARAM_CBANK
	.align		4
        /*01a8*/ 	.byte	0x04, 0x0a
        /*01aa*/ 	.short	(.L_1576 - .L_1575)
	.align		4
.L_1575:
        /*01ac*/ 	.word	index@(.nv.constant0._ZN10layer_norm31ln_parallel_residual_fwd_kernelINS_13Kernel_traitsIf6__halffS2_fjLj1536ELj1ELj4ELj1ELj16ENS_18Kernel_traits_baseILj1536EfS2_fS2_fjLj128EEEEELb0ELb0ELb1EEEvNS_9FwdParamsE)
        /*01b0*/ 	.short	0x0210
        /*01b2*/ 	.short	0x00e8


	//----- nvinfo : EIATTR_SW_WAR
	.align		4
.L_1576:
        /*01b4*/ 	.byte	0x04, 0x36
        /*01b6*/ 	.short	(.L_1578 - .L_1577)
.L_1577:
        /*01b8*/ 	.word	0x00000008
.L_1578:


//--------------------- .nv.info._ZN10layer_norm31ln_parallel_residual_fwd_kernelINS_13Kernel_traitsIf6__halffS2_fjLj1536ELj1ELj4ELj1ELj16ENS_18Kernel_traits_baseILj1536EfS2_fS2_fjLj128EEEEELb0ELb1ELb0EEEvNS_9FwdParamsE --------------------------
	.section	.nv.info._ZN10layer_norm31ln_parallel_residual_fwd_kernelINS_13Kernel_traitsIf6__halffS2_fjLj1536ELj1ELj4ELj1ELj16ENS_18Kernel_traits_baseILj1536EfS2_fS2_fjLj128EEEEELb0ELb1ELb0EEEvNS_9FwdParamsE,"",@"SHT_CUDA_INFO"
	.sectionflags	@""
	.align	4


	//----- nvinfo : EIATTR_CUDA_API_VERSION
	.align		4
        /*0000*/ 	.byte	0x04, 0x37
        /*0002*/ 	.short	(.L_1580 - .L_1579)
.L_1579:
        /*0004*/ 	.word	0x00000082


	//----- nvinfo : EIATTR_KPARAM_INFO
	.align		4
.L_1580:
        /*0008*/ 	.byte	0x04, 0x17
        /*000a*/ 	.short	(.L_1582 - .L_1581)
.L_1581:
        /*000c*/ 	.word	0x00000000
        /*0010*/ 	.short	0x0000
        /*0012*/ 	.short	0x0000
        /*0014*/ 	.byte	0x00, 0xf0, 0xa1, 0x03


	//----- nvinfo : EIATTR_SPARSE_MMA_MASK
	.align		4
.L_1582:
        /*0018*/ 	.byte	0x03, 0x50
        /*001a*/ 	.short	0x0000


	//----- nvinfo : EIATTR_MAXREG_COUNT
	.align		4
        /*001c*/ 	.byte	0x03, 0x1b
        /*001e*/ 	.short	0x00ff


	//----- nvinfo : EIATTR_MERCURY_ISA_VERSION
	.align		4
        /*0020*/ 	.byte	0x03, 0x5f
        /*0022*/ 	.short	0x0101


	//----- nvinfo : EIATTR_COOP_GROUP_MASK_REGIDS
	.align		4
        /*0024*/ 	.byte	0x04, 0x29
        /*0026*/ 	.short	(.L_1584 - .L_1583)


	//   ....[0]....
.L_1583:
        /*0028*/ 	.word	0xffffffff


	//   ....[1]....
        /*002c*/ 	.word	0xffffffff


	//   ....[2]....
        /*0030*/ 	.word	0xffffffff


	//   ....[3]....
        /*0034*/ 	.word	0xffffffff


	//   ....[4]....
        /*0038*/ 	.word	0xffffffff


	//   ....[5]....
        /*003c*/ 	.word	0xffffffff


	//   ....[6]....
        /*0040*/ 	.word	0xffffffff


	//   ....[7]....
        /*0044*/ 	.word	0xffffffff


	//   ....[8]....
        /*0048*/ 	.word	0xffffffff


	//   ....[9]....
        /*004c*/ 	.word	0xffffffff


	//   ....[10]....
        /*0050*/ 	.word	0x050000aa


	//   ....[11]....
        /*0054*/ 	.word	0x050000aa


	//   ....[12]....
        /*0058*/ 	.word	0x050000aa


	//   ....[13]....
        /*005c*/ 	.word	0x050000aa


	//   ....[14]....
        /*0060*/ 	.word	0x050000aa


	//   ....[15]....
        /*0064*/ 	.word	0x050000aa


	//   ....[16]....
        /*0068*/ 	.word	0x050000aa


	//   ....[17]....
        /*006c*/ 	.word	0x050000aa


	//   ....[18]....
        /*0070*/ 	.word	0x050000aa


	//   ....[19]....
        /*0074*/ 	.word	0x050000aa


	//----- nvinfo : EIATTR_COOP_GROUP_INSTR_OFFSETS
	.align		4
.L_1584:
        /*0078*/ 	.byte	0x04, 0x28
        /*007a*/ 	.short	(.L_1586 - .L_1585)


	//   ....[0]....
.L_1585:
        /*007c*/ 	.word	0x00002e70


	//   ....[1]....
        /*0080*/ 	.word	0x00002ea0


	//   ....[2]....
        /*0084*/ 	.word	0x00002ec0


	//   ....[3]....
        /*0088*/ 	.word	0x00002ef0


	//   ....[4]....
        /*008c*/ 	.word	0x00002f10


	//   ....[5]....
        /*0090*/ 	.word	0x00003550


	//   ....[6]....
        /*0094*/ 	.word	0x00003570


	//   ....[7]....
        /*0098*/ 	.word	0x00003590


	//   ....[8]....
        /*009c*/ 	.word	0x000035b0


	//   ....[9]....
        /*00a0*/ 	.word	0x000035d0


	//   ....[10]....
        /*00a4*/ 	.word	0x000044d0


	//   ....[11]....
        /*00a8*/ 	.word	0x00004570


	//   ....[12]....
        /*00ac*/ 	.word	0x000045e0


	//   ....[13]....
        /*00b0*/ 	.word	0x00004660


	//   ....[14]....
        /*00b4*/ 	.word	0x000046d0


	//   ....[15]....
        /*00b8*/ 	.word	0x00004d70


	//   ....[16]....
        /*00bc*/ 	.word	0x00004de0


	//   ....[17]....
        /*00c0*/ 	.word	0x00004e50


	//   ....[18]....
        /*00c4*/ 	.word	0x00004ec0


	//   ....[19]....
        /*00c8*/ 	.word	0x00004f30


	//----- nvinfo : EIATTR_EXIT_INSTR_OFFSETS
	.align		4
.L_1586:
        /*00cc*/ 	.byte	0x04, 0x1c
        /*00ce*/ 	.short	(.L_1588 - .L_1587)


	//   ....[0]....
.L_1587:
        /*00d0*/ 	.word	0x000008b0


	//   ....[1]....
        /*00d4*/ 	.word	0x00004460


	//----- nvinfo : EIATTR_MAX_THREADS
	.align		4
.L_1588:
        /*00d8*/ 	.byte	0x04, 0x05
        /*00da*/ 	.short	(.L_1590 - .L_1589)
.L_1589:
        /*00dc*/ 	.word	0x00000080
        /*00e0*/ 	.word	0x00000001
        /*00e4*/ 	.word	0x00000001


	//----- nvinfo : EIATTR_CRS_STACK_SIZE
	.align		4
.L_1590:
        /*00e8*/ 	.byte	0x04, 0x1e
        /*00ea*/ 	.short	(.L_1592 - .L_1591)
.L_1591:
        /*00ec*/ 	.word	0x00000000


	//----- nvinfo : EIATTR_CBANK_PARAM_SIZE
	.align		4
.L_1592:
        /*00f0*/ 	.byte	0x03, 0x19
        /*00f2*/ 	.short	0x00e8


	//----- nvinfo : EIATTR_PARAM_CBANK
	.align		4
        /*00f4*/ 	.byte	0x04, 0x0a
        /*00f6*/ 	.short	(.L_1594 - .L_1593)
	.align		4
.L_1593:
        /*00f8*/ 	.word	index@(.nv.constant0._ZN10layer_norm31ln_parallel_residual_fwd_kernelINS_13Kernel_traitsIf6__halffS2_fjLj1536ELj1ELj4ELj1ELj16ENS_18Kernel_traits_baseILj1536EfS2_fS2_fjLj128EEEEELb0ELb1ELb0EEEvNS_9FwdParamsE)
        /*00fc*/ 	.short	0x0210
        /*00fe*/ 	.short	0x00e8


	//----- nvinfo : EIATTR_SW_WAR
	.align		4
.L_1594:
        /*0100*/ 	.byte	0x04, 0x36
        /*0102*/ 	.short	(.L_1596 - .L_1595)
.L_1595:
        /*0104*/ 	.word	0x00000008
.L_1596:


//--------------------- .nv.info._ZN10layer_norm31ln_parallel_residual_fwd_kernelINS_13Kernel_traitsIf6__halffS2_fjLj1536ELj1ELj4ELj1ELj16ENS_18Kernel_traits_baseILj1536EfS2_fS2_fjLj128EEEEELb0ELb1ELb1EEEvNS_9FwdParamsE --------------------------
	.section	.nv.info._ZN10layer_norm31ln_parallel_residual_fwd_kernelINS_13Kernel_traitsIf6__halffS2_fjLj1536ELj1ELj4ELj1ELj16ENS_18Kernel_traits_baseILj1536EfS2_fS2_fjLj128EEEEELb0ELb1ELb1EEEvNS_9FwdParamsE,"",@"SHT_CUDA_INFO"
	.sectionflags	@""
	.align	4


	//----- nvinfo : EIATTR_CUDA_API_VERSION
	.align		4
        /*0000*/ 	.byte	0x04, 0x37
        /*0002*/ 	.short	(.L_1598 - .L_1597)
.L_1597:
        /*0004*/ 	.word	0x00000082


	//----- nvinfo : EIATTR_KPARAM_INFO
	.align		4
.L_1598:
        /*0008*/ 	.byte	0x04, 0x17
        /*000a*/ 	.short	(.L_1600 - .L_1599)
.L_1599:
        /*000c*/ 	.word	0x00000000
        /*0010*/ 	.short	0x0000
        /*0012*/ 	.short	0x0000
        /*0014*/ 	.byte	0x00, 0xf0, 0xa1, 0x03


	//----- nvinfo : EIATTR_SPARSE_MMA_MASK
	.align		4
.L_1600:
        /*0018*/ 	.byte	0x03, 0x50
        /*001a*/ 	.short	0x0000


	//----- nvinfo : EIATTR_MAXREG_COUNT
	.align		4
        /*001c*/ 	.byte	0x03, 0x1b
        /*001e*/ 	.short	0x00ff


	//----- nvinfo : EIATTR_MERCURY_ISA_VERSION
	.align		4
        /*0020*/ 	.byte	0x03, 0x5f
        /*0022*/ 	.short	0x0101


	//----- nvinfo : EIATTR_COOP_GROUP_MASK_REGIDS
	.align		4
        /*0024*/ 	.byte	0x04, 0x29
        /*0026*/ 	.short	(.L_1602 - .L_1601)


	//   ....[0]....
.L_1601:
        /*0028*/ 	.word	0xffffffff


	//   ....[1]....
        /*002c*/ 	.word	0xffffffff


	//   ....[2]....
        /*0030*/ 	.word	0xffffffff


	//   ....[3]....
        /*0034*/ 	.word	0xffffffff


	//   ....[4]....
        /*0038*/ 	.word	0xffffffff


	//   ....[5]....
        /*003c*/ 	.word	0xffffffff


	//   ....[6]....
        /*0040*/ 	.word	0xffffffff


	//   ....[7]....
        /*0044*/ 	.word	0xffffffff


	//   ....[8]....
        /*0048*/ 	.word	0xffffffff


	//   ....[9]....
        /*004c*/ 	.word	0xffffffff


	//   ....[10]....
        /*0050*/ 	.word	0x050000ac


	//   ....[11]....
        /*0054*/ 	.word	0x050000ac


	//   ....[12]....
        /*0058*/ 	.word	0x050000ac


	//   ....[13]....
        /*005c*/ 	.word	0x050000ac


	//   ....[14]....
        /*0060*/ 	.word	0x050000ac


	//   ....[15]....
        /*0064*/ 	.word	0x050000ac


	//   ....[16]....
        /*0068*/ 	.word	0x050000ac


	//   ....[17]....
        /*006c*/ 	.word	0x050000ac


	//   ....[18]....
        /*0070*/ 	.word	0x050000ac


	//   ....[19]....
        /*0074*/ 	.word	0x050000ac


	//----- nvinfo : EIATTR_COOP_GROUP_INSTR_OFFSETS
	.align		4
.L_1602:
        /*0078*/ 	.byte	0x04, 0x28
        /*007a*/ 	.short	(.L_1604 - .L_1603)


	//   ....[0]....
.L_1603:
        /*007c*/ 	.word	0x00002600


	//   ....[1]....
        /*0080*/ 	.word	0x00002620


	//   ....[2]....
        /*0084*/ 	.word	0x00002640


	//   ....[3]....
        /*0088*/ 	.word	0x00002660


	//   ....[4]....
        /*008c*/ 	.word	0x00002690


	//   ....[5]....
        /*0090*/ 	.word	0x00002cc0


	//   ....[6]....
        /*0094*/ 	.word	0x00002ce0


	//   ....[7]....
        /*0098*/ 	.word	0x00002d00


	//   ....[8]....
        /*009c*/ 	.word	0x00002d20


	//   ....[9]....
        /*00a0*/ 	.word	0x00002d40


	//   ....[10]....
        /*00a4*/ 	.word	0x00003a80


	//   ....[11]....
        /*00a8*/ 	.word	0x00003b20


	//   ....[12]....
        /*00ac*/ 	.word	0x00003b90


	//   ....[13]....
        /*00b0*/ 	.word	0x00003c00


	//   ....[14]....
        /*00b4*/ 	.word	0x00003c80


	//   ....[15]....
        /*00b8*/ 	.word	0x00004300


	//   ....[16]....
        /*00bc*/ 	.word	0x00004370


	//   ....[17]....
        /*00c0*/ 	.word	0x000043e0


	//   ....[18]....
        /*00c4*/ 	.word	0x00004450


	//   ....[19]....
        /*00c8*/ 	.word	0x000044c0


	//----- nvinfo : EIATTR_EXIT_INSTR_OFFSETS
	.align		4
.L_1604:
        /*00cc*/ 	.byte	0x04, 0x1c
        /*00ce*/ 	.short	(.L_1606 - .L_1605)


	//   ....[0]....
.L_1605:
        /*00d0*/ 	.word	0x00000360


	//   ....[1]....
        /*00d4*/ 	.word	0x00003a10


	//----- nvinfo : EIATTR_MAX_THREADS
	.align		4
.L_1606:
        /*00d8*/ 	.byte	0x04, 0x05
        /*00da*/ 	.short	(.L_1608 - .L_1607)
.L_1607:
        /*00dc*/ 	.word	0x00000080
        /*00e0*/ 	.word	0x00000001
        /*00e4*/ 	.word	0x00000001


	//----- nvinfo : EIATTR_CRS_STACK_SIZE
	.align		4
.L_1608:
        /*00e8*/ 	.byte	0x04, 0x1e
        /*00ea*/ 	.short	(.L_1610 - .L_1609)
.L_1609:
        /*00ec*/ 	.word	0x00000000


	//----- nvinfo : EIATTR_CBANK_PARAM_SIZE
	.align		4
.L_1610:
        /*00f0*/ 	.byte	0x03, 0x19
        /*00f2*/ 	.short	0x00e8


	//----- nvinfo : EIATTR_PARAM_CBANK
	.align		4
        /*00f4*/ 	.byte	0x04, 0x0a
        /*00f6*/ 	.short	(.L_1612 - .L_1611)
	.align		4
.L_1611:
        /*00f8*/ 	.word	index@(.nv.constant0._ZN10layer_norm31ln_parallel_residual_fwd_kernelINS_13Kernel_traitsIf6__halffS2_fjLj1536ELj1ELj4ELj1ELj16ENS_18Kernel_traits_baseILj1536EfS2_fS2_fjLj128EEEEELb0ELb1ELb1EEEvNS_9FwdParamsE)
        /*00fc*/ 	.short	0x0210
        /*00fe*/ 	.short	0x00e8


	//----- nvinfo : EIATTR_SW_WAR
	.align		4
.L_1612:
        /*0100*/ 	.byte	0x04, 0x36
        /*0102*/ 	.short	(.L_1614 - .L_1613)
.L_1613:
        /*0104*/ 	.word	0x00000008
.L_1614:


//--------------------- .nv.info._ZN10layer_norm31ln_parallel_residual_fwd_kernelINS_13Kernel_traitsIf6__halffS2_fjLj1536ELj1ELj4ELj1ELj16ENS_18Kernel_traits_baseILj1536EfS2_fS2_fjLj128EEEEELb1ELb0ELb0EEEvNS_9FwdParamsE --------------------------
	.section	.nv.info._ZN10layer_norm31ln_parallel_residual_fwd_kernelINS_13Kernel_traitsIf6__halffS2_fjLj1536ELj1ELj4ELj1ELj16ENS_18Kernel_traits_baseILj1536EfS2_fS2_fjLj128EEEEELb1ELb0ELb0EEEvNS_9FwdParamsE,"",@"SHT_CUDA_INFO"
	.sectionflags	@""
	.align	4


	//----- nvinfo : EIATTR_CUDA_API_VERSION
	.align		4
        /*0000*/ 	.byte	0x04, 0x37
        /*0002*/ 	.short	(.L_1616 - .L_1615)
.L_1615:
        /*0004*/ 	.word	0x00000082


	//----- nvinfo : EIATTR_KPARAM_INFO
	.align		4
.L_1616:
        /*0008*/ 	.byte	0x04, 0x17
        /*000a*/ 	.short	(.L_1618 - .L_1617)
.L_1617:
        /*000c*/ 	.word	0x00000000
        /*0010*/ 	.short	0x0000
        /*0012*/ 	.short	0x0000
        /*0014*/ 	.byte	0x00, 0xf0, 0xa1, 0x03


	//----- nvinfo : EIATTR_SPARSE_MMA_MASK
	.align		4
.L_1618:
        /*0018*/ 	.byte	0x03, 0x50
        /*001a*/ 	.short	0x0000


	//----- nvinfo : EIATTR_MAXREG_COUNT
	.align		4
        /*001c*/ 	.byte	0x03, 0x1b
        /*001e*/ 	.short	0x00ff


	//----- nvinfo : EIATTR_ANNOTATIONS
	.align		4
        /*0020*/ 	.byte	0x04, 0x55
        /*0022*/ 	.short	(.L_1620 - .L_1619)


	//   ....[0]....
.L_1619:
        /* <DEDUP_REMOVED lines=31> */


	//----- nvinfo : EIATTR_MERCURY_ISA_VERSION
	.align		4
.L_1620:
        /*0204*/ 	.byte	0x03, 0x5f
        /*0206*/ 	.short	0x0101


	//----- nvinfo : EIATTR_COOP_GROUP_MASK_REGIDS
	.align		4
        /*0208*/ 	.byte	0x04, 0x29
        /*020a*/ 	.short	(.L_1622 - .L_1621)


	//   ....[0]....
.L_1621:
        /*020c*/ 	.word	0xffffffff


	//   ....[1]....
        /*0210*/ 	.word	0xffffffff


	//   ....[2]....
        /*0214*/ 	.word	0xffffffff


	//   ....[3]....
        /*0218*/ 	.word	0xffffffff


	//   ....[4]....
        /*021c*/ 	.word	0xffffffff


	//   ....[5]....
        /*0220*/ 	.word	0xffffffff


	//   ....[6]....
        /*0224*/ 	.word	0xffffffff


	//   ....[7]....
        /*0228*/ 	.word	0xffffffff


	//   ....[8]....
        /*022c*/ 	.word	0xffffffff


	//   ....[9]....
        /*0230*/ 	.word	0xffffffff


	//   ....[10]....
        /*0234*/ 	.word	0x050000c0


	//   ....[11]....
        /*0238*/ 	.word	0x050000c0


	//   ....[12]....
        /*023c*/ 	.word	0x050000c0


	//   ....[13]....
        /*0240*/ 	.word	0x050000c0


	//   ....[14]....
        /*0244*/ 	.word	0x050000c0


	//   ....[15]....
        /*0248*/ 	.word	0x050000c0


	//   ....[16]....
        /*024c*/ 	.word	0x050000c0


	//   ....[17]....
        /*0250*/ 	.word	0x050000c0


	//   ....[18]....
        /*0254*/ 	.word	0x050000c0


	//   ....[19]....
        /*0258*/ 	.word	0x050000c0


	//----- nvinfo : EIATTR_COOP_GROUP_INSTR_OFFSETS
	.align		4
.L_1622:
        /*025c*/ 	.byte	0x04, 0x28
        /*025e*/ 	.short	(.L_1624 - .L_1623)


	//   ....[0]....
.L_1623:
        /*0260*/ 	.word	0x000238d0


	//   ....[1]....
        /*0264*/ 	.word	0x00023910


	//   ....[2]....
        /*0268*/ 	.word	0x00023930


	//   ....[3]....
        /*026c*/ 	.word	0x00023950


	//   ....[4]....
        /*0270*/ 	.word	0x00023970


	//   ....[5]....
        /*0274*/ 	.word	0x00023fb0


	//   ....[6]....
        /*0278*/ 	.word	0x00023fd0


	//   ....[7]....
        /*027c*/ 	.word	0x00023ff0


	//   ....[8]....
        /*0280*/ 	.word	0x00024010


	//   ....[9]....
        /*0284*/ 	.word	0x00024030


	//   ....[10]....
        /*0288*/ 	.word	0x00025780


	//   ....[11]....
        /*028c*/ 	.word	0x00025820


	//   ....[12]....
        /*0290*/ 	.word	0x00025890


	//   ....[13]....
        /*0294*/ 	.word	0x00025900


	//   ....[14]....
        /*0298*/ 	.word	0x00025970


	//   ....[15]....
        /*029c*/ 	.word	0x00026020


	//   ....[16]....
        /*02a0*/ 	.word	0x00026090


	//   ....[17]....
        /*02a4*/ 	.word	0x00026100


	//   ....[18]....
        /*02a8*/ 	.word	0x00026170


	//   ....[19]....
        /*02ac*/ 	.word	0x000261e0


	//----- nvinfo : EIATTR_EXIT_INSTR_OFFSETS
	.align		4
.L_1624:
        /*02b0*/ 	.byte	0x04, 0x1c
        /*02b2*/ 	.short	(.L_1626 - .L_1625)


	//   ....[0]....
.L_1625:
        /*02b4*/ 	.word	0x000015d0


	//   ....[1]....
        /*02b8*/ 	.word	0x00025710


	//----- nvinfo : EIATTR_MAX_THREADS
	.align		4
.L_1626:
        /*02bc*/ 	.byte	0x04, 0x05
        /*02be*/ 	.short	(.L_1628 - .L_1627)
.L_1627:
        /*02c0*/ 	.word	0x00000080
        /*02c4*/ 	.word	0x00000001
        /*02c8*/ 	.word	0x00000001


	//----- nvinfo : EIATTR_CRS_STACK_SIZE
	.align		4
.L_1628:
        /*02cc*/ 	.byte	0x04, 0x1e
        /*02ce*/ 	.short	(.L_1630 - .L_1629)
.L_1629:
        /*02d0*/ 	.word	0x00000000


	//----- nvinfo : EIATTR_CBANK_PARAM_SIZE
	.align		4
.L_1630:
        /*02d4*/ 	.byte	0x03, 0x19
        /*02d6*/ 	.short	0x00e8


	//----- nvinfo : EIATTR_PARAM_CBANK
	.align		4
        /*02d8*/ 	.byte	0x04, 0x0a
        /*02da*/ 	.short	(.L_1632 - .L_1631)
	.align		4
.L_1631:
        /*02dc*/ 	.word	index@(.nv.constant0._ZN10layer_norm31ln_parallel_residual_fwd_kernelINS_13Kernel_traitsIf6__halffS2_fjLj1536ELj1ELj4ELj1ELj16ENS_18Kernel_traits_baseILj1536EfS2_fS2_fjLj128EEEEELb1ELb0ELb0EEEvNS_9FwdParamsE)
        /*02e0*/ 	.short	0x0210
        /*02e2*/ 	.short	0x00e8


	//----- nvinfo : EIATTR_SW_WAR
	.align		4
.L_1632:
        /*02e4*/ 	.byte	0x04, 0x36
        /*02e6*/ 	.short	(.L_1634 - .L_1633)
.L_1633:
        /*02e8*/ 	.word	0x00000008
.L_1634:


//--------------------- .nv.info._ZN10layer_norm31ln_parallel_residual_fwd_kernelINS_13Kernel_traitsIf6__halffS2_fjLj1536ELj1ELj4ELj1ELj16ENS_18Kernel_traits_baseILj1536EfS2_fS2_fjLj128EEEEELb1ELb0ELb1EEEvNS_9FwdParamsE --------------------------
	.section	.nv.info._ZN10layer_norm31ln_parallel_residual_fwd_kernelINS_13Kernel_traitsIf6__halffS2_fjLj1536ELj1ELj4ELj1ELj16ENS_18Kernel_traits_baseILj1536EfS2_fS2_fjLj128EEEEELb1ELb0ELb1EEEvNS_9FwdParamsE,"",@"SHT_CUDA_INFO"
	.sectionflags	@""
	.align	4


	//----- nvinfo : EIATTR_CUDA_API_VERSION
	.align		4
        /*0000*/ 	.byte	0x04, 0x37
        /*0002*/ 	.short	(.L_1636 - .L_1635)
.L_1635:
        /*0004*/ 	.word	0x00000082


	//----- nvinfo : EIATTR_KPARAM_INFO
	.align		4
.L_1636:
        /*0008*/ 	.byte	0x04, 0x17
        /*000a*/ 	.short	(.L_1638 - .L_1637)
.L_1637:
        /*000c*/ 	.word	0x00000000
        /*0010*/ 	.short	0x0000
        /*0012*/ 	.short	0x0000
        /*0014*/ 	.byte	0x00, 0xf0, 0xa1, 0x03


	//----- nvinfo : EIATTR_SPARSE_MMA_MASK
	.align		4
.L_1638:
        /*0018*/ 	.byte	0x03, 0x50
        /*001a*/ 	.short	0x0000


	//----- nvinfo : EIATTR_MAXREG_COUNT
	.align		4
        /*001c*/ 	.byte	0x03, 0x1b
        /*001e*/ 	.short	0x00ff


	//----- nvinfo : EIATTR_ANNOTATIONS
	.align		4
        /*0020*/ 	.byte	0x04, 0x55
        /*0022*/ 	.short	(.L_1640 - .L_1639)


	//   ....[0]....
.L_1639:
        /* <DEDUP_REMOVED lines=28> */


	//----- nvinfo : EIATTR_MERCURY_ISA_VERSION
	.align		4
.L_1640:
        /*01d4*/ 	.byte	0x03, 0x5f
        /*01d6*/ 	.short	0x0101


	//----- nvinfo : EIATTR_COOP_GROUP_MASK_REGIDS
	.align		4
        /*01d8*/ 	.byte	0x04, 0x29
        /*01da*/ 	.short	(.L_1642 - .L_1641)


	//   ....[0]....
.L_1641:
        /*01dc*/ 	.word	0xffffffff


	//   ....[1]....
        /*01e0*/ 	.word	0xffffffff


	//   ....[2]....
        /*01e4*/ 	.word	0xffffffff


	//   ....[3]....
        /*01e8*/ 	.word	0xffffffff


	//   ....[4]....
        /*01ec*/ 	.word	0xffffffff


	//   ....[5]....
        /*01f0*/ 	.word	0xffffffff


	//   ....[6]....
        /*01f4*/ 	.word	0xffffffff


	//   ....[7]....
        /*01f8*/ 	.word	0xffffffff


	//   ....[8]....
        /*01fc*/ 	.word	0xffffffff


	//   ....[9]....
        /*0200*/ 	.word	0xffffffff


	//   ....[10]....
        /*0204*/ 	.word	0x050000dc


	//   ....[11]....
        /*0208*/ 	.word	0x050000dc


	//   ....[12]....
        /*020c*/ 	.word	0x050000dc


	//   ....[13]....
        /*0210*/ 	.word	0x050000dc


	//   ....[14]....
        /*0214*/ 	.word	0x050000dc


	//   ....[15]....
        /*0218*/ 	.word	0x050000dc


	//   ....[16]....
        /*021c*/ 	.word	0x050000dc


	//   ....[17]....
        /*0220*/ 	.word	0x050000dc


	//   ....[18]....
        /*0224*/ 	.word	0x050000dc


	//   ....[19]....
        /*0228*/ 	.word	0x050000dc


	//----- nvinfo : EIATTR_COOP_GROUP_INSTR_OFFSETS
	.align		4
.L_1642:
        /*022c*/ 	.byte	0x04, 0x28
        /*022e*/ 	.short	(.L_1644 - .L_1643)


	//   ....[0]....
.L_1643:
        /*0230*/ 	.word	0x00023570


	//   ....[1]....
        /*0234*/ 	.word	0x000235a0


	//   ....[2]....
        /*0238*/ 	.word	0x000235c0


	//   ....[3]....
        /*023c*/ 	.word	0x000235e0


	//   ....[4]....
        /*0240*/ 	.word	0x00023600


	//   ....[5]....
        /*0244*/ 	.word	0x00023c30


	//   ....[6]....
        /*0248*/ 	.word	0x00023c50


	//   ....[7]....
        /*024c*/ 	.word	0x00023c70


	//   ....[8]....
        /*0250*/ 	.word	0x00023c90


	//   ....[9]....
        /*0254*/ 	.word	0x00023cb0


	//   ....[10]....
        /*0258*/ 	.word	0x000251d0


	//   ....[11]....
        /*025c*/ 	.word	0x00025270


	//   ....[12]....
        /*0260*/ 	.word	0x000252e0


	//   ....[13]....
        /*0264*/ 	.word	0x00025350


	//   ....[14]....
        /*0268*/ 	.word	0x000253c0


	//   ....[15]....
        /*026c*/ 	.word	0x00025a50


	//   ....[16]....
        /*0270*/ 	.word	0x00025ac0


	//   ....[17]....
        /*0274*/ 	.word	0x00025b30


	//   ....[18]....
        /*0278*/ 	.word	0x00025ba0


	//   ....[19]....
        /*027c*/ 	.word	0x00025c10


	//----- nvinfo : EIATTR_EXIT_INSTR_OFFSETS
	.align		4
.L_1644:
        /*0280*/ 	.byte	0x04, 0x1c
        /*0282*/ 	.short	(.L_1646 - .L_1645)


	//   ....[0]....
.L_1645:
        /*0284*/ 	.word	0x00000ab0


	//   ....[1]....
        /*0288*/ 	.word	0x00025160


	//----- nvinfo : EIATTR_MAX_THREADS
	.align		4
.L_1646:
        /*028c*/ 	.byte	0x04, 0x05
        /*028e*/ 	.short	(.L_1648 - .L_1647)
.L_1647:
        /*0290*/ 	.word	0x00000080
        /*0294*/ 	.word	0x00000001
        /*0298*/ 	.word	0x00000001


	//----- nvinfo : EIATTR_CRS_STACK_SIZE
	.align		4
.L_1648:
        /*029c*/ 	.byte	0x04, 0x1e
        /*029e*/ 	.short	(.L_1650 - .L_1649)
.L_1649:
        /*02a0*/ 	.word	0x00000000


	//----- nvinfo : EIATTR_CBANK_PARAM_SIZE
	.align		4
.L_1650:
        /*02a4*/ 	.byte	0x03, 0x19
        /*02a6*/ 	.short	0x00e8


	//----- nvinfo : EIATTR_PARAM_CBANK
	.align		4
        /*02a8*/ 	.byte	0x04, 0x0a
        /*02aa*/ 	.short	(.L_1652 - .L_1651)
	.align		4
.L_1651:
        /*02ac*/ 	.word	index@(.nv.constant0._ZN10layer_norm31ln_parallel_residual_fwd_kernelINS_13Kernel_traitsIf6__halffS2_fjLj1536ELj1ELj4ELj1ELj16ENS_18Kernel_traits_baseILj1536EfS2_fS2_fjLj128EEEEELb1ELb0ELb1EEEvNS_9FwdParamsE)
        /*02b0*/ 	.short	0x0210
        /*02b2*/ 	.short	0x00e8


	//----- nvinfo : EIATTR_SW_WAR
	.align		4
.L_1652:
        /*02b4*/ 	.byte	0x04, 0x36
        /*02b6*/ 	.short	(.L_1654 - .L_1653)
.L_1653:
        /*02b8*/ 	.word	0x00000008
.L_1654:


//--------------------- .nv.info._ZN10layer_norm31ln_parallel_residual_fwd_kernelINS_13Kernel_traitsIf6__halffS2_fjLj1536ELj1ELj4ELj1ELj16ENS_18Kernel_traits_baseILj1536EfS2_fS2_fjLj128EEEEELb1ELb1ELb0EEEvNS_9FwdParamsE --------------------------
	.section	.nv.info._ZN10layer_norm31ln_parallel_residual_fwd_kernelINS_13Kernel_traitsIf6__halffS2_fjLj1536ELj1ELj4ELj1ELj16ENS_18Kernel_traits_baseILj1536EfS2_fS2_fjLj128EEEEELb1ELb1ELb0EEEvNS_9FwdParamsE,"",@"SHT_CUDA_INFO"
	.sectionflags	@""
	.align	4


	//----- nvinfo : EIATTR_CUDA_API_VERSION
	.align		4
        /*0000*/ 	.byte	0x04, 0x37
        /*0002*/ 	.short	(.L_1656 - .L_1655)
.L_1655:
        /*0004*/ 	.word	0x00000082


	//----- nvinfo : EIATTR_KPARAM_INFO
	.align		4
.L_1656:
        /*0008*/ 	.byte	0x04, 0x17
        /*000a*/ 	.short	(.L_1658 - .L_1657)
.L_1657:
        /*000c*/ 	.word	0x00000000
        /*0010*/ 	.short	0x0000
        /*0012*/ 	.short	0x0000
        /*0014*/ 	.byte	0x00, 0xf0, 0xa1, 0x03


	//----- nvinfo : EIATTR_SPARSE_MMA_MASK
	.align		4
.L_1658:
        /*0018*/ 	.byte	0x03, 0x50
        /*001a*/ 	.short	0x0000


	//----- nvinfo : EIATTR_MAXREG_COUNT
	.align		4
        /*001c*/ 	.byte	0x03, 0x1b
        /*001e*/ 	.short	0x00ff


	//----- nvinfo : EIATTR_MERCURY_ISA_VERSION
	.align		4
        /*0020*/ 	.byte	0x03, 0x5f
        /*0022*/ 	.short	0x0101


	//----- nvinfo : EIATTR_COOP_GROUP_MASK_REGIDS
	.align		4
        /*0024*/ 	.byte	0x04, 0x29
        /*0026*/ 	.short	(.L_1660 - .L_1659)


	//   ....[0]....
.L_1659:
        /*0028*/ 	.word	0xffffffff


	//   ....[1]....
        /*002c*/ 	.word	0xffffffff


	//   ....[2]....
        /*0030*/ 	.word	0xffffffff


	//   ....[3]....
        /*0034*/ 	.word	0xffffffff


	//   ....[4]....
        /*0038*/ 	.word	0xffffffff


	//   ....[5]....
        /*003c*/ 	.word	0xffffffff


	//   ....[6]....
        /*0040*/ 	.word	0xffffffff


	//   ....[7]....
        /*0044*/ 	.word	0xffffffff


	//   ....[8]....
        /*0048*/ 	.word	0xffffffff


	//   ....[9]....
        /*004c*/ 	.word	0xffffffff


	//   ....[10]....
        /*0050*/ 	.word	0x050000d0


	//   ....[11]....
        /*0054*/ 	.word	0x050000d0


	//   ....[12]....
        /*0058*/ 	.word	0x050000d0


	//   ....[13]....
        /*005c*/ 	.word	0x050000d0


	//   ....[14]....
        /*0060*/ 	.word	0x050000d0


	//   ....[15]....
        /*0064*/ 	.word	0x050000d0


	//   ....[16]....
        /*0068*/ 	.word	0x050000d0


	//   ....[17]....
        /*006c*/ 	.word	0x050000d0


	//   ....[18]....
        /*0070*/ 	.word	0x050000d0


	//   ....[19]....
        /*0074*/ 	.word	0x050000d0


	//----- nvinfo : EIATTR_COOP_GROUP_INSTR_OFFSETS
	.align		4
.L_1660:
        /*0078*/ 	.byte	0x04, 0x28
        /*007a*/ 	.short	(.L_1662 - .L_1661)


	//   ....[0]....
.L_1661:
        /*007c*/ 	.word	0x00023140


	//   ....[1]....
        /*0080*/ 	.word	0x00023170


	//   ....[2]....
        /*0084*/ 	.word	0x000231a0


	//   ....[3]....
        /*0088*/ 	.word	0x000231c0


	//   ....[4]....
        /*008c*/ 	.word	0x000231e0


	//   ....[5]....
        /*0090*/ 	.word	0x00023820


	//   ....[6]....
        /*0094*/ 	.word	0x00023840


	//   ....[7]....
        /*0098*/ 	.word	0x00023860


	//   ....[8]....
        /*009c*/ 	.word	0x00023880


	//   ....[9]....
        /*00a0*/ 	.word	0x000238a0


	//   ....[10]....
        /*00a4*/ 	.word	0x000247c0


	//   ....[11]....
        /*00a8*/ 	.word	0x00024860


	//   ....[12]....
        /*00ac*/ 	.word	0x000248e0


	//   ....[13]....
        /*00b0*/ 	.word	0x00024950


	//   ....[14]....
        /*00b4*/ 	.word	0x000249c0


	//   ....[15]....
        /*00b8*/ 	.word	0x00025050


	//   ....[16]....
        /*00bc*/ 	.word	0x000250c0


	//   ....[17]....
        /*00c0*/ 	.word	0x00025130


	//   ....[18]....
        /*00c4*/ 	.word	0x000251a0


	//   ....[19]....
        /*00c8*/ 	.word	0x00025210


	//----- nvinfo : EIATTR_EXIT_INSTR_OFFSETS
	.align		4
.L_1662:
        /*00cc*/ 	.byte	0x04, 0x1c
        /*00ce*/ 	.short	(.L_1664 - .L_1663)


	//   ....[0]....
.L_1663:
        /*00d0*/ 	.word	0x00000d90


	//   ....[1]....
        /*00d4*/ 	.word	0x00024750


	//----- nvinfo : EIATTR_MAX_THREADS
	.align		4
.L_1664:
        /*00d8*/ 	.byte	0x04, 0x05
        /*00da*/ 	.short	(.L_1666 - .L_1665)
.L_1665:
        /*00dc*/ 	.word	0x00000080
        /*00e0*/ 	.word	0x00000001
        /*00e4*/ 	.word	0x00000001


	//----- nvinfo : EIATTR_CRS_STACK_SIZE
	.align		4
.L_1666:
        /*00e8*/ 	.byte	0x04, 0x1e
        /*00ea*/ 	.short	(.L_1668 - .L_1667)
.L_1667:
        /*00ec*/ 	.word	0x00000000


	//----- nvinfo : EIATTR_CBANK_PARAM_SIZE
	.align		4
.L_1668:
        /*00f0*/ 	.byte	0x03, 0x19
        /*00f2*/ 	.short	0x00e8


	//----- nvinfo : EIATTR_PARAM_CBANK
	.align		4
        /*00f4*/ 	.byte	0x04, 0x0a
        /*00f6*/ 	.short	(.L_1670 - .L_1669)
	.align		4
.L_1669:
        /*00f8*/ 	.word	index@(.nv.constant0._ZN10layer_norm31ln_parallel_residual_fwd_kernelINS_13Kernel_traitsIf6__halffS2_fjLj1536ELj1ELj4ELj1ELj16ENS_18Kernel_traits_baseILj1536EfS2_fS2_fjLj128EEEEELb1ELb1ELb0EEEvNS_9FwdParamsE)
        /*00fc*/ 	.short	0x0210
        /*00fe*/ 	.short	0x00e8


	//----- nvinfo : EIATTR_SW_WAR
	.align		4
.L_1670:
        /*0100*/ 	.byte	0x04, 0x36
        /*0102*/ 	.short	(.L_1672 - .L_1671)
.L_1671:
        /*0104*/ 	.word	0x00000008
.L_1672:


//--------------------- .nv.info._ZN10layer_norm31ln_parallel_residual_fwd_kernelINS_13Kernel_traitsIf6__halffS2_fjLj1536ELj1ELj4ELj1ELj16ENS_18Kernel_traits_baseILj1536EfS2_fS2_fjLj128EEEEELb1ELb1ELb1EEEvNS_9FwdParamsE --------------------------
	.section	.nv.info._ZN10layer_norm31ln_parallel_residual_fwd_kernelINS_13Kernel_traitsIf6__halffS2_fjLj1536ELj1ELj4ELj1ELj16ENS_18Kernel_traits_baseILj1536EfS2_fS2_fjLj128EEEEELb1ELb1ELb1EEEvNS_9FwdParamsE,"",@"SHT_CUDA_INFO"
	.sectionflags	@""
	.align	4


	//----- nvinfo : EIATTR_CUDA_API_VERSION
	.align		4
        /*0000*/ 	.byte	0x04, 0x37
        /*0002*/ 	.short	(.L_1674 - .L_1673)
.L_1673:
        /*0004*/ 	.word	0x00000082


	//----- nvinfo : EIATTR_KPARAM_INFO
	.align		4
.L_1674:
        /*0008*/ 	.byte	0x04, 0x17
        /*000a*/ 	.short	(.L_1676 - .L_1675)
.L_1675:
        /*000c*/ 	.word	0x00000000
        /*0010*/ 	.short	0x0000
        /*0012*/ 	.short	0x0000
        /*0014*/ 	.byte	0x00, 0xf0, 0xa1, 0x03


	//----- nvinfo : EIATTR_SPARSE_MMA_MASK
	.align		4
.L_1676:
        /*0018*/ 	.byte	0x03, 0x50
        /*001a*/ 	.short	0x0000


	//----- nvinfo : EIATTR_MAXREG_COUNT
	.align		4
        /*001c*/ 	.byte	0x03, 0x1b
        /*001e*/ 	.short	0x00ff


	//----- nvinfo : EIATTR_MERCURY_ISA_VERSION
	.align		4
        /*0020*/ 	.byte	0x03, 0x5f
        /*0022*/ 	.short	0x0101


	//----- nvinfo : EIATTR_COOP_GROUP_MASK_REGIDS
	.align		4
        /*0024*/ 	.byte	0x04, 0x29
        /*0026*/ 	.short	(.L_1678 - .L_1677)


	//   ....[0]....
.L_1677:
        /*0028*/ 	.word	0xffffffff


	//   ....[1]....
        /*002c*/ 	.word	0xffffffff


	//   ....[2]....
        /*0030*/ 	.word	0xffffffff


	//   ....[3]....
        /*0034*/ 	.word	0xffffffff


	//   ....[4]....
        /*0038*/ 	.word	0xffffffff


	//   ....[5]....
        /*003c*/ 	.word	0xffffffff


	//   ....[6]....
        /*0040*/ 	.word	0xffffffff


	//   ....[7]....
        /*0044*/ 	.word	0xffffffff


	//   ....[8]....
        /*0048*/ 	.word	0xffffffff


	//   ....[9]....
        /*004c*/ 	.word	0xffffffff


	//   ....[10]....
        /*0050*/ 	.word	0x050000d0


	//   ....[11]....
        /*0054*/ 	.word	0x050000d0


	//   ....[12]....
        /*0058*/ 	.word	0x050000d0


	//   ....[13]....
        /*005c*/ 	.word	0x050000d0


	//   ....[14]....
        /*0060*/ 	.word	0x050000d0


	//   ....[15]....
        /*0064*/ 	.word	0x050000d0


	//   ....[16]....
        /*0068*/ 	.word	0x050000d0


	//   ....[17]....
        /*006c*/ 	.word	0x050000d0


	//   ....[18]....
        /*0070*/ 	.word	0x050000d0


	//   ....[19]....
        /*0074*/ 	.word	0x050000d0


	//----- nvinfo : EIATTR_COOP_GROUP_INSTR_OFFSETS
	.align		4
.L_1678:
        /*0078*/ 	.byte	0x04, 0x28
        /*007a*/ 	.short	(.L_1680 - .L_1679)


	//   ....[0]....
.L_1679:
        /*007c*/ 	.word	0x00023040


	//   ....[1]....
        /*0080*/ 	.word	0x00023070


	//   ....[2]....
        /*0084*/ 	.word	0x00023090


	//   ....[3]....
        /*0088*/ 	.word	0x000230b0


	//   ....[4]....
        /*008c*/ 	.word	0x000230d0


	//   ....[5]....
        /*0090*/ 	.word	0x00023700


	//   ....[6]....
        /*0094*/ 	.word	0x00023720


	//   ....[7]....
        /*0098*/ 	.word	0x00023740


	//   ....[8]....
        /*009c*/ 	.word	0x00023760


	//   ....[9]....
        /*00a0*/ 	.word	0x00023780


	//   ....[10]....
        /*00a4*/ 	.word	0x000244a0


	//   ....[11]....
        /*00a8*/ 	.word	0x00024550


	//   ....[12]....
        /*00ac*/ 	.word	0x000245c0


	//   ....[13]....
        /*00b0*/ 	.word	0x00024630


	//   ....[14]....
        /*00b4*/ 	.word	0x000246a0


	//   ....[15]....
        /*00b8*/ 	.word	0x00024d20


	//   ....[16]....
        /*00bc*/ 	.word	0x00024d90


	//   ....[17]....
        /*00c0*/ 	.word	0x00024e00


	//   ....[18]....
        /*00c4*/ 	.word	0x00024e70


	//   ....[19]....
        /*00c8*/ 	.word	0x00024ee0


	//----- nvinfo : EIATTR_EXIT_INSTR_OFFSETS
	.align		4
.L_1680:
        /*00cc*/ 	.byte	0x04, 0x1c
        /*00ce*/ 	.short	(.L_1682 - .L_1681)


	//   ....[0]....
.L_1681:
        /*00d0*/ 	.word	0x00000430


	//   ....[1]....
        /*00d4*/ 	.word	0x00024430


	//----- nvinfo : EIATTR_MAX_THREADS
	.align		4
.L_1682:
        /*00d8*/ 	.byte	0x04, 0x05
        /*00da*/ 	.short	(.L_1684 - .L_1683)
.L_1683:
        /*00dc*/ 	.word	0x00000080
        /*00e0*/ 	.word	0x00000001
        /*00e4*/ 	.word	0x00000001


	//----- nvinfo : EIATTR_CRS_STACK_SIZE
	.align		4
.L_1684:
        /*00e8*/ 	.byte	0x04, 0x1e
        /*00ea*/ 	.short	(.L_1686 - .L_1685)
.L_1685:
        /*00ec*/ 	.word	0x00000000


	//----- nvinfo : EIATTR_CBANK_PARAM_SIZE
	.align		4
.L_1686:
        /*00f0*/ 	.byte	0x03, 0x19
        /*00f2*/ 	.short	0x00e8


	//----- nvinfo : EIATTR_PARAM_CBANK
	.align		4
        /*00f4*/ 	.byte	0x04, 0x0a
        /*00f6*/ 	.short	(.L_1688 - .L_1687)
	.align		4
.L_1687:
        /*00f8*/ 	.word	index@(.nv.constant0._ZN10layer_norm31ln_parallel_residual_fwd_kernelINS_13Kernel_traitsIf6__halffS2_fjLj1536ELj1ELj4ELj1ELj16ENS_18Kernel_traits_baseILj1536EfS2_fS2_fjLj128EEEEELb1ELb1ELb1EEEvNS_9FwdParamsE)
        /*00fc*/ 	.short	0x0210
        /*00fe*/ 	.short	0x00e8


	//----- nvinfo : EIATTR_SW_WAR
	.align		4
.L_1688:
        /*0100*/ 	.byte	0x04, 0x36
        /*0102*/ 	.short	(.L_1690 - .L_1689)
.L_1689:
        /*0104*/ 	.word	0x00000008
.L_1690:


//--------------------- .nv.info._ZN10layer_norm31ln_parallel_residual_fwd_kernelINS_13Kernel_traitsI6__halfffffjLj1536ELj1ELj4ELj1ELj16ENS_18Kernel_traits_baseILj1536ES2_ffffjLj128EEEEELb0ELb0ELb0EEEvNS_9FwdParamsE --------------------------
	.section	.nv.info._ZN10layer_norm31ln_parallel_residual_fwd_kernelINS_13Kernel_traitsI6__halfffffjLj1536ELj1ELj4ELj1ELj16ENS_18Kernel_traits_baseILj1536ES2_ffffjLj128EEEEELb0ELb0ELb0EEEvNS_9FwdParamsE,"",@"SHT_CUDA_INFO"
	.sectionflags	@""
	.align	4


	//----- nvinfo : EIATTR_CUDA_API_VERSION
	.align		4
        /*0000*/ 	.byte	0x04, 0x37
        /*0002*/ 	.short	(.L_1692 - .L_1691)
.L_1691:
        /*0004*/ 	.word	0x00000082


	//----- nvinfo : EIATTR_KPARAM_INFO
	.align		4
.L_1692:
        /*0008*/ 	.byte	0x04, 0x17
        /*000a*/ 	.short	(.L_1694 - .L_1693)
.L_1693:
        /*000c*/ 	.word	0x00000000
        /*0010*/ 	.short	0x0000
        /*0012*/ 	.short	0x0000
        /*0014*/ 	.byte	0x00, 0xf0, 0xa1, 0x03


	//----- nvinfo : EIATTR_SPARSE_MMA_MASK
	.align		4
.L_1694:
        /*0018*/ 	.byte	0x03, 0x50
        /*001a*/ 	.short	0x0000


	//----- nvinfo : EIATTR_MAXREG_COUNT
	.align		4
        /*001c*/ 	.byte	0x03, 0x1b
        /*001e*/ 	.short	0x00ff


	//----- nvinfo : EIATTR_ANNOTATIONS
	.align		4
        /*0020*/ 	.byte	0x04, 0x55
        /*0022*/ 	.short	(.L_1696 - .L_1695)


	//   ....[0]....
.L_1695:
        /* <DEDUP_REMOVED lines=23> */


	//----- nvinfo : EIATTR_MERCURY_ISA_VERSION
	.align		4
.L_1696:
        /*0184*/ 	.byte	0x03, 0x5f
        /*0186*/ 	.short	0x0101


	//----- nvinfo : EIATTR_COOP_GROUP_MASK_REGIDS
	.align		4
        /*0188*/ 	.byte	0x04, 0x29
        /*018a*/ 	.short	(.L_1698 - .L_1697)


	//   ....[0]....
.L_1697:
        /*018c*/ 	.word	0xffffffff


	//   ....[1]....
        /*0190*/ 	.word	0xffffffff


	//   ....[2]....
        /*0194*/ 	.word	0xffffffff


	//   ....[3]....
        /*0198*/ 	.word	0xffffffff


	//   ....[4]....
        /*019c*/ 	.word	0xffffffff


	//   ....[5]....
        /*01a0*/ 	.word	0xffffffff


	//   ....[6]....
        /*01a4*/ 	.word	0xffffffff


	//   ....[7]....
        /*01a8*/ 	.word	0xffffffff


	//   ....[8]....
        /*01ac*/ 	.word	0xffffffff


	//   ....[9]....
        /*01b0*/ 	.word	0xffffffff


	//   ....[10]....
        /*01b4*/ 	.word	0x0500006c


	//   ....[11]....
        /*01b8*/ 	.word	0x0500006c


	//   ....[12]....
        /*01bc*/ 	.word	0x0500006c


	//   ....[13]....
        /*01c0*/ 	.word	0x0500006c


	//   ....[14]....
        /*01c4*/ 	.word	0x0500006c


	//   ....[15]....
        /*01c8*/ 	.word	0x0500006c


	//   ....[16]....
        /*01cc*/ 	.word	0x0500006c


	//   ....[17]....
        /*01d0*/ 	.word	0x0500006c


	//   ....[18]....
        /*01d4*/ 	.word	0x0500006c


	//   ....[19]....
        /*01d8*/ 	.word	0x0500006c


	//----- nvinfo : EIATTR_COOP_GROUP_INSTR_OFFSETS
	.align		4
.L_1698:
        /*01dc*/ 	.byte	0x04, 0x28
        /*01de*/ 	.short	(.L_1700 - .L_1699)


	//   ....[0]....
.L_1699:
        /*01e0*/ 	.word	0x00006670


	//   ....[1]....
        /*01e4*/ 	.word	0x000066b0


	//   ....[2]....
        /*01e8*/ 	.word	0x000066d0


	//   ....[3]....
        /*01ec*/ 	.word	0x000066f0


	//   ....[4]....
        /*01f0*/ 	.word	0x00006710


	//   ....[5]....
        /*01f4*/ 	.word	0x00006dd0


	//   ....[6]....
        /*01f8*/ 	.word	0x00006df0


	//   ....[7]....
        /*01fc*/ 	.word	0x00006e10


	//   ....[8]....
        /*0200*/ 	.word	0x00006e30


	//   ....[9]....
        /*0204*/ 	.word	0x00006e50


	//   ....[10]....
        /*0208*/ 	.word	0x00008670


	//   ....[11]....
        /*020c*/ 	.word	0x00008710


	//   ....[12]....
        /*0210*/ 	.word	0x00008780


	//   ....[13]....
        /*0214*/ 	.word	0x000087f0


	//   ....[14]....
        /*0218*/ 	.word	0x00008860


	//   ....[15]....
        /*021c*/ 	.word	0x00008f90


	//   ....[16]....
        /*0220*/ 	.word	0x00009000


	//   ....[17]....
        /*0224*/ 	.word	0x00009070


	//   ....[18]....
        /*0228*/ 	.word	0x000090e0


	//   ....[19]....
        /*022c*/ 	.word	0x00009150


	//----- nvinfo : EIATTR_EXIT_INSTR_OFFSETS
	.align		4
.L_1700:
        /*0230*/ 	.byte	0x04, 0x1c
        /*0232*/ 	.short	(.L_1702 - .L_1701)


	//   ....[0]....
.L_1701:
        /*0234*/ 	.word	0x00001790


	//   ....[1]....
        /*0238*/ 	.word	0x00008600


	//----- nvinfo : EIATTR_MAX_THREADS
	.align		4
.L_1702:
        /*023c*/ 	.byte	0x04, 0x05
        /*023e*/ 	.short	(.L_1704 - .L_1703)
.L_1703:
        /*0240*/ 	.word	0x00000080
        /*0244*/ 	.word	0x00000001
        /*0248*/ 	.word	0x00000001


	//----- nvinfo : EIATTR_CRS_STACK_SIZE
	.align		4
.L_1704:
        /*024c*/ 	.byte	0x04, 0x1e
        /*024e*/ 	.short	(.L_1706 - .L_1705)
.L_1705:
        /*0250*/ 	.word	0x00000000


	//----- nvinfo : EIATTR_CBANK_PARAM_SIZE
	.align		4
.L_1706:
        /*0254*/ 	.byte	0x03, 0x19
        /*0256*/ 	.short	0x00e8


	//----- nvinfo : EIATTR_PARAM_CBANK
	.align		4
        /*0258*/ 	.byte	0x04, 0x0a
        /*025a*/ 	.short	(.L_1708 - .L_1707)
	.align		4
.L_1707:
        /*025c*/ 	.word	index@(.nv.constant0._ZN10layer_norm31ln_parallel_residual_fwd_kernelINS_13Kernel_traitsI6__halfffffjLj1536ELj1ELj4ELj1ELj16ENS_18Kernel_traits_baseILj1536ES2_ffffjLj128EEEEELb0ELb0ELb0EEEvNS_9FwdParamsE)
        /*0260*/ 	.short	0x0210
        /*0262*/ 	.short	0x00e8


	//----- nvinfo : EIATTR_SW_WAR
	.align		4
.L_1708:
        /*0264*/ 	.byte	0x04, 0x36
        /*0266*/ 	.short	(.L_1710 - .L_1709)
.L_1709:
        /*0268*/ 	.word	0x00000008
.L_1710:


//--------------------- .nv.info._ZN10layer_norm31ln_parallel_residual_fwd_kernelINS_13Kernel_traitsI6__halfffffjLj1536ELj1ELj4ELj1ELj16ENS_18Kernel_traits_baseILj1536ES2_ffffjLj128EEEEELb0ELb0ELb1EEEvNS_9FwdParamsE --------------------------
	.section	.nv.info._ZN10layer_norm31ln_parallel_residual_fwd_kernelINS_13Kernel_traitsI6__halfffffjLj1536ELj1ELj4ELj1ELj16ENS_18Kernel_traits_baseILj1536ES2_ffffjLj128EEEEELb0ELb0ELb1EEEvNS_9FwdParamsE,"",@"SHT_CUDA_INFO"
	.sectionflags	@""
	.align	4


	//----- nvinfo : EIATTR_CUDA_API_VERSION
	.align		4
        /*0000*/ 	.byte	0x04, 0x37
        /*0002*/ 	.short	(.L_1712 - .L_1711)
.L_1711:
        /*0004*/ 	.word	0x00000082


	//----- nvinfo : EIATTR_KPARAM_INFO
	.align		4
.L_1712:
        /*0008*/ 	.byte	0x04, 0x17
        /*000a*/ 	.short	(.L_1714 - .L_1713)
.L_1713:
        /*000c*/ 	.word	0x00000000
        /*0010*/ 	.short	0x0000
        /*0012*/ 	.short	0x0000
        /*0014*/ 	.byte	0x00, 0xf0, 0xa1, 0x03


	//----- nvinfo : EIATTR_SPARSE_MMA_MASK
	.align		4
.L_1714:
        /*0018*/ 	.byte	0x03, 0x50
        /*001a*/ 	.short	0x0000


	//----- nvinfo : EIATTR_MAXREG_COUNT
	.align		4
        /*001c*/ 	.byte	0x03, 0x1b
        /*001e*/ 	.short	0x00ff


	//----- nvinfo : EIATTR_ANNOTATIONS
	.align		4
        /*0020*/ 	.byte	0x04, 0x55
        /*0022*/ 	.short	(.L_1716 - .L_1715)


	//   ....[0]....
.L_1715:
        /* <DEDUP_REMOVED lines=23> */


	//----- nvinfo : EIATTR_MERCURY_ISA_VERSION
	.align		4
.L_1716:
        /*0184*/ 	.byte	0x03, 0x5f
        /*0186*/ 	.short	0x0101


	//----- nvinfo : EIATTR_COOP_GROUP_MASK_REGIDS
	.align		4
        /*0188*/ 	.byte	0x04, 0x29
        /*018a*/ 	.short	(.L_1718 - .L_1717)


	//   ....[0]....
.L_1717:
        /*018c*/ 	.word	0xffffffff


	//   ....[1]....
        /*0190*/ 	.word	0xffffffff


	//   ....[2]....
        /*0194*/ 	.word	0xffffffff


	//   ....[3]....
        /*0198*/ 	.word	0xffffffff


	//   ....[4]....
        /*019c*/ 	.word	0xffffffff


	//   ....[5]....
        /*01a0*/ 	.word	0xffffffff


	//   ....[6]....
        /*01a4*/ 	.word	0xffffffff


	//   ....[7]....
        /*01a8*/ 	.word	0xffffffff


	//   ....[8]....
        /*01ac*/ 	.word	0xffffffff


	//   ....[9]....
        /*01b0*/ 	.word	0xffffffff


	//   ....[10]....
        /*01b4*/ 	.word	0x0500009a


	//   ....[11]....
        /*01b8*/ 	.word	0x0500009a


	//   ....[12]....
        /*01bc*/ 	.word	0x0500009a


	//   ....[13]....
        /*01c0*/ 	.word	0x0500009a


	//   ....[14]....
        /*01c4*/ 	.word	0x0500009a


	//   ....[15]....
        /*01c8*/ 	.word	0x0500009a


	//   ....[16]....
        /*01cc*/ 	.word	0x0500009a


	//   ....[17]....
        /*01d0*/ 	.word	0x0500009a


	//   ....[18]....
        /*01d4*/ 	.word	0x0500009a


	//   ....[19]....
        /*01d8*/ 	.word	0x0500009a


	//----- nvinfo : EIATTR_COOP_GROUP_INSTR_OFFSETS
	.align		4
.L_1718:
        /*01dc*/ 	.byte	0x04, 0x28
        /*01de*/ 	.short	(.L_1720 - .L_1719)


	//   ....[0]....
.L_1719:
        /*01e0*/ 	.word	0x00004f80


	//   ....[1]....
        /*01e4*/ 	.word	0x00004fb0


	//   ....[2]....
        /*01e8*/ 	.word	0x00004fd0


	//   ....[3]....
        /*01ec*/ 	.word	0x00004ff0


	//   ....[4]....
        /*01f0*/ 	.word	0x00005010


	//   ....[5]....
        /*01f4*/ 	.word	0x00005640


	//   ....[6]....
        /*01f8*/ 	.word	0x00005660


	//   ....[7]....
        /*01fc*/ 	.word	0x00005680


	//   ....[8]....
        /*0200*/ 	.word	0x000056a0


	//   ....[9]....
        /*0204*/ 	.word	0x000056c0


	//   ....[10]....
        /*0208*/ 	.word	0x00006920


	//   ....[11]....
        /*020c*/ 	.word	0x000069c0


	//   ....[12]....
        /*0210*/ 	.word	0x00006a30


	//   ....[13]....
        /*0214*/ 	.word	0x00006aa0


	//   ....[14]....
        /*0218*/ 	.word	0x00006b10


	//   ....[15]....
        /*021c*/ 	.word	0x000071a0


	//   ....[16]....
        /*0220*/ 	.word	0x00007210


	//   ....[17]....
        /*0224*/ 	.word	0x00007280


	//   ....[18]....
        /*0228*/ 	.word	0x000072f0


	//   ....[19]....
        /*022c*/ 	.word	0x00007360


	//----- nvinfo : EIATTR_EXIT_INSTR_OFFSETS
	.align		4
.L_1720:
        /*0230*/ 	.byte	0x04, 0x1c
        /*0232*/ 	.short	(.L_1722 - .L_1721)


	//   ....[0]....
.L_1721:
        /*0234*/ 	.word	0x000009d0


	//   ....[1]....
        /*0238*/ 	.word	0x000068b0


	//----- nvinfo : EIATTR_MAX_THREADS
	.align		4
.L_1722:
        /*023c*/ 	.byte	0x04, 0x05
        /*023e*/ 	.short	(.L_1724 - .L_1723)
.L_1723:
        /*0240*/ 	.word	0x00000080
        /*0244*/ 	.word	0x00000001
        /*0248*/ 	.word	0x00000001


	//----- nvinfo : EIATTR_CRS_STACK_SIZE
	.align		4
.L_1724:
        /*024c*/ 	.byte	0x04, 0x1e
        /*024e*/ 	.short	(.L_1726 - .L_1725)
.L_1725:
        /*0250*/ 	.word	0x00000000


	//----- nvinfo : EIATTR_CBANK_PARAM_SIZE
	.align		4
.L_1726:
        /*0254*/ 	.byte	0x03, 0x19
        /*0256*/ 	.short	0x00e8


	//----- nvinfo : EIATTR_PARAM_CBANK
	.align		4
        /*0258*/ 	.byte	0x04, 0x0a
        /*025a*/ 	.short	(.L_1728 - .L_1727)
	.align		4
.L_1727:
        /*025c*/ 	.word	index@(.nv.constant0._ZN10layer_norm31ln_parallel_residual_fwd_kernelINS_13Kernel_traitsI6__halfffffjLj1536ELj1ELj4ELj1ELj16ENS_18Kernel_traits_baseILj1536ES2_ffffjLj128EEEEELb0ELb0ELb1EEEvNS_9FwdParamsE)
        /*0260*/ 	.short	0x0210
        /*0262*/ 	.short	0x00e8


	//----- nvinfo : EIATTR_SW_WAR
	.align		4
.L_1728:
        /*0264*/ 	.byte	0x04, 0x36
        /*0266*/ 	.short	(.L_1730 - .L_1729)
.L_1729:
        /*0268*/ 	.word	0x00000008
.L_1730:


//--------------------- .nv.info._ZN10layer_norm31ln_parallel_residual_fwd_kernelINS_13Kernel_traitsI6__halfffffjLj1536ELj1ELj4ELj1ELj16ENS_18Kernel_traits_baseILj1536ES2_ffffjLj128EEEEELb0ELb1ELb0EEEvNS_9FwdParamsE --------------------------
	.section	.nv.info._ZN10layer_norm31ln_parallel_residual_fwd_kernelINS_13Kernel_traitsI6__halfffffjLj1536ELj1ELj4ELj1ELj16ENS_18Kernel_traits_baseILj1536ES2_ffffjLj128EEEEELb0ELb1ELb0EEEvNS_9FwdParamsE,"",@"SHT_CUDA_INFO"
	.sectionflags	@""
	.align	4


	//----- nvinfo : EIATTR_CUDA_API_VERSION
	.align		4
        /*0000*/ 	.byte	0x04, 0x37
        /*0002*/ 	.short	(.L_1732 - .L_1731)
.L_1731:
        /*0004*/ 	.word	0x00000082


	//----- nvinfo : EIATTR_KPARAM_INFO
	.align		4
.L_1732:
        /*0008*/ 	.byte	0x04, 0x17
        /*000a*/ 	.short	(.L_1734 - .L_1733)
.L_1733:
        /*000c*/ 	.word	0x00000000
        /*0010*/ 	.short	0x0000
        /*0012*/ 	.short	0x0000
        /*0014*/ 	.byte	0x00, 0xf0, 0xa1, 0x03


	//----- nvinfo : EIATTR_SPARSE_MMA_MASK
	.align		4
.L_1734:
        /*0018*/ 	.byte	0x03, 0x50
        /*001a*/ 	.short	0x0000


	//----- nvinfo : EIATTR_MAXREG_COUNT
	.align		4
        /*001c*/ 	.byte	0x03, 0x1b
        /*001e*/ 	.short	0x00ff


	//----- nvinfo : EIATTR_MERCURY_ISA_VERSION
	.align		4
        /*0020*/ 	.byte	0x03, 0x5f
        /*0022*/ 	.short	0x0101


	//----- nvinfo : EIATTR_COOP_GROUP_MASK_REGIDS
	.align		4
        /*0024*/ 	.byte	0x04, 0x29
        /*0026*/ 	.short	(.L_1736 - .L_1735)


	//   ....[0]....
.L_1735:
        /*0028*/ 	.word	0xffffffff


	//   ....[1]....
        /*002c*/ 	.word	0xffffffff


	//   ....[2]....
        /*0030*/ 	.word	0xffffffff


	//   ....[3]....
        /*0034*/ 	.word	0xffffffff


	//   ....[4]....
        /*0038*/ 	.word	0xffffffff


	//   ....[5]....
        /*003c*/ 	.word	0xffffffff


	//   ....[6]....
        /*0040*/ 	.word	0xffffffff


	//   ....[7]....
        /*0044*/ 	.word	0xffffffff


	//   ....[8]....
        /*0048*/ 	.word	0xffffffff


	//   ....[9]....
        /*004c*/ 	.word	0xffffffff


	//   ....[10]....
        /*0050*/ 	.word	0x050000aa


	//   ....[11]....
        /*0054*/ 	.word	0x050000aa


	//   ....[12]....
        /*0058*/ 	.word	0x050000aa


	//   ....[13]....
        /*005c*/ 	.word	0x050000aa


	//   ....[14]....
        /*0060*/ 	.word	0x050000aa


	//   ....[15]....
        /*0064*/ 	.word	0x050000aa


	//   ....[16]....
        /*0068*/ 	.word	0x050000aa


	//   ....[17]....
        /*006c*/ 	.word	0x050000aa


	//   ....[18]....
        /*0070*/ 	.word	0x050000aa


	//   ....[19]....
        /*0074*/ 	.word	0x050000aa


	//----- nvinfo : EIATTR_COOP_GROUP_INSTR_OFFSETS
	.align		4
.L_1736:
        /*0078*/ 	.byte	0x04, 0x28
        /*007a*/ 	.short	(.L_1738 - .L_1737)


	//   ....[0]....
.L_1737:
        /*007c*/ 	.word	0x00005100


	//   ....[1]....
        /*0080*/ 	.word	0x00005140


	//   ....[2]....
        /*0084*/ 	.word	0x00005160


	//   ....[3]....
        /*0088*/ 	.word	0x00005180


	//   ....[4]....
        /*008c*/ 	.word	0x000051a0


	//   ....[5]....
        /*0090*/ 	.word	0x00005860


	//   ....[6]....
        /*0094*/ 	.word	0x00005880


	//   ....[7]....
        /*0098*/ 	.word	0x000058a0


	//   ....[8]....
        /*009c*/ 	.word	0x000058c0


	//   ....[9]....
        /*00a0*/ 	.word	0x000058e0


	//   ....[10]....
        /*00a4*/ 	.word	0x00006a00


	//   ....[11]....
        /*00a8*/ 	.word	0x00006ab0


	//   ....[12]....
        /*00ac*/ 	.word	0x00006b20


	//   ....[13]....
        /*00b0*/ 	.word	0x00006b90


	//   ....[14]....
        /*00b4*/ 	.word	0x00006c00


	//   ....[15]....
        /*00b8*/ 	.word	0x00007310


	//   ....[16]....
        /*00bc*/ 	.word	0x00007380


	//   ....[17]....
        /*00c0*/ 	.word	0x000073f0


	//   ....[18]....
        /*00c4*/ 	.word	0x00007460


	//   ....[19]....
        /*00c8*/ 	.word	0x000074d0


	//----- nvinfo : EIATTR_EXIT_INSTR_OFFSETS
	.align		4
.L_1738:
        /*00cc*/ 	.byte	0x04, 0x1c
        /*00ce*/ 	.short	(.L_1740 - .L_1739)


	//   ....[0]....
.L_1739:
        /*00d0*/ 	.word	0x00000dc0


	//   ....[1]....
        /*00d4*/ 	.word	0x00006990


	//----- nvinfo : EIATTR_MAX_THREADS
	.align		4
.L_1740:
        /*00d8*/ 	.byte	0x04, 0x05
        /*00da*/ 	.short	(.L_1742 - .L_1741)
.L_1741:
        /*00dc*/ 	.word	0x00000080
        /*00e0*/ 	.word	0x00000001
        /*00e4*/ 	.word	0x00000001


	//----- nvinfo : EIATTR_CRS_STACK_SIZE
	.align		4
.L_1742:
        /*00e8*/ 	.byte	0x04, 0x1e
        /*00ea*/ 	.short	(.L_1744 - .L_1743)
.L_1743:
        /*00ec*/ 	.word	0x00000000


	//----- nvinfo : EIATTR_CBANK_PARAM_SIZE
	.align		4
.L_1744:
        /*00f0*/ 	.byte	0x03, 0x19
        /*00f2*/ 	.short	0x00e8


	//----- nvinfo : EIATTR_PARAM_CBANK
	.align		4
        /*00f4*/ 	.byte	0x04, 0x0a
        /*00f6*/ 	.short	(.L_1746 - .L_1745)
	.align		4
.L_1745:
        /*00f8*/ 	.word	index@(.nv.constant0._ZN10layer_norm31ln_parallel_residual_fwd_kernelINS_13Kernel_traitsI6__halfffffjLj1536ELj1ELj4ELj1ELj16ENS_18Kernel_traits_baseILj1536ES2_ffffjLj128EEEEELb0ELb1ELb0EEEvNS_9FwdParamsE)
        /*00fc*/ 	.short	0x0210
        /*00fe*/ 	.short	0x00e8


	//----- nvinfo : EIATTR_SW_WAR
	.align		4
.L_1746:
        /*0100*/ 	.byte	0x04, 0x36
        /*0102*/ 	.short	(.L_1748 - .L_1747)
.L_1747:
        /*0104*/ 	.word	0x00000008
.L_1748:


//--------------------- .nv.info._ZN10layer_norm31ln_parallel_residual_fwd_kernelINS_13Kernel_traitsI6__halfffffjLj1536ELj1ELj4ELj1ELj16ENS_18Kernel_traits_baseILj1536ES2_ffffjLj128EEEEELb0ELb1ELb1EEEvNS_9FwdParamsE --------------------------
	.section	.nv.info._ZN10layer_norm31ln_parallel_residual_fwd_kernelINS_13Kernel_traitsI6__halfffffjLj1536ELj1ELj4ELj1ELj16ENS_18Kernel_traits_baseILj1536ES2_ffffjLj128EEEEELb0ELb1ELb1EEEvNS_9FwdParamsE,"",@"SHT_CUDA_INFO"
	.sectionflags	@""
	.align	4


	//----- nvinfo : EIATTR_CUDA_API_VERSION
	.align		4
        /*0000*/ 	.byte	0x04, 0x37
        /*0002*/ 	.short	(.L_1750 - .L_1749)
.L_1749:
        /*0004*/ 	.word	0x00000082


	//----- nvinfo : EIATTR_KPARAM_INFO
	.align		4
.L_1750:
        /*0008*/ 	.byte	0x04, 0x17
        /*000a*/ 	.short	(.L_1752 - .L_1751)
.L_1751:
        /*000c*/ 	.word	0x00000000
        /*0010*/ 	.short	0x0000
        /*0012*/ 	.short	0x0000
        /*0014*/ 	.byte	0x00, 0xf0, 0xa1, 0x03


	//----- nvinfo : EIATTR_SPARSE_MMA_MASK
	.align		4
.L_1752:
        /*0018*/ 	.byte	0x03, 0x50
        /*001a*/ 	.short	0x0000


	//----- nvinfo : EIATTR_MAXREG_COUNT
	.align		4
        /*001c*/ 	.byte	0x03, 0x1b
        /*001e*/ 	.short	0x00ff


	//----- nvinfo : EIATTR_MERCURY_ISA_VERSION
	.align		4
        /*0020*/ 	.byte	0x03, 0x5f
        /*0022*/ 	.short	0x0101


	//----- nvinfo : EIATTR_COOP_GROUP_MASK_REGIDS
	.align		4
        /*0024*/ 	.byte	0x04, 0x29
        /*0026*/ 	.short	(.L_1754 - .L_1753)


	//   ....[0]....
.L_1753:
        /*0028*/ 	.word	0xffffffff


	//   ....[1]....
        /*002c*/ 	.word	0xffffffff


	//   ....[2]....
        /*0030*/ 	.word	0xffffffff


	//   ....[3]....
        /*0034*/ 	.word	0xffffffff


	//   ....[4]....
        /*0038*/ 	.word	0xffffffff


	//   ....[5]....
        /*003c*/ 	.word	0xffffffff


	//   ....[6]....
        /*0040*/ 	.word	0xffffffff


	//   ....[7]....
        /*0044*/ 	.word	0xffffffff


	//   ....[8]....
        /*0048*/ 	.word	0xffffffff


	//   ....[9]....
        /*004c*/ 	.word	0xffffffff


	//   ....[10]....
        /*0050*/ 	.word	0x050000aa


	//   ....[11]....
        /*0054*/ 	.word	0x050000aa


	//   ....[12]....
        /*0058*/ 	.word	0x050000aa


	//   ....[13]....
        /*005c*/ 	.word	0x050000aa


	//   ....[14]....
        /*0060*/ 	.word	0x050000aa


	//   ....[15]....
        /*0064*/ 	.word	0x050000aa


	//   ....[16]....
        /*0068*/ 	.word	0x050000aa


	//   ....[17]....
        /*006c*/ 	.word	0x050000aa


	//   ....[18]....
        /*0070*/ 	.word	0x050000aa


	//   ....[19]....
        /*0074*/ 	.word	0x050000aa


	//----- nvinfo : EIATTR_COOP_GROUP_INSTR_OFFSETS
	.align		4
.L_1754:
        /*0078*/ 	.byte	0x04, 0x28
        /*007a*/ 	.short	(.L_1756 - .L_1755)


	//   ....[0]....
.L_1755:
        /*007c*/ 	.word	0x00003b10


	//   ....[1]....
        /*0080*/ 	.word	0x00003b40


	//   ....[2]....
        /*0084*/ 	.word	0x00003b60


	//   ....[3]....
        /*0088*/ 	.word	0x00003b80


	//   ....[4]....
        /*008c*/ 	.word	0x00003ba0


	//   ....[5]....
        /*0090*/ 	.word	0x000041d0


	//   ....[6]....
        /*0094*/ 	.word	0x000041f0


	//   ....[7]....
        /*0098*/ 	.word	0x00004210


	//   ....[8]....
        /*009c*/ 	.word	0x00004230


	//   ....[9]....
        /*00a0*/ 	.word	0x00004250


	//   ....[10]....
        /*00a4*/ 	.word	0x00004e80


	//   ....[11]....
        /*00a8*/ 	.word	0x00004f30


	//   ....[12]....
        /*00ac*/ 	.word	0x00004fa0


	//   ....[13]....
        /*00b0*/ 	.word	0x00005010


	//   ....[14]....
        /*00b4*/ 	.word	0x00005080


	//   ....[15]....
        /*00b8*/ 	.word	0x00005700


	//   ....[16]....
        /*00bc*/ 	.word	0x00005770


	//   ....[17]....
        /*00c0*/ 	.word	0x000057e0


	//   ....[18]....
        /*00c4*/ 	.word	0x00005850


	//   ....[19]....
        /*00c8*/ 	.word	0x000058c0


	//----- nvinfo : EIATTR_EXIT_INSTR_OFFSETS
	.align		4
.L_1756:
        /*00cc*/ 	.byte	0x04, 0x1c
        /*00ce*/ 	.short	(.L_1758 - .L_1757)


	//   ....[0]....
.L_1757:
        /*00d0*/ 	.word	0x00000220


	//   ....[1]....
        /*00d4*/ 	.word	0x00004e10


	//----- nvinfo : EIATTR_MAX_THREADS
	.align		4
.L_1758:
        /*00d8*/ 	.byte	0x04, 0x05
        /*00da*/ 	.short	(.L_1760 - .L_1759)
.L_1759:
        /*00dc*/ 	.word	0x00000080
        /*00e0*/ 	.word	0x00000001
        /*00e4*/ 	.word	0x00000001


	//----- nvinfo : EIATTR_CRS_STACK_SIZE
	.align		4
.L_1760:
        /*00e8*/ 	.byte	0x04, 0x1e
        /*00ea*/ 	.short	(.L_1762 - .L_1761)
.L_1761:
        /*00ec*/ 	.word	0x00000000


	//----- nvinfo : EIATTR_CBANK_PARAM_SIZE
	.align		4
.L_1762:
        /*00f0*/ 	.byte	0x03, 0x19
        /*00f2*/ 	.short	0x00e8


	//----- nvinfo : EIATTR_PARAM_CBANK
	.align		4
        /*00f4*/ 	.byte	0x04, 0x0a
        /*00f6*/ 	.short	(.L_1764 - .L_1763)
	.align		4
.L_1763:
        /*00f8*/ 	.word	index@(.nv.constant0._ZN10layer_norm31ln_parallel_residual_fwd_kernelINS_13Kernel_traitsI6__halfffffjLj1536ELj1ELj4ELj1ELj16ENS_18Kernel_traits_baseILj1536ES2_ffffjLj128EEEEELb0ELb1ELb1EEEvNS_9FwdParamsE)
        /*00fc*/ 	.short	0x0210
        /*00fe*/ 	.short	0x00e8


	//----- nvinfo : EIATTR_SW_WAR
	.align		4
.L_1764:
        /*0100*/ 	.byte	0x04, 0x36
        /*0102*/ 	.short	(.L_1766 - .L_1765)
.L_1765:
        /*0104*/ 	.word	0x00000008
.L_1766:


//--------------------- .nv.info._ZN10layer_norm31ln_parallel_residual_fwd_kernelINS_13Kernel_traitsI6__halfffffjLj1536ELj1ELj4ELj1ELj16ENS_18Kernel_traits_baseILj1536ES2_ffffjLj128EEEEELb1ELb0ELb0EEEvNS_9FwdParamsE --------------------------
	.section	.nv.info._ZN10layer_norm31ln_parallel_residual_fwd_kernelINS_13Kernel_traitsI6__halfffffjLj1536ELj1ELj4ELj1ELj16ENS_18Kernel_traits_baseILj1536ES2_ffffjLj128EEEEELb1ELb0ELb0EEEvNS_9FwdParamsE,"",@"SHT_CUDA_INFO"
	.sectionflags	@""
	.align	4


	//----- nvinfo : EIATTR_CUDA_API_VERSION
	.align		4
        /*0000*/ 	.byte	0x04, 0x37
        /*0002*/ 	.short	(.L_1768 - .L_1767)
.L_1767:
        /*0004*/ 	.word	0x00000082


	//----- nvinfo : EIATTR_KPARAM_INFO
	.align		4
.L_1768:
        /*0008*/ 	.byte	0x04, 0x17
        /*000a*/ 	.short	(.L_1770 - .L_1769)
.L_1769:
        /*000c*/ 	.word	0x00000000
        /*0010*/ 	.short	0x0000
        /*0012*/ 	.short	0x0000
        /*0014*/ 	.byte	0x00, 0xf0, 0xa1, 0x03


	//----- nvinfo : EIATTR_SPARSE_MMA_MASK
	.align		4
.L_1770:
        /*0018*/ 	.byte	0x03, 0x50
        /*001a*/ 	.short	0x0000


	//----- nvinfo : EIATTR_MAXREG_COUNT
	.align		4
        /*001c*/ 	.byte	0x03, 0x1b
        /*001e*/ 	.short	0x00ff


	//----- nvinfo : EIATTR_ANNOTATIONS
	.align		4
        /*0020*/ 	.byte	0x04, 0x55
        /*0022*/ 	.short	(.L_1772 - .L_1771)


	//   ....[0]....
.L_1771:
        /* <DEDUP_REMOVED lines=34> */


	//----- nvinfo : EIATTR_MERCURY_ISA_VERSION
	.align		4
.L_1772:
        /*0234*/ 	.byte	0x03, 0x5f
        /*0236*/ 	.short	0x0101


	//----- nvinfo : EIATTR_COOP_GROUP_MASK_REGIDS
	.align		4
        /*0238*/ 	.byte	0x04, 0x29
        /*023a*/ 	.short	(.L_1774 - .L_1773)


	//   ....[0]....
.L_1773:
        /*023c*/ 	.word	0xffffffff


	//   ....[1]....
        /*0240*/ 	.word	0xffffffff


	//   ....[2]....
        /*0244*/ 	.word	0xffffffff


	//   ....[3]....
        /*0248*/ 	.word	0xffffffff


	//   ....[4]....
        /*024c*/ 	.word	0xffffffff


	//   ....[5]....
        /*0250*/ 	.word	0xffffffff


	//   ....[6]....
        /*0254*/ 	.word	0xffffffff


	//   ....[7]....
        /*0258*/ 	.word	0xffffffff


	//   ....[8]....
        /*025c*/ 	.word	0xffffffff


	//   ....[9]....
        /*0260*/ 	.word	0xffffffff


	//   ....[10]....
        /*0264*/ 	.word	0x05000069


	//   ....[11]....
        /*0268*/ 	.word	0x05000069


	//   ....[12]....
        /*026c*/ 	.word	0x05000069


	//   ....[13]....
        /*0270*/ 	.word	0x05000069


	//   ....[14]....
        /*0274*/ 	.word	0x05000069


	//   ....[15]....
        /*0278*/ 	.word	0x05000069


	//   ....[16]....
        /*027c*/ 	.word	0x05000069


	//   ....[17]....
        /*0280*/ 	.word	0x05000069


	//   ....[18]....
        /*0284*/ 	.word	0x05000069


	//   ....[19]....
        /*0288*/ 	.word	0x05000069


	//----- nvinfo : EIATTR_COOP_GROUP_INSTR_OFFSETS
	.align		4
.L_1774:
        /*028c*/ 	.byte	0x04, 0x28
        /*028e*/ 	.short	(.L_1776 - .L_1775)


	//   ....[0]....
.L_1775:
        /*0290*/ 	.word	0x000261f0


	//   ....[1]....
        /*0294*/ 	.word	0x000262a0


	//   ....[2]....
        /*0298*/ 	.word	0x000262d0


	//   ....[3]....
        /*029c*/ 	.word	0x000262f0


	//   ....[4]....
        /*02a0*/ 	.word	0x00026310


	//   ....[5]....
        /*02a4*/ 	.word	0x000269c0


	//   ....[6]....
        /*02a8*/ 	.word	0x000269e0


	//   ....[7]....
        /*02ac*/ 	.word	0x00026a00


	//   ....[8]....
        /*02b0*/ 	.word	0x00026a20


	//   ....[9]....
        /*02b4*/ 	.word	0x00026a40


	//   ....[10]....
        /*02b8*/ 	.word	0x000283c0


	//   ....[11]....
        /*02bc*/ 	.word	0x00028470


	//   ....[12]....
        /*02c0*/ 	.word	0x00028550


	//   ....[13]....
        /*02c4*/ 	.word	0x000285c0


	//   ....[14]....
        /*02c8*/ 	.word	0x00028630


	//   ....[15]....
        /*02cc*/ 	.word	0x00028d50


	//   ....[16]....
        /*02d0*/ 	.word	0x00028dc0


	//   ....[17]....
        /*02d4*/ 	.word	0x00028e30


	//   ....[18]....
        /*02d8*/ 	.word	0x00028ea0


	//   ....[19]....
        /*02dc*/ 	.word	0x00028f10


	//----- nvinfo : EIATTR_EXIT_INSTR_OFFSETS
	.align		4
.L_1776:
        /*02e0*/ 	.byte	0x04, 0x1c
        /*02e2*/ 	.short	(.L_1778 - .L_1777)


	//   ....[0]....
.L_1777:
        /*02e4*/ 	.word	0x00001c00


	//   ....[1]....
        /*02e8*/ 	.word	0x00028350


	//----- nvinfo : EIATTR_MAX_THREADS
	.align		4
.L_1778:
        /*02ec*/ 	.byte	0x04, 0x05
        /*02ee*/ 	.short	(.L_1780 - .L_1779)
.L_1779:
        /*02f0*/ 	.word	0x00000080
        /*02f4*/ 	.word	0x00000001
        /*02f8*/ 	.word	0x00000001


	//----- nvinfo : EIATTR_CRS_STACK_SIZE
	.align		4
.L_1780:
        /*02fc*/ 	.byte	0x04, 0x1e
        /*02fe*/ 	.short	(.L_1782 - .L_1781)
.L_1781:
        /*0300*/ 	.word	0x00000000


	//----- nvinfo : EIATTR_CBANK_PARAM_SIZE
	.align		4
.L_1782:
        /*0304*/ 	.byte	0x03, 0x19
        /*0306*/ 	.short	0x00e8


	//----- nvinfo : EIATTR_PARAM_CBANK
	.align		4
        /*0308*/ 	.byte	0x04, 0x0a
        /*030a*/ 	.short	(.L_1784 - .L_1783)
	.align		4
.L_1783:
        /*030c*/ 	.word	index@(.nv.constant0._ZN10layer_norm31ln_parallel_residual_fwd_kernelINS_13Kernel_traitsI6__halfffffjLj1536ELj1ELj4ELj1ELj16ENS_18Kernel_traits_baseILj1536ES2_ffffjLj128EEEEELb1ELb0ELb0EEEvNS_9FwdParamsE)
        /*0310*/ 	.short	0x0210
        /*0312*/ 	.short	0x00e8


	//----- nvinfo : EIATTR_SW_WAR
	.align		4
.L_1784:
        /*0314*/ 	.byte	0x04, 0x36
        /*0316*/ 	.short	(.L_1786 - .L_1785)
.L_1785:
        /*0318*/ 	.word	0x00000008
.L_1786:


//--------------------- .nv.info._ZN10layer_norm31ln_parallel_residual_fwd_kernelINS_13Kernel_traitsI6__halfffffjLj1536ELj1ELj4ELj1ELj16ENS_18Kernel_traits_baseILj1536ES2_ffffjLj128EEEEELb1ELb0ELb1EEEvNS_9FwdParamsE --------------------------
	.section	.nv.info._ZN10layer_norm31ln_parallel_residual_fwd_kernelINS_13Kernel_traitsI6__halfffffjLj1536ELj1ELj4ELj1ELj16ENS_18Kernel_traits_baseILj1536ES2_ffffjLj128EEEEELb1ELb0ELb1EEEvNS_9FwdParamsE,"",@"SHT_CUDA_INFO"
	.sectionflags	@""
	.align	4


	//----- nvinfo : EIATTR_CUDA_API_VERSION
	.align		4
        /*0000*/ 	.byte	0x04, 0x37
        /*0002*/ 	.short	(.L_1788 - .L_1787)
.L_1787:
        /*0004*/ 	.word	0x00000082


	//----- nvinfo : EIATTR_KPARAM_INFO
	.align		4
.L_1788:
        /*0008*/ 	.byte	0x04, 0x17
        /*000a*/ 	.short	(.L_1790 - .L_1789)
.L_1789:
        /*000c*/ 	.word	0x00000000
        /*0010*/ 	.short	0x0000
        /*0012*/ 	.short	0x0000
        /*0014*/ 	.byte	0x00, 0xf0, 0xa1, 0x03


	//----- nvinfo : EIATTR_SPARSE_MMA_MASK
	.align		4
.L_1790:
        /*0018*/ 	.byte	0x03, 0x50
        /*001a*/ 	.short	0x0000


	//----- nvinfo : EIATTR_MAXREG_COUNT
	.align		4
        /*001c*/ 	.byte	0x03, 0x1b
        /*001e*/ 	.short	0x00ff


	//----- nvinfo : EIATTR_ANNOTATIONS
	.align		4
        /*0020*/ 	.byte	0x04, 0x55
        /*0022*/ 	.short	(.L_1792 - .L_1791)


	//   ....[0]....
.L_1791:
        /* <DEDUP_REMOVED lines=35> */


	//----- nvinfo : EIATTR_MERCURY_ISA_VERSION
	.align		4
.L_1792:
        /*0244*/ 	.byte	0x03, 0x5f
        /*0246*/ 	.short	0x0101


	//----- nvinfo : EIATTR_COOP_GROUP_MASK_REGIDS
	.align		4
        /*0248*/ 	.byte	0x04, 0x29
        /*024a*/ 	.short	(.L_1794 - .L_1793)


	//   ....[0]....
.L_1793:
        /*024c*/ 	.word	0xffffffff


	//   ....[1]....
        /*0250*/ 	.word	0xffffffff


	//   ....[2]....
        /*0254*/ 	.word	0xffffffff


	//   ....[3]....
        /*0258*/ 	.word	0xffffffff


	//   ....[4]....
        /*025c*/ 	.word	0xffffffff


	//   ....[5]....
        /*0260*/ 	.word	0xffffffff


	//   ....[6]....
        /*0264*/ 	.word	0xffffffff


	//   ....[7]....
        /*0268*/ 	.word	0xffffffff


	//   ....[8]....
        /*026c*/ 	.word	0xffffffff


	//   ....[9]....
        /*0270*/ 	.word	0xffffffff


	//   ....[10]....
        /*0274*/ 	.word	0x05000098


	//   ....[11]....
        /*0278*/ 	.word	0x05000098


	//   ....[12]....
        /*027c*/ 	.word	0x05000098


	//   ....[13]....
        /*0280*/ 	.word	0x05000098


	//   ....[14]....
        /*0284*/ 	.word	0x05000098


	//   ....[15]....
        /*0288*/ 	.word	0x05000098


	//   ....[16]....
        /*028c*/ 	.word	0x05000098


	//   ....[17]....
        /*0290*/ 	.word	0x05000098


	//   ....[18]....
        /*0294*/ 	.word	0x05000098


	//   ....[19]....
        /*0298*/ 	.word	0x05000098


	//----- nvinfo : EIATTR_COOP_GROUP_INSTR_OFFSETS
	.align		4
.L_1794:
        /*029c*/ 	.byte	0x04, 0x28
        /*029e*/ 	.short	(.L_1796 - .L_1795)


	//   ....[0]....
.L_1795:
        /*02a0*/ 	.word	0x00024790


	//   ....[1]....
        /*02a4*/ 	.word	0x000247c0


	//   ....[2]....
        /*02a8*/ 	.word	0x000247e0


	//   ....[3]....
        /*02ac*/ 	.word	0x00024800


	//   ....[4]....
        /*02b0*/ 	.word	0x00024820


	//   ....[5]....
        /*02b4*/ 	.word	0x00024e50


	//   ....[6]....
        /*02b8*/ 	.word	0x00024e70


	//   ....[7]....
        /*02bc*/ 	.word	0x00024e90


	//   ....[8]....
        /*02c0*/ 	.word	0x00024eb0


	//   ....[9]....
        /*02c4*/ 	.word	0x00024ed0


	//   ....[10]....
        /*02c8*/ 	.word	0x00026220


	//   ....[11]....
        /*02cc*/ 	.word	0x000262c0


	//   ....[12]....
        /*02d0*/ 	.word	0x00026330


	//   ....[13]....
        /*02d4*/ 	.word	0x000263a0


	//   ....[14]....
        /*02d8*/ 	.word	0x00026410


	//   ....[15]....
        /*02dc*/ 	.word	0x00026aa0


	//   ....[16]....
        /*02e0*/ 	.word	0x00026b10


	//   ....[17]....
        /*02e4*/ 	.word	0x00026b80


	//   ....[18]....
        /*02e8*/ 	.word	0x00026bf0


	//   ....[19]....
        /*02ec*/ 	.word	0x00026c60


	//----- nvinfo : EIATTR_EXIT_INSTR_OFFSETS
	.align		4
.L_1796:
        /*02f0*/ 	.byte	0x04, 0x1c
        /*02f2*/ 	.short	(.L_1798 - .L_1797)


	//   ....[0]....
.L_1797:
        /*02f4*/ 	.word	0x00000d10


	//   ....[1]....
        /*02f8*/ 	.word	0x000261b0


	//----- nvinfo : EIATTR_MAX_THREADS
	.align		4
.L_1798:
        /*02fc*/ 	.byte	0x04, 0x05
        /*02fe*/ 	.short	(.L_1800 - .L_1799)
.L_1799:
        /*0300*/ 	.word	0x00000080
        /*0304*/ 	.word	0x00000001
        /*0308*/ 	.word	0x00000001


	//----- nvinfo : EIATTR_CRS_STACK_SIZE
	.align		4
.L_1800:
        /*030c*/ 	.byte	0x04, 0x1e
        /*030e*/ 	.short	(.L_1802 - .L_1801)
.L_1801:
        /*0310*/ 	.word	0x00000000


	//----- nvinfo : EIATTR_CBANK_PARAM_SIZE
	.align		4
.L_1802:
        /*0314*/ 	.byte	0x03, 0x19
        /*0316*/ 	.short	0x00e8


	//----- nvinfo : EIATTR_PARAM_CBANK
	.align		4
        /*0318*/ 	.byte	0x04, 0x0a
        /*031a*/ 	.short	(.L_1804 - .L_1803)
	.align		4
.L_1803:
        /*031c*/ 	.word	index@(.nv.constant0._ZN10layer_norm31ln_parallel_residual_fwd_kernelINS_13Kernel_traitsI6__halfffffjLj1536ELj1ELj4ELj1ELj16ENS_18Kernel_traits_baseILj1536ES2_ffffjLj128EEEEELb1ELb0ELb1EEEvNS_9FwdParamsE)
        /*0320*/ 	.short	0x0210
        /*0322*/ 	.short	0x00e8


	//----- nvinfo : EIATTR_SW_WAR
	.align		4
.L_1804:
        /*0324*/ 	.byte	0x04, 0x36
        /*0326*/ 	.short	(.L_1806 - .L_1805)
.L_1805:
        /*0328*/ 	.word	0x00000008
.L_1806:


//--------------------- .nv.info._ZN10layer_norm31ln_parallel_residual_fwd_kernelINS_13Kernel_traitsI6__halfffffjLj1536ELj1ELj4ELj1ELj16ENS_18Kernel_traits_baseILj1536ES2_ffffjLj128EEEEELb1ELb1ELb0EEEvNS_9FwdParamsE --------------------------
	.section	.nv.info._ZN10layer_norm31ln_parallel_residual_fwd_kernelINS_13Kernel_traitsI6__halfffffjLj1536ELj1ELj4ELj1ELj16ENS_18Kernel_traits_baseILj1536ES2_ffffjLj128EEEEELb1ELb1ELb0EEEvNS_9FwdParamsE,"",@"SHT_CUDA_INFO"
	.sectionflags	@""
	.align	4


	//----- nvinfo : EIATTR_CUDA_API_VERSION
	.align		4
        /*0000*/ 	.byte	0x04, 0x37
        /*0002*/ 	.short	(.L_1808 - .L_1807)
.L_1807:
        /*0004*/ 	.word	0x00000082


	//----- nvinfo : EIATTR_KPARAM_INFO
	.align		4
.L_1808:
        /*0008*/ 	.byte	0x04, 0x17
        /*000a*/ 	.short	(.L_1810 - .L_1809)
.L_1809:
        /*000c*/ 	.word	0x00000000
        /*0010*/ 	.short	0x0000
        /*0012*/ 	.short	0x0000
        /*0014*/ 	.byte	0x00, 0xf0, 0xa1, 0x03


	//----- nvinfo : EIATTR_SPARSE_MMA_MASK
	.align		4
.L_1810:
        /*0018*/ 	.byte	0x03, 0x50
        /*001a*/ 	.short	0x0000


	//----- nvinfo : EIATTR_MAXREG_COUNT
	.align		4
        /*001c*/ 	.byte	0x03, 0x1b
        /*001e*/ 	.short	0x00ff


	//----- nvinfo : EIATTR_MERCURY_ISA_VERSION
	.align		4
        /*0020*/ 	.byte	0x03, 0x5f
        /*0022*/ 	.short	0x0101


	//----- nvinfo : EIATTR_COOP_GROUP_MASK_REGIDS
	.align		4
        /*0024*/ 	.byte	0x04, 0x29
        /*0026*/ 	.short	(.L_1812 - .L_1811)


	//   ....[0]....
.L_1811:
        /*0028*/ 	.word	0xffffffff


	//   ....[1]....
        /*002c*/ 	.word	0xffffffff


	//   ....[2]....
        /*0030*/ 	.word	0xffffffff


	//   ....[3]....
        /*0034*/ 	.word	0xffffffff


	//   ....[4]....
        /*0038*/ 	.word	0xffffffff


	//   ....[5]....
        /*003c*/ 	.word	0xffffffff


	//   ....[6]....
        /*0040*/ 	.word	0xffffffff


	//   ....[7]....
        /*0044*/ 	.word	0xffffffff


	//   ....[8]....
        /*0048*/ 	.word	0xffffffff


	//   ....[9]....
        /*004c*/ 	.word	0xffffffff


	//   ....[10]....
        /*0050*/ 	.word	0x050000c7


	//   ....[11]....
        /*0054*/ 	.word	0x050000c7


	//   ....[12]....
        /*0058*/ 	.word	0x050000c7


	//   ....[13]....
        /*005c*/ 	.word	0x050000c7


	//   ....[14]....
        /*0060*/ 	.word	0x050000c7


	//   ....[15]....
        /*0064*/ 	.word	0x050000c7


	//   ....[16]....
        /*0068*/ 	.word	0x050000c7


	//   ....[17]....
        /*006c*/ 	.word	0x050000c7


	//   ....[18]....
        /*0070*/ 	.word	0x050000c7


	//   ....[19]....
        /*0074*/ 	.word	0x050000c7


	//----- nvinfo : EIATTR_COOP_GROUP_INSTR_OFFSETS
	.align		4
.L_1812:
        /*0078*/ 	.byte	0x04, 0x28
        /*007a*/ 	.short	(.L_1814 - .L_1813)


	//   ....[0]....
.L_1813:
        /*007c*/ 	.word	0x00024bc0


	//   ....[1]....
        /*0080*/ 	.word	0x00024c50


	//   ....[2]....
        /*0084*/ 	.word	0x00024c70


	//   ....[3]....
        /*0088*/ 	.word	0x00024c90


	//   ....[4]....
        /*008c*/ 	.word	0x00024cc0


	//   ....[5]....
        /*0090*/ 	.word	0x00025360


	//   ....[6]....
        /*0094*/ 	.word	0x00025380


	//   ....[7]....
        /*0098*/ 	.word	0x000253a0


	//   ....[8]....
        /*009c*/ 	.word	0x000253c0


	//   ....[9]....
        /*00a0*/ 	.word	0x000253e0


	//   ....[10]....
        /*00a4*/ 	.word	0x00026590


	//   ....[11]....
        /*00a8*/ 	.word	0x00026680


	//   ....[12]....
        /*00ac*/ 	.word	0x00026700


	//   ....[13]....
        /*00b0*/ 	.word	0x00026770


	//   ....[14]....
        /*00b4*/ 	.word	0x000267f0


	//   ....[15]....
        /*00b8*/ 	.word	0x00026ef0


	//   ....[16]....
        /*00bc*/ 	.word	0x00026f60


	//   ....[17]....
        /*00c0*/ 	.word	0x00026fd0


	//   ....[18]....
        /*00c4*/ 	.word	0x00027040


	//   ....[19]....
        /*00c8*/ 	.word	0x000270b0


	//----- nvinfo : EIATTR_EXIT_INSTR_OFFSETS
	.align		4
.L_1814:
        /*00cc*/ 	.byte	0x04, 0x1c
        /*00ce*/ 	.short	(.L_1816 - .L_1815)


	//   ....[0]....
.L_1815:
        /*00d0*/ 	.word	0x00001200


	//   ....[1]....
        /*00d4*/ 	.word	0x00026520


	//----- nvinfo : EIATTR_MAX_THREADS
	.align		4
.L_1816:
        /*00d8*/ 	.byte	0x04, 0x05
        /*00da*/ 	.short	(.L_1818 - .L_1817)
.L_1817:
        /*00dc*/ 	.word	0x00000080
        /*00e0*/ 	.word	0x00000001
        /*00e4*/ 	.word	0x00000001


	//----- nvinfo : EIATTR_CRS_STACK_SIZE
	.align		4
.L_1818:
        /*00e8*/ 	.byte	0x04, 0x1e
        /*00ea*/ 	.short	(.L_1820 - .L_1819)
.L_1819:
        /*00ec*/ 	.word	0x00000000


	//----- nvinfo : EIATTR_CBANK_PARAM_SIZE
	.align		4
.L_1820:
        /*00f0*/ 	.byte	0x03, 0x19
        /*00f2*/ 	.short	0x00e8


	//----- nvinfo : EIATTR_PARAM_CBANK
	.align		4
        /*00f4*/ 	.byte	0x04, 0x0a
        /*00f6*/ 	.short	(.L_1822 - .L_1821)
	.align		4
.L_1821:
        /*00f8*/ 	.word	index@(.nv.constant0._ZN10layer_norm31ln_parallel_residual_fwd_kernelINS_13Kernel_traitsI6__halfffffjLj1536ELj1ELj4ELj1ELj16ENS_18Kernel_traits_baseILj1536ES2_ffffjLj128EEEEELb1ELb1ELb0EEEvNS_9FwdParamsE)
        /*00fc*/ 	.short	0x0210
        /*00fe*/ 	.short	0x00e8


	//----- nvinfo : EIATTR_SW_WAR
	.align		4
.L_1822:
        /*0100*/ 	.byte	0x04, 0x36
        /*0102*/ 	.short	(.L_1824 - .L_1823)
.L_1823:
        /*0104*/ 	.word	0x00000008
.L_1824:


//--------------------- .nv.info._ZN10layer_norm31ln_parallel_residual_fwd_kernelINS_13Kernel_traitsI6__halfffffjLj1536ELj1ELj4ELj1ELj16ENS_18Kernel_traits_baseILj1536ES2_ffffjLj128EEEEELb1ELb1ELb1EEEvNS_9FwdParamsE --------------------------
	.section	.nv.info._ZN10layer_norm31ln_parallel_residual_fwd_kernelINS_13Kernel_traitsI6__halfffffjLj1536ELj1ELj4ELj1ELj16ENS_18Kernel_traits_baseILj1536ES2_ffffjLj128EEEEELb1ELb1ELb1EEEvNS_9FwdParamsE,"",@"SHT_CUDA_INFO"
	.sectionflags	@""
	.align	4


	//----- nvinfo : EIATTR_CUDA_API_VERSION
	.align		4
        /*0000*/ 	.byte	0x04, 0x37
        /*0002*/ 	.short	(.L_1826 - .L_1825)
.L_1825:
        /*0004*/ 	.word	0x00000082


	//----- nvinfo : EIATTR_KPARAM_INFO
	.align		4
.L_1826:
        /*0008*/ 	.byte	0x04, 0x17
        /*000a*/ 	.short	(.L_1828 - .L_1827)
.L_1827:
        /*000c*/ 	.word	0x00000000
        /*0010*/ 	.short	0x0000
        /*0012*/ 	.short	0x0000
        /*0014*/ 	.byte	0x00, 0xf0, 0xa1, 0x03


	//----- nvinfo : EIATTR_SPARSE_MMA_MASK
	.align		4
.L_1828:
        /*0018*/ 	.byte	0x03, 0x50
        /*001a*/ 	.short	0x0000


	//----- nvinfo : EIATTR_MAXREG_COUNT
	.align		4
        /*001c*/ 	.byte	0x03, 0x1b
        /*001e*/ 	.short	0x00ff


	//----- nvinfo : EIATTR_MERCURY_ISA_VERSION
	.align		4
        /*0020*/ 	.byte	0x03, 0x5f
        /*0022*/ 	.short	0x0101


	//----- nvinfo : EIATTR_COOP_GROUP_MASK_REGIDS
	.align		4
        /*0024*/ 	.byte	0x04, 0x29
        /*0026*/ 	.short	(.L_1830 - .L_1829)


	//   ....[0]....
.L_1829:
        /*0028*/ 	.word	0xffffffff


	//   ....[1]....
        /*002c*/ 	.word	0xffffffff


	//   ....[2]....
        /*0030*/ 	.word	0xffffffff


	//   ....[3]....
        /*0034*/ 	.word	0xffffffff


	//   ....[4]....
        /*0038*/ 	.word	0xffffffff


	//   ....[5]....
        /*003c*/ 	.word	0xffffffff


	//   ....[6]....
        /*0040*/ 	.word	0xffffffff


	//   ....[7]....
        /*0044*/ 	.word	0xffffffff


	//   ....[8]....
        /*0048*/ 	.word	0xffffffff


	//   ....[9]....
        /*004c*/ 	.word	0xffffffff


	//   ....[10]....
        /*0050*/ 	.word	0x050000ca


	//   ....[11]....
        /*0054*/ 	.word	0x050000ca


	//   ....[12]....
        /*0058*/ 	.word	0x050000ca


	//   ....[13]....
        /*005c*/ 	.word	0x050000ca


	//   ....[14]....
        /*0060*/ 	.word	0x050000ca


	//   ....[15]....
        /*0064*/ 	.word	0x050000ca


	//   ....[16]....
        /*0068*/ 	.word	0x050000ca


	//   ....[17]....
        /*006c*/ 	.word	0x050000ca


	//   ....[18]....
        /*0070*/ 	.word	0x050000ca


	//   ....[19]....
        /*0074*/ 	.word	0x050000ca


	//----- nvinfo : EIATTR_COOP_GROUP_INSTR_OFFSETS
	.align		4
.L_1830:
        /*0078*/ 	.byte	0x04, 0x28
        /*007a*/ 	.short	(.L_1832 - .L_1831)


	//   ....[0]....
.L_1831:
        /*007c*/ 	.word	0x00023210


	//   ....[1]....
        /*0080*/ 	.word	0x00023240


	//   ....[2]....
        /*0084*/ 	.word	0x00023260


	//   ....[3]....
        /*0088*/ 	.word	0x00023280


	//   ....[4]....
        /*008c*/ 	.word	0x000232a0


	//   ....[5]....
        /*0090*/ 	.word	0x000238d0


	//   ....[6]....
        /*0094*/ 	.word	0x000238f0


	//   ....[7]....
        /*0098*/ 	.word	0x00023910


	//   ....[8]....
        /*009c*/ 	.word	0x00023930


	//   ....[9]....
        /*00a0*/ 	.word	0x00023950


	//   ....[10]....
        /*00a4*/ 	.word	0x000245a0


	//   ....[11]....
        /*00a8*/ 	.word	0x00024650


	//   ....[12]....
        /*00ac*/ 	.word	0x000246c0


	//   ....[13]....
        /*00b0*/ 	.word	0x00024730


	//   ....[14]....
        /*00b4*/ 	.word	0x000247a0


	//   ....[15]....
        /*00b8*/ 	.word	0x00024e10


	//   ....[16]....
        /*00bc*/ 	.word	0x00024e80


	//   ....[17]....
        /*00c0*/ 	.word	0x00024ef0


	//   ....[18]....
        /*00c4*/ 	.word	0x00024f60


	//   ....[19]....
        /*00c8*/ 	.word	0x00024fd0


	//----- nvinfo : EIATTR_EXIT_INSTR_OFFSETS
	.align		4
.L_1832:
        /*00cc*/ 	.byte	0x04, 0x1c
        /*00ce*/ 	.short	(.L_1834 - .L_1833)


	//   ....[0]....
.L_1833:
        /*00d0*/ 	.word	0x000002b0


	//   ....[1]....
        /*00d4*/ 	.word	0x00024530


	//----- nvinfo : EIATTR_MAX_THREADS
	.align		4
.L_1834:
        /*00d8*/ 	.byte	0x04, 0x05
        /*00da*/ 	.short	(.L_1836 - .L_1835)
.L_1835:
        /*00dc*/ 	.word	0x00000080
        /*00e0*/ 	.word	0x00000001
        /*00e4*/ 	.word	0x00000001


	//----- nvinfo : EIATTR_CRS_STACK_SIZE
	.align		4
.L_1836:
        /*00e8*/ 	.byte	0x04, 0x1e
        /*00ea*/ 	.short	(.L_1838 - .L_1837)
.L_1837:
        /*00ec*/ 	.word	0x00000000


	//----- nvinfo : EIATTR_CBANK_PARAM_SIZE
	.align		4
.L_1838:
        /*00f0*/ 	.byte	0x03, 0x19
        /*00f2*/ 	.short	0x00e8


	//----- nvinfo : EIATTR_PARAM_CBANK
	.align		4
        /*00f4*/ 	.byte	0x04, 0x0a
        /*00f6*/ 	.short	(.L_1840 - .L_1839)
	.align		4
.L_1839:
        /*00f8*/ 	.word	index@(.nv.constant0._ZN10layer_norm31ln_parallel_residual_fwd_kernelINS_13Kernel_traitsI6__halfffffjLj1536ELj1ELj4ELj1ELj16ENS_18Kernel_traits_baseILj1536ES2_ffffjLj128EEEEELb1ELb1ELb1EEEvNS_9FwdParamsE)
        /*00fc*/ 	.short	0x0210
        /*00fe*/ 	.short	0x00e8


	//----- nvinfo : EIATTR_SW_WAR
	.align		4
.L_1840:
        /*0100*/ 	.byte	0x04, 0x36
        /*0102*/ 	.short	(.L_1842 - .L_1841)
.L_1841:
        /*0104*/ 	.word	0x00000008
.L_1842:


//--------------------- .nv.info._ZN10layer_norm31ln_parallel_residual_fwd_kernelINS_13Kernel_traitsIfffffjLj1536ELj1ELj4ELj1ELj16ENS_18Kernel_traits_baseILj1536EfffffjLj128EEEEELb0ELb0ELb0EEEvNS_9FwdParamsE --------------------------
	.section	.nv.info._ZN10layer_norm31ln_parallel_residual_fwd_kernelINS_13Kernel_traitsIfffffjLj1536ELj1ELj4ELj1ELj16ENS_18Kernel_traits_baseILj1536EfffffjLj128EEEEELb0ELb0ELb0EEEvNS_9FwdParamsE,"",@"SHT_CUDA_INFO"
	.sectionflags	@""
	.align	4


	//----- nvinfo : EIATTR_CUDA_API_VERSION
	.align		4
        /*0000*/ 	.byte	0x04, 0x37
        /*0002*/ 	.short	(.L_1844 - .L_1843)
.L_1843:
        /*0004*/ 	.word	0x00000082


	//----- nvinfo : EIATTR_KPARAM_INFO
	.align		4
.L_1844:
        /*0008*/ 	.byte	0x04, 0x17
        /*000a*/ 	.short	(.L_1846 - .L_1845)
.L_1845:
        /*000c*/ 	.word	0x00000000
        /*0010*/ 	.short	0x0000
        /*0012*/ 	.short	0x0000
        /*0014*/ 	.byte	0x00, 0xf0, 0xa1, 0x03


	//----- nvinfo : EIATTR_SPARSE_MMA_MASK
	.align		4
.L_1846:
        /*0018*/ 	.byte	0x03, 0x50
        /*001a*/ 	.short	0x0000


	//----- nvinfo : EIATTR_MAXREG_COUNT
	.align		4
        /*001c*/ 	.byte	0x03, 0x1b
        /*001e*/ 	.short	0x00ff


	//----- nvinfo : EIATTR_ANNOTATIONS
	.align		4
        /*0020*/ 	.byte	0x04, 0x55
        /*0022*/ 	.short	(.L_1848 - .L_1847)


	//   ....[0]....
.L_1847:
        /* <DEDUP_REMOVED lines=13> */


	//----- nvinfo : EIATTR_MERCURY_ISA_VERSION
	.align		4
.L_1848:
        /*00e4*/ 	.byte	0x03, 0x5f
        /*00e6*/ 	.short	0x0101


	//----- nvinfo : EIATTR_COOP_GROUP_MASK_REGIDS
	.align		4
        /*00e8*/ 	.byte	0x04, 0x29
        /*00ea*/ 	.short	(.L_1850 - .L_1849)


	//   ....[0]....
.L_1849:
        /*00ec*/ 	.word	0xffffffff


	//   ....[1]....
        /*00f0*/ 	.word	0xffffffff


	//   ....[2]....
        /*00f4*/ 	.word	0xffffffff


	//   ....[3]....
        /*00f8*/ 	.word	0xffffffff


	//   ....[4]....
        /*00fc*/ 	.word	0xffffffff


	//   ....[5]....
        /*0100*/ 	.word	0xffffffff


	//   ....[6]....
        /*0104*/ 	.word	0xffffffff


	//   ....[7]....
        /*0108*/ 	.word	0xffffffff


	//   ....[8]....
        /*010c*/ 	.word	0xffffffff


	//   ....[9]....
        /*0110*/ 	.word	0xffffffff


	//   ....[10]....
        /*0114*/ 	.word	0x05000003


	//   ....[11]....
        /*0118*/ 	.word	0x05000003


	//   ....[12]....
        /*011c*/ 	.word	0x05000003


	//   ....[13]....
        /*0120*/ 	.word	0x05000003


	//   ....[14]....
        /*0124*/ 	.word	0x05000003


	//   ....[15]....
        /*0128*/ 	.word	0x05000003


	//   ....[16]....
        /*012c*/ 	.word	0x05000003


	//   ....[17]....
        /*0130*/ 	.word	0x05000003


	//   ....[18]....
        /*0134*/ 	.word	0x05000003


	//   ....[19]....
        /*0138*/ 	.word	0x05000003


	//----- nvinfo : EIATTR_COOP_GROUP_INSTR_OFFSETS
	.align		4
.L_1850:
        /*013c*/ 	.byte	0x04, 0x28
        /*013e*/ 	.short	(.L_1852 - .L_1851)


	//   ....[0]....
.L_1851:
        /*0140*/ 	.word	0x00005260


	//   ....[1]....
        /*0144*/ 	.word	0x000052a0


	//   ....[2]....
        /*0148*/ 	.word	0x000052c0


	//   ....[3]....
        /*014c*/ 	.word	0x000052e0


	//   ....[4]....
        /*0150*/ 	.word	0x00005300


	//   ....[5]....
        /*0154*/ 	.word	0x000059c0


	//   ....[6]....
        /*0158*/ 	.word	0x000059e0


	//   ....[7]....
        /*015c*/ 	.word	0x00005a00


	//   ....[8]....
        /*0160*/ 	.word	0x00005a20


	//   ....[9]....
        /*0164*/ 	.word	0x00005a40


	//   ....[10]....
        /*0168*/ 	.word	0x000071a0


	//   ....[11]....
        /*016c*/ 	.word	0x00007240


	//   ....[12]....
        /*0170*/ 	.word	0x000072b0


	//   ....[13]....
        /*0174*/ 	.word	0x00007320


	//   ....[14]....
        /*0178*/ 	.word	0x00007390


	//   ....[15]....
        /*017c*/ 	.word	0x00007ac0


	//   ....[16]....
        /*0180*/ 	.word	0x00007b30


	//   ....[17]....
        /*0184*/ 	.word	0x00007ba0


	//   ....[18]....
        /*0188*/ 	.word	0x00007c10


	//   ....[19]....
        /*018c*/ 	.word	0x00007c80


	//----- nvinfo : EIATTR_EXIT_INSTR_OFFSETS
	.align		4
.L_1852:
        /*0190*/ 	.byte	0x04, 0x1c
        /*0192*/ 	.short	(.L_1854 - .L_1853)


	//   ....[0]....
.L_1853:
        /*0194*/ 	.word	0x00001990


	//   ....[1]....
        /*0198*/ 	.word	0x00007130


	//----- nvinfo : EIATTR_MAX_THREADS
	.align		4
.L_1854:
        /*019c*/ 	.byte	0x04, 0x05
        /*019e*/ 	.short	(.L_1856 - .L_1855)
.L_1855:
        /*01a0*/ 	.word	0x00000080
        /*01a4*/ 	.word	0x00000001
        /*01a8*/ 	.word	0x00000001


	//----- nvinfo : EIATTR_CRS_STACK_SIZE
	.align		4
.L_1856:
        /*01ac*/ 	.byte	0x04, 0x1e
        /*01ae*/ 	.short	(.L_1858 - .L_1857)
.L_1857:
        /*01b0*/ 	.word	0x00000000


	//----- nvinfo : EIATTR_CBANK_PARAM_SIZE
	.align		4
.L_1858:
        /*01b4*/ 	.byte	0x03, 0x19
        /*01b6*/ 	.short	0x00e8


	//----- nvinfo : EIATTR_PARAM_CBANK
	.align		4
        /*01b8*/ 	.byte	0x04, 0x0a
        /*01ba*/ 	.short	(.L_1860 - .L_1859)
	.align		4
.L_1859:
        /*01bc*/ 	.word	index@(.nv.constant0._ZN10layer_norm31ln_parallel_residual_fwd_kernelINS_13Kernel_traitsIfffffjLj1536ELj1ELj4ELj1ELj16ENS_18Kernel_traits_baseILj1536EfffffjLj128EEEEELb0ELb0ELb0EEEvNS_9FwdParamsE)
        /*01c0*/ 	.short	0x0210
        /*01c2*/ 	.short	0x00e8


	//----- nvinfo : EIATTR_SW_WAR
	.align		4
.L_1860:
        /*01c4*/ 	.byte	0x04, 0x36
        /*01c6*/ 	.short	(.L_1862 - .L_1861)
.L_1861:
        /*01c8*/ 	.word	0x00000008
.L_1862:


//--------------------- .nv.info._ZN10layer_norm31ln_parallel_residual_fwd_kernelINS_13Kernel_traitsIfffffjLj1536ELj1ELj4ELj1ELj16ENS_18Kernel_traits_baseILj1536EfffffjLj128EEEEELb0ELb0ELb1EEEvNS_9FwdParamsE --------------------------
	.section	.nv.info._ZN10layer_norm31ln_parallel_residual_fwd_kernelINS_13Kernel_traitsIfffffjLj1536ELj1ELj4ELj1ELj16ENS_18Kernel_traits_baseILj1536EfffffjLj128EEEEELb0ELb0ELb1EEEvNS_9FwdParamsE,"",@"SHT_CUDA_INFO"
	.sectionflags	@""
	.align	4


	//----- nvinfo : EIATTR_CUDA_API_VERSION
	.align		4
        /*0000*/ 	.byte	0x04, 0x37
        /*0002*/ 	.short	(.L_1864 - .L_1863)
.L_1863:
        /*0004*/ 	.word	0x00000082


	//----- nvinfo : EIATTR_KPARAM_INFO
	.align		4
.L_1864:
        /*0008*/ 	.byte	0x04, 0x17
        /*000a*/ 	.short	(.L_1866 - .L_1865)
.L_1865:
        /*000c*/ 	.word	0x00000000
        /*0010*/ 	.short	0x0000
        /*0012*/ 	.short	0x0000
        /*0014*/ 	.byte	0x00, 0xf0, 0xa1, 0x03


	//----- nvinfo : EIATTR_SPARSE_MMA_MASK
	.align		4
.L_1866:
        /*0018*/ 	.byte	0x03, 0x50
        /*001a*/ 	.short	0x0000


	//----- nvinfo : EIATTR_MAXREG_COUNT
	.align		4
        /*001c*/ 	.byte	0x03, 0x1b
        /*001e*/ 	.short	0x00ff


	//----- nvinfo : EIATTR_ANNOTATIONS
	.align		4
        /*0020*/ 	.byte	0x04, 0x55
        /*0022*/ 	.short	(.L_1868 - .L_1867)


	//   ....[0]....
.L_1867:
        /* <DEDUP_REMOVED lines=18> */


	//----- nvinfo : EIATTR_MERCURY_ISA_VERSION
	.align		4
.L_1868:
        /*0134*/ 	.byte	0x03, 0x5f
        /*0136*/ 	.short	0x0101


	//----- nvinfo : EIATTR_COOP_GROUP_MASK_REGIDS
	.align		4
        /*0138*/ 	.byte	0x04, 0x29
        /*013a*/ 	.short	(.L_1870 - .L_1869)


	//   ....[0]....
.L_1869:
        /*013c*/ 	.word	0xffffffff


	//   ....[1]....
        /*0140*/ 	.word	0xffffffff


	//   ....[2]....
        /*0144*/ 	.word	0xffffffff


	//   ....[3]....
        /*0148*/ 	.word	0xffffffff


	//   ....[4]....
        /*014c*/ 	.word	0xffffffff


	//   ....[5]....
        /*0150*/ 	.word	0xffffffff


	//   ....[6]....
        /*0154*/ 	.word	0xffffffff


	//   ....[7]....
        /*0158*/ 	.word	0xffffffff


	//   ....[8]....
        /*015c*/ 	.word	0xffffffff


	//   ....[9]....
        /*0160*/ 	.word	0xffffffff


	//   ....[10]....
        /*0164*/ 	.word	0x050000f8


	//   ....[11]....
        /*0168*/ 	.word	0x050000f8


	//   ....[12]....
        /*016c*/ 	.word	0x050000f8


	//   ....[13]....
        /*0170*/ 	.word	0x050000f8


	//   ....[14]....
        /*0174*/ 	.word	0x050000f8


	//   ....[15]....
        /*0178*/ 	.word	0x050000f8


	//   ....[16]....
        /*017c*/ 	.word	0x050000f8


	//   ....[17]....
        /*0180*/ 	.word	0x050000f8


	//   ....[18]....
        /*0184*/ 	.word	0x050000f8


	//   ....[19]....
        /*0188*/ 	.word	0x050000f8


	//----- nvinfo : EIATTR_COOP_GROUP_INSTR_OFFSETS
	.align		4
.L_1870:
        /*018c*/ 	.byte	0x04, 0x28
        /*018e*/ 	.short	(.L_1872 - .L_1871)


	//   ....[0]....
.L_1871:
        /*0190*/ 	.word	0x00003e40


	//   ....[1]....
        /*0194*/ 	.word	0x00003e70


	//   ....[2]....
        /*0198*/ 	.word	0x00003e90


	//   ....[3]....
        /*019c*/ 	.word	0x00003eb0


	//   ....[4]....
        /*01a0*/ 	.word	0x00003ed0


	//   ....[5]....
        /*01a4*/ 	.word	0x00004500


	//   ....[6]....
        /*01a8*/ 	.word	0x00004520


	//   ....[7]....
        /*01ac*/ 	.word	0x00004540


	//   ....[8]....
        /*01b0*/ 	.word	0x00004560


	//   ....[9]....
        /*01b4*/ 	.word	0x00004580


	//   ....[10]....
        /*01b8*/ 	.word	0x00005800


	//   ....[11]....
        /*01bc*/ 	.word	0x000058a0


	//   ....[12]....
        /*01c0*/ 	.word	0x00005900


	//   ....[13]....
        /*01c4*/ 	.word	0x00005960


	//   ....[14]....
        /*01c8*/ 	.word	0x000059c0


	//   ....[15]....
        /*01cc*/ 	.word	0x00006030


	//   ....[16]....
        /*01d0*/ 	.word	0x00006080


	//   ....[17]....
        /*01d4*/ 	.word	0x000060d0


	//   ....[18]....
        /*01d8*/ 	.word	0x00006120


	//   ....[19]....
        /*01dc*/ 	.word	0x00006170


	//----- nvinfo : EIATTR_EXIT_INSTR_OFFSETS
	.align		4
.L_1872:
        /*01e0*/ 	.byte	0x04, 0x1c
        /*01e2*/ 	.short	(.L_1874 - .L_1873)


	//   ....[0]....
.L_1873:
        /*01e4*/ 	.word	0x00000d80


	//   ....[1]....
        /*01e8*/ 	.word	0x00005790


	//----- nvinfo : EIATTR_MAX_THREADS
	.align		4
.L_1874:
        /*01ec*/ 	.byte	0x04, 0x05
        /*01ee*/ 	.short	(.L_1876 - .L_1875)
.L_1875:
        /*01f0*/ 	.word	0x00000080
        /*01f4*/ 	.word	0x00000001
        /*01f8*/ 	.word	0x00000001


	//----- nvinfo : EIATTR_CRS_STACK_SIZE
	.align		4
.L_1876:
        /*01fc*/ 	.byte	0x04, 0x1e
        /*01fe*/ 	.short	(.L_1878 - .L_1877)
.L_1877:
        /*0200*/ 	.word	0x00000000


	//----- nvinfo : EIATTR_CBANK_PARAM_SIZE
	.align		4
.L_1878:
        /*0204*/ 	.byte	0x03, 0x19
        /*0206*/ 	.short	0x00e8


	//----- nvinfo : EIATTR_PARAM_CBANK
	.align		4
        /*0208*/ 	.byte	0x04, 0x0a
        /*020a*/ 	.short	(.L_1880 - .L_1879)
	.align		4
.L_1879:
        /*020c*/ 	.word	index@(.nv.constant0._ZN10layer_norm31ln_parallel_residual_fwd_kernelINS_13Kernel_traitsIfffffjLj1536ELj1ELj4ELj1ELj16ENS_18Kernel_traits_baseILj1536EfffffjLj128EEEEELb0ELb0ELb1EEEvNS_9FwdParamsE)
        /*0210*/ 	.short	0x0210
        /*0212*/ 	.short	0x00e8


	//----- nvinfo : EIATTR_SW_WAR
	.align		4
.L_1880:
        /*0214*/ 	.byte	0x04, 0x36
        /*0216*/ 	.short	(.L_1882 - .L_1881)
.L_1881:
        /*0218*/ 	.word	0x00000008
.L_1882:


//--------------------- .nv.info._ZN10layer_norm31ln_parallel_residual_fwd_kernelINS_13Kernel_traitsIfffffjLj1536ELj1ELj4ELj1ELj16ENS_18Kernel_traits_baseILj1536EfffffjLj128EEEEELb0ELb1ELb0EEEvNS_9FwdParamsE --------------------------
	.section	.nv.info._ZN10layer_norm31ln_parallel_residual_fwd_kernelINS_13Kernel_traitsIfffffjLj1536ELj1ELj4ELj1ELj16ENS_18Kernel_traits_baseILj1536EfffffjLj128EEEEELb0ELb1ELb0EEEvNS_9FwdParamsE,"",@"SHT_CUDA_INFO"
	.sectionflags	@""
	.align	4


	//----- nvinfo : EIATTR_CUDA_API_VERSION
	.align		4
        /*0000*/ 	.byte	0x04, 0x37
        /*0002*/ 	.short	(.L_1884 - .L_1883)
.L_1883:
        /*0004*/ 	.word	0x00000082


	//----- nvinfo : EIATTR_KPARAM_INFO
	.align		4
.L_1884:
        /*0008*/ 	.byte	0x04, 0x17
        /*000a*/ 	.short	(.L_1886 - .L_1885)
.L_1885:
        /*000c*/ 	.word	0x00000000
        /*0010*/ 	.short	0x0000
        /*0012*/ 	.short	0x0000
        /*0014*/ 	.byte	0x00, 0xf0, 0xa1, 0x03


	//----- nvinfo : EIATTR_SPARSE_MMA_MASK
	.align		4
.L_1886:
        /*0018*/ 	.byte	0x03, 0x50
        /*001a*/ 	.short	0x0000


	//----- nvinfo : EIATTR_MAXREG_COUNT
	.align		4
        /*001c*/ 	.byte	0x03, 0x1b
        /*001e*/ 	.short	0x00ff


	//----- nvinfo : EIATTR_MERCURY_ISA_VERSION
	.align		4
        /*0020*/ 	.byte	0x03, 0x5f
        /*0022*/ 	.short	0x0101


	//----- nvinfo : EIATTR_COOP_GROUP_MASK_REGIDS
	.align		4
        /*0024*/ 	.byte	0x04, 0x29
        /*0026*/ 	.short	(.L_1888 - .L_1887)


	//   ....[0]....
.L_1887:
        /*0028*/ 	.word	0xffffffff


	//   ....[1]....
        /*002c*/ 	.word	0xffffffff


	//   ....[2]....
        /*0030*/ 	.word	0xffffffff


	//   ....[3]....
        /*0034*/ 	.word	0xffffffff


	//   ....[4]....
        /*0038*/ 	.word	0xffffffff


	//   ....[5]....
        /*003c*/ 	.word	0xffffffff


	//   ....[6]....
        /*0040*/ 	.word	0xffffffff


	//   ....[7]....
        /*0044*/ 	.word	0xffffffff


	//   ....[8]....
        /*0048*/ 	.word	0xffffffff


	//   ....[9]....
        /*004c*/ 	.word	0xffffffff


	//   ....[10]....
        /*0050*/ 	.word	0x050000aa


	//   ....[11]....
        /*0054*/ 	.word	0x050000aa


	//   ....[12]....
        /*0058*/ 	.word	0x050000aa


	//   ....[13]....
        /*005c*/ 	.word	0x050000aa


	//   ....[14]....
        /*0060*/ 	.word	0x050000aa


	//   ....[15]....
        /*0064*/ 	.word	0x050000aa


	//   ....[16]....
        /*0068*/ 	.word	0x050000aa


	//   ....[17]....
        /*006c*/ 	.word	0x050000aa


	//   ....[18]....
        /*0070*/ 	.word	0x050000aa


	//   ....[19]....
        /*0074*/ 	.word	0x050000aa


	//----- nvinfo : EIATTR_COOP_GROUP_INSTR_OFFSETS
	.align		4
.L_1888:
        /*0078*/ 	.byte	0x04, 0x28
        /*007a*/ 	.short	(.L_1890 - .L_1889)


	//   ....[0]....
.L_1889:
        /*007c*/ 	.word	0x00004730


	//   ....[1]....
        /*0080*/ 	.word	0x00004760


	//   ....[2]....
        /*0084*/ 	.word	0x00004780


	//   ....[3]....
        /*0088*/ 	.word	0x000047b0


	//   ....[4]....
        /*008c*/ 	.word	0x000047d0


	//   ....[5]....
        /*0090*/ 	.word	0x00004e90


	//   ....[6]....
        /*0094*/ 	.word	0x00004eb0


	//   ....[7]....
        /*0098*/ 	.word	0x00004ed0


	//   ....[8]....
        /*009c*/ 	.word	0x00004ef0


	//   ....[9]....
        /*00a0*/ 	.word	0x00004f10


	//   ....[10]....
        /*00a4*/ 	.word	0x00006030


	//   ....[11]....
        /*00a8*/ 	.word	0x000060d0


	//   ....[12]....
        /*00ac*/ 	.word	0x00006140


	//   ....[13]....
        /*00b0*/ 	.word	0x000061c0


	//   ....[14]....
        /*00b4*/ 	.word	0x00006230


	//   ....[15]....
        /*00b8*/ 	.word	0x00006950


	//   ....[16]....
        /*00bc*/ 	.word	0x000069c0


	//   ....[17]....
        /*00c0*/ 	.word	0x00006a30


	//   ....[18]....
        /*00c4*/ 	.word	0x00006aa0


	//   ....[19]....
        /*00c8*/ 	.word	0x00006b10


	//----- nvinfo : EIATTR_EXIT_INSTR_OFFSETS
	.align		4
.L_1890:
        /*00cc*/ 	.byte	0x04, 0x1c
        /*00ce*/ 	.short	(.L_1892 - .L_1891)


	//   ....[0]....
.L_1891:
        /*00d0*/ 	.word	0x00000e80


	//   ....[1]....
        /*00d4*/ 	.word	0x00005fc0


	//----- nvinfo : EIATTR_MAX_THREADS
	.align		4
.L_1892:
        /*00d8*/ 	.byte	0x04, 0x05
        /*00da*/ 	.short	(.L_1894 - .L_1893)
.L_1893:
        /*00dc*/ 	.word	0x00000080
        /*00e0*/ 	.word	0x00000001
        /*00e4*/ 	.word	0x00000001


	//----- nvinfo : EIATTR_CRS_STACK_SIZE
	.align		4
.L_1894:
        /*00e8*/ 	.byte	0x04, 0x1e
        /*00ea*/ 	.short	(.L_1896 - .L_1895)
.L_1895:
        /*00ec*/ 	.word	0x00000000


	//----- nvinfo : EIATTR_CBANK_PARAM_SIZE
	.align		4
.L_1896:
        /*00f0*/ 	.byte	0x03, 0x19
        /*00f2*/ 	.short	0x00e8


	//----- nvinfo : EIATTR_PARAM_CBANK
	.align		4
        /*00f4*/ 	.byte	0x04, 0x0a
        /*00f6*/ 	.short	(.L_1898 - .L_1897)
	.align		4
.L_1897:
        /*00f8*/ 	.word	index@(.nv.constant0._ZN10layer_norm31ln_parallel_residual_fwd_kernelINS_13Kernel_traitsIfffffjLj1536ELj1ELj4ELj1ELj16ENS_18Kernel_traits_baseILj1536EfffffjLj128EEEEELb0ELb1ELb0EEEvNS_9FwdParamsE)
        /*00fc*/ 	.short	0x0210
        /*00fe*/ 	.short	0x00e8


	//----- nvinfo : EIATTR_SW_WAR
	.align		4
.L_1898:
        /*0100*/ 	.byte	0x04, 0x36
        /*0102*/ 	.short	(.L_1900 - .L_1899)
.L_1899:
        /*0104*/ 	.word	0x00000008
.L_1900:


//--------------------- .nv.info._ZN10layer_norm31ln_parallel_residual_fwd_kernelINS_13Kernel_traitsIfffffjLj1536ELj1ELj4ELj1ELj16ENS_18Kernel_traits_baseILj1536EfffffjLj128EEEEELb0ELb1ELb1EEEvNS_9FwdParamsE --------------------------
	.section	.nv.info._ZN10layer_norm31ln_parallel_residual_fwd_kernelINS_13Kernel_traitsIfffffjLj1536ELj1ELj4ELj1ELj16ENS_18Kernel_traits_baseILj1536EfffffjLj128EEEEELb0ELb1ELb1EEEvNS_9FwdParamsE,"",@"SHT_CUDA_INFO"
	.sectionflags	@""
	.align	4


	//----- nvinfo : EIATTR_CUDA_API_VERSION
	.align		4
        /*0000*/ 	.byte	0x04, 0x37
        /*0002*/ 	.short	(.L_1902 - .L_1901)
.L_1901:
        /*0004*/ 	.word	0x00000082


	//----- nvinfo : EIATTR_KPARAM_INFO
	.align		4
.L_1902:
        /*0008*/ 	.byte	0x04, 0x17
        /*000a*/ 	.short	(.L_1904 - .L_1903)
.L_1903:
        /*000c*/ 	.word	0x00000000
        /*0010*/ 	.short	0x0000
        /*0012*/ 	.short	0x0000
        /*0014*/ 	.byte	0x00, 0xf0, 0xa1, 0x03


	//----- nvinfo : EIATTR_SPARSE_MMA_MASK
	.align		4
.L_1904:
        /*0018*/ 	.byte	0x03, 0x50
        /*001a*/ 	.short	0x0000


	//----- nvinfo : EIATTR_MAXREG_COUNT
	.align		4
        /*001c*/ 	.byte	0x03, 0x1b
        /*001e*/ 	.short	0x00ff


	//----- nvinfo : EIATTR_MERCURY_ISA_VERSION
	.align		4
        /*0020*/ 	.byte	0x03, 0x5f
        /*0022*/ 	.short	0x0101


	//----- nvinfo : EIATTR_COOP_GROUP_MASK_REGIDS
	.align		4
        /*0024*/ 	.byte	0x04, 0x29
        /*0026*/ 	.short	(.L_1906 - .L_1905)


	//   ....[0]....
.L_1905:
        /*0028*/ 	.word	0xffffffff


	//   ....[1]....
        /*002c*/ 	.word	0xffffffff


	//   ....[2]....
        /*0030*/ 	.word	0xffffffff


	//   ....[3]....
        /*0034*/ 	.word	0xffffffff


	//   ....[4]....
        /*0038*/ 	.word	0xffffffff


	//   ....[5]....
        /*003c*/ 	.word	0xffffffff


	//   ....[6]....
        /*0040*/ 	.word	0xffffffff


	//   ....[7]....
        /*0044*/ 	.word	0xffffffff


	//   ....[8]....
        /*0048*/ 	.word	0xffffffff


	//   ....[9]....
        /*004c*/ 	.word	0xffffffff


	//   ....[10]....
        /*0050*/ 	.word	0x050000a8


	//   ....[11]....
        /*0054*/ 	.word	0x050000a8


	//   ....[12]....
        /*0058*/ 	.word	0x050000a8


	//   ....[13]....
        /*005c*/ 	.word	0x050000a8


	//   ....[14]....
        /*0060*/ 	.word	0x050000a8


	//   ....[15]....
        /*0064*/ 	.word	0x050000a8


	//   ....[16]....
        /*0068*/ 	.word	0x050000a8


	//   ....[17]....
        /*006c*/ 	.word	0x050000a8


	//   ....[18]....
        /*0070*/ 	.word	0x050000a8


	//   ....[19]....
        /*0074*/ 	.word	0x050000a8


	//----- nvinfo : EIATTR_COOP_GROUP_INSTR_OFFSETS
	.align		4
.L_1906:
        /*0078*/ 	.byte	0x04, 0x28
        /*007a*/ 	.short	(.L_1908 - .L_1907)


	//   ....[0]....
.L_1907:
        /*007c*/ 	.word	0x000032e0


	//   ....[1]....
        /*0080*/ 	.word	0x00003300


	//   ....[2]....
        /*0084*/ 	.word	0x00003320


	//   ....[3]....
        /*0088*/ 	.word	0x00003340


	//   ....[4]....
        /*008c*/ 	.word	0x00003370


	//   ....[5]....
        /*0090*/ 	.word	0x000039a0


	//   ....[6]....
        /*0094*/ 	.word	0x000039c0


	//   ....[7]....
        /*0098*/ 	.word	0x000039e0


	//   ....[8]....
        /*009c*/ 	.word	0x00003a00


	//   ....[9]....
        /*00a0*/ 	.word	0x00003a20


	//   ....[10]....
        /*00a4*/ 	.word	0x00004650


	//   ....[11]....
        /*00a8*/ 	.word	0x000046f0


	//   ....[12]....
        /*00ac*/ 	.word	0x00004760


	//   ....[13]....
        /*00b0*/ 	.word	0x000047d0


	//   ....[14]....
        /*00b4*/ 	.word	0x00004850


	//   ....[15]....
        /*00b8*/ 	.word	0x00004ed0


	//   ....[16]....
        /*00bc*/ 	.word	0x00004f40


	//   ....[17]....
        /*00c0*/ 	.word	0x00004fb0


	//   ....[18]....
        /*00c4*/ 	.word	0x00005020


	//   ....[19]....
        /*00c8*/ 	.word	0x00005090


	//----- nvinfo : EIATTR_EXIT_INSTR_OFFSETS
	.align		4
.L_1908:
        /*00cc*/ 	.byte	0x04, 0x1c
        /*00ce*/ 	.short	(.L_1910 - .L_1909)


	//   ....[0]....
.L_1909:
        /*00d0*/ 	.word	0x000003a0


	//   ....[1]....
        /*00d4*/ 	.word	0x000045e0


	//----- nvinfo : EIATTR_MAX_THREADS
	.align		4
.L_1910:
        /*00d8*/ 	.byte	0x04, 0x05
        /*00da*/ 	.short	(.L_1912 - .L_1911)
.L_1911:
        /*00dc*/ 	.word	0x00000080
        /*00e0*/ 	.word	0x00000001
        /*00e4*/ 	.word	0x00000001


	//----- nvinfo : EIATTR_CRS_STACK_SIZE
	.align		4
.L_1912:
        /*00e8*/ 	.byte	0x04, 0x1e
        /*00ea*/ 	.short	(.L_1914 - .L_1913)
.L_1913:
        /*00ec*/ 	.word	0x00000000


	//----- nvinfo : EIATTR_CBANK_PARAM_SIZE
	.align		4
.L_1914:
        /*00f0*/ 	.byte	0x03, 0x19
        /*00f2*/ 	.short	0x00e8


	//----- nvinfo : EIATTR_PARAM_CBANK
	.align		4
        /*00f4*/ 	.byte	0x04, 0x0a
        /*00f6*/ 	.short	(.L_1916 - .L_1915)
	.align		4
.L_1915:
        /*00f8*/ 	.word	index@(.nv.constant0._ZN10layer_norm31ln_parallel_residual_fwd_kernelINS_13Kernel_traitsIfffffjLj1536ELj1ELj4ELj1ELj16ENS_18Kernel_traits_baseILj1536EfffffjLj128EEEEELb0ELb1ELb1EEEvNS_9FwdParamsE)
        /*00fc*/ 	.short	0x0210
        /*00fe*/ 	.short	0x00e8


	//----- nvinfo : EIATTR_SW_WAR
	.align		4
.L_1916:
        /*0100*/ 	.byte	0x04, 0x36
        /*0102*/ 	.short	(.L_1918 - .L_1917)
.L_1917:
        /*0104*/ 	.word	0x00000008
.L_1918:


//--------------------- .nv.info._ZN10layer_norm31ln_parallel_residual_fwd_kernelINS_13Kernel_traitsIfffffjLj1536ELj1ELj4ELj1ELj16ENS_18Kernel_traits_baseILj1536EfffffjLj128EEEEELb1ELb0ELb0EEEvNS_9FwdParamsE --------------------------
	.section	.nv.info._ZN10layer_norm31ln_parallel_residual_fwd_kernelINS_13Kernel_traitsIfffffjLj1536ELj1ELj4ELj1ELj16ENS_18Kernel_traits_baseILj1536EfffffjLj128EEEEELb1ELb0ELb0EEEvNS_9FwdParamsE,"",@"SHT_CUDA_INFO"
	.sectionflags	@""
	.align	4


	//----- nvinfo : EIATTR_CUDA_API_VERSION
	.align		4
        /*0000*/ 	.byte	0x04, 0x37
        /*0002*/ 	.short	(.L_1920 - .L_1919)
.L_1919:
        /*0004*/ 	.word	0x00000082


	//----- nvinfo : EIATTR_KPARAM_INFO
	.align		4
.L_1920:
        /*0008*/ 	.byte	0x04, 0x17
        /*000a*/ 	.short	(.L_1922 - .L_1921)
.L_1921:
        /*000c*/ 	.word	0x00000000
        /*0010*/ 	.short	0x0000
        /*0012*/ 	.short	0x0000
        /*0014*/ 	.byte	0x00, 0xf0, 0xa1, 0x03


	//----- nvinfo : EIATTR_SPARSE_MMA_MASK
	.align		4
.L_1922:
        /*0018*/ 	.byte	0x03, 0x50
        /*001a*/ 	.short	0x0000


	//----- nvinfo : EIATTR_MAXREG_COUNT
	.align		4
        /*001c*/ 	.byte	0x03, 0x1b
        /*001e*/ 	.short	0x00ff


	//----- nvinfo : EIATTR_ANNOTATIONS
	.align		4
        /*0020*/ 	.byte	0x04, 0x55
        /*0022*/ 	.short	(.L_1924 - .L_1923)


	//   ....[0]....
.L_1923:
        /* <DEDUP_REMOVED lines=22> */


	//----- nvinfo : EIATTR_MERCURY_ISA_VERSION
	.align		4
.L_1924:
        /*0174*/ 	.byte	0x03, 0x5f
        /*0176*/ 	.short	0x0101


	//----- nvinfo : EIATTR_COOP_GROUP_MASK_REGIDS
	.align		4
        /*0178*/ 	.byte	0x04, 0x29
        /*017a*/ 	.short	(.L_1926 - .L_1925)


	//   ....[0]....
.L_1925:
        /*017c*/ 	.word	0xffffffff


	//   ....[1]....
        /*0180*/ 	.word	0xffffffff


	//   ....[2]....
        /*0184*/ 	.word	0xffffffff


	//   ....[3]....
        /*0188*/ 	.word	0xffffffff


	//   ....[4]....
        /*018c*/ 	.word	0xffffffff


	//   ....[5]....
        /*0190*/ 	.word	0xffffffff


	//   ....[6]....
        /*0194*/ 	.word	0xffffffff


	//   ....[7]....
        /*0198*/ 	.word	0xffffffff


	//   ....[8]....
        /*019c*/ 	.word	0xffffffff


	//   ....[9]....
        /*01a0*/ 	.word	0xffffffff


	//   ....[10]....
        /*01a4*/ 	.word	0x0500000b


	//   ....[11]....
        /*01a8*/ 	.word	0x0500000b


	//   ....[12]....
        /*01ac*/ 	.word	0x0500000b


	//   ....[13]....
        /*01b0*/ 	.word	0x0500000b


	//   ....[14]....
        /*01b4*/ 	.word	0x0500000b


	//   ....[15]....
        /*01b8*/ 	.word	0x0500000b


	//   ....[16]....
        /*01bc*/ 	.word	0x0500000b


	//   ....[17]....
        /*01c0*/ 	.word	0x0500000b


	//   ....[18]....
        /*01c4*/ 	.word	0x0500000b


	//   ....[19]....
        /*01c8*/ 	.word	0x0500000b


	//----- nvinfo : EIATTR_COOP_GROUP_INSTR_OFFSETS
	.align		4
.L_1926:
        /*01cc*/ 	.byte	0x04, 0x28
        /*01ce*/ 	.short	(.L_1928 - .L_1927)


	//   ....[0]....
.L_1927:
        /*01d0*/ 	.word	0x00024f40


	//   ....[1]....
        /*01d4*/ 	.word	0x00024ff0


	//   ....[2]....
        /*01d8*/ 	.word	0x00025030


	//   ....[3]....
        /*01dc*/ 	.word	0x00025050


	//   ....[4]....
        /*01e0*/ 	.word	0x00025070


	//   ....[5]....
        /*01e4*/ 	.word	0x00025710


	//   ....[6]....
        /*01e8*/ 	.word	0x00025730


	//   ....[7]....
        /*01ec*/ 	.word	0x00025750


	//   ....[8]....
        /*01f0*/ 	.word	0x00025770


	//   ....[9]....
        /*01f4*/ 	.word	0x00025790


	//   ....[10]....
        /*01f8*/ 	.word	0x000270a0


	//   ....[11]....
        /*01fc*/ 	.word	0x00027150


	//   ....[12]....
        /*0200*/ 	.word	0x00027240


	//   ....[13]....
        /*0204*/ 	.word	0x000272b0


	//   ....[14]....
        /*0208*/ 	.word	0x00027320


	//   ....[15]....
        /*020c*/ 	.word	0x00027a30


	//   ....[16]....
        /*0210*/ 	.word	0x00027aa0


	//   ....[17]....
        /*0214*/ 	.word	0x00027b10


	//   ....[18]....
        /*0218*/ 	.word	0x00027b80


	//   ....[19]....
        /*021c*/ 	.word	0x00027bf0


	//----- nvinfo : EIATTR_EXIT_INSTR_OFFSETS
	.align		4
.L_1928:
        /*0220*/ 	.byte	0x04, 0x1c
        /*0222*/ 	.short	(.L_1930 - .L_1929)


	//   ....[0]....
.L_1929:
        /*0224*/ 	.word	0x00001e70


	//   ....[1]....
        /*0228*/ 	.word	0x00027030


	//----- nvinfo : EIATTR_MAX_THREADS
	.align		4
.L_1930:
        /*022c*/ 	.byte	0x04, 0x05
        /*022e*/ 	.short	(.L_1932 - .L_1931)
.L_1931:
        /*0230*/ 	.word	0x00000080
        /*0234*/ 	.word	0x00000001
        /*0238*/ 	.word	0x00000001


	//----- nvinfo : EIATTR_CRS_STACK_SIZE
	.align		4
.L_1932:
        /*023c*/ 	.byte	0x04, 0x1e
        /*023e*/ 	.short	(.L_1934 - .L_1933)
.L_1933:
        /*0240*/ 	.word	0x00000000


	//----- nvinfo : EIATTR_CBANK_PARAM_SIZE
	.align		4
.L_1934:
        /*0244*/ 	.byte	0x03, 0x19
        /*0246*/ 	.short	0x00e8


	//----- nvinfo : EIATTR_PARAM_CBANK
	.align		4
        /*0248*/ 	.byte	0x04, 0x0a
        /*024a*/ 	.short	(.L_1936 - .L_1935)
	.align		4
.L_1935:
        /*024c*/ 	.word	index@(.nv.constant0._ZN10layer_norm31ln_parallel_residual_fwd_kernelINS_13Kernel_traitsIfffffjLj1536ELj1ELj4ELj1ELj16ENS_18Kernel_traits_baseILj1536EfffffjLj128EEEEELb1ELb0ELb0EEEvNS_9FwdParamsE)
        /*0250*/ 	.short	0x0210
        /*0252*/ 	.short	0x00e8


	//----- nvinfo : EIATTR_SW_WAR
	.align		4
.L_1936:
        /*0254*/ 	.byte	0x04, 0x36
        /*0256*/ 	.short	(.L_1938 - .L_1937)
.L_1937:
        /*0258*/ 	.word	0x00000008
.L_1938:


//--------------------- .nv.info._ZN10layer_norm31ln_parallel_residual_fwd_kernelINS_13Kernel_traitsIfffffjLj1536ELj1ELj4ELj1ELj16ENS_18Kernel_traits_baseILj1536EfffffjLj128EEEEELb1ELb0ELb1EEEvNS_9FwdParamsE --------------------------
	.section	.nv.info._ZN10layer_norm31ln_parallel_residual_fwd_kernelINS_13Kernel_traitsIfffffjLj1536ELj1ELj4ELj1ELj16ENS_18Kernel_traits_baseILj1536EfffffjLj128EEEEELb1ELb0ELb1EEEvNS_9FwdParamsE,"",@"SHT_CUDA_INFO"
	.sectionflags	@""
	.align	4


	//----- nvinfo : EIATTR_CUDA_API_VERSION
	.align		4
        /*0000*/ 	.byte	0x04, 0x37
        /*0002*/ 	.short	(.L_1940 - .L_1939)
.L_1939:
        /*0004*/ 	.word	0x00000082


	//----- nvinfo : EIATTR_KPARAM_INFO
	.align		4
.L_1940:
        /*0008*/ 	.byte	0x04, 0x17
        /*000a*/ 	.short	(.L_1942 - .L_1941)
.L_1941:
        /*000c*/ 	.word	0x00000000
        /*0010*/ 	.short	0x0000
        /*0012*/ 	.short	0x0000
        /*0014*/ 	.byte	0x00, 0xf0, 0xa1, 0x03


	//----- nvinfo : EIATTR_SPARSE_MMA_MASK
	.align		4
.L_1942:
        /*0018*/ 	.byte	0x03, 0x50
        /*001a*/ 	.short	0x0000


	//----- nvinfo : EIATTR_MAXREG_COUNT
	.align		4
        /*001c*/ 	.byte	0x03, 0x1b
        /*001e*/ 	.short	0x00ff


	//----- nvinfo : EIATTR_ANNOTATIONS
	.align		4
        /*0020*/ 	.byte	0x04, 0x55
        /*0022*/ 	.short	(.L_1944 - .L_1943)


	//   ....[0]....
.L_1943:
        /* <DEDUP_REMOVED lines=28> */


	//----- nvinfo : EIATTR_MERCURY_ISA_VERSION
	.align		4
.L_1944:
        /*01d4*/ 	.byte	0x03, 0x5f
        /*01d6*/ 	.short	0x0101


	//----- nvinfo : EIATTR_COOP_GROUP_MASK_REGIDS
	.align		4
        /*01d8*/ 	.byte	0x04, 0x29
        /*01da*/ 	.short	(.L_1946 - .L_1945)


	//   ....[0]....
.L_1945:
        /*01dc*/ 	.word	0xffffffff


	//   ....[1]....
        /*01e0*/ 	.word	0xffffffff


	//   ....[2]....
        /*01e4*/ 	.word	0xffffffff


	//   ....[3]....
        /*01e8*/ 	.word	0xffffffff


	//   ....[4]....
        /*01ec*/ 	.word	0xffffffff


	//   ....[5]....
        /*01f0*/ 	.word	0xffffffff


	//   ....[6]....
        /*01f4*/ 	.word	0xffffffff


	//   ....[7]....
        /*01f8*/ 	.word	0xffffffff


	//   ....[8]....
        /*01fc*/ 	.word	0xffffffff


	//   ....[9]....
        /*0200*/ 	.word	0xffffffff


	//   ....[10]....
        /*0204*/ 	.word	0x050000df


	//   ....[11]....
        /*0208*/ 	.word	0x050000df


	//   ....[12]....
        /*020c*/ 	.word	0x050000df


	//   ....[13]....
        /*0210*/ 	.word	0x050000df


	//   ....[14]....
        /*0214*/ 	.word	0x050000df


	//   ....[15]....
        /*0218*/ 	.word	0x050000df


	//   ....[16]....
        /*021c*/ 	.word	0x050000df


	//   ....[17]....
        /*0220*/ 	.word	0x050000df


	//   ....[18]....
        /*0224*/ 	.word	0x050000df


	//   ....[19]....
        /*0228*/ 	.word	0x050000df


	//----- nvinfo : EIATTR_COOP_GROUP_INSTR_OFFSETS
	.align		4
.L_1946:
        /*022c*/ 	.byte	0x04, 0x28
        /*022e*/ 	.short	(.L_1948 - .L_1947)


	//   ....[0]....
.L_1947:
        /*0230*/ 	.word	0x00023620


	//   ....[1]....
        /*0234*/ 	.word	0x00023650


	//   ....[2]....
        /*0238*/ 	.word	0x00023670


	//   ....[3]....
        /*023c*/ 	.word	0x00023690


	//   ....[4]....
        /*0240*/ 	.word	0x000236b0


	//   ....[5]....
        /*0244*/ 	.word	0x00023ce0


	//   ....[6]....
        /*0248*/ 	.word	0x00023d00


	//   ....[7]....
        /*024c*/ 	.word	0x00023d20


	//   ....[8]....
        /*0250*/ 	.word	0x00023d40


	//   ....[9]....
        /*0254*/ 	.word	0x00023d60


	//   ....[10]....
        /*0258*/ 	.word	0x000250c0


	//   ....[11]....
        /*025c*/ 	.word	0x00025160


	//   ....[12]....
        /*0260*/ 	.word	0x000251c0


	//   ....[13]....
        /*0264*/ 	.word	0x00025220


	//   ....[14]....
        /*0268*/ 	.word	0x00025280


	//   ....[15]....
        /*026c*/ 	.word	0x00025900


	//   ....[16]....
        /*0270*/ 	.word	0x00025960


	//   ....[17]....
        /*0274*/ 	.word	0x000259c0


	//   ....[18]....
        /*0278*/ 	.word	0x00025a20


	//   ....[19]....
        /*027c*/ 	.word	0x00025a80


	//----- nvinfo : EIATTR_EXIT_INSTR_OFFSETS
	.align		4
.L_1948:
        /*0280*/ 	.byte	0x04, 0x1c
        /*0282*/ 	.short	(.L_1950 - .L_1949)


	//   ....[0]....
.L_1949:
        /*0284*/ 	.word	0x000010c0


	//   ....[1]....
        /*0288*/ 	.word	0x00025050


	//----- nvinfo : EIATTR_MAX_THREADS
	.align		4
.L_1950:
        /*028c*/ 	.byte	0x04, 0x05
        /*028e*/ 	.short	(.L_1952 - .L_1951)
.L_1951:
        /*0290*/ 	.word	0x00000080
        /*0294*/ 	.word	0x00000001
        /*0298*/ 	.word	0x00000001


	//----- nvinfo : EIATTR_CRS_STACK_SIZE
	.align		4
.L_1952:
        /*029c*/ 	.byte	0x04, 0x1e
        /*029e*/ 	.short	(.L_1954 - .L_1953)
.L_1953:
        /*02a0*/ 	.word	0x00000000


	//----- nvinfo : EIATTR_CBANK_PARAM_SIZE
	.align		4
.L_1954:
        /*02a4*/ 	.byte	0x03, 0x19
        /*02a6*/ 	.short	0x00e8


	//----- nvinfo : EIATTR_PARAM_CBANK
	.align		4
        /*02a8*/ 	.byte	0x04, 0x0a
        /*02aa*/ 	.short	(.L_1956 - .L_1955)
	.align		4
.L_1955:
        /*02ac*/ 	.word	index@(.nv.constant0._ZN10layer_norm31ln_parallel_residual_fwd_kernelINS_13Kernel_traitsIfffffjLj1536ELj1ELj4ELj1ELj16ENS_18Kernel_traits_baseILj1536EfffffjLj128EEEEELb1ELb0ELb1EEEvNS_9FwdParamsE)
        /*02b0*/ 	.short	0x0210
        /*02b2*/ 	.short	0x00e8


	//----- nvinfo : EIATTR_SW_WAR
	.align		4
.L_1956:
        /*02b4*/ 	.byte	0x04, 0x36
        /*02b6*/ 	.short	(.L_1958 - .L_1957)
.L_1957:
        /*02b8*/ 	.word	0x00000008
.L_1958:


//--------------------- .nv.info._ZN10layer_norm31ln_parallel_residual_fwd_kernelINS_13Kernel_traitsIfffffjLj1536ELj1ELj4ELj1ELj16ENS_18Kernel_traits_baseILj1536EfffffjLj128EEEEELb1ELb1ELb0EEEvNS_9FwdParamsE --------------------------
	.section	.nv.info._ZN10layer_norm31ln_parallel_residual_fwd_kernelINS_13Kernel_traitsIfffffjLj1536ELj1ELj4ELj1ELj16ENS_18Kernel_traits_baseILj1536EfffffjLj128EEEEELb1ELb1ELb0EEEvNS_9FwdParamsE,"",@"SHT_CUDA_INFO"
	.sectionflags	@""
	.align	4


	//----- nvinfo : EIATTR_CUDA_API_VERSION
	.align		4
        /*0000*/ 	.byte	0x04, 0x37
        /*0002*/ 	.short	(.L_1960 - .L_1959)
.L_1959:
        /*0004*/ 	.word	0x00000082


	//----- nvinfo : EIATTR_KPARAM_INFO
	.align		4
.L_1960:
        /*0008*/ 	.byte	0x04, 0x17
        /*000a*/ 	.short	(.L_1962 - .L_1961)
.L_1961:
        /*000c*/ 	.word	0x00000000
        /*0010*/ 	.short	0x0000
        /*0012*/ 	.short	0x0000
        /*0014*/ 	.byte	0x00, 0xf0, 0xa1, 0x03


	//----- nvinfo : EIATTR_SPARSE_MMA_MASK
	.align		4
.L_1962:
        /*0018*/ 	.byte	0x03, 0x50
        /*001a*/ 	.short	0x0000


	//----- nvinfo : EIATTR_MAXREG_COUNT
	.align		4
        /*001c*/ 	.byte	0x03, 0x1b
        /*001e*/ 	.short	0x00ff


	//----- nvinfo : EIATTR_MERCURY_ISA_VERSION
	.align		4
        /*0020*/ 	.byte	0x03, 0x5f
        /*0022*/ 	.short	0x0101


	//----- nvinfo : EIATTR_COOP_GROUP_MASK_REGIDS
	.align		4
        /*0024*/ 	.byte	0x04, 0x29
        /*0026*/ 	.short	(.L_1964 - .L_1963)


	//   ....[0]....
.L_1963:
        /*0028*/ 	.word	0xffffffff


	//   ....[1]....
        /*002c*/ 	.word	0xffffffff


	//   ....[2]....
        /*0030*/ 	.word	0xffffffff


	//   ....[3]....
        /*0034*/ 	.word	0xffffffff


	//   ....[4]....
        /*0038*/ 	.word	0xffffffff


	//   ....[5]....
        /*003c*/ 	.word	0xffffffff


	//   ....[6]....
        /*0040*/ 	.word	0xffffffff


	//   ....[7]....
        /*0044*/ 	.word	0xffffffff


	//   ....[8]....
        /*0048*/ 	.word	0xffffffff


	//   ....[9]....
        /*004c*/ 	.word	0xffffffff


	//   ....[10]....
        /*0050*/ 	.word	0x050000c8


	//   ....[11]....
        /*0054*/ 	.word	0x050000c8


	//   ....[12]....
        /*0058*/ 	.word	0x050000c8


	//   ....[13]....
        /*005c*/ 	.word	0x050000c8


	//   ....[14]....
        /*0060*/ 	.word	0x050000c8


	//   ....[15]....
        /*0064*/ 	.word	0x050000c8


	//   ....[16]....
        /*0068*/ 	.word	0x050000c8


	//   ....[17]....
        /*006c*/ 	.word	0x050000c8


	//   ....[18]....
        /*0070*/ 	.word	0x050000c8


	//   ....[19]....
        /*0074*/ 	.word	0x050000c8


	//----- nvinfo : EIATTR_COOP_GROUP_INSTR_OFFSETS
	.align		4
.L_1964:
        /*0078*/ 	.byte	0x04, 0x28
        /*007a*/ 	.short	(.L_1966 - .L_1965)


	//   ....[0]....
.L_1965:
        /*007c*/ 	.word	0x00024200


	//   ....[1]....
        /*0080*/ 	.word	0x00024290


	//   ....[2]....
        /*0084*/ 	.word	0x000242b0


	//   ....[3]....
        /*0088*/ 	.word	0x000242e0


	//   ....[4]....
        /*008c*/ 	.word	0x00024300


	//   ....[5]....
        /*0090*/ 	.word	0x000249a0


	//   ....[6]....
        /*0094*/ 	.word	0x000249c0


	//   ....[7]....
        /*0098*/ 	.word	0x000249e0


	//   ....[8]....
        /*009c*/ 	.word	0x00024a00


	//   ....[9]....
        /*00a0*/ 	.word	0x00024a20


	//   ....[10]....
        /*00a4*/ 	.word	0x00025bd0


	//   ....[11]....
        /*00a8*/ 	.word	0x00025cc0


	//   ....[12]....
        /*00ac*/ 	.word	0x00025d40


	//   ....[13]....
        /*00b0*/ 	.word	0x00025dc0


	//   ....[14]....
        /*00b4*/ 	.word	0x00025e30


	//   ....[15]....
        /*00b8*/ 	.word	0x00026530


	//   ....[16]....
        /*00bc*/ 	.word	0x000265a0


	//   ....[17]....
        /*00c0*/ 	.word	0x00026610


	//   ....[18]....
        /*00c4*/ 	.word	0x00026680


	//   ....[19]....
        /*00c8*/ 	.word	0x000266f0


	//----- nvinfo : EIATTR_EXIT_INSTR_OFFSETS
	.align		4
.L_1966:
        /*00cc*/ 	.byte	0x04, 0x1c
        /*00ce*/ 	.short	(.L_1968 - .L_1967)


	//   ....[0]....
.L_1967:
        /*00d0*/ 	.word	0x000012d0


	//   ....[1]....
        /*00d4*/ 	.word	0x00025b60


	//----- nvinfo : EIATTR_MAX_THREADS
	.align		4
.L_1968:
        /*00d8*/ 	.byte	0x04, 0x05
        /*00da*/ 	.short	(.L_1970 - .L_1969)
.L_1969:
        /*00dc*/ 	.word	0x00000080
        /*00e0*/ 	.word	0x00000001
        /*00e4*/ 	.word	0x00000001


	//----- nvinfo : EIATTR_CRS_STACK_SIZE
	.align		4
.L_1970:
        /*00e8*/ 	.byte	0x04, 0x1e
        /*00ea*/ 	.short	(.L_1972 - .L_1971)
.L_1971:
        /*00ec*/ 	.word	0x00000000


	//----- nvinfo : EIATTR_CBANK_PARAM_SIZE
	.align		4
.L_1972:
        /*00f0*/ 	.byte	0x03, 0x19
        /*00f2*/ 	.short	0x00e8


	//----- nvinfo : EIATTR_PARAM_CBANK
	.align		4
        /*00f4*/ 	.byte	0x04, 0x0a
        /*00f6*/ 	.short	(.L_1974 - .L_1973)
	.align		4
.L_1973:
        /*00f8*/ 	.word	index@(.nv.constant0._ZN10layer_norm31ln_parallel_residual_fwd_kernelINS_13Kernel_traitsIfffffjLj1536ELj1ELj4ELj1ELj16ENS_18Kernel_traits_baseILj1536EfffffjLj128EEEEELb1ELb1ELb0EEEvNS_9FwdParamsE)
        /*00fc*/ 	.short	0x0210
        /*00fe*/ 	.short	0x00e8


	//----- nvinfo : EIATTR_SW_WAR
	.align		4
.L_1974:
        /*0100*/ 	.byte	0x04, 0x36
        /*0102*/ 	.short	(.L_1976 - .L_1975)
.L_1975:
        /*0104*/ 	.word	0x00000008
.L_1976:


//--------------------- .nv.info._ZN10layer_norm31ln_parallel_residual_fwd_kernelINS_13Kernel_traitsIfffffjLj1536ELj1ELj4ELj1ELj16ENS_18Kernel_traits_baseILj1536EfffffjLj128EEEEELb1ELb1ELb1EEEvNS_9FwdParamsE --------------------------
	.section	.nv.info._ZN10layer_norm31ln_parallel_residual_fwd_kernelINS_13Kernel_traitsIfffffjLj1536ELj1ELj4ELj1ELj16ENS_18Kernel_traits_baseILj1536EfffffjLj128EEEEELb1ELb1ELb1EEEvNS_9FwdParamsE,"",@"SHT_CUDA_INFO"
	.sectionflags	@""
	.align	4


	//----- nvinfo : EIATTR_CUDA_API_VERSION
	.align		4
        /*0000*/ 	.byte	0x04, 0x37
        /*0002*/ 	.short	(.L_1978 - .L_1977)
.L_1977:
        /*0004*/ 	.word	0x00000082


	//----- nvinfo : EIATTR_KPARAM_INFO
	.align		4
.L_1978:
        /*0008*/ 	.byte	0x04, 0x17
        /*000a*/ 	.short	(.L_1980 - .L_1979)
.L_1979:
        /*000c*/ 	.word	0x00000000
        /*0010*/ 	.short	0x0000
        /*0012*/ 	.short	0x0000
        /*0014*/ 	.byte	0x00, 0xf0, 0xa1, 0x03


	//----- nvinfo : EIATTR_SPARSE_MMA_MASK
	.align		4
.L_1980:
        /*0018*/ 	.byte	0x03, 0x50
        /*001a*/ 	.short	0x0000


	//----- nvinfo : EIATTR_MAXREG_COUNT
	.align		4
        /*001c*/ 	.byte	0x03, 0x1b
        /*001e*/ 	.short	0x00ff


	//----- nvinfo : EIATTR_MERCURY_ISA_VERSION
	.align		4
        /*0020*/ 	.byte	0x03, 0x5f
        /*0022*/ 	.short	0x0101


	//----- nvinfo : EIATTR_COOP_GROUP_MASK_REGIDS
	.align		4
        /*0024*/ 	.byte	0x04, 0x29
        /*0026*/ 	.short	(.L_1982 - .L_1981)


	//   ....[0]....
.L_1981:
        /*0028*/ 	.word	0xffffffff


	//   ....[1]....
        /*002c*/ 	.word	0xffffffff


	//   ....[2]....
        /*0030*/ 	.word	0xffffffff


	//   ....[3]....
        /*0034*/ 	.word	0xffffffff


	//   ....[4]....
        /*0038*/ 	.word	0xffffffff


	//   ....[5]....
        /*003c*/ 	.word	0xffffffff


	//   ....[6]....
        /*0040*/ 	.word	0xffffffff


	//   ....[7]....
        /*0044*/ 	.word	0xffffffff


	//   ....[8]....
        /*0048*/ 	.word	0xffffffff


	//   ....[9]....
        /*004c*/ 	.word	0xffffffff


	//   ....[10]....
        /*0050*/ 	.word	0x050000d2


	//   ....[11]....
        /*0054*/ 	.word	0x050000d2


	//   ....[12]....
        /*0058*/ 	.word	0x050000d2


	//   ....[13]....
        /*005c*/ 	.word	0x050000d2


	//   ....[14]....
        /*0060*/ 	.word	0x050000d2


	//   ....[15]....
        /*0064*/ 	.word	0x050000d2


	//   ....[16]....
        /*0068*/ 	.word	0x050000d2


	//   ....[17]....
        /*006c*/ 	.word	0x050000d2


	//   ....[18]....
        /*0070*/ 	.word	0x050000d2


	//   ....[19]....
        /*0074*/ 	.word	0x050000d2


	//----- nvinfo : EIATTR_COOP_GROUP_INSTR_OFFSETS
	.align		4
.L_1982:
        /*0078*/ 	.byte	0x04, 0x28
        /*007a*/ 	.short	(.L_1984 - .L_1983)


	//   ....[0]....
.L_1983:
        /*007c*/ 	.word	0x00022950


	//   ....[1]....
        /*0080*/ 	.word	0x00022970


	//   ....[2]....
        /*0084*/ 	.word	0x00022990


	//   ....[3]....
        /*0088*/ 	.word	0x000229b0


	//   ....[4]....
        /*008c*/ 	.word	0x000229e0


	//   ....[5]....
        /*0090*/ 	.word	0x00023010


	//   ....[6]....
        /*0094*/ 	.word	0x00023030


	//   ....[7]....
        /*0098*/ 	.word	0x00023050


	//   ....[8]....
        /*009c*/ 	.word	0x00023070


	//   ....[9]....
        /*00a0*/ 	.word	0x00023090


	//   ....[10]....
        /*00a4*/ 	.word	0x00023ce0


	//   ....[11]....
        /*00a8*/ 	.word	0x00023d80


	//   ....[12]....
        /*00ac*/ 	.word	0x00023df0


	//   ....[13]....
        /*00b0*/ 	.word	0x00023e60


	//   ....[14]....
        /*00b4*/ 	.word	0x00023ee0


	//   ....[15]....
        /*00b8*/ 	.word	0x00024560


	//   ....[16]....
        /*00bc*/ 	.word	0x000245d0


	//   ....[17]....
        /*00c0*/ 	.word	0x00024640


	//   ....[18]....
        /*00c4*/ 	.word	0x000246b0


	//   ....[19]....
        /*00c8*/ 	.word	0x00024720


	//----- nvinfo : EIATTR_EXIT_INSTR_OFFSETS
	.align		4
.L_1984:
        /*00cc*/ 	.byte	0x04, 0x1c
        /*00ce*/ 	.short	(.L_1986 - .L_1985)


	//   ....[0]....
.L_1985:
        /*00d0*/ 	.word	0x00000430


	//   ....[1]....
        /*00d4*/ 	.word	0x00023c70


	//----- nvinfo : EIATTR_MAX_THREADS
	.align		4
.L_1986:
        /*00d8*/ 	.byte	0x04, 0x05
        /*00da*/ 	.short	(.L_1988 - .L_1987)
.L_1987:
        /*00dc*/ 	.word	0x00000080
        /*00e0*/ 	.word	0x00000001
        /*00e4*/ 	.word	0x00000001


	//----- nvinfo : EIATTR_CRS_STACK_SIZE
	.align		4
.L_1988:
        /*00e8*/ 	.byte	0x04, 0x1e
        /*00ea*/ 	.short	(.L_1990 - .L_1989)
.L_1989:
        /*00ec*/ 	.word	0x00000000


	//----- nvinfo : EIATTR_CBANK_PARAM_SIZE
	.align		4
.L_1990:
        /*00f0*/ 	.byte	0x03, 0x19
        /*00f2*/ 	.short	0x00e8


	//----- nvinfo : EIATTR_PARAM_CBANK
	.align		4
        /*00f4*/ 	.byte	0x04, 0x0a
        /*00f6*/ 	.short	(.L_1992 - .L_1991)
	.align		4
.L_1991:
        /*00f8*/ 	.word	index@(.nv.constant0._ZN10layer_norm31ln_parallel_residual_fwd_kernelINS_13Kernel_traitsIfffffjLj1536ELj1ELj4ELj1ELj16ENS_18Kernel_traits_baseILj1536EfffffjLj128EEEEELb1ELb1ELb1EEEvNS_9FwdParamsE)
        /*00fc*/ 	.short	0x0210
        /*00fe*/ 	.short	0x00e8


	//----- nvinfo : EIATTR_SW_WAR
	.align		4
.L_1992:
        /*0100*/ 	.byte	0x04, 0x36
        /*0102*/ 	.short	(.L_1994 - .L_1993)
.L_1993:
        /*0104*/ 	.word	0x00000008
.L_1994:


//--------------------- .nv.callgraph             --------------------------
	.section	.nv.callgraph,"",@"SHT_CUDA_CALLGRAPH"
	.align	4
	.sectionentsize	8
	.align		4
        /*0000*/ 	.word	0x00000000
	.align		4
        /*0004*/ 	.word	0xffffffff
	.align		4
        /*0008*/ 	.word	0x00000000
	.align		4
        /*000c*/ 	.word	0xfffffffe
	.align		4
        /*0010*/ 	.word	0x00000000
	.align		4
        /*0014*/ 	.word	0xfffffffd
	.align		4
        /*0018*/ 	.word	0x00000000
	.align		4
        /*001c*/ 	.word	0xfffffffc


//--------------------- .nv.constant4             --------------------------
	.section	.nv.constant4,"a",@progbits
	.align	8
	.align		8
.nv.constant4:
        /*0000*/ 	.dword	precalc_xorwow_matrix
	.align		8
        /*0008*/ 	.dword	precalc_xorwow_offset_matrix
	.align		8
        /*0010*/ 	.dword	mrg32k3aM1
	.align		8
        /*0018*/ 	.dword	mrg32k3aM2
	.align		8
        /*0020*/ 	.dword	mrg32k3aM1SubSeq
	.align		8
        /*0028*/ 	.dword	mrg32k3aM2SubSeq
	.align		8
        /*0030*/ 	.dword	mrg32k3aM1Seq
	.align		8
        /*0038*/ 	.dword	mrg32k3aM2Seq


//--------------------- .nv.constant3             --------------------------
	.section	.nv.constant3,"a",@progbits
	.align	8
.nv.constant3:
	.type		__cr_lgamma_table,@object
	.size		__cr_lgamma_table,(.L_8 - __cr_lgamma_table)
__cr_lgamma_table:
        /*0000*/ 	.byte	0x00, 0x00, 0x00, 0x00, 0x00, 0x00, 0x00, 0x00, 0x00, 0x00, 0x00, 0x00, 0x00, 0x00, 0x00, 0x00
        /*0010*/ 	.byte	0xef, 0x39, 0xfa, 0xfe, 0x42, 0x2e, 0xe6, 0x3f, 0x02, 0x20, 0x2a, 0xfa, 0x0b, 0xab, 0xfc, 0x3f
        /*0020*/ 	.byte	0xf9, 0x2c, 0x92, 0x7c, 0xa7, 0x6c, 0x09, 0x40, 0xc9, 0x79, 0x44, 0x3c, 0x64, 0x26, 0x13, 0x40
        /*0030*/ 	.byte	0xca, 0x01, 0xcf, 0x3a, 0x27, 0x51, 0x1a, 0x40, 0x30, 0xcc, 0x2d, 0xf3, 0xe1, 0x0c, 0x21, 0x40
        /*0040*/ 	.byte	0x0d, 0xb7, 0xfc, 0x82, 0x8e, 0x35, 0x25, 0x40
.L_8:


//--------------------- .text._ZN10layer_norm31ln_parallel_residual_fwd_kernelINS_13Kernel_traitsI13__nv_bfloat16S2_S2_S2_fjLj1536ELj1ELj4ELj1ELj16ENS_18Kernel_traits_baseILj1536ES2_S2_S2_S2_fjLj128EEEEELb0ELb0ELb0EEEvNS_9FwdParamsE --------------------------
	.section	.text._ZN10layer_norm31ln_parallel_residual_fwd_kernelINS_13Kernel_traitsI13__nv_bfloat16S2_S2_S2_fjLj1536ELj1ELj4ELj1ELj16ENS_18Kernel_traits_baseILj1536ES2_S2_S2_S2_fjLj128EEEEELb0ELb0ELb0EEEvNS_9FwdParamsE,"ax",@progbits
	.align	128
        .global         _ZN10layer_norm31ln_parallel_residual_fwd_kernelINS_13Kernel_traitsI13__nv_bfloat16S2_S2_S2_fjLj1536ELj1ELj4ELj1ELj16ENS_18Kernel_traits_baseILj1536ES2_S2_S2_S2_fjLj128EEEEELb0ELb0ELb0EEEvNS_9FwdParamsE
        .type           _ZN10layer_norm31ln_parallel_residual_fwd_kernelINS_13Kernel_traitsI13__nv_bfloat16S2_S2_S2_fjLj1536ELj1ELj4ELj1ELj16ENS_18Kernel_traits_baseILj1536ES2_S2_S2_S2_fjLj128EEEEELb0ELb0ELb0EEEvNS_9FwdParamsE,@function
        .size           _ZN10layer_norm31ln_parallel_residual_fwd_kernelINS_13Kernel_traitsI13__nv_bfloat16S2_S2_S2_fjLj1536ELj1ELj4ELj1ELj16ENS_18Kernel_traits_baseILj1536ES2_S2_S2_S2_fjLj128EEEEELb0ELb0ELb0EEEvNS_9FwdParamsE,(.L_x_40108 - _ZN10layer_norm31ln_parallel_residual_fwd_kernelINS_13Kernel_traitsI13__nv_bfloat16S2_S2_S2_fjLj1536ELj1ELj4ELj1ELj16ENS_18Kernel_traits_baseILj1536ES2_S2_S2_S2_fjLj128EEEEELb0ELb0ELb0EEEvNS_9FwdParamsE)
        .other          _ZN10layer_norm31ln_parallel_residual_fwd_kernelINS_13Kernel_traitsI13__nv_bfloat16S2_S2_S2_fjLj1536ELj1ELj4ELj1ELj16ENS_18Kernel_traits_baseILj1536ES2_S2_S2_S2_fjLj128EEEEELb0ELb0ELb0EEEvNS_9FwdParamsE,@"STO_CUDA_ENTRY STV_DEFAULT"
_ZN10layer_norm31ln_parallel_residual_fwd_kernelINS_13Kernel_traitsI13__nv_bfloat16S2_S2_S2_fjLj1536ELj1ELj4ELj1ELj16ENS_18Kernel_traits_baseILj1536ES2_S2_S2_S2_fjLj128EEEEELb0ELb0ELb0EEEvNS_9FwdParamsE:
.text._ZN10layer_norm31ln_parallel_residual_fwd_kernelINS_13Kernel_traitsI13__nv_bfloat16S2_S2_S2_fjLj1536ELj1ELj4ELj1ELj16ENS_18Kernel_traits_baseILj1536ES2_S2_S2_S2_fjLj128EEEEELb0ELb0ELb0EEEvNS_9FwdParamsE:
[----:B------:R-:W0:Y:S01]  /*0000*/  LDC R1, c[0x0][0x28] ;  /* 0x00000a00ff017b82 */ /* 0x000e220000000800 */
[----:B------:R-:W1:Y:S07]  /*0010*/  S2R R68, SR_TID.X ;  /* 0x0000000000447919 */ /* 0x000e6e0000002100 */
[----:B------:R-:W2:Y:S01]  /*0020*/  LDC R3, c[0x0][0x218] ;  /* 0x00008600ff037b82 */ /* 0x000ea20000000800 */
[----:B------:R-:W-:Y:S01]  /*0030*/  LOP3.LUT R2, R2, 0xffffffbf, RZ, 0xc0, !PT ;  /* 0xffffffbf02027812 */ /* 0x000fe200078ec0ff */
[----:B------:R-:W-:Y:S01]  /*0040*/  ULDC.64 UR4, c[0x0][0x208] ;  /* 0x0000820000047ab9 */ /* 0x000fe20000000a00 */
[----:B------:R-:W3:Y:S01]  /*0050*/  S2R R99, SR_CTAID.X ;  /* 0x0000000000637919 */ /* 0x000ee20000002500 */
[----:B------:R-:W-:Y:S01]  /*0060*/  BSSY B0, `(.L_x_0) ;  /* 0x0000035000007945 */ /* 0x000fe20003800000 */
[----:B0-----:R-:W-:-:S03]  /*0070*/  VIADD R1, R1, 0xffffffa8 ;  /* 0xffffffa801017836 */ /* 0x001fc60000000000 */
[----:B------:R-:W0:Y:S01]  /*0080*/  LDC.64 R102, c[0x0][0x228] ;  /* 0x00008a00ff667b82 */ /* 0x000e220000000a00 */
[----:B--2---:R-:W-:-:S04]  /*0090*/  SHF.R.S32.HI R0, RZ, 0x1f, R3 ;  /* 0x0000001fff007819 */ /* 0x004fc80000011403 */
[----:B------:R-:W-:Y:S02]  /*00a0*/  LEA.HI R0, R0, R3, RZ, 0x3 ;  /* 0x0000000300007211 */ /* 0x000fe400078f18ff */
[C---:B-1----:R-:W-:Y:S02]  /*00b0*/  LOP3.LUT R3, R68.reuse, 0x1f, RZ, 0xc, !PT ;  /* 0x0000001f44037812 */ /* 0x042fe400078e0cff */
[----:B------:R-:W-:Y:S02]  /*00c0*/  LOP3.LUT R4, R68, 0x1f, RZ, 0xc0, !PT ;  /* 0x0000001f44047812 */ /* 0x000fe400078ec0ff */
[----:B------:R-:W-:-:S03]  /*00d0*/  LEA.HI.SX32 R0, R0, R3, 0x1d ;  /* 0x0000000300007211 */ /* 0x000fc600078feaff */
[----:B------:R-:W-:Y:S01]  /*00e0*/  IMAD.MOV.U32 R3, RZ, RZ, R4 ;  /* 0x000000ffff037224 */ /* 0x000fe200078e0004 */
[C---:B------:R-:W-:Y:S02]  /*00f0*/  ISETP.GE.U32.AND P6, PT, R0.reuse, 0x40, PT ;  /* 0x000000400000780c */ /* 0x040fe40003fc6070 */
[C---:B------:R-:W-:Y:S02]  /*0100*/  ISETP.GE.U32.AND P5, PT, R0.reuse, 0x60, PT ;  /* 0x000000600000780c */ /* 0x040fe40003fa6070 */
[C---:B------:R-:W-:Y:S02]  /*0110*/  LOP3.LUT P1, RZ, R0.reuse, 0xffffffe0, RZ, 0xc0, !PT ;  /* 0xffffffe000ff7812 */ /* 0x040fe4000782c0ff */
[----:B------:R-:W-:-:S07]  /*0120*/  ISETP.GE.U32.AND P4, PT, R0, 0x80, PT ;  /* 0x000000800000780c */ /* 0x000fce0003f86070 */
[----:B------:R-:W-:-:S04]  /*0130*/  @P6 LOP3.LUT R2, R2, 0x40, RZ, 0xfc, !PT ;  /* 0x0000004002026812 */ /* 0x000fc800078efcff */
[----:B------:R-:W-:-:S04]  /*0140*/  LOP3.LUT R2, R2, 0xffffffdf, RZ, 0xc0, !PT ;  /* 0xffffffdf02027812 */ /* 0x000fc800078ec0ff */
[----:B------:R-:W-:-:S04]  /*0150*/  @P5 LOP3.LUT R2, R2, 0x20, RZ, 0xfc, !PT ;  /* 0x0000002002025812 */ /* 0x000fc800078efcff */
[----:B------:R-:W-:-:S04]  /*0160*/  LOP3.LUT R2, R2, 0xffffffef, RZ, 0xc0, !PT ;  /* 0xffffffef02027812 */ /* 0x000fc800078ec0ff */
[----:B------:R-:W-:Y:S01]  /*0170*/  @P4 LOP3.LUT R2, R2, 0x10, RZ, 0xfc, !PT ;  /* 0x0000001002024812 */ /* 0x000fe200078efcff */
[----:B0--3--:R-:W-:Y:S06]  /*0180*/  @!P1 BRA `(.L_x_1) ;  /* 0x0000000000889947 */ /* 0x009fec0003800000 */
[----:B------:R-:W-:Y:S01]  /*0190*/  ULDC.64 UR6, c[0x0][0x2c8] ;  /* 0x0000b20000067ab9 */ /* 0x000fe20000000a00 */
[----:B------:R-:W0:Y:S01]  /*01a0*/  LDC.64 R88, c[0x0][0x260] ;  /* 0x00009800ff587b82 */ /* 0x000e220000000a00 */
[----:B------:R-:W-:Y:S01]  /*01b0*/  ISETP.NE.U32.AND P0, PT, RZ, UR6, PT ;  /* 0x00000006ff007c0c */ /* 0x000fe2000bf05070 */
[----:B------:R-:W-:Y:S01]  /*01c0*/  ULDC.64 UR8, c[0x0][0x2d0] ;  /* 0x0000b40000087ab9 */ /* 0x000fe20000000a00 */
[C---:B------:R-:W-:Y:S02]  /*01d0*/  SHF.L.U32 R52, R3.reuse, 0x4, RZ ;  /* 0x0000000403347819 */ /* 0x040fe400000006ff */
[----:B------:R-:W-:Y:S02]  /*01e0*/  ISETP.NE.AND.EX P0, PT, RZ, UR7, PT, P0 ;  /* 0x00000007ff007c0c */ /* 0x000fe4000bf05300 */
[----:B------:R-:W-:Y:S02]  /*01f0*/  ISETP.NE.U32.AND P2, PT, RZ, UR8, PT ;  /* 0x00000008ff007c0c */ /* 0x000fe4000bf45070 */
[----:B------:R-:W-:-:S02]  /*0200*/  SHF.L.U64.HI R4, R3, 0x4, RZ ;  /* 0x0000000403047819 */ /* 0x000fc400000102ff */
[----:B------:R-:W-:-:S07]  /*0210*/  ISETP.NE.AND.EX P2, PT, RZ, UR9, PT, P2 ;  /* 0x00000009ff007c0c */ /* 0x000fce000bf45320 */
[----:B------:R-:W-:-:S04]  /*0220*/  @P0 LEA R56, P3, R3, UR6, 0x4 ;  /* 0x0000000603380c11 */ /* 0x000fc8000f8620ff */
[C---:B------:R-:W-:Y:S01]  /*0230*/  @P0 LEA.HI.X R57, R3.reuse, UR7, RZ, 0x4, P3 ;  /* 0x0000000703390c11 */ /* 0x040fe200098f24ff */
[----:B------:R-:W-:Y:S01]  /*0240*/  ULDC.64 UR6, c[0x0][0x268] ;  /* 0x00009a0000067ab9 */ /* 0x000fe20000000a00 */
[----:B0-----:R-:W-:Y:S01]  /*0250*/  IMAD.WIDE.U32 R88, R3, 0x10, R88 ;  /* 0x0000001003587825 */ /* 0x001fe200078e0058 */
[----:B------:R-:W-:-:S03]  /*0260*/  IADD3 R80, P3, R52, UR6, RZ ;  /* 0x0000000634507c10 */ /* 0x000fc6000ff7e0ff */
[----:B------:R-:W5:Y:S01]  /*0270*/  @P0 LDG.E.128 R56, desc[UR4][R56.64] ;  /* 0x0000000438380981 */ /* 0x000f62000c1e1d00 */
[----:B------:R-:W-:Y:S02]  /*0280*/  IADD3.X R81, R4, UR7, RZ, P3, !PT ;  /* 0x0000000704517c10 */ /* 0x000fe40009ffe4ff */
[----:B------:R-:W-:Y:S01]  /*0290*/  @P2 IADD3 R52, P3, R52, UR8, RZ ;  /* 0x0000000834342c10 */ /* 0x000fe2000ff7e0ff */
[----:B------:R-:W2:Y:S03]  /*02a0*/  LDG.E.128 R88, desc[UR4][R88.64] ;  /* 0x0000000458587981 */ /* 0x000ea6000c1e1d00 */
[----:B------:R-:W-:Y:S01]  /*02b0*/  @P2 IADD3.X R53, R4, UR9, RZ, P3, !PT ;  /* 0x0000000904352c10 */ /* 0x000fe20009ffe4ff */
[----:B------:R-:W3:Y:S05]  /*02c0*/  LDG.E.128 R80, desc[UR4][R80.64] ;  /* 0x0000000450507981 */ /* 0x000eea000c1e1d00 */
[----:B------:R-:W5:Y:S01]  /*02d0*/  @P2 LDG.E.128 R52, desc[UR4][R52.64] ;  /* 0x0000000434342981 */ /* 0x000f62000c1e1d00 */
[----:B------:R-:W-:-:S02]  /*02e0*/  LOP3.LUT R3, R3, 0x20, RZ, 0xfc, !PT ;  /* 0x0000002003037812 */ /* 0x000fc400078efcff */
[----:B------:R-:W-:Y:S02]  /*02f0*/  @!P0 CS2R R56, SRZ ;  /* 0x0000000000388805 */ /* 0x000fe4000001ff00 */
[----:B------:R-:W-:Y:S02]  /*0300*/  @!P0 CS2R R58, SRZ ;  /* 0x00000000003a8805 */ /* 0x000fe4000001ff00 */
[----:B--2---:R-:W-:Y:S02]  /*0310*/  PRMT R228, R88, 0x7632, R228 ;  /* 0x0000763258e47816 */ /* 0x004fe400000000e4 */
[----:B------:R-:W-:Y:S02]  /*0320*/  PRMT R224, R89, 0x7632, R224 ;  /* 0x0000763259e07816 */ /* 0x000fe400000000e0 */
[----:B------:R-:W-:Y:S02]  /*0330*/  PRMT R220, R90, 0x7632, R220 ;  /* 0x000076325adc7816 */ /* 0x000fe400000000dc */
[----:B------:R-:W-:-:S02]  /*0340*/  PRMT R216, R91, 0x7632, R216 ;  /* 0x000076325bd87816 */ /* 0x000fc400000000d8 */
[----:B---3--:R-:W-:Y:S02]  /*0350*/  PRMT R226, R80, 0x7632, R226 ;  /* 0x0000763250e27816 */ /* 0x008fe400000000e2 */
[----:B------:R-:W-:Y:S02]  /*0360*/  @!P2 CS2R R52, SRZ ;  /* 0x000000000034a805 */ /* 0x000fe4000001ff00 */
[----:B------:R-:W-:Y:S02]  /*0370*/  PRMT R222, R81, 0x7632, R222 ;  /* 0x0000763251de7816 */ /* 0x000fe400000000de */
[----:B------:R-:W-:Y:S02]  /*0380*/  @!P2 CS2R R54, SRZ ;  /* 0x000000000036a805 */ /* 0x000fe4000001ff00 */
[----:B------:R-:W-:Y:S02]  /*0390*/  PRMT R218, R82, 0x7632, R218 ;  /* 0x0000763252da7816 */ /* 0x000fe400000000da */
[----:B------:R-:W-:-:S07]  /*03a0*/  PRMT R214, R83, 0x7632, R214 ;  /* 0x0000763253d67816 */ /* 0x000fce00000000d6 */
.L_x_1:
[----:B------:R-:W-:Y:S05]  /*03b0*/  BSYNC B0 ;  /* 0x0000000000007941 */ /* 0x000fea0003800000 */
.L_x_0:
[----:B------:R-:W-:Y:S04]  /*03c0*/  BSSY B0, `(.L_x_2) ;  /* 0x0000024000007945 */ /* 0x000fe80003800000 */
[----:B------:R-:W-:Y:S05]  /*03d0*/  @!P6 BRA `(.L_x_3) ;  /* 0x000000000088e947 */ /* 0x000fea0003800000 */
[----:B------:R-:W-:Y:S01]  /*03e0*/  ULDC.64 UR6, c[0x0][0x2c8] ;  /* 0x0000b20000067ab9 */ /* 0x000fe20000000a00 */
[----:B------:R-:W0:Y:S01]  /*03f0*/  LDC.64 R4, c[0x0][0x260] ;  /* 0x00009800ff047b82 */ /* 0x000e220000000a00 */
[----:B------:R-:W-:Y:S01]  /*0400*/  ISETP.NE.U32.AND P0, PT, RZ, UR6, PT ;  /* 0x00000006ff007c0c */ /* 0x000fe2000bf05070 */
[----:B------:R-:W-:Y:S01]  /*0410*/  ULDC.64 UR8, c[0x0][0x2d0] ;  /* 0x0000b40000087ab9 */ /* 0x000fe20000000a00 */
[C---:B------:R-:W-:Y:S01]  /*0420*/  IMAD.SHL.U32 R44, R3.reuse, 0x10, RZ ;  /* 0x00000010032c7824 */ /* 0x040fe200078e00ff */
[----:B------:R-:W-:Y:S02]  /*0430*/  ISETP.NE.U32.AND P2, PT, RZ, UR8, PT ;  /* 0x00000008ff007c0c */ /* 0x000fe4000bf45070 */
[----:B------:R-:W-:Y:S02]  /*0440*/  ISETP.NE.AND.EX P0, PT, RZ, UR7, PT, P0 ;  /* 0x00000007ff007c0c */ /* 0x000fe4000bf05300 */
[----:B------:R-:W-:Y:S02]  /*0450*/  ISETP.NE.AND.EX P2, PT, RZ, UR9, PT, P2 ;  /* 0x00000009ff007c0c */ /* 0x000fe4000bf45320 */
[----:B------:R-:W-:-:S09]  /*0460*/  SHF.L.U64.HI R6, R3, 0x4, RZ ;  /* 0x0000000403067819 */ /* 0x000fd200000102ff */
        /* <DEDUP_REMOVED lines=12> */
[----:B------:R-:W-:Y:S01]  /*0530*/  VIADD R3, R3, 0x20 ;  /* 0x0000002003037836 */ /* 0x000fe20000000000 */
[----:B------:R-:W-:-:S02]  /*0540*/  @!P0 CS2R R48, SRZ ;  /* 0x0000000000308805 */ /* 0x000fc4000001ff00 */
[----:B------:R-:W-:Y:S02]  /*0550*/  @!P0 CS2R R50, SRZ ;  /* 0x0000000000328805 */ /* 0x000fe4000001ff00 */
[----:B--2---:R-:W-:Y:S02]  /*0560*/  PRMT R212, R76, 0x7632, R212 ;  /* 0x000076324cd47816 */ /* 0x004fe400000000d4 */
[----:B------:R-:W-:Y:S02]  /*0570*/  PRMT R208, R77, 0x7632, R208 ;  /* 0x000076324dd07816 */ /* 0x000fe400000000d0 */
[----:B------:R-:W-:Y:S02]  /*0580*/  PRMT R204, R78, 0x7632, R204 ;  /* 0x000076324ecc7816 */ /* 0x000fe400000000cc */
[----:B------:R-:W-:Y:S02]  /*0590*/  PRMT R200, R79, 0x7632, R200 ;  /* 0x000076324fc87816 */ /* 0x000fe400000000c8 */
[----:B---3--:R-:W-:-:S02]  /*05a0*/  PRMT R210, R72, 0x7632, R210 ;  /* 0x0000763248d27816 */ /* 0x008fc400000000d2 */
[----:B------:R-:W-:Y:S02]  /*05b0*/  @!P2 CS2R R44, SRZ ;  /* 0x00000000002ca805 */ /* 0x000fe4000001ff00 */
[----:B------:R-:W-:Y:S02]  /*05c0*/  PRMT R206, R73, 0x7632, R206 ;  /* 0x0000763249ce7816 */ /* 0x000fe400000000ce */
[----:B------:R-:W-:Y:S02]  /*05d0*/  @!P2 CS2R R46, SRZ ;  /* 0x00000000002ea805 */ /* 0x000fe4000001ff00 */
[----:B------:R-:W-:Y:S02]  /*05e0*/  PRMT R202, R74, 0x7632, R202 ;  /* 0x000076324aca7816 */ /* 0x000fe400000000ca */
[----:B------:R-:W-:-:S07]  /*05f0*/  PRMT R198, R75, 0x7632, R198 ;  /* 0x000076324bc67816 */ /* 0x000fce00000000c6 */
.L_x_3:
[----:B------:R-:W-:Y:S05]  /*0600*/  BSYNC B0 ;  /* 0x0000000000007941 */ /* 0x000fea0003800000 */
.L_x_2:
[----:B------:R-:W-:Y:S04]  /*0610*/  BSSY B0, `(.L_x_4) ;  /* 0x0000024000007945 */ /* 0x000fe80003800000 */
[----:B------:R-:W-:Y:S05]  /*0620*/  @!P5 BRA `(.L_x_5) ;  /* 0x000000000088d947 */ /* 0x000fea0003800000 */
        /* <DEDUP_REMOVED lines=34> */
.L_x_5:
[----:B------:R-:W-:Y:S05]  /*0850*/  BSYNC B0 ;  /* 0x0000000000007941 */ /* 0x000fea0003800000 */
.L_x_4:
        /* <DEDUP_REMOVED lines=23> */
[----:B------:R-:W-:-:S02]  /*09d0*/  IADD3 R3, R3, 0x20, RZ ;  /* 0x0000002003037810 */ /* 0x000fc40007ffe0ff */
        /* <DEDUP_REMOVED lines=12> */
.L_x_7:
[----:B------:R-:W-:Y:S05]  /*0aa0*/  BSYNC B0 ;  /* 0x0000000000007941 */ /* 0x000fea0003800000 */
.L_x_6:
[----:B------:R-:W-:Y:S01]  /*0ab0*/  ISETP.GE.U32.AND P0, PT, R0, 0xa0, PT ;  /* 0x000000a00000780c */ /* 0x000fe20003f06070 */
[----:B------:R-:W-:Y:S01]  /*0ac0*/  BSSY B0, `(.L_x_8) ;  /* 0x0000026000007945 */ /* 0x000fe20003800000 */
[----:B------:R-:W-:-:S11]  /*0ad0*/  LOP3.LUT R2, R2, 0xfffffff7, RZ, 0xc0, !PT ;  /* 0xfffffff702027812 */ /* 0x000fd600078ec0ff */
[----:B------:R-:W-:Y:S01]  /*0ae0*/  @P0 LOP3.LUT R2, R2, 0x8, RZ, 0xfc, !PT ;  /* 0x0000000802020812 */ /* 0x000fe200078efcff */
[----:B------:R-:W-:Y:S06]  /*0af0*/  @!P0 BRA `(.L_x_9) ;  /* 0x0000000000888947 */ /* 0x000fec0003800000 */
[----:B------:R-:W-:Y:S01]  /*0b00*/  ULDC.64 UR8, c[0x0][0x2d0] ;  /* 0x0000b40000087ab9 */ /* 0x000fe20000000a00 */
[C---:B------:R-:W-:Y:S01]  /*0b10*/  IMAD.SHL.U32 R16, R3.reuse, 0x10, RZ ;  /* 0x0000001003107824 */ /* 0x040fe200078e00ff */
[----:B------:R-:W-:Y:S01]  /*0b20*/  ISETP.NE.U32.AND P0, PT, RZ, UR8, PT ;  /* 0x00000008ff007c0c */ /* 0x000fe2000bf05070 */
[----:B------:R-:W-:Y:S01]  /*0b30*/  ULDC.64 UR6, c[0x0][0x268] ;  /* 0x00009a0000067ab9 */ /* 0x000fe20000000a00 */
[----:B------:R-:W-:Y:S02]  /*0b40*/  SHF.L.U64.HI R4, R3, 0x4, RZ ;  /* 0x0000000403047819 */ /* 0x000fe400000102ff */
[----:B------:R-:W-:Y:S02]  /*0b50*/  ISETP.NE.AND.EX P0, PT, RZ, UR9, PT, P0 ;  /* 0x00000009ff007c0c */ /* 0x000fe4000bf05300 */
[----:B------:R-:W-:-:S04]  /*0b60*/  IADD3 R8, P2, R16, UR6, RZ ;  /* 0x0000000610087c10 */ /* 0x000fc8000ff5e0ff */
[----:B------:R-:W-:Y:S01]  /*0b70*/  IADD3.X R9, R4, UR7, RZ, P2, !PT ;  /* 0x0000000704097c10 */ /* 0x000fe200097fe4ff */
[----:B------:R-:W-:-:S05]  /*0b80*/  ULDC.64 UR6, c[0x0][0x2c8] ;  /* 0x0000b20000067ab9 */ /* 0x000fca0000000a00 */
[----:B------:R-:W2:Y:S01]  /*0b90*/  LDG.E.128 R8, desc[UR4][R8.64] ;  /* 0x0000000408087981 */ /* 0x000ea2000c1e1d00 */
[----:B------:R-:W-:-:S04]  /*0ba0*/  @P0 IADD3 R16, P2, R16, UR8, RZ ;  /* 0x0000000810100c10 */ /* 0x000fc8000ff5e0ff */
[----:B------:R-:W-:Y:S02]  /*0bb0*/  @P0 IADD3.X R17, R4, UR9, RZ, P2, !PT ;  /* 0x0000000904110c10 */ /* 0x000fe400097fe4ff */
[----:B------:R-:W0:Y:S01]  /*0bc0*/  LDC.64 R4, c[0x0][0x260] ;  /* 0x00009800ff047b82 */ /* 0x000e220000000a00 */
[----:B------:R-:W-:-:S03]  /*0bd0*/  ISETP.NE.U32.AND P2, PT, RZ, UR6, PT ;  /* 0x00000006ff007c0c */ /* 0x000fc6000bf45070 */
[----:B------:R-:W5:Y:S01]  /*0be0*/  @P0 LDG.E.128 R16, desc[UR4][R16.64] ;  /* 0x0000000410100981 */ /* 0x000f62000c1e1d00 */
[----:B------:R-:W-:-:S13]  /*0bf0*/  ISETP.NE.AND.EX P2, PT, RZ, UR7, PT, P2 ;  /* 0x00000007ff007c0c */ /* 0x000fda000bf45320 */
[----:B------:R-:W-:-:S04]  /*0c00*/  @P2 LEA R12, P3, R3, UR6, 0x4 ;  /* 0x00000006030c2c11 */ /* 0x000fc8000f8620ff */
[C---:B------:R-:W-:Y:S01]  /*0c10*/  @P2 LEA.HI.X R13, R3.reuse, UR7, RZ, 0x4, P3 ;  /* 0x00000007030d2c11 */ /* 0x040fe200098f24ff */
[----:B0-----:R-:W-:-:S05]  /*0c20*/  IMAD.WIDE.U32 R4, R3, 0x10, R4 ;  /* 0x0000001003047825 */ /* 0x001fca00078e0004 */
[----:B------:R-:W5:Y:S04]  /*0c30*/  @P2 LDG.E.128 R12, desc[UR4][R12.64] ;  /* 0x000000040c0c2981 */ /* 0x000f68000c1e1d00 */
[----:B------:R-:W3:Y:S01]  /*0c40*/  LDG.E.128 R4, desc[UR4][R4.64] ;  /* 0x0000000404047981 */ /* 0x000ee2000c1e1d00 */
[----:B------:R-:W-:Y:S01]  /*0c50*/  VIADD R3, R3, 0x20 ;  /* 0x0000002003037836 */ /* 0x000fe20000000000 */
[----:B--2---:R-:W-:Y:S02]  /*0c60*/  PRMT R92, R8, 0x7632, R92 ;  /* 0x00007632085c7816 */ /* 0x004fe4000000005c */
[----:B------:R-:W-:Y:S02]  /*0c70*/  PRMT R94, R9, 0x7632, R94 ;  /* 0x00007632095e7816 */ /* 0x000fe4000000005e */
[----:B------:R-:W-:-:S02]  /*0c80*/  PRMT R96, R10, 0x7632, R96 ;  /* 0x000076320a607816 */ /* 0x000fc40000000060 */
[----:B------:R-:W-:Y:S02]  /*0c90*/  PRMT R98, R11, 0x7632, R98 ;  /* 0x000076320b627816 */ /* 0x000fe40000000062 */
[----:B------:R-:W-:Y:S02]  /*0ca0*/  @!P0 CS2R R16, SRZ ;  /* 0x0000000000108805 */ /* 0x000fe4000001ff00 */
[----:B------:R-:W-:Y:S02]  /*0cb0*/  @!P0 CS2R R18, SRZ ;  /* 0x0000000000128805 */ /* 0x000fe4000001ff00 */
[----:B------:R-:W-:Y:S02]  /*0cc0*/  @!P2 CS2R R12, SRZ ;  /* 0x00000000000ca805 */ /* 0x000fe4000001ff00 */
[----:B------:R-:W-:Y:S02]  /*0cd0*/  @!P2 CS2R R14, SRZ ;  /* 0x00000000000ea805 */ /* 0x000fe4000001ff00 */
[----:B---3--:R-:W-:-:S02]  /*0ce0*/  PRMT R87, R4, 0x7632, R87 ;  /* 0x0000763204577816 */ /* 0x008fc40000000057 */
[----:B------:R-:W-:Y:S02]  /*0cf0*/  PRMT R93, R5, 0x7632, R93 ;  /* 0x00007632055d7816 */ /* 0x000fe4000000005d */
[----:B------:R-:W-:Y:S02]  /*0d00*/  PRMT R95, R6, 0x7632, R95 ;  /* 0x00007632065f7816 */ /* 0x000fe4000000005f */
[----:B------:R-:W-:-:S07]  /*0d10*/  PRMT R97, R7, 0x7632, R97 ;  /* 0x0000763207617816 */ /* 0x000fce0000000061 */
.L_x_9:
[----:B------:R-:W-:Y:S05]  /*0d20*/  BSYNC B0 ;  /* 0x0000000000007941 */ /* 0x000fea0003800000 */
.L_x_8:
[----:B------:R-:W-:Y:S01]  /*0d30*/  ISETP.GE.U32.AND P0, PT, R0, 0xc0, PT ;  /* 0x000000c00000780c */ /* 0x000fe20003f06070 */
[----:B------:R-:W-:Y:S01]  /*0d40*/  BSSY B0, `(.L_x_10) ;  /* 0x000001d000007945 */ /* 0x000fe20003800000 */
[----:B------:R-:W-:-:S11]  /*0d50*/  LOP3.LUT R2, R2, 0xfffffffb, RZ, 0xc0, !PT ;  /* 0xfffffffb02027812 */ /* 0x000fd600078ec0ff */
[----:B------:R-:W-:Y:S01]  /*0d60*/  @P0 LOP3.LUT R2, R2, 0x4, RZ, 0xfc, !PT ;  /* 0x0000000402020812 */ /* 0x000fe200078efcff */
[----:B------:R-:W-:Y:S06]  /*0d70*/  @!P0 BRA `(.L_x_11) ;  /* 0x0000000000648947 */ /* 0x000fec0003800000 */
[----:B------:R-:W-:Y:S01]  /*0d80*/  SHF.L.U32 R100, R3, 0x4, RZ ;  /* 0x0000000403647819 */ /* 0x000fe200000006ff */
[----:B------:R-:W-:Y:S01]  /*0d90*/  ULDC.64 UR8, c[0x0][0x268] ;  /* 0x00009a0000087ab9 */ /* 0x000fe20000000a00 */
[----:B------:R-:W-:Y:S01]  /*0da0*/  SHF.R.U32.HI R20, RZ, 0x1c, R3 ;  /* 0x0000001cff147819 */ /* 0x000fe20000011603 */
[----:B------:R-:W-:Y:S01]  /*0db0*/  ULDC.64 UR6, c[0x0][0x2c8] ;  /* 0x0000b20000067ab9 */ /* 0x000fe20000000a00 */
[----:B------:R-:W-:-:S04]  /*0dc0*/  IADD3 R28, P0, R100, UR8, RZ ;  /* 0x00000008641c7c10 */ /* 0x000fc8000ff1e0ff */
[----:B------:R-:W-:Y:S02]  /*0dd0*/  IADD3.X R29, R20, UR9, RZ, P0, !PT ;  /* 0x00000009141d7c10 */ /* 0x000fe400087fe4ff */
[----:B------:R-:W-:-:S04]  /*0de0*/  ISETP.NE.U32.AND P0, PT, RZ, UR6, PT ;  /* 0x00000006ff007c0c */ /* 0x000fc8000bf05070 */
[----:B------:R-:W-:Y:S01]  /*0df0*/  ISETP.NE.AND.EX P0, PT, RZ, UR7, PT, P0 ;  /* 0x00000007ff007c0c */ /* 0x000fe2000bf05300 */
[----:B------:R-:W5:-:S12]  /*0e00*/  LDG.E.128 R28, desc[UR4][R28.64] ;  /* 0x000000041c1c7981 */ /* 0x000f58000c1e1d00 */
[----:B------:R-:W-:-:S04]  /*0e10*/  @P0 LEA R84, P2, R3, UR6, 0x4 ;  /* 0x0000000603540c11 */ /* 0x000fc8000f8420ff */
[----:B------:R-:W-:Y:S01]  /*0e20*/  @P0 LEA.HI.X R85, R3, UR7, RZ, 0x4, P2 ;  /* 0x0000000703550c11 */ /* 0x000fe200090f24ff */
[----:B------:R-:W-:Y:S02]  /*0e30*/  ULDC.64 UR6, c[0x0][0x2d0] ;  /* 0x0000b40000067ab9 */ /* 0x000fe40000000a00 */
[----:B------:R-:W-:Y:S02]  /*0e40*/  ISETP.NE.U32.AND P2, PT, RZ, UR6, PT ;  /* 0x00000006ff007c0c */ /* 0x000fe4000bf45070 */
[----:B------:R0:W5:Y:S02]  /*0e50*/  @P0 LDG.E.128 R24, desc[UR4][R84.64] ;  /* 0x0000000454180981 */ /* 0x000164000c1e1d00 */
[----:B------:R-:W-:-:S13]  /*0e60*/  ISETP.NE.AND.EX P2, PT, RZ, UR7, PT, P2 ;  /* 0x00000007ff007c0c */ /* 0x000fda000bf45320 */
[----:B------:R-:W-:-:S04]  /*0e70*/  @P2 IADD3 R100, P3, R100, UR6, RZ ;  /* 0x0000000664642c10 */ /* 0x000fc8000ff7e0ff */
[----:B------:R-:W-:Y:S02]  /*0e80*/  @P2 IADD3.X R101, R20, UR7, RZ, P3, !PT ;  /* 0x0000000714652c10 */ /* 0x000fe40009ffe4ff */
[----:B------:R-:W1:Y:S03]  /*0e90*/  LDC.64 R20, c[0x0][0x260] ;  /* 0x00009800ff147b82 */ /* 0x000e660000000a00 */
[----:B------:R0:W5:Y:S01]  /*0ea0*/  @P2 LDG.E.128 R32, desc[UR4][R100.64] ;  /* 0x0000000464202981 */ /* 0x000162000c1e1d00 */
[----:B-1----:R-:W-:-:S06]  /*0eb0*/  IMAD.WIDE.U32 R20, R3, 0x10, R20 ;  /* 0x0000001003147825 */ /* 0x002fcc00078e0014 */
[----:B------:R-:W5:Y:S01]  /*0ec0*/  LDG.E.128 R20, desc[UR4][R20.64] ;  /* 0x0000000414147981 */ /* 0x000f62000c1e1d00 */
[----:B------:R-:W-:Y:S02]  /*0ed0*/  @!P0 CS2R R24, SRZ ;  /* 0x0000000000188805 */ /* 0x000fe4000001ff00 */
[----:B------:R-:W-:Y:S02]  /*0ee0*/  @!P0 CS2R R26, SRZ ;  /* 0x00000000001a8805 */ /* 0x000fe4000001ff00 */
[----:B------:R-:W-:Y:S02]  /*0ef0*/  @!P2 CS2R R32, SRZ ;  /* 0x000000000020a805 */ /* 0x000fe4000001ff00 */
[----:B0-----:R-:W-:-:S07]  /*0f00*/  @!P2 CS2R R34, SRZ ;  /* 0x000000000022a805 */ /* 0x001fce000001ff00 */
.L_x_11:
[----:B------:R-:W-:Y:S05]  /*0f10*/  BSYNC B0 ;  /* 0x0000000000007941 */ /* 0x000fea0003800000 */
.L_x_10:
[----:B------:R-:W-:Y:S01]  /*0f20*/  SHF.R.U32.HI R68, RZ, 0x5, R68 ;  /* 0x00000005ff447819 */ /* 0x000fe20000011644 */
[----:B------:R-:W-:Y:S02]  /*0f30*/  ULDC.64 UR6, c[0x0][0x230] ;  /* 0x00008c0000067ab9 */ /* 0x000fe40000000a00 */
[----:B------:R-:W-:Y:S01]  /*0f40*/  LOP3.LUT P0, RZ, R102, UR6, RZ, 0xfc, !PT ;  /* 0x0000000666ff7c12 */ /* 0x000fe2000f80fcff */
[----:B------:R-:W-:Y:S01]  /*0f50*/  ULDC UR6, c[0x0][0x214] ;  /* 0x0000850000067ab9 */ /* 0x000fe20000000800 */
[----:B------:R-:W-:Y:S02]  /*0f60*/  IMAD R68, R99, 0x4, R68 ;  /* 0x0000000463447824 */ /* 0x000fe400078e0244 */
[----:B------:R-:W-:-:S03]  /*0f70*/  LOP3.LUT P0, RZ, R103, UR7, RZ, 0xfc, P0 ;  /* 0x0000000767ff7c12 */ /* 0x000fc6000800fcff */
[----:B------:R-:W-:-:S13]  /*0f80*/  ISETP.GE.AND P2, PT, R68, UR6, PT ;  /* 0x0000000644007c0c */ /* 0x000fda000bf46270 */
[----:B------:R-:W-:Y:S05]  /*0f90*/  @P2 EXIT ;  /* 0x000000000000294d */ /* 0x000fea0003800000 */
[----:B------:R-:W-:Y:S01]  /*0fa0*/  IMAD.U32 R99, R88, 0x10000, RZ ;  /* 0x0001000058637824 */ /* 0x000fe200078e00ff */
[----:B------:R-:W-:Y:S01]  /*0fb0*/  SHF.L.U32 R88, R89, 0x10, RZ ;  /* 0x0000001059587819 */ /* 0x000fe200000006ff */
[----:B------:R-:W-:Y:S01]  /*0fc0*/  IMAD.U32 R3, R90, 0x10000, RZ ;  /* 0x000100005a037824 */ /* 0x000fe200078e00ff */
[----:B-----5:R-:W-:Y:S01]  /*0fd0*/  PRMT R207, R49, 0x7632, R207 ;  /* 0x0000763231cf7816 */ /* 0x020fe200000000cf */
[----:B------:R-:W-:Y:S01]  /*0fe0*/  IMAD.U32 R89, R91, 0x10000, RZ ;  /* 0x000100005b597824 */ /* 0x000fe200078e00ff */
[----:B------:R-:W-:Y:S01]  /*0ff0*/  STL [R1+0x4c], R99 ;  /* 0x00004c6301007387 */ /* 0x000fe20000100800 */
[----:B------:R-:W-:Y:S01]  /*1000*/  IMAD.U32 R166, R148, 0x10000, RZ ;  /* 0x0001000094a67824 */ /* 0x000fe200078e00ff */
[----:B------:R-:W-:Y:S01]  /*1010*/  SHF.L.U32 R243, R49, 0x10, RZ ;  /* 0x0000001031f37819 */ /* 0x000fe200000006ff */
[----:B------:R-:W-:Y:S01]  /*1020*/  IMAD.U32 R148, R62, 0x10000, RZ ;  /* 0x000100003e947824 */ /* 0x000fe200078e00ff */
[----:B------:R0:W-:Y:S01]  /*1030*/  STL [R1+0x3c], R88 ;  /* 0x00003c5801007387 */ /* 0x0001e20000100800 */
[----:B------:R-:W-:Y:S01]  /*1040*/  IMAD.U32 R62, R57, 0x10000, RZ ;  /* 0x00010000393e7824 */ /* 0x000fe200078e00ff */
[----:B------:R-:W-:Y:S01]  /*1050*/  PRMT R211, R48, 0x7632, R211 ;  /* 0x0000763230d37816 */ /* 0x000fe200000000d3 */
[----:B------:R-:W-:Y:S01]  /*1060*/  IMAD.U32 R239, R50, 0x10000, RZ ;  /* 0x0001000032ef7824 */ /* 0x000fe200078e00ff */
[----:B------:R1:W-:Y:S01]  /*1070*/  STL [R1+0x2c], R3 ;  /* 0x00002c0301007387 */ /* 0x0003e20000100800 */
[----:B------:R-:W-:Y:S01]  /*1080*/  PRMT R49, R12, 0x7632, R49 ;  /* 0x000076320c317816 */ /* 0x000fe20000000031 */
[----:B------:R-:W-:Y:S01]  /*1090*/  IMAD.U32 R235, R51, 0x10000, RZ ;  /* 0x0001000033eb7824 */ /* 0x000fe200078e00ff */
[----:B------:R-:W-:Y:S01]  /*10a0*/  PRMT R203, R50, 0x7632, R203 ;  /* 0x0000763232cb7816 */ /* 0x000fe200000000cb */
[----:B------:R2:W-:Y:S01]  /*10b0*/  STL [R1+0x1c], R89 ;  /* 0x00001c5901007387 */ /* 0x0005e20000100800 */
[----:B------:R-:W-:Y:S01]  /*10c0*/  PRMT R225, R52, 0x7632, R225 ;  /* 0x0000763234e17816 */ /* 0x000fe200000000e1 */
[----:B------:R-:W-:Y:S01]  /*10d0*/  IMAD.U32 R236, R79, 0x10000, RZ ;  /* 0x000100004fec7824 */ /* 0x000fe200078e00ff */
[----:B0-----:R-:W-:Y:S01]  /*10e0*/  SHF.L.U32 R88, R80, 0x10, RZ ;  /* 0x0000001050587819 */ /* 0x001fe200000006ff */
[----:B------:R-:W-:Y:S01]  /*10f0*/  IMAD.U32 R237, R46, 0x10000, RZ ;  /* 0x000100002eed7824 */ /* 0x000fe200078e00ff */
[----:B------:R-:W-:Y:S01]  /*1100*/  PRMT R50, R14, 0x7632, R50 ;  /* 0x000076320e327816 */ /* 0x000fe20000000032 */
[----:B-1----:R-:W-:Y:S01]  /*1110*/  IMAD.U32 R3, R81, 0x10000, RZ ;  /* 0x0001000051037824 */ /* 0x002fe200078e00ff */
[----:B------:R-:W-:Y:S01]  /*1120*/  PRMT R227, R56, 0x7632, R227 ;  /* 0x0000763238e37816 */ /* 0x000fe200000000e3 */
[----:B------:R0:W-:Y:S01]  /*1130*/  STL [R1+0x44], R88 ;  /* 0x0000445801007387 */ /* 0x0001e20000100800 */
[----:B------:R-:W-:Y:S01]  /*1140*/  PRMT R213, R55, 0x7632, R213 ;  /* 0x0000763237d57816 */ /* 0x000fe200000000d5 */
[----:B--2---:R-:W-:Y:S01]  /*1150*/  IMAD.U32 R89, R82, 0x10000, RZ ;  /* 0x0001000052597824 */ /* 0x004fe200078e00ff */
[----:B------:R-:W-:Y:S01]  /*1160*/  PRMT R199, R51, 0x7632, R199 ;  /* 0x0000763233c77816 */ /* 0x000fe200000000c7 */
[----:B------:R1:W-:Y:S01]  /*1170*/  STL [R1+0x34], R3 ;  /* 0x0000340301007387 */ /* 0x0003e20000100800 */
[----:B------:R-:W-:Y:S01]  /*1180*/  PRMT R221, R53, 0x7632, R221 ;  /* 0x0000763235dd7816 */ /* 0x000fe200000000dd */
[----:B------:R-:W-:Y:S01]  /*1190*/  IMAD.U32 R241, R45, 0x10000, RZ ;  /* 0x000100002df17824 */ /* 0x000fe200078e00ff */
[----:B------:R-:W-:Y:S01]  /*11a0*/  PRMT R51, R18, 0x7632, R51 ;  /* 0x0000763212337816 */ /* 0x000fe20000000033 */
[----:B------:R-:W-:Y:S01]  /*11b0*/  STL [R1+0x24], R89 ;  /* 0x0000245901007387 */ /* 0x000fe20000100800 */
[----:B------:R-:W-:Y:S01]  /*11c0*/  PRMT R217, R54, 0x7632, R217 ;  /* 0x0000763236d97816 */ /* 0x000fe200000000d9 */
[----:B------:R-:W-:Y:S01]  /*11d0*/  IMAD.U32 R244, R77, 0x10000, RZ ;  /* 0x000100004df47824 */ /* 0x000fe200078e00ff */
[----:B0-----:R-:W-:Y:S01]  /*11e0*/  SHF.L.U32 R88, R83, 0x10, RZ ;  /* 0x0000001053587819 */ /* 0x001fe200000006ff */
[----:B------:R-:W-:Y:S01]  /*11f0*/  IMAD.U32 R142, R151, 0x10000, RZ ;  /* 0x00010000978e7824 */ /* 0x000fe200078e00ff */
[----:B------:R-:W-:Y:S01]  /*1200*/  PRMT R219, R58, 0x7632, R219 ;  /* 0x000076323adb7816 */ /* 0x000fe200000000db */
[----:B-1----:R-:W-:Y:S01]  /*1210*/  IMAD.U32 R3, R76, 0x10000, RZ ;  /* 0x000100004c037824 */ /* 0x002fe200078e00ff */
[----:B------:R-:W-:Y:S01]  /*1220*/  SHF.L.U32 R240, R78, 0x10, RZ ;  /* 0x000000104ef07819 */ /* 0x000fe200000006ff */
[----:B------:R-:W-:Y:S01]  /*1230*/  STL [R1+0x14], R88 ;  /* 0x0000145801007387 */ /* 0x000fe20000100800 */
[----:B------:R-:W-:Y:S01]  /*1240*/  PRMT R78, R22, 0x7632, R78 ;  /* 0x00007632164e7816 */ /* 0x000fe2000000004e */
[----:B------:R-:W-:Y:S01]  /*1250*/  IMAD.U32 R156, R61, 0x10000, RZ ;  /* 0x000100003d9c7824 */ /* 0x000fe200078e00ff */
[----:B------:R-:W-:Y:S01]  /*1260*/  PRMT R223, R57, 0x7632, R223 ;  /* 0x0000763239df7816 */ /* 0x000fe200000000df */
[----:B------:R0:W-:Y:S01]  /*1270*/  STL [R1+0xc], R3 ;  /* 0x00000c0301007387 */ /* 0x0001e20000100800 */
[----:B------:R-:W-:Y:S01]  /*1280*/  PRMT R82, R23, 0x7632, R82 ;  /* 0x0000763217527816 */ /* 0x000fe20000000052 */
[----:B------:R-:W-:Y:S01]  /*1290*/  IMAD.U32 R190, R181, 0x10000, RZ ;  /* 0x00010000b5be7824 */ /* 0x000fe200078e00ff */
[----:B------:R-:W-:Y:S01]  /*12a0*/  PRMT R215, R59, 0x7632, R215 ;  /* 0x000076323bd77816 */ /* 0x000fe200000000d7 */
[----:B------:R-:W-:Y:S01]  /*12b0*/  IMAD.U32 R231, R40, 0x10000, RZ ;  /* 0x0001000028e77824 */ /* 0x000fe200078e00ff */
[----:B------:R-:W-:Y:S01]  /*12c0*/  PRMT R57, R24, 0x7632, R57 ;  /* 0x0000763218397816 */ /* 0x000fe20000000039 */
[----:B------:R-:W-:Y:S01]  /*12d0*/  IMAD.U32 R189, R41, 0x10000, RZ ;  /* 0x0001000029bd7824 */ /* 0x000fe200078e00ff */
[----:B------:R-:W-:Y:S01]  /*12e0*/  PRMT R79, R26, 0x7632, R79 ;  /* 0x000076321a4f7816 */ /* 0x000fe2000000004f */
[----:B------:R-:W-:Y:S01]  /*12f0*/  IMAD.U32 R173, R43, 0x10000, RZ ;  /* 0x000100002bad7824 */ /* 0x000fe200078e00ff */
[----:B------:R-:W-:Y:S01]  /*1300*/  SHF.L.U32 R164, R60, 0x10, RZ ;  /* 0x000000103ca47819 */ /* 0x000fe200000006ff */
[----:B0-----:R-:W-:Y:S01]  /*1310*/  IMAD.U32 R3, R72, 0x10000, RZ ;  /* 0x0001000048037824 */ /* 0x001fe200078e00ff */
[----:B------:R-:W-:Y:S01]  /*1320*/  PRMT R201, R46, 0x7632, R201 ;  /* 0x000076322ec97816 */ /* 0x000fe200000000c9 */
[----:B------:R-:W-:Y:S01]  /*1330*/  IMAD.U32 R229, R168, 0x10000, RZ ;  /* 0x00010000a8e57824 */ /* 0x000fe200078e00ff */
[----:B------:R-:W-:Y:S01]  /*1340*/  PRMT R83, R27, 0x7632, R83 ;  /* 0x000076321b537816 */ /* 0x000fe20000000053 */
[----:B------:R-:W-:Y:S01]  /*1350*/  IMAD.U32 R179, R170, 0x10000, RZ ;  /* 0x00010000aab37824 */ /* 0x000fe200078e00ff */
[----:B------:R0:W-:Y:S01]  /*1360*/  STL [R1+0x4], R3 ;  /* 0x0000040301007387 */ /* 0x0001e20000100800 */
[----:B------:R-:W-:Y:S01]  /*1370*/  PRMT R205, R45, 0x7632, R205 ;  /* 0x000076322dcd7816 */ /* 0x000fe200000000cd */
[----:B------:R-:W-:Y:S01]  /*1380*/  IMAD.U32 R157, R37, 0x10000, RZ ;  /* 0x00010000259d7824 */ /* 0x000fe200078e00ff */
[C---:B------:R-:W-:Y:S01]  /*1390*/  PRMT R197, R47.reuse, 0x7632, R197 ;  /* 0x000076322fc57816 */ /* 0x040fe200000000c5 */
[----:B------:R-:W-:Y:S01]  /*13a0*/  IMAD.U32 R147, R138, 0x10000, RZ ;  /* 0x000100008a937824 */ /* 0x000fe200078e00ff */
[----:B------:R-:W-:Y:S01]  /*13b0*/  SHF.L.U32 R233, R47, 0x10, RZ ;  /* 0x000000102fe97819 */ /* 0x000fe200000006ff */
[----:B------:R-:W-:Y:S01]  /*13c0*/  IMAD.U32 R238, R74, 0x10000, RZ ;  /* 0x000100004aee7824 */ /* 0x000fe200078e00ff */
[----:B------:R-:W-:Y:S01]  /*13d0*/  PRMT R46, R39, 0x7632, R46 ;  /* 0x00007632272e7816 */ /* 0x000fe2000000002e */
[----:B------:R-:W-:Y:S01]  /*13e0*/  IMAD.U32 R234, R75, 0x10000, RZ ;  /* 0x000100004bea7824 */ /* 0x000fe200078e00ff */
[----:B------:R-:W-:Y:S01]  /*13f0*/  PRMT R60, R28, 0x7632, R60 ;  /* 0x000076321c3c7816 */ /* 0x000fe2000000003c */
[----:B0-----:R-:W-:Y:S01]  /*1400*/  IMAD.U32 R3, R4, 0x10000, RZ ;  /* 0x0001000004037824 */ /* 0x001fe200078e00ff */
[----:B------:R-:W-:Y:S01]  /*1410*/  PRMT R45, R43, 0x7632, R45 ;  /* 0x000076322b2d7816 */ /* 0x000fe2000000002d */
[----:B------:R-:W-:Y:S01]  /*1420*/  IMAD.U32 R4, R5, 0x10000, RZ ;  /* 0x0001000005047824 */ /* 0x000fe200078e00ff */
[----:B------:R-:W-:Y:S01]  /*1430*/  SHF.L.U32 R5, R6, 0x10, RZ ;  /* 0x0000001006057819 */ /* 0x000fe200000006ff */
[----:B------:R-:W-:Y:S01]  /*1440*/  IMAD.U32 R6, R7, 0x10000, RZ ;  /* 0x0001000007067824 */ /* 0x000fe200078e00ff */
        /* <DEDUP_REMOVED lines=11> */
[----:B------:R0:W-:Y:S01]  /*1500*/  STL [R1+0x48], R11 ;  /* 0x0000480b01007387 */ /* 0x0001e20000100800 */
        /* <DEDUP_REMOVED lines=9> */
[----:B0-----:R-:W-:Y:S01]  /*15a0*/  IMAD.U32 R11, R58, 0x10000, RZ ;  /* 0x000100003a0b7824 */ /* 0x001fe200078e00ff */
[----:B------:R-:W-:Y:S01]  /*15b0*/  PRMT R58, R21, 0x7632, R58 ;  /* 0x00007632153a7816 */ /* 0x000fe2000000003a */
[----:B------:R-:W-:Y:S01]  /*15c0*/  IMAD.U32 R163, R136, 0x10000, RZ ;  /* 0x0001000088a37824 */ /* 0x000fe200078e00ff */
[C---:B------:R-:W-:Y:S01]  /*15d0*/  PRMT R167, R171.reuse, 0x7632, R167 ;  /* 0x00007632aba77816 */ /* 0x040fe200000000a7 */
[----:B------:R-:W-:Y:S01]  /*15e0*/  IMAD.U32 R171, R171, 0x10000, RZ ;  /* 0x00010000abab7824 */ /* 0x000fe200078e00ff */
[----:B-1----:R-:W-:Y:S01]  /*15f0*/  SHF.L.U32 R62, R59, 0x10, RZ ;  /* 0x000000103b3e7819 */ /* 0x002fe200000006ff */
[----:B------:R0:W-:Y:S01]  /*1600*/  STL [R1+0x28], R11 ;  /* 0x0000280b01007387 */ /* 0x0001e20000100800 */
[----:B------:R-:W-:Y:S01]  /*1610*/  PRMT R59, R25, 0x7632, R59 ;  /* 0x00007632193b7816 */ /* 0x000fe2000000003b */
[----:B------:R-:W-:Y:S01]  /*1620*/  IMAD.U32 R226, R226, 0x10000, RZ ;  /* 0x00010000e2e27824 */ /* 0x000fe200078e00ff */
[----:B------:R-:W-:Y:S01]  /*1630*/  PRMT R159, R136, 0x7632, R159 ;  /* 0x00007632889f7816 */ /* 0x000fe2000000009f */
[----:B------:R1:W-:Y:S01]  /*1640*/  STL [R1+0x18], R62 ;  /* 0x0000183e01007387 */ /* 0x0003e20000100800 */
[C---:B------:R-:W-:Y:S01]  /*1650*/  PRMT R151, R137.reuse, 0x7632, R151 ;  /* 0x0000763289977816 */ /* 0x040fe20000000097 */
[----:B------:R-:W-:Y:S01]  /*1660*/  IMAD.U32 R222, R222, 0x10000, RZ ;  /* 0x00010000dede7824 */ /* 0x000fe200078e00ff */
[----:B------:R-:W-:Y:S01]  /*1670*/  SHF.L.U32 R155, R137, 0x10, RZ ;  /* 0x00000010899b7819 */ /* 0x000fe200000006ff */
[----:B------:R-:W-:Y:S01]  /*1680*/  IMAD.U32 R218, R218, 0x10000, RZ ;  /* 0x00010000dada7824 */ /* 0x000fe200078e00ff */
[----:B------:R-:W-:Y:S01]  /*1690*/  PRMT R143, R138, 0x7632, R143 ;  /* 0x000076328a8f7816 */ /* 0x000fe2000000008f */
[----:B0-----:R-:W-:Y:S01]  /*16a0*/  IMAD.U32 R11, R52, 0x10000, RZ ;  /* 0x00010000340b7824 */ /* 0x001fe200078e00ff */
[----:B------:R-:W-:Y:S01]  /*16b0*/  PRMT R52, R15, 0x7632, R52 ;  /* 0x000076320f347816 */ /* 0x000fe20000000034 */
[----:B------:R-:W-:Y:S01]  /*16c0*/  IMAD.U32 R214, R214, 0x10000, RZ ;  /* 0x00010000d6d67824 */ /* 0x000fe200078e00ff */
[----:B------:R-:W-:Y:S01]  /*16d0*/  PRMT R84, R31, 0x7632, R84 ;  /* 0x000076321f547816 */ /* 0x000fe20000000054 */
[----:B-1----:R-:W-:Y:S01]  /*16e0*/  IMAD.U32 R62, R53, 0x10000, RZ ;  /* 0x00010000353e7824 */ /* 0x002fe200078e00ff */
        /* <DEDUP_REMOVED lines=34> */
[----:B------:R-:W-:Y:S01]  /*1910*/  SHF.L.U32 R137, R46, 0x10, RZ ;  /* 0x000000102e897819 */ /* 0x000fe200000006ff */
[----:B------:R-:W-:Y:S01]  /*1920*/  IMAD.U32 R40, R94, 0x10000, RZ ;  /* 0x000100005e287824 */ /* 0x000fe200078e00ff */
[----:B------:R-:W-:Y:S01]  /*1930*/  SHF.L.U32 R169, R45, 0x10, RZ ;  /* 0x000000102da97819 */ /* 0x000fe200000006ff */
[----:B------:R-:W-:Y:S01]  /*1940*/  IMAD.U32 R45, R47, 0x10000, RZ ;  /* 0x000100002f2d7824 */ /* 0x000fe200078e00ff */
[----:B------:R-:W-:Y:S01]  /*1950*/  SHF.L.U32 R46, R49, 0x10, RZ ;  /* 0x00000010312e7819 */ /* 0x000fe200000006ff */
[----:B------:R-:W-:Y:S01]  /*1960*/  IMAD.U32 R49, R55, 0x10000, RZ ;  /* 0x0001000037317824 */ /* 0x000fe200078e00ff */
[----:B------:R-:W-:Y:S01]  /*1970*/  SHF.L.U32 R158, R149, 0x10, RZ ;  /* 0x00000010959e7819 */ /* 0x000fe200000006ff */
[----:B------:R-:W-:Y:S01]  /*1980*/  IMAD.U32 R149, R38, 0x10000, RZ ;  /* 0x0001000026957824 */ /* 0x000fe200078e00ff */
[----:B0-----:R-:W-:Y:S01]  /*1990*/  SHF.L.U32 R11, R44, 0x10, RZ ;  /* 0x000000102c0b7819 */ /* 0x001fe200000006ff */
[----:B------:R-:W-:Y:S01]  /*19a0*/  IMAD.U32 R47, R56, 0x10000, RZ ;  /* 0x00010000382f7824 */ /* 0x000fe200078e00ff */
[----:B------:R-:W-:Y:S01]  /*19b0*/  SHF.L.U32 R232, R180, 0x10, RZ ;  /* 0x00000010b4e87819 */ /* 0x000fe200000006ff */
[----:B------:R-:W-:Y:S01]  /*19c0*/  IMAD.U32 R55, R57, 0x10000, RZ ;  /* 0x0001000039377824 */ /* 0x000fe200078e00ff */
[----:B------:R-:W-:Y:S01]  /*19d0*/  SHF.L.U32 R181, R42, 0x10, RZ ;  /* 0x000000102ab57819 */ /* 0x000fe200000006ff */
[----:B------:R0:W-:Y:S01]  /*19e0*/  STL [R1], R11 ;  /* 0x0000000b01007387 */ /* 0x0001e20000100800 */
        /* <DEDUP_REMOVED lines=9> */
[----:B0-----:R-:W-:Y:S01]  /*1a80*/  IMAD.U32 R11, R12, 0x10000, RZ ;  /* 0x000100000c0b7824 */ /* 0x001fe200078e00ff */
        /* <DEDUP_REMOVED lines=23> */
[----:B------:R-:W-:Y:S01]  /*1c00*/  IMAD.MOV.U32 R35, RZ, RZ, R68 ;  /* 0x000000ffff237224 */ /* 0x000fe200078e0044 */
        /* <DEDUP_REMOVED lines=49> */
[----:B------:R-:W-:Y:S01]  /*1f20*/  ULDC.U8 UR6, c[0x0][0x2a0] ;  /* 0x0000a80000067ab9 */ /* 0x000fe20000000000 */
[----:B------:R-:W-:Y:S01]  /*1f30*/  SHF.L.U32 R211, R211, 0x10, RZ ;  /* 0x00000010d3d37819 */ /* 0x000fe200000006ff */
[----:B------:R-:W-:Y:S01]  /*1f40*/  ULDC UR8, c[0x0][0x218] ;  /* 0x0000860000087ab9 */ /* 0x000fe20000000800 */
[----:B------:R-:W-:Y:S01]  /*1f50*/  SHF.L.U32 R207, R207, 0x10, RZ ;  /* 0x00000010cfcf7819 */ /* 0x000fe200000006ff */
[----:B------:R-:W-:Y:S01]  /*1f60*/  ULDC UR7, c[0x0][0x2d8] ;  /* 0x0000b60000077ab9 */ /* 0x000fe20000000800 */
[----:B------:R-:W-:Y:S01]  /*1f70*/  SHF.L.U32 R203, R203, 0x10, RZ ;  /* 0x00000010cbcb7819 */ /* 0x000fe200000006ff */
[----:B------:R-:W-:Y:S01]  /*1f80*/  UISETP.NE.AND UP0, UPT, UR6, URZ, UPT ;  /* 0x0000003f0600728c */ /* 0x000fe2000bf05270 */
[----:B------:R-:W-:Y:S01]  /*1f90*/  SHF.L.U32 R199, R199, 0x10, RZ ;  /* 0x00000010c7c77819 */ /* 0x000fe200000006ff */
[----:B------:R-:W-:Y:S01]  /*1fa0*/  ULDC.64 UR10, c[0x0][0x228] ;  /* 0x00008a00000a7ab9 */ /* 0x000fe20000000a00 */
[----:B------:R-:W-:Y:S01]  /*1fb0*/  SHF.L.U32 R194, R194, 0x10, RZ ;  /* 0x00000010c2c27819 */ /* 0x000fe200000006ff */
[----:B------:R-:W-:Y:S01]  /*1fc0*/  ULDC.64 UR12, c[0x0][0x230] ;  /* 0x00008c00000c7ab9 */ /* 0x000fe20000000a00 */
[----:B------:R-:W-:-:S02]  /*1fd0*/  SHF.L.U32 R185, R185, 0x10, RZ ;  /* 0x00000010b9b97819 */ /* 0x000fc400000006ff */
[----:B------:R-:W-:Y:S02]  /*1fe0*/  SHF.L.U32 R177, R177, 0x10, RZ ;  /* 0x00000010b1b17819 */ /* 0x000fe400000006ff */
[----:B------:R-:W-:Y:S02]  /*1ff0*/  SHF.L.U32 R161, R161, 0x10, RZ ;  /* 0x00000010a1a17819 */ /* 0x000fe400000006ff */
[----:B------:R-:W-:Y:S02]  /*2000*/  SHF.L.U32 R153, R153, 0x10, RZ ;  /* 0x0000001099997819 */ /* 0x000fe400000006ff */
[----:B------:R-:W-:Y:S02]  /*2010*/  SHF.L.U32 R145, R145, 0x10, RZ ;  /* 0x0000001091917819 */ /* 0x000fe400000006ff */
[----:B------:R-:W-:Y:S02]  /*2020*/  SHF.L.U32 R48, R48, 0x10, RZ ;  /* 0x0000001030307819 */ /* 0x000fe400000006ff */
        /* <DEDUP_REMOVED lines=9> */
[----:B------:R-:W-:-:S07]  /*20c0*/  SHF.L.U32 R84, R84, 0x10, RZ ;  /* 0x0000001054547819 */ /* 0x000fce00000006ff */
.L_x_229:
[----:B------:R-:W0:Y:S01]  /*20d0*/  S2R R135, SR_TID.X ;  /* 0x0000000000877919 */ /* 0x000e220000002100 */
[----:B------:R-:W-:Y:S01]  /*20e0*/  IMAD R72, R35, UR8, RZ ;  /* 0x0000000823487c24 */ /* 0x000fe2000f8e02ff */
[----:B------:R-:W-:Y:S04]  /*20f0*/  BSSY B0, `(.L_x_12) ;  /* 0x00000ab000007945 */ /* 0x000fe80003800000 */
[----:B------:R-:W-:-:S04]  /*2100*/  SHF.R.S32.HI R73, RZ, 0x1f, R72 ;  /* 0x0000001fff497819 */ /* 0x000fc80000011448 */
[----:B------:R-:W-:Y:S02]  /*2110*/  LEA.HI R73, R73, R72, RZ, 0x3 ;  /* 0x0000004849497211 */ /* 0x000fe400078f18ff */
[----:B0-----:R-:W-:-:S04]  /*2120*/  LOP3.LUT R135, R135, 0x1f, RZ, 0xc0, !PT ;  /* 0x0000001f87877812 */ /* 0x001fc800078ec0ff */
[----:B------:R-:W-:-:S04]  /*2130*/  LEA.HI.SX32 R92, R73, R135, 0x1d ;  /* 0x00000087495c7211 */ /* 0x000fc800078feaff */
[----:B------:R-:W-:Y:S01]  /*2140*/  MOV R134, R92 ;  /* 0x0000005c00867202 */ /* 0x000fe20000000f00 */
[----:B------:R-:W-:Y:S06]  /*2150*/  @!P1 BRA `(.L_x_13) ;  /* 0x0000000800909947 */ /* 0x000fec0003800000 */
[----:B------:R-:W-:Y:S01]  /*2160*/  ISETP.NE.U32.AND P2, PT, RZ, UR10, PT ;  /* 0x0000000aff007c0c */ /* 0x000fe2000bf45070 */
[----:B------:R-:W0:Y:S03]  /*2170*/  LDC.64 R74, c[0x0][0x220] ;  /* 0x00008800ff4a7b82 */ /* 0x000e260000000a00 */
[----:B------:R-:W-:-:S13]  /*2180*/  ISETP.NE.AND.EX P2, PT, RZ, UR11, PT, P2 ;  /* 0x0000000bff007c0c */ /* 0x000fda000bf45320 */
[----:B------:R-:W-:-:S04]  /*2190*/  @P2 LEA R72, P3, R92, UR10, 0x4 ;  /* 0x0000000a5c482c11 */ /* 0x000fc8000f8620ff */
[----:B------:R-:W-:-:S05]  /*21a0*/  @P2 LEA.HI.X R73, R92, UR11, RZ, 0x4, P3 ;  /* 0x0000000b5c492c11 */ /* 0x000fca00098f24ff */
[----:B------:R1:W5:Y:S01]  /*21b0*/  @P2 LDG.E.128 R60, desc[UR4][R72.64] ;  /* 0x00000004483c2981 */ /* 0x000362000c1e1d00 */
[----:B------:R-:W-:-:S04]  /*21c0*/  ISETP.NE.U32.AND P2, PT, RZ, UR12, PT ;  /* 0x0000000cff007c0c */ /* 0x000fc8000bf45070 */
[----:B------:R-:W-:-:S13]  /*21d0*/  ISETP.NE.AND.EX P2, PT, RZ, UR13, PT, P2 ;  /* 0x0000000dff007c0c */ /* 0x000fda000bf45320 */
[----:B-1----:R-:W-:-:S04]  /*21e0*/  @P2 LEA R72, P3, R92, UR12, 0x4 ;  /* 0x0000000c5c482c11 */ /* 0x002fc8000f8620ff */
[----:B------:R-:W-:-:S05]  /*21f0*/  @P2 LEA.HI.X R73, R92, UR13, RZ, 0x4, P3 ;  /* 0x0000000d5c492c11 */ /* 0x000fca00098f24ff */
[----:B------:R0:W5:Y:S02]  /*2200*/  @P2 LDG.E.128 R64, desc[UR4][R72.64] ;  /* 0x0000000448402981 */ /* 0x000164000c1e1d00 */
[----:B0-----:R-:W-:-:S06]  /*2210*/  IMAD.WIDE.U32 R72, R92, 0x10, R74 ;  /* 0x000000105c487825 */ /* 0x001fcc00078e004a */
[----:B------:R-:W2:Y:S01]  /*2220*/  LDG.E.128 R72, desc[UR4][R72.64] ;  /* 0x0000000448487981 */ /* 0x000ea2000c1e1d00 */
[----:B------:R-:W-:-:S04]  /*2230*/  ISETP.NE.U32.AND P3, PT, RZ, UR10, PT ;  /* 0x0000000aff007c0c */ /* 0x000fc8000bf65070 */
[----:B------:R-:W-:Y:S01]  /*2240*/  ISETP.NE.AND.EX P3, PT, RZ, UR11, PT, P3 ;  /* 0x0000000bff007c0c */ /* 0x000fe2000bf65330 */
[C---:B--2---:R-:W-:Y:S01]  /*2250*/  IMAD.U32 R86, R72.reuse, 0x10000, RZ ;  /* 0x0001000048567824 */ /* 0x044fe200078e00ff */
[----:B------:R-:W-:-:S11]  /*2260*/  PRMT R93, R72, 0x7632, R93 ;  /* 0x00007632485d7816 */ /* 0x000fd6000000005d */
[----:B------:R-:W-:Y:S05]  /*2270*/  @P3 BRA `(.L_x_14) ;  /* 0x0000000000203947 */ /* 0x000fea0003800000 */
[----:B------:R-:W-:-:S04]  /*2280*/  ISETP.NE.U32.AND P4, PT, RZ, UR12, PT ;  /* 0x0000000cff007c0c */ /* 0x000fc8000bf85070 */
[----:B------:R-:W-:-:S13]  /*2290*/  ISETP.NE.AND.EX P4, PT, RZ, UR13, PT, P4 ;  /* 0x0000000dff007c0c */ /* 0x000fda000bf85340 */
[----:B------:R-:W-:Y:S05]  /*22a0*/  @P4 BRA `(.L_x_15) ;  /* 0x0000000000084947 */ /* 0x000fea0003800000 */
[----:B------:R-:W-:Y:S05]  /*22b0*/  @P0 BRA `(.L_x_16) ;  /* 0x0000000000200947 */ /* 0x000fea0003800000 */
[----:B------:R-:W-:Y:S05]  /*22c0*/  BRA `(.L_x_17) ;  /* 0x0000000000247947 */ /* 0x000fea0003800000 */
.L_x_15:
[----:B-----5:R-:W-:-:S05]  /*22d0*/  SHF.L.U32 R72, R64, 0x10, RZ ;  /* 0x0000001040487819 */ /* 0x020fca00000006ff */
[----:B------:R-:W-:Y:S01]  /*22e0*/  FADD.FTZ R86, R72, R86 ;  /* 0x0000005648567221 */ /* 0x000fe20000010000 */
[----:B------:R-:W-:Y:S06]  /*22f0*/  BRA `(.L_x_16) ;  /* 0x0000000000107947 */ /* 0x000fec0003800000 */
.L_x_14:
[----:B-----5:R-:W-:-:S04]  /*2300*/  IMAD.U32 R72, R60, 0x10000, RZ ;  /* 0x000100003c487824 */ /* 0x020fc800078e00ff */
[----:B------:R-:W-:Y:S01]  /*2310*/  FADD.FTZ R86, R72, R86 ;  /* 0x0000005648567221 */ /* 0x000fe20000010000 */
[----:B------:R-:W-:-:S05]  /*2320*/  @P2 SHF.L.U32 R72, R64, 0x10, RZ ;  /* 0x0000001040482819 */ /* 0x000fca00000006ff */
[----:B------:R-:W-:-:S07]  /*2330*/  @P2 FADD.FTZ R86, R72, R86 ;  /* 0x0000005648562221 */ /* 0x000fce0000010000 */
.L_x_16:
[----:B------:R-:W-:-:S04]  /*2340*/  F2FP.BF16.F32.PACK_AB R72, RZ, R86 ;  /* 0x00000056ff48723e */ /* 0x000fc800000010ff */
[----:B------:R-:W-:-:S07]  /*2350*/  PRMT R68, R72, 0x7610, R68 ;  /* 0x0000761048447816 */ /* 0x000fce0000000044 */
.L_x_17:
[----:B------:R-:W-:Y:S01]  /*2360*/  IMAD.U32 R93, R93, 0x10000, RZ ;  /* 0x000100005d5d7824 */ /* 0x000fe200078e00ff */
[----:B------:R-:W-:Y:S06]  /*2370*/  @P3 BRA `(.L_x_18) ;  /* 0x0000000000243947 */ /* 0x000fec0003800000 */
[----:B------:R-:W-:-:S04]  /*2380*/  ISETP.NE.U32.AND P4, PT, RZ, UR12, PT ;  /* 0x0000000cff007c0c */ /* 0x000fc8000bf85070 */
[----:B------:R-:W-:-:S13]  /*2390*/  ISETP.NE.AND.EX P4, PT, RZ, UR13, PT, P4 ;  /* 0x0000000dff007c0c */ /* 0x000fda000bf85340 */
[----:B------:R-:W-:Y:S05]  /*23a0*/  @P4 BRA `(.L_x_19) ;  /* 0x0000000000084947 */ /* 0x000fea0003800000 */
[----:B------:R-:W-:Y:S05]  /*23b0*/  @P0 BRA `(.L_x_20) ;  /* 0x00000000002c0947 */ /* 0x000fea0003800000 */
[----:B------:R-:W-:Y:S05]  /*23c0*/  BRA `(.L_x_21) ;  /* 0x0000000000307947 */ /* 0x000fea0003800000 */
.L_x_19:
[----:B-----5:R-:W-:-:S04]  /*23d0*/  PRMT R72, R64, 0x7632, R72 ;  /* 0x0000763240487816 */ /* 0x020fc80000000048 */
[----:B------:R-:W-:-:S05]  /*23e0*/  SHF.L.U32 R72, R72, 0x10, RZ ;  /* 0x0000001048487819 */ /* 0x000fca00000006ff */
[----:B------:R-:W-:Y:S01]  /*23f0*/  FADD.FTZ R93, R72, R93 ;  /* 0x0000005d485d7221 */ /* 0x000fe20000010000 */
[----:B------:R-:W-:Y:S06]  /*2400*/  BRA `(.L_x_20) ;  /* 0x0000000000187947 */ /* 0x000fec0003800000 */
.L_x_18:
[----:B-----5:R-:W-:-:S05]  /*2410*/  PRMT R72, R60, 0x7632, R72 ;  /* 0x000076323c487816 */ /* 0x020fca0000000048 */
[----:B------:R-:W-:-:S04]  /*2420*/  IMAD.U32 R72, R72, 0x10000, RZ ;  /* 0x0001000048487824 */ /* 0x000fc800078e00ff */
[----:B------:R-:W-:Y:S01]  /*2430*/  FADD.FTZ R93, R72, R93 ;  /* 0x0000005d485d7221 */ /* 0x000fe20000010000 */
[----:B------:R-:W-:-:S04]  /*2440*/  @P2 PRMT R72, R64, 0x7632, R72 ;  /* 0x0000763240482816 */ /* 0x000fc80000000048 */
[----:B------:R-:W-:-:S05]  /*2450*/  @P2 SHF.L.U32 R72, R72, 0x10, RZ ;  /* 0x0000001048482819 */ /* 0x000fca00000006ff */
[----:B------:R-:W-:-:S07]  /*2460*/  @P2 FADD.FTZ R93, R72, R93 ;  /* 0x0000005d485d2221 */ /* 0x000fce0000010000 */
.L_x_20:
[----:B------:R-:W-:-:S04]  /*2470*/  F2FP.BF16.F32.PACK_AB R72, RZ, R93 ;  /* 0x0000005dff48723e */ /* 0x000fc800000010ff */
[----:B------:R-:W-:-:S07]  /*2480*/  PRMT R68, R68, 0x5410, R72 ;  /* 0x0000541044447816 */ /* 0x000fce0000000048 */
.L_x_21:
[C---:B------:R-:W-:Y:S01]  /*2490*/  IMAD.U32 R94, R73.reuse, 0x10000, RZ ;  /* 0x00010000495e7824 */ /* 0x040fe200078e00ff */
[----:B------:R-:W-:Y:S01]  /*24a0*/  PRMT R73, R73, 0x7632, R73 ;  /* 0x0000763249497816 */ /* 0x000fe20000000049 */
[----:B------:R-:W-:Y:S06]  /*24b0*/  @P3 BRA `(.L_x_22) ;  /* 0x0000000000203947 */ /* 0x000fec0003800000 */
[----:B------:R-:W-:-:S04]  /*24c0*/  ISETP.NE.U32.AND P4, PT, RZ, UR12, PT ;  /* 0x0000000cff007c0c */ /* 0x000fc8000bf85070 */
[----:B------:R-:W-:-:S13]  /*24d0*/  ISETP.NE.AND.EX P4, PT, RZ, UR13, PT, P4 ;  /* 0x0000000dff007c0c */ /* 0x000fda000bf85340 */
[----:B------:R-:W-:Y:S05]  /*24e0*/  @P4 BRA `(.L_x_23) ;  /* 0x0000000000084947 */ /* 0x000fea0003800000 */
[----:B------:R-:W-:Y:S05]  /*24f0*/  @P0 BRA `(.L_x_24) ;  /* 0x0000000000200947 */ /* 0x000fea0003800000 */
[----:B------:R-:W-:Y:S05]  /*2500*/  BRA `(.L_x_25) ;  /* 0x0000000000247947 */ /* 0x000fea0003800000 */
.L_x_23:
[----:B-----5:R-:W-:-:S05]  /*2510*/  SHF.L.U32 R72, R65, 0x10, RZ ;  /* 0x0000001041487819 */ /* 0x020fca00000006ff */
[----:B------:R-:W-:Y:S01]  /*2520*/  FADD.FTZ R94, R72, R94 ;  /* 0x0000005e485e7221 */ /* 0x000fe20000010000 */
[----:B------:R-:W-:Y:S06]  /*2530*/  BRA `(.L_x_24) ;  /* 0x0000000000107947 */ /* 0x000fec0003800000 */
.L_x_22:
[----:B-----5:R-:W-:-:S04]  /*2540*/  IMAD.U32 R72, R61, 0x10000, RZ ;  /* 0x000100003d487824 */ /* 0x020fc800078e00ff */
[----:B------:R-:W-:Y:S01]  /*2550*/  FADD.FTZ R94, R72, R94 ;  /* 0x0000005e485e7221 */ /* 0x000fe20000010000 */
[----:B------:R-:W-:-:S05]  /*2560*/  @P2 SHF.L.U32 R72, R65, 0x10, RZ ;  /* 0x0000001041482819 */ /* 0x000fca00000006ff */
[----:B------:R-:W-:-:S07]  /*2570*/  @P2 FADD.FTZ R94, R72, R94 ;  /* 0x0000005e485e2221 */ /* 0x000fce0000010000 */
.L_x_24:
[----:B------:R-:W-:-:S04]  /*2580*/  F2FP.BF16.F32.PACK_AB R72, RZ, R94 ;  /* 0x0000005eff48723e */ /* 0x000fc800000010ff */
[----:B------:R-:W-:-:S07]  /*2590*/  PRMT R69, R72, 0x7610, R69 ;  /* 0x0000761048457816 */ /* 0x000fce0000000045 */
.L_x_25:
[----:B------:R-:W-:Y:S01]  /*25a0*/  IMAD.U32 R105, R73, 0x10000, RZ ;  /* 0x0001000049697824 */ /* 0x000fe200078e00ff */
[----:B------:R-:W-:Y:S06]  /*25b0*/  @P3 BRA `(.L_x_26) ;  /* 0x0000000000243947 */ /* 0x000fec0003800000 */
[----:B------:R-:W-:-:S04]  /*25c0*/  ISETP.NE.U32.AND P4, PT, RZ, UR12, PT ;  /* 0x0000000cff007c0c */ /* 0x000fc8000bf85070 */
[----:B------:R-:W-:-:S13]  /*25d0*/  ISETP.NE.AND.EX P4, PT, RZ, UR13, PT, P4 ;  /* 0x0000000dff007c0c */ /* 0x000fda000bf85340 */
[----:B------:R-:W-:Y:S05]  /*25e0*/  @P4 BRA `(.L_x_27) ;  /* 0x0000000000084947 */ /* 0x000fea0003800000 */
[----:B------:R-:W-:Y:S05]  /*25f0*/  @P0 BRA `(.L_x_28) ;  /* 0x00000000002c0947 */ /* 0x000fea0003800000 */
[----:B------:R-:W-:Y:S05]  /*2600*/  BRA `(.L_x_29) ;  /* 0x0000000000307947 */ /* 0x000fea0003800000 */
.L_x_27:
[----:B-----5:R-:W-:-:S04]  /*2610*/  PRMT R72, R65, 0x7632, R72 ;  /* 0x0000763241487816 */ /* 0x020fc80000000048 */
[----:B------:R-:W-:-:S05]  /*2620*/  SHF.L.U32 R72, R72, 0x10, RZ ;  /* 0x0000001048487819 */ /* 0x000fca00000006ff */
[----:B------:R-:W-:Y:S01]  /*2630*/  FADD.FTZ R105, R72, R105 ;  /* 0x0000006948697221 */ /* 0x000fe20000010000 */
[----:B------:R-:W-:Y:S06]  /*2640*/  BRA `(.L_x_28) ;  /* 0x0000000000187947 */ /* 0x000fec0003800000 */
.L_x_26:
[----:B-----5:R-:W-:-:S05]  /*2650*/  PRMT R72, R61, 0x7632, R72 ;  /* 0x000076323d487816 */ /* 0x020fca0000000048 */
[----:B------:R-:W-:-:S04]  /*2660*/  IMAD.U32 R72, R72, 0x10000, RZ ;  /* 0x0001000048487824 */ /* 0x000fc800078e00ff */
[----:B------:R-:W-:Y:S01]  /*2670*/  FADD.FTZ R105, R72, R105 ;  /* 0x0000006948697221 */ /* 0x000fe20000010000 */
[----:B------:R-:W-:-:S04]  /*2680*/  @P2 PRMT R72, R65, 0x7632, R72 ;  /* 0x0000763241482816 */ /* 0x000fc80000000048 */
[----:B------:R-:W-:-:S05]  /*2690*/  @P2 SHF.L.U32 R72, R72, 0x10, RZ ;  /* 0x0000001048482819 */ /* 0x000fca00000006ff */
[----:B------:R-:W-:-:S07]  /*26a0*/  @P2 FADD.FTZ R105, R72, R105 ;  /* 0x0000006948692221 */ /* 0x000fce0000010000 */
.L_x_28:
[----:B------:R-:W-:-:S04]  /*26b0*/  F2FP.BF16.F32.PACK_AB R72, RZ, R105 ;  /* 0x00000069ff48723e */ /* 0x000fc800000010ff */
[----:B------:R-:W-:-:S07]  /*26c0*/  PRMT R69, R69, 0x5410, R72 ;  /* 0x0000541045457816 */ /* 0x000fce0000000048 */
.L_x_29:
        /* <DEDUP_REMOVED lines=8> */
.L_x_31:
[----:B-----5:R-:W-:-:S05]  /*2750*/  SHF.L.U32 R72, R66, 0x10, RZ ;  /* 0x0000001042487819 */ /* 0x020fca00000006ff */
[----:B------:R-:W-:Y:S01]  /*2760*/  FADD.FTZ R106, R72, R106 ;  /* 0x0000006a486a7221 */ /* 0x000fe20000010000 */
[----:B------:R-:W-:Y:S06]  /*2770*/  BRA `(.L_x_32) ;  /* 0x0000000000107947 */ /* 0x000fec0003800000 */
.L_x_30:
[----:B-----5:R-:W-:-:S04]  /*2780*/  IMAD.U32 R72, R62, 0x10000, RZ ;  /* 0x000100003e487824 */ /* 0x020fc800078e00ff */
[----:B------:R-:W-:Y:S01]  /*2790*/  FADD.FTZ R106, R72, R106 ;  /* 0x0000006a486a7221 */ /* 0x000fe20000010000 */
[----:B------:R-:W-:-:S05]  /*27a0*/  @P2 SHF.L.U32 R72, R66, 0x10, RZ ;  /* 0x0000001042482819 */ /* 0x000fca00000006ff */
[----:B------:R-:W-:-:S07]  /*27b0*/  @P2 FADD.FTZ R106, R72, R106 ;  /* 0x0000006a486a2221 */ /* 0x000fce0000010000 */
.L_x_32:
[----:B------:R-:W-:-:S04]  /*27c0*/  F2FP.BF16.F32.PACK_AB R72, RZ, R106 ;  /* 0x0000006aff48723e */ /* 0x000fc800000010ff */
[----:B------:R-:W-:-:S07]  /*27d0*/  PRMT R70, R72, 0x7610, R70 ;  /* 0x0000761048467816 */ /* 0x000fce0000000046 */
.L_x_33:
[----:B------:R-:W-:Y:S01]  /*27e0*/  IMAD.U32 R117, R74, 0x10000, RZ ;  /* 0x000100004a757824 */ /* 0x000fe200078e00ff */
[----:B------:R-:W-:Y:S06]  /*27f0*/  @P3 BRA `(.L_x_34) ;  /* 0x0000000000243947 */ /* 0x000fec0003800000 */
[----:B------:R-:W-:-:S04]  /*2800*/  ISETP.NE.U32.AND P4, PT, RZ, UR12, PT ;  /* 0x0000000cff007c0c */ /* 0x000fc8000bf85070 */
[----:B------:R-:W-:-:S13]  /*2810*/  ISETP.NE.AND.EX P4, PT, RZ, UR13, PT, P4 ;  /* 0x0000000dff007c0c */ /* 0x000fda000bf85340 */
[----:B------:R-:W-:Y:S05]  /*2820*/  @P4 BRA `(.L_x_35) ;  /* 0x0000000000084947 */ /* 0x000fea0003800000 */
[----:B------:R-:W-:Y:S05]  /*2830*/  @P0 BRA `(.L_x_36) ;  /* 0x00000000002c0947 */ /* 0x000fea0003800000 */
[----:B------:R-:W-:Y:S05]  /*2840*/  BRA `(.L_x_37) ;  /* 0x0000000000307947 */ /* 0x000fea0003800000 */
.L_x_35:
[----:B-----5:R-:W-:-:S04]  /*2850*/  PRMT R72, R66, 0x7632, R72 ;  /* 0x0000763242487816 */ /* 0x020fc80000000048 */
[----:B------:R-:W-:-:S05]  /*2860*/  SHF.L.U32 R72, R72, 0x10, RZ ;  /* 0x0000001048487819 */ /* 0x000fca00000006ff */
[----:B------:R-:W-:Y:S01]  /*2870*/  FADD.FTZ R117, R72, R117 ;  /* 0x0000007548757221 */ /* 0x000fe20000010000 */
[----:B------:R-:W-:Y:S06]  /*2880*/  BRA `(.L_x_36) ;  /* 0x0000000000187947 */ /* 0x000fec0003800000 */
.L_x_34:
[----:B-----5:R-:W-:-:S05]  /*2890*/  PRMT R72, R62, 0x7632, R72 ;  /* 0x000076323e487816 */ /* 0x020fca0000000048 */
[----:B------:R-:W-:-:S04]  /*28a0*/  IMAD.U32 R72, R72, 0x10000, RZ ;  /* 0x0001000048487824 */ /* 0x000fc800078e00ff */
[----:B------:R-:W-:Y:S01]  /*28b0*/  FADD.FTZ R117, R72, R117 ;  /* 0x0000007548757221 */ /* 0x000fe20000010000 */
[----:B------:R-:W-:-:S04]  /*28c0*/  @P2 PRMT R72, R66, 0x7632, R72 ;  /* 0x0000763242482816 */ /* 0x000fc80000000048 */
[----:B------:R-:W-:-:S05]  /*28d0*/  @P2 SHF.L.U32 R72, R72, 0x10, RZ ;  /* 0x0000001048482819 */ /* 0x000fca00000006ff */
[----:B------:R-:W-:-:S07]  /*28e0*/  @P2 FADD.FTZ R117, R72, R117 ;  /* 0x0000007548752221 */ /* 0x000fce0000010000 */
.L_x_36:
[----:B------:R-:W-:-:S04]  /*28f0*/  F2FP.BF16.F32.PACK_AB R72, RZ, R117 ;  /* 0x00000075ff48723e */ /* 0x000fc800000010ff */
[----:B------:R-:W-:-:S07]  /*2900*/  PRMT R70, R70, 0x5410, R72 ;  /* 0x0000541046467816 */ /* 0x000fce0000000048 */
.L_x_37:
        /* <DEDUP_REMOVED lines=8> */
.L_x_39:
[----:B-----5:R-:W-:-:S05]  /*2990*/  SHF.L.U32 R72, R67, 0x10, RZ ;  /* 0x0000001043487819 */ /* 0x020fca00000006ff */
[----:B------:R-:W-:Y:S01]  /*29a0*/  FADD.FTZ R118, R72, R118 ;  /* 0x0000007648767221 */ /* 0x000fe20000010000 */
[----:B------:R-:W-:Y:S06]  /*29b0*/  BRA `(.L_x_40) ;  /* 0x0000000000107947 */ /* 0x000fec0003800000 */
.L_x_38:
[----:B-----5:R-:W-:-:S04]  /*29c0*/  IMAD.U32 R72, R63, 0x10000, RZ ;  /* 0x000100003f487824 */ /* 0x020fc800078e00ff */
[----:B------:R-:W-:Y:S01]  /*29d0*/  FADD.FTZ R118, R72, R118 ;  /* 0x0000007648767221 */ /* 0x000fe20000010000 */
[----:B------:R-:W-:-:S05]  /*29e0*/  @P2 SHF.L.U32 R72, R67, 0x10, RZ ;  /* 0x0000001043482819 */ /* 0x000fca00000006ff */
[----:B------:R-:W-:-:S07]  /*29f0*/  @P2 FADD.FTZ R118, R72, R118 ;  /* 0x0000007648762221 */ /* 0x000fce0000010000 */
.L_x_40:
[----:B------:R-:W-:-:S04]  /*2a00*/  F2FP.BF16.F32.PACK_AB R72, RZ, R118 ;  /* 0x00000076ff48723e */ /* 0x000fc800000010ff */
[----:B------:R-:W-:-:S07]  /*2a10*/  PRMT R71, R72, 0x7610, R71 ;  /* 0x0000761048477816 */ /* 0x000fce0000000047 */
.L_x_41:
[----:B------:R-:W-:Y:S01]  /*2a20*/  IMAD.U32 R129, R75, 0x10000, RZ ;  /* 0x000100004b817824 */ /* 0x000fe200078e00ff */
[----:B------:R-:W-:Y:S06]  /*2a30*/  @P3 BRA `(.L_x_42) ;  /* 0x0000000000243947 */ /* 0x000fec0003800000 */
[----:B------:R-:W-:-:S04]  /*2a40*/  ISETP.NE.U32.AND P2, PT, RZ, UR12, PT ;  /* 0x0000000cff007c0c */ /* 0x000fc8000bf45070 */
[----:B------:R-:W-:-:S13]  /*2a50*/  ISETP.NE.AND.EX P2, PT, RZ, UR13, PT, P2 ;  /* 0x0000000dff007c0c */ /* 0x000fda000bf45320 */
[----:B------:R-:W-:Y:S05]  /*2a60*/  @P2 BRA `(.L_x_43) ;  /* 0x0000000000082947 */ /* 0x000fea0003800000 */
[----:B------:R-:W-:Y:S05]  /*2a70*/  @P0 BRA `(.L_x_44) ;  /* 0x00000000002c0947 */ /* 0x000fea0003800000 */
[----:B------:R-:W-:Y:S05]  /*2a80*/  BRA `(.L_x_45) ;  /* 0x0000000000307947 */ /* 0x000fea0003800000 */
.L_x_43:
[----:B-----5:R-:W-:-:S04]  /*2a90*/  PRMT R72, R67, 0x7632, R72 ;  /* 0x0000763243487816 */ /* 0x020fc80000000048 */
[----:B------:R-:W-:-:S05]  /*2aa0*/  SHF.L.U32 R72, R72, 0x10, RZ ;  /* 0x0000001048487819 */ /* 0x000fca00000006ff */
[----:B------:R-:W-:Y:S01]  /*2ab0*/  FADD.FTZ R129, R72, R129 ;  /* 0x0000008148817221 */ /* 0x000fe20000010000 */
[----:B------:R-:W-:Y:S06]  /*2ac0*/  BRA `(.L_x_44) ;  /* 0x0000000000187947 */ /* 0x000fec0003800000 */
.L_x_42:
[----:B-----5:R-:W-:-:S05]  /*2ad0*/  PRMT R72, R63, 0x7632, R72 ;  /* 0x000076323f487816 */ /* 0x020fca0000000048 */
[----:B------:R-:W-:-:S04]  /*2ae0*/  IMAD.U32 R72, R72, 0x10000, RZ ;  /* 0x0001000048487824 */ /* 0x000fc800078e00ff */
[----:B------:R-:W-:Y:S01]  /*2af0*/  FADD.FTZ R129, R72, R129 ;  /* 0x0000008148817221 */ /* 0x000fe20000010000 */
[----:B------:R-:W-:-:S04]  /*2b00*/  @P2 PRMT R72, R67, 0x7632, R72 ;  /* 0x0000763243482816 */ /* 0x000fc80000000048 */
[----:B------:R-:W-:-:S05]  /*2b10*/  @P2 SHF.L.U32 R72, R72, 0x10, RZ ;  /* 0x0000001048482819 */ /* 0x000fca00000006ff */
[----:B------:R-:W-:-:S07]  /*2b20*/  @P2 FADD.FTZ R129, R72, R129 ;  /* 0x0000008148812221 */ /* 0x000fce0000010000 */
.L_x_44:
[----:B------:R-:W-:-:S04]  /*2b30*/  F2FP.BF16.F32.PACK_AB R72, RZ, R129 ;  /* 0x00000081ff48723e */ /* 0x000fc800000010ff */
[----:B------:R-:W-:-:S07]  /*2b40*/  PRMT R71, R71, 0x5410, R72 ;  /* 0x0000541047477816 */ /* 0x000fce0000000048 */
.L_x_45:
[----:B------:R-:W0:Y:S01]  /*2b50*/  @P0 LDC.64 R72, c[0x0][0x238] ;  /* 0x00008e00ff480b82 */ /* 0x000e220000000a00 */
[C---:B------:R-:W-:Y:S01]  /*2b60*/  VIADD R134, R92.reuse, 0x20 ;  /* 0x000000205c867836 */ /* 0x040fe20000000000 */
[----:B0-----:R-:W-:-:S04]  /*2b70*/  @P0 LEA R72, P2, R92, R72, 0x4 ;  /* 0x000000485c480211 */ /* 0x001fc800078420ff */
[----:B------:R-:W-:-:S05]  /*2b80*/  @P0 LEA.HI.X R73, R92, R73, RZ, 0x4, P2 ;  /* 0x000000495c490211 */ /* 0x000fca00010f24ff */
[----:B------:R0:W-:Y:S04]  /*2b90*/  @P0 STG.E.128 desc[UR4][R72.64], R68 ;  /* 0x0000004448000986 */ /* 0x0001e8000c101d04 */
.L_x_13:
[----:B------:R-:W-:Y:S05]  /*2ba0*/  BSYNC B0 ;  /* 0x0000000000007941 */ /* 0x000fea0003800000 */
.L_x_12:
[----:B------:R-:W-:Y:S01]  /*2bb0*/  ISETP.GE.U32.AND P2, PT, R0, 0x40, PT ;  /* 0x000000400000780c */ /* 0x000fe20003f46070 */
[----:B------:R-:W-:-:S12]  /*2bc0*/  BSSY B0, `(.L_x_46) ;  /* 0x00000a6000007945 */ /* 0x000fd80003800000 */
[----:B------:R-:W-:Y:S05]  /*2bd0*/  @!P2 BRA `(.L_x_47) ;  /* 0x000000080090a947 */ /* 0x000fea0003800000 */
[----:B------:R-:W-:Y:S01]  /*2be0*/  ISETP.NE.U32.AND P2, PT, RZ, UR10, PT ;  /* 0x0000000aff007c0c */ /* 0x000fe2000bf45070 */
[----:B------:R-:W1:Y:S03]  /*2bf0*/  LDC.64 R74, c[0x0][0x220] ;  /* 0x00008800ff4a7b82 */ /* 0x000e660000000a00 */
[----:B------:R-:W-:-:S13]  /*2c00*/  ISETP.NE.AND.EX P2, PT, RZ, UR11, PT, P2 ;  /* 0x0000000bff007c0c */ /* 0x000fda000bf45320 */
[----:B0-----:R-:W-:-:S04]  /*2c10*/  @P2 LEA R72, P3, R134, UR10, 0x4 ;  /* 0x0000000a86482c11 */ /* 0x001fc8000f8620ff */
[----:B------:R-:W-:-:S05]  /*2c20*/  @P2 LEA.HI.X R73, R134, UR11, RZ, 0x4, P3 ;  /* 0x0000000b86492c11 */ /* 0x000fca00098f24ff */
[----:B-----5:R0:W5:Y:S01]  /*2c30*/  @P2 LDG.E.128 R60, desc[UR4][R72.64] ;  /* 0x00000004483c2981 */ /* 0x020162000c1e1d00 */
[----:B------:R-:W-:-:S04]  /*2c40*/  ISETP.NE.U32.AND P2, PT, RZ, UR12, PT ;  /* 0x0000000cff007c0c */ /* 0x000fc8000bf45070 */
[----:B------:R-:W-:-:S13]  /*2c50*/  ISETP.NE.AND.EX P2, PT, RZ, UR13, PT, P2 ;  /* 0x0000000dff007c0c */ /* 0x000fda000bf45320 */
[----:B0-----:R-:W-:-:S04]  /*2c60*/  @P2 LEA R72, P3, R134, UR12, 0x4 ;  /* 0x0000000c86482c11 */ /* 0x001fc8000f8620ff */
[----:B------:R-:W-:-:S05]  /*2c70*/  @P2 LEA.HI.X R73, R134, UR13, RZ, 0x4, P3 ;  /* 0x0000000d86492c11 */ /* 0x000fca00098f24ff */
[----:B------:R1:W5:Y:S02]  /*2c80*/  @P2 LDG.E.128 R64, desc[UR4][R72.64] ;  /* 0x0000000448402981 */ /* 0x000364000c1e1d00 */
[----:B-1----:R-:W-:-:S06]  /*2c90*/  IMAD.WIDE.U32 R72, R134, 0x10, R74 ;  /* 0x0000001086487825 */ /* 0x002fcc00078e004a */
[----:B------:R-:W2:Y:S01]  /*2ca0*/  LDG.E.128 R72, desc[UR4][R72.64] ;  /* 0x0000000448487981 */ /* 0x000ea2000c1e1d00 */
[----:B------:R-:W-:-:S04]  /*2cb0*/  ISETP.NE.U32.AND P3, PT, RZ, UR10, PT ;  /* 0x0000000aff007c0c */ /* 0x000fc8000bf65070 */
[----:B------:R-:W-:Y:S02]  /*2cc0*/  ISETP.NE.AND.EX P3, PT, RZ, UR11, PT, P3 ;  /* 0x0000000bff007c0c */ /* 0x000fe4000bf65330 */
[C---:B--2---:R-:W-:Y:S02]  /*2cd0*/  SHF.L.U32 R87, R72.reuse, 0x10, RZ ;  /* 0x0000001048577819 */ /* 0x044fe400000006ff */
[----:B------:R-:W-:-:S09]  /*2ce0*/  PRMT R95, R72, 0x7632, R95 ;  /* 0x00007632485f7816 */ /* 0x000fd2000000005f */
[----:B------:R-:W-:Y:S05]  /*2cf0*/  @P3 BRA `(.L_x_48) ;  /* 0x0000000000203947 */ /* 0x000fea0003800000 */
[----:B------:R-:W-:-:S04]  /*2d00*/  ISETP.NE.U32.AND P4, PT, RZ, UR12, PT ;  /* 0x0000000cff007c0c */ /* 0x000fc8000bf85070 */
[----:B------:R-:W-:-:S13]  /*2d10*/  ISETP.NE.AND.EX P4, PT, RZ, UR13, PT, P4 ;  /* 0x0000000dff007c0c */ /* 0x000fda000bf85340 */
[----:B------:R-:W-:Y:S05]  /*2d20*/  @P4 BRA `(.L_x_49) ;  /* 0x0000000000084947 */ /* 0x000fea0003800000 */
[----:B------:R-:W-:Y:S05]  /*2d30*/  @P0 BRA `(.L_x_50) ;  /* 0x0000000000200947 */ /* 0x000fea0003800000 */
[----:B------:R-:W-:Y:S05]  /*2d40*/  BRA `(.L_x_51) ;  /* 0x0000000000247947 */ /* 0x000fea0003800000 */
.L_x_49:
[----:B-----5:R-:W-:-:S04]  /*2d50*/  IMAD.U32 R72, R64, 0x10000, RZ ;  /* 0x0001000040487824 */ /* 0x020fc800078e00ff */
[----:B------:R-:W-:Y:S01]  /*2d60*/  FADD.FTZ R87, R72, R87 ;  /* 0x0000005748577221 */ /* 0x000fe20000010000 */
[----:B------:R-:W-:Y:S06]  /*2d70*/  BRA `(.L_x_50) ;  /* 0x0000000000107947 */ /* 0x000fec0003800000 */
.L_x_48:
[----:B-----5:R-:W-:-:S05]  /*2d80*/  SHF.L.U32 R72, R60, 0x10, RZ ;  /* 0x000000103c487819 */ /* 0x020fca00000006ff */
[----:B------:R-:W-:Y:S01]  /*2d90*/  FADD.FTZ R87, R72, R87 ;  /* 0x0000005748577221 */ /* 0x000fe20000010000 */
[----:B------:R-:W-:-:S04]  /*2da0*/  @P2 IMAD.U32 R72, R64, 0x10000, RZ ;  /* 0x0001000040482824 */ /* 0x000fc800078e00ff */
[----:B------:R-:W-:-:S07]  /*2db0*/  @P2 FADD.FTZ R87, R72, R87 ;  /* 0x0000005748572221 */ /* 0x000fce0000010000 */
.L_x_50:
[----:B------:R-:W-:-:S04]  /*2dc0*/  F2FP.BF16.F32.PACK_AB R72, RZ, R87 ;  /* 0x00000057ff48723e */ /* 0x000fc800000010ff */
[----:B------:R-:W-:-:S07]  /*2dd0*/  PRMT R68, R72, 0x7610, R68 ;  /* 0x0000761048447816 */ /* 0x000fce0000000044 */
.L_x_51:
[----:B------:R-:W-:Y:S01]  /*2de0*/  SHF.L.U32 R95, R95, 0x10, RZ ;  /* 0x000000105f5f7819 */ /* 0x000fe200000006ff */
[----:B------:R-:W-:Y:S06]  /*2df0*/  @P3 BRA `(.L_x_52) ;  /* 0x0000000000243947 */ /* 0x000fec0003800000 */
[----:B------:R-:W-:-:S04]  /*2e00*/  ISETP.NE.U32.AND P4, PT, RZ, UR12, PT ;  /* 0x0000000cff007c0c */ /* 0x000fc8000bf85070 */
[----:B------:R-:W-:-:S13]  /*2e10*/  ISETP.NE.AND.EX P4, PT, RZ, UR13, PT, P4 ;  /* 0x0000000dff007c0c */ /* 0x000fda000bf85340 */
[----:B------:R-:W-:Y:S05]  /*2e20*/  @P4 BRA `(.L_x_53) ;  /* 0x0000000000084947 */ /* 0x000fea0003800000 */
[----:B------:R-:W-:Y:S05]  /*2e30*/  @P0 BRA `(.L_x_54) ;  /* 0x00000000002c0947 */ /* 0x000fea0003800000 */
[----:B------:R-:W-:Y:S05]  /*2e40*/  BRA `(.L_x_55) ;  /* 0x0000000000307947 */ /* 0x000fea0003800000 */
.L_x_53:
[----:B-----5:R-:W-:-:S05]  /*2e50*/  PRMT R72, R64, 0x7632, R72 ;  /* 0x0000763240487816 */ /* 0x020fca0000000048 */
[----:B------:R-:W-:-:S04]  /*2e60*/  IMAD.U32 R72, R72, 0x10000, RZ ;  /* 0x0001000048487824 */ /* 0x000fc800078e00ff */
[----:B------:R-:W-:Y:S01]  /*2e70*/  FADD.FTZ R95, R72, R95 ;  /* 0x0000005f485f7221 */ /* 0x000fe20000010000 */
[----:B------:R-:W-:Y:S06]  /*2e80*/  BRA `(.L_x_54) ;  /* 0x0000000000187947 */ /* 0x000fec0003800000 */
.L_x_52:
[----:B-----5:R-:W-:-:S04]  /*2e90*/  PRMT R72, R60, 0x7632, R72 ;  /* 0x000076323c487816 */ /* 0x020fc80000000048 */
[----:B------:R-:W-:-:S05]  /*2ea0*/  SHF.L.U32 R72, R72, 0x10, RZ ;  /* 0x0000001048487819 */ /* 0x000fca00000006ff */
[----:B------:R-:W-:Y:S01]  /*2eb0*/  FADD.FTZ R95, R72, R95 ;  /* 0x0000005f485f7221 */ /* 0x000fe20000010000 */
[----:B------:R-:W-:-:S05]  /*2ec0*/  @P2 PRMT R72, R64, 0x7632, R72 ;  /* 0x0000763240482816 */ /* 0x000fca0000000048 */
[----:B------:R-:W-:-:S04]  /*2ed0*/  @P2 IMAD.U32 R72, R72, 0x10000, RZ ;  /* 0x0001000048482824 */ /* 0x000fc800078e00ff */
[----:B------:R-:W-:-:S07]  /*2ee0*/  @P2 FADD.FTZ R95, R72, R95 ;  /* 0x0000005f485f2221 */ /* 0x000fce0000010000 */
.L_x_54:
[----:B------:R-:W-:-:S04]  /*2ef0*/  F2FP.BF16.F32.PACK_AB R72, RZ, R95 ;  /* 0x0000005fff48723e */ /* 0x000fc800000010ff */
[----:B------:R-:W-:-:S07]  /*2f00*/  PRMT R68, R68, 0x5410, R72 ;  /* 0x0000541044447816 */ /* 0x000fce0000000048 */
.L_x_55:
[C---:B------:R-:W-:Y:S02]  /*2f10*/  SHF.L.U32 R96, R73.reuse, 0x10, RZ ;  /* 0x0000001049607819 */ /* 0x040fe400000006ff */
[----:B------:R-:W-:Y:S01]  /*2f20*/  PRMT R73, R73, 0x7632, R73 ;  /* 0x0000763249497816 */ /* 0x000fe20000000049 */
[----:B------:R-:W-:Y:S06]  /*2f30*/  @P3 BRA `(.L_x_56) ;  /* 0x0000000000203947 */ /* 0x000fec0003800000 */
[----:B------:R-:W-:-:S04]  /*2f40*/  ISETP.NE.U32.AND P4, PT, RZ, UR12, PT ;  /* 0x0000000cff007c0c */ /* 0x000fc8000bf85070 */
[----:B------:R-:W-:-:S13]  /*2f50*/  ISETP.NE.AND.EX P4, PT, RZ, UR13, PT, P4 ;  /* 0x0000000dff007c0c */ /* 0x000fda000bf85340 */
[----:B------:R-:W-:Y:S05]  /*2f60*/  @P4 BRA `(.L_x_57) ;  /* 0x0000000000084947 */ /* 0x000fea0003800000 */
[----:B------:R-:W-:Y:S05]  /*2f70*/  @P0 BRA `(.L_x_58) ;  /* 0x0000000000200947 */ /* 0x000fea0003800000 */
[----:B------:R-:W-:Y:S05]  /*2f80*/  BRA `(.L_x_59) ;  /* 0x0000000000247947 */ /* 0x000fea0003800000 */
.L_x_57:
[----:B-----5:R-:W-:-:S04]  /*2f90*/  IMAD.U32 R72, R65, 0x10000, RZ ;  /* 0x0001000041487824 */ /* 0x020fc800078e00ff */
[----:B------:R-:W-:Y:S01]  /*2fa0*/  FADD.FTZ R96, R72, R96 ;  /* 0x0000006048607221 */ /* 0x000fe20000010000 */
[----:B------:R-:W-:Y:S06]  /*2fb0*/  BRA `(.L_x_58) ;  /* 0x0000000000107947 */ /* 0x000fec0003800000 */
.L_x_56:
[----:B-----5:R-:W-:-:S05]  /*2fc0*/  SHF.L.U32 R72, R61, 0x10, RZ ;  /* 0x000000103d487819 */ /* 0x020fca00000006ff */
[----:B------:R-:W-:Y:S01]  /*2fd0*/  FADD.FTZ R96, R72, R96 ;  /* 0x0000006048607221 */ /* 0x000fe20000010000 */
[----:B------:R-:W-:-:S04]  /*2fe0*/  @P2 IMAD.U32 R72, R65, 0x10000, RZ ;  /* 0x0001000041482824 */ /* 0x000fc800078e00ff */
[----:B------:R-:W-:-:S07]  /*2ff0*/  @P2 FADD.FTZ R96, R72, R96 ;  /* 0x0000006048602221 */ /* 0x000fce0000010000 */
.L_x_58:
[----:B------:R-:W-:-:S04]  /*3000*/  F2FP.BF16.F32.PACK_AB R72, RZ, R96 ;  /* 0x00000060ff48723e */ /* 0x000fc800000010ff */
[----:B------:R-:W-:-:S07]  /*3010*/  PRMT R69, R72, 0x7610, R69 ;  /* 0x0000761048457816 */ /* 0x000fce0000000045 */
.L_x_59:
[----:B------:R-:W-:Y:S01]  /*3020*/  SHF.L.U32 R107, R73, 0x10, RZ ;  /* 0x00000010496b7819 */ /* 0x000fe200000006ff */
[----:B------:R-:W-:Y:S06]  /*3030*/  @P3 BRA `(.L_x_60) ;  /* 0x0000000000243947 */ /* 0x000fec0003800000 */
[----:B------:R-:W-:-:S04]  /*3040*/  ISETP.NE.U32.AND P4, PT, RZ, UR12, PT ;  /* 0x0000000cff007c0c */ /* 0x000fc8000bf85070 */
[----:B------:R-:W-:-:S13]  /*3050*/  ISETP.NE.AND.EX P4, PT, RZ, UR13, PT, P4 ;  /* 0x0000000dff007c0c */ /* 0x000fda000bf85340 */
[----:B------:R-:W-:Y:S05]  /*3060*/  @P4 BRA `(.L_x_61) ;  /* 0x0000000000084947 */ /* 0x000fea0003800000 */
[----:B------:R-:W-:Y:S05]  /*3070*/  @P0 BRA `(.L_x_62) ;  /* 0x00000000002c0947 */ /* 0x000fea0003800000 */
[----:B------:R-:W-:Y:S05]  /*3080*/  BRA `(.L_x_63) ;  /* 0x0000000000307947 */ /* 0x000fea0003800000 */
.L_x_61:
[----:B-----5:R-:W-:-:S05]  /*3090*/  PRMT R72, R65, 0x7632, R72 ;  /* 0x0000763241487816 */ /* 0x020fca0000000048 */
[----:B------:R-:W-:-:S04]  /*30a0*/  IMAD.U32 R72, R72, 0x10000, RZ ;  /* 0x0001000048487824 */ /* 0x000fc800078e00ff */
[----:B------:R-:W-:Y:S01]  /*30b0*/  FADD.FTZ R107, R72, R107 ;  /* 0x0000006b486b7221 */ /* 0x000fe20000010000 */
[----:B------:R-:W-:Y:S06]  /*30c0*/  BRA `(.L_x_62) ;  /* 0x0000000000187947 */ /* 0x000fec0003800000 */
.L_x_60:
[----:B-----5:R-:W-:-:S04]  /*30d0*/  PRMT R72, R61, 0x7632, R72 ;  /* 0x000076323d487816 */ /* 0x020fc80000000048 */
[----:B------:R-:W-:-:S05]  /*30e0*/  SHF.L.U32 R72, R72, 0x10, RZ ;  /* 0x0000001048487819 */ /* 0x000fca00000006ff */
[----:B------:R-:W-:Y:S01]  /*30f0*/  FADD.FTZ R107, R72, R107 ;  /* 0x0000006b486b7221 */ /* 0x000fe20000010000 */
[----:B------:R-:W-:-:S05]  /*3100*/  @P2 PRMT R72, R65, 0x7632, R72 ;  /* 0x0000763241482816 */ /* 0x000fca0000000048 */
[----:B------:R-:W-:-:S04]  /*3110*/  @P2 IMAD.U32 R72, R72, 0x10000, RZ ;  /* 0x0001000048482824 */ /* 0x000fc800078e00ff */
[----:B------:R-:W-:-:S07]  /*3120*/  @P2 FADD.FTZ R107, R72, R107 ;  /* 0x0000006b486b2221 */ /* 0x000fce0000010000 */
.L_x_62:
[----:B------:R-:W-:-:S04]  /*3130*/  F2FP.BF16.F32.PACK_AB R72, RZ, R107 ;  /* 0x0000006bff48723e */ /* 0x000fc800000010ff */
[----:B------:R-:W-:-:S07]  /*3140*/  PRMT R69, R69, 0x5410, R72 ;  /* 0x0000541045457816 */ /* 0x000fce0000000048 */
.L_x_63:
        /* <DEDUP_REMOVED lines=8> */
.L_x_65:
[----:B-----5:R-:W-:-:S04]  /*31d0*/  IMAD.U32 R72, R66, 0x10000, RZ ;  /* 0x0001000042487824 */ /* 0x020fc800078e00ff */
[----:B------:R-:W-:Y:S01]  /*31e0*/  FADD.FTZ R108, R72, R108 ;  /* 0x0000006c486c7221 */ /* 0x000fe20000010000 */
[----:B------:R-:W-:Y:S06]  /*31f0*/  BRA `(.L_x_66) ;  /* 0x0000000000107947 */ /* 0x000fec0003800000 */
.L_x_64:
[----:B-----5:R-:W-:-:S05]  /*3200*/  SHF.L.U32 R72, R62, 0x10, RZ ;  /* 0x000000103e487819 */ /* 0x020fca00000006ff */
[----:B------:R-:W-:Y:S01]  /*3210*/  FADD.FTZ R108, R72, R108 ;  /* 0x0000006c486c7221 */ /* 0x000fe20000010000 */
[----:B------:R-:W-:-:S04]  /*3220*/  @P2 IMAD.U32 R72, R66, 0x10000, RZ ;  /* 0x0001000042482824 */ /* 0x000fc800078e00ff */
[----:B------:R-:W-:-:S07]  /*3230*/  @P2 FADD.FTZ R108, R72, R108 ;  /* 0x0000006c486c2221 */ /* 0x000fce0000010000 */
.L_x_66:
[----:B------:R-:W-:-:S04]  /*3240*/  F2FP.BF16.F32.PACK_AB R72, RZ, R108 ;  /* 0x0000006cff48723e */ /* 0x000fc800000010ff */
[----:B------:R-:W-:-:S07]  /*3250*/  PRMT R70, R72, 0x7610, R70 ;  /* 0x0000761048467816 */ /* 0x000fce0000000046 */
.L_x_67:
[----:B------:R-:W-:Y:S01]  /*3260*/  SHF.L.U32 R119, R74, 0x10, RZ ;  /* 0x000000104a777819 */ /* 0x000fe200000006ff */
[----:B------:R-:W-:Y:S06]  /*3270*/  @P3 BRA `(.L_x_68) ;  /* 0x0000000000243947 */ /* 0x000fec0003800000 */
[----:B------:R-:W-:-:S04]  /*3280*/  ISETP.NE.U32.AND P4, PT, RZ, UR12, PT ;  /* 0x0000000cff007c0c */ /* 0x000fc8000bf85070 */
[----:B------:R-:W-:-:S13]  /*3290*/  ISETP.NE.AND.EX P4, PT, RZ, UR13, PT, P4 ;  /* 0x0000000dff007c0c */ /* 0x000fda000bf85340 */
[----:B------:R-:W-:Y:S05]  /*32a0*/  @P4 BRA `(.L_x_69) ;  /* 0x0000000000084947 */ /* 0x000fea0003800000 */
[----:B------:R-:W-:Y:S05]  /*32b0*/  @P0 BRA `(.L_x_70) ;  /* 0x00000000002c0947 */ /* 0x000fea0003800000 */
[----:B------:R-:W-:Y:S05]  /*32c0*/  BRA `(.L_x_71) ;  /* 0x0000000000307947 */ /* 0x000fea0003800000 */
.L_x_69:
[----:B-----5:R-:W-:-:S05]  /*32d0*/  PRMT R72, R66, 0x7632, R72 ;  /* 0x0000763242487816 */ /* 0x020fca0000000048 */
[----:B------:R-:W-:-:S04]  /*32e0*/  IMAD.U32 R72, R72, 0x10000, RZ ;  /* 0x0001000048487824 */ /* 0x000fc800078e00ff */
[----:B------:R-:W-:Y:S01]  /*32f0*/  FADD.FTZ R119, R72, R119 ;  /* 0x0000007748777221 */ /* 0x000fe20000010000 */
[----:B------:R-:W-:Y:S06]  /*3300*/  BRA `(.L_x_70) ;  /* 0x0000000000187947 */ /* 0x000fec0003800000 */
.L_x_68:
[----:B-----5:R-:W-:-:S04]  /*3310*/  PRMT R72, R62, 0x7632, R72 ;  /* 0x000076323e487816 */ /* 0x020fc80000000048 */
[----:B------:R-:W-:-:S05]  /*3320*/  SHF.L.U32 R72, R72, 0x10, RZ ;  /* 0x0000001048487819 */ /* 0x000fca00000006ff */
[----:B------:R-:W-:Y:S01]  /*3330*/  FADD.FTZ R119, R72, R119 ;  /* 0x0000007748777221 */ /* 0x000fe20000010000 */
[----:B------:R-:W-:-:S05]  /*3340*/  @P2 PRMT R72, R66, 0x7632, R72 ;  /* 0x0000763242482816 */ /* 0x000fca0000000048 */
[----:B------:R-:W-:-:S04]  /*3350*/  @P2 IMAD.U32 R72, R72, 0x10000, RZ ;  /* 0x0001000048482824 */ /* 0x000fc800078e00ff */
[----:B------:R-:W-:-:S07]  /*3360*/  @P2 FADD.FTZ R119, R72, R119 ;  /* 0x0000007748772221 */ /* 0x000fce0000010000 */
.L_x_70:
[----:B------:R-:W-:-:S04]  /*3370*/  F2FP.BF16.F32.PACK_AB R72, RZ, R119 ;  /* 0x00000077ff48723e */ /* 0x000fc800000010ff */
[----:B------:R-:W-:-:S07]  /*3380*/  PRMT R70, R70, 0x5410, R72 ;  /* 0x0000541046467816 */ /* 0x000fce0000000048 */
.L_x_71:
        /* <DEDUP_REMOVED lines=8> */
.L_x_73:
[----:B-----5:R-:W-:-:S04]  /*3410*/  IMAD.U32 R72, R67, 0x10000, RZ ;  /* 0x0001000043487824 */ /* 0x020fc800078e00ff */
[----:B------:R-:W-:Y:S01]  /*3420*/  FADD.FTZ R120, R72, R120 ;  /* 0x0000007848787221 */ /* 0x000fe20000010000 */
[----:B------:R-:W-:Y:S06]  /*3430*/  BRA `(.L_x_74) ;  /* 0x0000000000107947 */ /* 0x000fec0003800000 */
.L_x_72:
[----:B-----5:R-:W-:-:S05]  /*3440*/  SHF.L.U32 R72, R63, 0x10, RZ ;  /* 0x000000103f487819 */ /* 0x020fca00000006ff */
[----:B------:R-:W-:Y:S01]  /*3450*/  FADD.FTZ R120, R72, R120 ;  /* 0x0000007848787221 */ /* 0x000fe20000010000 */
[----:B------:R-:W-:-:S04]  /*3460*/  @P2 IMAD.U32 R72, R67, 0x10000, RZ ;  /* 0x0001000043482824 */ /* 0x000fc800078e00ff */
[----:B------:R-:W-:-:S07]  /*3470*/  @P2 FADD.FTZ R120, R72, R120 ;  /* 0x0000007848782221 */ /* 0x000fce0000010000 */
.L_x_74:
[----:B------:R-:W-:-:S04]  /*3480*/  F2FP.BF16.F32.PACK_AB R72, RZ, R120 ;  /* 0x00000078ff48723e */ /* 0x000fc800000010ff */
[----:B------:R-:W-:-:S07]  /*3490*/  PRMT R71, R72, 0x7610, R71 ;  /* 0x0000761048477816 */ /* 0x000fce0000000047 */
.L_x_75:
[----:B------:R-:W-:Y:S01]  /*34a0*/  SHF.L.U32 R130, R75, 0x10, RZ ;  /* 0x000000104b827819 */ /* 0x000fe200000006ff */
[----:B------:R-:W-:Y:S06]  /*34b0*/  @P3 BRA `(.L_x_76) ;  /* 0x0000000000243947 */ /* 0x000fec0003800000 */
[----:B------:R-:W-:-:S04]  /*34c0*/  ISETP.NE.U32.AND P2, PT, RZ, UR12, PT ;  /* 0x0000000cff007c0c */ /* 0x000fc8000bf45070 */
[----:B------:R-:W-:-:S13]  /*34d0*/  ISETP.NE.AND.EX P2, PT, RZ, UR13, PT, P2 ;  /* 0x0000000dff007c0c */ /* 0x000fda000bf45320 */
[----:B------:R-:W-:Y:S05]  /*34e0*/  @P2 BRA `(.L_x_77) ;  /* 0x0000000000082947 */ /* 0x000fea0003800000 */
[----:B------:R-:W-:Y:S05]  /*34f0*/  @P0 BRA `(.L_x_78) ;  /* 0x00000000002c0947 */ /* 0x000fea0003800000 */
[----:B------:R-:W-:Y:S05]  /*3500*/  BRA `(.L_x_79) ;  /* 0x0000000000307947 */ /* 0x000fea0003800000 */
.L_x_77:
[----:B-----5:R-:W-:-:S05]  /*3510*/  PRMT R72, R67, 0x7632, R72 ;  /* 0x0000763243487816 */ /* 0x020fca0000000048 */
[----:B------:R-:W-:-:S04]  /*3520*/  IMAD.U32 R72, R72, 0x10000, RZ ;  /* 0x0001000048487824 */ /* 0x000fc800078e00ff */
[----:B------:R-:W-:Y:S01]  /*3530*/  FADD.FTZ R130, R72, R130 ;  /* 0x0000008248827221 */ /* 0x000fe20000010000 */
[----:B------:R-:W-:Y:S06]  /*3540*/  BRA `(.L_x_78) ;  /* 0x0000000000187947 */ /* 0x000fec0003800000 */
.L_x_76:
[----:B-----5:R-:W-:-:S04]  /*3550*/  PRMT R72, R63, 0x7632, R72 ;  /* 0x000076323f487816 */ /* 0x020fc80000000048 */
[----:B------:R-:W-:-:S05]  /*3560*/  SHF.L.U32 R72, R72, 0x10, RZ ;  /* 0x0000001048487819 */ /* 0x000fca00000006ff */
[----:B------:R-:W-:Y:S01]  /*3570*/  FADD.FTZ R130, R72, R130 ;  /* 0x0000008248827221 */ /* 0x000fe20000010000 */
[----:B------:R-:W-:-:S05]  /*3580*/  @P2 PRMT R72, R67, 0x7632, R72 ;  /* 0x0000763243482816 */ /* 0x000fca0000000048 */
[----:B------:R-:W-:-:S04]  /*3590*/  @P2 IMAD.U32 R72, R72, 0x10000, RZ ;  /* 0x0001000048482824 */ /* 0x000fc800078e00ff */
[----:B------:R-:W-:-:S07]  /*35a0*/  @P2 FADD.FTZ R130, R72, R130 ;  /* 0x0000008248822221 */ /* 0x000fce0000010000 */
.L_x_78:
[----:B------:R-:W-:-:S04]  /*35b0*/  F2FP.BF16.F32.PACK_AB R72, RZ, R130 ;  /* 0x00000082ff48723e */ /* 0x000fc800000010ff */
[----:B------:R-:W-:-:S07]  /*35c0*/  PRMT R71, R71, 0x5410, R72 ;  /* 0x0000541047477816 */ /* 0x000fce0000000048 */
.L_x_79:
[----:B------:R-:W0:Y:S02]  /*35d0*/  @P0 LDC.64 R72, c[0x0][0x238] ;  /* 0x00008e00ff480b82 */ /* 0x000e240000000a00 */
[----:B0-----:R-:W-:-:S04]  /*35e0*/  @P0 LEA R72, P2, R134, R72, 0x4 ;  /* 0x0000004886480211 */ /* 0x001fc800078420ff */
[C---:B------:R-:W-:Y:S02]  /*35f0*/  @P0 LEA.HI.X R73, R134.reuse, R73, RZ, 0x4, P2 ;  /* 0x0000004986490211 */ /* 0x040fe400010f24ff */
[----:B------:R-:W-:-:S03]  /*3600*/  IADD3 R134, R134, 0x20, RZ ;  /* 0x0000002086867810 */ /* 0x000fc60007ffe0ff */
[----:B------:R1:W-:Y:S04]  /*3610*/  @P0 STG.E.128 desc[UR4][R72.64], R68 ;  /* 0x0000004448000986 */ /* 0x0003e8000c101d04 */
.L_x_47:
[----:B------:R-:W-:Y:S05]  /*3620*/  BSYNC B0 ;  /* 0x0000000000007941 */ /* 0x000fea0003800000 */
.L_x_46:
[----:B------:R-:W-:Y:S01]  /*3630*/  ISETP.GE.U32.AND P2, PT, R0, 0x60, PT ;  /* 0x000000600000780c */ /* 0x000fe20003f46070 */
[----:B------:R-:W-:-:S12]  /*3640*/  BSSY B0, `(.L_x_80) ;  /* 0x00000a6000007945 */ /* 0x000fd80003800000 */
[----:B------:R-:W-:Y:S05]  /*3650*/  @!P2 BRA `(.L_x_81) ;  /* 0x000000080090a947 */ /* 0x000fea0003800000 */
[----:B------:R-:W-:Y:S01]  /*3660*/  ISETP.NE.U32.AND P2, PT, RZ, UR10, PT ;  /* 0x0000000aff007c0c */ /* 0x000fe2000bf45070 */
[----:B------:R-:W2:Y:S03]  /*3670*/  LDC.64 R74, c[0x0][0x220] ;  /* 0x00008800ff4a7b82 */ /* 0x000ea60000000a00 */
[----:B------:R-:W-:-:S13]  /*3680*/  ISETP.NE.AND.EX P2, PT, RZ, UR11, PT, P2 ;  /* 0x0000000bff007c0c */ /* 0x000fda000bf45320 */
[----:B01----:R-:W-:-:S04]  /*3690*/  @P2 LEA R72, P3, R134, UR10, 0x4 ;  /* 0x0000000a86482c11 */ /* 0x003fc8000f8620ff */
[----:B------:R-:W-:-:S05]  /*36a0*/  @P2 LEA.HI.X R73, R134, UR11, RZ, 0x4, P3 ;  /* 0x0000000b86492c11 */ /* 0x000fca00098f24ff */
[----:B-----5:R0:W5:Y:S01]  /*36b0*/  @P2 LDG.E.128 R60, desc[UR4][R72.64] ;  /* 0x00000004483c2981 */ /* 0x020162000c1e1d00 */
[----:B------:R-:W-:-:S04]  /*36c0*/  ISETP.NE.U32.AND P2, PT, RZ, UR12, PT ;  /* 0x0000000cff007c0c */ /* 0x000fc8000bf45070 */
[----:B------:R-:W-:-:S13]  /*36d0*/  ISETP.NE.AND.EX P2, PT, RZ, UR13, PT, P2 ;  /* 0x0000000dff007c0c */ /* 0x000fda000bf45320 */
[----:B0-----:R-:W-:-:S04]  /*36e0*/  @P2 LEA R72, P3, R134, UR12, 0x4 ;  /* 0x0000000c86482c11 */ /* 0x001fc8000f8620ff */
[----:B------:R-:W-:-:S05]  /*36f0*/  @P2 LEA.HI.X R73, R134, UR13, RZ, 0x4, P3 ;  /* 0x0000000d86492c11 */ /* 0x000fca00098f24ff */
[----:B------:R2:W5:Y:S02]  /*3700*/  @P2 LDG.E.128 R64, desc[UR4][R72.64] ;  /* 0x0000000448402981 */ /* 0x000564000c1e1d00 */
[----:B--2---:R-:W-:-:S06]  /*3710*/  IMAD.WIDE.U32 R72, R134, 0x10, R74 ;  /* 0x0000001086487825 */ /* 0x004fcc00078e004a */
        /* <DEDUP_REMOVED lines=11> */
.L_x_83:
[----:B-----5:R-:W-:-:S05]  /*37d0*/  SHF.L.U32 R72, R64, 0x10, RZ ;  /* 0x0000001040487819 */ /* 0x020fca00000006ff */
[----:B------:R-:W-:Y:S01]  /*37e0*/  FADD.FTZ R88, R72, R88 ;  /* 0x0000005848587221 */ /* 0x000fe20000010000 */
[----:B------:R-:W-:Y:S06]  /*37f0*/  BRA `(.L_x_84) ;  /* 0x0000000000107947 */ /* 0x000fec0003800000 */
.L_x_82:
[----:B-----5:R-:W-:-:S04]  /*3800*/  IMAD.U32 R72, R60, 0x10000, RZ ;  /* 0x000100003c487824 */ /* 0x020fc800078e00ff */
[----:B------:R-:W-:Y:S01]  /*3810*/  FADD.FTZ R88, R72, R88 ;  /* 0x0000005848587221 */ /* 0x000fe20000010000 */
[----:B------:R-:W-:-:S05]  /*3820*/  @P2 SHF.L.U32 R72, R64, 0x10, RZ ;  /* 0x0000001040482819 */ /* 0x000fca00000006ff */
[----:B------:R-:W-:-:S07]  /*3830*/  @P2 FADD.FTZ R88, R72, R88 ;  /* 0x0000005848582221 */ /* 0x000fce0000010000 */
.L_x_84:
[----:B------:R-:W-:-:S04]  /*3840*/  F2FP.BF16.F32.PACK_AB R72, RZ, R88 ;  /* 0x00000058ff48723e */ /* 0x000fc800000010ff */
[----:B------:R-:W-:-:S07]  /*3850*/  PRMT R68, R72, 0x7610, R68 ;  /* 0x0000761048447816 */ /* 0x000fce0000000044 */
.L_x_85:
[----:B------:R-:W-:Y:S01]  /*3860*/  IMAD.U32 R97, R97, 0x10000, RZ ;  /* 0x0001000061617824 */ /* 0x000fe200078e00ff */
[----:B------:R-:W-:Y:S06]  /*3870*/  @P3 BRA `(.L_x_86) ;  /* 0x0000000000243947 */ /* 0x000fec0003800000 */
[----:B------:R-:W-:-:S04]  /*3880*/  ISETP.NE.U32.AND P4, PT, RZ, UR12, PT ;  /* 0x0000000cff007c0c */ /* 0x000fc8000bf85070 */
[----:B------:R-:W-:-:S13]  /*3890*/  ISETP.NE.AND.EX P4, PT, RZ, UR13, PT, P4 ;  /* 0x0000000dff007c0c */ /* 0x000fda000bf85340 */
[----:B------:R-:W-:Y:S05]  /*38a0*/  @P4 BRA `(.L_x_87) ;  /* 0x0000000000084947 */ /* 0x000fea0003800000 */
[----:B------:R-:W-:Y:S05]  /*38b0*/  @P0 BRA `(.L_x_88) ;  /* 0x00000000002c0947 */ /* 0x000fea0003800000 */
[----:B------:R-:W-:Y:S05]  /*38c0*/  BRA `(.L_x_89) ;  /* 0x0000000000307947 */ /* 0x000fea0003800000 */
.L_x_87:
[----:B-----5:R-:W-:-:S04]  /*38d0*/  PRMT R72, R64, 0x7632, R72 ;  /* 0x0000763240487816 */ /* 0x020fc80000000048 */
[----:B------:R-:W-:-:S05]  /*38e0*/  SHF.L.U32 R72, R72, 0x10, RZ ;  /* 0x0000001048487819 */ /* 0x000fca00000006ff */
[----:B------:R-:W-:Y:S01]  /*38f0*/  FADD.FTZ R97, R72, R97 ;  /* 0x0000006148617221 */ /* 0x000fe20000010000 */
[----:B------:R-:W-:Y:S06]  /*3900*/  BRA `(.L_x_88) ;  /* 0x0000000000187947 */ /* 0x000fec0003800000 */
.L_x_86:
[----:B-----5:R-:W-:-:S05]  /*3910*/  PRMT R72, R60, 0x7632, R72 ;  /* 0x000076323c487816 */ /* 0x020fca0000000048 */
[----:B------:R-:W-:-:S04]  /*3920*/  IMAD.U32 R72, R72, 0x10000, RZ ;  /* 0x0001000048487824 */ /* 0x000fc800078e00ff */
[----:B------:R-:W-:Y:S01]  /*3930*/  FADD.FTZ R97, R72, R97 ;  /* 0x0000006148617221 */ /* 0x000fe20000010000 */
[----:B------:R-:W-:-:S04]  /*3940*/  @P2 PRMT R72, R64, 0x7632, R72 ;  /* 0x0000763240482816 */ /* 0x000fc80000000048 */
[----:B------:R-:W-:-:S05]  /*3950*/  @P2 SHF.L.U32 R72, R72, 0x10, RZ ;  /* 0x0000001048482819 */ /* 0x000fca00000006ff */
[----:B------:R-:W-:-:S07]  /*3960*/  @P2 FADD.FTZ R97, R72, R97 ;  /* 0x0000006148612221 */ /* 0x000fce0000010000 */
.L_x_88:
[----:B------:R-:W-:-:S04]  /*3970*/  F2FP.BF16.F32.PACK_AB R72, RZ, R97 ;  /* 0x00000061ff48723e */ /* 0x000fc800000010ff */
[----:B------:R-:W-:-:S07]  /*3980*/  PRMT R68, R68, 0x5410, R72 ;  /* 0x0000541044447816 */ /* 0x000fce0000000048 */
.L_x_89:
        /* <DEDUP_REMOVED lines=8> */
.L_x_91:
[----:B-----5:R-:W-:-:S05]  /*3a10*/  SHF.L.U32 R72, R65, 0x10, RZ ;  /* 0x0000001041487819 */ /* 0x020fca00000006ff */
[----:B------:R-:W-:Y:S01]  /*3a20*/  FADD.FTZ R98, R72, R98 ;  /* 0x0000006248627221 */ /* 0x000fe20000010000 */
[----:B------:R-:W-:Y:S06]  /*3a30*/  BRA `(.L_x_92) ;  /* 0x0000000000107947 */ /* 0x000fec0003800000 */
.L_x_90:
[----:B-----5:R-:W-:-:S04]  /*3a40*/  IMAD.U32 R72, R61, 0x10000, RZ ;  /* 0x000100003d487824 */ /* 0x020fc800078e00ff */
[----:B------:R-:W-:Y:S01]  /*3a50*/  FADD.FTZ R98, R72, R98 ;  /* 0x0000006248627221 */ /* 0x000fe20000010000 */
[----:B------:R-:W-:-:S05]  /*3a60*/  @P2 SHF.L.U32 R72, R65, 0x10, RZ ;  /* 0x0000001041482819 */ /* 0x000fca00000006ff */
[----:B------:R-:W-:-:S07]  /*3a70*/  @P2 FADD.FTZ R98, R72, R98 ;  /* 0x0000006248622221 */ /* 0x000fce0000010000 */
.L_x_92:
[----:B------:R-:W-:-:S04]  /*3a80*/  F2FP.BF16.F32.PACK_AB R72, RZ, R98 ;  /* 0x00000062ff48723e */ /* 0x000fc800000010ff */
[----:B------:R-:W-:-:S07]  /*3a90*/  PRMT R69, R72, 0x7610, R69 ;  /* 0x0000761048457816 */ /* 0x000fce0000000045 */
.L_x_93:
[----:B------:R-:W-:Y:S01]  /*3aa0*/  IMAD.U32 R109, R73, 0x10000, RZ ;  /* 0x00010000496d7824 */ /* 0x000fe200078e00ff */
[----:B------:R-:W-:Y:S06]  /*3ab0*/  @P3 BRA `(.L_x_94) ;  /* 0x0000000000243947 */ /* 0x000fec0003800000 */
[----:B------:R-:W-:-:S04]  /*3ac0*/  ISETP.NE.U32.AND P4, PT, RZ, UR12, PT ;  /* 0x0000000cff007c0c */ /* 0x000fc8000bf85070 */
[----:B------:R-:W-:-:S13]  /*3ad0*/  ISETP.NE.AND.EX P4, PT, RZ, UR13, PT, P4 ;  /* 0x0000000dff007c0c */ /* 0x000fda000bf85340 */
[----:B------:R-:W-:Y:S05]  /*3ae0*/  @P4 BRA `(.L_x_95) ;  /* 0x0000000000084947 */ /* 0x000fea0003800000 */
[----:B------:R-:W-:Y:S05]  /*3af0*/  @P0 BRA `(.L_x_96) ;  /* 0x00000000002c0947 */ /* 0x000fea0003800000 */
[----:B------:R-:W-:Y:S05]  /*3b00*/  BRA `(.L_x_97) ;  /* 0x0000000000307947 */ /* 0x000fea0003800000 */
.L_x_95:
[----:B-----5:R-:W-:-:S04]  /*3b10*/  PRMT R72, R65, 0x7632, R72 ;  /* 0x0000763241487816 */ /* 0x020fc80000000048 */
[----:B------:R-:W-:-:S05]  /*3b20*/  SHF.L.U32 R72, R72, 0x10, RZ ;  /* 0x0000001048487819 */ /* 0x000fca00000006ff */
[----:B------:R-:W-:Y:S01]  /*3b30*/  FADD.FTZ R109, R72, R109 ;  /* 0x0000006d486d7221 */ /* 0x000fe20000010000 */
[----:B------:R-:W-:Y:S06]  /*3b40*/  BRA `(.L_x_96) ;  /* 0x0000000000187947 */ /* 0x000fec0003800000 */
.L_x_94:
[----:B-----5:R-:W-:-:S05]  /*3b50*/  PRMT R72, R61, 0x7632, R72 ;  /* 0x000076323d487816 */ /* 0x020fca0000000048 */
[----:B------:R-:W-:-:S04]  /*3b60*/  IMAD.U32 R72, R72, 0x10000, RZ ;  /* 0x0001000048487824 */ /* 0x000fc800078e00ff */
[----:B------:R-:W-:Y:S01]  /*3b70*/  FADD.FTZ R109, R72, R109 ;  /* 0x0000006d486d7221 */ /* 0x000fe20000010000 */
[----:B------:R-:W-:-:S04]  /*3b80*/  @P2 PRMT R72, R65, 0x7632, R72 ;  /* 0x0000763241482816 */ /* 0x000fc80000000048 */
[----:B------:R-:W-:-:S05]  /*3b90*/  @P2 SHF.L.U32 R72, R72, 0x10, RZ ;  /* 0x0000001048482819 */ /* 0x000fca00000006ff */
[----:B------:R-:W-:-:S07]  /*3ba0*/  @P2 FADD.FTZ R109, R72, R109 ;  /* 0x0000006d486d2221 */ /* 0x000fce0000010000 */
.L_x_96:
[----:B------:R-:W-:-:S04]  /*3bb0*/  F2FP.BF16.F32.PACK_AB R72, RZ, R109 ;  /* 0x0000006dff48723e */ /* 0x000fc800000010ff */
[----:B------:R-:W-:-:S07]  /*3bc0*/  PRMT R69, R69, 0x5410, R72 ;  /* 0x0000541045457816 */ /* 0x000fce0000000048 */
.L_x_97:
        /* <DEDUP_REMOVED lines=8> */
.L_x_99:
[----:B-----5:R-:W-:-:S05]  /*3c50*/  SHF.L.U32 R72, R66, 0x10, RZ ;  /* 0x0000001042487819 */ /* 0x020fca00000006ff */
[----:B------:R-:W-:Y:S01]  /*3c60*/  FADD.FTZ R110, R72, R110 ;  /* 0x0000006e486e7221 */ /* 0x000fe20000010000 */
[----:B------:R-:W-:Y:S06]  /*3c70*/  BRA `(.L_x_100) ;  /* 0x0000000000107947 */ /* 0x000fec0003800000 */
.L_x_98:
[----:B-----5:R-:W-:-:S04]  /*3c80*/  IMAD.U32 R72, R62, 0x10000, RZ ;  /* 0x000100003e487824 */ /* 0x020fc800078e00ff */
[----:B------:R-:W-:Y:S01]  /*3c90*/  FADD.FTZ R110, R72, R110 ;  /* 0x0000006e486e7221 */ /* 0x000fe20000010000 */
[----:B------:R-:W-:-:S05]  /*3ca0*/  @P2 SHF.L.U32 R72, R66, 0x10, RZ ;  /* 0x0000001042482819 */ /* 0x000fca00000006ff */
[----:B------:R-:W-:-:S07]  /*3cb0*/  @P2 FADD.FTZ R110, R72, R110 ;  /* 0x0000006e486e2221 */ /* 0x000fce0000010000 */
.L_x_100:
[----:B------:R-:W-:-:S04]  /*3cc0*/  F2FP.BF16.F32.PACK_AB R72, RZ, R110 ;  /* 0x0000006eff48723e */ /* 0x000fc800000010ff */
[----:B------:R-:W-:-:S07]  /*3cd0*/  PRMT R70, R72, 0x7610, R70 ;  /* 0x0000761048467816 */ /* 0x000fce0000000046 */
.L_x_101:
[----:B------:R-:W-:Y:S01]  /*3ce0*/  IMAD.U32 R121, R74, 0x10000, RZ ;  /* 0x000100004a797824 */ /* 0x000fe200078e00ff */
[----:B------:R-:W-:Y:S06]  /*3cf0*/  @P3 BRA `(.L_x_102) ;  /* 0x0000000000243947 */ /* 0x000fec0003800000 */
[----:B------:R-:W-:-:S04]  /*3d00*/  ISETP.NE.U32.AND P4, PT, RZ, UR12, PT ;  /* 0x0000000cff007c0c */ /* 0x000fc8000bf85070 */
[----:B------:R-:W-:-:S13]  /*3d10*/  ISETP.NE.AND.EX P4, PT, RZ, UR13, PT, P4 ;  /* 0x0000000dff007c0c */ /* 0x000fda000bf85340 */
[----:B------:R-:W-:Y:S05]  /*3d20*/  @P4 BRA `(.L_x_103) ;  /* 0x0000000000084947 */ /* 0x000fea0003800000 */
[----:B------:R-:W-:Y:S05]  /*3d30*/  @P0 BRA `(.L_x_104) ;  /* 0x00000000002c0947 */ /* 0x000fea0003800000 */
[----:B------:R-:W-:Y:S05]  /*3d40*/  BRA `(.L_x_105) ;  /* 0x0000000000307947 */ /* 0x000fea0003800000 */
.L_x_103:
[----:B-----5:R-:W-:-:S04]  /*3d50*/  PRMT R72, R66, 0x7632, R72 ;  /* 0x0000763242487816 */ /* 0x020fc80000000048 */
[----:B------:R-:W-:-:S05]  /*3d60*/  SHF.L.U32 R72, R72, 0x10, RZ ;  /* 0x0000001048487819 */ /* 0x000fca00000006ff */
[----:B------:R-:W-:Y:S01]  /*3d70*/  FADD.FTZ R121, R72, R121 ;  /* 0x0000007948797221 */ /* 0x000fe20000010000 */
[----:B------:R-:W-:Y:S06]  /*3d80*/  BRA `(.L_x_104) ;  /* 0x0000000000187947 */ /* 0x000fec0003800000 */
.L_x_102:
[----:B-----5:R-:W-:-:S05]  /*3d90*/  PRMT R72, R62, 0x7632, R72 ;  /* 0x000076323e487816 */ /* 0x020fca0000000048 */
[----:B------:R-:W-:-:S04]  /*3da0*/  IMAD.U32 R72, R72, 0x10000, RZ ;  /* 0x0001000048487824 */ /* 0x000fc800078e00ff */
[----:B------:R-:W-:Y:S01]  /*3db0*/  FADD.FTZ R121, R72, R121 ;  /* 0x0000007948797221 */ /* 0x000fe20000010000 */
[----:B------:R-:W-:-:S04]  /*3dc0*/  @P2 PRMT R72, R66, 0x7632, R72 ;  /* 0x0000763242482816 */ /* 0x000fc80000000048 */
[----:B------:R-:W-:-:S05]  /*3dd0*/  @P2 SHF.L.U32 R72, R72, 0x10, RZ ;  /* 0x0000001048482819 */ /* 0x000fca00000006ff */
[----:B------:R-:W-:-:S07]  /*3de0*/  @P2 FADD.FTZ R121, R72, R121 ;  /* 0x0000007948792221 */ /* 0x000fce0000010000 */
.L_x_104:
[----:B------:R-:W-:-:S04]  /*3df0*/  F2FP.BF16.F32.PACK_AB R72, RZ, R121 ;  /* 0x00000079ff48723e */ /* 0x000fc800000010ff */
[----:B------:R-:W-:-:S07]  /*3e00*/  PRMT R70, R70, 0x5410, R72 ;  /* 0x0000541046467816 */ /* 0x000fce0000000048 */
.L_x_105:
        /* <DEDUP_REMOVED lines=8> */
.L_x_107:
[----:B-----5:R-:W-:-:S05]  /*3e90*/  SHF.L.U32 R72, R67, 0x10, RZ ;  /* 0x0000001043487819 */ /* 0x020fca00000006ff */
[----:B------:R-:W-:Y:S01]  /*3ea0*/  FADD.FTZ R122, R72, R122 ;  /* 0x0000007a487a7221 */ /* 0x000fe20000010000 */
[----:B------:R-:W-:Y:S06]  /*3eb0*/  BRA `(.L_x_108) ;  /* 0x0000000000107947 */ /* 0x000fec0003800000 */
.L_x_106:
[----:B-----5:R-:W-:-:S04]  /*3ec0*/  IMAD.U32 R72, R63, 0x10000, RZ ;  /* 0x000100003f487824 */ /* 0x020fc800078e00ff */
[----:B------:R-:W-:Y:S01]  /*3ed0*/  FADD.FTZ R122, R72, R122 ;  /* 0x0000007a487a7221 */ /* 0x000fe20000010000 */
[----:B------:R-:W-:-:S05]  /*3ee0*/  @P2 SHF.L.U32 R72, R67, 0x10, RZ ;  /* 0x0000001043482819 */ /* 0x000fca00000006ff */
[----:B------:R-:W-:-:S07]  /*3ef0*/  @P2 FADD.FTZ R122, R72, R122 ;  /* 0x0000007a487a2221 */ /* 0x000fce0000010000 */
.L_x_108:
[----:B------:R-:W-:-:S04]  /*3f00*/  F2FP.BF16.F32.PACK_AB R72, RZ, R122 ;  /* 0x0000007aff48723e */ /* 0x000fc800000010ff */
[----:B------:R-:W-:-:S07]  /*3f10*/  PRMT R71, R72, 0x7610, R71 ;  /* 0x0000761048477816 */ /* 0x000fce0000000047 */
.L_x_109:
[----:B------:R-:W-:Y:S01]  /*3f20*/  IMAD.U32 R131, R75, 0x10000, RZ ;  /* 0x000100004b837824 */ /* 0x000fe200078e00ff */
[----:B------:R-:W-:Y:S06]  /*3f30*/  @P3 BRA `(.L_x_110) ;  /* 0x0000000000243947 */ /* 0x000fec0003800000 */
[----:B------:R-:W-:-:S04]  /*3f40*/  ISETP.NE.U32.AND P2, PT, RZ, UR12, PT ;  /* 0x0000000cff007c0c */ /* 0x000fc8000bf45070 */
[----:B------:R-:W-:-:S13]  /*3f50*/  ISETP.NE.AND.EX P2, PT, RZ, UR13, PT, P2 ;  /* 0x0000000dff007c0c */ /* 0x000fda000bf45320 */
[----:B------:R-:W-:Y:S05]  /*3f60*/  @P2 BRA `(.L_x_111) ;  /* 0x0000000000082947 */ /* 0x000fea0003800000 */
[----:B------:R-:W-:Y:S05]  /*3f70*/  @P0 BRA `(.L_x_112) ;  /* 0x00000000002c0947 */ /* 0x000fea0003800000 */
[----:B------:R-:W-:Y:S05]  /*3f80*/  BRA `(.L_x_113) ;  /* 0x0000000000307947 */ /* 0x000fea0003800000 */
.L_x_111:
[----:B-----5:R-:W-:-:S04]  /*3f90*/  PRMT R72, R67, 0x7632, R72 ;  /* 0x0000763243487816 */ /* 0x020fc80000000048 */
[----:B------:R-:W-:-:S05]  /*3fa0*/  SHF.L.U32 R72, R72, 0x10, RZ ;  /* 0x0000001048487819 */ /* 0x000fca00000006ff */
[----:B------:R-:W-:Y:S01]  /*3fb0*/  FADD.FTZ R131, R72, R131 ;  /* 0x0000008348837221 */ /* 0x000fe20000010000 */
[----:B------:R-:W-:Y:S06]  /*3fc0*/  BRA `(.L_x_112) ;  /* 0x0000000000187947 */ /* 0x000fec0003800000 */
.L_x_110:
[----:B-----5:R-:W-:-:S05]  /*3fd0*/  PRMT R72, R63, 0x7632, R72 ;  /* 0x000076323f487816 */ /* 0x020fca0000000048 */
[----:B------:R-:W-:-:S04]  /*3fe0*/  IMAD.U32 R72, R72, 0x10000, RZ ;  /* 0x0001000048487824 */ /* 0x000fc800078e00ff */
[----:B------:R-:W-:Y:S01]  /*3ff0*/  FADD.FTZ R131, R72, R131 ;  /* 0x0000008348837221 */ /* 0x000fe20000010000 */
[----:B------:R-:W-:-:S04]  /*4000*/  @P2 PRMT R72, R67, 0x7632, R72 ;  /* 0x0000763243482816 */ /* 0x000fc80000000048 */
[----:B------:R-:W-:-:S05]  /*4010*/  @P2 SHF.L.U32 R72, R72, 0x10, RZ ;  /* 0x0000001048482819 */ /* 0x000fca00000006ff */
[----:B------:R-:W-:-:S07]  /*4020*/  @P2 FADD.FTZ R131, R72, R131 ;  /* 0x0000008348832221 */ /* 0x000fce0000010000 */
.L_x_112:
[----:B------:R-:W-:-:S04]  /*4030*/  F2FP.BF16.F32.PACK_AB R72, RZ, R131 ;  /* 0x00000083ff48723e */ /* 0x000fc800000010ff */
[----:B------:R-:W-:-:S07]  /*4040*/  PRMT R71, R71, 0x5410, R72 ;  /* 0x0000541047477816 */ /* 0x000fce0000000048 */
.L_x_113:
[----:B------:R-:W0:Y:S02]  /*4050*/  @P0 LDC.64 R72, c[0x0][0x238] ;  /* 0x00008e00ff480b82 */ /* 0x000e240000000a00 */
[----:B0-----:R-:W-:-:S04]  /*4060*/  @P0 LEA R72, P2, R134, R72, 0x4 ;  /* 0x0000004886480211 */ /* 0x001fc800078420ff */
[C---:B------:R-:W-:Y:S01]  /*4070*/  @P0 LEA.HI.X R73, R134.reuse, R73, RZ, 0x4, P2 ;  /* 0x0000004986490211 */ /* 0x040fe200010f24ff */
[----:B------:R-:W-:-:S04]  /*4080*/  VIADD R134, R134, 0x20 ;  /* 0x0000002086867836 */ /* 0x000fc80000000000 */
[----:B------:R2:W-:Y:S04]  /*4090*/  @P0 STG.E.128 desc[UR4][R72.64], R68 ;  /* 0x0000004448000986 */ /* 0x0005e8000c101d04 */
.L_x_81:
[----:B------:R-:W-:Y:S05]  /*40a0*/  BSYNC B0 ;  /* 0x0000000000007941 */ /* 0x000fea0003800000 */
.L_x_80:
[----:B------:R-:W-:Y:S01]  /*40b0*/  ISETP.GE.U32.AND P2, PT, R0, 0x80, PT ;  /* 0x000000800000780c */ /* 0x000fe20003f46070 */
[----:B------:R-:W-:-:S12]  /*40c0*/  BSSY B0, `(.L_x_114) ;  /* 0x00000a6000007945 */ /* 0x000fd80003800000 */
[----:B------:R-:W-:Y:S05]  /*40d0*/  @!P2 BRA `(.L_x_115) ;  /* 0x000000080090a947 */ /* 0x000fea0003800000 */
[----:B------:R-:W-:Y:S01]  /*40e0*/  ISETP.NE.U32.AND P2, PT, RZ, UR10, PT ;  /* 0x0000000aff007c0c */ /* 0x000fe2000bf45070 */
[----:B------:R-:W3:Y:S03]  /*40f0*/  LDC.64 R74, c[0x0][0x220] ;  /* 0x00008800ff4a7b82 */ /* 0x000ee60000000a00 */
[----:B------:R-:W-:-:S13]  /*4100*/  ISETP.NE.AND.EX P2, PT, RZ, UR11, PT, P2 ;  /* 0x0000000bff007c0c */ /* 0x000fda000bf45320 */
[----:B012---:R-:W-:-:S04]  /*4110*/  @P2 LEA R72, P3, R134, UR10, 0x4 ;  /* 0x0000000a86482c11 */ /* 0x007fc8000f8620ff */
[----:B------:R-:W-:-:S05]  /*4120*/  @P2 LEA.HI.X R73, R134, UR11, RZ, 0x4, P3 ;  /* 0x0000000b86492c11 */ /* 0x000fca00098f24ff */
[----:B-----5:R0:W5:Y:S01]  /*4130*/  @P2 LDG.E.128 R60, desc[UR4][R72.64] ;  /* 0x00000004483c2981 */ /* 0x020162000c1e1d00 */
[----:B------:R-:W-:-:S04]  /*4140*/  ISETP.NE.U32.AND P2, PT, RZ, UR12, PT ;  /* 0x0000000cff007c0c */ /* 0x000fc8000bf45070 */
[----:B------:R-:W-:-:S13]  /*4150*/  ISETP.NE.AND.EX P2, PT, RZ, UR13, PT, P2 ;  /* 0x0000000dff007c0c */ /* 0x000fda000bf45320 */
[----:B0-----:R-:W-:-:S04]  /*4160*/  @P2 LEA R72, P3, R134, UR12, 0x4 ;  /* 0x0000000c86482c11 */ /* 0x001fc8000f8620ff */
[----:B------:R-:W-:-:S05]  /*4170*/  @P2 LEA.HI.X R73, R134, UR13, RZ, 0x4, P3 ;  /* 0x0000000d86492c11 */ /* 0x000fca00098f24ff */
[----:B------:R3:W5:Y:S02]  /*4180*/  @P2 LDG.E.128 R64, desc[UR4][R72.64] ;  /* 0x0000000448402981 */ /* 0x000764000c1e1d00 */
[----:B---3--:R-:W-:-:S06]  /*4190*/  IMAD.WIDE.U32 R72, R134, 0x10, R74 ;  /* 0x0000001086487825 */ /* 0x008fcc00078e004a */
        /* <DEDUP_REMOVED lines=11> */
.L_x_117:
[----:B-----5:R-:W-:-:S04]  /*4250*/  IMAD.U32 R72, R64, 0x10000, RZ ;  /* 0x0001000040487824 */ /* 0x020fc800078e00ff */
[----:B------:R-:W-:Y:S01]  /*4260*/  FADD.FTZ R89, R72, R89 ;  /* 0x0000005948597221 */ /* 0x000fe20000010000 */
[----:B------:R-:W-:Y:S06]  /*4270*/  BRA `(.L_x_118) ;  /* 0x0000000000107947 */ /* 0x000fec0003800000 */
.L_x_116:
[----:B-----5:R-:W-:-:S05]  /*4280*/  SHF.L.U32 R72, R60, 0x10, RZ ;  /* 0x000000103c487819 */ /* 0x020fca00000006ff */
[----:B------:R-:W-:Y:S01]  /*4290*/  FADD.FTZ R89, R72, R89 ;  /* 0x0000005948597221 */ /* 0x000fe20000010000 */
[----:B------:R-:W-:-:S04]  /*42a0*/  @P2 IMAD.U32 R72, R64, 0x10000, RZ ;  /* 0x0001000040482824 */ /* 0x000fc800078e00ff */
[----:B------:R-:W-:-:S07]  /*42b0*/  @P2 FADD.FTZ R89, R72, R89 ;  /* 0x0000005948592221 */ /* 0x000fce0000010000 */
.L_x_118:
[----:B------:R-:W-:-:S04]  /*42c0*/  F2FP.BF16.F32.PACK_AB R72, RZ, R89 ;  /* 0x00000059ff48723e */ /* 0x000fc800000010ff */
[----:B------:R-:W-:-:S07]  /*42d0*/  PRMT R68, R72, 0x7610, R68 ;  /* 0x0000761048447816 */ /* 0x000fce0000000044 */
.L_x_119:
[----:B------:R-:W-:Y:S01]  /*42e0*/  SHF.L.U32 R99, R99, 0x10, RZ ;  /* 0x0000001063637819 */ /* 0x000fe200000006ff */
[----:B------:R-:W-:Y:S06]  /*42f0*/  @P3 BRA `(.L_x_120) ;  /* 0x0000000000243947 */ /* 0x000fec0003800000 */
[----:B------:R-:W-:-:S04]  /*4300*/  ISETP.NE.U32.AND P4, PT, RZ, UR12, PT ;  /* 0x0000000cff007c0c */ /* 0x000fc8000bf85070 */
[----:B------:R-:W-:-:S13]  /*4310*/  ISETP.NE.AND.EX P4, PT, RZ, UR13, PT, P4 ;  /* 0x0000000dff007c0c */ /* 0x000fda000bf85340 */
[----:B------:R-:W-:Y:S05]  /*4320*/  @P4 BRA `(.L_x_121) ;  /* 0x0000000000084947 */ /* 0x000fea0003800000 */
[----:B------:R-:W-:Y:S05]  /*4330*/  @P0 BRA `(.L_x_122) ;  /* 0x00000000002c0947 */ /* 0x000fea0003800000 */
[----:B------:R-:W-:Y:S05]  /*4340*/  BRA `(.L_x_123) ;  /* 0x0000000000307947 */ /* 0x000fea0003800000 */
.L_x_121:
[----:B-----5:R-:W-:-:S05]  /*4350*/  PRMT R72, R64, 0x7632, R72 ;  /* 0x0000763240487816 */ /* 0x020fca0000000048 */
[----:B------:R-:W-:-:S04]  /*4360*/  IMAD.U32 R72, R72, 0x10000, RZ ;  /* 0x0001000048487824 */ /* 0x000fc800078e00ff */
[----:B------:R-:W-:Y:S01]  /*4370*/  FADD.FTZ R99, R72, R99 ;  /* 0x0000006348637221 */ /* 0x000fe20000010000 */
[----:B------:R-:W-:Y:S06]  /*4380*/  BRA `(.L_x_122) ;  /* 0x0000000000187947 */ /* 0x000fec0003800000 */
.L_x_120:
[----:B-----5:R-:W-:-:S04]  /*4390*/  PRMT R72, R60, 0x7632, R72 ;  /* 0x000076323c487816 */ /* 0x020fc80000000048 */
[----:B------:R-:W-:-:S05]  /*43a0*/  SHF.L.U32 R72, R72, 0x10, RZ ;  /* 0x0000001048487819 */ /* 0x000fca00000006ff */
[----:B------:R-:W-:Y:S01]  /*43b0*/  FADD.FTZ R99, R72, R99 ;  /* 0x0000006348637221 */ /* 0x000fe20000010000 */
[----:B------:R-:W-:-:S05]  /*43c0*/  @P2 PRMT R72, R64, 0x7632, R72 ;  /* 0x0000763240482816 */ /* 0x000fca0000000048 */
[----:B------:R-:W-:-:S04]  /*43d0*/  @P2 IMAD.U32 R72, R72, 0x10000, RZ ;  /* 0x0001000048482824 */ /* 0x000fc800078e00ff */
[----:B------:R-:W-:-:S07]  /*43e0*/  @P2 FADD.FTZ R99, R72, R99 ;  /* 0x0000006348632221 */ /* 0x000fce0000010000 */
.L_x_122:
[----:B------:R-:W-:-:S04]  /*43f0*/  F2FP.BF16.F32.PACK_AB R72, RZ, R99 ;  /* 0x00000063ff48723e */ /* 0x000fc800000010ff */
[----:B------:R-:W-:-:S07]  /*4400*/  PRMT R68, R68, 0x5410, R72 ;  /* 0x0000541044447816 */ /* 0x000fce0000000048 */
.L_x_123:
        /* <DEDUP_REMOVED lines=8> */
.L_x_125:
[----:B-----5:R-:W-:-:S04]  /*4490*/  IMAD.U32 R72, R65, 0x10000, RZ ;  /* 0x0001000041487824 */ /* 0x020fc800078e00ff */
[----:B------:R-:W-:Y:S01]  /*44a0*/  FADD.FTZ R100, R72, R100 ;  /* 0x0000006448647221 */ /* 0x000fe20000010000 */
[----:B------:R-:W-:Y:S06]  /*44b0*/  BRA `(.L_x_126) ;  /* 0x0000000000107947 */ /* 0x000fec0003800000 */
.L_x_124:
[----:B-----5:R-:W-:-:S05]  /*44c0*/  SHF.L.U32 R72, R61, 0x10, RZ ;  /* 0x000000103d487819 */ /* 0x020fca00000006ff */
[----:B------:R-:W-:Y:S01]  /*44d0*/  FADD.FTZ R100, R72, R100 ;  /* 0x0000006448647221 */ /* 0x000fe20000010000 */
[----:B------:R-:W-:-:S04]  /*44e0*/  @P2 IMAD.U32 R72, R65, 0x10000, RZ ;  /* 0x0001000041482824 */ /* 0x000fc800078e00ff */
[----:B------:R-:W-:-:S07]  /*44f0*/  @P2 FADD.FTZ R100, R72, R100 ;  /* 0x0000006448642221 */ /* 0x000fce0000010000 */
.L_x_126:
[----:B------:R-:W-:-:S04]  /*4500*/  F2FP.BF16.F32.PACK_AB R72, RZ, R100 ;  /* 0x00000064ff48723e */ /* 0x000fc800000010ff */
[----:B------:R-:W-:-:S07]  /*4510*/  PRMT R69, R72, 0x7610, R69 ;  /* 0x0000761048457816 */ /* 0x000fce0000000045 */
.L_x_127:
[----:B------:R-:W-:Y:S01]  /*4520*/  SHF.L.U32 R111, R73, 0x10, RZ ;  /* 0x00000010496f7819 */ /* 0x000fe200000006ff */
[----:B------:R-:W-:Y:S06]  /*4530*/  @P3 BRA `(.L_x_128) ;  /* 0x0000000000243947 */ /* 0x000fec0003800000 */
[----:B------:R-:W-:-:S04]  /*4540*/  ISETP.NE.U32.AND P4, PT, RZ, UR12, PT ;  /* 0x0000000cff007c0c */ /* 0x000fc8000bf85070 */
[----:B------:R-:W-:-:S13]  /*4550*/  ISETP.NE.AND.EX P4, PT, RZ, UR13, PT, P4 ;  /* 0x0000000dff007c0c */ /* 0x000fda000bf85340 */
[----:B------:R-:W-:Y:S05]  /*4560*/  @P4 BRA `(.L_x_129) ;  /* 0x0000000000084947 */ /* 0x000fea0003800000 */
[----:B------:R-:W-:Y:S05]  /*4570*/  @P0 BRA `(.L_x_130) ;  /* 0x00000000002c0947 */ /* 0x000fea0003800000 */
[----:B------:R-:W-:Y:S05]  /*4580*/  BRA `(.L_x_131) ;  /* 0x0000000000307947 */ /* 0x000fea0003800000 */
.L_x_129:
[----:B-----5:R-:W-:-:S05]  /*4590*/  PRMT R72, R65, 0x7632, R72 ;  /* 0x0000763241487816 */ /* 0x020fca0000000048 */
[----:B------:R-:W-:-:S04]  /*45a0*/  IMAD.U32 R72, R72, 0x10000, RZ ;  /* 0x0001000048487824 */ /* 0x000fc800078e00ff */
[----:B------:R-:W-:Y:S01]  /*45b0*/  FADD.FTZ R111, R72, R111 ;  /* 0x0000006f486f7221 */ /* 0x000fe20000010000 */
[----:B------:R-:W-:Y:S06]  /*45c0*/  BRA `(.L_x_130) ;  /* 0x0000000000187947 */ /* 0x000fec0003800000 */
.L_x_128:
[----:B-----5:R-:W-:-:S04]  /*45d0*/  PRMT R72, R61, 0x7632, R72 ;  /* 0x000076323d487816 */ /* 0x020fc80000000048 */
[----:B------:R-:W-:-:S05]  /*45e0*/  SHF.L.U32 R72, R72, 0x10, RZ ;  /* 0x0000001048487819 */ /* 0x000fca00000006ff */
[----:B------:R-:W-:Y:S01]  /*45f0*/  FADD.FTZ R111, R72, R111 ;  /* 0x0000006f486f7221 */ /* 0x000fe20000010000 */
[----:B------:R-:W-:-:S05]  /*4600*/  @P2 PRMT R72, R65, 0x7632, R72 ;  /* 0x0000763241482816 */ /* 0x000fca0000000048 */
[----:B------:R-:W-:-:S04]  /*4610*/  @P2 IMAD.U32 R72, R72, 0x10000, RZ ;  /* 0x0001000048482824 */ /* 0x000fc800078e00ff */
[----:B------:R-:W-:-:S07]  /*4620*/  @P2 FADD.FTZ R111, R72, R111 ;  /* 0x0000006f486f2221 */ /* 0x000fce0000010000 */
.L_x_130:
[----:B------:R-:W-:-:S04]  /*4630*/  F2FP.BF16.F32.PACK_AB R72, RZ, R111 ;  /* 0x0000006fff48723e */ /* 0x000fc800000010ff */
[----:B------:R-:W-:-:S07]  /*4640*/  PRMT R69, R69, 0x5410, R72 ;  /* 0x0000541045457816 */ /* 0x000fce0000000048 */
.L_x_131:
        /* <DEDUP_REMOVED lines=8> */
.L_x_133:
[----:B-----5:R-:W-:-:S04]  /*46d0*/  IMAD.U32 R72, R66, 0x10000, RZ ;  /* 0x0001000042487824 */ /* 0x020fc800078e00ff */
[----:B------:R-:W-:Y:S01]  /*46e0*/  FADD.FTZ R112, R72, R112 ;  /* 0x0000007048707221 */ /* 0x000fe20000010000 */
[----:B------:R-:W-:Y:S06]  /*46f0*/  BRA `(.L_x_134) ;  /* 0x0000000000107947 */ /* 0x000fec0003800000 */
.L_x_132:
[----:B-----5:R-:W-:-:S05]  /*4700*/  SHF.L.U32 R72, R62, 0x10, RZ ;  /* 0x000000103e487819 */ /* 0x020fca00000006ff */
[----:B------:R-:W-:Y:S01]  /*4710*/  FADD.FTZ R112, R72, R112 ;  /* 0x0000007048707221 */ /* 0x000fe20000010000 */
[----:B------:R-:W-:-:S04]  /*4720*/  @P2 IMAD.U32 R72, R66, 0x10000, RZ ;  /* 0x0001000042482824 */ /* 0x000fc800078e00ff */
[----:B------:R-:W-:-:S07]  /*4730*/  @P2 FADD.FTZ R112, R72, R112 ;  /* 0x0000007048702221 */ /* 0x000fce0000010000 */
.L_x_134:
[----:B------:R-:W-:-:S04]  /*4740*/  F2FP.BF16.F32.PACK_AB R72, RZ, R112 ;  /* 0x00000070ff48723e */ /* 0x000fc800000010ff */
[----:B------:R-:W-:-:S07]  /*4750*/  PRMT R70, R72, 0x7610, R70 ;  /* 0x0000761048467816 */ /* 0x000fce0000000046 */
.L_x_135:
[----:B------:R-:W-:Y:S01]  /*4760*/  SHF.L.U32 R123, R74, 0x10, RZ ;  /* 0x000000104a7b7819 */ /* 0x000fe200000006ff */
[----:B------:R-:W-:Y:S06]  /*4770*/  @P3 BRA `(.L_x_136) ;  /* 0x0000000000243947 */ /* 0x000fec0003800000 */
[----:B------:R-:W-:-:S04]  /*4780*/  ISETP.NE.U32.AND P4, PT, RZ, UR12, PT ;  /* 0x0000000cff007c0c */ /* 0x000fc8000bf85070 */
[----:B------:R-:W-:-:S13]  /*4790*/  ISETP.NE.AND.EX P4, PT, RZ, UR13, PT, P4 ;  /* 0x0000000dff007c0c */ /* 0x000fda000bf85340 */
[----:B------:R-:W-:Y:S05]  /*47a0*/  @P4 BRA `(.L_x_137) ;  /* 0x0000000000084947 */ /* 0x000fea0003800000 */
[----:B------:R-:W-:Y:S05]  /*47b0*/  @P0 BRA `(.L_x_138) ;  /* 0x00000000002c0947 */ /* 0x000fea0003800000 */
[----:B------:R-:W-:Y:S05]  /*47c0*/  BRA `(.L_x_139) ;  /* 0x0000000000307947 */ /* 0x000fea0003800000 */
.L_x_137:
[----:B-----5:R-:W-:-:S05]  /*47d0*/  PRMT R72, R66, 0x7632, R72 ;  /* 0x0000763242487816 */ /* 0x020fca0000000048 */
[----:B------:R-:W-:-:S04]  /*47e0*/  IMAD.U32 R72, R72, 0x10000, RZ ;  /* 0x0001000048487824 */ /* 0x000fc800078e00ff */
[----:B------:R-:W-:Y:S01]  /*47f0*/  FADD.FTZ R123, R72, R123 ;  /* 0x0000007b487b7221 */ /* 0x000fe20000010000 */
[----:B------:R-:W-:Y:S06]  /*4800*/  BRA `(.L_x_138) ;  /* 0x0000000000187947 */ /* 0x000fec0003800000 */
.L_x_136:
[----:B-----5:R-:W-:-:S04]  /*4810*/  PRMT R72, R62, 0x7632, R72 ;  /* 0x000076323e487816 */ /* 0x020fc80000000048 */
[----:B------:R-:W-:-:S05]  /*4820*/  SHF.L.U32 R72, R72, 0x10, RZ ;  /* 0x0000001048487819 */ /* 0x000fca00000006ff */
[----:B------:R-:W-:Y:S01]  /*4830*/  FADD.FTZ R123, R72, R123 ;  /* 0x0000007b487b7221 */ /* 0x000fe20000010000 */
[----:B------:R-:W-:-:S05]  /*4840*/  @P2 PRMT R72, R66, 0x7632, R72 ;  /* 0x0000763242482816 */ /* 0x000fca0000000048 */
[----:B------:R-:W-:-:S04]  /*4850*/  @P2 IMAD.U32 R72, R72, 0x10000, RZ ;  /* 0x0001000048482824 */ /* 0x000fc800078e00ff */
[----:B------:R-:W-:-:S07]  /*4860*/  @P2 FADD.FTZ R123, R72, R123 ;  /* 0x0000007b487b2221 */ /* 0x000fce0000010000 */
.L_x_138:
[----:B------:R-:W-:-:S04]  /*4870*/  F2FP.BF16.F32.PACK_AB R72, RZ, R123 ;  /* 0x0000007bff48723e */ /* 0x000fc800000010ff */
[----:B------:R-:W-:-:S07]  /*4880*/  PRMT R70, R70, 0x5410, R72 ;  /* 0x0000541046467816 */ /* 0x000fce0000000048 */
.L_x_139:
        /* <DEDUP_REMOVED lines=8> */
.L_x_141:
[----:B-----5:R-:W-:-:S04]  /*4910*/  IMAD.U32 R72, R67, 0x10000, RZ ;  /* 0x0001000043487824 */ /* 0x020fc800078e00ff */
[----:B------:R-:W-:Y:S01]  /*4920*/  FADD.FTZ R124, R72, R124 ;  /* 0x0000007c487c7221 */ /* 0x000fe20000010000 */
[----:B------:R-:W-:Y:S06]  /*4930*/  BRA `(.L_x_142) ;  /* 0x0000000000107947 */ /* 0x000fec0003800000 */
.L_x_140:
[----:B-----5:R-:W-:-:S05]  /*4940*/  SHF.L.U32 R72, R63, 0x10, RZ ;  /* 0x000000103f487819 */ /* 0x020fca00000006ff */
[----:B------:R-:W-:Y:S01]  /*4950*/  FADD.FTZ R124, R72, R124 ;  /* 0x0000007c487c7221 */ /* 0x000fe20000010000 */
[----:B------:R-:W-:-:S04]  /*4960*/  @P2 IMAD.U32 R72, R67, 0x10000, RZ ;  /* 0x0001000043482824 */ /* 0x000fc800078e00ff */
[----:B------:R-:W-:-:S07]  /*4970*/  @P2 FADD.FTZ R124, R72, R124 ;  /* 0x0000007c487c2221 */ /* 0x000fce0000010000 */
.L_x_142:
[----:B------:R-:W-:-:S04]  /*4980*/  F2FP.BF16.F32.PACK_AB R72, RZ, R124 ;  /* 0x0000007cff48723e */ /* 0x000fc800000010ff */
[----:B------:R-:W-:-:S07]  /*4990*/  PRMT R71, R72, 0x7610, R71 ;  /* 0x0000761048477816 */ /* 0x000fce0000000047 */
.L_x_143:
[----:B------:R-:W-:Y:S01]  /*49a0*/  SHF.L.U32 R132, R75, 0x10, RZ ;  /* 0x000000104b847819 */ /* 0x000fe200000006ff */
[----:B------:R-:W-:Y:S06]  /*49b0*/  @P3 BRA `(.L_x_144) ;  /* 0x0000000000243947 */ /* 0x000fec0003800000 */
[----:B------:R-:W-:-:S04]  /*49c0*/  ISETP.NE.U32.AND P2, PT, RZ, UR12, PT ;  /* 0x0000000cff007c0c */ /* 0x000fc8000bf45070 */
[----:B------:R-:W-:-:S13]  /*49d0*/  ISETP.NE.AND.EX P2, PT, RZ, UR13, PT, P2 ;  /* 0x0000000dff007c0c */ /* 0x000fda000bf45320 */
[----:B------:R-:W-:Y:S05]  /*49e0*/  @P2 BRA `(.L_x_145) ;  /* 0x0000000000082947 */ /* 0x000fea0003800000 */
[----:B------:R-:W-:Y:S05]  /*49f0*/  @P0 BRA `(.L_x_146) ;  /* 0x00000000002c0947 */ /* 0x000fea0003800000 */
[----:B------:R-:W-:Y:S05]  /*4a00*/  BRA `(.L_x_147) ;  /* 0x0000000000307947 */ /* 0x000fea0003800000 */
.L_x_145:
[----:B-----5:R-:W-:-:S05]  /*4a10*/  PRMT R72, R67, 0x7632, R72 ;  /* 0x0000763243487816 */ /* 0x020fca0000000048 */
[----:B------:R-:W-:-:S04]  /*4a20*/  IMAD.U32 R72, R72, 0x10000, RZ ;  /* 0x0001000048487824 */ /* 0x000fc800078e00ff */
[----:B------:R-:W-:Y:S01]  /*4a30*/  FADD.FTZ R132, R72, R132 ;  /* 0x0000008448847221 */ /* 0x000fe20000010000 */
[----:B------:R-:W-:Y:S06]  /*4a40*/  BRA `(.L_x_146) ;  /* 0x0000000000187947 */ /* 0x000fec0003800000 */
.L_x_144:
[----:B-----5:R-:W-:-:S04]  /*4a50*/  PRMT R72, R63, 0x7632, R72 ;  /* 0x000076323f487816 */ /* 0x020fc80000000048 */
[----:B------:R-:W-:-:S05]  /*4a60*/  SHF.L.U32 R72, R72, 0x10, RZ ;  /* 0x0000001048487819 */ /* 0x000fca00000006ff */
[----:B------:R-:W-:Y:S01]  /*4a70*/  FADD.FTZ R132, R72, R132 ;  /* 0x0000008448847221 */ /* 0x000fe20000010000 */
[----:B------:R-:W-:-:S05]  /*4a80*/  @P2 PRMT R72, R67, 0x7632, R72 ;  /* 0x0000763243482816 */ /* 0x000fca0000000048 */
[----:B------:R-:W-:-:S04]  /*4a90*/  @P2 IMAD.U32 R72, R72, 0x10000, RZ ;  /* 0x0001000048482824 */ /* 0x000fc800078e00ff */
[----:B------:R-:W-:-:S07]  /*4aa0*/  @P2 FADD.FTZ R132, R72, R132 ;  /* 0x0000008448842221 */ /* 0x000fce0000010000 */
.L_x_146:
[----:B------:R-:W-:-:S04]  /*4ab0*/  F2FP.BF16.F32.PACK_AB R72, RZ, R132 ;  /* 0x00000084ff48723e */ /* 0x000fc800000010ff */
[----:B------:R-:W-:-:S07]  /*4ac0*/  PRMT R71, R71, 0x5410, R72 ;  /* 0x0000541047477816 */ /* 0x000fce0000000048 */
.L_x_147:
[----:B------:R-:W0:Y:S02]  /*4ad0*/  @P0 LDC.64 R72, c[0x0][0x238] ;  /* 0x00008e00ff480b82 */ /* 0x000e240000000a00 */
[----:B0-----:R-:W-:-:S04]  /*4ae0*/  @P0 LEA R72, P2, R134, R72, 0x4 ;  /* 0x0000004886480211 */ /* 0x001fc800078420ff */
[C---:B------:R-:W-:Y:S02]  /*4af0*/  @P0 LEA.HI.X R73, R134.reuse, R73, RZ, 0x4, P2 ;  /* 0x0000004986490211 */ /* 0x040fe400010f24ff */
[----:B------:R-:W-:-:S03]  /*4b00*/  IADD3 R134, R134, 0x20, RZ ;  /* 0x0000002086867810 */ /* 0x000fc60007ffe0ff */
[----:B------:R3:W-:Y:S04]  /*4b10*/  @P0 STG.E.128 desc[UR4][R72.64], R68 ;  /* 0x0000004448000986 */ /* 0x0007e8000c101d04 */
.L_x_115:
[----:B------:R-:W-:Y:S05]  /*4b20*/  BSYNC B0 ;  /* 0x0000000000007941 */ /* 0x000fea0003800000 */
.L_x_114:
[----:B------:R-:W-:Y:S01]  /*4b30*/  ISETP.GE.U32.AND P2, PT, R0, 0xa0, PT ;  /* 0x000000a00000780c */ /* 0x000fe20003f46070 */
[----:B------:R-:W-:-:S12]  /*4b40*/  BSSY B0, `(.L_x_148) ;  /* 0x00000a6000007945 */ /* 0x000fd80003800000 */
[----:B------:R-:W-:Y:S05]  /*4b50*/  @!P2 BRA `(.L_x_149) ;  /* 0x000000080090a947 */ /* 0x000fea0003800000 */
[----:B------:R-:W-:Y:S01]  /*4b60*/  ISETP.NE.U32.AND P2, PT, RZ, UR10, PT ;  /* 0x0000000aff007c0c */ /* 0x000fe2000bf45070 */
[----:B------:R-:W4:Y:S03]  /*4b70*/  LDC.64 R74, c[0x0][0x220] ;  /* 0x00008800ff4a7b82 */ /* 0x000f260000000a00 */
[----:B------:R-:W-:-:S13]  /*4b80*/  ISETP.NE.AND.EX P2, PT, RZ, UR11, PT, P2 ;  /* 0x0000000bff007c0c */ /* 0x000fda000bf45320 */
[----:B0123--:R-:W-:-:S04]  /*4b90*/  @P2 LEA R72, P3, R134, UR10, 0x4 ;  /* 0x0000000a86482c11 */ /* 0x00ffc8000f8620ff */
[----:B------:R-:W-:-:S05]  /*4ba0*/  @P2 LEA.HI.X R73, R134, UR11, RZ, 0x4, P3 ;  /* 0x0000000b86492c11 */ /* 0x000fca00098f24ff */
[----:B-----5:R0:W5:Y:S01]  /*4bb0*/  @P2 LDG.E.128 R60, desc[UR4][R72.64] ;  /* 0x00000004483c2981 */ /* 0x020162000c1e1d00 */
[----:B------:R-:W-:-:S04]  /*4bc0*/  ISETP.NE.U32.AND P2, PT, RZ, UR12, PT ;  /* 0x0000000cff007c0c */ /* 0x000fc8000bf45070 */
[----:B------:R-:W-:-:S13]  /*4bd0*/  ISETP.NE.AND.EX P2, PT, RZ, UR13, PT, P2 ;  /* 0x0000000dff007c0c */ /* 0x000fda000bf45320 */
[----:B0-----:R-:W-:-:S04]  /*4be0*/  @P2 LEA R72, P3, R134, UR12, 0x4 ;  /* 0x0000000c86482c11 */ /* 0x001fc8000f8620ff */
[----:B------:R-:W-:-:S05]  /*4bf0*/  @P2 LEA.HI.X R73, R134, UR13, RZ, 0x4, P3 ;  /* 0x0000000d86492c11 */ /* 0x000fca00098f24ff */
[----:B------:R4:W5:Y:S02]  /*4c00*/  @P2 LDG.E.128 R64, desc[UR4][R72.64] ;  /* 0x0000000448402981 */ /* 0x000964000c1e1d00 */
[----:B----4-:R-:W-:-:S06]  /*4c10*/  IMAD.WIDE.U32 R72, R134, 0x10, R74 ;  /* 0x0000001086487825 */ /* 0x010fcc00078e004a */
        /* <DEDUP_REMOVED lines=11> */
.L_x_151:
[----:B-----5:R-:W-:-:S05]  /*4cd0*/  SHF.L.U32 R72, R64, 0x10, RZ ;  /* 0x0000001040487819 */ /* 0x020fca00000006ff */
[----:B------:R-:W-:Y:S01]  /*4ce0*/  FADD.FTZ R90, R72, R90 ;  /* 0x0000005a485a7221 */ /* 0x000fe20000010000 */
[----:B------:R-:W-:Y:S06]  /*4cf0*/  BRA `(.L_x_152) ;  /* 0x0000000000107947 */ /* 0x000fec0003800000 */
.L_x_150:
[----:B-----5:R-:W-:-:S04]  /*4d00*/  IMAD.U32 R72, R60, 0x10000, RZ ;  /* 0x000100003c487824 */ /* 0x020fc800078e00ff */
[----:B------:R-:W-:Y:S01]  /*4d10*/  FADD.FTZ R90, R72, R90 ;  /* 0x0000005a485a7221 */ /* 0x000fe20000010000 */
[----:B------:R-:W-:-:S05]  /*4d20*/  @P2 SHF.L.U32 R72, R64, 0x10, RZ ;  /* 0x0000001040482819 */ /* 0x000fca00000006ff */
[----:B------:R-:W-:-:S07]  /*4d30*/  @P2 FADD.FTZ R90, R72, R90 ;  /* 0x0000005a485a2221 */ /* 0x000fce0000010000 */
.L_x_152:
[----:B------:R-:W-:-:S04]  /*4d40*/  F2FP.BF16.F32.PACK_AB R72, RZ, R90 ;  /* 0x0000005aff48723e */ /* 0x000fc800000010ff */
[----:B------:R-:W-:-:S07]  /*4d50*/  PRMT R68, R72, 0x7610, R68 ;  /* 0x0000761048447816 */ /* 0x000fce0000000044 */
.L_x_153:
[----:B------:R-:W-:Y:S01]  /*4d60*/  IMAD.U32 R101, R101, 0x10000, RZ ;  /* 0x0001000065657824 */ /* 0x000fe200078e00ff */
[----:B------:R-:W-:Y:S06]  /*4d70*/  @P3 BRA `(.L_x_154) ;  /* 0x0000000000243947 */ /* 0x000fec0003800000 */
[----:B------:R-:W-:-:S04]  /*4d80*/  ISETP.NE.U32.AND P4, PT, RZ, UR12, PT ;  /* 0x0000000cff007c0c */ /* 0x000fc8000bf85070 */
[----:B------:R-:W-:-:S13]  /*4d90*/  ISETP.NE.AND.EX P4, PT, RZ, UR13, PT, P4 ;  /* 0x0000000dff007c0c */ /* 0x000fda000bf85340 */
[----:B------:R-:W-:Y:S05]  /*4da0*/  @P4 BRA `(.L_x_155) ;  /* 0x0000000000084947 */ /* 0x000fea0003800000 */
[----:B------:R-:W-:Y:S05]  /*4db0*/  @P0 BRA `(.L_x_156) ;  /* 0x00000000002c0947 */ /* 0x000fea0003800000 */
[----:B------:R-:W-:Y:S05]  /*4dc0*/  BRA `(.L_x_157) ;  /* 0x0000000000307947 */ /* 0x000fea0003800000 */
.L_x_155:
[----:B-----5:R-:W-:-:S04]  /*4dd0*/  PRMT R72, R64, 0x7632, R72 ;  /* 0x0000763240487816 */ /* 0x020fc80000000048 */
[----:B------:R-:W-:-:S05]  /*4de0*/  SHF.L.U32 R72, R72, 0x10, RZ ;  /* 0x0000001048487819 */ /* 0x000fca00000006ff */
[----:B------:R-:W-:Y:S01]  /*4df0*/  FADD.FTZ R101, R72, R101 ;  /* 0x0000006548657221 */ /* 0x000fe20000010000 */
[----:B------:R-:W-:Y:S06]  /*4e00*/  BRA `(.L_x_156) ;  /* 0x0000000000187947 */ /* 0x000fec0003800000 */
.L_x_154:
[----:B-----5:R-:W-:-:S05]  /*4e10*/  PRMT R72, R60, 0x7632, R72 ;  /* 0x000076323c487816 */ /* 0x020fca0000000048 */
[----:B------:R-:W-:-:S04]  /*4e20*/  IMAD.U32 R72, R72, 0x10000, RZ ;  /* 0x0001000048487824 */ /* 0x000fc800078e00ff */
[----:B------:R-:W-:Y:S01]  /*4e30*/  FADD.FTZ R101, R72, R101 ;  /* 0x0000006548657221 */ /* 0x000fe20000010000 */
[----:B------:R-:W-:-:S04]  /*4e40*/  @P2 PRMT R72, R64, 0x7632, R72 ;  /* 0x0000763240482816 */ /* 0x000fc80000000048 */
[----:B------:R-:W-:-:S05]  /*4e50*/  @P2 SHF.L.U32 R72, R72, 0x10, RZ ;  /* 0x0000001048482819 */ /* 0x000fca00000006ff */
[----:B------:R-:W-:-:S07]  /*4e60*/  @P2 FADD.FTZ R101, R72, R101 ;  /* 0x0000006548652221 */ /* 0x000fce0000010000 */
.L_x_156:
[----:B------:R-:W-:-:S04]  /*4e70*/  F2FP.BF16.F32.PACK_AB R72, RZ, R101 ;  /* 0x00000065ff48723e */ /* 0x000fc800000010ff */
[----:B------:R-:W-:-:S07]  /*4e80*/  PRMT R68, R68, 0x5410, R72 ;  /* 0x0000541044447816 */ /* 0x000fce0000000048 */
.L_x_157:
        /* <DEDUP_REMOVED lines=8> */
.L_x_159:
[----:B-----5:R-:W-:-:S05]  /*4f10*/  SHF.L.U32 R72, R65, 0x10, RZ ;  /* 0x0000001041487819 */ /* 0x020fca00000006ff */
[----:B------:R-:W-:Y:S01]  /*4f20*/  FADD.FTZ R102, R72, R102 ;  /* 0x0000006648667221 */ /* 0x000fe20000010000 */
[----:B------:R-:W-:Y:S06]  /*4f30*/  BRA `(.L_x_160) ;  /* 0x0000000000107947 */ /* 0x000fec0003800000 */
.L_x_158:
[----:B-----5:R-:W-:-:S04]  /*4f40*/  IMAD.U32 R72, R61, 0x10000, RZ ;  /* 0x000100003d487824 */ /* 0x020fc800078e00ff */
[----:B------:R-:W-:Y:S01]  /*4f50*/  FADD.FTZ R102, R72, R102 ;  /* 0x0000006648667221 */ /* 0x000fe20000010000 */
[----:B------:R-:W-:-:S05]  /*4f60*/  @P2 SHF.L.U32 R72, R65, 0x10, RZ ;  /* 0x0000001041482819 */ /* 0x000fca00000006ff */
[----:B------:R-:W-:-:S07]  /*4f70*/  @P2 FADD.FTZ R102, R72, R102 ;  /* 0x0000006648662221 */ /* 0x000fce0000010000 */
.L_x_160:
[----:B------:R-:W-:-:S04]  /*4f80*/  F2FP.BF16.F32.PACK_AB R72, RZ, R102 ;  /* 0x00000066ff48723e */ /* 0x000fc800000010ff */
[----:B------:R-:W-:-:S07]  /*4f90*/  PRMT R69, R72, 0x7610, R69 ;  /* 0x0000761048457816 */ /* 0x000fce0000000045 */
.L_x_161:
[----:B------:R-:W-:Y:S01]  /*4fa0*/  IMAD.U32 R113, R73, 0x10000, RZ ;  /* 0x0001000049717824 */ /* 0x000fe200078e00ff */
[----:B------:R-:W-:Y:S06]  /*4fb0*/  @P3 BRA `(.L_x_162) ;  /* 0x0000000000243947 */ /* 0x000fec0003800000 */
[----:B------:R-:W-:-:S04]  /*4fc0*/  ISETP.NE.U32.AND P4, PT, RZ, UR12, PT ;  /* 0x0000000cff007c0c */ /* 0x000fc8000bf85070 */
[----:B------:R-:W-:-:S13]  /*4fd0*/  ISETP.NE.AND.EX P4, PT, RZ, UR13, PT, P4 ;  /* 0x0000000dff007c0c */ /* 0x000fda000bf85340 */
[----:B------:R-:W-:Y:S05]  /*4fe0*/  @P4 BRA `(.L_x_163) ;  /* 0x0000000000084947 */ /* 0x000fea0003800000 */
[----:B------:R-:W-:Y:S05]  /*4ff0*/  @P0 BRA `(.L_x_164) ;  /* 0x00000000002c0947 */ /* 0x000fea0003800000 */
[----:B------:R-:W-:Y:S05]  /*5000*/  BRA `(.L_x_165) ;  /* 0x0000000000307947 */ /* 0x000fea0003800000 */
.L_x_163:
[----:B-----5:R-:W-:-:S04]  /*5010*/  PRMT R72, R65, 0x7632, R72 ;  /* 0x0000763241487816 */ /* 0x020fc80000000048 */
[----:B------:R-:W-:-:S05]  /*5020*/  SHF.L.U32 R72, R72, 0x10, RZ ;  /* 0x0000001048487819 */ /* 0x000fca00000006ff */
[----:B------:R-:W-:Y:S01]  /*5030*/  FADD.FTZ R113, R72, R113 ;  /* 0x0000007148717221 */ /* 0x000fe20000010000 */
[----:B------:R-:W-:Y:S06]  /*5040*/  BRA `(.L_x_164) ;  /* 0x0000000000187947 */ /* 0x000fec0003800000 */
.L_x_162:
[----:B-----5:R-:W-:-:S05]  /*5050*/  PRMT R72, R61, 0x7632, R72 ;  /* 0x000076323d487816 */ /* 0x020fca0000000048 */
[----:B------:R-:W-:-:S04]  /*5060*/  IMAD.U32 R72, R72, 0x10000, RZ ;  /* 0x0001000048487824 */ /* 0x000fc800078e00ff */
[----:B------:R-:W-:Y:S01]  /*5070*/  FADD.FTZ R113, R72, R113 ;  /* 0x0000007148717221 */ /* 0x000fe20000010000 */
[----:B------:R-:W-:-:S04]  /*5080*/  @P2 PRMT R72, R65, 0x7632, R72 ;  /* 0x0000763241482816 */ /* 0x000fc80000000048 */
[----:B------:R-:W-:-:S05]  /*5090*/  @P2 SHF.L.U32 R72, R72, 0x10, RZ ;  /* 0x0000001048482819 */ /* 0x000fca00000006ff */
[----:B------:R-:W-:-:S07]  /*50a0*/  @P2 FADD.FTZ R113, R72, R113 ;  /* 0x0000007148712221 */ /* 0x000fce0000010000 */
.L_x_164:
[----:B------:R-:W-:-:S04]  /*50b0*/  F2FP.BF16.F32.PACK_AB R72, RZ, R113 ;  /* 0x00000071ff48723e */ /* 0x000fc800000010ff */
[----:B------:R-:W-:-:S07]  /*50c0*/  PRMT R69, R69, 0x5410, R72 ;  /* 0x0000541045457816 */ /* 0x000fce0000000048 */
.L_x_165:
        /* <DEDUP_REMOVED lines=8> */
.L_x_167:
[----:B-----5:R-:W-:-:S05]  /*5150*/  SHF.L.U32 R72, R66, 0x10, RZ ;  /* 0x0000001042487819 */ /* 0x020fca00000006ff */
[----:B------:R-:W-:Y:S01]  /*5160*/  FADD.FTZ R114, R72, R114 ;  /* 0x0000007248727221 */ /* 0x000fe20000010000 */
[----:B------:R-:W-:Y:S06]  /*5170*/  BRA `(.L_x_168) ;  /* 0x0000000000107947 */ /* 0x000fec0003800000 */
.L_x_166:
[----:B-----5:R-:W-:-:S04]  /*5180*/  IMAD.U32 R72, R62, 0x10000, RZ ;  /* 0x000100003e487824 */ /* 0x020fc800078e00ff */
[----:B------:R-:W-:Y:S01]  /*5190*/  FADD.FTZ R114, R72, R114 ;  /* 0x0000007248727221 */ /* 0x000fe20000010000 */
[----:B------:R-:W-:-:S05]  /*51a0*/  @P2 SHF.L.U32 R72, R66, 0x10, RZ ;  /* 0x0000001042482819 */ /* 0x000fca00000006ff */
[----:B------:R-:W-:-:S07]  /*51b0*/  @P2 FADD.FTZ R114, R72, R114 ;  /* 0x0000007248722221 */ /* 0x000fce0000010000 */
.L_x_168:
[----:B------:R-:W-:-:S04]  /*51c0*/  F2FP.BF16.F32.PACK_AB R72, RZ, R114 ;  /* 0x00000072ff48723e */ /* 0x000fc800000010ff */
[----:B------:R-:W-:-:S07]  /*51d0*/  PRMT R70, R72, 0x7610, R70 ;  /* 0x0000761048467816 */ /* 0x000fce0000000046 */
.L_x_169:
[----:B------:R-:W-:Y:S01]  /*51e0*/  IMAD.U32 R125, R74, 0x10000, RZ ;  /* 0x000100004a7d7824 */ /* 0x000fe200078e00ff */
[----:B------:R-:W-:Y:S06]  /*51f0*/  @P3 BRA `(.L_x_170) ;  /* 0x0000000000243947 */ /* 0x000fec0003800000 */
[----:B------:R-:W-:-:S04]  /*5200*/  ISETP.NE.U32.AND P4, PT, RZ, UR12, PT ;  /* 0x0000000cff007c0c */ /* 0x000fc8000bf85070 */
[----:B------:R-:W-:-:S13]  /*5210*/  ISETP.NE.AND.EX P4, PT, RZ, UR13, PT, P4 ;  /* 0x0000000dff007c0c */ /* 0x000fda000bf85340 */
[----:B------:R-:W-:Y:S05]  /*5220*/  @P4 BRA `(.L_x_171) ;  /* 0x0000000000084947 */ /* 0x000fea0003800000 */
[----:B------:R-:W-:Y:S05]  /*5230*/  @P0 BRA `(.L_x_172) ;  /* 0x00000000002c0947 */ /* 0x000fea0003800000 */
[----:B------:R-:W-:Y:S05]  /*5240*/  BRA `(.L_x_173) ;  /* 0x0000000000307947 */ /* 0x000fea0003800000 */
.L_x_171:
[----:B-----5:R-:W-:-:S04]  /*5250*/  PRMT R72, R66, 0x7632, R72 ;  /* 0x0000763242487816 */ /* 0x020fc80000000048 */
[----:B------:R-:W-:-:S05]  /*5260*/  SHF.L.U32 R72, R72, 0x10, RZ ;  /* 0x0000001048487819 */ /* 0x000fca00000006ff */
[----:B------:R-:W-:Y:S01]  /*5270*/  FADD.FTZ R125, R72, R125 ;  /* 0x0000007d487d7221 */ /* 0x000fe20000010000 */
[----:B------:R-:W-:Y:S06]  /*5280*/  BRA `(.L_x_172) ;  /* 0x0000000000187947 */ /* 0x000fec0003800000 */
.L_x_170:
[----:B-----5:R-:W-:-:S05]  /*5290*/  PRMT R72, R62, 0x7632, R72 ;  /* 0x000076323e487816 */ /* 0x020fca0000000048 */
[----:B------:R-:W-:-:S04]  /*52a0*/  IMAD.U32 R72, R72, 0x10000, RZ ;  /* 0x0001000048487824 */ /* 0x000fc800078e00ff */
[----:B------:R-:W-:Y:S01]  /*52b0*/  FADD.FTZ R125, R72, R125 ;  /* 0x0000007d487d7221 */ /* 0x000fe20000010000 */
[----:B------:R-:W-:-:S04]  /*52c0*/  @P2 PRMT R72, R66, 0x7632, R72 ;  /* 0x0000763242482816 */ /* 0x000fc80000000048 */
[----:B------:R-:W-:-:S05]  /*52d0*/  @P2 SHF.L.U32 R72, R72, 0x10, RZ ;  /* 0x0000001048482819 */ /* 0x000fca00000006ff */
[----:B------:R-:W-:-:S07]  /*52e0*/  @P2 FADD.FTZ R125, R72, R125 ;  /* 0x0000007d487d2221 */ /* 0x000fce0000010000 */
.L_x_172:
[----:B------:R-:W-:-:S04]  /*52f0*/  F2FP.BF16.F32.PACK_AB R72, RZ, R125 ;  /* 0x0000007dff48723e */ /* 0x000fc800000010ff */
[----:B------:R-:W-:-:S07]  /*5300*/  PRMT R70, R70, 0x5410, R72 ;  /* 0x0000541046467816 */ /* 0x000fce0000000048 */
.L_x_173:
        /* <DEDUP_REMOVED lines=8> */
.L_x_175:
[----:B-----5:R-:W-:-:S05]  /*5390*/  SHF.L.U32 R72, R67, 0x10, RZ ;  /* 0x0000001043487819 */ /* 0x020fca00000006ff */
[----:B------:R-:W-:Y:S01]  /*53a0*/  FADD.FTZ R126, R72, R126 ;  /* 0x0000007e487e7221 */ /* 0x000fe20000010000 */
[----:B------:R-:W-:Y:S06]  /*53b0*/  BRA `(.L_x_176) ;  /* 0x0000000000107947 */ /* 0x000fec0003800000 */
.L_x_174:
[----:B-----5:R-:W-:-:S04]  /*53c0*/  IMAD.U32 R72, R63, 0x10000, RZ ;  /* 0x000100003f487824 */ /* 0x020fc800078e00ff */
[----:B------:R-:W-:Y:S01]  /*53d0*/  FADD.FTZ R126, R72, R126 ;  /* 0x0000007e487e7221 */ /* 0x000fe20000010000 */
[----:B------:R-:W-:-:S05]  /*53e0*/  @P2 SHF.L.U32 R72, R67, 0x10, RZ ;  /* 0x0000001043482819 */ /* 0x000fca00000006ff */
[----:B------:R-:W-:-:S07]  /*53f0*/  @P2 FADD.FTZ R126, R72, R126 ;  /* 0x0000007e487e2221 */ /* 0x000fce0000010000 */
.L_x_176:
[----:B------:R-:W-:-:S04]  /*5400*/  F2FP.BF16.F32.PACK_AB R72, RZ, R126 ;  /* 0x0000007eff48723e */ /* 0x000fc800000010ff */
[----:B------:R-:W-:-:S07]  /*5410*/  PRMT R71, R72, 0x7610, R71 ;  /* 0x0000761048477816 */ /* 0x000fce0000000047 */
.L_x_177:
[----:B------:R-:W-:Y:S01]  /*5420*/  IMAD.U32 R133, R75, 0x10000, RZ ;  /* 0x000100004b857824 */ /* 0x000fe200078e00ff */
[----:B------:R-:W-:Y:S06]  /*5430*/  @P3 BRA `(.L_x_178) ;  /* 0x0000000000243947 */ /* 0x000fec0003800000 */
[----:B------:R-:W-:-:S04]  /*5440*/  ISETP.NE.U32.AND P2, PT, RZ, UR12, PT ;  /* 0x0000000cff007c0c */ /* 0x000fc8000bf45070 */
[----:B------:R-:W-:-:S13]  /*5450*/  ISETP.NE.AND.EX P2, PT, RZ, UR13, PT, P2 ;  /* 0x0000000dff007c0c */ /* 0x000fda000bf45320 */
[----:B------:R-:W-:Y:S05]  /*5460*/  @P2 BRA `(.L_x_179) ;  /* 0x0000000000082947 */ /* 0x000fea0003800000 */
[----:B------:R-:W-:Y:S05]  /*5470*/  @P0 BRA `(.L_x_180) ;  /* 0x00000000002c0947 */ /* 0x000fea0003800000 */
[----:B------:R-:W-:Y:S05]  /*5480*/  BRA `(.L_x_181) ;  /* 0x0000000000307947 */ /* 0x000fea0003800000 */
.L_x_179:
[----:B-----5:R-:W-:-:S04]  /*5490*/  PRMT R72, R67, 0x7632, R72 ;  /* 0x0000763243487816 */ /* 0x020fc80000000048 */
[----:B------:R-:W-:-:S05]  /*54a0*/  SHF.L.U32 R72, R72, 0x10, RZ ;  /* 0x0000001048487819 */ /* 0x000fca00000006ff */
[----:B------:R-:W-:Y:S01]  /*54b0*/  FADD.FTZ R133, R72, R133 ;  /* 0x0000008548857221 */ /* 0x000fe20000010000 */
[----:B------:R-:W-:Y:S06]  /*54c0*/  BRA `(.L_x_180) ;  /* 0x0000000000187947 */ /* 0x000fec0003800000 */
.L_x_178:
[----:B-----5:R-:W-:-:S05]  /*54d0*/  PRMT R72, R63, 0x7632, R72 ;  /* 0x000076323f487816 */ /* 0x020fca0000000048 */
[----:B------:R-:W-:-:S04]  /*54e0*/  IMAD.U32 R72, R72, 0x10000, RZ ;  /* 0x0001000048487824 */ /* 0x000fc800078e00ff */
[----:B------:R-:W-:Y:S01]  /*54f0*/  FADD.FTZ R133, R72, R133 ;  /* 0x0000008548857221 */ /* 0x000fe20000010000 */
[----:B------:R-:W-:-:S04]  /*5500*/  @P2 PRMT R72, R67, 0x7632, R72 ;  /* 0x0000763243482816 */ /* 0x000fc80000000048 */
[----:B------:R-:W-:-:S05]  /*5510*/  @P2 SHF.L.U32 R72, R72, 0x10, RZ ;  /* 0x0000001048482819 */ /* 0x000fca00000006ff */
[----:B------:R-:W-:-:S07]  /*5520*/  @P2 FADD.FTZ R133, R72, R133 ;  /* 0x0000008548852221 */ /* 0x000fce0000010000 */
.L_x_180:
[----:B------:R-:W-:-:S04]  /*5530*/  F2FP.BF16.F32.PACK_AB R72, RZ, R133 ;  /* 0x00000085ff48723e */ /* 0x000fc800000010ff */
[----:B------:R-:W-:-:S07]  /*5540*/  PRMT R71, R71, 0x5410, R72 ;  /* 0x0000541047477816 */ /* 0x000fce0000000048 */
.L_x_181:
[----:B------:R-:W0:Y:S02]  /*5550*/  @P0 LDC.64 R72, c[0x0][0x238] ;  /* 0x00008e00ff480b82 */ /* 0x000e240000000a00 */
[----:B0-----:R-:W-:-:S04]  /*5560*/  @P0 LEA R72, P2, R134, R72, 0x4 ;  /* 0x0000004886480211 */ /* 0x001fc800078420ff */
[C---:B------:R-:W-:Y:S01]  /*5570*/  @P0 LEA.HI.X R73, R134.reuse, R73, RZ, 0x4, P2 ;  /* 0x0000004986490211 */ /* 0x040fe200010f24ff */
[----:B------:R-:W-:-:S04]  /*5580*/  VIADD R134, R134, 0x20 ;  /* 0x0000002086867836 */ /* 0x000fc80000000000 */
[----:B------:R4:W-:Y:S04]  /*5590*/  @P0 STG.E.128 desc[UR4][R72.64], R68 ;  /* 0x0000004448000986 */ /* 0x0009e8000c101d04 */
.L_x_149:
[----:B------:R-:W-:Y:S05]  /*55a0*/  BSYNC B0 ;  /* 0x0000000000007941 */ /* 0x000fea0003800000 */
.L_x_148:
[----:B------:R-:W-:Y:S01]  /*55b0*/  ISETP.GE.U32.AND P2, PT, R0, 0xc0, PT ;  /* 0x000000c00000780c */ /* 0x000fe20003f46070 */
[----:B------:R-:W-:-:S12]  /*55c0*/  BSSY B0, `(.L_x_182) ;  /* 0x00000a5000007945 */ /* 0x000fd80003800000 */
[----:B------:R-:W-:Y:S05]  /*55d0*/  @!P2 BRA `(.L_x_183) ;  /* 0x00000008008ca947 */ /* 0x000fea0003800000 */
[----:B------:R-:W-:Y:S01]  /*55e0*/  ISETP.NE.U32.AND P2, PT, RZ, UR10, PT ;  /* 0x0000000aff007c0c */ /* 0x000fe2000bf45070 */
[----:B------:R-:W0:Y:S03]  /*55f0*/  LDC.64 R74, c[0x0][0x220] ;  /* 0x00008800ff4a7b82 */ /* 0x000e260000000a00 */
[----:B------:R-:W-:-:S13]  /*5600*/  ISETP.NE.AND.EX P2, PT, RZ, UR11, PT, P2 ;  /* 0x0000000bff007c0c */ /* 0x000fda000bf45320 */
[----:B01234-:R-:W-:-:S04]  /*5610*/  @P2 LEA R72, P3, R134, UR10, 0x4 ;  /* 0x0000000a86482c11 */ /* 0x01ffc8000f8620ff */
[----:B------:R-:W-:-:S05]  /*5620*/  @P2 LEA.HI.X R73, R134, UR11, RZ, 0x4, P3 ;  /* 0x0000000b86492c11 */ /* 0x000fca00098f24ff */
[----:B-----5:R0:W5:Y:S01]  /*5630*/  @P2 LDG.E.128 R60, desc[UR4][R72.64] ;  /* 0x00000004483c2981 */ /* 0x020162000c1e1d00 */
[----:B------:R-:W-:-:S04]  /*5640*/  ISETP.NE.U32.AND P2, PT, RZ, UR12, PT ;  /* 0x0000000cff007c0c */ /* 0x000fc8000bf45070 */
[----:B------:R-:W-:-:S13]  /*5650*/  ISETP.NE.AND.EX P2, PT, RZ, UR13, PT, P2 ;  /* 0x0000000dff007c0c */ /* 0x000fda000bf45320 */
[----:B0-----:R-:W-:-:S04]  /*5660*/  @P2 LEA R72, P3, R134, UR12, 0x4 ;  /* 0x0000000c86482c11 */ /* 0x001fc8000f8620ff */
[----:B------:R-:W-:-:S05]  /*5670*/  @P2 LEA.HI.X R73, R134, UR13, RZ, 0x4, P3 ;  /* 0x0000000d86492c11 */ /* 0x000fca00098f24ff */
[----:B------:R0:W5:Y:S02]  /*5680*/  @P2 LDG.E.128 R64, desc[UR4][R72.64] ;  /* 0x0000000448402981 */ /* 0x000164000c1e1d00 */
[----:B0-----:R-:W-:-:S06]  /*5690*/  IMAD.WIDE.U32 R72, R134, 0x10, R74 ;  /* 0x0000001086487825 */ /* 0x001fcc00078e004a */
        /* <DEDUP_REMOVED lines=11> */
.L_x_185:
[----:B-----5:R-:W-:-:S04]  /*5750*/  IMAD.U32 R72, R64, 0x10000, RZ ;  /* 0x0001000040487824 */ /* 0x020fc800078e00ff */
[----:B------:R-:W-:Y:S01]  /*5760*/  FADD.FTZ R91, R72, R91 ;  /* 0x0000005b485b7221 */ /* 0x000fe20000010000 */
[----:B------:R-:W-:Y:S06]  /*5770*/  BRA `(.L_x_186) ;  /* 0x0000000000107947 */ /* 0x000fec0003800000 */
.L_x_184:
[----:B-----5:R-:W-:-:S05]  /*5780*/  SHF.L.U32 R72, R60, 0x10, RZ ;  /* 0x000000103c487819 */ /* 0x020fca00000006ff */
[----:B------:R-:W-:Y:S01]  /*5790*/  FADD.FTZ R91, R72, R91 ;  /* 0x0000005b485b7221 */ /* 0x000fe20000010000 */
[----:B------:R-:W-:-:S04]  /*57a0*/  @P2 IMAD.U32 R72, R64, 0x10000, RZ ;  /* 0x0001000040482824 */ /* 0x000fc800078e00ff */
[----:B------:R-:W-:-:S07]  /*57b0*/  @P2 FADD.FTZ R91, R72, R91 ;  /* 0x0000005b485b2221 */ /* 0x000fce0000010000 */
.L_x_186:
[----:B------:R-:W-:-:S04]  /*57c0*/  F2FP.BF16.F32.PACK_AB R72, RZ, R91 ;  /* 0x0000005bff48723e */ /* 0x000fc800000010ff */
[----:B------:R-:W-:-:S07]  /*57d0*/  PRMT R68, R72, 0x7610, R68 ;  /* 0x0000761048447816 */ /* 0x000fce0000000044 */
.L_x_187:
[----:B------:R-:W-:Y:S01]  /*57e0*/  SHF.L.U32 R103, R103, 0x10, RZ ;  /* 0x0000001067677819 */ /* 0x000fe200000006ff */
[----:B------:R-:W-:Y:S06]  /*57f0*/  @P3 BRA `(.L_x_188) ;  /* 0x0000000000243947 */ /* 0x000fec0003800000 */
[----:B------:R-:W-:-:S04]  /*5800*/  ISETP.NE.U32.AND P4, PT, RZ, UR12, PT ;  /* 0x0000000cff007c0c */ /* 0x000fc8000bf85070 */
[----:B------:R-:W-:-:S13]  /*5810*/  ISETP.NE.AND.EX P4, PT, RZ, UR13, PT, P4 ;  /* 0x0000000dff007c0c */ /* 0x000fda000bf85340 */
[----:B------:R-:W-:Y:S05]  /*5820*/  @P4 BRA `(.L_x_189) ;  /* 0x0000000000084947 */ /* 0x000fea0003800000 */
[----:B------:R-:W-:Y:S05]  /*5830*/  @P0 BRA `(.L_x_190) ;  /* 0x00000000002c0947 */ /* 0x000fea0003800000 */
[----:B------:R-:W-:Y:S05]  /*5840*/  BRA `(.L_x_191) ;  /* 0x0000000000307947 */ /* 0x000fea0003800000 */
.L_x_189:
[----:B-----5:R-:W-:-:S05]  /*5850*/  PRMT R72, R64, 0x7632, R72 ;  /* 0x0000763240487816 */ /* 0x020fca0000000048 */
[----:B------:R-:W-:-:S04]  /*5860*/  IMAD.U32 R72, R72, 0x10000, RZ ;  /* 0x0001000048487824 */ /* 0x000fc800078e00ff */
[----:B------:R-:W-:Y:S01]  /*5870*/  FADD.FTZ R103, R72, R103 ;  /* 0x0000006748677221 */ /* 0x000fe20000010000 */
[----:B------:R-:W-:Y:S06]  /*5880*/  BRA `(.L_x_190) ;  /* 0x0000000000187947 */ /* 0x000fec0003800000 */
.L_x_188:
[----:B-----5:R-:W-:-:S04]  /*5890*/  PRMT R72, R60, 0x7632, R72 ;  /* 0x000076323c487816 */ /* 0x020fc80000000048 */
[----:B------:R-:W-:-:S05]  /*58a0*/  SHF.L.U32 R72, R72, 0x10, RZ ;  /* 0x0000001048487819 */ /* 0x000fca00000006ff */
[----:B------:R-:W-:Y:S01]  /*58b0*/  FADD.FTZ R103, R72, R103 ;  /* 0x0000006748677221 */ /* 0x000fe20000010000 */
[----:B------:R-:W-:-:S05]  /*58c0*/  @P2 PRMT R72, R64, 0x7632, R72 ;  /* 0x0000763240482816 */ /* 0x000fca0000000048 */
[----:B------:R-:W-:-:S04]  /*58d0*/  @P2 IMAD.U32 R72, R72, 0x10000, RZ ;  /* 0x0001000048482824 */ /* 0x000fc800078e00ff */
[----:B------:R-:W-:-:S07]  /*58e0*/  @P2 FADD.FTZ R103, R72, R103 ;  /* 0x0000006748672221 */ /* 0x000fce0000010000 */
.L_x_190:
[----:B------:R-:W-:-:S04]  /*58f0*/  F2FP.BF16.F32.PACK_AB R72, RZ, R103 ;  /* 0x00000067ff48723e */ /* 0x000fc800000010ff */
[----:B------:R-:W-:-:S07]  /*5900*/  PRMT R68, R68, 0x5410, R72 ;  /* 0x0000541044447816 */ /* 0x000fce0000000048 */
.L_x_191:
        /* <DEDUP_REMOVED lines=8> */
.L_x_193:
[----:B-----5:R-:W-:-:S04]  /*5990*/  IMAD.U32 R72, R65, 0x10000, RZ ;  /* 0x0001000041487824 */ /* 0x020fc800078e00ff */
[----:B------:R-:W-:Y:S01]  /*59a0*/  FADD.FTZ R104, R72, R104 ;  /* 0x0000006848687221 */ /* 0x000fe20000010000 */
[----:B------:R-:W-:Y:S06]  /*59b0*/  BRA `(.L_x_194) ;  /* 0x0000000000107947 */ /* 0x000fec0003800000 */
.L_x_192:
[----:B-----5:R-:W-:-:S05]  /*59c0*/  SHF.L.U32 R72, R61, 0x10, RZ ;  /* 0x000000103d487819 */ /* 0x020fca00000006ff */
[----:B------:R-:W-:Y:S01]  /*59d0*/  FADD.FTZ R104, R72, R104 ;  /* 0x0000006848687221 */ /* 0x000fe20000010000 */
[----:B------:R-:W-:-:S04]  /*59e0*/  @P2 IMAD.U32 R72, R65, 0x10000, RZ ;  /* 0x0001000041482824 */ /* 0x000fc800078e00ff */
[----:B------:R-:W-:-:S07]  /*59f0*/  @P2 FADD.FTZ R104, R72, R104 ;  /* 0x0000006848682221 */ /* 0x000fce0000010000 */
.L_x_194:
[----:B------:R-:W-:-:S04]  /*5a00*/  F2FP.BF16.F32.PACK_AB R72, RZ, R104 ;  /* 0x00000068ff48723e */ /* 0x000fc800000010ff */
[----:B------:R-:W-:-:S07]  /*5a10*/  PRMT R69, R72, 0x7610, R69 ;  /* 0x0000761048457816 */ /* 0x000fce0000000045 */
.L_x_195:
[----:B------:R-:W-:Y:S01]  /*5a20*/  SHF.L.U32 R115, R73, 0x10, RZ ;  /* 0x0000001049737819 */ /* 0x000fe200000006ff */
[----:B------:R-:W-:Y:S06]  /*5a30*/  @P3 BRA `(.L_x_196) ;  /* 0x0000000000243947 */ /* 0x000fec0003800000 */
[----:B------:R-:W-:-:S04]  /*5a40*/  ISETP.NE.U32.AND P4, PT, RZ, UR12, PT ;  /* 0x0000000cff007c0c */ /* 0x000fc8000bf85070 */
[----:B------:R-:W-:-:S13]  /*5a50*/  ISETP.NE.AND.EX P4, PT, RZ, UR13, PT, P4 ;  /* 0x0000000dff007c0c */ /* 0x000fda000bf85340 */
[----:B------:R-:W-:Y:S05]  /*5a60*/  @P4 BRA `(.L_x_197) ;  /* 0x0000000000084947 */ /* 0x000fea0003800000 */
[----:B------:R-:W-:Y:S05]  /*5a70*/  @P0 BRA `(.L_x_198) ;  /* 0x00000000002c0947 */ /* 0x000fea0003800000 */
[----:B------:R-:W-:Y:S05]  /*5a80*/  BRA `(.L_x_199) ;  /* 0x0000000000307947 */ /* 0x000fea0003800000 */
.L_x_197:
[----:B-----5:R-:W-:-:S05]  /*5a90*/  PRMT R72, R65, 0x7632, R72 ;  /* 0x0000763241487816 */ /* 0x020fca0000000048 */
[----:B------:R-:W-:-:S04]  /*5aa0*/  IMAD.U32 R72, R72, 0x10000, RZ ;  /* 0x0001000048487824 */ /* 0x000fc800078e00ff */
[----:B------:R-:W-:Y:S01]  /*5ab0*/  FADD.FTZ R115, R72, R115 ;  /* 0x0000007348737221 */ /* 0x000fe20000010000 */
[----:B------:R-:W-:Y:S06]  /*5ac0*/  BRA `(.L_x_198) ;  /* 0x0000000000187947 */ /* 0x000fec0003800000 */
.L_x_196:
[----:B-----5:R-:W-:-:S04]  /*5ad0*/  PRMT R72, R61, 0x7632, R72 ;  /* 0x000076323d487816 */ /* 0x020fc80000000048 */
[----:B------:R-:W-:-:S05]  /*5ae0*/  SHF.L.U32 R72, R72, 0x10, RZ ;  /* 0x0000001048487819 */ /* 0x000fca00000006ff */
[----:B------:R-:W-:Y:S01]  /*5af0*/  FADD.FTZ R115, R72, R115 ;  /* 0x0000007348737221 */ /* 0x000fe20000010000 */
[----:B------:R-:W-:-:S05]  /*5b00*/  @P2 PRMT R72, R65, 0x7632, R72 ;  /* 0x0000763241482816 */ /* 0x000fca0000000048 */
[----:B------:R-:W-:-:S04]  /*5b10*/  @P2 IMAD.U32 R72, R72, 0x10000, RZ ;  /* 0x0001000048482824 */ /* 0x000fc800078e00ff */
[----:B------:R-:W-:-:S07]  /*5b20*/  @P2 FADD.FTZ R115, R72, R115 ;  /* 0x0000007348732221 */ /* 0x000fce0000010000 */
.L_x_198:
[----:B------:R-:W-:-:S04]  /*5b30*/  F2FP.BF16.F32.PACK_AB R72, RZ, R115 ;  /* 0x00000073ff48723e */ /* 0x000fc800000010ff */
[----:B------:R-:W-:-:S07]  /*5b40*/  PRMT R69, R69, 0x5410, R72 ;  /* 0x0000541045457816 */ /* 0x000fce0000000048 */
.L_x_199:
        /* <DEDUP_REMOVED lines=8> */
.L_x_201:
[----:B-----5:R-:W-:-:S04]  /*5bd0*/  IMAD.U32 R72, R66, 0x10000, RZ ;  /* 0x0001000042487824 */ /* 0x020fc800078e00ff */
[----:B------:R-:W-:Y:S01]  /*5be0*/  FADD.FTZ R116, R72, R116 ;  /* 0x0000007448747221 */ /* 0x000fe20000010000 */
[----:B------:R-:W-:Y:S06]  /*5bf0*/  BRA `(.L_x_202) ;  /* 0x0000000000107947 */ /* 0x000fec0003800000 */
.L_x_200:
[----:B-----5:R-:W-:-:S05]  /*5c00*/  SHF.L.U32 R72, R62, 0x10, RZ ;  /* 0x000000103e487819 */ /* 0x020fca00000006ff */
[----:B------:R-:W-:Y:S01]  /*5c10*/  FADD.FTZ R116, R72, R116 ;  /* 0x0000007448747221 */ /* 0x000fe20000010000 */
[----:B------:R-:W-:-:S04]  /*5c20*/  @P2 IMAD.U32 R72, R66, 0x10000, RZ ;  /* 0x0001000042482824 */ /* 0x000fc800078e00ff */
[----:B------:R-:W-:-:S07]  /*5c30*/  @P2 FADD.FTZ R116, R72, R116 ;  /* 0x0000007448742221 */ /* 0x000fce0000010000 */
.L_x_202:
[----:B------:R-:W-:-:S04]  /*5c40*/  F2FP.BF16.F32.PACK_AB R72, RZ, R116 ;  /* 0x00000074ff48723e */ /* 0x000fc800000010ff */
[----:B------:R-:W-:-:S07]  /*5c50*/  PRMT R70, R72, 0x7610, R70 ;  /* 0x0000761048467816 */ /* 0x000fce0000000046 */
.L_x_203:
[----:B------:R-:W-:Y:S01]  /*5c60*/  SHF.L.U32 R127, R74, 0x10, RZ ;  /* 0x000000104a7f7819 */ /* 0x000fe200000006ff */
[----:B------:R-:W-:Y:S06]  /*5c70*/  @P3 BRA `(.L_x_204) ;  /* 0x0000000000243947 */ /* 0x000fec0003800000 */
[----:B------:R-:W-:-:S04]  /*5c80*/  ISETP.NE.U32.AND P4, PT, RZ, UR12, PT ;  /* 0x0000000cff007c0c */ /* 0x000fc8000bf85070 */
[----:B------:R-:W-:-:S13]  /*5c90*/  ISETP.NE.AND.EX P4, PT, RZ, UR13, PT, P4 ;  /* 0x0000000dff007c0c */ /* 0x000fda000bf85340 */
[----:B------:R-:W-:Y:S05]  /*5ca0*/  @P4 BRA `(.L_x_205) ;  /* 0x0000000000084947 */ /* 0x000fea0003800000 */
[----:B------:R-:W-:Y:S05]  /*5cb0*/  @P0 BRA `(.L_x_206) ;  /* 0x00000000002c0947 */ /* 0x000fea0003800000 */
[----:B------:R-:W-:Y:S05]  /*5cc0*/  BRA `(.L_x_207) ;  /* 0x0000000000307947 */ /* 0x000fea0003800000 */
.L_x_205:
[----:B-----5:R-:W-:-:S05]  /*5cd0*/  PRMT R72, R66, 0x7632, R72 ;  /* 0x0000763242487816 */ /* 0x020fca0000000048 */
[----:B------:R-:W-:-:S04]  /*5ce0*/  IMAD.U32 R72, R72, 0x10000, RZ ;  /* 0x0001000048487824 */ /* 0x000fc800078e00ff */
[----:B------:R-:W-:Y:S01]  /*5cf0*/  FADD.FTZ R127, R72, R127 ;  /* 0x0000007f487f7221 */ /* 0x000fe20000010000 */
[----:B------:R-:W-:Y:S06]  /*5d00*/  BRA `(.L_x_206) ;  /* 0x0000000000187947 */ /* 0x000fec0003800000 */
.L_x_204:
[----:B-----5:R-:W-:-:S04]  /*5d10*/  PRMT R72, R62, 0x7632, R72 ;  /* 0x000076323e487816 */ /* 0x020fc80000000048 */
[----:B------:R-:W-:-:S05]  /*5d20*/  SHF.L.U32 R72, R72, 0x10, RZ ;  /* 0x0000001048487819 */ /* 0x000fca00000006ff */
[----:B------:R-:W-:Y:S01]  /*5d30*/  FADD.FTZ R127, R72, R127 ;  /* 0x0000007f487f7221 */ /* 0x000fe20000010000 */
[----:B------:R-:W-:-:S05]  /*5d40*/  @P2 PRMT R72, R66, 0x7632, R72 ;  /* 0x0000763242482816 */ /* 0x000fca0000000048 */
[----:B------:R-:W-:-:S04]  /*5d50*/  @P2 IMAD.U32 R72, R72, 0x10000, RZ ;  /* 0x0001000048482824 */ /* 0x000fc800078e00ff */
[----:B------:R-:W-:-:S07]  /*5d60*/  @P2 FADD.FTZ R127, R72, R127 ;  /* 0x0000007f487f2221 */ /* 0x000fce0000010000 */
.L_x_206:
[----:B------:R-:W-:-:S04]  /*5d70*/  F2FP.BF16.F32.PACK_AB R72, RZ, R127 ;  /* 0x0000007fff48723e */ /* 0x000fc800000010ff */
[----:B------:R-:W-:-:S07]  /*5d80*/  PRMT R70, R70, 0x5410, R72 ;  /* 0x0000541046467816 */ /* 0x000fce0000000048 */
.L_x_207:
        /* <DEDUP_REMOVED lines=8> */
.L_x_209:
[----:B-----5:R-:W-:-:S04]  /*5e10*/  IMAD.U32 R72, R67, 0x10000, RZ ;  /* 0x0001000043487824 */ /* 0x020fc800078e00ff */
[----:B------:R-:W-:Y:S01]  /*5e20*/  FADD.FTZ R128, R72, R128 ;  /* 0x0000008048807221 */ /* 0x000fe20000010000 */
[----:B------:R-:W-:Y:S06]  /*5e30*/  BRA `(.L_x_210) ;  /* 0x0000000000107947 */ /* 0x000fec0003800000 */
.L_x_208:
[----:B-----5:R-:W-:-:S05]  /*5e40*/  SHF.L.U32 R72, R63, 0x10, RZ ;  /* 0x000000103f487819 */ /* 0x020fca00000006ff */
[----:B------:R-:W-:Y:S01]  /*5e50*/  FADD.FTZ R128, R72, R128 ;  /* 0x0000008048807221 */ /* 0x000fe20000010000 */
[----:B------:R-:W-:-:S04]  /*5e60*/  @P2 IMAD.U32 R72, R67, 0x10000, RZ ;  /* 0x0001000043482824 */ /* 0x000fc800078e00ff */
[----:B------:R-:W-:-:S07]  /*5e70*/  @P2 FADD.FTZ R128, R72, R128 ;  /* 0x0000008048802221 */ /* 0x000fce0000010000 */
.L_x_210:
[----:B------:R-:W-:-:S04]  /*5e80*/  F2FP.BF16.F32.PACK_AB R72, RZ, R128 ;  /* 0x00000080ff48723e */ /* 0x000fc800000010ff */
[----:B------:R-:W-:-:S07]  /*5e90*/  PRMT R71, R72, 0x7610, R71 ;  /* 0x0000761048477816 */ /* 0x000fce0000000047 */
.L_x_211:
[----:B------:R-:W-:Y:S01]  /*5ea0*/  SHF.L.U32 R136, R75, 0x10, RZ ;  /* 0x000000104b887819 */ /* 0x000fe200000006ff */
[----:B------:R-:W-:Y:S06]  /*5eb0*/  @P3 BRA `(.L_x_212) ;  /* 0x0000000000243947 */ /* 0x000fec0003800000 */
[----:B------:R-:W-:-:S04]  /*5ec0*/  ISETP.NE.U32.AND P2, PT, RZ, UR12, PT ;  /* 0x0000000cff007c0c */ /* 0x000fc8000bf45070 */
[----:B------:R-:W-:-:S13]  /*5ed0*/  ISETP.NE.AND.EX P2, PT, RZ, UR13, PT, P2 ;  /* 0x0000000dff007c0c */ /* 0x000fda000bf45320 */
[----:B------:R-:W-:Y:S05]  /*5ee0*/  @P2 BRA `(.L_x_213) ;  /* 0x0000000000082947 */ /* 0x000fea0003800000 */
[----:B------:R-:W-:Y:S05]  /*5ef0*/  @P0 BRA `(.L_x_214) ;  /* 0x00000000002c0947 */ /* 0x000fea0003800000 */
[----:B------:R-:W-:Y:S05]  /*5f00*/  BRA `(.L_x_215) ;  /* 0x0000000000307947 */ /* 0x000fea0003800000 */
.L_x_213:
[----:B-----5:R-:W-:-:S05]  /*5f10*/  PRMT R72, R67, 0x7632, R72 ;  /* 0x0000763243487816 */ /* 0x020fca0000000048 */
[----:B------:R-:W-:-:S04]  /*5f20*/  IMAD.U32 R72, R72, 0x10000, RZ ;  /* 0x0001000048487824 */ /* 0x000fc800078e00ff */
[----:B------:R-:W-:Y:S01]  /*5f30*/  FADD.FTZ R136, R72, R136 ;  /* 0x0000008848887221 */ /* 0x000fe20000010000 */
[----:B------:R-:W-:Y:S06]  /*5f40*/  BRA `(.L_x_214) ;  /* 0x0000000000187947 */ /* 0x000fec0003800000 */
.L_x_212:
[----:B-----5:R-:W-:-:S04]  /*5f50*/  PRMT R72, R63, 0x7632, R72 ;  /* 0x000076323f487816 */ /* 0x020fc80000000048 */
[----:B------:R-:W-:-:S05]  /*5f60*/  SHF.L.U32 R72, R72, 0x10, RZ ;  /* 0x0000001048487819 */ /* 0x000fca00000006ff */
[----:B------:R-:W-:Y:S01]  /*5f70*/  FADD.FTZ R136, R72, R136 ;  /* 0x0000008848887221 */ /* 0x000fe20000010000 */
[----:B------:R-:W-:-:S05]  /*5f80*/  @P2 PRMT R72, R67, 0x7632, R72 ;  /* 0x0000763243482816 */ /* 0x000fca0000000048 */
[----:B------:R-:W-:-:S04]  /*5f90*/  @P2 IMAD.U32 R72, R72, 0x10000, RZ ;  /* 0x0001000048482824 */ /* 0x000fc800078e00ff */
[----:B------:R-:W-:-:S07]  /*5fa0*/  @P2 FADD.FTZ R136, R72, R136 ;  /* 0x0000008848882221 */ /* 0x000fce0000010000 */
.L_x_214:
[----:B------:R-:W-:-:S04]  /*5fb0*/  F2FP.BF16.F32.PACK_AB R72, RZ, R136 ;  /* 0x00000088ff48723e */ /* 0x000fc800000010ff */
[----:B------:R-:W-:-:S07]  /*5fc0*/  PRMT R71, R71, 0x5410, R72 ;  /* 0x0000541047477816 */ /* 0x000fce0000000048 */
.L_x_215:
[----:B------:R-:W0:Y:S02]  /*5fd0*/  @P0 LDC.64 R72, c[0x0][0x238] ;  /* 0x00008e00ff480b82 */ /* 0x000e240000000a00 */
[----:B0-----:R-:W-:-:S04]  /*5fe0*/  @P0 LEA R72, P2, R134, R72, 0x4 ;  /* 0x0000004886480211 */ /* 0x001fc800078420ff */
[----:B------:R-:W-:-:S05]  /*5ff0*/  @P0 LEA.HI.X R73, R134, R73, RZ, 0x4, P2 ;  /* 0x0000004986490211 */ /* 0x000fca00010f24ff */
[----:B------:R0:W-:Y:S04]  /*6000*/  @P0 STG.E.128 desc[UR4][R72.64], R68 ;  /* 0x0000004448000986 */ /* 0x0001e8000c101d04 */
.L_x_183:
[----:B------:R-:W-:Y:S05]  /*6010*/  BSYNC B0 ;  /* 0x0000000000007941 */ /* 0x000fea0003800000 */
.L_x_182:
[----:B01234-:R-:W-:Y:S01]  /*6020*/  FADD.FTZ R72, RZ, R86 ;  /* 0x00000056ff487221 */ /* 0x01ffe20000010000 */
[----:B------:R-:W-:Y:S01]  /*6030*/  ISETP.GT.U32.AND P2, PT, R0, 0x3f, PT ;  /* 0x0000003f0000780c */ /* 0x000fe20003f44070 */
[----:B------:R-:W-:Y:S01]  /*6040*/  UMOV UR6, 0xffffffff ;  /* 0xffffffff00067882 */ /* 0x000fe20000000000 */
[----:B------:R-:W-:Y:S01]  /*6050*/  LOP3.LUT R2, R2, 0xfffffffd, RZ, 0xc0, !PT ;  /* 0xfffffffd02027812 */ /* 0x000fe200078ec0ff */
[----:B------:R-:W-:Y:S01]  /*6060*/  FADD.FTZ R72, R93, R72 ;  /* 0x000000485d487221 */ /* 0x000fe20000010000 */
[C---:B------:R-:W-:Y:S02]  /*6070*/  ISETP.GT.U32.AND P3, PT, R0.reuse, 0x9f, PT ;  /* 0x0000009f0000780c */ /* 0x040fe40003f64070 */
[----:B------:R-:W-:Y:S01]  /*6080*/  ISETP.GT.U32.AND P4, PT, R0, 0xbf, PT ;  /* 0x000000bf0000780c */ /* 0x000fe20003f84070 */
[----:B------:R-:W-:Y:S01]  /*6090*/  FADD.FTZ R72, R94, R72 ;  /* 0x000000485e487221 */ /* 0x000fe20000010000 */
[----:B------:R-:W-:-:S03]  /*60a0*/  ISETP.NE.AND P5, PT, R135, RZ, PT ;  /* 0x000000ff8700720c */ /* 0x000fc60003fa5270 */
[----:B------:R-:W-:Y:S02]  /*60b0*/  FADD.FTZ R72, R105, R72 ;  /* 0x0000004869487221 */ /* 0x000fe40000010000 */
[----:B------:R-:W-:Y:S02]  /*60c0*/  @P2 LOP3.LUT R2, R2, 0x2, RZ, 0xfc, !PT ;  /* 0x0000000202022812 */ /* 0x000fe400078efcff */
[----:B------:R-:W-:Y:S02]  /*60d0*/  FADD.FTZ R72, R106, R72 ;  /* 0x000000486a487221 */ /* 0x000fe40000010000 */
[----:B------:R-:W-:Y:S02]  /*60e0*/  LOP3.LUT R2, R2, 0xfffffffe, RZ, 0xc0, !PT ;  /* 0xfffffffe02027812 */ /* 0x000fe400078ec0ff */
[----:B------:R-:W-:-:S04]  /*60f0*/  FADD.FTZ R72, R117, R72 ;  /* 0x0000004875487221 */ /* 0x000fc80000010000 */
[----:B------:R-:W-:-:S04]  /*6100*/  FADD.FTZ R72, R118, R72 ;  /* 0x0000004876487221 */ /* 0x000fc80000010000 */
[----:B------:R-:W-:-:S05]  /*6110*/  FADD.FTZ R72, R129, R72 ;  /* 0x0000004881487221 */ /* 0x000fca0000010000 */
[----:B------:R-:W-:-:S05]  /*6120*/  FSEL R75, R72, RZ, P1 ;  /* 0x000000ff484b7208 */ /* 0x000fca0000800000 */
[----:B------:R-:W-:-:S04]  /*6130*/  FADD.FTZ R72, R87, R75 ;  /* 0x0000004b57487221 */ /* 0x000fc80000010000 */
[----:B------:R-:W-:-:S04]  /*6140*/  FADD.FTZ R72, R95, R72 ;  /* 0x000000485f487221 */ /* 0x000fc80000010000 */
[----:B------:R-:W-:-:S04]  /*6150*/  FADD.FTZ R72, R96, R72 ;  /* 0x0000004860487221 */ /* 0x000fc80000010000 */
[----:B------:R-:W-:-:S04]  /*6160*/  FADD.FTZ R72, R107, R72 ;  /* 0x000000486b487221 */ /* 0x000fc80000010000 */
[----:B------:R-:W-:-:S04]  /*6170*/  FADD.FTZ R72, R108, R72 ;  /* 0x000000486c487221 */ /* 0x000fc80000010000 */
[----:B------:R-:W-:-:S04]  /*6180*/  FADD.FTZ R72, R119, R72 ;  /* 0x0000004877487221 */ /* 0x000fc80000010000 */
[----:B------:R-:W-:-:S04]  /*6190*/  FADD.FTZ R72, R120, R72 ;  /* 0x0000004878487221 */ /* 0x000fc80000010000 */
[----:B------:R-:W-:Y:S01]  /*61a0*/  @P2 FADD.FTZ R75, R130, R72 ;  /* 0x00000048824b2221 */ /* 0x000fe20000010000 */
[----:B------:R-:W-:-:S03]  /*61b0*/  ISETP.GT.U32.AND P2, PT, R0, 0x5f, PT ;  /* 0x0000005f0000780c */ /* 0x000fc60003f44070 */
[----:B------:R-:W-:-:S04]  /*61c0*/  FADD.FTZ R72, R88, R75 ;  /* 0x0000004b58487221 */ /* 0x000fc80000010000 */
[----:B------:R-:W-:-:S04]  /*61d0*/  FADD.FTZ R72, R97, R72 ;  /* 0x0000004861487221 */ /* 0x000fc80000010000 */
[----:B------:R-:W-:Y:S02]  /*61e0*/  FADD.FTZ R72, R98, R72 ;  /* 0x0000004862487221 */ /* 0x000fe40000010000 */
[----:B------:R-:W-:Y:S02]  /*61f0*/  @P2 LOP3.LUT R2, R2, 0x1, RZ, 0xfc, !PT ;  /* 0x0000000102022812 */ /* 0x000fe400078efcff */
        /* <DEDUP_REMOVED lines=8> */
[----:B------:R-:W-:-:S04]  /*6280*/  FADD.FTZ R72, R100, R72 ;  /* 0x0000004864487221 */ /* 0x000fc80000010000 */
[----:B------:R-:W-:-:S04]  /*6290*/  FADD.FTZ R72, R111, R72 ;  /* 0x000000486f487221 */ /* 0x000fc80000010000 */
[----:B------:R-:W-:-:S04]  /*62a0*/  FADD.FTZ R72, R112, R72 ;  /* 0x0000004870487221 */ /* 0x000fc80000010000 */
[----:B------:R-:W-:-:S04]  /*62b0*/  FADD.FTZ R72, R123, R72 ;  /* 0x000000487b487221 */ /* 0x000fc80000010000 */
[----:B------:R-:W-:-:S04]  /*62c0*/  FADD.FTZ R72, R124, R72 ;  /* 0x000000487c487221 */ /* 0x000fc80000010000 */
[----:B------:R-:W-:-:S04]  /*62d0*/  @P2 FADD.FTZ R75, R132, R72 ;  /* 0x00000048844b2221 */ /* 0x000fc80000010000 */
        /* <DEDUP_REMOVED lines=16> */
[----:B------:R-:W-:Y:S06]  /*63e0*/  BRA.DIV UR6, `(.L_x_216) ;  /* 0x0000001e06507947 */ /* 0x000fec000b800000 */
[----:B------:R-:W0:Y:S01]  /*63f0*/  SHFL.BFLY PT, R72, R75, 0x1, 0x1f ;  /* 0x0c201f004b487f89 */ /* 0x000e2200000e0000 */
[----:B------:R-:W1:Y:S01]  /*6400*/  LDC R191, c[0x0][0x290] ;  /* 0x0000a400ffbf7b82 */ /* 0x000e620000000800 */
[----:B------:R-:W-:Y:S01]  /*6410*/  ISETP.GT.U32.AND P6, PT, R0, 0x3f, PT ;  /* 0x0000003f0000780c */ /* 0x000fe20003fc4070 */
[----:B0-----:R-:W-:-:S05]  /*6420*/  FADD.FTZ R75, R75, R72 ;  /* 0x000000484b4b7221 */ /* 0x001fca0000010000 */
[----:B------:R-:W0:Y:S02]  /*6430*/  SHFL.BFLY PT, R72, R75, 0x2, 0x1f ;  /* 0x0c401f004b487f89 */ /* 0x000e2400000e0000 */
[----:B0-----:R-:W-:-:S05]  /*6440*/  FADD.FTZ R75, R75, R72 ;  /* 0x000000484b4b7221 */ /* 0x001fca0000010000 */
[----:B------:R-:W0:Y:S02]  /*6450*/  SHFL.BFLY PT, R72, R75, 0x4, 0x1f ;  /* 0x0c801f004b487f89 */ /* 0x000e2400000e0000 */
[----:B0-----:R-:W-:-:S05]  /*6460*/  FADD.FTZ R75, R75, R72 ;  /* 0x000000484b4b7221 */ /* 0x001fca0000010000 */
[----:B------:R-:W0:Y:S02]  /*6470*/  SHFL.BFLY PT, R72, R75, 0x8, 0x1f ;  /* 0x0d001f004b487f89 */ /* 0x000e2400000e0000 */
[----:B0-----:R-:W-:-:S05]  /*6480*/  FADD.FTZ R75, R75, R72 ;  /* 0x000000484b4b7221 */ /* 0x001fca0000010000 */
[----:B------:R-:W0:Y:S02]  /*6490*/  SHFL.BFLY PT, R72, R75, 0x10, 0x1f ;  /* 0x0e001f004b487f89 */ /* 0x000e2400000e0000 */
[----:B0-----:R-:W-:-:S04]  /*64a0*/  FADD.FTZ R75, R75, R72 ;  /* 0x000000484b4b7221 */ /* 0x001fc80000010000 */
[----:B-1----:R-:W-:-:S04]  /*64b0*/  FMUL.FTZ R75, R75, R191 ;  /* 0x000000bf4b4b7220 */ /* 0x002fc80000410000 */
[--C-:B------:R-:W-:Y:S01]  /*64c0*/  FADD.FTZ R72, R86, -R75.reuse ;  /* 0x8000004b56487221 */ /* 0x100fe20000010000 */
[----:B------:R-:W-:-:S03]  /*64d0*/  FADD.FTZ R73, R93, -R75 ;  /* 0x8000004b5d497221 */ /* 0x000fc60000010000 */
[----:B------:R-:W-:-:S04]  /*64e0*/  FFMA.FTZ R72, R72, R72, RZ ;  /* 0x0000004848487223 */ /* 0x000fc800000100ff */
[----:B------:R-:W-:Y:S01]  /*64f0*/  FFMA.FTZ R72, R73, R73, R72 ;  /* 0x0000004949487223 */ /* 0x000fe20000010048 */
[----:B------:R-:W-:-:S04]  /*6500*/  FADD.FTZ R73, R94, -R75 ;  /* 0x8000004b5e497221 */ /* 0x000fc80000010000 */
        /* <DEDUP_REMOVED lines=12> */
[----:B------:R-:W-:Y:S01]  /*65d0*/  FSEL R134, R72, RZ, P1 ;  /* 0x000000ff48867208 */ /* 0x000fe20000800000 */
[----:B------:R-:W-:-:S04]  /*65e0*/  FADD.FTZ R72, R87, -R75 ;  /* 0x8000004b57487221 */ /* 0x000fc80000010000 */
[----:B------:R-:W-:-:S04]  /*65f0*/  FFMA.FTZ R72, R72, R72, R134 ;  /* 0x0000004848487223 */ /* 0x000fc80000010086 */
        /* <DEDUP_REMOVED lines=12> */
[----:B------:R-:W-:Y:S01]  /*66c0*/  @P6 FFMA.FTZ R134, R73, R73, R72 ;  /* 0x0000004949866223 */ /* 0x000fe20000010048 */
[--C-:B------:R-:W-:Y:S01]  /*66d0*/  FADD.FTZ R72, R88, -R75.reuse ;  /* 0x8000004b58487221 */ /* 0x100fe20000010000 */
[----:B------:R-:W-:Y:S01]  /*66e0*/  FADD.FTZ R73, R97, -R75 ;  /* 0x8000004b61497221 */ /* 0x000fe20000010000 */
[----:B------:R-:W-:Y:S02]  /*66f0*/  ISETP.GT.U32.AND P6, PT, R0, 0x5f, PT ;  /* 0x0000005f0000780c */ /* 0x000fe40003fc4070 */
        /* <DEDUP_REMOVED lines=15> */
[----:B------:R-:W-:-:S03]  /*67f0*/  FADD.FTZ R73, R99, -R75 ;  /* 0x8000004b63497221 */ /* 0x000fc60000010000 */
        /* <DEDUP_REMOVED lines=45> */
[----:B------:R-:W-:-:S05]  /*6ad0*/  @P4 FFMA.FTZ R134, R73, R73, R72 ;  /* 0x0000004949864223 */ /* 0x000fca0000010048 */
[----:B------:R-:W0:Y:S02]  /*6ae0*/  SHFL.BFLY PT, R72, R134, 0x1, 0x1f ;  /* 0x0c201f0086487f89 */ /* 0x000e2400000e0000 */
[----:B0-----:R-:W-:-:S05]  /*6af0*/  FADD.FTZ R134, R134, R72 ;  /* 0x0000004886867221 */ /* 0x001fca0000010000 */
[----:B------:R-:W0:Y:S02]  /*6b00*/  SHFL.BFLY PT, R72, R134, 0x2, 0x1f ;  /* 0x0c401f0086487f89 */ /* 0x000e2400000e0000 */
[----:B0-----:R-:W-:-:S05]  /*6b10*/  FADD.FTZ R134, R134, R72 ;  /* 0x0000004886867221 */ /* 0x001fca0000010000 */
[----:B------:R-:W0:Y:S02]  /*6b20*/  SHFL.BFLY PT, R72, R134, 0x4, 0x1f ;  /* 0x0c801f0086487f89 */ /* 0x000e2400000e0000 */
[----:B0-----:R-:W-:-:S05]  /*6b30*/  FADD.FTZ R134, R134, R72 ;  /* 0x0000004886867221 */ /* 0x001fca0000010000 */
[----:B------:R-:W0:Y:S02]  /*6b40*/  SHFL.BFLY PT, R72, R134, 0x8, 0x1f ;  /* 0x0d001f0086487f89 */ /* 0x000e2400000e0000 */
[----:B0-----:R-:W-:-:S05]  /*6b50*/  FADD.FTZ R134, R134, R72 ;  /* 0x0000004886867221 */ /* 0x001fca0000010000 */
[----:B------:R0:W1:Y:S02]  /*6b60*/  SHFL.BFLY PT, R72, R134, 0x10, 0x1f ;  /* 0x0e001f0086487f89 */ /* 0x00006400000e0000 */
.L_x_241:
[----:B-1----:R-:W-:Y:S01]  /*6b70*/  FADD.FTZ R72, R134, R72 ;  /* 0x0000004886487221 */ /* 0x002fe20000010000 */
[----:B------:R-:W-:Y:S01]  /*6b80*/  PLOP3.LUT P2, PT, PT, PT, UP0, 0x40, 0x0 ;  /* 0x000000000000781c */ /* 0x000fe20003f4e808 */
[----:B------:R-:W-:Y:S02]  /*6b90*/  BSSY B0, `(.L_x_217) ;  /* 0x0000052000007945 */ /* 0x000fe40003800000 */
[----:B------:R-:W-:Y:S02]  /*6ba0*/  FFMA.FTZ R74, R72, R191, UR7 ;  /* 0x00000007484a7e23 */ /* 0x000fe400080100bf */
[----:B------:R-:W1:Y:S02]  /*6bb0*/  @!P5 LDC.64 R72, c[0x0][0x250] ;  /* 0x00009400ff48db82 */ /* 0x000e640000000a00 */
[----:B-1----:R-:W-:-:S05]  /*6bc0*/  @!P5 IMAD.WIDE R72, R35, 0x4, R72 ;  /* 0x000000042348d825 */ /* 0x002fca00078e0248 */
[----:B------:R1:W-:Y:S02]  /*6bd0*/  @!P5 STG.E desc[UR4][R72.64], R75 ;  /* 0x0000004b4800d986 */ /* 0x0003e4000c101904 */
[----:B-1----:R-:W-:-:S05]  /*6be0*/  FMUL.FTZ R72, R75, R75 ;  /* 0x0000004b4b487220 */ /* 0x002fca0000410000 */
[----:B------:R-:W-:Y:S02]  /*6bf0*/  FSEL R72, R72, RZ, !P2 ;  /* 0x000000ff48487208 */ /* 0x000fe40005000000 */
[----:B------:R-:W-:-:S03]  /*6c00*/  PLOP3.LUT P2, PT, PT, PT, UP0, 0x40, 0x0 ;  /* 0x000000000000781c */ /* 0x000fc60003f4e808 */
[----:B------:R-:W-:Y:S01]  /*6c10*/  FADD.FTZ R74, R74, R72 ;  /* 0x000000484a4a7221 */ /* 0x000fe20000010000 */
[----:B------:R-:W-:Y:S01]  /*6c20*/  FSEL R195, R75, RZ, P2 ;  /* 0x000000ff4bc37208 */ /* 0x000fe20001000000 */
[----:B------:R-:W1:Y:S02]  /*6c30*/  @!P5 LDC.64 R72, c[0x0][0x258] ;  /* 0x00009600ff48db82 */ /* 0x000e640000000a00 */
[----:B------:R-:W2:Y:S01]  /*6c40*/  MUFU.RSQ R191, R74 ;  /* 0x0000004a00bf7308 */ /* 0x000ea20000001400 */
[----:B-1----:R-:W-:-:S05]  /*6c50*/  @!P5 IMAD.WIDE R72, R35, 0x4, R72 ;  /* 0x000000042348d825 */ /* 0x002fca00078e0248 */
[----:B--2---:R1:W-:Y:S01]  /*6c60*/  @!P5 STG.E desc[UR4][R72.64], R191 ;  /* 0x000000bf4800d986 */ /* 0x0043e2000c101904 */
[----:B------:R-:W-:Y:S05]  /*6c70*/  @!P1 BRA `(.L_x_218) ;  /* 0x00000004000c9947 */ /* 0x000fea0003800000 */
[----:B------:R-:W2:Y:S04]  /*6c80*/  LDL R245, [R1+0x48] ;  /* 0x0000480001f57983 */ /* 0x000ea80000100800 */
[----:B------:R-:W2:Y:S04]  /*6c90*/  LDL R135, [R1+0x4c] ;  /* 0x00004c0001877983 */ /* 0x000ea80000100800 */
[----:B------:R-:W3:Y:S04]  /*6ca0*/  LDL R74, [R1+0x38] ;  /* 0x00003800014a7983 */ /* 0x000ee80000100800 */
[----:B0-----:R-:W3:Y:S01]  /*6cb0*/  LDL R134, [R1+0x3c] ;  /* 0x00003c0001867983 */ /* 0x001ee20000100800 */
[--C-:B------:R-:W-:Y:S01]  /*6cc0*/  FADD.FTZ R247, R86, -R195.reuse ;  /* 0x800000c356f77221 */ /* 0x100fe20000010000 */
[----:B------:R-:W-:-:S02]  /*6cd0*/  FADD.FTZ R246, R93, -R195 ;  /* 0x800000c35df67221 */ /* 0x000fc40000010000 */
[----:B------:R-:W4:Y:S01]  /*6ce0*/  LDL R252, [R1+0x28] ;  /* 0x0000280001fc7983 */ /* 0x000f220000100800 */
[C---:B------:R-:W-:Y:S01]  /*6cf0*/  FMUL.FTZ R247, R191.reuse, R247 ;  /* 0x000000f7bff77220 */ /* 0x040fe20000410000 */
[C---:B------:R-:W-:Y:S01]  /*6d00*/  FMUL.FTZ R246, R191.reuse, R246 ;  /* 0x000000f6bff67220 */ /* 0x040fe20000410000 */
[----:B------:R-:W-:Y:S01]  /*6d10*/  FADD.FTZ R248, R94, -R195 ;  /* 0x800000c35ef87221 */ /* 0x000fe20000010000 */
[----:B------:R-:W4:Y:S02]  /*6d20*/  LDL R251, [R1+0x2c] ;  /* 0x00002c0001fb7983 */ /* 0x000f240000100800 */
[----:B-1----:R-:W-:Y:S01]  /*6d30*/  FFMA.FTZ R73, R228, R246, R227 ;  /* 0x000000f6e4497223 */ /* 0x002fe200000100e3 */
[----:B------:R-:W-:Y:S01]  /*6d40*/  FMUL.FTZ R248, R191, R248 ;  /* 0x000000f8bff87220 */ /* 0x000fe20000410000 */
[----:B------:R0:W-:Y:S04]  /*6d50*/  STL [R1+0x54], R2 ;  /* 0x0000540201007387 */ /* 0x0001e80000100800 */
[----:B------:R1:W-:Y:S01]  /*6d60*/  STL [R1+0x50], R0 ;  /* 0x0000500001007387 */ /* 0x0003e20000100800 */
[----:B------:R-:W-:Y:S01]  /*6d70*/  FADD.FTZ R249, R106, -R195 ;  /* 0x800000c36af97221 */ /* 0x000fe20000010000 */
[----:B--2---:R-:W-:Y:S01]  /*6d80*/  FFMA.FTZ R72, R135, R247, R245 ;  /* 0x000000f787487223 */ /* 0x004fe200000100f5 */
[--C-:B------:R-:W-:Y:S01]  /*6d90*/  FADD.FTZ R245, R105, -R195.reuse ;  /* 0x800000c369f57221 */ /* 0x100fe20000010000 */
[----:B------:R-:W2:Y:S01]  /*6da0*/  LDL R135, [R1+0x1c] ;  /* 0x00001c0001877983 */ /* 0x000ea20000100800 */
[----:B------:R-:W-:Y:S01]  /*6db0*/  FADD.FTZ R250, R117, -R195 ;  /* 0x800000c375fa7221 */ /* 0x000fe20000010000 */
[C---:B------:R-:W-:Y:S01]  /*6dc0*/  FMUL.FTZ R249, R191.reuse, R249 ;  /* 0x000000f9bff97220 */ /* 0x040fe20000410000 */
[----:B------:R-:W-:Y:S01]  /*6dd0*/  FMUL.FTZ R245, R191, R245 ;  /* 0x000000f5bff57220 */ /* 0x000fe20000410000 */
[----:B------:R-:W-:Y:S01]  /*6de0*/  F2FP.BF16.F32.PACK_AB R72, R73, R72 ;  /* 0x000000484948723e */ /* 0x000fe200000010ff */
[----:B------:R-:W-:Y:S01]  /*6df0*/  FMUL.FTZ R250, R191, R250 ;  /* 0x000000fabffa7220 */ /* 0x000fe20000410000 */
[----:B---3--:R-:W-:Y:S01]  /*6e00*/  FFMA.FTZ R73, R134, R248, R74 ;  /* 0x000000f886497223 */ /* 0x008fe2000001004a */
[----:B------:R-:W-:Y:S01]  /*6e10*/  FFMA.FTZ R134, R224, R245, R223 ;  /* 0x000000f5e0867223 */ /* 0x000fe200000100df */
[----:B0-----:R-:W3:Y:S04]  /*6e20*/  LDL R2, [R1+0x10] ;  /* 0x0000100001027983 */ /* 0x001ee80000100800 */
[----:B------:R-:W-:Y:S01]  /*6e30*/  F2FP.BF16.F32.PACK_AB R73, R134, R73 ;  /* 0x000000498649723e */ /* 0x000fe200000010ff */
[----:B-1----:R-:W3:Y:S01]  /*6e40*/  LDL R0, [R1+0x40] ;  /* 0x0000400001007983 */ /* 0x002ee20000100800 */
[----:B----4-:R-:W-:-:S03]  /*6e50*/  FFMA.FTZ R74, R251, R249, R252 ;  /* 0x000000f9fb4a7223 */ /* 0x010fc600000100fc */
[----:B------:R-:W2:Y:S01]  /*6e60*/  LDL R134, [R1+0x18] ;  /* 0x0000180001867983 */ /* 0x000ea20000100800 */
[--C-:B------:R-:W-:Y:S01]  /*6e70*/  FADD.FTZ R251, R118, -R195.reuse ;  /* 0x800000c376fb7221 */ /* 0x100fe20000010000 */
[----:B------:R-:W-:Y:S01]  /*6e80*/  FADD.FTZ R252, R129, -R195 ;  /* 0x800000c381fc7221 */ /* 0x000fe20000010000 */
[----:B------:R-:W-:Y:S02]  /*6e90*/  FFMA.FTZ R75, R220, R250, R219 ;  /* 0x000000fadc4b7223 */ /* 0x000fe400000100db */
[C---:B------:R-:W-:Y:S01]  /*6ea0*/  FMUL.FTZ R251, R191.reuse, R251 ;  /* 0x000000fbbffb7220 */ /* 0x040fe20000410000 */
[----:B------:R-:W-:Y:S02]  /*6eb0*/  FMUL.FTZ R252, R191, R252 ;  /* 0x000000fcbffc7220 */ /* 0x000fe40000410000 */
[----:B------:R-:W-:Y:S01]  /*6ec0*/  F2FP.BF16.F32.PACK_AB R74, R75, R74 ;  /* 0x0000004a4b4a723e */ /* 0x000fe200000010ff */
[----:B--2---:R-:W-:Y:S01]  /*6ed0*/  FFMA.FTZ R75, R135, R251, R134 ;  /* 0x000000fb874b7223 */ /* 0x004fe20000010086 */
[----:B------:R-:W-:-:S05]  /*6ee0*/  FFMA.FTZ R134, R216, R252, R215 ;  /* 0x000000fcd8867223 */ /* 0x000fca00000100d7 */
[----:B------:R-:W-:Y:S02]  /*6ef0*/  F2FP.BF16.F32.PACK_AB R75, R134, R75 ;  /* 0x0000004b864b723e */ /* 0x000fe400000010ff */
[----:B------:R-:W0:Y:S02]  /*6f00*/  LDC.64 R134, c[0x0][0x2b8] ;  /* 0x0000ae00ff867b82 */ /* 0x000e240000000a00 */
[----:B0-----:R-:W-:-:S05]  /*6f10*/  IMAD.WIDE.U32 R134, R92, 0x10, R134 ;  /* 0x000000105c867825 */ /* 0x001fca00078e0086 */
[----:B------:R0:W-:Y:S04]  /*6f20*/  STG.E.128 desc[UR4][R134.64], R72 ;  /* 0x0000004886007986 */ /* 0x0001e8000c101d04 */
[----:B0-----:R-:W3:Y:S01]  /*6f30*/  LDL R75, [R1+0x14] ;  /* 0x00001400014b7983 */ /* 0x001ee20000100800 */
[----:B------:R-:W-:Y:S01]  /*6f40*/  FFMA.FTZ R252, R214, R252, R213 ;  /* 0x000000fcd6fc7223 */ /* 0x000fe200000100d5 */
[----:B------:R-:W0:Y:S02]  /*6f50*/  LDC.64 R134, c[0x0][0x2c0] ;  /* 0x0000b000ff867b82 */ /* 0x000e240000000a00 */
[----:B------:R-:W2:Y:S04]  /*6f60*/  LDL R72, [R1+0x44] ;  /* 0x0000440001487983 */ /* 0x000ea80000100800 */
[----:B------:R-:W4:Y:S04]  /*6f70*/  LDL R73, [R1+0x34] ;  /* 0x0000340001497983 */ /* 0x000f280000100800 */
[----:B------:R-:W4:Y:S01]  /*6f80*/  LDL R74, [R1+0x24] ;  /* 0x00002400014a7983 */ /* 0x000f220000100800 */
[----:B---3--:R-:W-:-:S03]  /*6f90*/  FFMA.FTZ R75, R75, R251, R2 ;  /* 0x000000fb4b4b7223 */ /* 0x008fc60000010002 */
[----:B------:R3:W5:Y:S02]  /*6fa0*/  LDL.LU R2, [R1+0x54] ;  /* 0x0000540001027983 */ /* 0x0007640000300800 */
[----:B------:R-:W-:Y:S02]  /*6fb0*/  F2FP.BF16.F32.PACK_AB R75, R252, R75 ;  /* 0x0000004bfc4b723e */ /* 0x000fe400000010ff */
[----:B------:R-:W4:Y:S04]  /*6fc0*/  LDL R251, [R1+0x20] ;  /* 0x0000200001fb7983 */ /* 0x000f280000100800 */
[----:B------:R-:W3:Y:S01]  /*6fd0*/  LDL R252, [R1+0x30] ;  /* 0x0000300001fc7983 */ /* 0x000ee20000100800 */
[----:B--2---:R-:W-:-:S03]  /*6fe0*/  FFMA.FTZ R72, R72, R247, R0 ;  /* 0x000000f748487223 */ /* 0x004fc60000010000 */
[----:B------:R2:W5:Y:S01]  /*6ff0*/  LDL.LU R0, [R1+0x50] ;  /* 0x0000500001007983 */ /* 0x0005620000300800 */
[----:B------:R-:W-:Y:S01]  /*7000*/  FFMA.FTZ R250, R218, R250, R217 ;  /* 0x000000fadafa7223 */ /* 0x000fe200000100d9 */
[----:B------:R-:W-:Y:S01]  /*7010*/  FFMA.FTZ R245, R222, R245, R221 ;  /* 0x000000f5def57223 */ /* 0x000fe200000100dd */
[----:B------:R-:W-:Y:S01]  /*7020*/  FFMA.FTZ R246, R226, R246, R225 ;  /* 0x000000f6e2f67223 */ /* 0x000fe200000100e1 */
[----:B0-----:R-:W-:-:S04]  /*7030*/  IMAD.WIDE.U32 R134, R92, 0x10, R134 ;  /* 0x000000105c867825 */ /* 0x001fc800078e0086 */
[----:B------:R-:W-:Y:S02]  /*7040*/  F2FP.BF16.F32.PACK_AB R72, R246, R72 ;  /* 0x00000048f648723e */ /* 0x000fe400000010ff */
[----:B------:R-:W-:Y:S01]  /*7050*/  IADD3 R92, R92, 0x20, RZ ;  /* 0x000000205c5c7810 */ /* 0x000fe20007ffe0ff */
[----:B----4-:R-:W-:Y:S01]  /*7060*/  FFMA.FTZ R74, R74, R249, R251 ;  /* 0x000000f94a4a7223 */ /* 0x010fe200000100fb */
[----:B---3--:R-:W-:-:S04]  /*7070*/  FFMA.FTZ R73, R73, R248, R252 ;  /* 0x000000f849497223 */ /* 0x008fc800000100fc */
[----:B------:R-:W-:Y:S02]  /*7080*/  F2FP.BF16.F32.PACK_AB R74, R250, R74 ;  /* 0x0000004afa4a723e */ /* 0x000fe400000010ff */
[----:B------:R-:W-:-:S05]  /*7090*/  F2FP.BF16.F32.PACK_AB R73, R245, R73 ;  /* 0x00000049f549723e */ /* 0x000fca00000010ff */
[----:B------:R2:W-:Y:S02]  /*70a0*/  STG.E.128 desc[UR4][R134.64], R72 ;  /* 0x0000004886007986 */ /* 0x0005e4000c101d04 */
.L_x_218:
[----:B------:R-:W-:Y:S05]  /*70b0*/  BSYNC B0 ;  /* 0x0000000000007941 */ /* 0x000fea0003800000 */
.L_x_217:
[----:B-----5:R-:W-:Y:S01]  /*70c0*/  ISETP.GE.U32.AND P2, PT, R0, 0x40, PT ;  /* 0x000000400000780c */ /* 0x020fe20003f46070 */
[----:B------:R-:W-:-:S12]  /*70d0*/  BSSY B0, `(.L_x_219) ;  /* 0x0000035000007945 */ /* 0x000fd80003800000 */
[----:B------:R-:W-:Y:S05]  /*70e0*/  @!P2 BRA `(.L_x_220) ;  /* 0x0000000000cca947 */ /* 0x000fea0003800000 */
[----:B-12---:R-:W2:Y:S04]  /*70f0*/  LDL R73, [R1+0x8] ;  /* 0x0000080001497983 */ /* 0x006ea80000100800 */
[----:B------:R-:W2:Y:S01]  /*7100*/  LDL R72, [R1+0xc] ;  /* 0x00000c0001487983 */ /* 0x000ea20000100800 */
[--C-:B------:R-:W-:Y:S01]  /*7110*/  FADD.FTZ R247, R87, -R195.reuse ;  /* 0x800000c357f77221 */ /* 0x100fe20000010000 */
[--C-:B------:R-:W-:Y:S01]  /*7120*/  FADD.FTZ R246, R95, -R195.reuse ;  /* 0x800000c35ff67221 */ /* 0x100fe20000010000 */
[--C-:B------:R-:W-:Y:S01]  /*7130*/  FADD.FTZ R248, R96, -R195.reuse ;  /* 0x800000c360f87221 */ /* 0x100fe20000010000 */
[--C-:B------:R-:W-:Y:S01]  /*7140*/  FADD.FTZ R245, R107, -R195.reuse ;  /* 0x800000c36bf57221 */ /* 0x100fe20000010000 */
[C---:B------:R-:W-:Y:S01]  /*7150*/  FMUL.FTZ R247, R191.reuse, R247 ;  /* 0x000000f7bff77220 */ /* 0x040fe20000410000 */
[----:B------:R-:W-:Y:S01]  /*7160*/  FMUL.FTZ R246, R191, R246 ;  /* 0x000000f6bff67220 */ /* 0x000fe20000410000 */
[--C-:B------:R-:W-:Y:S01]  /*7170*/  FADD.FTZ R249, R108, -R195.reuse ;  /* 0x800000c36cf97221 */ /* 0x100fe20000010000 */
[--C-:B------:R-:W-:Y:S01]  /*7180*/  FADD.FTZ R250, R119, -R195.reuse ;  /* 0x800000c377fa7221 */ /* 0x100fe20000010000 */
[C---:B------:R-:W-:Y:S01]  /*7190*/  FMUL.FTZ R248, R191.reuse, R248 ;  /* 0x000000f8bff87220 */ /* 0x040fe20000410000 */
[C---:B------:R-:W-:Y:S01]  /*71a0*/  FMUL.FTZ R245, R191.reuse, R245 ;  /* 0x000000f5bff57220 */ /* 0x040fe20000410000 */
[C---:B------:R-:W-:Y:S01]  /*71b0*/  FMUL.FTZ R249, R191.reuse, R249 ;  /* 0x000000f9bff97220 */ /* 0x040fe20000410000 */
[C---:B------:R-:W-:Y:S01]  /*71c0*/  FMUL.FTZ R250, R191.reuse, R250 ;  /* 0x000000fabffa7220 */ /* 0x040fe20000410000 */
[--C-:B------:R-:W-:Y:S01]  /*71d0*/  FADD.FTZ R251, R120, -R195.reuse ;  /* 0x800000c378fb7221 */ /* 0x100fe20000010000 */
[----:B------:R-:W-:Y:S01]  /*71e0*/  FADD.FTZ R252, R130, -R195 ;  /* 0x800000c382fc7221 */ /* 0x000fe20000010000 */
[----:B0-----:R-:W-:Y:S01]  /*71f0*/  FFMA.FTZ R134, R208, R245, R207 ;  /* 0x000000f5d0867223 */ /* 0x001fe200000100cf */
[----:B------:R-:W-:Y:S01]  /*7200*/  FFMA.FTZ R74, R240, R249, R239 ;  /* 0x000000f9f04a7223 */ /* 0x000fe200000100ef */
[----:B------:R-:W-:Y:S01]  /*7210*/  FFMA.FTZ R75, R204, R250, R203 ;  /* 0x000000facc4b7223 */ /* 0x000fe200000100cb */
[C---:B------:R-:W-:Y:S01]  /*7220*/  FMUL.FTZ R251, R191.reuse, R251 ;  /* 0x000000fbbffb7220 */ /* 0x040fe20000410000 */
[----:B------:R-:W-:-:S03]  /*7230*/  FMUL.FTZ R252, R191, R252 ;  /* 0x000000fcbffc7220 */ /* 0x000fc60000410000 */
[----:B------:R-:W-:Y:S01]  /*7240*/  F2FP.BF16.F32.PACK_AB R74, R75, R74 ;  /* 0x0000004a4b4a723e */ /* 0x000fe200000010ff */
[----:B------:R-:W-:Y:S01]  /*7250*/  FFMA.FTZ R75, R236, R251, R235 ;  /* 0x000000fbec4b7223 */ /* 0x000fe200000100eb */
[----:B--2---:R-:W-:Y:S01]  /*7260*/  FFMA.FTZ R72, R72, R247, R73 ;  /* 0x000000f748487223 */ /* 0x004fe20000010049 */
[----:B------:R-:W-:-:S05]  /*7270*/  FFMA.FTZ R73, R212, R246, R211 ;  /* 0x000000f6d4497223 */ /* 0x000fca00000100d3 */
[----:B------:R-:W-:Y:S01]  /*7280*/  F2FP.BF16.F32.PACK_AB R72, R73, R72 ;  /* 0x000000484948723e */ /* 0x000fe200000010ff */
[----:B------:R-:W-:-:S05]  /*7290*/  FFMA.FTZ R73, R244, R248, R243 ;  /* 0x000000f8f4497223 */ /* 0x000fca00000100f3 */
[----:B------:R-:W-:Y:S01]  /*72a0*/  F2FP.BF16.F32.PACK_AB R73, R134, R73 ;  /* 0x000000498649723e */ /* 0x000fe200000010ff */
[----:B------:R-:W-:-:S05]  /*72b0*/  FFMA.FTZ R134, R200, R252, R199 ;  /* 0x000000fcc8867223 */ /* 0x000fca00000100c7 */
[----:B------:R-:W-:Y:S02]  /*72c0*/  F2FP.BF16.F32.PACK_AB R75, R134, R75 ;  /* 0x0000004b864b723e */ /* 0x000fe400000010ff */
[----:B------:R-:W0:Y:S02]  /*72d0*/  LDC.64 R134, c[0x0][0x2b8] ;  /* 0x0000ae00ff867b82 */ /* 0x000e240000000a00 */
[----:B0-----:R-:W-:-:S05]  /*72e0*/  IMAD.WIDE.U32 R134, R92, 0x10, R134 ;  /* 0x000000105c867825 */ /* 0x001fca00078e0086 */
[----:B------:R0:W-:Y:S04]  /*72f0*/  STG.E.128 desc[UR4][R134.64], R72 ;  /* 0x0000004886007986 */ /* 0x0001e8000c101d04 */
[----:B0-----:R-:W2:Y:S01]  /*7300*/  LDL R73, [R1] ;  /* 0x0000000001497983 */ /* 0x001ea20000100800 */
[----:B------:R-:W0:Y:S03]  /*7310*/  LDC.64 R134, c[0x0][0x2c0] ;  /* 0x0000b000ff867b82 */ /* 0x000e260000000a00 */
[----:B------:R-:W2:Y:S01]  /*7320*/  LDL R74, [R1+0x4] ;  /* 0x00000400014a7983 */ /* 0x000ea20000100800 */
[----:B------:R-:W-:Y:S01]  /*7330*/  FFMA.FTZ R75, R234, R251, R233 ;  /* 0x000000fbea4b7223 */ /* 0x000fe200000100e9 */
[----:B------:R-:W-:Y:S01]  /*7340*/  FFMA.FTZ R252, R198, R252, R197 ;  /* 0x000000fcc6fc7223 */ /* 0x000fe200000100c5 */
[----:B------:R-:W-:Y:S01]  /*7350*/  FFMA.FTZ R250, R202, R250, R201 ;  /* 0x000000facafa7223 */ /* 0x000fe200000100c9 */
[----:B------:R-:W-:Y:S01]  /*7360*/  FFMA.FTZ R245, R206, R245, R205 ;  /* 0x000000f5cef57223 */ /* 0x000fe200000100cd */
[----:B------:R-:W-:-:S02]  /*7370*/  FFMA.FTZ R246, R210, R246, R209 ;  /* 0x000000f6d2f67223 */ /* 0x000fc400000100d1 */
[----:B------:R-:W-:Y:S01]  /*7380*/  F2FP.BF16.F32.PACK_AB R75, R252, R75 ;  /* 0x0000004bfc4b723e */ /* 0x000fe200000010ff */
[----:B0-----:R-:W-:-:S04]  /*7390*/  IMAD.WIDE.U32 R134, R92, 0x10, R134 ;  /* 0x000000105c867825 */ /* 0x001fc800078e0086 */
[----:B------:R-:W-:Y:S02]  /*73a0*/  VIADD R92, R92, 0x20 ;  /* 0x000000205c5c7836 */ /* 0x000fe40000000000 */
[----:B--2---:R-:W-:Y:S01]  /*73b0*/  FFMA.FTZ R72, R74, R247, R73 ;  /* 0x000000f74a487223 */ /* 0x004fe20000010049 */
[----:B------:R-:W-:Y:S01]  /*73c0*/  FFMA.FTZ R73, R242, R248, R241 ;  /* 0x000000f8f2497223 */ /* 0x000fe200000100f1 */
[----:B------:R-:W-:-:S03]  /*73d0*/  FFMA.FTZ R74, R238, R249, R237 ;  /* 0x000000f9ee4a7223 */ /* 0x000fc600000100ed */
[----:B------:R-:W-:Y:S02]  /*73e0*/  F2FP.BF16.F32.PACK_AB R72, R246, R72 ;  /* 0x00000048f648723e */ /* 0x000fe400000010ff */
[----:B------:R-:W-:Y:S02]  /*73f0*/  F2FP.BF16.F32.PACK_AB R74, R250, R74 ;  /* 0x0000004afa4a723e */ /* 0x000fe400000010ff */
[----:B------:R-:W-:-:S05]  /*7400*/  F2FP.BF16.F32.PACK_AB R73, R245, R73 ;  /* 0x00000049f549723e */ /* 0x000fca00000010ff */
[----:B------:R3:W-:Y:S02]  /*7410*/  STG.E.128 desc[UR4][R134.64], R72 ;  /* 0x0000004886007986 */ /* 0x0007e4000c101d04 */
.L_x_220:
[----:B------:R-:W-:Y:S05]  /*7420*/  BSYNC B0 ;  /* 0x0000000000007941 */ /* 0x000fea0003800000 */
.L_x_219:
[----:B------:R-:W-:Y:S01]  /*7430*/  ISETP.GE.U32.AND P2, PT, R0, 0x60, PT ;  /* 0x000000600000780c */ /* 0x000fe20003f46070 */
[----:B------:R-:W-:-:S12]  /*7440*/  BSSY B0, `(.L_x_221) ;  /* 0x0000031000007945 */ /* 0x000fd80003800000 */
[----:B------:R-:W-:Y:S05]  /*7450*/  @!P2 BRA `(.L_x_222) ;  /* 0x0000000000bca947 */ /* 0x000fea0003800000 */
[--C-:B------:R-:W-:Y:S01]  /*7460*/  FADD.FTZ R247, R88, -R195.reuse ;  /* 0x800000c358f77221 */ /* 0x100fe20000010000 */
[--C-:B------:R-:W-:Y:S01]  /*7470*/  FADD.FTZ R246, R97, -R195.reuse ;  /* 0x800000c361f67221 */ /* 0x100fe20000010000 */
[--C-:B------:R-:W-:Y:S01]  /*7480*/  FADD.FTZ R248, R98, -R195.reuse ;  /* 0x800000c362f87221 */ /* 0x100fe20000010000 */
[--C-:B------:R-:W-:Y:S01]  /*7490*/  FADD.FTZ R245, R109, -R195.reuse ;  /* 0x800000c36df57221 */ /* 0x100fe20000010000 */
[C---:B------:R-:W-:Y:S01]  /*74a0*/  FMUL.FTZ R247, R191.reuse, R247 ;  /* 0x000000f7bff77220 */ /* 0x040fe20000410000 */
[----:B------:R-:W-:Y:S01]  /*74b0*/  FMUL.FTZ R246, R191, R246 ;  /* 0x000000f6bff67220 */ /* 0x000fe20000410000 */
[--C-:B------:R-:W-:Y:S01]  /*74c0*/  FADD.FTZ R249, R110, -R195.reuse ;  /* 0x800000c36ef97221 */ /* 0x100fe20000010000 */
[----:B------:R-:W-:Y:S01]  /*74d0*/  FADD.FTZ R250, R121, -R195 ;  /* 0x800000c379fa7221 */ /* 0x000fe20000010000 */
[----:B-123--:R-:W-:Y:S01]  /*74e0*/  FFMA.FTZ R72, R232, R247, R231 ;  /* 0x000000f7e8487223 */ /* 0x00efe200000100e7 */
[----:B------:R-:W-:Y:S01]  /*74f0*/  FFMA.FTZ R73, R196, R246, R194 ;  /* 0x000000f6c4497223 */ /* 0x000fe200000100c2 */
[C---:B------:R-:W-:Y:S01]  /*7500*/  FMUL.FTZ R248, R191.reuse, R248 ;  /* 0x000000f8bff87220 */ /* 0x040fe20000410000 */
[C---:B------:R-:W-:Y:S01]  /*7510*/  FMUL.FTZ R245, R191.reuse, R245 ;  /* 0x000000f5bff57220 */ /* 0x040fe20000410000 */
[C---:B------:R-:W-:Y:S01]  /*7520*/  FMUL.FTZ R249, R191.reuse, R249 ;  /* 0x000000f9bff97220 */ /* 0x040fe20000410000 */
[----:B------:R-:W-:Y:S01]  /*7530*/  FMUL.FTZ R250, R191, R250 ;  /* 0x000000fabffa7220 */ /* 0x000fe20000410000 */
[--C-:B------:R-:W-:Y:S01]  /*7540*/  FADD.FTZ R251, R122, -R195.reuse ;  /* 0x800000c37afb7221 */ /* 0x100fe20000010000 */
[----:B------:R-:W-:Y:S01]  /*7550*/  FADD.FTZ R252, R131, -R195 ;  /* 0x800000c383fc7221 */ /* 0x000fe20000010000 */
[----:B------:R-:W-:Y:S01]  /*7560*/  F2FP.BF16.F32.PACK_AB R72, R73, R72 ;  /* 0x000000484948723e */ /* 0x000fe200000010ff */
[----:B------:R-:W-:Y:S01]  /*7570*/  FFMA.FTZ R73, R190, R248, R189 ;  /* 0x000000f8be497223 */ /* 0x000fe200000100bd */
[----:B0-----:R-:W-:Y:S01]  /*7580*/  FFMA.FTZ R134, R186, R245, R185 ;  /* 0x000000f5ba867223 */ /* 0x001fe200000100b9 */
[----:B------:R-:W-:Y:S01]  /*7590*/  FFMA.FTZ R74, R182, R249, R181 ;  /* 0x000000f9b64a7223 */ /* 0x000fe200000100b5 */
[----:B------:R-:W-:Y:S01]  /*75a0*/  FFMA.FTZ R75, R178, R250, R177 ;  /* 0x000000fab24b7223 */ /* 0x000fe200000100b1 */
[C---:B------:R-:W-:Y:S01]  /*75b0*/  FMUL.FTZ R251, R191.reuse, R251 ;  /* 0x000000fbbffb7220 */ /* 0x040fe20000410000 */
[----:B------:R-:W-:Y:S01]  /*75c0*/  FMUL.FTZ R252, R191, R252 ;  /* 0x000000fcbffc7220 */ /* 0x000fe20000410000 */
[----:B------:R-:W-:Y:S01]  /*75d0*/  F2FP.BF16.F32.PACK_AB R73, R134, R73 ;  /* 0x000000498649723e */ /* 0x000fe200000010ff */
[----:B------:R-:W-:Y:S01]  /*75e0*/  FFMA.FTZ R250, R176, R250, R175 ;  /* 0x000000fab0fa7223 */ /* 0x000fe200000100af */
[----:B------:R-:W-:Y:S01]  /*75f0*/  F2FP.BF16.F32.PACK_AB R74, R75, R74 ;  /* 0x0000004a4b4a723e */ /* 0x000fe200000010ff */
[----:B------:R-:W-:Y:S01]  /*7600*/  FFMA.FTZ R75, R174, R251, R173 ;  /* 0x000000fbae4b7223 */ /* 0x000fe200000100ad */
[-C--:B------:R-:W-:Y:S01]  /*7610*/  FFMA.FTZ R134, R170, R252.reuse, R169 ;  /* 0x000000fcaa867223 */ /* 0x080fe200000100a9 */
[----:B------:R-:W-:Y:S01]  /*7620*/  FFMA.FTZ R252, R168, R252, R167 ;  /* 0x000000fca8fc7223 */ /* 0x000fe200000100a7 */
[----:B------:R-:W-:Y:S01]  /*7630*/  FFMA.FTZ R245, R184, R245, R183 ;  /* 0x000000f5b8f57223 */ /* 0x000fe200000100b7 */
[----:B------:R-:W-:-:S02]  /*7640*/  FFMA.FTZ R246, R193, R246, R192 ;  /* 0x000000f6c1f67223 */ /* 0x000fc400000100c0 */
[----:B------:R-:W-:Y:S02]  /*7650*/  F2FP.BF16.F32.PACK_AB R75, R134, R75 ;  /* 0x0000004b864b723e */ /* 0x000fe400000010ff */
[----:B------:R-:W0:Y:S02]  /*7660*/  LDC.64 R134, c[0x0][0x2b8] ;  /* 0x0000ae00ff867b82 */ /* 0x000e240000000a00 */
[----:B0-----:R-:W-:-:S05]  /*7670*/  IMAD.WIDE.U32 R134, R92, 0x10, R134 ;  /* 0x000000105c867825 */ /* 0x001fca00078e0086 */
[----:B------:R0:W-:Y:S02]  /*7680*/  STG.E.128 desc[UR4][R134.64], R72 ;  /* 0x0000004886007986 */ /* 0x0001e4000c101d04 */
[----:B0-----:R-:W0:Y:S01]  /*7690*/  LDC.64 R134, c[0x0][0x2c0] ;  /* 0x0000b000ff867b82 */ /* 0x001e220000000a00 */
[----:B------:R-:W-:Y:S01]  /*76a0*/  FFMA.FTZ R75, R172, R251, R171 ;  /* 0x000000fbac4b7223 */ /* 0x000fe200000100ab */
[----:B------:R-:W-:Y:S01]  /*76b0*/  FFMA.FTZ R72, R230, R247, R229 ;  /* 0x000000f7e6487223 */ /* 0x000fe200000100e5 */
[----:B------:R-:W-:Y:S01]  /*76c0*/  FFMA.FTZ R73, R188, R248, R187 ;  /* 0x000000f8bc497223 */ /* 0x000fe200000100bb */
[----:B------:R-:W-:Y:S02]  /*76d0*/  FFMA.FTZ R74, R180, R249, R179 ;  /* 0x000000f9b44a7223 */ /* 0x000fe400000100b3 */
[----:B------:R-:W-:Y:S02]  /*76e0*/  F2FP.BF16.F32.PACK_AB R75, R252, R75 ;  /* 0x0000004bfc4b723e */ /* 0x000fe400000010ff */
[----:B------:R-:W-:-:S02]  /*76f0*/  F2FP.BF16.F32.PACK_AB R73, R245, R73 ;  /* 0x00000049f549723e */ /* 0x000fc400000010ff */
[----:B------:R-:W-:Y:S02]  /*7700*/  F2FP.BF16.F32.PACK_AB R74, R250, R74 ;  /* 0x0000004afa4a723e */ /* 0x000fe400000010ff */
[----:B------:R-:W-:Y:S01]  /*7710*/  F2FP.BF16.F32.PACK_AB R72, R246, R72 ;  /* 0x00000048f648723e */ /* 0x000fe200000010ff */
[C---:B0-----:R-:W-:Y:S01]  /*7720*/  IMAD.WIDE.U32 R134, R92.reuse, 0x10, R134 ;  /* 0x000000105c867825 */ /* 0x041fe200078e0086 */
[----:B------:R-:W-:-:S04]  /*7730*/  IADD3 R92, R92, 0x20, RZ ;  /* 0x000000205c5c7810 */ /* 0x000fc80007ffe0ff */
[----:B------:R4:W-:Y:S03]  /*7740*/  STG.E.128 desc[UR4][R134.64], R72 ;  /* 0x0000004886007986 */ /* 0x0009e6000c101d04 */
.L_x_222:
[----:B------:R-:W-:Y:S05]  /*7750*/  BSYNC B0 ;  /* 0x0000000000007941 */ /* 0x000fea0003800000 */
.L_x_221:
        /* <DEDUP_REMOVED lines=11> */
[----:B-1234-:R-:W-:Y:S01]  /*7810*/  FFMA.FTZ R72, R166, R247, R165 ;  /* 0x000000f7a6487223 */ /* 0x01efe200000100a5 */
        /* <DEDUP_REMOVED lines=35> */
[----:B0-----:R-:W-:-:S04]  /*7a50*/  IMAD.WIDE.U32 R134, R92, 0x10, R134 ;  /* 0x000000105c867825 */ /* 0x001fc800078e0086 */
[----:B------:R-:W-:Y:S01]  /*7a60*/  VIADD R92, R92, 0x20 ;  /* 0x000000205c5c7836 */ /* 0x000fe20000000000 */
[----:B------:R0:W-:Y:S06]  /*7a70*/  STG.E.128 desc[UR4][R134.64], R72 ;  /* 0x0000004886007986 */ /* 0x0001ec000c101d04 */
.L_x_224:
[----:B------:R-:W-:Y:S05]  /*7a80*/  BSYNC B0 ;  /* 0x0000000000007941 */ /* 0x000fea0003800000 */
.L_x_223:
        /* <DEDUP_REMOVED lines=11> */
[----:B01234-:R-:W-:Y:S01]  /*7b40*/  FFMA.FTZ R72, R3, R247, R11 ;  /* 0x000000f703487223 */ /* 0x01ffe2000001000b */
        /* <DEDUP_REMOVED lines=9> */
[----:B------:R-:W-:Y:S01]  /*7be0*/  FFMA.FTZ R134, R39, R245, R48 ;  /* 0x000000f527867223 */ /* 0x000fe20000010030 */
        /* <DEDUP_REMOVED lines=28> */
.L_x_226:
[----:B------:R-:W-:Y:S05]  /*7db0*/  BSYNC B0 ;  /* 0x0000000000007941 */ /* 0x000fea0003800000 */
.L_x_225:
[----:B------:R-:W-:Y:S01]  /*7dc0*/  ISETP.GE.U32.AND P2, PT, R0, 0xc0, PT ;  /* 0x000000c00000780c */ /* 0x000fe20003f46070 */
[----:B------:R-:W-:-:S12]  /*7dd0*/  BSSY B0, `(.L_x_227) ;  /* 0x0000030000007945 */ /* 0x000fd80003800000 */
[----:B------:R-:W-:Y:S05]  /*7de0*/  @!P2 BRA `(.L_x_228) ;  /* 0x0000000000b8a947 */ /* 0x000fea0003800000 */
[--C-:B------:R-:W-:Y:S01]  /*7df0*/  FADD.FTZ R245, R91, -R195.reuse ;  /* 0x800000c35bf57221 */ /* 0x100fe20000010000 */
[--C-:B------:R-:W-:Y:S01]  /*7e00*/  FADD.FTZ R246, R103, -R195.reuse ;  /* 0x800000c367f67221 */ /* 0x100fe20000010000 */
[--C-:B------:R-:W-:Y:S01]  /*7e10*/  FADD.FTZ R247, R104, -R195.reuse ;  /* 0x800000c368f77221 */ /* 0x100fe20000010000 */
[----:B------:R-:W-:Y:S01]  /*7e20*/  FADD.FTZ R248, R115, -R195 ;  /* 0x800000c373f87221 */ /* 0x000fe20000010000 */
[C---:B------:R-:W-:Y:S01]  /*7e30*/  FMUL.FTZ R245, R191.reuse, R245 ;  /* 0x000000f5bff57220 */ /* 0x040fe20000410000 */
[C---:B------:R-:W-:Y:S01]  /*7e40*/  FMUL.FTZ R246, R191.reuse, R246 ;  /* 0x000000f6bff67220 */ /* 0x040fe20000410000 */
[C---:B------:R-:W-:Y:S01]  /*7e50*/  FMUL.FTZ R247, R191.reuse, R247 ;  /* 0x000000f7bff77220 */ /* 0x040fe20000410000 */
[----:B------:R-:W-:Y:S01]  /*7e60*/  FMUL.FTZ R248, R191, R248 ;  /* 0x000000f8bff87220 */ /* 0x000fe20000410000 */
[----:B01234-:R-:W-:Y:S01]  /*7e70*/  FFMA.FTZ R72, R19, R245, R23 ;  /* 0x000000f513487223 */ /* 0x01ffe20000010017 */
[----:B------:R-:W-:Y:S01]  /*7e80*/  FFMA.FTZ R73, R54, R246, R55 ;  /* 0x000000f636497223 */ /* 0x000fe20000010037 */
[--C-:B------:R-:W-:Y:S01]  /*7e90*/  FADD.FTZ R249, R116, -R195.reuse ;  /* 0x800000c374f97221 */ /* 0x100fe20000010000 */
[----:B------:R-:W-:Y:S01]  /*7ea0*/  FADD.FTZ R250, R127, -R195 ;  /* 0x800000c37ffa7221 */ /* 0x000fe20000010000 */
[----:B------:R-:W-:Y:S01]  /*7eb0*/  FFMA.FTZ R74, R58, R248, R59 ;  /* 0x000000f83a4a7223 */ /* 0x000fe2000001003b */
[----:B------:R-:W-:Y:S01]  /*7ec0*/  FADD.FTZ R134, R136, -R195 ;  /* 0x800000c388867221 */ /* 0x000fe20000010000 */
[----:B------:R-:W-:Y:S01]  /*7ed0*/  F2FP.BF16.F32.PACK_AB R72, R73, R72 ;  /* 0x000000484948723e */ /* 0x000fe200000010ff */
[----:B------:R-:W-:Y:S01]  /*7ee0*/  FFMA.FTZ R73, R20, R247, R24 ;  /* 0x000000f714497223 */ /* 0x000fe20000010018 */
[C---:B------:R-:W-:Y:S01]  /*7ef0*/  FMUL.FTZ R249, R191.reuse, R249 ;  /* 0x000000f9bff97220 */ /* 0x040fe20000410000 */
[----:B------:R-:W-:Y:S01]  /*7f00*/  FMUL.FTZ R250, R191, R250 ;  /* 0x000000fabffa7220 */ /* 0x000fe20000410000 */
[----:B------:R-:W-:Y:S01]  /*7f10*/  FFMA.FTZ R248, R76, R248, R77 ;  /* 0x000000f84cf87223 */ /* 0x000fe2000001004d */
[----:B------:R-:W-:Y:S01]  /*7f20*/  FFMA.FTZ R246, R56, R246, R57 ;  /* 0x000000f638f67223 */ /* 0x000fe20000010039 */
[----:B------:R-:W-:Y:S01]  /*7f30*/  F2FP.BF16.F32.PACK_AB R73, R74, R73 ;  /* 0x000000494a49723e */ /* 0x000fe200000010ff */
[----:B------:R-:W-:Y:S01]  /*7f40*/  FFMA.FTZ R74, R21, R249, R25 ;  /* 0x000000f9154a7223 */ /* 0x000fe20000010019 */
[-C--:B------:R-:W-:Y:S01]  /*7f50*/  FFMA.FTZ R75, R78, R250.reuse, R79 ;  /* 0x000000fa4e4b7223 */ /* 0x080fe2000001004f */
[----:B------:R-:W-:-:S04]  /*7f60*/  FFMA.FTZ R250, R80, R250, R81 ;  /* 0x000000fa50fa7223 */ /* 0x000fc80000010051 */
[----:B------:R-:W-:Y:S01]  /*7f70*/  F2FP.BF16.F32.PACK_AB R74, R75, R74 ;  /* 0x0000004a4b4a723e */ /* 0x000fe200000010ff */
[----:B------:R-:W-:-:S04]  /*7f80*/  FADD.FTZ R75, R128, -R195 ;  /* 0x800000c3804b7221 */ /* 0x000fc80000010000 */
[C---:B------:R-:W-:Y:S01]  /*7f90*/  FMUL.FTZ R195, R191.reuse, R75 ;  /* 0x0000004bbfc37220 */ /* 0x040fe20000410000 */
[----:B------:R-:W-:-:S03]  /*7fa0*/  FMUL.FTZ R191, R191, R134 ;  /* 0x00000086bfbf7220 */ /* 0x000fc60000410000 */
[----:B------:R-:W-:Y:S01]  /*7fb0*/  FFMA.FTZ R75, R22, R195, R26 ;  /* 0x000000c3164b7223 */ /* 0x000fe2000001001a */
[-C--:B------:R-:W-:Y:S01]  /*7fc0*/  FFMA.FTZ R134, R82, R191.reuse, R83 ;  /* 0x000000bf52867223 */ /* 0x080fe20000010053 */
[----:B------:R-:W-:-:S04]  /*7fd0*/  FFMA.FTZ R191, R84, R191, R85 ;  /* 0x000000bf54bf7223 */ /* 0x000fc80000010055 */
        /* <DEDUP_REMOVED lines=13> */
[----:B0-----:R-:W-:-:S05]  /*80b0*/  IMAD.WIDE.U32 R134, R92, 0x10, R134 ;  /* 0x000000105c867825 */ /* 0x001fca00078e0086 */
[----:B------:R0:W-:Y:S02]  /*80c0*/  STG.E.128 desc[UR4][R134.64], R72 ;  /* 0x0000004886007986 */ /* 0x0001e4000c101d04 */
.L_x_228:
[----:B------:R-:W-:Y:S05]  /*80d0*/  BSYNC B0 ;  /* 0x0000000000007941 */ /* 0x000fea0003800000 */
.L_x_227:
[----:B01234-:R-:W0:Y:S02]  /*80e0*/  LDC.64 R72, c[0x0][0x210] ;  /* 0x00008400ff487b82 */ /* 0x01fe240000000a00 */
[----:B0-----:R-:W-:-:S05]  /*80f0*/  IMAD R35, R72, 0x4, R35 ;  /* 0x0000000448237824 */ /* 0x001fca00078e0223 */
[----:B------:R-:W-:-:S13]  /*8100*/  ISETP.GE.AND P2, PT, R35, R73, PT ;  /* 0x000000492300720c */ /* 0x000fda0003f46270 */
[----:B------:R-:W-:Y:S05]  /*8110*/  @!P2 BRA `(.L_x_229) ;  /* 0xffffff9c00eca947 */ /* 0x000fea000383ffff */
[----:B------:R-:W-:Y:S05]  /*8120*/  EXIT ;  /* 0x000000000000794d */ /* 0x000fea0003800000 */
.L_x_216:
[----:B------:R-:W-:Y:S01]  /*8130*/  HFMA2.MMA R73, -RZ, RZ, 0, 1.847743988037109375e-06 ;  /* 0x0000001fff497435 */ /* 0x000fe200000001ff */
[----:B------:R-:W-:Y:S01]  /*8140*/  BSSY B0, `(.L_x_230) ;  /* 0x0000007000007945 */ /* 0x000fe20003800000 */
[----:B------:R-:W-:Y:S01]  /*8150*/  MOV R135, R75 ;  /* 0x0000004b00877202 */ /* 0x000fe20000000f00 */
[----:B------:R-:W-:Y:S02]  /*8160*/  IMAD.MOV.U32 R74, RZ, RZ, 0x1 ;  /* 0x00000001ff4a7424 */ /* 0x000fe400078e00ff */
[----:B------:R-:W-:-:S07]  /*8170*/  IMAD.MOV.U32 R72, RZ, RZ, -0x1 ;  /* 0xffffffffff487424 */ /* 0x000fce00078e00ff */
[----:B-----5:R-:W-:Y:S05]  /*8180*/  WARPSYNC.COLLECTIVE R72, `(.L_x_231) ;  /* 0x0000000048087348 */ /* 0x020fea0003c00000 */
[----:B------:R0:W1:Y:S02]  /*8190*/  SHFL.BFLY P6, R72, R135, R74, R73 ;  /* 0x0c00004a87487389 */ /* 0x00006400000c0049 */
[----:B01---5:R-:W-:Y:S01]  /*81a0*/  ENDCOLLECTIVE ;  /* 0x000000000000791b */ /* 0x023fe20003800000 */
.L_x_231:
[----:B------:R-:W-:Y:S05]  /*81b0*/  BSYNC B0 ;  /* 0x0000000000007941 */ /* 0x000fea0003800000 */
.L_x_230:
[----:B------:R-:W-:Y:S01]  /*81c0*/  FADD.FTZ R75, R75, R72 ;  /* 0x000000484b4b7221 */ /* 0x000fe20000010000 */
[----:B------:R-:W-:Y:S01]  /*81d0*/  HFMA2.MMA R73, -RZ, RZ, 0, 1.847743988037109375e-06 ;  /* 0x0000001fff497435 */ /* 0x000fe200000001ff */
[----:B------:R-:W-:Y:S01]  /*81e0*/  IMAD.MOV.U32 R72, RZ, RZ, -0x1 ;  /* 0xffffffffff487424 */ /* 0x000fe200078e00ff */
[----:B------:R-:W0:Y:S01]  /*81f0*/  LDC R191, c[0x0][0x290] ;  /* 0x0000a400ffbf7b82 */ /* 0x000e220000000800 */
[----:B------:R-:W-:Y:S01]  /*8200*/  IMAD.MOV.U32 R74, RZ, RZ, 0x2 ;  /* 0x00000002ff4a7424 */ /* 0x000fe200078e00ff */
[----:B------:R-:W-:-:S07]  /*8210*/  MOV R135, R75 ;  /* 0x0000004b00877202 */ /* 0x000fce0000000f00 */
[----:B0-----:R-:W-:Y:S05]  /*8220*/  WARPSYNC.COLLECTIVE R72, `(.L_x_232) ;  /* 0x0000000048087348 */ /* 0x001fea0003c00000 */
[----:B------:R1:W2:Y:S02]  /*8230*/  SHFL.BFLY P6, R72, R135, R74, R73 ;  /* 0x0c00004a87487389 */ /* 0x0002a400000c0049 */
[----:B012---:R-:W-:Y:S01]  /*8240*/  ENDCOLLECTIVE ;  /* 0x000000000000791b */ /* 0x007fe20003800000 */
.L_x_232:
[----:B------:R-:W-:Y:S02]  /*8250*/  IMAD.MOV.U32 R74, RZ, RZ, 0x4 ;  /* 0x00000004ff4a7424 */ /* 0x000fe400078e00ff */
[----:B------:R-:W-:Y:S01]  /*8260*/  FADD.FTZ R75, R75, R72 ;  /* 0x000000484b4b7221 */ /* 0x000fe20000010000 */
[----:B------:R-:W-:-:S04]  /*8270*/  MOV R72, 0xffffffff ;  /* 0xffffffff00487802 */ /* 0x000fc80000000f00 */
[----:B------:R-:W-:-:S07]  /*8280*/  MOV R135, R75 ;  /* 0x0000004b00877202 */ /* 0x000fce0000000f00 */
[----:B------:R-:W-:Y:S05]  /*8290*/  WARPSYNC.COLLECTIVE R72, `(.L_x_233) ;  /* 0x0000000048087348 */ /* 0x000fea0003c00000 */
[----:B------:R0:W1:Y:S02]  /*82a0*/  SHFL.BFLY P6, R72, R135, R74, R73 ;  /* 0x0c00004a87487389 */ /* 0x00006400000c0049 */
[----:B01----:R-:W-:Y:S01]  /*82b0*/  ENDCOLLECTIVE ;  /* 0x000000000000791b */ /* 0x003fe20003800000 */
.L_x_233:
[----:B------:R-:W-:Y:S01]  /*82c0*/  HFMA2.MMA R74, -RZ, RZ, 0, 4.76837158203125e-07 ;  /* 0x00000008ff4a7435 */ /* 0x000fe200000001ff */
[----:B------:R-:W-:Y:S01]  /*82d0*/  FADD.FTZ R75, R75, R72 ;  /* 0x000000484b4b7221 */ /* 0x000fe20000010000 */
[----:B------:R-:W-:-:S03]  /*82e0*/  IMAD.MOV.U32 R72, RZ, RZ, -0x1 ;  /* 0xffffffffff487424 */ /* 0x000fc600078e00ff */
[----:B------:R-:W-:-:S07]  /*82f0*/  IMAD.MOV.U32 R135, RZ, RZ, R75 ;  /* 0x000000ffff877224 */ /* 0x000fce00078e004b */
[----:B------:R-:W-:Y:S05]  /*8300*/  WARPSYNC.COLLECTIVE R72, `(.L_x_234) ;  /* 0x0000000048087348 */ /* 0x000fea0003c00000 */
[----:B------:R0:W1:Y:S02]  /*8310*/  SHFL.BFLY P6, R72, R135, R74, R73 ;  /* 0x0c00004a87487389 */ /* 0x00006400000c0049 */
[----:B01----:R-:W-:Y:S01]  /*8320*/  ENDCOLLECTIVE ;  /* 0x000000000000791b */ /* 0x003fe20003800000 */
.L_x_234:
[----:B------:R-:W-:Y:S02]  /*8330*/  IMAD.MOV.U32 R74, RZ, RZ, 0x10 ;  /* 0x00000010ff4a7424 */ /* 0x000fe400078e00ff */
[----:B------:R-:W-:Y:S01]  /*8340*/  FADD.FTZ R75, R75, R72 ;  /* 0x000000484b4b7221 */ /* 0x000fe20000010000 */
[----:B------:R-:W-:-:S04]  /*8350*/  MOV R72, 0xffffffff ;  /* 0xffffffff00487802 */ /* 0x000fc80000000f00 */
[----:B------:R-:W-:-:S07]  /*8360*/  MOV R135, R75 ;  /* 0x0000004b00877202 */ /* 0x000fce0000000f00 */
[----:B------:R-:W-:Y:S05]  /*8370*/  WARPSYNC.COLLECTIVE R72, `(.L_x_235) ;  /* 0x0000000048087348 */ /* 0x000fea0003c00000 */
[----:B------:R0:W1:Y:S02]  /*8380*/  SHFL.BFLY P6, R72, R135, R74, R73 ;  /* 0x0c00004a87487389 */ /* 0x00006400000c0049 */
[----:B01----:R-:W-:Y:S01]  /*8390*/  ENDCOLLECTIVE ;  /* 0x000000000000791b */ /* 0x003fe20003800000 */
.L_x_235:
[----:B------:R-:W-:Y:S01]  /*83a0*/  HFMA2.MMA R74, -RZ, RZ, 0, 5.9604644775390625e-08 ;  /* 0x00000001ff4a7435 */ /* 0x000fe200000001ff */
[----:B------:R-:W-:Y:S01]  /*83b0*/  FADD.FTZ R75, R75, R72 ;  /* 0x000000484b4b7221 */ /* 0x000fe20000010000 */
[----:B------:R-:W-:-:S03]  /*83c0*/  ISETP.GT.U32.AND P6, PT, R0, 0x3f, PT ;  /* 0x0000003f0000780c */ /* 0x000fc60003fc4070 */
[----:B------:R-:W-:-:S04]  /*83d0*/  FMUL.FTZ R75, R75, R191 ;  /* 0x000000bf4b4b7220 */ /* 0x000fc80000410000 */
        /* <DEDUP_REMOVED lines=98> */
[----:B------:R-:W-:Y:S01]  /*8a00*/  MOV R72, 0xffffffff ;  /* 0xffffffff00487802 */ /* 0x000fe20000000f00 */
[----:B------:R-:W-:Y:S02]  /*8a10*/  IMAD.MOV.U32 R73, RZ, RZ, 0x1f ;  /* 0x0000001fff497424 */ /* 0x000fe400078e00ff */
[----:B------:R-:W-:-:S07]  /*8a20*/  IMAD.MOV.U32 R135, RZ, RZ, R134 ;  /* 0x000000ffff877224 */ /* 0x000fce00078e0086 */
[----:B------:R-:W-:Y:S05]  /*8a30*/  WARPSYNC.COLLECTIVE R72, `(.L_x_236) ;  /* 0x0000000048087348 */ /* 0x000fea0003c00000 */
[----:B------:R0:W1:Y:S02]  /*8a40*/  SHFL.BFLY P6, R72, R135, R74, R73 ;  /* 0x0c00004a87487389 */ /* 0x00006400000c0049 */
[----:B01----:R-:W-:Y:S01]  /*8a50*/  ENDCOLLECTIVE ;  /* 0x000000000000791b */ /* 0x003fe20003800000 */
.L_x_236:
[----:B------:R-:W-:Y:S01]  /*8a60*/  HFMA2.MMA R74, -RZ, RZ, 0, 1.1920928955078125e-07 ;  /* 0x00000002ff4a7435 */ /* 0x000fe200000001ff */
[----:B------:R-:W-:Y:S01]  /*8a70*/  FADD.FTZ R134, R134, R72 ;  /* 0x0000004886867221 */ /* 0x000fe20000010000 */
[----:B------:R-:W-:-:S03]  /*8a80*/  IMAD.MOV.U32 R72, RZ, RZ, -0x1 ;  /* 0xffffffffff487424 */ /* 0x000fc600078e00ff */
[----:B------:R-:W-:-:S07]  /*8a90*/  IMAD.MOV.U32 R135, RZ, RZ, R134 ;  /* 0x000000ffff877224 */ /* 0x000fce00078e0086 */
[----:B------:R-:W-:Y:S05]  /*8aa0*/  WARPSYNC.COLLECTIVE R72, `(.L_x_237) ;  /* 0x0000000048087348 */ /* 0x000fea0003c00000 */
[----:B------:R0:W1:Y:S02]  /*8ab0*/  SHFL.BFLY P6, R72, R135, R74, R73 ;  /* 0x0c00004a87487389 */ /* 0x00006400000c0049 */
[----:B01----:R-:W-:Y:S01]  /*8ac0*/  ENDCOLLECTIVE ;  /* 0x000000000000791b */ /* 0x003fe20003800000 */
.L_x_237:
[----:B------:R-:W-:Y:S02]  /*8ad0*/  IMAD.MOV.U32 R74, RZ, RZ, 0x4 ;  /* 0x00000004ff4a7424 */ /* 0x000fe400078e00ff */
[----:B------:R-:W-:Y:S01]  /*8ae0*/  FADD.FTZ R134, R134, R72 ;  /* 0x0000004886867221 */ /* 0x000fe20000010000 */
[----:B------:R-:W-:-:S04]  /*8af0*/  MOV R72, 0xffffffff ;  /* 0xffffffff00487802 */ /* 0x000fc80000000f00 */
[----:B------:R-:W-:-:S07]  /*8b00*/  MOV R135, R134 ;  /* 0x0000008600877202 */ /* 0x000fce0000000f00 */
[----:B------:R-:W-:Y:S05]  /*8b10*/  WARPSYNC.COLLECTIVE R72, `(.L_x_238) ;  /* 0x0000000048087348 */ /* 0x000fea0003c00000 */
[----:B------:R0:W1:Y:S02]  /*8b20*/  SHFL.BFLY P6, R72, R135, R74, R73 ;  /* 0x0c00004a87487389 */ /* 0x00006400000c0049 */
[----:B01----:R-:W-:Y:S01]  /*8b30*/  ENDCOLLECTIVE ;  /* 0x000000000000791b */ /* 0x003fe20003800000 */
.L_x_238:
[----:B------:R-:W-:Y:S01]  /*8b40*/  HFMA2.MMA R74, -RZ, RZ, 0, 4.76837158203125e-07 ;  /* 0x00000008ff4a7435 */ /* 0x000fe200000001ff */
[----:B------:R-:W-:Y:S01]  /*8b50*/  FADD.FTZ R134, R134, R72 ;  /* 0x0000004886867221 */ /* 0x000fe20000010000 */
[----:B------:R-:W-:-:S03]  /*8b60*/  IMAD.MOV.U32 R72, RZ, RZ, -0x1 ;  /* 0xffffffffff487424 */ /* 0x000fc600078e00ff */
[----:B------:R-:W-:-:S07]  /*8b70*/  IMAD.MOV.U32 R135, RZ, RZ, R134 ;  /* 0x000000ffff877224 */ /* 0x000fce00078e0086 */
[----:B------:R-:W-:Y:S05]  /*8b80*/  WARPSYNC.COLLECTIVE R72, `(.L_x_239) ;  /* 0x0000000048087348 */ /* 0x000fea0003c00000 */
[----:B------:R0:W1:Y:S02]  /*8b90*/  SHFL.BFLY P6, R72, R135, R74, R73 ;  /* 0x0c00004a87487389 */ /* 0x00006400000c0049 */
[----:B01----:R-:W-:Y:S01]  /*8ba0*/  ENDCOLLECTIVE ;  /* 0x000000000000791b */ /* 0x003fe20003800000 */
.L_x_239:
[----:B------:R-:W-:Y:S02]  /*8bb0*/  IMAD.MOV.U32 R74, RZ, RZ, 0x10 ;  /* 0x00000010ff4a7424 */ /* 0x000fe400078e00ff */
[----:B------:R-:W-:Y:S01]  /*8bc0*/  FADD.FTZ R134, R134, R72 ;  /* 0x0000004886867221 */ /* 0x000fe20000010000 */
[----:B------:R-:W-:-:S04]  /*8bd0*/  MOV R72, 0xffffffff ;  /* 0xffffffff00487802 */ /* 0x000fc80000000f00 */
[----:B------:R-:W-:-:S07]  /*8be0*/  MOV R135, R134 ;  /* 0x0000008600877202 */ /* 0x000fce0000000f00 */
[----:B------:R-:W-:Y:S05]  /*8bf0*/  WARPSYNC.COLLECTIVE R72, `(.L_x_240) ;  /* 0x0000000048087348 */ /* 0x000fea0003c00000 */
[----:B------:R0:W1:Y:S02]  /*8c00*/  SHFL.BFLY P6, R72, R135, R74, R73 ;  /* 0x0c00004a87487389 */ /* 0x00006400000c0049 */
[----:B01----:R-:W-:Y:S01]  /*8c10*/  ENDCOLLECTIVE ;  /* 0x000000000000791b */ /* 0x003fe20003800000 */
.L_x_240:
[----:B------:R-:W-:Y:S05]  /*8c20*/  BRA `(.L_x_241) ;  /* 0xffffffdc00d07947 */ /* 0x000fea000383ffff */
.L_x_242:
[----:B------:R-:W-:-:S00]  /*8c30*/  BRA `(.L_x_242) ;  /* 0xfffffffc00fc7947 */ /* 0x000fc0000383ffff */
[----:B------:R-:W-:-:S00]  /*8c40*/  NOP ;  /* 0x0000000000007918 */ /* 0x000fc00000000000 */
        /* <DEDUP_REMOVED lines=11> */
.L_x_40108:


//--------------------- .text._ZN10layer_norm31ln_parallel_residual_fwd_kernelINS_13Kernel_traitsI13__nv_bfloat16S2_S2_S2_fjLj1536ELj1ELj4ELj1ELj16ENS_18Kernel_traits_baseILj1536ES2_S2_S2_S2_fjLj128EEEEELb0ELb0ELb1EEEvNS_9FwdParamsE --------------------------
	.section	.text._ZN10layer_norm31ln_parallel_residual_fwd_kernelINS_13Kernel_traitsI13__nv_bfloat16S2_S2_S2_fjLj1536ELj1ELj4ELj1ELj16ENS_18Kernel_traits_baseILj1536ES2_S2_S2_S2_fjLj128EEEEELb0ELb0ELb1EEEvNS_9FwdParamsE,"ax",@progbits
	.align	128
        .global         _ZN10layer_norm31ln_parallel_residual_fwd_kernelINS_13Kernel_traitsI13__nv_bfloat16S2_S2_S2_fjLj1536ELj1ELj4ELj1ELj16ENS_18Kernel_traits_baseILj1536ES2_S2_S2_S2_fjLj128EEEEELb0ELb0ELb1EEEvNS_9FwdParamsE
        .type           _ZN10layer_norm31ln_parallel_residual_fwd_kernelINS_13Kernel_traitsI13__nv_bfloat16S2_S2_S2_fjLj1536ELj1ELj4ELj1ELj16ENS_18Kernel_traits_baseILj1536ES2_S2_S2_S2_fjLj128EEEEELb0ELb0ELb1EEEvNS_9FwdParamsE,@function
        .size           _ZN10layer_norm31ln_parallel_residual_fwd_kernelINS_13Kernel_traitsI13__nv_bfloat16S2_S2_S2_fjLj1536ELj1ELj4ELj1ELj16ENS_18Kernel_traits_baseILj1536ES2_S2_S2_S2_fjLj128EEEEELb0ELb0ELb1EEEvNS_9FwdParamsE,(.L_x_40109 - _ZN10layer_norm31ln_parallel_residual_fwd_kernelINS_13Kernel_traitsI13__nv_bfloat16S2_S2_S2_fjLj1536ELj1ELj4ELj1ELj16ENS_18Kernel_traits_baseILj1536ES2_S2_S2_S2_fjLj128EEEEELb0ELb0ELb1EEEvNS_9FwdParamsE)
        .other          _ZN10layer_norm31ln_parallel_residual_fwd_kernelINS_13Kernel_traitsI13__nv_bfloat16S2_S2_S2_fjLj1536ELj1ELj4ELj1ELj16ENS_18Kernel_traits_baseILj1536ES2_S2_S2_S2_fjLj128EEEEELb0ELb0ELb1EEEvNS_9FwdParamsE,@"STO_CUDA_ENTRY STV_DEFAULT"
_ZN10layer_norm31ln_parallel_residual_fwd_kernelINS_13Kernel_traitsI13__nv_bfloat16S2_S2_S2_fjLj1536ELj1ELj4ELj1ELj16ENS_18Kernel_traits_baseILj1536ES2_S2_S2_S2_fjLj128EEEEELb0ELb0ELb1EEEvNS_9FwdParamsE:
.text._ZN10layer_norm31ln_parallel_residual_fwd_kernelINS_13Kernel_traitsI13__nv_bfloat16S2_S2_S2_fjLj1536ELj1ELj4ELj1ELj16ENS_18Kernel_traits_baseILj1536ES2_S2_S2_S2_fjLj128EEEEELb0ELb0ELb1EEEvNS_9FwdParamsE:
[----:B------:R-:W-:Y:S01]  /*0000*/  LDC R1, c[0x0][0x28] ;  /* 0x00000a00ff017b82 */ /* 0x000fe20000000800 */
[----:B------:R-:W0:Y:S01]  /*0010*/  S2R R4, SR_TID.X ;  /* 0x0000000000047919 */ /* 0x000e220000002100 */
[----:B------:R-:W-:Y:S01]  /*0020*/  ULDC.64 UR6, c[0x0][0x2d0] ;  /* 0x0000b40000067ab9 */ /* 0x000fe20000000a00 */
[----:B------:R-:W-:Y:S01]  /*0030*/  ULDC.64 UR4, c[0x0][0x2c8] ;  /* 0x0000b20000047ab9 */ /* 0x000fe20000000a00 */
[----:B------:R-:W-:Y:S01]  /*0040*/  ISETP.NE.U32.AND P2, PT, RZ, UR6, PT ;  /* 0x00000006ff007c0c */ /* 0x000fe2000bf45070 */
[----:B------:R-:W1:Y:S01]  /*0050*/  S2R R5, SR_CTAID.X ;  /* 0x0000000000057919 */ /* 0x000e620000002500 */
[----:B------:R-:W-:Y:S02]  /*0060*/  ISETP.NE.U32.AND P1, PT, RZ, UR4, PT ;  /* 0x00000004ff007c0c */ /* 0x000fe4000bf25070 */
[----:B------:R-:W2:Y:S01]  /*0070*/  LDC.64 R100, c[0x0][0x228] ;  /* 0x00008a00ff647b82 */ /* 0x000ea20000000a00 */
[----:B------:R-:W-:Y:S01]  /*0080*/  ISETP.NE.AND.EX P2, PT, RZ, UR7, PT, P2 ;  /* 0x00000007ff007c0c */ /* 0x000fe2000bf45320 */
[----:B------:R-:W-:Y:S01]  /*0090*/  ULDC UR12, c[0x0][0x214] ;  /* 0x00008500000c7ab9 */ /* 0x000fe20000000800 */
[----:B------:R-:W-:Y:S01]  /*00a0*/  ISETP.NE.AND.EX P1, PT, RZ, UR5, PT, P1 ;  /* 0x00000005ff007c0c */ /* 0x000fe2000bf25310 */
[----:B------:R-:W-:Y:S01]  /*00b0*/  ULDC.64 UR8, c[0x0][0x268] ;  /* 0x00009a0000087ab9 */ /* 0x000fe20000000a00 */
[----:B------:R-:W-:Y:S01]  /*00c0*/  ULDC.64 UR10, c[0x0][0x230] ;  /* 0x00008c00000a7ab9 */ /* 0x000fe20000000a00 */
[----:B0-----:R-:W-:-:S04]  /*00d0*/  SHF.L.U32 R0, R4, 0x4, RZ ;  /* 0x0000000404007819 */ /* 0x001fc800000006ff */
[----:B------:R-:W-:Y:S02]  /*00e0*/  LOP3.LUT R45, R0, 0x1f0, RZ, 0xc0, !PT ;  /* 0x000001f0002d7812 */ /* 0x000fe400078ec0ff */
[----:B------:R-:W-:Y:S02]  /*00f0*/  LOP3.LUT R0, R4, 0x1f, RZ, 0xc0, !PT ;  /* 0x0000001f04007812 */ /* 0x000fe400078ec0ff */
[----:B------:R-:W-:-:S03]  /*0100*/  IADD3 R2, P0, R45, UR4, RZ ;  /* 0x000000042d027c10 */ /* 0x000fc6000ff1e0ff */
[----:B------:R-:W-:Y:S01]  /*0110*/  IMAD.SHL.U32 R44, R0, 0x10, RZ ;  /* 0x00000010002c7824 */ /* 0x000fe200078e00ff */
[----:B------:R-:W-:Y:S01]  /*0120*/  IADD3.X R3, RZ, UR5, RZ, P0, !PT ;  /* 0x00000005ff037c10 */ /* 0x000fe200087fe4ff */
[----:B------:R-:W-:-:S03]  /*0130*/  ULDC.64 UR4, c[0x0][0x208] ;  /* 0x0000820000047ab9 */ /* 0x000fc60000000a00 */
[----:B------:R-:W-:Y:S01]  /*0140*/  IADD3 R6, P0, R44, UR6, RZ ;  /* 0x000000062c067c10 */ /* 0x000fe2000ff1e0ff */
[----:B------:R-:W5:Y:S03]  /*0150*/  @P1 LDG.E.128 R8, desc[UR4][R2.64] ;  /* 0x0000000402081981 */ /* 0x000f66000c1e1d00 */
[----:B------:R-:W-:Y:S01]  /*0160*/  IADD3.X R7, RZ, UR7, RZ, P0, !PT ;  /* 0x00000007ff077c10 */ /* 0x000fe200087fe4ff */
[----:B------:R-:W5:Y:S01]  /*0170*/  @P1 LDG.E.128 R12, desc[UR4][R2.64+0x200] ;  /* 0x00020004020c1981 */ /* 0x000f62000c1e1d00 */
[----:B------:R-:W-:-:S03]  /*0180*/  ULDC.64 UR6, c[0x0][0x260] ;  /* 0x0000980000067ab9 */ /* 0x000fc60000000a00 */
[----:B------:R-:W5:Y:S04]  /*0190*/  @P2 LDG.E.128 R28, desc[UR4][R6.64] ;  /* 0x00000004061c2981 */ /* 0x000f68000c1e1d00 */
        /* <DEDUP_REMOVED lines=8> */
[----:B------:R0:W5:Y:S02]  /*0220*/  @P1 LDG.E.128 R24, desc[UR4][R2.64+0xa00] ;  /* 0x000a000402181981 */ /* 0x000164000c1e1d00 */
[----:B0-----:R-:W-:-:S04]  /*0230*/  SHF.R.U32.HI R2, RZ, 0x5, R4 ;  /* 0x00000005ff027819 */ /* 0x001fc80000011604 */
[----:B-1----:R-:W-:Y:S02]  /*0240*/  LEA R198, R5, R2, 0x2 ;  /* 0x0000000205c67211 */ /* 0x002fe400078e10ff */
[----:B------:R-:W-:Y:S02]  /*0250*/  IADD3 R2, P0, R45, UR6, RZ ;  /* 0x000000062d027c10 */ /* 0x000fe4000ff1e0ff */
[----:B------:R-:W-:Y:S02]  /*0260*/  ISETP.GE.AND P3, PT, R198, UR12, PT ;  /* 0x0000000cc6007c0c */ /* 0x000fe4000bf66270 */
[----:B------:R-:W-:Y:S01]  /*0270*/  IADD3 R4, P4, R44, UR8, RZ ;  /* 0x000000082c047c10 */ /* 0x000fe2000ff9e0ff */
[----:B------:R-:W-:Y:S01]  /*0280*/  IMAD.X R3, RZ, RZ, UR7, P0 ;  /* 0x00000007ff037e24 */ /* 0x000fe200080e06ff */
[----:B--2---:R-:W-:Y:S02]  /*0290*/  LOP3.LUT P0, RZ, R100, UR10, RZ, 0xfc, !PT ;  /* 0x0000000a64ff7c12 */ /* 0x004fe4000f80fcff */
[----:B------:R-:W-:-:S02]  /*02a0*/  IADD3.X R5, RZ, UR9, RZ, P4, !PT ;  /* 0x00000009ff057c10 */ /* 0x000fc4000a7fe4ff */
[----:B------:R-:W-:-:S05]  /*02b0*/  LOP3.LUT P0, RZ, R101, UR11, RZ, 0xfc, P0 ;  /* 0x0000000b65ff7c12 */ /* 0x000fca000800fcff */
[----:B------:R-:W-:Y:S08]  /*02c0*/  @P3 EXIT ;  /* 0x000000000000394d */ /* 0x000ff00003800000 */
[----:B-----5:R-:W-:Y:S02]  /*02d0*/  @!P1 CS2R R8, SRZ ;  /* 0x0000000000089805 */ /* 0x020fe4000001ff00 */
[----:B------:R-:W-:Y:S02]  /*02e0*/  @!P1 CS2R R14, SRZ ;  /* 0x00000000000e9805 */ /* 0x000fe4000001ff00 */
[----:B------:R-:W-:Y:S02]  /*02f0*/  @!P1 CS2R R16, SRZ ;  /* 0x0000000000109805 */ /* 0x000fe4000001ff00 */
[----:B------:R-:W-:Y:S02]  /*0300*/  @!P1 CS2R R18, SRZ ;  /* 0x0000000000129805 */ /* 0x000fe4000001ff00 */
[----:B------:R-:W-:Y:S01]  /*0310*/  @!P1 CS2R R20, SRZ ;  /* 0x0000000000149805 */ /* 0x000fe2000001ff00 */
[----:B------:R-:W5:Y:S01]  /*0320*/  LDG.E.128 R88, desc[UR4][R2.64] ;  /* 0x0000000402587981 */ /* 0x000f62000c1e1d00 */
[----:B------:R-:W-:-:S02]  /*0330*/  @!P1 CS2R R22, SRZ ;  /* 0x0000000000169805 */ /* 0x000fc4000001ff00 */
[----:B------:R-:W-:Y:S02]  /*0340*/  PRMT R134, R8, 0x7632, R134 ;  /* 0x0000763208867816 */ /* 0x000fe40000000086 */
[----:B------:R-:W-:Y:S01]  /*0350*/  @!P1 CS2R R24, SRZ ;  /* 0x0000000000189805 */ /* 0x000fe2000001ff00 */
[----:B------:R-:W5:Y:S01]  /*0360*/  LDG.E.128 R84, desc[UR4][R2.64+0x200] ;  /* 0x0002000402547981 */ /* 0x000f62000c1e1d00 */
[----:B------:R-:W-:Y:S02]  /*0370*/  PRMT R136, R9, 0x7632, R136 ;  /* 0x0000763209887816 */ /* 0x000fe40000000088 */
[----:B------:R-:W-:Y:S01]  /*0380*/  @!P1 CS2R R26, SRZ ;  /* 0x00000000001a9805 */ /* 0x000fe2000001ff00 */
[----:B------:R-:W5:Y:S01]  /*0390*/  LDG.E.128 R80, desc[UR4][R2.64+0x400] ;  /* 0x0004000402507981 */ /* 0x000f62000c1e1d00 */
[----:B------:R-:W-:-:S03]  /*03a0*/  PRMT R146, R14, 0x7632, R146 ;  /* 0x000076320e927816 */ /* 0x000fc60000000092 */
[----:B------:R-:W5:Y:S01]  /*03b0*/  LDG.E.128 R76, desc[UR4][R2.64+0x600] ;  /* 0x00060004024c7981 */ /* 0x000f62000c1e1d00 */
[----:B------:R-:W-:-:S03]  /*03c0*/  PRMT R148, R15, 0x7632, R148 ;  /* 0x000076320f947816 */ /* 0x000fc60000000094 */
[----:B------:R-:W5:Y:S01]  /*03d0*/  LDG.E.128 R72, desc[UR4][R2.64+0x800] ;  /* 0x0008000402487981 */ /* 0x000f62000c1e1d00 */
[----:B------:R-:W-:-:S03]  /*03e0*/  PRMT R168, R16, 0x7632, R168 ;  /* 0x0000763210a87816 */ /* 0x000fc600000000a8 */
[----:B------:R0:W5:Y:S01]  /*03f0*/  LDG.E.128 R68, desc[UR4][R2.64+0xa00] ;  /* 0x000a000402447981 */ /* 0x000162000c1e1d00 */
[----:B------:R-:W-:Y:S02]  /*0400*/  PRMT R170, R17, 0x7632, R170 ;  /* 0x0000763211aa7816 */ /* 0x000fe400000000aa */
[----:B------:R-:W-:Y:S02]  /*0410*/  @!P2 CS2R R28, SRZ ;  /* 0x00000000001ca805 */ /* 0x000fe4000001ff00 */
[----:B------:R-:W-:Y:S02]  /*0420*/  PRMT R172, R18, 0x7632, R172 ;  /* 0x0000763212ac7816 */ /* 0x000fe400000000ac */
[----:B------:R-:W-:Y:S02]  /*0430*/  @!P2 CS2R R30, SRZ ;  /* 0x00000000001ea805 */ /* 0x000fe4000001ff00 */
[----:B------:R-:W-:Y:S02]  /*0440*/  PRMT R180, R19, 0x7632, R180 ;  /* 0x0000763213b47816 */ /* 0x000fe400000000b4 */
[----:B------:R-:W-:-:S02]  /*0450*/  @!P2 CS2R R32, SRZ ;  /* 0x000000000020a805 */ /* 0x000fc4000001ff00 */
[----:B------:R-:W-:Y:S02]  /*0460*/  @!P1 CS2R R10, SRZ ;  /* 0x00000000000a9805 */ /* 0x000fe4000001ff00 */
[----:B------:R-:W-:Y:S02]  /*0470*/  @!P1 CS2R R12, SRZ ;  /* 0x00000000000c9805 */ /* 0x000fe4000001ff00 */
[----:B------:R-:W-:Y:S02]  /*0480*/  @!P1 CS2R R104, SRZ ;  /* 0x0000000000689805 */ /* 0x000fe4000001ff00 */
[----:B0-----:R-:W-:Y:S01]  /*0490*/  SHF.L.U32 R2, R8, 0x10, RZ ;  /* 0x0000001008027819 */ /* 0x001fe200000006ff */
[----:B------:R-:W-:Y:S01]  /*04a0*/  IMAD.U32 R3, R9, 0x10000, RZ ;  /* 0x0001000009037824 */ /* 0x000fe200078e00ff */
[----:B------:R-:W-:Y:S01]  /*04b0*/  SHF.L.U32 R8, R14, 0x10, RZ ;  /* 0x000000100e087819 */ /* 0x000fe200000006ff */
[----:B------:R-:W-:Y:S01]  /*04c0*/  IMAD.U32 R9, R15, 0x10000, RZ ;  /* 0x000100000f097824 */ /* 0x000fe200078e00ff */
[----:B------:R-:W-:Y:S01]  /*04d0*/  SHF.L.U32 R14, R16, 0x10, RZ ;  /* 0x00000010100e7819 */ /* 0x000fe200000006ff */
[----:B------:R-:W-:Y:S01]  /*04e0*/  IMAD.U32 R15, R17, 0x10000, RZ ;  /* 0x00010000110f7824 */ /* 0x000fe200078e00ff */
[----:B------:R-:W-:Y:S01]  /*04f0*/  SHF.L.U32 R16, R18, 0x10, RZ ;  /* 0x0000001012107819 */ /* 0x000fe200000006ff */
[----:B------:R-:W-:Y:S01]  /*0500*/  IMAD.U32 R18, R20, 0x10000, RZ ;  /* 0x0001000014127824 */ /* 0x000fe200078e00ff */
[----:B------:R-:W-:-:S02]  /*0510*/  SHF.L.U32 R17, R19, 0x10, RZ ;  /* 0x0000001013117819 */ /* 0x000fc400000006ff */
[----:B------:R-:W-:Y:S02]  /*0520*/  @!P1 CS2R R106, SRZ ;  /* 0x00000000006a9805 */ /* 0x000fe4000001ff00 */
[----:B------:R-:W-:Y:S02]  /*0530*/  PRMT R182, R20, 0x7632, R182 ;  /* 0x0000763214b67816 */ /* 0x000fe400000000b6 */
[----:B------:R-:W-:Y:S02]  /*0540*/  @!P2 CS2R R34, SRZ ;  /* 0x000000000022a805 */ /* 0x000fe4000001ff00 */
[C---:B------:R-:W-:Y:S02]  /*0550*/  PRMT R184, R21.reuse, 0x7632, R184 ;  /* 0x0000763215b87816 */ /* 0x040fe400000000b8 */
[----:B------:R-:W-:Y:S02]  /*0560*/  @!P2 CS2R R36, SRZ ;  /* 0x000000000024a805 */ /* 0x000fe4000001ff00 */
[----:B------:R-:W-:Y:S01]  /*0570*/  SHF.L.U32 R19, R21, 0x10, RZ ;  /* 0x0000001015137819 */ /* 0x000fe200000006ff */
[----:B------:R-:W-:Y:S01]  /*0580*/  IMAD.U32 R21, R23, 0x10000, RZ ;  /* 0x0001000017157824 */ /* 0x000fe200078e00ff */
[----:B------:R-:W-:-:S02]  /*0590*/  PRMT R186, R22, 0x7632, R186 ;  /* 0x0000763216ba7816 */ /* 0x000fc400000000ba */
[----:B------:R-:W-:Y:S02]  /*05a0*/  @!P2 CS2R R40, SRZ ;  /* 0x000000000028a805 */ /* 0x000fe4000001ff00 */
[----:B------:R-:W-:Y:S02]  /*05b0*/  SHF.L.U32 R20, R22, 0x10, RZ ;  /* 0x0000001016147819 */ /* 0x000fe400000006ff */
[----:B------:R-:W-:Y:S02]  /*05c0*/  @!P2 CS2R R42, SRZ ;  /* 0x00000000002aa805 */ /* 0x000fe4000001ff00 */
[----:B------:R-:W-:Y:S02]  /*05d0*/  PRMT R188, R23, 0x7632, R188 ;  /* 0x0000763217bc7816 */ /* 0x000fe400000000bc */
[----:B------:R-:W-:Y:S02]  /*05e0*/  @!P2 CS2R R98, SRZ ;  /* 0x000000000062a805 */ /* 0x000fe4000001ff00 */
[----:B------:R-:W-:-:S02]  /*05f0*/  @!P2 CS2R R92, SRZ ;  /* 0x00000000005ca805 */ /* 0x000fc4000001ff00 */
[C---:B------:R-:W-:Y:S02]  /*0600*/  PRMT R190, R24.reuse, 0x7632, R190 ;  /* 0x0000763218be7816 */ /* 0x040fe400000000be */
[----:B------:R-:W-:Y:S02]  /*0610*/  @!P2 CS2R R38, SRZ ;  /* 0x000000000026a805 */ /* 0x000fe4000001ff00 */
[----:B------:R-:W-:Y:S02]  /*0620*/  SHF.L.U32 R22, R24, 0x10, RZ ;  /* 0x0000001018167819 */ /* 0x000fe400000006ff */
[----:B------:R-:W-:Y:S02]  /*0630*/  @!P2 CS2R R96, SRZ ;  /* 0x000000000060a805 */ /* 0x000fe4000001ff00 */
[----:B------:R-:W-:Y:S02]  /*0640*/  PRMT R192, R25, 0x7632, R192 ;  /* 0x0000763219c07816 */ /* 0x000fe400000000c0 */
[----:B------:R-:W-:-:S02]  /*0650*/  @!P2 CS2R R94, SRZ ;  /* 0x00000000005ea805 */ /* 0x000fc4000001ff00 */
[----:B------:R-:W-:Y:S01]  /*0660*/  SHF.L.U32 R23, R25, 0x10, RZ ;  /* 0x0000001019177819 */ /* 0x000fe200000006ff */
[C---:B------:R-:W-:Y:S01]  /*0670*/  IMAD.U32 R24, R26.reuse, 0x10000, RZ ;  /* 0x000100001a187824 */ /* 0x040fe200078e00ff */
[----:B------:R-:W-:Y:S01]  /*0680*/  PRMT R194, R26, 0x7632, R194 ;  /* 0x000076321ac27816 */ /* 0x000fe200000000c2 */
[----:B------:R-:W5:Y:S01]  /*0690*/  LDG.E.128 R64, desc[UR4][R4.64] ;  /* 0x0000000404407981 */ /* 0x000f62000c1e1d00 */
[C---:B------:R-:W-:Y:S01]  /*06a0*/  PRMT R196, R27.reuse, 0x7632, R196 ;  /* 0x000076321bc47816 */ /* 0x040fe200000000c4 */
[----:B------:R-:W-:Y:S01]  /*06b0*/  ULDC.U8 UR6, c[0x0][0x2a0] ;  /* 0x0000a80000067ab9 */ /* 0x000fe20000000000 */
[----:B------:R-:W-:Y:S01]  /*06c0*/  SHF.L.U32 R25, R27, 0x10, RZ ;  /* 0x000000101b197819 */ /* 0x000fe200000006ff */
[C---:B------:R-:W-:Y:S01]  /*06d0*/  IMAD.U32 R27, R29.reuse, 0x10000, RZ ;  /* 0x000100001d1b7824 */ /* 0x040fe200078e00ff */
[C---:B------:R-:W-:Y:S01]  /*06e0*/  PRMT R135, R28.reuse, 0x7632, R135 ;  /* 0x000076321c877816 */ /* 0x040fe20000000087 */
[----:B------:R-:W5:Y:S01]  /*06f0*/  LDG.E.128 R60, desc[UR4][R4.64+0x200] ;  /* 0x00020004043c7981 */ /* 0x000f62000c1e1d00 */
[----:B------:R-:W-:Y:S01]  /*0700*/  SHF.L.U32 R26, R28, 0x10, RZ ;  /* 0x000000101c1a7819 */ /* 0x000fe200000006ff */
[----:B------:R-:W-:Y:S01]  /*0710*/  ULDC UR7, c[0x0][0x218] ;  /* 0x0000860000077ab9 */ /* 0x000fe20000000800 */
[----:B------:R-:W-:Y:S01]  /*0720*/  PRMT R137, R29, 0x7632, R137 ;  /* 0x000076321d897816 */ /* 0x000fe20000000089 */
[----:B------:R-:W5:Y:S01]  /*0730*/  LDG.E.128 R56, desc[UR4][R4.64+0x400] ;  /* 0x0004000404387981 */ /* 0x000f62000c1e1d00 */
[C---:B------:R-:W-:Y:S01]  /*0740*/  PRMT R139, R30.reuse, 0x7632, R139 ;  /* 0x000076321e8b7816 */ /* 0x040fe2000000008b */
[----:B------:R-:W-:Y:S01]  /*0750*/  ULDC UR8, c[0x0][0x2d8] ;  /* 0x0000b60000087ab9 */ /* 0x000fe20000000800 */
[----:B------:R-:W-:Y:S01]  /*0760*/  SHF.L.U32 R28, R30, 0x10, RZ ;  /* 0x000000101e1c7819 */ /* 0x000fe200000006ff */
[C---:B------:R-:W-:Y:S01]  /*0770*/  IMAD.U32 R30, R32.reuse, 0x10000, RZ ;  /* 0x00010000201e7824 */ /* 0x040fe200078e00ff */
[C---:B------:R-:W-:Y:S01]  /*0780*/  PRMT R141, R31.reuse, 0x7632, R141 ;  /* 0x000076321f8d7816 */ /* 0x040fe2000000008d */
[----:B------:R-:W5:Y:S01]  /*0790*/  LDG.E.128 R52, desc[UR4][R4.64+0x600] ;  /* 0x0006000404347981 */ /* 0x000f62000c1e1d00 */
[----:B------:R-:W-:Y:S01]  /*07a0*/  SHF.L.U32 R29, R31, 0x10, RZ ;  /* 0x000000101f1d7819 */ /* 0x000fe200000006ff */
[----:B------:R-:W-:Y:S01]  /*07b0*/  ULDC.64 UR10, c[0x0][0x230] ;  /* 0x00008c00000a7ab9 */ /* 0x000fe20000000a00 */
[----:B------:R-:W-:Y:S01]  /*07c0*/  PRMT R143, R32, 0x7632, R143 ;  /* 0x00007632208f7816 */ /* 0x000fe2000000008f */
[----:B------:R-:W5:Y:S01]  /*07d0*/  LDG.E.128 R48, desc[UR4][R4.64+0x800] ;  /* 0x0008000404307981 */ /* 0x000f62000c1e1d00 */
[C---:B------:R-:W-:Y:S01]  /*07e0*/  PRMT R145, R33.reuse, 0x7632, R145 ;  /* 0x0000763221917816 */ /* 0x040fe20000000091 */
[----:B------:R-:W-:Y:S01]  /*07f0*/  ULDC.64 UR12, c[0x0][0x228] ;  /* 0x00008a00000c7ab9 */ /* 0x000fe20000000a00 */
[----:B------:R-:W-:Y:S01]  /*0800*/  SHF.L.U32 R31, R33, 0x10, RZ ;  /* 0x00000010211f7819 */ /* 0x000fe200000006ff */
[----:B------:R-:W-:Y:S01]  /*0810*/  IMAD.U32 R33, R35, 0x10000, RZ ;  /* 0x0001000023217824 */ /* 0x000fe200078e00ff */
[----:B------:R-:W-:Y:S01]  /*0820*/  PRMT R138, R10, 0x7632, R138 ;  /* 0x000076320a8a7816 */ /* 0x000fe2000000008a */
[----:B------:R0:W5:Y:S01]  /*0830*/  LDG.E.128 R44, desc[UR4][R4.64+0xa00] ;  /* 0x000a0004042c7981 */ /* 0x000162000c1e1d00 */
[----:B------:R-:W-:Y:S01]  /*0840*/  PRMT R144, R13, 0x7632, R144 ;  /* 0x000076320d907816 */ /* 0x000fe20000000090 */
[----:B------:R-:W-:Y:S01]  /*0850*/  IMAD.U32 R6, R12, 0x10000, RZ ;  /* 0x000100000c067824 */ /* 0x000fe200078e00ff */
[----:B------:R-:W-:Y:S01]  /*0860*/  PRMT R150, R104, 0x7632, R150 ;  /* 0x0000763268967816 */ /* 0x000fe20000000096 */
[----:B------:R-:W-:Y:S01]  /*0870*/  IMAD.U32 R129, R99, 0x10000, RZ ;  /* 0x0001000063817824 */ /* 0x000fe200078e00ff */
        /* <DEDUP_REMOVED lines=18> */
[----:B------:R-:W-:Y:S01]  /*09a0*/  ISETP.NE.U32.AND P3, PT, R100, RZ, PT ;  /* 0x000000ff6400720c */ /* 0x000fe20003f65070 */
[----:B------:R-:W-:Y:S01]  /*09b0*/  IMAD.U32 R169, R169, 0x10000, RZ ;  /* 0x00010000a9a97824 */ /* 0x000fe200078e00ff */
[----:B------:R-:W-:Y:S01]  /*09c0*/  PRMT R140, R11, 0x7632, R140 ;  /* 0x000076320b8c7816 */ /* 0x000fe2000000008c */
[----:B------:R-:W-:Y:S01]  /*09d0*/  IMAD.U32 R172, R172, 0x10000, RZ ;  /* 0x00010000acac7824 */ /* 0x000fe200078e00ff */
[----:B------:R-:W-:Y:S01]  /*09e0*/  PRMT R142, R12, 0x7632, R142 ;  /* 0x000076320c8e7816 */ /* 0x000fe2000000008e */
[C---:B------:R-:W-:Y:S01]  /*09f0*/  IMAD.U32 R12, R106.reuse, 0x10000, RZ ;  /* 0x000100006a0c7824 */ /* 0x040fe200078e00ff */
        /* <DEDUP_REMOVED lines=8> */
[----:B------:R-:W-:Y:S01]  /*0a80*/  SHF.L.U32 R35, R37, 0x10, RZ ;  /* 0x0000001025237819 */ /* 0x000fe200000006ff */
[----:B------:R-:W-:Y:S01]  /*0a90*/  IMAD.U32 R190, R190, 0x10000, RZ ;  /* 0x00010000bebe7824 */ /* 0x000fe200078e00ff */
[----:B------:R-:W-:Y:S01]  /*0aa0*/  PRMT R155, R38, 0x7632, R155 ;  /* 0x00007632269b7816 */ /* 0x000fe2000000009b */
[----:B------:R-:W-:Y:S01]  /*0ab0*/  IMAD.U32 R193, R193, 0x10000, RZ ;  /* 0x00010000c1c17824 */ /* 0x000fe200078e00ff */
[----:B------:R-:W-:Y:S01]  /*0ac0*/  PRMT R157, R39, 0x7632, R157 ;  /* 0x00007632279d7816 */ /* 0x000fe2000000009d */
[----:B------:R-:W-:Y:S01]  /*0ad0*/  IMAD.U32 R196, R196, 0x10000, RZ ;  /* 0x00010000c4c47824 */ /* 0x000fe200078e00ff */
[----:B------:R-:W-:-:S02]  /*0ae0*/  PRMT R171, R41, 0x7632, R171 ;  /* 0x0000763229ab7816 */ /* 0x000fc400000000ab */
[----:B------:R-:W-:Y:S02]  /*0af0*/  PRMT R173, R42, 0x7632, R173 ;  /* 0x000076322aad7816 */ /* 0x000fe400000000ad */
[----:B------:R-:W-:Y:S02]  /*0b00*/  PRMT R183, R96, 0x7632, R183 ;  /* 0x0000763260b77816 */ /* 0x000fe400000000b7 */
[----:B------:R-:W-:Y:S02]  /*0b10*/  PRMT R185, R97, 0x7632, R185 ;  /* 0x0000763261b97816 */ /* 0x000fe400000000b9 */
[----:B------:R-:W-:Y:S02]  /*0b20*/  PRMT R189, R99, 0x7632, R189 ;  /* 0x0000763263bd7816 */ /* 0x000fe400000000bd */
[----:B------:R-:W-:Y:S02]  /*0b30*/  PRMT R191, R92, 0x7632, R191 ;  /* 0x000076325cbf7816 */ /* 0x000fe400000000bf */
[----:B------:R-:W-:-:S02]  /*0b40*/  PRMT R195, R94, 0x7632, R195 ;  /* 0x000076325ec37816 */ /* 0x000fc400000000c3 */
[----:B------:R-:W-:Y:S02]  /*0b50*/  PRMT R197, R95, 0x7632, R197 ;  /* 0x000076325fc57816 */ /* 0x000fe400000000c5 */
[----:B------:R-:W-:Y:S01]  /*0b60*/  SHF.L.U32 R37, R39, 0x10, RZ ;  /* 0x0000001027257819 */ /* 0x000fe200000006ff */
[----:B------:R-:W-:Y:S01]  /*0b70*/  IMAD.U32 R39, R41, 0x10000, RZ ;  /* 0x0001000029277824 */ /* 0x000fe200078e00ff */
[----:B------:R-:W-:Y:S02]  /*0b80*/  SHF.L.U32 R38, R40, 0x10, RZ ;  /* 0x0000001028267819 */ /* 0x000fe400000006ff */
[----:B0-----:R-:W-:Y:S02]  /*0b90*/  SHF.L.U32 R4, R10, 0x10, RZ ;  /* 0x000000100a047819 */ /* 0x001fe400000006ff */
[----:B------:R-:W-:Y:S02]  /*0ba0*/  SHF.L.U32 R5, R11, 0x10, RZ ;  /* 0x000000100b057819 */ /* 0x000fe400000006ff */
[----:B------:R-:W-:-:S02]  /*0bb0*/  SHF.L.U32 R7, R13, 0x10, RZ ;  /* 0x000000100d077819 */ /* 0x000fc400000006ff */
[----:B------:R-:W-:Y:S01]  /*0bc0*/  SHF.L.U32 R40, R42, 0x10, RZ ;  /* 0x000000102a287819 */ /* 0x000fe200000006ff */
[----:B------:R-:W-:Y:S01]  /*0bd0*/  IMAD.U32 R42, R96, 0x10000, RZ ;  /* 0x00010000602a7824 */ /* 0x000fe200078e00ff */
        /* <DEDUP_REMOVED lines=9> */
[----:B------:R-:W-:Y:S02]  /*0c70*/  ISETP.NE.AND.EX P1, PT, R101, RZ, PT, P3 ;  /* 0x000000ff6500720c */ /* 0x000fe40003f25330 */
[----:B------:R-:W-:-:S02]  /*0c80*/  ISETP.NE.AND P5, PT, RZ, UR6, PT ;  /* 0x00000006ff007c0c */ /* 0x000fc4000bfa5270 */
        /* <DEDUP_REMOVED lines=31> */
[----:B------:R-:W-:-:S07]  /*0e80*/  SHF.L.U32 R197, R197, 0x10, RZ ;  /* 0x00000010c5c57819 */ /* 0x000fce00000006ff */
.L_x_436:
[----:B------:R-:W-:Y:S01]  /*0e90*/  ISETP.NE.U32.AND P2, PT, RZ, UR10, PT ;  /* 0x0000000aff007c0c */ /* 0x000fe2000bf45070 */
[----:B--2---:R-:W0:Y:S01]  /*0ea0*/  LDC.64 R108, c[0x0][0x220] ;  /* 0x00008800ff6c7b82 */ /* 0x004e220000000a00 */
[----:B------:R-:W-:Y:S02]  /*0eb0*/  IMAD R104, R198, UR7, RZ ;  /* 0x00000007c6687c24 */ /* 0x000fe4000f8e02ff */
[----:B------:R-:W-:-:S03]  /*0ec0*/  ISETP.NE.AND.EX P2, PT, RZ, UR11, PT, P2 ;  /* 0x0000000bff007c0c */ /* 0x000fc6000bf45320 */
[----:B------:R-:W-:Y:S02]  /*0ed0*/  SHF.R.S32.HI R105, RZ, 0x1f, R104 ;  /* 0x0000001fff697819 */ /* 0x000fe40000011468 */
[----:B------:R-:W1:Y:S02]  /*0ee0*/  @P1 LDC.64 R112, c[0x0][0x228] ;  /* 0x00008a00ff701b82 */ /* 0x000e640000000a00 */
[----:B------:R-:W-:-:S04]  /*0ef0*/  LEA.HI R105, R105, R104, RZ, 0x3 ;  /* 0x0000006869697211 */ /* 0x000fc800078f18ff */
[----:B------:R-:W-:Y:S02]  /*0f00*/  LEA.HI.SX32 R201, R105, R0, 0x1d ;  /* 0x0000000069c97211 */ /* 0x000fe400078feaff */
[----:B------:R-:W2:Y:S03]  /*0f10*/  @P2 LDC.64 R110, c[0x0][0x230] ;  /* 0x00008c00ff6e2b82 */ /* 0x000ea60000000a00 */
[----:B0-----:R-:W-:-:S06]  /*0f20*/  IMAD.WIDE.U32 R104, R201, 0x10, R108 ;  /* 0x00000010c9687825 */ /* 0x001fcc00078e006c */
[----:B------:R-:W3:Y:S01]  /*0f30*/  LDG.E.128 R104, desc[UR4][R104.64] ;  /* 0x0000000468687981 */ /* 0x000ee2000c1e1d00 */
[----:B-1----:R-:W-:-:S05]  /*0f40*/  @P1 IMAD.WIDE.U32 R112, R201, 0x10, R112 ;  /* 0x00000010c9701825 */ /* 0x002fca00078e0070 */
[----:B-----5:R0:W5:Y:S01]  /*0f50*/  @P1 LDG.E.128 R92, desc[UR4][R112.64] ;  /* 0x00000004705c1981 */ /* 0x020162000c1e1d00 */
[----:B--2---:R-:W-:-:S05]  /*0f60*/  @P2 IMAD.WIDE.U32 R110, R201, 0x10, R110 ;  /* 0x00000010c96e2825 */ /* 0x004fca00078e006e */
[----:B------:R0:W5:Y:S01]  /*0f70*/  @P2 LDG.E.128 R96, desc[UR4][R110.64] ;  /* 0x000000046e602981 */ /* 0x000162000c1e1d00 */
[----:B------:R-:W-:-:S04]  /*0f80*/  ISETP.NE.U32.AND P3, PT, RZ, UR12, PT ;  /* 0x0000000cff007c0c */ /* 0x000fc8000bf65070 */
[----:B------:R-:W-:Y:S02]  /*0f90*/  ISETP.NE.AND.EX P3, PT, RZ, UR13, PT, P3 ;  /* 0x0000000dff007c0c */ /* 0x000fe4000bf65330 */
[C---:B---3--:R-:W-:Y:S02]  /*0fa0*/  SHF.L.U32 R117, R104.reuse, 0x10, RZ ;  /* 0x0000001068757819 */ /* 0x048fe400000006ff */
[----:B------:R-:W-:-:S09]  /*0fb0*/  PRMT R127, R104, 0x7632, R127 ;  /* 0x00007632687f7816 */ /* 0x000fd2000000007f */
[----:B0-----:R-:W-:Y:S05]  /*0fc0*/  @P3 BRA `(.L_x_243) ;  /* 0x0000000000203947 */ /* 0x001fea0003800000 */
[----:B------:R-:W-:-:S04]  /*0fd0*/  ISETP.NE.U32.AND P4, PT, RZ, UR10, PT ;  /* 0x0000000aff007c0c */ /* 0x000fc8000bf85070 */
[----:B------:R-:W-:-:S13]  /*0fe0*/  ISETP.NE.AND.EX P4, PT, RZ, UR11, PT, P4 ;  /* 0x0000000bff007c0c */ /* 0x000fda000bf85340 */
[----:B------:R-:W-:Y:S05]  /*0ff0*/  @P4 BRA `(.L_x_244) ;  /* 0x0000000000084947 */ /* 0x000fea0003800000 */
[----:B------:R-:W-:Y:S05]  /*1000*/  @P0 BRA `(.L_x_245) ;  /* 0x0000000000200947 */ /* 0x000fea0003800000 */
[----:B------:R-:W-:Y:S05]  /*1010*/  BRA `(.L_x_246) ;  /* 0x0000000000247947 */ /* 0x000fea0003800000 */
.L_x_244:
[----:B-----5:R-:W-:-:S04]  /*1020*/  IMAD.U32 R104, R96, 0x10000, RZ ;  /* 0x0001000060687824 */ /* 0x020fc800078e00ff */
[----:B------:R-:W-:Y:S01]  /*1030*/  FADD.FTZ R117, R117, R104 ;  /* 0x0000006875757221 */ /* 0x000fe20000010000 */
[----:B------:R-:W-:Y:S06]  /*1040*/  BRA `(.L_x_245) ;  /* 0x0000000000107947 */ /* 0x000fec0003800000 */
.L_x_243:
[----:B-----5:R-:W-:Y:S02]  /*1050*/  SHF.L.U32 R104, R92, 0x10, RZ ;  /* 0x000000105c687819 */ /* 0x020fe400000006ff */
[----:B------:R-:W-:-:S03]  /*1060*/  @P2 SHF.L.U32 R110, R96, 0x10, RZ ;  /* 0x00000010606e2819 */ /* 0x000fc600000006ff */
[----:B------:R-:W-:-:S04]  /*1070*/  FADD.FTZ R117, R117, R104 ;  /* 0x0000006875757221 */ /* 0x000fc80000010000 */
[----:B------:R-:W-:-:S07]  /*1080*/  @P2 FADD.FTZ R117, R117, R110 ;  /* 0x0000006e75752221 */ /* 0x000fce0000010000 */
.L_x_245:
[----:B------:R-:W-:-:S04]  /*1090*/  F2FP.BF16.F32.PACK_AB R104, RZ, R117 ;  /* 0x00000075ff68723e */ /* 0x000fc800000010ff */
[----:B------:R-:W-:-:S07]  /*10a0*/  PRMT R100, R104, 0x7610, R100 ;  /* 0x0000761068647816 */ /* 0x000fce0000000064 */
.L_x_246:
[----:B------:R-:W-:Y:S01]  /*10b0*/  IMAD.U32 R127, R127, 0x10000, RZ ;  /* 0x000100007f7f7824 */ /* 0x000fe200078e00ff */
[----:B------:R-:W-:Y:S06]  /*10c0*/  @P3 BRA `(.L_x_247) ;  /* 0x0000000000243947 */ /* 0x000fec0003800000 */
[----:B------:R-:W-:-:S04]  /*10d0*/  ISETP.NE.U32.AND P4, PT, RZ, UR10, PT ;  /* 0x0000000aff007c0c */ /* 0x000fc8000bf85070 */
[----:B------:R-:W-:-:S13]  /*10e0*/  ISETP.NE.AND.EX P4, PT, RZ, UR11, PT, P4 ;  /* 0x0000000bff007c0c */ /* 0x000fda000bf85340 */
[----:B------:R-:W-:Y:S05]  /*10f0*/  @P4 BRA `(.L_x_248) ;  /* 0x0000000000084947 */ /* 0x000fea0003800000 */
[----:B------:R-:W-:Y:S05]  /*1100*/  @P0 BRA `(.L_x_249) ;  /* 0x00000000002c0947 */ /* 0x000fea0003800000 */
[----:B------:R-:W-:Y:S05]  /*1110*/  BRA `(.L_x_250) ;  /* 0x0000000000307947 */ /* 0x000fea0003800000 */
.L_x_248:
[----:B-----5:R-:W-:-:S04]  /*1120*/  PRMT R104, R96, 0x7632, R104 ;  /* 0x0000763260687816 */ /* 0x020fc80000000068 */
[----:B------:R-:W-:-:S05]  /*1130*/  SHF.L.U32 R104, R104, 0x10, RZ ;  /* 0x0000001068687819 */ /* 0x000fca00000006ff */
[----:B------:R-:W-:Y:S01]  /*1140*/  FADD.FTZ R127, R127, R104 ;  /* 0x000000687f7f7221 */ /* 0x000fe20000010000 */
[----:B------:R-:W-:Y:S06]  /*1150*/  BRA `(.L_x_249) ;  /* 0x0000000000187947 */ /* 0x000fec0003800000 */
.L_x_247:
[----:B-----5:R-:W-:Y:S02]  /*1160*/  PRMT R104, R92, 0x7632, R104 ;  /* 0x000076325c687816 */ /* 0x020fe40000000068 */
[----:B------:R-:W-:Y:S02]  /*1170*/  @P2 PRMT R110, R96, 0x7632, R110 ;  /* 0x00007632606e2816 */ /* 0x000fe4000000006e */
[----:B------:R-:W-:-:S03]  /*1180*/  SHF.L.U32 R104, R104, 0x10, RZ ;  /* 0x0000001068687819 */ /* 0x000fc600000006ff */
[----:B------:R-:W-:Y:S02]  /*1190*/  @P2 IMAD.U32 R110, R110, 0x10000, RZ ;  /* 0x000100006e6e2824 */ /* 0x000fe400078e00ff */
[----:B------:R-:W-:-:S04]  /*11a0*/  FADD.FTZ R127, R127, R104 ;  /* 0x000000687f7f7221 */ /* 0x000fc80000010000 */
[----:B------:R-:W-:-:S07]  /*11b0*/  @P2 FADD.FTZ R127, R127, R110 ;  /* 0x0000006e7f7f2221 */ /* 0x000fce0000010000 */
.L_x_249:
[----:B------:R-:W-:-:S04]  /*11c0*/  F2FP.BF16.F32.PACK_AB R104, RZ, R127 ;  /* 0x0000007fff68723e */ /* 0x000fc800000010ff */
[----:B------:R-:W-:-:S07]  /*11d0*/  PRMT R100, R100, 0x5410, R104 ;  /* 0x0000541064647816 */ /* 0x000fce0000000068 */
.L_x_250:
        /* <DEDUP_REMOVED lines=8> */
.L_x_252:
[----:B-----5:R-:W-:-:S05]  /*1260*/  SHF.L.U32 R111, R97, 0x10, RZ ;  /* 0x00000010616f7819 */ /* 0x020fca00000006ff */
[----:B------:R-:W-:Y:S01]  /*1270*/  FADD.FTZ R252, R252, R111 ;  /* 0x0000006ffcfc7221 */ /* 0x000fe20000010000 */
[----:B------:R-:W-:Y:S06]  /*1280*/  BRA `(.L_x_253) ;  /* 0x0000000000107947 */ /* 0x000fec0003800000 */
.L_x_251:
[----:B-----5:R-:W-:Y:S01]  /*1290*/  IMAD.U32 R111, R93, 0x10000, RZ ;  /* 0x000100005d6f7824 */ /* 0x020fe200078e00ff */
[----:B------:R-:W-:-:S03]  /*12a0*/  @P2 SHF.L.U32 R113, R97, 0x10, RZ ;  /* 0x0000001061712819 */ /* 0x000fc600000006ff */
[----:B------:R-:W-:-:S04]  /*12b0*/  FADD.FTZ R252, R252, R111 ;  /* 0x0000006ffcfc7221 */ /* 0x000fc80000010000 */
[----:B------:R-:W-:-:S07]  /*12c0*/  @P2 FADD.FTZ R252, R252, R113 ;  /* 0x00000071fcfc2221 */ /* 0x000fce0000010000 */
.L_x_253:
[----:B------:R-:W-:-:S04]  /*12d0*/  F2FP.BF16.F32.PACK_AB R104, RZ, R252 ;  /* 0x000000fcff68723e */ /* 0x000fc800000010ff */
[----:B------:R-:W-:-:S07]  /*12e0*/  PRMT R101, R104, 0x7610, R101 ;  /* 0x0000761068657816 */ /* 0x000fce0000000065 */
.L_x_254:
[----:B------:R-:W-:Y:S01]  /*12f0*/  SHF.L.U32 R239, R105, 0x10, RZ ;  /* 0x0000001069ef7819 */ /* 0x000fe200000006ff */
[----:B------:R-:W-:Y:S06]  /*1300*/  @P3 BRA `(.L_x_255) ;  /* 0x0000000000243947 */ /* 0x000fec0003800000 */
[----:B------:R-:W-:-:S04]  /*1310*/  ISETP.NE.U32.AND P4, PT, RZ, UR10, PT ;  /* 0x0000000aff007c0c */ /* 0x000fc8000bf85070 */
[----:B------:R-:W-:-:S13]  /*1320*/  ISETP.NE.AND.EX P4, PT, RZ, UR11, PT, P4 ;  /* 0x0000000bff007c0c */ /* 0x000fda000bf85340 */
[----:B------:R-:W-:Y:S05]  /*1330*/  @P4 BRA `(.L_x_256) ;  /* 0x0000000000084947 */ /* 0x000fea0003800000 */
[----:B------:R-:W-:Y:S05]  /*1340*/  @P0 BRA `(.L_x_257) ;  /* 0x00000000002c0947 */ /* 0x000fea0003800000 */
[----:B------:R-:W-:Y:S05]  /*1350*/  BRA `(.L_x_258) ;  /* 0x0000000000307947 */ /* 0x000fea0003800000 */
.L_x_256:
[----:B-----5:R-:W-:-:S05]  /*1360*/  PRMT R104, R97, 0x7632, R104 ;  /* 0x0000763261687816 */ /* 0x020fca0000000068 */
[----:B------:R-:W-:-:S04]  /*1370*/  IMAD.U32 R104, R104, 0x10000, RZ ;  /* 0x0001000068687824 */ /* 0x000fc800078e00ff */
[----:B------:R-:W-:Y:S01]  /*1380*/  FADD.FTZ R239, R239, R104 ;  /* 0x00000068efef7221 */ /* 0x000fe20000010000 */
[----:B------:R-:W-:Y:S06]  /*1390*/  BRA `(.L_x_257) ;  /* 0x0000000000187947 */ /* 0x000fec0003800000 */
.L_x_255:
[----:B-----5:R-:W-:Y:S02]  /*13a0*/  PRMT R104, R93, 0x7632, R104 ;  /* 0x000076325d687816 */ /* 0x020fe40000000068 */
[----:B------:R-:W-:Y:S02]  /*13b0*/  @P2 PRMT R105, R97, 0x7632, R105 ;  /* 0x0000763261692816 */ /* 0x000fe40000000069 */
[----:B------:R-:W-:Y:S02]  /*13c0*/  SHF.L.U32 R104, R104, 0x10, RZ ;  /* 0x0000001068687819 */ /* 0x000fe400000006ff */
[----:B------:R-:W-:-:S03]  /*13d0*/  @P2 SHF.L.U32 R110, R105, 0x10, RZ ;  /* 0x00000010696e2819 */ /* 0x000fc600000006ff */
[----:B------:R-:W-:-:S04]  /*13e0*/  FADD.FTZ R239, R239, R104 ;  /* 0x00000068efef7221 */ /* 0x000fc80000010000 */
[----:B------:R-:W-:-:S07]  /*13f0*/  @P2 FADD.FTZ R239, R239, R110 ;  /* 0x0000006eefef2221 */ /* 0x000fce0000010000 */
.L_x_257:
[----:B------:R-:W-:-:S04]  /*1400*/  F2FP.BF16.F32.PACK_AB R104, RZ, R239 ;  /* 0x000000efff68723e */ /* 0x000fc800000010ff */
[----:B------:R-:W-:-:S07]  /*1410*/  PRMT R101, R101, 0x5410, R104 ;  /* 0x0000541065657816 */ /* 0x000fce0000000068 */
.L_x_258:
        /* <DEDUP_REMOVED lines=8> */
.L_x_260:
[----:B-----5:R-:W-:-:S05]  /*14a0*/  SHF.L.U32 R105, R98, 0x10, RZ ;  /* 0x0000001062697819 */ /* 0x020fca00000006ff */
[----:B------:R-:W-:Y:S01]  /*14b0*/  FADD.FTZ R248, R248, R105 ;  /* 0x00000069f8f87221 */ /* 0x000fe20000010000 */
[----:B------:R-:W-:Y:S06]  /*14c0*/  BRA `(.L_x_261) ;  /* 0x0000000000107947 */ /* 0x000fec0003800000 */
.L_x_259:
[----:B-----5:R-:W-:Y:S01]  /*14d0*/  SHF.L.U32 R105, R94, 0x10, RZ ;  /* 0x000000105e697819 */ /* 0x020fe200000006ff */
[----:B------:R-:W-:-:S04]  /*14e0*/  @P2 IMAD.U32 R111, R98, 0x10000, RZ ;  /* 0x00010000626f2824 */ /* 0x000fc800078e00ff */
[----:B------:R-:W-:-:S04]  /*14f0*/  FADD.FTZ R248, R248, R105 ;  /* 0x00000069f8f87221 */ /* 0x000fc80000010000 */
[----:B------:R-:W-:-:S07]  /*1500*/  @P2 FADD.FTZ R248, R248, R111 ;  /* 0x0000006ff8f82221 */ /* 0x000fce0000010000 */
.L_x_261:
[----:B------:R-:W-:-:S04]  /*1510*/  F2FP.BF16.F32.PACK_AB R104, RZ, R248 ;  /* 0x000000f8ff68723e */ /* 0x000fc800000010ff */
[----:B------:R-:W-:-:S07]  /*1520*/  PRMT R102, R104, 0x7610, R102 ;  /* 0x0000761068667816 */ /* 0x000fce0000000066 */
.L_x_262:
[----:B------:R-:W-:Y:S01]  /*1530*/  SHF.L.U32 R250, R106, 0x10, RZ ;  /* 0x000000106afa7819 */ /* 0x000fe200000006ff */
[----:B------:R-:W-:Y:S06]  /*1540*/  @P3 BRA `(.L_x_263) ;  /* 0x0000000000243947 */ /* 0x000fec0003800000 */
[----:B------:R-:W-:-:S04]  /*1550*/  ISETP.NE.U32.AND P4, PT, RZ, UR10, PT ;  /* 0x0000000aff007c0c */ /* 0x000fc8000bf85070 */
[----:B------:R-:W-:-:S13]  /*1560*/  ISETP.NE.AND.EX P4, PT, RZ, UR11, PT, P4 ;  /* 0x0000000bff007c0c */ /* 0x000fda000bf85340 */
[----:B------:R-:W-:Y:S05]  /*1570*/  @P4 BRA `(.L_x_264) ;  /* 0x0000000000084947 */ /* 0x000fea0003800000 */
[----:B------:R-:W-:Y:S05]  /*1580*/  @P0 BRA `(.L_x_265) ;  /* 0x00000000002c0947 */ /* 0x000fea0003800000 */
[----:B------:R-:W-:Y:S05]  /*1590*/  BRA `(.L_x_266) ;  /* 0x0000000000307947 */ /* 0x000fea0003800000 */
.L_x_264:
[----:B-----5:R-:W-:-:S04]  /*15a0*/  PRMT R104, R98, 0x7632, R104 ;  /* 0x0000763262687816 */ /* 0x020fc80000000068 */
[----:B------:R-:W-:-:S05]  /*15b0*/  SHF.L.U32 R105, R104, 0x10, RZ ;  /* 0x0000001068697819 */ /* 0x000fca00000006ff */
[----:B------:R-:W-:Y:S01]  /*15c0*/  FADD.FTZ R250, R250, R105 ;  /* 0x00000069fafa7221 */ /* 0x000fe20000010000 */
[----:B------:R-:W-:Y:S06]  /*15d0*/  BRA `(.L_x_265) ;  /* 0x0000000000187947 */ /* 0x000fec0003800000 */
.L_x_263:
[----:B-----5:R-:W-:Y:S02]  /*15e0*/  PRMT R104, R94, 0x7632, R104 ;  /* 0x000076325e687816 */ /* 0x020fe40000000068 */
[----:B------:R-:W-:-:S03]  /*15f0*/  @P2 PRMT R106, R98, 0x7632, R106 ;  /* 0x00007632626a2816 */ /* 0x000fc6000000006a */
[----:B------:R-:W-:Y:S01]  /*1600*/  IMAD.U32 R105, R104, 0x10000, RZ ;  /* 0x0001000068697824 */ /* 0x000fe200078e00ff */
[----:B------:R-:W-:-:S03]  /*1610*/  @P2 SHF.L.U32 R111, R106, 0x10, RZ ;  /* 0x000000106a6f2819 */ /* 0x000fc600000006ff */
[----:B------:R-:W-:-:S04]  /*1620*/  FADD.FTZ R250, R250, R105 ;  /* 0x00000069fafa7221 */ /* 0x000fc80000010000 */
[----:B------:R-:W-:-:S07]  /*1630*/  @P2 FADD.FTZ R250, R250, R111 ;  /* 0x0000006ffafa2221 */ /* 0x000fce0000010000 */
.L_x_265:
[----:B------:R-:W-:-:S04]  /*1640*/  F2FP.BF16.F32.PACK_AB R104, RZ, R250 ;  /* 0x000000faff68723e */ /* 0x000fc800000010ff */
[----:B------:R-:W-:-:S07]  /*1650*/  PRMT R102, R102, 0x5410, R104 ;  /* 0x0000541066667816 */ /* 0x000fce0000000068 */
.L_x_266:
        /* <DEDUP_REMOVED lines=8> */
.L_x_268:
[----:B-----5:R-:W-:-:S04]  /*16e0*/  IMAD.U32 R105, R99, 0x10000, RZ ;  /* 0x0001000063697824 */ /* 0x020fc800078e00ff */
[----:B------:R-:W-:Y:S01]  /*16f0*/  FADD.FTZ R244, R244, R105 ;  /* 0x00000069f4f47221 */ /* 0x000fe20000010000 */
[----:B------:R-:W-:Y:S06]  /*1700*/  BRA `(.L_x_269) ;  /* 0x0000000000107947 */ /* 0x000fec0003800000 */
.L_x_267:
[----:B-----5:R-:W-:Y:S02]  /*1710*/  SHF.L.U32 R105, R95, 0x10, RZ ;  /* 0x000000105f697819 */ /* 0x020fe400000006ff */
[----:B------:R-:W-:-:S03]  /*1720*/  @P2 SHF.L.U32 R111, R99, 0x10, RZ ;  /* 0x00000010636f2819 */ /* 0x000fc600000006ff */
[----:B------:R-:W-:-:S04]  /*1730*/  FADD.FTZ R244, R244, R105 ;  /* 0x00000069f4f47221 */ /* 0x000fc80000010000 */
[----:B------:R-:W-:-:S07]  /*1740*/  @P2 FADD.FTZ R244, R244, R111 ;  /* 0x0000006ff4f42221 */ /* 0x000fce0000010000 */
.L_x_269:
[----:B------:R-:W-:-:S04]  /*1750*/  F2FP.BF16.F32.PACK_AB R104, RZ, R244 ;  /* 0x000000f4ff68723e */ /* 0x000fc800000010ff */
[----:B------:R-:W-:-:S07]  /*1760*/  PRMT R103, R104, 0x7610, R103 ;  /* 0x0000761068677816 */ /* 0x000fce0000000067 */
.L_x_270:
[----:B------:R-:W-:Y:S01]  /*1770*/  IMAD.U32 R246, R107, 0x10000, RZ ;  /* 0x000100006bf67824 */ /* 0x000fe200078e00ff */
[----:B------:R-:W-:Y:S06]  /*1780*/  @P3 BRA `(.L_x_271) ;  /* 0x0000000000243947 */ /* 0x000fec0003800000 */
[----:B------:R-:W-:-:S04]  /*1790*/  ISETP.NE.U32.AND P4, PT, RZ, UR10, PT ;  /* 0x0000000aff007c0c */ /* 0x000fc8000bf85070 */
[----:B------:R-:W-:-:S13]  /*17a0*/  ISETP.NE.AND.EX P4, PT, RZ, UR11, PT, P4 ;  /* 0x0000000bff007c0c */ /* 0x000fda000bf85340 */
[----:B------:R-:W-:Y:S05]  /*17b0*/  @P4 BRA `(.L_x_272) ;  /* 0x0000000000084947 */ /* 0x000fea0003800000 */
[----:B------:R-:W-:Y:S05]  /*17c0*/  @P0 BRA `(.L_x_273) ;  /* 0x00000000002c0947 */ /* 0x000fea0003800000 */
[----:B------:R-:W-:Y:S05]  /*17d0*/  BRA `(.L_x_274) ;  /* 0x0000000000307947 */ /* 0x000fea0003800000 */
.L_x_272:
[----:B-----5:R-:W-:-:S04]  /*17e0*/  PRMT R104, R99, 0x7632, R104 ;  /* 0x0000763263687816 */ /* 0x020fc80000000068 */
[----:B------:R-:W-:-:S05]  /*17f0*/  SHF.L.U32 R105, R104, 0x10, RZ ;  /* 0x0000001068697819 */ /* 0x000fca00000006ff */
[----:B------:R-:W-:Y:S01]  /*1800*/  FADD.FTZ R246, R246, R105 ;  /* 0x00000069f6f67221 */ /* 0x000fe20000010000 */
[----:B------:R-:W-:Y:S06]  /*1810*/  BRA `(.L_x_273) ;  /* 0x0000000000187947 */ /* 0x000fec0003800000 */
.L_x_271:
[----:B-----5:R-:W-:Y:S02]  /*1820*/  PRMT R104, R95, 0x7632, R104 ;  /* 0x000076325f687816 */ /* 0x020fe40000000068 */
[----:B------:R-:W-:Y:S02]  /*1830*/  @P2 PRMT R106, R99, 0x7632, R106 ;  /* 0x00007632636a2816 */ /* 0x000fe4000000006a */
[----:B------:R-:W-:-:S03]  /*1840*/  SHF.L.U32 R105, R104, 0x10, RZ ;  /* 0x0000001068697819 */ /* 0x000fc600000006ff */
[----:B------:R-:W-:Y:S02]  /*1850*/  @P2 IMAD.U32 R107, R106, 0x10000, RZ ;  /* 0x000100006a6b2824 */ /* 0x000fe400078e00ff */
[----:B------:R-:W-:-:S04]  /*1860*/  FADD.FTZ R246, R246, R105 ;  /* 0x00000069f6f67221 */ /* 0x000fc80000010000 */
[----:B------:R-:W-:-:S07]  /*1870*/  @P2 FADD.FTZ R246, R246, R107 ;  /* 0x0000006bf6f62221 */ /* 0x000fce0000010000 */
.L_x_273:
[----:B------:R-:W-:-:S04]  /*1880*/  F2FP.BF16.F32.PACK_AB R104, RZ, R246 ;  /* 0x000000f6ff68723e */ /* 0x000fc800000010ff */
[----:B------:R-:W-:-:S07]  /*1890*/  PRMT R103, R103, 0x5410, R104 ;  /* 0x0000541067677816 */ /* 0x000fce0000000068 */
.L_x_274:
[----:B------:R-:W0:Y:S01]  /*18a0*/  @P0 LDC.64 R114, c[0x0][0x238] ;  /* 0x00008e00ff720b82 */ /* 0x000e220000000a00 */
[----:B------:R-:W-:-:S05]  /*18b0*/  IADD3 R119, R201, 0x20, RZ ;  /* 0x00000020c9777810 */ /* 0x000fca0007ffe0ff */
[----:B------:R-:W-:Y:S02]  /*18c0*/  IMAD.WIDE.U32 R104, R119, 0x10, R108 ;  /* 0x0000001077687825 */ /* 0x000fe400078e006c */
[----:B------:R-:W1:Y:S08]  /*18d0*/  @P1 LDC.64 R112, c[0x0][0x228] ;  /* 0x00008a00ff701b82 */ /* 0x000e700000000a00 */
[----:B------:R-:W2:Y:S01]  /*18e0*/  @P2 LDC.64 R110, c[0x0][0x230] ;  /* 0x00008c00ff6e2b82 */ /* 0x000ea20000000a00 */
[----:B0-----:R-:W-:-:S05]  /*18f0*/  @P0 IMAD.WIDE.U32 R114, R201, 0x10, R114 ;  /* 0x00000010c9720825 */ /* 0x001fca00078e0072 */
[----:B------:R0:W-:Y:S01]  /*1900*/  @P0 STG.E.128 desc[UR4][R114.64], R100 ;  /* 0x0000006472000986 */ /* 0x0001e2000c101d04 */
[----:B-1----:R-:W-:-:S03]  /*1910*/  @P1 IMAD.WIDE.U32 R112, R119, 0x10, R112 ;  /* 0x0000001077701825 */ /* 0x002fc600078e0070 */
[----:B------:R-:W3:Y:S04]  /*1920*/  LDG.E.128 R104, desc[UR4][R104.64] ;  /* 0x0000000468687981 */ /* 0x000ee8000c1e1d00 */
[----:B-----5:R0:W5:Y:S01]  /*1930*/  @P1 LDG.E.128 R92, desc[UR4][R112.64] ;  /* 0x00000004705c1981 */ /* 0x020162000c1e1d00 */
[----:B--2---:R-:W-:-:S05]  /*1940*/  @P2 IMAD.WIDE.U32 R110, R119, 0x10, R110 ;  /* 0x00000010776e2825 */ /* 0x004fca00078e006e */
[----:B------:R0:W5:Y:S01]  /*1950*/  @P2 LDG.E.128 R96, desc[UR4][R110.64] ;  /* 0x000000046e602981 */ /* 0x000162000c1e1d00 */
[C---:B---3--:R-:W-:Y:S02]  /*1960*/  SHF.L.U32 R240, R104.reuse, 0x10, RZ ;  /* 0x0000001068f07819 */ /* 0x048fe400000006ff */
[----:B------:R-:W-:Y:S01]  /*1970*/  PRMT R242, R104, 0x7632, R242 ;  /* 0x0000763268f27816 */ /* 0x000fe200000000f2 */
[----:B0-----:R-:W-:Y:S06]  /*1980*/  @P3 BRA `(.L_x_275) ;  /* 0x0000000000203947 */ /* 0x001fec0003800000 */
[----:B------:R-:W-:-:S04]  /*1990*/  ISETP.NE.U32.AND P4, PT, RZ, UR10, PT ;  /* 0x0000000aff007c0c */ /* 0x000fc8000bf85070 */
[----:B------:R-:W-:-:S13]  /*19a0*/  ISETP.NE.AND.EX P4, PT, RZ, UR11, PT, P4 ;  /* 0x0000000bff007c0c */ /* 0x000fda000bf85340 */
[----:B------:R-:W-:Y:S05]  /*19b0*/  @P4 BRA `(.L_x_276) ;  /* 0x0000000000084947 */ /* 0x000fea0003800000 */
[----:B------:R-:W-:Y:S05]  /*19c0*/  @P0 BRA `(.L_x_277) ;  /* 0x0000000000200947 */ /* 0x000fea0003800000 */
[----:B------:R-:W-:Y:S05]  /*19d0*/  BRA `(.L_x_278) ;  /* 0x0000000000247947 */ /* 0x000fea0003800000 */
.L_x_276:
[----:B-----5:R-:W-:-:S04]  /*19e0*/  IMAD.U32 R111, R96, 0x10000, RZ ;  /* 0x00010000606f7824 */ /* 0x020fc800078e00ff */
[----:B------:R-:W-:Y:S01]  /*19f0*/  FADD.FTZ R240, R111, R240 ;  /* 0x000000f06ff07221 */ /* 0x000fe20000010000 */
[----:B------:R-:W-:Y:S06]  /*1a00*/  BRA `(.L_x_277) ;  /* 0x0000000000107947 */ /* 0x000fec0003800000 */
.L_x_275:
[----:B-----5:R-:W-:Y:S02]  /*1a10*/  SHF.L.U32 R111, R92, 0x10, RZ ;  /* 0x000000105c6f7819 */ /* 0x020fe400000006ff */
[----:B------:R-:W-:-:S03]  /*1a20*/  @P2 SHF.L.U32 R113, R96, 0x10, RZ ;  /* 0x0000001060712819 */ /* 0x000fc600000006ff */
[----:B------:R-:W-:-:S04]  /*1a30*/  FADD.FTZ R240, R111, R240 ;  /* 0x000000f06ff07221 */ /* 0x000fc80000010000 */
[----:B------:R-:W-:-:S07]  /*1a40*/  @P2 FADD.FTZ R240, R113, R240 ;  /* 0x000000f071f02221 */ /* 0x000fce0000010000 */
.L_x_277:
[----:B------:R-:W-:-:S04]  /*1a50*/  F2FP.BF16.F32.PACK_AB R104, RZ, R240 ;  /* 0x000000f0ff68723e */ /* 0x000fc800000010ff */
[----:B------:R-:W-:-:S07]  /*1a60*/  PRMT R100, R104, 0x7610, R100 ;  /* 0x0000761068647816 */ /* 0x000fce0000000064 */
.L_x_278:
[----:B------:R-:W-:Y:S01]  /*1a70*/  IMAD.U32 R242, R242, 0x10000, RZ ;  /* 0x00010000f2f27824 */ /* 0x000fe200078e00ff */
[----:B------:R-:W-:Y:S06]  /*1a80*/  @P3 BRA `(.L_x_279) ;  /* 0x0000000000243947 */ /* 0x000fec0003800000 */
[----:B------:R-:W-:-:S04]  /*1a90*/  ISETP.NE.U32.AND P4, PT, RZ, UR10, PT ;  /* 0x0000000aff007c0c */ /* 0x000fc8000bf85070 */
[----:B------:R-:W-:-:S13]  /*1aa0*/  ISETP.NE.AND.EX P4, PT, RZ, UR11, PT, P4 ;  /* 0x0000000bff007c0c */ /* 0x000fda000bf85340 */
[----:B------:R-:W-:Y:S05]  /*1ab0*/  @P4 BRA `(.L_x_280) ;  /* 0x0000000000084947 */ /* 0x000fea0003800000 */
[----:B------:R-:W-:Y:S05]  /*1ac0*/  @P0 BRA `(.L_x_281) ;  /* 0x00000000002c0947 */ /* 0x000fea0003800000 */
[----:B------:R-:W-:Y:S05]  /*1ad0*/  BRA `(.L_x_282) ;  /* 0x0000000000307947 */ /* 0x000fea0003800000 */
.L_x_280:
[----:B-----5:R-:W-:-:S04]  /*1ae0*/  PRMT R104, R96, 0x7632, R104 ;  /* 0x0000763260687816 */ /* 0x020fc80000000068 */
[----:B------:R-:W-:-:S05]  /*1af0*/  SHF.L.U32 R111, R104, 0x10, RZ ;  /* 0x00000010686f7819 */ /* 0x000fca00000006ff */
[----:B------:R-:W-:Y:S01]  /*1b00*/  FADD.FTZ R242, R242, R111 ;  /* 0x0000006ff2f27221 */ /* 0x000fe20000010000 */
[----:B------:R-:W-:Y:S06]  /*1b10*/  BRA `(.L_x_281) ;  /* 0x0000000000187947 */ /* 0x000fec0003800000 */
.L_x_279:
[----:B-----5:R-:W-:Y:S02]  /*1b20*/  PRMT R104, R92, 0x7632, R104 ;  /* 0x000076325c687816 */ /* 0x020fe40000000068 */
[----:B------:R-:W-:Y:S02]  /*1b30*/  @P2 PRMT R110, R96, 0x7632, R110 ;  /* 0x00007632606e2816 */ /* 0x000fe4000000006e */
[----:B------:R-:W-:-:S03]  /*1b40*/  SHF.L.U32 R111, R104, 0x10, RZ ;  /* 0x00000010686f7819 */ /* 0x000fc600000006ff */
[----:B------:R-:W-:Y:S02]  /*1b50*/  @P2 IMAD.U32 R113, R110, 0x10000, RZ ;  /* 0x000100006e712824 */ /* 0x000fe400078e00ff */
[----:B------:R-:W-:-:S04]  /*1b60*/  FADD.FTZ R242, R242, R111 ;  /* 0x0000006ff2f27221 */ /* 0x000fc80000010000 */
[----:B------:R-:W-:-:S07]  /*1b70*/  @P2 FADD.FTZ R242, R242, R113 ;  /* 0x00000071f2f22221 */ /* 0x000fce0000010000 */
.L_x_281:
[----:B------:R-:W-:-:S04]  /*1b80*/  F2FP.BF16.F32.PACK_AB R104, RZ, R242 ;  /* 0x000000f2ff68723e */ /* 0x000fc800000010ff */
[----:B------:R-:W-:-:S07]  /*1b90*/  PRMT R100, R100, 0x5410, R104 ;  /* 0x0000541064647816 */ /* 0x000fce0000000068 */
.L_x_282:
        /* <DEDUP_REMOVED lines=8> */
.L_x_284:
[----:B-----5:R-:W-:-:S05]  /*1c20*/  SHF.L.U32 R111, R97, 0x10, RZ ;  /* 0x00000010616f7819 */ /* 0x020fca00000006ff */
[----:B------:R-:W-:Y:S01]  /*1c30*/  FADD.FTZ R236, R111, R236 ;  /* 0x000000ec6fec7221 */ /* 0x000fe20000010000 */
[----:B------:R-:W-:Y:S06]  /*1c40*/  BRA `(.L_x_285) ;  /* 0x0000000000107947 */ /* 0x000fec0003800000 */
.L_x_283:
[----:B-----5:R-:W-:Y:S01]  /*1c50*/  IMAD.U32 R111, R93, 0x10000, RZ ;  /* 0x000100005d6f7824 */ /* 0x020fe200078e00ff */
[----:B------:R-:W-:-:S03]  /*1c60*/  @P2 SHF.L.U32 R113, R97, 0x10, RZ ;  /* 0x0000001061712819 */ /* 0x000fc600000006ff */
[----:B------:R-:W-:-:S04]  /*1c70*/  FADD.FTZ R236, R111, R236 ;  /* 0x000000ec6fec7221 */ /* 0x000fc80000010000 */
[----:B------:R-:W-:-:S07]  /*1c80*/  @P2 FADD.FTZ R236, R113, R236 ;  /* 0x000000ec71ec2221 */ /* 0x000fce0000010000 */
.L_x_285:
[----:B------:R-:W-:-:S04]  /*1c90*/  F2FP.BF16.F32.PACK_AB R104, RZ, R236 ;  /* 0x000000ecff68723e */ /* 0x000fc800000010ff */
[----:B------:R-:W-:-:S07]  /*1ca0*/  PRMT R101, R104, 0x7610, R101 ;  /* 0x0000761068657816 */ /* 0x000fce0000000065 */
.L_x_286:
[----:B------:R-:W-:Y:S01]  /*1cb0*/  SHF.L.U32 R238, R105, 0x10, RZ ;  /* 0x0000001069ee7819 */ /* 0x000fe200000006ff */
[----:B------:R-:W-:Y:S06]  /*1cc0*/  @P3 BRA `(.L_x_287) ;  /* 0x0000000000243947 */ /* 0x000fec0003800000 */
[----:B------:R-:W-:-:S04]  /*1cd0*/  ISETP.NE.U32.AND P4, PT, RZ, UR10, PT ;  /* 0x0000000aff007c0c */ /* 0x000fc8000bf85070 */
[----:B------:R-:W-:-:S13]  /*1ce0*/  ISETP.NE.AND.EX P4, PT, RZ, UR11, PT, P4 ;  /* 0x0000000bff007c0c */ /* 0x000fda000bf85340 */
[----:B------:R-:W-:Y:S05]  /*1cf0*/  @P4 BRA `(.L_x_288) ;  /* 0x0000000000084947 */ /* 0x000fea0003800000 */
[----:B------:R-:W-:Y:S05]  /*1d00*/  @P0 BRA `(.L_x_289) ;  /* 0x00000000002c0947 */ /* 0x000fea0003800000 */
[----:B------:R-:W-:Y:S05]  /*1d10*/  BRA `(.L_x_290) ;  /* 0x0000000000307947 */ /* 0x000fea0003800000 */
.L_x_288:
[----:B-----5:R-:W-:-:S05]  /*1d20*/  PRMT R104, R97, 0x7632, R104 ;  /* 0x0000763261687816 */ /* 0x020fca0000000068 */
[----:B------:R-:W-:-:S04]  /*1d30*/  IMAD.U32 R105, R104, 0x10000, RZ ;  /* 0x0001000068697824 */ /* 0x000fc800078e00ff */
[----:B------:R-:W-:Y:S01]  /*1d40*/  FADD.FTZ R238, R238, R105 ;  /* 0x00000069eeee7221 */ /* 0x000fe20000010000 */
[----:B------:R-:W-:Y:S06]  /*1d50*/  BRA `(.L_x_289) ;  /* 0x0000000000187947 */ /* 0x000fec0003800000 */
.L_x_287:
[----:B-----5:R-:W-:Y:S02]  /*1d60*/  PRMT R104, R93, 0x7632, R104 ;  /* 0x000076325d687816 */ /* 0x020fe40000000068 */
[----:B------:R-:W-:Y:S02]  /*1d70*/  @P2 PRMT R110, R97, 0x7632, R110 ;  /* 0x00007632616e2816 */ /* 0x000fe4000000006e */
[----:B------:R-:W-:Y:S02]  /*1d80*/  SHF.L.U32 R105, R104, 0x10, RZ ;  /* 0x0000001068697819 */ /* 0x000fe400000006ff */
[----:B------:R-:W-:-:S03]  /*1d90*/  @P2 SHF.L.U32 R111, R110, 0x10, RZ ;  /* 0x000000106e6f2819 */ /* 0x000fc600000006ff */
[----:B------:R-:W-:-:S04]  /*1da0*/  FADD.FTZ R238, R238, R105 ;  /* 0x00000069eeee7221 */ /* 0x000fc80000010000 */
[----:B------:R-:W-:-:S07]  /*1db0*/  @P2 FADD.FTZ R238, R238, R111 ;  /* 0x0000006feeee2221 */ /* 0x000fce0000010000 */
.L_x_289:
[----:B------:R-:W-:-:S04]  /*1dc0*/  F2FP.BF16.F32.PACK_AB R104, RZ, R238 ;  /* 0x000000eeff68723e */ /* 0x000fc800000010ff */
[----:B------:R-:W-:-:S07]  /*1dd0*/  PRMT R101, R101, 0x5410, R104 ;  /* 0x0000541065657816 */ /* 0x000fce0000000068 */
.L_x_290:
        /* <DEDUP_REMOVED lines=8> */
.L_x_292:
[----:B-----5:R-:W-:-:S05]  /*1e60*/  SHF.L.U32 R105, R98, 0x10, RZ ;  /* 0x0000001062697819 */ /* 0x020fca00000006ff */
[----:B------:R-:W-:Y:S01]  /*1e70*/  FADD.FTZ R232, R105, R232 ;  /* 0x000000e869e87221 */ /* 0x000fe20000010000 */
[----:B------:R-:W-:Y:S06]  /*1e80*/  BRA `(.L_x_293) ;  /* 0x0000000000107947 */ /* 0x000fec0003800000 */
.L_x_291:
[----:B-----5:R-:W-:Y:S01]  /*1e90*/  SHF.L.U32 R105, R94, 0x10, RZ ;  /* 0x000000105e697819 */ /* 0x020fe200000006ff */
[----:B------:R-:W-:-:S04]  /*1ea0*/  @P2 IMAD.U32 R111, R98, 0x10000, RZ ;  /* 0x00010000626f2824 */ /* 0x000fc800078e00ff */
[----:B------:R-:W-:-:S04]  /*1eb0*/  FADD.FTZ R232, R105, R232 ;  /* 0x000000e869e87221 */ /* 0x000fc80000010000 */
[----:B------:R-:W-:-:S07]  /*1ec0*/  @P2 FADD.FTZ R232, R111, R232 ;  /* 0x000000e86fe82221 */ /* 0x000fce0000010000 */
.L_x_293:
[----:B------:R-:W-:-:S04]  /*1ed0*/  F2FP.BF16.F32.PACK_AB R104, RZ, R232 ;  /* 0x000000e8ff68723e */ /* 0x000fc800000010ff */
[----:B------:R-:W-:-:S07]  /*1ee0*/  PRMT R102, R104, 0x7610, R102 ;  /* 0x0000761068667816 */ /* 0x000fce0000000066 */
.L_x_294:
[----:B------:R-:W-:Y:S01]  /*1ef0*/  SHF.L.U32 R234, R106, 0x10, RZ ;  /* 0x000000106aea7819 */ /* 0x000fe200000006ff */
[----:B------:R-:W-:Y:S06]  /*1f00*/  @P3 BRA `(.L_x_295) ;  /* 0x0000000000243947 */ /* 0x000fec0003800000 */
[----:B------:R-:W-:-:S04]  /*1f10*/  ISETP.NE.U32.AND P4, PT, RZ, UR10, PT ;  /* 0x0000000aff007c0c */ /* 0x000fc8000bf85070 */
[----:B------:R-:W-:-:S13]  /*1f20*/  ISETP.NE.AND.EX P4, PT, RZ, UR11, PT, P4 ;  /* 0x0000000bff007c0c */ /* 0x000fda000bf85340 */
[----:B------:R-:W-:Y:S05]  /*1f30*/  @P4 BRA `(.L_x_296) ;  /* 0x0000000000084947 */ /* 0x000fea0003800000 */
[----:B------:R-:W-:Y:S05]  /*1f40*/  @P0 BRA `(.L_x_297) ;  /* 0x00000000002c0947 */ /* 0x000fea0003800000 */
[----:B------:R-:W-:Y:S05]  /*1f50*/  BRA `(.L_x_298) ;  /* 0x0000000000307947 */ /* 0x000fea0003800000 */
.L_x_296:
[----:B-----5:R-:W-:-:S04]  /*1f60*/  PRMT R104, R98, 0x7632, R104 ;  /* 0x0000763262687816 */ /* 0x020fc80000000068 */
[----:B------:R-:W-:-:S05]  /*1f70*/  SHF.L.U32 R105, R104, 0x10, RZ ;  /* 0x0000001068697819 */ /* 0x000fca00000006ff */
[----:B------:R-:W-:Y:S01]  /*1f80*/  FADD.FTZ R234, R234, R105 ;  /* 0x00000069eaea7221 */ /* 0x000fe20000010000 */
[----:B------:R-:W-:Y:S06]  /*1f90*/  BRA `(.L_x_297) ;  /* 0x0000000000187947 */ /* 0x000fec0003800000 */
.L_x_295:
[----:B-----5:R-:W-:Y:S02]  /*1fa0*/  PRMT R104, R94, 0x7632, R104 ;  /* 0x000076325e687816 */ /* 0x020fe40000000068 */
[----:B------:R-:W-:-:S03]  /*1fb0*/  @P2 PRMT R106, R98, 0x7632, R106 ;  /* 0x00007632626a2816 */ /* 0x000fc6000000006a */
[----:B------:R-:W-:Y:S01]  /*1fc0*/  IMAD.U32 R105, R104, 0x10000, RZ ;  /* 0x0001000068697824 */ /* 0x000fe200078e00ff */
[----:B------:R-:W-:-:S03]  /*1fd0*/  @P2 SHF.L.U32 R111, R106, 0x10, RZ ;  /* 0x000000106a6f2819 */ /* 0x000fc600000006ff */
[----:B------:R-:W-:-:S04]  /*1fe0*/  FADD.FTZ R234, R234, R105 ;  /* 0x00000069eaea7221 */ /* 0x000fc80000010000 */
[----:B------:R-:W-:-:S07]  /*1ff0*/  @P2 FADD.FTZ R234, R234, R111 ;  /* 0x0000006feaea2221 */ /* 0x000fce0000010000 */
.L_x_297:
[----:B------:R-:W-:-:S04]  /*2000*/  F2FP.BF16.F32.PACK_AB R104, RZ, R234 ;  /* 0x000000eaff68723e */ /* 0x000fc800000010ff */
[----:B------:R-:W-:-:S07]  /*2010*/  PRMT R102, R102, 0x5410, R104 ;  /* 0x0000541066667816 */ /* 0x000fce0000000068 */
.L_x_298:
        /* <DEDUP_REMOVED lines=8> */
.L_x_300:
[----:B-----5:R-:W-:-:S04]  /*20a0*/  IMAD.U32 R105, R99, 0x10000, RZ ;  /* 0x0001000063697824 */ /* 0x020fc800078e00ff */
[----:B------:R-:W-:Y:S01]  /*20b0*/  FADD.FTZ R226, R105, R226 ;  /* 0x000000e269e27221 */ /* 0x000fe20000010000 */
[----:B------:R-:W-:Y:S06]  /*20c0*/  BRA `(.L_x_301) ;  /* 0x0000000000107947 */ /* 0x000fec0003800000 */
.L_x_299:
[----:B-----5:R-:W-:Y:S02]  /*20d0*/  SHF.L.U32 R105, R95, 0x10, RZ ;  /* 0x000000105f697819 */ /* 0x020fe400000006ff */
[----:B------:R-:W-:-:S03]  /*20e0*/  @P2 SHF.L.U32 R111, R99, 0x10, RZ ;  /* 0x00000010636f2819 */ /* 0x000fc600000006ff */
[----:B------:R-:W-:-:S04]  /*20f0*/  FADD.FTZ R226, R105, R226 ;  /* 0x000000e269e27221 */ /* 0x000fc80000010000 */
[----:B------:R-:W-:-:S07]  /*2100*/  @P2 FADD.FTZ R226, R111, R226 ;  /* 0x000000e26fe22221 */ /* 0x000fce0000010000 */
.L_x_301:
[----:B------:R-:W-:-:S04]  /*2110*/  F2FP.BF16.F32.PACK_AB R104, RZ, R226 ;  /* 0x000000e2ff68723e */ /* 0x000fc800000010ff */
[----:B------:R-:W-:-:S07]  /*2120*/  PRMT R103, R104, 0x7610, R103 ;  /* 0x0000761068677816 */ /* 0x000fce0000000067 */
.L_x_302:
[----:B------:R-:W-:Y:S01]  /*2130*/  IMAD.U32 R230, R107, 0x10000, RZ ;  /* 0x000100006be67824 */ /* 0x000fe200078e00ff */
[----:B------:R-:W-:Y:S06]  /*2140*/  @P3 BRA `(.L_x_303) ;  /* 0x0000000000243947 */ /* 0x000fec0003800000 */
[----:B------:R-:W-:-:S04]  /*2150*/  ISETP.NE.U32.AND P4, PT, RZ, UR10, PT ;  /* 0x0000000aff007c0c */ /* 0x000fc8000bf85070 */
[----:B------:R-:W-:-:S13]  /*2160*/  ISETP.NE.AND.EX P4, PT, RZ, UR11, PT, P4 ;  /* 0x0000000bff007c0c */ /* 0x000fda000bf85340 */
[----:B------:R-:W-:Y:S05]  /*2170*/  @P4 BRA `(.L_x_304) ;  /* 0x0000000000084947 */ /* 0x000fea0003800000 */
[----:B------:R-:W-:Y:S05]  /*2180*/  @P0 BRA `(.L_x_305) ;  /* 0x00000000002c0947 */ /* 0x000fea0003800000 */
[----:B------:R-:W-:Y:S05]  /*2190*/  BRA `(.L_x_306) ;  /* 0x0000000000307947 */ /* 0x000fea0003800000 */
.L_x_304:
[----:B-----5:R-:W-:-:S04]  /*21a0*/  PRMT R104, R99, 0x7632, R104 ;  /* 0x0000763263687816 */ /* 0x020fc80000000068 */
[----:B------:R-:W-:-:S05]  /*21b0*/  SHF.L.U32 R105, R104, 0x10, RZ ;  /* 0x0000001068697819 */ /* 0x000fca00000006ff */
[----:B------:R-:W-:Y:S01]  /*21c0*/  FADD.FTZ R230, R230, R105 ;  /* 0x00000069e6e67221 */ /* 0x000fe20000010000 */
[----:B------:R-:W-:Y:S06]  /*21d0*/  BRA `(.L_x_305) ;  /* 0x0000000000187947 */ /* 0x000fec0003800000 */
.L_x_303:
[----:B-----5:R-:W-:Y:S02]  /*21e0*/  PRMT R104, R95, 0x7632, R104 ;  /* 0x000076325f687816 */ /* 0x020fe40000000068 */
[----:B------:R-:W-:Y:S02]  /*21f0*/  @P2 PRMT R106, R99, 0x7632, R106 ;  /* 0x00007632636a2816 */ /* 0x000fe4000000006a */
[----:B------:R-:W-:-:S03]  /*2200*/  SHF.L.U32 R105, R104, 0x10, RZ ;  /* 0x0000001068697819 */ /* 0x000fc600000006ff */
[----:B------:R-:W-:Y:S02]  /*2210*/  @P2 IMAD.U32 R107, R106, 0x10000, RZ ;  /* 0x000100006a6b2824 */ /* 0x000fe400078e00ff */
[----:B------:R-:W-:-:S04]  /*2220*/  FADD.FTZ R230, R230, R105 ;  /* 0x00000069e6e67221 */ /* 0x000fc80000010000 */
[----:B------:R-:W-:-:S07]  /*2230*/  @P2 FADD.FTZ R230, R230, R107 ;  /* 0x0000006be6e62221 */ /* 0x000fce0000010000 */
.L_x_305:
[----:B------:R-:W-:-:S04]  /*2240*/  F2FP.BF16.F32.PACK_AB R104, RZ, R230 ;  /* 0x000000e6ff68723e */ /* 0x000fc800000010ff */
[----:B------:R-:W-:-:S07]  /*2250*/  PRMT R103, R103, 0x5410, R104 ;  /* 0x0000541067677816 */ /* 0x000fce0000000068 */
.L_x_306:
        /* <DEDUP_REMOVED lines=20> */
.L_x_308:
[----:B-----5:R-:W-:-:S04]  /*23a0*/  IMAD.U32 R111, R96, 0x10000, RZ ;  /* 0x00010000606f7824 */ /* 0x020fc800078e00ff */
[----:B------:R-:W-:Y:S01]  /*23b0*/  FADD.FTZ R222, R111, R222 ;  /* 0x000000de6fde7221 */ /* 0x000fe20000010000 */
[----:B------:R-:W-:Y:S06]  /*23c0*/  BRA `(.L_x_309) ;  /* 0x0000000000107947 */ /* 0x000fec0003800000 */
.L_x_307:
[----:B-----5:R-:W-:Y:S02]  /*23d0*/  SHF.L.U32 R111, R92, 0x10, RZ ;  /* 0x000000105c6f7819 */ /* 0x020fe400000006ff */
[----:B------:R-:W-:-:S03]  /*23e0*/  @P2 SHF.L.U32 R113, R96, 0x10, RZ ;  /* 0x0000001060712819 */ /* 0x000fc600000006ff */
[----:B------:R-:W-:-:S04]  /*23f0*/  FADD.FTZ R222, R111, R222 ;  /* 0x000000de6fde7221 */ /* 0x000fc80000010000 */
[----:B------:R-:W-:-:S07]  /*2400*/  @P2 FADD.FTZ R222, R113, R222 ;  /* 0x000000de71de2221 */ /* 0x000fce0000010000 */
.L_x_309:
[----:B------:R-:W-:-:S04]  /*2410*/  F2FP.BF16.F32.PACK_AB R104, RZ, R222 ;  /* 0x000000deff68723e */ /* 0x000fc800000010ff */
[----:B------:R-:W-:-:S07]  /*2420*/  PRMT R100, R104, 0x7610, R100 ;  /* 0x0000761068647816 */ /* 0x000fce0000000064 */
.L_x_310:
[----:B------:R-:W-:Y:S01]  /*2430*/  IMAD.U32 R224, R224, 0x10000, RZ ;  /* 0x00010000e0e07824 */ /* 0x000fe200078e00ff */
[----:B------:R-:W-:Y:S06]  /*2440*/  @P3 BRA `(.L_x_311) ;  /* 0x0000000000243947 */ /* 0x000fec0003800000 */
[----:B------:R-:W-:-:S04]  /*2450*/  ISETP.NE.U32.AND P4, PT, RZ, UR10, PT ;  /* 0x0000000aff007c0c */ /* 0x000fc8000bf85070 */
[----:B------:R-:W-:-:S13]  /*2460*/  ISETP.NE.AND.EX P4, PT, RZ, UR11, PT, P4 ;  /* 0x0000000bff007c0c */ /* 0x000fda000bf85340 */
[----:B------:R-:W-:Y:S05]  /*2470*/  @P4 BRA `(.L_x_312) ;  /* 0x0000000000084947 */ /* 0x000fea0003800000 */
[----:B------:R-:W-:Y:S05]  /*2480*/  @P0 BRA `(.L_x_313) ;  /* 0x00000000002c0947 */ /* 0x000fea0003800000 */
[----:B------:R-:W-:Y:S05]  /*2490*/  BRA `(.L_x_314) ;  /* 0x0000000000307947 */ /* 0x000fea0003800000 */
.L_x_312:
[----:B-----5:R-:W-:-:S04]  /*24a0*/  PRMT R104, R96, 0x7632, R104 ;  /* 0x0000763260687816 */ /* 0x020fc80000000068 */
[----:B------:R-:W-:-:S05]  /*24b0*/  SHF.L.U32 R111, R104, 0x10, RZ ;  /* 0x00000010686f7819 */ /* 0x000fca00000006ff */
[----:B------:R-:W-:Y:S01]  /*24c0*/  FADD.FTZ R224, R224, R111 ;  /* 0x0000006fe0e07221 */ /* 0x000fe20000010000 */
[----:B------:R-:W-:Y:S06]  /*24d0*/  BRA `(.L_x_313) ;  /* 0x0000000000187947 */ /* 0x000fec0003800000 */
.L_x_311:
[----:B-----5:R-:W-:Y:S02]  /*24e0*/  PRMT R104, R92, 0x7632, R104 ;  /* 0x000076325c687816 */ /* 0x020fe40000000068 */
[----:B------:R-:W-:Y:S02]  /*24f0*/  @P2 PRMT R110, R96, 0x7632, R110 ;  /* 0x00007632606e2816 */ /* 0x000fe4000000006e */
[----:B------:R-:W-:-:S03]  /*2500*/  SHF.L.U32 R111, R104, 0x10, RZ ;  /* 0x00000010686f7819 */ /* 0x000fc600000006ff */
[----:B------:R-:W-:Y:S02]  /*2510*/  @P2 IMAD.U32 R113, R110, 0x10000, RZ ;  /* 0x000100006e712824 */ /* 0x000fe400078e00ff */
[----:B------:R-:W-:-:S04]  /*2520*/  FADD.FTZ R224, R224, R111 ;  /* 0x0000006fe0e07221 */ /* 0x000fc80000010000 */
[----:B------:R-:W-:-:S07]  /*2530*/  @P2 FADD.FTZ R224, R224, R113 ;  /* 0x00000071e0e02221 */ /* 0x000fce0000010000 */
.L_x_313:
[----:B------:R-:W-:-:S04]  /*2540*/  F2FP.BF16.F32.PACK_AB R104, RZ, R224 ;  /* 0x000000e0ff68723e */ /* 0x000fc800000010ff */
[----:B------:R-:W-:-:S07]  /*2550*/  PRMT R100, R100, 0x5410, R104 ;  /* 0x0000541064647816 */ /* 0x000fce0000000068 */
.L_x_314:
        /* <DEDUP_REMOVED lines=8> */
.L_x_316:
[----:B-----5:R-:W-:-:S05]  /*25e0*/  SHF.L.U32 R111, R97, 0x10, RZ ;  /* 0x00000010616f7819 */ /* 0x020fca00000006ff */
[----:B------:R-:W-:Y:S01]  /*25f0*/  FADD.FTZ R162, R111, R162 ;  /* 0x000000a26fa27221 */ /* 0x000fe20000010000 */
[----:B------:R-:W-:Y:S06]  /*2600*/  BRA `(.L_x_317) ;  /* 0x0000000000107947 */ /* 0x000fec0003800000 */
.L_x_315:
[----:B-----5:R-:W-:Y:S01]  /*2610*/  IMAD.U32 R111, R93, 0x10000, RZ ;  /* 0x000100005d6f7824 */ /* 0x020fe200078e00ff */
[----:B------:R-:W-:-:S03]  /*2620*/  @P2 SHF.L.U32 R113, R97, 0x10, RZ ;  /* 0x0000001061712819 */ /* 0x000fc600000006ff */
[----:B------:R-:W-:-:S04]  /*2630*/  FADD.FTZ R162, R111, R162 ;  /* 0x000000a26fa27221 */ /* 0x000fc80000010000 */
[----:B------:R-:W-:-:S07]  /*2640*/  @P2 FADD.FTZ R162, R113, R162 ;  /* 0x000000a271a22221 */ /* 0x000fce0000010000 */
.L_x_317:
[----:B------:R-:W-:-:S04]  /*2650*/  F2FP.BF16.F32.PACK_AB R104, RZ, R162 ;  /* 0x000000a2ff68723e */ /* 0x000fc800000010ff */
[----:B------:R-:W-:-:S07]  /*2660*/  PRMT R101, R104, 0x7610, R101 ;  /* 0x0000761068657816 */ /* 0x000fce0000000065 */
.L_x_318:
[----:B------:R-:W-:Y:S01]  /*2670*/  SHF.L.U32 R220, R105, 0x10, RZ ;  /* 0x0000001069dc7819 */ /* 0x000fe200000006ff */
[----:B------:R-:W-:Y:S06]  /*2680*/  @P3 BRA `(.L_x_319) ;  /* 0x0000000000243947 */ /* 0x000fec0003800000 */
[----:B------:R-:W-:-:S04]  /*2690*/  ISETP.NE.U32.AND P4, PT, RZ, UR10, PT ;  /* 0x0000000aff007c0c */ /* 0x000fc8000bf85070 */
[----:B------:R-:W-:-:S13]  /*26a0*/  ISETP.NE.AND.EX P4, PT, RZ, UR11, PT, P4 ;  /* 0x0000000bff007c0c */ /* 0x000fda000bf85340 */
[----:B------:R-:W-:Y:S05]  /*26b0*/  @P4 BRA `(.L_x_320) ;  /* 0x0000000000084947 */ /* 0x000fea0003800000 */
[----:B------:R-:W-:Y:S05]  /*26c0*/  @P0 BRA `(.L_x_321) ;  /* 0x00000000002c0947 */ /* 0x000fea0003800000 */
[----:B------:R-:W-:Y:S05]  /*26d0*/  BRA `(.L_x_322) ;  /* 0x0000000000307947 */ /* 0x000fea0003800000 */
.L_x_320:
[----:B-----5:R-:W-:-:S05]  /*26e0*/  PRMT R104, R97, 0x7632, R104 ;  /* 0x0000763261687816 */ /* 0x020fca0000000068 */
[----:B------:R-:W-:-:S04]  /*26f0*/  IMAD.U32 R105, R104, 0x10000, RZ ;  /* 0x0001000068697824 */ /* 0x000fc800078e00ff */
[----:B------:R-:W-:Y:S01]  /*2700*/  FADD.FTZ R220, R220, R105 ;  /* 0x00000069dcdc7221 */ /* 0x000fe20000010000 */
[----:B------:R-:W-:Y:S06]  /*2710*/  BRA `(.L_x_321) ;  /* 0x0000000000187947 */ /* 0x000fec0003800000 */
.L_x_319:
[----:B-----5:R-:W-:Y:S02]  /*2720*/  PRMT R104, R93, 0x7632, R104 ;  /* 0x000076325d687816 */ /* 0x020fe40000000068 */
[----:B------:R-:W-:Y:S02]  /*2730*/  @P2 PRMT R110, R97, 0x7632, R110 ;  /* 0x00007632616e2816 */ /* 0x000fe4000000006e */
[----:B------:R-:W-:Y:S02]  /*2740*/  SHF.L.U32 R105, R104, 0x10, RZ ;  /* 0x0000001068697819 */ /* 0x000fe400000006ff */
[----:B------:R-:W-:-:S03]  /*2750*/  @P2 SHF.L.U32 R111, R110, 0x10, RZ ;  /* 0x000000106e6f2819 */ /* 0x000fc600000006ff */
[----:B------:R-:W-:-:S04]  /*2760*/  FADD.FTZ R220, R220, R105 ;  /* 0x00000069dcdc7221 */ /* 0x000fc80000010000 */
[----:B------:R-:W-:-:S07]  /*2770*/  @P2 FADD.FTZ R220, R220, R111 ;  /* 0x0000006fdcdc2221 */ /* 0x000fce0000010000 */
.L_x_321:
[----:B------:R-:W-:-:S04]  /*2780*/  F2FP.BF16.F32.PACK_AB R104, RZ, R220 ;  /* 0x000000dcff68723e */ /* 0x000fc800000010ff */
[----:B------:R-:W-:-:S07]  /*2790*/  PRMT R101, R101, 0x5410, R104 ;  /* 0x0000541065657816 */ /* 0x000fce0000000068 */
.L_x_322:
        /* <DEDUP_REMOVED lines=8> */
.L_x_324:
[----:B-----5:R-:W-:-:S05]  /*2820*/  SHF.L.U32 R105, R98, 0x10, RZ ;  /* 0x0000001062697819 */ /* 0x020fca00000006ff */
[----:B------:R-:W-:Y:S01]  /*2830*/  FADD.FTZ R216, R105, R216 ;  /* 0x000000d869d87221 */ /* 0x000fe20000010000 */
[----:B------:R-:W-:Y:S06]  /*2840*/  BRA `(.L_x_325) ;  /* 0x0000000000107947 */ /* 0x000fec0003800000 */
.L_x_323:
[----:B-----5:R-:W-:Y:S01]  /*2850*/  SHF.L.U32 R105, R94, 0x10, RZ ;  /* 0x000000105e697819 */ /* 0x020fe200000006ff */
[----:B------:R-:W-:-:S04]  /*2860*/  @P2 IMAD.U32 R111, R98, 0x10000, RZ ;  /* 0x00010000626f2824 */ /* 0x000fc800078e00ff */
[----:B------:R-:W-:-:S04]  /*2870*/  FADD.FTZ R216, R105, R216 ;  /* 0x000000d869d87221 */ /* 0x000fc80000010000 */
[----:B------:R-:W-:-:S07]  /*2880*/  @P2 FADD.FTZ R216, R111, R216 ;  /* 0x000000d86fd82221 */ /* 0x000fce0000010000 */
.L_x_325:
[----:B------:R-:W-:-:S04]  /*2890*/  F2FP.BF16.F32.PACK_AB R104, RZ, R216 ;  /* 0x000000d8ff68723e */ /* 0x000fc800000010ff */
[----:B------:R-:W-:-:S07]  /*28a0*/  PRMT R102, R104, 0x7610, R102 ;  /* 0x0000761068667816 */ /* 0x000fce0000000066 */
.L_x_326:
[----:B------:R-:W-:Y:S01]  /*28b0*/  SHF.L.U32 R218, R106, 0x10, RZ ;  /* 0x000000106ada7819 */ /* 0x000fe200000006ff */
[----:B------:R-:W-:Y:S06]  /*28c0*/  @P3 BRA `(.L_x_327) ;  /* 0x0000000000243947 */ /* 0x000fec0003800000 */
[----:B------:R-:W-:-:S04]  /*28d0*/  ISETP.NE.U32.AND P4, PT, RZ, UR10, PT ;  /* 0x0000000aff007c0c */ /* 0x000fc8000bf85070 */
[----:B------:R-:W-:-:S13]  /*28e0*/  ISETP.NE.AND.EX P4, PT, RZ, UR11, PT, P4 ;  /* 0x0000000bff007c0c */ /* 0x000fda000bf85340 */
[----:B------:R-:W-:Y:S05]  /*28f0*/  @P4 BRA `(.L_x_328) ;  /* 0x0000000000084947 */ /* 0x000fea0003800000 */
[----:B------:R-:W-:Y:S05]  /*2900*/  @P0 BRA `(.L_x_329) ;  /* 0x00000000002c0947 */ /* 0x000fea0003800000 */
[----:B------:R-:W-:Y:S05]  /*2910*/  BRA `(.L_x_330) ;  /* 0x0000000000307947 */ /* 0x000fea0003800000 */
.L_x_328:
[----:B-----5:R-:W-:-:S04]  /*2920*/  PRMT R104, R98, 0x7632, R104 ;  /* 0x0000763262687816 */ /* 0x020fc80000000068 */
[----:B------:R-:W-:-:S05]  /*2930*/  SHF.L.U32 R105, R104, 0x10, RZ ;  /* 0x0000001068697819 */ /* 0x000fca00000006ff */
[----:B------:R-:W-:Y:S01]  /*2940*/  FADD.FTZ R218, R218, R105 ;  /* 0x00000069dada7221 */ /* 0x000fe20000010000 */
[----:B------:R-:W-:Y:S06]  /*2950*/  BRA `(.L_x_329) ;  /* 0x0000000000187947 */ /* 0x000fec0003800000 */
.L_x_327:
[----:B-----5:R-:W-:Y:S02]  /*2960*/  PRMT R104, R94, 0x7632, R104 ;  /* 0x000076325e687816 */ /* 0x020fe40000000068 */
[----:B------:R-:W-:-:S03]  /*2970*/  @P2 PRMT R106, R98, 0x7632, R106 ;  /* 0x00007632626a2816 */ /* 0x000fc6000000006a */
[----:B------:R-:W-:Y:S01]  /*2980*/  IMAD.U32 R105, R104, 0x10000, RZ ;  /* 0x0001000068697824 */ /* 0x000fe200078e00ff */
[----:B------:R-:W-:-:S03]  /*2990*/  @P2 SHF.L.U32 R111, R106, 0x10, RZ ;  /* 0x000000106a6f2819 */ /* 0x000fc600000006ff */
[----:B------:R-:W-:-:S04]  /*29a0*/  FADD.FTZ R218, R218, R105 ;  /* 0x00000069dada7221 */ /* 0x000fc80000010000 */
[----:B------:R-:W-:-:S07]  /*29b0*/  @P2 FADD.FTZ R218, R218, R111 ;  /* 0x0000006fdada2221 */ /* 0x000fce0000010000 */
.L_x_329:
[----:B------:R-:W-:-:S04]  /*29c0*/  F2FP.BF16.F32.PACK_AB R104, RZ, R218 ;  /* 0x000000daff68723e */ /* 0x000fc800000010ff */
[----:B------:R-:W-:-:S07]  /*29d0*/  PRMT R102, R102, 0x5410, R104 ;  /* 0x0000541066667816 */ /* 0x000fce0000000068 */
.L_x_330:
        /* <DEDUP_REMOVED lines=8> */
.L_x_332:
[----:B-----5:R-:W-:-:S04]  /*2a60*/  IMAD.U32 R105, R99, 0x10000, RZ ;  /* 0x0001000063697824 */ /* 0x020fc800078e00ff */
[----:B------:R-:W-:Y:S01]  /*2a70*/  FADD.FTZ R118, R105, R118 ;  /* 0x0000007669767221 */ /* 0x000fe20000010000 */
[----:B------:R-:W-:Y:S06]  /*2a80*/  BRA `(.L_x_333) ;  /* 0x0000000000107947 */ /* 0x000fec0003800000 */
.L_x_331:
[----:B-----5:R-:W-:Y:S02]  /*2a90*/  SHF.L.U32 R105, R95, 0x10, RZ ;  /* 0x000000105f697819 */ /* 0x020fe400000006ff */
[----:B------:R-:W-:-:S03]  /*2aa0*/  @P2 SHF.L.U32 R111, R99, 0x10, RZ ;  /* 0x00000010636f2819 */ /* 0x000fc600000006ff */
[----:B------:R-:W-:-:S04]  /*2ab0*/  FADD.FTZ R118, R105, R118 ;  /* 0x0000007669767221 */ /* 0x000fc80000010000 */
[----:B------:R-:W-:-:S07]  /*2ac0*/  @P2 FADD.FTZ R118, R111, R118 ;  /* 0x000000766f762221 */ /* 0x000fce0000010000 */
.L_x_333:
[----:B------:R-:W-:-:S04]  /*2ad0*/  F2FP.BF16.F32.PACK_AB R104, RZ, R118 ;  /* 0x00000076ff68723e */ /* 0x000fc800000010ff */
[----:B------:R-:W-:-:S07]  /*2ae0*/  PRMT R103, R104, 0x7610, R103 ;  /* 0x0000761068677816 */ /* 0x000fce0000000067 */
.L_x_334:
[----:B------:R-:W-:Y:S01]  /*2af0*/  IMAD.U32 R210, R107, 0x10000, RZ ;  /* 0x000100006bd27824 */ /* 0x000fe200078e00ff */
[----:B------:R-:W-:Y:S06]  /*2b00*/  @P3 BRA `(.L_x_335) ;  /* 0x0000000000243947 */ /* 0x000fec0003800000 */
[----:B------:R-:W-:-:S04]  /*2b10*/  ISETP.NE.U32.AND P4, PT, RZ, UR10, PT ;  /* 0x0000000aff007c0c */ /* 0x000fc8000bf85070 */
[----:B------:R-:W-:-:S13]  /*2b20*/  ISETP.NE.AND.EX P4, PT, RZ, UR11, PT, P4 ;  /* 0x0000000bff007c0c */ /* 0x000fda000bf85340 */
[----:B------:R-:W-:Y:S05]  /*2b30*/  @P4 BRA `(.L_x_336) ;  /* 0x0000000000084947 */ /* 0x000fea0003800000 */
[----:B------:R-:W-:Y:S05]  /*2b40*/  @P0 BRA `(.L_x_337) ;  /* 0x00000000002c0947 */ /* 0x000fea0003800000 */
[----:B------:R-:W-:Y:S05]  /*2b50*/  BRA `(.L_x_338) ;  /* 0x0000000000307947 */ /* 0x000fea0003800000 */
.L_x_336:
[----:B-----5:R-:W-:-:S04]  /*2b60*/  PRMT R104, R99, 0x7632, R104 ;  /* 0x0000763263687816 */ /* 0x020fc80000000068 */
[----:B------:R-:W-:-:S05]  /*2b70*/  SHF.L.U32 R105, R104, 0x10, RZ ;  /* 0x0000001068697819 */ /* 0x000fca00000006ff */
[----:B------:R-:W-:Y:S01]  /*2b80*/  FADD.FTZ R210, R210, R105 ;  /* 0x00000069d2d27221 */ /* 0x000fe20000010000 */
[----:B------:R-:W-:Y:S06]  /*2b90*/  BRA `(.L_x_337) ;  /* 0x0000000000187947 */ /* 0x000fec0003800000 */
.L_x_335:
[----:B-----5:R-:W-:Y:S02]  /*2ba0*/  PRMT R104, R95, 0x7632, R104 ;  /* 0x000076325f687816 */ /* 0x020fe40000000068 */
[----:B------:R-:W-:Y:S02]  /*2bb0*/  @P2 PRMT R106, R99, 0x7632, R106 ;  /* 0x00007632636a2816 */ /* 0x000fe4000000006a */
[----:B------:R-:W-:-:S03]  /*2bc0*/  SHF.L.U32 R105, R104, 0x10, RZ ;  /* 0x0000001068697819 */ /* 0x000fc600000006ff */
[----:B------:R-:W-:Y:S02]  /*2bd0*/  @P2 IMAD.U32 R107, R106, 0x10000, RZ ;  /* 0x000100006a6b2824 */ /* 0x000fe400078e00ff */
[----:B------:R-:W-:-:S04]  /*2be0*/  FADD.FTZ R210, R210, R105 ;  /* 0x00000069d2d27221 */ /* 0x000fc80000010000 */
[----:B------:R-:W-:-:S07]  /*2bf0*/  @P2 FADD.FTZ R210, R210, R107 ;  /* 0x0000006bd2d22221 */ /* 0x000fce0000010000 */
.L_x_337:
[----:B------:R-:W-:-:S04]  /*2c00*/  F2FP.BF16.F32.PACK_AB R104, RZ, R210 ;  /* 0x000000d2ff68723e */ /* 0x000fc800000010ff */
[----:B------:R-:W-:-:S07]  /*2c10*/  PRMT R103, R103, 0x5410, R104 ;  /* 0x0000541067677816 */ /* 0x000fce0000000068 */
.L_x_338:
[----:B------:R-:W0:Y:S01]  /*2c20*/  @P0 LDC.64 R114, c[0x0][0x238] ;  /* 0x00008e00ff720b82 */ /* 0x000e220000000a00 */
[C---:B------:R-:W-:Y:S02]  /*2c30*/  @P0 IADD3 R105, R201.reuse, 0x40, RZ ;  /* 0x00000040c9690810 */ /* 0x040fe40007ffe0ff */
[----:B------:R-:W-:-:S05]  /*2c40*/  IADD3 R163, R201, 0x60, RZ ;  /* 0x00000060c9a37810 */ /* 0x000fca0007ffe0ff */
[----:B------:R-:W1:Y:S08]  /*2c50*/  @P1 LDC.64 R112, c[0x0][0x228] ;  /* 0x00008a00ff701b82 */ /* 0x000e700000000a00 */
[----:B------:R-:W2:Y:S01]  /*2c60*/  @P2 LDC.64 R110, c[0x0][0x230] ;  /* 0x00008c00ff6e2b82 */ /* 0x000ea20000000a00 */
[----:B0-----:R-:W-:-:S04]  /*2c70*/  @P0 IMAD.WIDE.U32 R114, R105, 0x10, R114 ;  /* 0x0000001069720825 */ /* 0x001fc800078e0072 */
[C---:B------:R-:W-:Y:S01]  /*2c80*/  IMAD.WIDE.U32 R104, R163.reuse, 0x10, R108 ;  /* 0x00000010a3687825 */ /* 0x040fe200078e006c */
[----:B------:R0:W-:Y:S03]  /*2c90*/  @P0 STG.E.128 desc[UR4][R114.64], R100 ;  /* 0x0000006472000986 */ /* 0x0001e6000c101d04 */
[C---:B-1----:R-:W-:Y:S02]  /*2ca0*/  @P1 IMAD.WIDE.U32 R112, R163.reuse, 0x10, R112 ;  /* 0x00000010a3701825 */ /* 0x042fe400078e0070 */
[----:B------:R-:W3:Y:S04]  /*2cb0*/  LDG.E.128 R104, desc[UR4][R104.64] ;  /* 0x0000000468687981 */ /* 0x000ee8000c1e1d00 */
[----:B-----5:R0:W5:Y:S01]  /*2cc0*/  @P1 LDG.E.128 R92, desc[UR4][R112.64] ;  /* 0x00000004705c1981 */ /* 0x020162000c1e1d00 */
[----:B--2---:R-:W-:-:S05]  /*2cd0*/  @P2 IMAD.WIDE.U32 R110, R163, 0x10, R110 ;  /* 0x00000010a36e2825 */ /* 0x004fca00078e006e */
[----:B------:R0:W5:Y:S01]  /*2ce0*/  @P2 LDG.E.128 R96, desc[UR4][R110.64] ;  /* 0x000000046e602981 */ /* 0x000162000c1e1d00 */
[C---:B---3--:R-:W-:Y:S01]  /*2cf0*/  IMAD.U32 R200, R104.reuse, 0x10000, RZ ;  /* 0x0001000068c87824 */ /* 0x048fe200078e00ff */
[----:B------:R-:W-:Y:S01]  /*2d00*/  PRMT R204, R104, 0x7632, R204 ;  /* 0x0000763268cc7816 */ /* 0x000fe200000000cc */
[----:B0-----:R-:W-:Y:S06]  /*2d10*/  @P3 BRA `(.L_x_339) ;  /* 0x0000000000203947 */ /* 0x001fec0003800000 */
[----:B------:R-:W-:-:S04]  /*2d20*/  ISETP.NE.U32.AND P4, PT, RZ, UR10, PT ;  /* 0x0000000aff007c0c */ /* 0x000fc8000bf85070 */
[----:B------:R-:W-:-:S13]  /*2d30*/  ISETP.NE.AND.EX P4, PT, RZ, UR11, PT, P4 ;  /* 0x0000000bff007c0c */ /* 0x000fda000bf85340 */
[----:B------:R-:W-:Y:S05]  /*2d40*/  @P4 BRA `(.L_x_340) ;  /* 0x0000000000084947 */ /* 0x000fea0003800000 */
[----:B------:R-:W-:Y:S05]  /*2d50*/  @P0 BRA `(.L_x_341) ;  /* 0x0000000000200947 */ /* 0x000fea0003800000 */
[----:B------:R-:W-:Y:S05]  /*2d60*/  BRA `(.L_x_342) ;  /* 0x0000000000247947 */ /* 0x000fea0003800000 */
.L_x_340:
[----:B-----5:R-:W-:-:S05]  /*2d70*/  SHF.L.U32 R111, R96, 0x10, RZ ;  /* 0x00000010606f7819 */ /* 0x020fca00000006ff */
[----:B------:R-:W-:Y:S01]  /*2d80*/  FADD.FTZ R200, R111, R200 ;  /* 0x000000c86fc87221 */ /* 0x000fe20000010000 */
[----:B------:R-:W-:Y:S06]  /*2d90*/  BRA `(.L_x_341) ;  /* 0x0000000000107947 */ /* 0x000fec0003800000 */
.L_x_339:
[----:B-----5:R-:W-:Y:S01]  /*2da0*/  SHF.L.U32 R111, R92, 0x10, RZ ;  /* 0x000000105c6f7819 */ /* 0x020fe200000006ff */
[----:B------:R-:W-:-:S04]  /*2db0*/  @P2 IMAD.U32 R113, R96, 0x10000, RZ ;  /* 0x0001000060712824 */ /* 0x000fc800078e00ff */
[----:B------:R-:W-:-:S04]  /*2dc0*/  FADD.FTZ R200, R111, R200 ;  /* 0x000000c86fc87221 */ /* 0x000fc80000010000 */
[----:B------:R-:W-:-:S07]  /*2dd0*/  @P2 FADD.FTZ R200, R113, R200 ;  /* 0x000000c871c82221 */ /* 0x000fce0000010000 */
.L_x_341:
[----:B------:R-:W-:-:S04]  /*2de0*/  F2FP.BF16.F32.PACK_AB R104, RZ, R200 ;  /* 0x000000c8ff68723e */ /* 0x000fc800000010ff */
[----:B------:R-:W-:-:S07]  /*2df0*/  PRMT R100, R104, 0x7610, R100 ;  /* 0x0000761068647816 */ /* 0x000fce0000000064 */
.L_x_342:
[----:B------:R-:W-:Y:S01]  /*2e00*/  SHF.L.U32 R204, R204, 0x10, RZ ;  /* 0x00000010cccc7819 */ /* 0x000fe200000006ff */
[----:B------:R-:W-:Y:S06]  /*2e10*/  @P3 BRA `(.L_x_343) ;  /* 0x0000000000243947 */ /* 0x000fec0003800000 */
[----:B------:R-:W-:-:S04]  /*2e20*/  ISETP.NE.U32.AND P4, PT, RZ, UR10, PT ;  /* 0x0000000aff007c0c */ /* 0x000fc8000bf85070 */
[----:B------:R-:W-:-:S13]  /*2e30*/  ISETP.NE.AND.EX P4, PT, RZ, UR11, PT, P4 ;  /* 0x0000000bff007c0c */ /* 0x000fda000bf85340 */
[----:B------:R-:W-:Y:S05]  /*2e40*/  @P4 BRA `(.L_x_344) ;  /* 0x0000000000084947 */ /* 0x000fea0003800000 */
[----:B------:R-:W-:Y:S05]  /*2e50*/  @P0 BRA `(.L_x_345) ;  /* 0x00000000002c0947 */ /* 0x000fea0003800000 */
[----:B------:R-:W-:Y:S05]  /*2e60*/  BRA `(.L_x_346) ;  /* 0x0000000000307947 */ /* 0x000fea0003800000 */
.L_x_344:
[----:B-----5:R-:W-:-:S04]  /*2e70*/  PRMT R104, R96, 0x7632, R104 ;  /* 0x0000763260687816 */ /* 0x020fc80000000068 */
[----:B------:R-:W-:-:S05]  /*2e80*/  SHF.L.U32 R111, R104, 0x10, RZ ;  /* 0x00000010686f7819 */ /* 0x000fca00000006ff */
[----:B------:R-:W-:Y:S01]  /*2e90*/  FADD.FTZ R204, R204, R111 ;  /* 0x0000006fcccc7221 */ /* 0x000fe20000010000 */
[----:B------:R-:W-:Y:S06]  /*2ea0*/  BRA `(.L_x_345) ;  /* 0x0000000000187947 */ /* 0x000fec0003800000 */
.L_x_343:
[----:B-----5:R-:W-:Y:S02]  /*2eb0*/  PRMT R104, R92, 0x7632, R104 ;  /* 0x000076325c687816 */ /* 0x020fe40000000068 */
[----:B------:R-:W-:-:S03]  /*2ec0*/  @P2 PRMT R110, R96, 0x7632, R110 ;  /* 0x00007632606e2816 */ /* 0x000fc6000000006e */
[----:B------:R-:W-:Y:S01]  /*2ed0*/  IMAD.U32 R111, R104, 0x10000, RZ ;  /* 0x00010000686f7824 */ /* 0x000fe200078e00ff */
[----:B------:R-:W-:-:S03]  /*2ee0*/  @P2 SHF.L.U32 R113, R110, 0x10, RZ ;  /* 0x000000106e712819 */ /* 0x000fc600000006ff */
[----:B------:R-:W-:-:S04]  /*2ef0*/  FADD.FTZ R204, R204, R111 ;  /* 0x0000006fcccc7221 */ /* 0x000fc80000010000 */
[----:B------:R-:W-:-:S07]  /*2f00*/  @P2 FADD.FTZ R204, R204, R113 ;  /* 0x00000071cccc2221 */ /* 0x000fce0000010000 */
.L_x_345:
[----:B------:R-:W-:-:S04]  /*2f10*/  F2FP.BF16.F32.PACK_AB R104, RZ, R204 ;  /* 0x000000ccff68723e */ /* 0x000fc800000010ff */
[----:B------:R-:W-:-:S07]  /*2f20*/  PRMT R100, R100, 0x5410, R104 ;  /* 0x0000541064647816 */ /* 0x000fce0000000068 */
.L_x_346:
        /* <DEDUP_REMOVED lines=8> */
.L_x_348:
[----:B-----5:R-:W-:-:S04]  /*2fb0*/  IMAD.U32 R111, R97, 0x10000, RZ ;  /* 0x00010000616f7824 */ /* 0x020fc800078e00ff */
[----:B------:R-:W-:Y:S01]  /*2fc0*/  FADD.FTZ R176, R111, R176 ;  /* 0x000000b06fb07221 */ /* 0x000fe20000010000 */
[----:B------:R-:W-:Y:S06]  /*2fd0*/  BRA `(.L_x_349) ;  /* 0x0000000000107947 */ /* 0x000fec0003800000 */
.L_x_347:
[----:B-----5:R-:W-:Y:S02]  /*2fe0*/  SHF.L.U32 R111, R93, 0x10, RZ ;  /* 0x000000105d6f7819 */ /* 0x020fe400000006ff */
[----:B------:R-:W-:-:S03]  /*2ff0*/  @P2 SHF.L.U32 R113, R97, 0x10, RZ ;  /* 0x0000001061712819 */ /* 0x000fc600000006ff */
[----:B------:R-:W-:-:S04]  /*3000*/  FADD.FTZ R176, R111, R176 ;  /* 0x000000b06fb07221 */ /* 0x000fc80000010000 */
[----:B------:R-:W-:-:S07]  /*3010*/  @P2 FADD.FTZ R176, R113, R176 ;  /* 0x000000b071b02221 */ /* 0x000fce0000010000 */
.L_x_349:
[----:B------:R-:W-:-:S04]  /*3020*/  F2FP.BF16.F32.PACK_AB R104, RZ, R176 ;  /* 0x000000b0ff68723e */ /* 0x000fc800000010ff */
[----:B------:R-:W-:-:S07]  /*3030*/  PRMT R101, R104, 0x7610, R101 ;  /* 0x0000761068657816 */ /* 0x000fce0000000065 */
.L_x_350:
[----:B------:R-:W-:Y:S01]  /*3040*/  IMAD.U32 R166, R105, 0x10000, RZ ;  /* 0x0001000069a67824 */ /* 0x000fe200078e00ff */
[----:B------:R-:W-:Y:S06]  /*3050*/  @P3 BRA `(.L_x_351) ;  /* 0x0000000000243947 */ /* 0x000fec0003800000 */
[----:B------:R-:W-:-:S04]  /*3060*/  ISETP.NE.U32.AND P4, PT, RZ, UR10, PT ;  /* 0x0000000aff007c0c */ /* 0x000fc8000bf85070 */
[----:B------:R-:W-:-:S13]  /*3070*/  ISETP.NE.AND.EX P4, PT, RZ, UR11, PT, P4 ;  /* 0x0000000bff007c0c */ /* 0x000fda000bf85340 */
[----:B------:R-:W-:Y:S05]  /*3080*/  @P4 BRA `(.L_x_352) ;  /* 0x0000000000084947 */ /* 0x000fea0003800000 */
[----:B------:R-:W-:Y:S05]  /*3090*/  @P0 BRA `(.L_x_353) ;  /* 0x00000000002c0947 */ /* 0x000fea0003800000 */
[----:B------:R-:W-:Y:S05]  /*30a0*/  BRA `(.L_x_354) ;  /* 0x0000000000307947 */ /* 0x000fea0003800000 */
.L_x_352:
[----:B-----5:R-:W-:-:S04]  /*30b0*/  PRMT R104, R97, 0x7632, R104 ;  /* 0x0000763261687816 */ /* 0x020fc80000000068 */
[----:B------:R-:W-:-:S05]  /*30c0*/  SHF.L.U32 R105, R104, 0x10, RZ ;  /* 0x0000001068697819 */ /* 0x000fca00000006ff */
[----:B------:R-:W-:Y:S01]  /*30d0*/  FADD.FTZ R166, R166, R105 ;  /* 0x00000069a6a67221 */ /* 0x000fe20000010000 */
[----:B------:R-:W-:Y:S06]  /*30e0*/  BRA `(.L_x_353) ;  /* 0x0000000000187947 */ /* 0x000fec0003800000 */
.L_x_351:
[----:B-----5:R-:W-:Y:S02]  /*30f0*/  PRMT R104, R93, 0x7632, R104 ;  /* 0x000076325d687816 */ /* 0x020fe40000000068 */
[----:B------:R-:W-:Y:S02]  /*3100*/  @P2 PRMT R110, R97, 0x7632, R110 ;  /* 0x00007632616e2816 */ /* 0x000fe4000000006e */
[----:B------:R-:W-:-:S03]  /*3110*/  SHF.L.U32 R105, R104, 0x10, RZ ;  /* 0x0000001068697819 */ /* 0x000fc600000006ff */
[----:B------:R-:W-:Y:S02]  /*3120*/  @P2 IMAD.U32 R111, R110, 0x10000, RZ ;  /* 0x000100006e6f2824 */ /* 0x000fe400078e00ff */
[----:B------:R-:W-:-:S04]  /*3130*/  FADD.FTZ R166, R166, R105 ;  /* 0x00000069a6a67221 */ /* 0x000fc80000010000 */
[----:B------:R-:W-:-:S07]  /*3140*/  @P2 FADD.FTZ R166, R166, R111 ;  /* 0x0000006fa6a62221 */ /* 0x000fce0000010000 */
.L_x_353:
[----:B------:R-:W-:-:S04]  /*3150*/  F2FP.BF16.F32.PACK_AB R104, RZ, R166 ;  /* 0x000000a6ff68723e */ /* 0x000fc800000010ff */
[----:B------:R-:W-:-:S07]  /*3160*/  PRMT R101, R101, 0x5410, R104 ;  /* 0x0000541065657816 */ /* 0x000fce0000000068 */
.L_x_354:
        /* <DEDUP_REMOVED lines=8> */
.L_x_356:
[----:B-----5:R-:W-:-:S05]  /*31f0*/  SHF.L.U32 R105, R98, 0x10, RZ ;  /* 0x0000001062697819 */ /* 0x020fca00000006ff */
[----:B------:R-:W-:Y:S01]  /*3200*/  FADD.FTZ R160, R105, R160 ;  /* 0x000000a069a07221 */ /* 0x000fe20000010000 */
[----:B------:R-:W-:Y:S06]  /*3210*/  BRA `(.L_x_357) ;  /* 0x0000000000107947 */ /* 0x000fec0003800000 */
.L_x_355:
[----:B-----5:R-:W-:Y:S01]  /*3220*/  IMAD.U32 R105, R94, 0x10000, RZ ;  /* 0x000100005e697824 */ /* 0x020fe200078e00ff */
[----:B------:R-:W-:-:S03]  /*3230*/  @P2 SHF.L.U32 R111, R98, 0x10, RZ ;  /* 0x00000010626f2819 */ /* 0x000fc600000006ff */
[----:B------:R-:W-:-:S04]  /*3240*/  FADD.FTZ R160, R105, R160 ;  /* 0x000000a069a07221 */ /* 0x000fc80000010000 */
[----:B------:R-:W-:-:S07]  /*3250*/  @P2 FADD.FTZ R160, R111, R160 ;  /* 0x000000a06fa02221 */ /* 0x000fce0000010000 */
.L_x_357:
[----:B------:R-:W-:-:S04]  /*3260*/  F2FP.BF16.F32.PACK_AB R104, RZ, R160 ;  /* 0x000000a0ff68723e */ /* 0x000fc800000010ff */
[----:B------:R-:W-:-:S07]  /*3270*/  PRMT R102, R104, 0x7610, R102 ;  /* 0x0000761068667816 */ /* 0x000fce0000000066 */
.L_x_358:
[----:B------:R-:W-:Y:S01]  /*3280*/  SHF.L.U32 R164, R106, 0x10, RZ ;  /* 0x000000106aa47819 */ /* 0x000fe200000006ff */
[----:B------:R-:W-:Y:S06]  /*3290*/  @P3 BRA `(.L_x_359) ;  /* 0x0000000000243947 */ /* 0x000fec0003800000 */
[----:B------:R-:W-:-:S04]  /*32a0*/  ISETP.NE.U32.AND P4, PT, RZ, UR10, PT ;  /* 0x0000000aff007c0c */ /* 0x000fc8000bf85070 */
[----:B------:R-:W-:-:S13]  /*32b0*/  ISETP.NE.AND.EX P4, PT, RZ, UR11, PT, P4 ;  /* 0x0000000bff007c0c */ /* 0x000fda000bf85340 */
[----:B------:R-:W-:Y:S05]  /*32c0*/  @P4 BRA `(.L_x_360) ;  /* 0x0000000000084947 */ /* 0x000fea0003800000 */
[----:B------:R-:W-:Y:S05]  /*32d0*/  @P0 BRA `(.L_x_361) ;  /* 0x00000000002c0947 */ /* 0x000fea0003800000 */
[----:B------:R-:W-:Y:S05]  /*32e0*/  BRA `(.L_x_362) ;  /* 0x0000000000307947 */ /* 0x000fea0003800000 */
.L_x_360:
[----:B-----5:R-:W-:-:S05]  /*32f0*/  PRMT R104, R98, 0x7632, R104 ;  /* 0x0000763262687816 */ /* 0x020fca0000000068 */
[----:B------:R-:W-:-:S04]  /*3300*/  IMAD.U32 R105, R104, 0x10000, RZ ;  /* 0x0001000068697824 */ /* 0x000fc800078e00ff */
[----:B------:R-:W-:Y:S01]  /*3310*/  FADD.FTZ R164, R164, R105 ;  /* 0x00000069a4a47221 */ /* 0x000fe20000010000 */
[----:B------:R-:W-:Y:S06]  /*3320*/  BRA `(.L_x_361) ;  /* 0x0000000000187947 */ /* 0x000fec0003800000 */
.L_x_359:
[----:B-----5:R-:W-:Y:S02]  /*3330*/  PRMT R104, R94, 0x7632, R104 ;  /* 0x000076325e687816 */ /* 0x020fe40000000068 */
[----:B------:R-:W-:Y:S02]  /*3340*/  @P2 PRMT R106, R98, 0x7632, R106 ;  /* 0x00007632626a2816 */ /* 0x000fe4000000006a */
[----:B------:R-:W-:Y:S02]  /*3350*/  SHF.L.U32 R105, R104, 0x10, RZ ;  /* 0x0000001068697819 */ /* 0x000fe400000006ff */
[----:B------:R-:W-:-:S03]  /*3360*/  @P2 SHF.L.U32 R111, R106, 0x10, RZ ;  /* 0x000000106a6f2819 */ /* 0x000fc600000006ff */
[----:B------:R-:W-:-:S04]  /*3370*/  FADD.FTZ R164, R164, R105 ;  /* 0x00000069a4a47221 */ /* 0x000fc80000010000 */
[----:B------:R-:W-:-:S07]  /*3380*/  @P2 FADD.FTZ R164, R164, R111 ;  /* 0x0000006fa4a42221 */ /* 0x000fce0000010000 */
.L_x_361:
[----:B------:R-:W-:-:S04]  /*3390*/  F2FP.BF16.F32.PACK_AB R104, RZ, R164 ;  /* 0x000000a4ff68723e */ /* 0x000fc800000010ff */
[----:B------:R-:W-:-:S07]  /*33a0*/  PRMT R102, R102, 0x5410, R104 ;  /* 0x0000541066667816 */ /* 0x000fce0000000068 */
.L_x_362:
        /* <DEDUP_REMOVED lines=8> */
.L_x_364:
[----:B-----5:R-:W-:-:S05]  /*3430*/  SHF.L.U32 R105, R99, 0x10, RZ ;  /* 0x0000001063697819 */ /* 0x020fca00000006ff */
[----:B------:R-:W-:Y:S01]  /*3440*/  FADD.FTZ R174, R105, R174 ;  /* 0x000000ae69ae7221 */ /* 0x000fe20000010000 */
[----:B------:R-:W-:Y:S06]  /*3450*/  BRA `(.L_x_365) ;  /* 0x0000000000107947 */ /* 0x000fec0003800000 */
.L_x_363:
[----:B-----5:R-:W-:Y:S01]  /*3460*/  SHF.L.U32 R105, R95, 0x10, RZ ;  /* 0x000000105f697819 */ /* 0x020fe200000006ff */
[----:B------:R-:W-:-:S04]  /*3470*/  @P2 IMAD.U32 R111, R99, 0x10000, RZ ;  /* 0x00010000636f2824 */ /* 0x000fc800078e00ff */
[----:B------:R-:W-:-:S04]  /*3480*/  FADD.FTZ R174, R105, R174 ;  /* 0x000000ae69ae7221 */ /* 0x000fc80000010000 */
[----:B------:R-:W-:-:S07]  /*3490*/  @P2 FADD.FTZ R174, R111, R174 ;  /* 0x000000ae6fae2221 */ /* 0x000fce0000010000 */
.L_x_365:
[----:B------:R-:W-:-:S04]  /*34a0*/  F2FP.BF16.F32.PACK_AB R104, RZ, R174 ;  /* 0x000000aeff68723e */ /* 0x000fc800000010ff */
[----:B------:R-:W-:-:S07]  /*34b0*/  PRMT R103, R104, 0x7610, R103 ;  /* 0x0000761068677816 */ /* 0x000fce0000000067 */
.L_x_366:
[----:B------:R-:W-:Y:S01]  /*34c0*/  SHF.L.U32 R158, R107, 0x10, RZ ;  /* 0x000000106b9e7819 */ /* 0x000fe200000006ff */
[----:B------:R-:W-:Y:S06]  /*34d0*/  @P3 BRA `(.L_x_367) ;  /* 0x0000000000243947 */ /* 0x000fec0003800000 */
[----:B------:R-:W-:-:S04]  /*34e0*/  ISETP.NE.U32.AND P4, PT, RZ, UR10, PT ;  /* 0x0000000aff007c0c */ /* 0x000fc8000bf85070 */
[----:B------:R-:W-:-:S13]  /*34f0*/  ISETP.NE.AND.EX P4, PT, RZ, UR11, PT, P4 ;  /* 0x0000000bff007c0c */ /* 0x000fda000bf85340 */
[----:B------:R-:W-:Y:S05]  /*3500*/  @P4 BRA `(.L_x_368) ;  /* 0x0000000000084947 */ /* 0x000fea0003800000 */
[----:B------:R-:W-:Y:S05]  /*3510*/  @P0 BRA `(.L_x_369) ;  /* 0x00000000002c0947 */ /* 0x000fea0003800000 */
[----:B------:R-:W-:Y:S05]  /*3520*/  BRA `(.L_x_370) ;  /* 0x0000000000307947 */ /* 0x000fea0003800000 */
.L_x_368:
[----:B-----5:R-:W-:-:S04]  /*3530*/  PRMT R104, R99, 0x7632, R104 ;  /* 0x0000763263687816 */ /* 0x020fc80000000068 */
[----:B------:R-:W-:-:S05]  /*3540*/  SHF.L.U32 R105, R104, 0x10, RZ ;  /* 0x0000001068697819 */ /* 0x000fca00000006ff */
[----:B------:R-:W-:Y:S01]  /*3550*/  FADD.FTZ R158, R158, R105 ;  /* 0x000000699e9e7221 */ /* 0x000fe20000010000 */
[----:B------:R-:W-:Y:S06]  /*3560*/  BRA `(.L_x_369) ;  /* 0x0000000000187947 */ /* 0x000fec0003800000 */
.L_x_367:
[----:B-----5:R-:W-:Y:S02]  /*3570*/  PRMT R104, R95, 0x7632, R104 ;  /* 0x000076325f687816 */ /* 0x020fe40000000068 */
[----:B------:R-:W-:-:S03]  /*3580*/  @P2 PRMT R106, R99, 0x7632, R106 ;  /* 0x00007632636a2816 */ /* 0x000fc6000000006a */
[----:B------:R-:W-:Y:S01]  /*3590*/  IMAD.U32 R105, R104, 0x10000, RZ ;  /* 0x0001000068697824 */ /* 0x000fe200078e00ff */
[----:B------:R-:W-:-:S03]  /*35a0*/  @P2 SHF.L.U32 R107, R106, 0x10, RZ ;  /* 0x000000106a6b2819 */ /* 0x000fc600000006ff */
[----:B------:R-:W-:-:S04]  /*35b0*/  FADD.FTZ R158, R158, R105 ;  /* 0x000000699e9e7221 */ /* 0x000fc80000010000 */
[----:B------:R-:W-:-:S07]  /*35c0*/  @P2 FADD.FTZ R158, R158, R107 ;  /* 0x0000006b9e9e2221 */ /* 0x000fce0000010000 */
.L_x_369:
[----:B------:R-:W-:-:S04]  /*35d0*/  F2FP.BF16.F32.PACK_AB R104, RZ, R158 ;  /* 0x0000009eff68723e */ /* 0x000fc800000010ff */
[----:B------:R-:W-:-:S07]  /*35e0*/  PRMT R103, R103, 0x5410, R104 ;  /* 0x0000541067677816 */ /* 0x000fce0000000068 */
.L_x_370:
[----:B------:R-:W0:Y:S01]  /*35f0*/  @P0 LDC.64 R114, c[0x0][0x238] ;  /* 0x00008e00ff720b82 */ /* 0x000e220000000a00 */
[C---:B------:R-:W-:Y:S01]  /*3600*/  @P0 IADD3 R105, R201.reuse, 0x60, RZ ;  /* 0x00000060c9690810 */ /* 0x040fe20007ffe0ff */
[----:B------:R-:W-:-:S06]  /*3610*/  VIADD R165, R201, 0x80 ;  /* 0x00000080c9a57836 */ /* 0x000fcc0000000000 */
        /* <DEDUP_REMOVED lines=18> */
.L_x_372:
[----:B-----5:R-:W-:-:S05]  /*3740*/  SHF.L.U32 R111, R96, 0x10, RZ ;  /* 0x00000010606f7819 */ /* 0x020fca00000006ff */
[----:B------:R-:W-:Y:S01]  /*3750*/  FADD.FTZ R124, R111, R124 ;  /* 0x0000007c6f7c7221 */ /* 0x000fe20000010000 */
[----:B------:R-:W-:Y:S06]  /*3760*/  BRA `(.L_x_373) ;  /* 0x0000000000107947 */ /* 0x000fec0003800000 */
.L_x_371:
[----:B-----5:R-:W-:Y:S01]  /*3770*/  IMAD.U32 R111, R92, 0x10000, RZ ;  /* 0x000100005c6f7824 */ /* 0x020fe200078e00ff */
[----:B------:R-:W-:-:S03]  /*3780*/  @P2 SHF.L.U32 R113, R96, 0x10, RZ ;  /* 0x0000001060712819 */ /* 0x000fc600000006ff */
[----:B------:R-:W-:-:S04]  /*3790*/  FADD.FTZ R124, R111, R124 ;  /* 0x0000007c6f7c7221 */ /* 0x000fc80000010000 */
[----:B------:R-:W-:-:S07]  /*37a0*/  @P2 FADD.FTZ R124, R113, R124 ;  /* 0x0000007c717c2221 */ /* 0x000fce0000010000 */
.L_x_373:
[----:B------:R-:W-:-:S04]  /*37b0*/  F2FP.BF16.F32.PACK_AB R104, RZ, R124 ;  /* 0x0000007cff68723e */ /* 0x000fc800000010ff */
[----:B------:R-:W-:-:S07]  /*37c0*/  PRMT R100, R104, 0x7610, R100 ;  /* 0x0000761068647816 */ /* 0x000fce0000000064 */
.L_x_374:
[----:B------:R-:W-:Y:S01]  /*37d0*/  SHF.L.U32 R126, R126, 0x10, RZ ;  /* 0x000000107e7e7819 */ /* 0x000fe200000006ff */
[----:B------:R-:W-:Y:S06]  /*37e0*/  @P3 BRA `(.L_x_375) ;  /* 0x0000000000243947 */ /* 0x000fec0003800000 */
[----:B------:R-:W-:-:S04]  /*37f0*/  ISETP.NE.U32.AND P4, PT, RZ, UR10, PT ;  /* 0x0000000aff007c0c */ /* 0x000fc8000bf85070 */
[----:B------:R-:W-:-:S13]  /*3800*/  ISETP.NE.AND.EX P4, PT, RZ, UR11, PT, P4 ;  /* 0x0000000bff007c0c */ /* 0x000fda000bf85340 */
[----:B------:R-:W-:Y:S05]  /*3810*/  @P4 BRA `(.L_x_376) ;  /* 0x0000000000084947 */ /* 0x000fea0003800000 */
[----:B------:R-:W-:Y:S05]  /*3820*/  @P0 BRA `(.L_x_377) ;  /* 0x00000000002c0947 */ /* 0x000fea0003800000 */
[----:B------:R-:W-:Y:S05]  /*3830*/  BRA `(.L_x_378) ;  /* 0x0000000000307947 */ /* 0x000fea0003800000 */
.L_x_376:
[----:B-----5:R-:W-:-:S05]  /*3840*/  PRMT R104, R96, 0x7632, R104 ;  /* 0x0000763260687816 */ /* 0x020fca0000000068 */
[----:B------:R-:W-:-:S04]  /*3850*/  IMAD.U32 R111, R104, 0x10000, RZ ;  /* 0x00010000686f7824 */ /* 0x000fc800078e00ff */
[----:B------:R-:W-:Y:S01]  /*3860*/  FADD.FTZ R126, R126, R111 ;  /* 0x0000006f7e7e7221 */ /* 0x000fe20000010000 */
[----:B------:R-:W-:Y:S06]  /*3870*/  BRA `(.L_x_377) ;  /* 0x0000000000187947 */ /* 0x000fec0003800000 */
.L_x_375:
[----:B-----5:R-:W-:Y:S02]  /*3880*/  PRMT R104, R92, 0x7632, R104 ;  /* 0x000076325c687816 */ /* 0x020fe40000000068 */
[----:B------:R-:W-:Y:S02]  /*3890*/  @P2 PRMT R110, R96, 0x7632, R110 ;  /* 0x00007632606e2816 */ /* 0x000fe4000000006e */
[----:B------:R-:W-:Y:S02]  /*38a0*/  SHF.L.U32 R111, R104, 0x10, RZ ;  /* 0x00000010686f7819 */ /* 0x000fe400000006ff */
[----:B------:R-:W-:-:S03]  /*38b0*/  @P2 SHF.L.U32 R113, R110, 0x10, RZ ;  /* 0x000000106e712819 */ /* 0x000fc600000006ff */
[----:B------:R-:W-:-:S04]  /*38c0*/  FADD.FTZ R126, R126, R111 ;  /* 0x0000006f7e7e7221 */ /* 0x000fc80000010000 */
[----:B------:R-:W-:-:S07]  /*38d0*/  @P2 FADD.FTZ R126, R126, R113 ;  /* 0x000000717e7e2221 */ /* 0x000fce0000010000 */
.L_x_377:
[----:B------:R-:W-:-:S04]  /*38e0*/  F2FP.BF16.F32.PACK_AB R104, RZ, R126 ;  /* 0x0000007eff68723e */ /* 0x000fc800000010ff */
[----:B------:R-:W-:-:S07]  /*38f0*/  PRMT R100, R100, 0x5410, R104 ;  /* 0x0000541064647816 */ /* 0x000fce0000000068 */
.L_x_378:
        /* <DEDUP_REMOVED lines=8> */
.L_x_380:
[----:B-----5:R-:W-:-:S05]  /*3980*/  SHF.L.U32 R111, R97, 0x10, RZ ;  /* 0x00000010616f7819 */ /* 0x020fca00000006ff */
[----:B------:R-:W-:Y:S01]  /*3990*/  FADD.FTZ R202, R111, R202 ;  /* 0x000000ca6fca7221 */ /* 0x000fe20000010000 */
[----:B------:R-:W-:Y:S06]  /*39a0*/  BRA `(.L_x_381) ;  /* 0x0000000000107947 */ /* 0x000fec0003800000 */
.L_x_379:
[----:B-----5:R-:W-:Y:S01]  /*39b0*/  SHF.L.U32 R111, R93, 0x10, RZ ;  /* 0x000000105d6f7819 */ /* 0x020fe200000006ff */
[----:B------:R-:W-:-:S04]  /*39c0*/  @P2 IMAD.U32 R113, R97, 0x10000, RZ ;  /* 0x0001000061712824 */ /* 0x000fc800078e00ff */
[----:B------:R-:W-:-:S04]  /*39d0*/  FADD.FTZ R202, R111, R202 ;  /* 0x000000ca6fca7221 */ /* 0x000fc80000010000 */
[----:B------:R-:W-:-:S07]  /*39e0*/  @P2 FADD.FTZ R202, R113, R202 ;  /* 0x000000ca71ca2221 */ /* 0x000fce0000010000 */
.L_x_381:
[----:B------:R-:W-:-:S04]  /*39f0*/  F2FP.BF16.F32.PACK_AB R104, RZ, R202 ;  /* 0x000000caff68723e */ /* 0x000fc800000010ff */
[----:B------:R-:W-:-:S07]  /*3a00*/  PRMT R101, R104, 0x7610, R101 ;  /* 0x0000761068657816 */ /* 0x000fce0000000065 */
.L_x_382:
[----:B------:R-:W-:Y:S01]  /*3a10*/  SHF.L.U32 R122, R105, 0x10, RZ ;  /* 0x00000010697a7819 */ /* 0x000fe200000006ff */
[----:B------:R-:W-:Y:S06]  /*3a20*/  @P3 BRA `(.L_x_383) ;  /* 0x0000000000243947 */ /* 0x000fec0003800000 */
[----:B------:R-:W-:-:S04]  /*3a30*/  ISETP.NE.U32.AND P4, PT, RZ, UR10, PT ;  /* 0x0000000aff007c0c */ /* 0x000fc8000bf85070 */
[----:B------:R-:W-:-:S13]  /*3a40*/  ISETP.NE.AND.EX P4, PT, RZ, UR11, PT, P4 ;  /* 0x0000000bff007c0c */ /* 0x000fda000bf85340 */
[----:B------:R-:W-:Y:S05]  /*3a50*/  @P4 BRA `(.L_x_384) ;  /* 0x0000000000084947 */ /* 0x000fea0003800000 */
[----:B------:R-:W-:Y:S05]  /*3a60*/  @P0 BRA `(.L_x_385) ;  /* 0x00000000002c0947 */ /* 0x000fea0003800000 */
[----:B------:R-:W-:Y:S05]  /*3a70*/  BRA `(.L_x_386) ;  /* 0x0000000000307947 */ /* 0x000fea0003800000 */
.L_x_384:
[----:B-----5:R-:W-:-:S04]  /*3a80*/  PRMT R104, R97, 0x7632, R104 ;  /* 0x0000763261687816 */ /* 0x020fc80000000068 */
[----:B------:R-:W-:-:S05]  /*3a90*/  SHF.L.U32 R105, R104, 0x10, RZ ;  /* 0x0000001068697819 */ /* 0x000fca00000006ff */
[----:B------:R-:W-:Y:S01]  /*3aa0*/  FADD.FTZ R122, R122, R105 ;  /* 0x000000697a7a7221 */ /* 0x000fe20000010000 */
[----:B------:R-:W-:Y:S06]  /*3ab0*/  BRA `(.L_x_385) ;  /* 0x0000000000187947 */ /* 0x000fec0003800000 */
.L_x_383:
[----:B-----5:R-:W-:Y:S02]  /*3ac0*/  PRMT R104, R93, 0x7632, R104 ;  /* 0x000076325d687816 */ /* 0x020fe40000000068 */
[----:B------:R-:W-:-:S03]  /*3ad0*/  @P2 PRMT R110, R97, 0x7632, R110 ;  /* 0x00007632616e2816 */ /* 0x000fc6000000006e */
[----:B------:R-:W-:Y:S01]  /*3ae0*/  IMAD.U32 R105, R104, 0x10000, RZ ;  /* 0x0001000068697824 */ /* 0x000fe200078e00ff */
[----:B------:R-:W-:-:S03]  /*3af0*/  @P2 SHF.L.U32 R111, R110, 0x10, RZ ;  /* 0x000000106e6f2819 */ /* 0x000fc600000006ff */
[----:B------:R-:W-:-:S04]  /*3b00*/  FADD.FTZ R122, R122, R105 ;  /* 0x000000697a7a7221 */ /* 0x000fc80000010000 */
[----:B------:R-:W-:-:S07]  /*3b10*/  @P2 FADD.FTZ R122, R122, R111 ;  /* 0x0000006f7a7a2221 */ /* 0x000fce0000010000 */
.L_x_385:
[----:B------:R-:W-:-:S04]  /*3b20*/  F2FP.BF16.F32.PACK_AB R104, RZ, R122 ;  /* 0x0000007aff68723e */ /* 0x000fc800000010ff */
[----:B------:R-:W-:-:S07]  /*3b30*/  PRMT R101, R101, 0x5410, R104 ;  /* 0x0000541065657816 */ /* 0x000fce0000000068 */
.L_x_386:
        /* <DEDUP_REMOVED lines=8> */
.L_x_388:
[----:B-----5:R-:W-:-:S04]  /*3bc0*/  IMAD.U32 R105, R98, 0x10000, RZ ;  /* 0x0001000062697824 */ /* 0x020fc800078e00ff */
[----:B------:R-:W-:Y:S01]  /*3bd0*/  FADD.FTZ R116, R105, R116 ;  /* 0x0000007469747221 */ /* 0x000fe20000010000 */
[----:B------:R-:W-:Y:S06]  /*3be0*/  BRA `(.L_x_389) ;  /* 0x0000000000107947 */ /* 0x000fec0003800000 */
.L_x_387:
[----:B-----5:R-:W-:Y:S02]  /*3bf0*/  SHF.L.U32 R105, R94, 0x10, RZ ;  /* 0x000000105e697819 */ /* 0x020fe400000006ff */
[----:B------:R-:W-:-:S03]  /*3c00*/  @P2 SHF.L.U32 R111, R98, 0x10, RZ ;  /* 0x00000010626f2819 */ /* 0x000fc600000006ff */
[----:B------:R-:W-:-:S04]  /*3c10*/  FADD.FTZ R116, R105, R116 ;  /* 0x0000007469747221 */ /* 0x000fc80000010000 */
[----:B------:R-:W-:-:S07]  /*3c20*/  @P2 FADD.FTZ R116, R111, R116 ;  /* 0x000000746f742221 */ /* 0x000fce0000010000 */
.L_x_389:
[----:B------:R-:W-:-:S04]  /*3c30*/  F2FP.BF16.F32.PACK_AB R104, RZ, R116 ;  /* 0x00000074ff68723e */ /* 0x000fc800000010ff */
[----:B------:R-:W-:-:S07]  /*3c40*/  PRMT R102, R104, 0x7610, R102 ;  /* 0x0000761068667816 */ /* 0x000fce0000000066 */
.L_x_390:
[----:B------:R-:W-:Y:S01]  /*3c50*/  IMAD.U32 R120, R106, 0x10000, RZ ;  /* 0x000100006a787824 */ /* 0x000fe200078e00ff */
[----:B------:R-:W-:Y:S06]  /*3c60*/  @P3 BRA `(.L_x_391) ;  /* 0x0000000000243947 */ /* 0x000fec0003800000 */
[----:B------:R-:W-:-:S04]  /*3c70*/  ISETP.NE.U32.AND P4, PT, RZ, UR10, PT ;  /* 0x0000000aff007c0c */ /* 0x000fc8000bf85070 */
[----:B------:R-:W-:-:S13]  /*3c80*/  ISETP.NE.AND.EX P4, PT, RZ, UR11, PT, P4 ;  /* 0x0000000bff007c0c */ /* 0x000fda000bf85340 */
[----:B------:R-:W-:Y:S05]  /*3c90*/  @P4 BRA `(.L_x_392) ;  /* 0x0000000000084947 */ /* 0x000fea0003800000 */
[----:B------:R-:W-:Y:S05]  /*3ca0*/  @P0 BRA `(.L_x_393) ;  /* 0x00000000002c0947 */ /* 0x000fea0003800000 */
[----:B------:R-:W-:Y:S05]  /*3cb0*/  BRA `(.L_x_394) ;  /* 0x0000000000307947 */ /* 0x000fea0003800000 */
.L_x_392:
[----:B-----5:R-:W-:-:S04]  /*3cc0*/  PRMT R104, R98, 0x7632, R104 ;  /* 0x0000763262687816 */ /* 0x020fc80000000068 */
[----:B------:R-:W-:-:S05]  /*3cd0*/  SHF.L.U32 R105, R104, 0x10, RZ ;  /* 0x0000001068697819 */ /* 0x000fca00000006ff */
[----:B------:R-:W-:Y:S01]  /*3ce0*/  FADD.FTZ R120, R120, R105 ;  /* 0x0000006978787221 */ /* 0x000fe20000010000 */
[----:B------:R-:W-:Y:S06]  /*3cf0*/  BRA `(.L_x_393) ;  /* 0x0000000000187947 */ /* 0x000fec0003800000 */
.L_x_391:
[----:B-----5:R-:W-:Y:S02]  /*3d00*/  PRMT R104, R94, 0x7632, R104 ;  /* 0x000076325e687816 */ /* 0x020fe40000000068 */
[----:B------:R-:W-:Y:S02]  /*3d10*/  @P2 PRMT R106, R98, 0x7632, R106 ;  /* 0x00007632626a2816 */ /* 0x000fe4000000006a */
[----:B------:R-:W-:-:S03]  /*3d20*/  SHF.L.U32 R105, R104, 0x10, RZ ;  /* 0x0000001068697819 */ /* 0x000fc600000006ff */
[----:B------:R-:W-:Y:S02]  /*3d30*/  @P2 IMAD.U32 R111, R106, 0x10000, RZ ;  /* 0x000100006a6f2824 */ /* 0x000fe400078e00ff */
[----:B------:R-:W-:-:S04]  /*3d40*/  FADD.FTZ R120, R120, R105 ;  /* 0x0000006978787221 */ /* 0x000fc80000010000 */
[----:B------:R-:W-:-:S07]  /*3d50*/  @P2 FADD.FTZ R120, R120, R111 ;  /* 0x0000006f78782221 */ /* 0x000fce0000010000 */
.L_x_393:
[----:B------:R-:W-:-:S04]  /*3d60*/  F2FP.BF16.F32.PACK_AB R104, RZ, R120 ;  /* 0x00000078ff68723e */ /* 0x000fc800000010ff */
[----:B------:R-:W-:-:S07]  /*3d70*/  PRMT R102, R102, 0x5410, R104 ;  /* 0x0000541066667816 */ /* 0x000fce0000000068 */
.L_x_394:
        /* <DEDUP_REMOVED lines=8> */
.L_x_396:
[----:B-----5:R-:W-:-:S05]  /*3e00*/  SHF.L.U32 R105, R99, 0x10, RZ ;  /* 0x0000001063697819 */ /* 0x020fca00000006ff */
[----:B------:R-:W-:Y:S01]  /*3e10*/  FADD.FTZ R228, R105, R228 ;  /* 0x000000e469e47221 */ /* 0x000fe20000010000 */
[----:B------:R-:W-:Y:S06]  /*3e20*/  BRA `(.L_x_397) ;  /* 0x0000000000107947 */ /* 0x000fec0003800000 */
.L_x_395:
[----:B-----5:R-:W-:Y:S01]  /*3e30*/  IMAD.U32 R105, R95, 0x10000, RZ ;  /* 0x000100005f697824 */ /* 0x020fe200078e00ff */
[----:B------:R-:W-:-:S03]  /*3e40*/  @P2 SHF.L.U32 R111, R99, 0x10, RZ ;  /* 0x00000010636f2819 */ /* 0x000fc600000006ff */
[----:B------:R-:W-:-:S04]  /*3e50*/  FADD.FTZ R228, R105, R228 ;  /* 0x000000e469e47221 */ /* 0x000fc80000010000 */
[----:B------:R-:W-:-:S07]  /*3e60*/  @P2 FADD.FTZ R228, R111, R228 ;  /* 0x000000e46fe42221 */ /* 0x000fce0000010000 */
.L_x_397:
[----:B------:R-:W-:-:S04]  /*3e70*/  F2FP.BF16.F32.PACK_AB R104, RZ, R228 ;  /* 0x000000e4ff68723e */ /* 0x000fc800000010ff */
[----:B------:R-:W-:-:S07]  /*3e80*/  PRMT R103, R104, 0x7610, R103 ;  /* 0x0000761068677816 */ /* 0x000fce0000000067 */
.L_x_398:
[----:B------:R-:W-:Y:S01]  /*3e90*/  SHF.L.U32 R110, R107, 0x10, RZ ;  /* 0x000000106b6e7819 */ /* 0x000fe200000006ff */
[----:B------:R-:W-:Y:S06]  /*3ea0*/  @P3 BRA `(.L_x_399) ;  /* 0x0000000000243947 */ /* 0x000fec0003800000 */
[----:B------:R-:W-:-:S04]  /*3eb0*/  ISETP.NE.U32.AND P4, PT, RZ, UR10, PT ;  /* 0x0000000aff007c0c */ /* 0x000fc8000bf85070 */
[----:B------:R-:W-:-:S13]  /*3ec0*/  ISETP.NE.AND.EX P4, PT, RZ, UR11, PT, P4 ;  /* 0x0000000bff007c0c */ /* 0x000fda000bf85340 */
[----:B------:R-:W-:Y:S05]  /*3ed0*/  @P4 BRA `(.L_x_400) ;  /* 0x0000000000084947 */ /* 0x000fea0003800000 */
[----:B------:R-:W-:Y:S05]  /*3ee0*/  @P0 BRA `(.L_x_401) ;  /* 0x00000000002c0947 */ /* 0x000fea0003800000 */
[----:B------:R-:W-:Y:S05]  /*3ef0*/  BRA `(.L_x_402) ;  /* 0x0000000000307947 */ /* 0x000fea0003800000 */
.L_x_400:
[----:B-----5:R-:W-:-:S05]  /*3f00*/  PRMT R104, R99, 0x7632, R104 ;  /* 0x0000763263687816 */ /* 0x020fca0000000068 */
[----:B------:R-:W-:-:S04]  /*3f10*/  IMAD.U32 R105, R104, 0x10000, RZ ;  /* 0x0001000068697824 */ /* 0x000fc800078e00ff */
[----:B------:R-:W-:Y:S01]  /*3f20*/  FADD.FTZ R110, R110, R105 ;  /* 0x000000696e6e7221 */ /* 0x000fe20000010000 */
[----:B------:R-:W-:Y:S06]  /*3f30*/  BRA `(.L_x_401) ;  /* 0x0000000000187947 */ /* 0x000fec0003800000 */
.L_x_399:
[----:B-----5:R-:W-:Y:S02]  /*3f40*/  PRMT R104, R95, 0x7632, R104 ;  /* 0x000076325f687816 */ /* 0x020fe40000000068 */
[----:B------:R-:W-:Y:S02]  /*3f50*/  @P2 PRMT R106, R99, 0x7632, R106 ;  /* 0x00007632636a2816 */ /* 0x000fe4000000006a */
[----:B------:R-:W-:Y:S02]  /*3f60*/  SHF.L.U32 R105, R104, 0x10, RZ ;  /* 0x0000001068697819 */ /* 0x000fe400000006ff */
[----:B------:R-:W-:-:S03]  /*3f70*/  @P2 SHF.L.U32 R107, R106, 0x10, RZ ;  /* 0x000000106a6b2819 */ /* 0x000fc600000006ff */
[----:B------:R-:W-:-:S04]  /*3f80*/  FADD.FTZ R110, R110, R105 ;  /* 0x000000696e6e7221 */ /* 0x000fc80000010000 */
[----:B------:R-:W-:-:S07]  /*3f90*/  @P2 FADD.FTZ R110, R110, R107 ;  /* 0x0000006b6e6e2221 */ /* 0x000fce0000010000 */
.L_x_401:
[----:B------:R-:W-:-:S04]  /*3fa0*/  F2FP.BF16.F32.PACK_AB R104, RZ, R110 ;  /* 0x0000006eff68723e */ /* 0x000fc800000010ff */
[----:B------:R-:W-:-:S07]  /*3fb0*/  PRMT R103, R103, 0x5410, R104 ;  /* 0x0000541067677816 */ /* 0x000fce0000000068 */
.L_x_402:
[----:B------:R-:W0:Y:S01]  /*3fc0*/  @P0 LDC.64 R104, c[0x0][0x238] ;  /* 0x00008e00ff680b82 */ /* 0x000e220000000a00 */
[C---:B------:R-:W-:Y:S01]  /*3fd0*/  @P0 VIADD R207, R201.reuse, 0x80 ;  /* 0x00000080c9cf0836 */ /* 0x040fe20000000000 */
[----:B------:R-:W-:-:S06]  /*3fe0*/  IADD3 R111, R201, 0xa0, RZ ;  /* 0x000000a0c96f7810 */ /* 0x000fcc0007ffe0ff */
        /* <DEDUP_REMOVED lines=18> */
.L_x_404:
[----:B-----5:R-:W-:-:S04]  /*4110*/  IMAD.U32 R109, R96, 0x10000, RZ ;  /* 0x00010000606d7824 */ /* 0x020fc800078e00ff */
[----:B------:R-:W-:Y:S01]  /*4120*/  FADD.FTZ R212, R109, R212 ;  /* 0x000000d46dd47221 */ /* 0x000fe20000010000 */
[----:B------:R-:W-:Y:S06]  /*4130*/  BRA `(.L_x_405) ;  /* 0x0000000000107947 */ /* 0x000fec0003800000 */
.L_x_403:
[----:B-----5:R-:W-:Y:S02]  /*4140*/  SHF.L.U32 R109, R92, 0x10, RZ ;  /* 0x000000105c6d7819 */ /* 0x020fe400000006ff */
[----:B------:R-:W-:-:S03]  /*4150*/  @P2 SHF.L.U32 R113, R96, 0x10, RZ ;  /* 0x0000001060712819 */ /* 0x000fc600000006ff */
[----:B------:R-:W-:-:S04]  /*4160*/  FADD.FTZ R212, R109, R212 ;  /* 0x000000d46dd47221 */ /* 0x000fc80000010000 */
[----:B------:R-:W-:-:S07]  /*4170*/  @P2 FADD.FTZ R212, R113, R212 ;  /* 0x000000d471d42221 */ /* 0x000fce0000010000 */
.L_x_405:
[----:B------:R-:W-:-:S04]  /*4180*/  F2FP.BF16.F32.PACK_AB R104, RZ, R212 ;  /* 0x000000d4ff68723e */ /* 0x000fc800000010ff */
[----:B------:R-:W-:-:S07]  /*4190*/  PRMT R100, R104, 0x7610, R100 ;  /* 0x0000761068647816 */ /* 0x000fce0000000064 */
.L_x_406:
[----:B------:R-:W-:Y:S01]  /*41a0*/  IMAD.U32 R214, R214, 0x10000, RZ ;  /* 0x00010000d6d67824 */ /* 0x000fe200078e00ff */
[----:B------:R-:W-:Y:S06]  /*41b0*/  @P3 BRA `(.L_x_407) ;  /* 0x0000000000243947 */ /* 0x000fec0003800000 */
[----:B------:R-:W-:-:S04]  /*41c0*/  ISETP.NE.U32.AND P4, PT, RZ, UR10, PT ;  /* 0x0000000aff007c0c */ /* 0x000fc8000bf85070 */
[----:B------:R-:W-:-:S13]  /*41d0*/  ISETP.NE.AND.EX P4, PT, RZ, UR11, PT, P4 ;  /* 0x0000000bff007c0c */ /* 0x000fda000bf85340 */
[----:B------:R-:W-:Y:S05]  /*41e0*/  @P4 BRA `(.L_x_408) ;  /* 0x0000000000084947 */ /* 0x000fea0003800000 */
[----:B------:R-:W-:Y:S05]  /*41f0*/  @P0 BRA `(.L_x_409) ;  /* 0x00000000002c0947 */ /* 0x000fea0003800000 */
[----:B------:R-:W-:Y:S05]  /*4200*/  BRA `(.L_x_410) ;  /* 0x0000000000307947 */ /* 0x000fea0003800000 */
.L_x_408:
[----:B-----5:R-:W-:-:S04]  /*4210*/  PRMT R104, R96, 0x7632, R104 ;  /* 0x0000763260687816 */ /* 0x020fc80000000068 */
[----:B------:R-:W-:-:S05]  /*4220*/  SHF.L.U32 R109, R104, 0x10, RZ ;  /* 0x00000010686d7819 */ /* 0x000fca00000006ff */
[----:B------:R-:W-:Y:S01]  /*4230*/  FADD.FTZ R214, R214, R109 ;  /* 0x0000006dd6d67221 */ /* 0x000fe20000010000 */
[----:B------:R-:W-:Y:S06]  /*4240*/  BRA `(.L_x_409) ;  /* 0x0000000000187947 */ /* 0x000fec0003800000 */
.L_x_407:
[----:B-----5:R-:W-:Y:S02]  /*4250*/  PRMT R104, R92, 0x7632, R104 ;  /* 0x000076325c687816 */ /* 0x020fe40000000068 */
[----:B------:R-:W-:Y:S02]  /*4260*/  @P2 PRMT R108, R96, 0x7632, R108 ;  /* 0x00007632606c2816 */ /* 0x000fe4000000006c */
[----:B------:R-:W-:-:S03]  /*4270*/  SHF.L.U32 R109, R104, 0x10, RZ ;  /* 0x00000010686d7819 */ /* 0x000fc600000006ff */
[----:B------:R-:W-:Y:S02]  /*4280*/  @P2 IMAD.U32 R113, R108, 0x10000, RZ ;  /* 0x000100006c712824 */ /* 0x000fe400078e00ff */
[----:B------:R-:W-:-:S04]  /*4290*/  FADD.FTZ R214, R214, R109 ;  /* 0x0000006dd6d67221 */ /* 0x000fc80000010000 */
[----:B------:R-:W-:-:S07]  /*42a0*/  @P2 FADD.FTZ R214, R214, R113 ;  /* 0x00000071d6d62221 */ /* 0x000fce0000010000 */
.L_x_409:
[----:B------:R-:W-:-:S04]  /*42b0*/  F2FP.BF16.F32.PACK_AB R104, RZ, R214 ;  /* 0x000000d6ff68723e */ /* 0x000fc800000010ff */
[----:B------:R-:W-:-:S07]  /*42c0*/  PRMT R100, R100, 0x5410, R104 ;  /* 0x0000541064647816 */ /* 0x000fce0000000068 */
.L_x_410:
        /* <DEDUP_REMOVED lines=8> */
.L_x_412:
[----:B-----5:R-:W-:-:S05]  /*4350*/  SHF.L.U32 R109, R97, 0x10, RZ ;  /* 0x00000010616d7819 */ /* 0x020fca00000006ff */
[----:B------:R-:W-:Y:S01]  /*4360*/  FADD.FTZ R206, R109, R206 ;  /* 0x000000ce6dce7221 */ /* 0x000fe20000010000 */
[----:B------:R-:W-:Y:S06]  /*4370*/  BRA `(.L_x_413) ;  /* 0x0000000000107947 */ /* 0x000fec0003800000 */
.L_x_411:
[----:B-----5:R-:W-:Y:S01]  /*4380*/  IMAD.U32 R109, R93, 0x10000, RZ ;  /* 0x000100005d6d7824 */ /* 0x020fe200078e00ff */
[----:B------:R-:W-:-:S03]  /*4390*/  @P2 SHF.L.U32 R113, R97, 0x10, RZ ;  /* 0x0000001061712819 */ /* 0x000fc600000006ff */
[----:B------:R-:W-:-:S04]  /*43a0*/  FADD.FTZ R206, R109, R206 ;  /* 0x000000ce6dce7221 */ /* 0x000fc80000010000 */
[----:B------:R-:W-:-:S07]  /*43b0*/  @P2 FADD.FTZ R206, R113, R206 ;  /* 0x000000ce71ce2221 */ /* 0x000fce0000010000 */
.L_x_413:
[----:B------:R-:W-:-:S04]  /*43c0*/  F2FP.BF16.F32.PACK_AB R104, RZ, R206 ;  /* 0x000000ceff68723e */ /* 0x000fc800000010ff */
[----:B------:R-:W-:-:S07]  /*43d0*/  PRMT R101, R104, 0x7610, R101 ;  /* 0x0000761068657816 */ /* 0x000fce0000000065 */
.L_x_414:
[----:B------:R-:W-:Y:S01]  /*43e0*/  SHF.L.U32 R208, R105, 0x10, RZ ;  /* 0x0000001069d07819 */ /* 0x000fe200000006ff */
[----:B------:R-:W-:Y:S06]  /*43f0*/  @P3 BRA `(.L_x_415) ;  /* 0x0000000000243947 */ /* 0x000fec0003800000 */
[----:B------:R-:W-:-:S04]  /*4400*/  ISETP.NE.U32.AND P4, PT, RZ, UR10, PT ;  /* 0x0000000aff007c0c */ /* 0x000fc8000bf85070 */
[----:B------:R-:W-:-:S13]  /*4410*/  ISETP.NE.AND.EX P4, PT, RZ, UR11, PT, P4 ;  /* 0x0000000bff007c0c */ /* 0x000fda000bf85340 */
[----:B------:R-:W-:Y:S05]  /*4420*/  @P4 BRA `(.L_x_416) ;  /* 0x0000000000084947 */ /* 0x000fea0003800000 */
[----:B------:R-:W-:Y:S05]  /*4430*/  @P0 BRA `(.L_x_417) ;  /* 0x00000000002c0947 */ /* 0x000fea0003800000 */
[----:B------:R-:W-:Y:S05]  /*4440*/  BRA `(.L_x_418) ;  /* 0x0000000000307947 */ /* 0x000fea0003800000 */
.L_x_416:
[----:B-----5:R-:W-:-:S05]  /*4450*/  PRMT R104, R97, 0x7632, R104 ;  /* 0x0000763261687816 */ /* 0x020fca0000000068 */
[----:B------:R-:W-:-:S04]  /*4460*/  IMAD.U32 R105, R104, 0x10000, RZ ;  /* 0x0001000068697824 */ /* 0x000fc800078e00ff */
[----:B------:R-:W-:Y:S01]  /*4470*/  FADD.FTZ R208, R208, R105 ;  /* 0x00000069d0d07221 */ /* 0x000fe20000010000 */
[----:B------:R-:W-:Y:S06]  /*4480*/  BRA `(.L_x_417) ;  /* 0x0000000000187947 */ /* 0x000fec0003800000 */
.L_x_415:
[----:B-----5:R-:W-:Y:S02]  /*4490*/  PRMT R104, R93, 0x7632, R104 ;  /* 0x000076325d687816 */ /* 0x020fe40000000068 */
[----:B------:R-:W-:Y:S02]  /*44a0*/  @P2 PRMT R108, R97, 0x7632, R108 ;  /* 0x00007632616c2816 */ /* 0x000fe4000000006c */
[----:B------:R-:W-:Y:S02]  /*44b0*/  SHF.L.U32 R105, R104, 0x10, RZ ;  /* 0x0000001068697819 */ /* 0x000fe400000006ff */
[----:B------:R-:W-:-:S03]  /*44c0*/  @P2 SHF.L.U32 R109, R108, 0x10, RZ ;  /* 0x000000106c6d2819 */ /* 0x000fc600000006ff */
[----:B------:R-:W-:-:S04]  /*44d0*/  FADD.FTZ R208, R208, R105 ;  /* 0x00000069d0d07221 */ /* 0x000fc80000010000 */
[----:B------:R-:W-:-:S07]  /*44e0*/  @P2 FADD.FTZ R208, R208, R109 ;  /* 0x0000006dd0d02221 */ /* 0x000fce0000010000 */
.L_x_417:
[----:B------:R-:W-:-:S04]  /*44f0*/  F2FP.BF16.F32.PACK_AB R104, RZ, R208 ;  /* 0x000000d0ff68723e */ /* 0x000fc800000010ff */
[----:B------:R-:W-:-:S07]  /*4500*/  PRMT R101, R101, 0x5410, R104 ;  /* 0x0000541065657816 */ /* 0x000fce0000000068 */
.L_x_418:
        /* <DEDUP_REMOVED lines=8> */
.L_x_420:
[----:B-----5:R-:W-:-:S05]  /*4590*/  SHF.L.U32 R105, R98, 0x10, RZ ;  /* 0x0000001062697819 */ /* 0x020fca00000006ff */
[----:B------:R-:W-:Y:S01]  /*45a0*/  FADD.FTZ R114, R105, R114 ;  /* 0x0000007269727221 */ /* 0x000fe20000010000 */
[----:B------:R-:W-:Y:S06]  /*45b0*/  BRA `(.L_x_421) ;  /* 0x0000000000107947 */ /* 0x000fec0003800000 */
.L_x_419:
[----:B-----5:R-:W-:Y:S01]  /*45c0*/  SHF.L.U32 R105, R94, 0x10, RZ ;  /* 0x000000105e697819 */ /* 0x020fe200000006ff */
[----:B------:R-:W-:-:S04]  /*45d0*/  @P2 IMAD.U32 R109, R98, 0x10000, RZ ;  /* 0x00010000626d2824 */ /* 0x000fc800078e00ff */
[----:B------:R-:W-:-:S04]  /*45e0*/  FADD.FTZ R114, R105, R114 ;  /* 0x0000007269727221 */ /* 0x000fc80000010000 */
[----:B------:R-:W-:-:S07]  /*45f0*/  @P2 FADD.FTZ R114, R109, R114 ;  /* 0x000000726d722221 */ /* 0x000fce0000010000 */
.L_x_421:
[----:B------:R-:W-:-:S04]  /*4600*/  F2FP.BF16.F32.PACK_AB R104, RZ, R114 ;  /* 0x00000072ff68723e */ /* 0x000fc800000010ff */
[----:B------:R-:W-:-:S07]  /*4610*/  PRMT R102, R104, 0x7610, R102 ;  /* 0x0000761068667816 */ /* 0x000fce0000000066 */
.L_x_422:
[----:B------:R-:W-:Y:S01]  /*4620*/  SHF.L.U32 R178, R106, 0x10, RZ ;  /* 0x000000106ab27819 */ /* 0x000fe200000006ff */
[----:B------:R-:W-:Y:S06]  /*4630*/  @P3 BRA `(.L_x_423) ;  /* 0x0000000000243947 */ /* 0x000fec0003800000 */
[----:B------:R-:W-:-:S04]  /*4640*/  ISETP.NE.U32.AND P4, PT, RZ, UR10, PT ;  /* 0x0000000aff007c0c */ /* 0x000fc8000bf85070 */
[----:B------:R-:W-:-:S13]  /*4650*/  ISETP.NE.AND.EX P4, PT, RZ, UR11, PT, P4 ;  /* 0x0000000bff007c0c */ /* 0x000fda000bf85340 */
[----:B------:R-:W-:Y:S05]  /*4660*/  @P4 BRA `(.L_x_424) ;  /* 0x0000000000084947 */ /* 0x000fea0003800000 */
[----:B------:R-:W-:Y:S05]  /*4670*/  @P0 BRA `(.L_x_425) ;  /* 0x00000000002c0947 */ /* 0x000fea0003800000 */
[----:B------:R-:W-:Y:S05]  /*4680*/  BRA `(.L_x_426) ;  /* 0x0000000000307947 */ /* 0x000fea0003800000 */
.L_x_424:
[----:B-----5:R-:W-:-:S04]  /*4690*/  PRMT R104, R98, 0x7632, R104 ;  /* 0x0000763262687816 */ /* 0x020fc80000000068 */
[----:B------:R-:W-:-:S05]  /*46a0*/  SHF.L.U32 R105, R104, 0x10, RZ ;  /* 0x0000001068697819 */ /* 0x000fca00000006ff */
[----:B------:R-:W-:Y:S01]  /*46b0*/  FADD.FTZ R178, R178, R105 ;  /* 0x00000069b2b27221 */ /* 0x000fe20000010000 */
[----:B------:R-:W-:Y:S06]  /*46c0*/  BRA `(.L_x_425) ;  /* 0x0000000000187947 */ /* 0x000fec0003800000 */
.L_x_423:
[----:B-----5:R-:W-:Y:S02]  /*46d0*/  PRMT R104, R94, 0x7632, R104 ;  /* 0x000076325e687816 */ /* 0x020fe40000000068 */
[----:B------:R-:W-:-:S03]  /*46e0*/  @P2 PRMT R106, R98, 0x7632, R106 ;  /* 0x00007632626a2816 */ /* 0x000fc6000000006a */
[----:B------:R-:W-:Y:S01]  /*46f0*/  IMAD.U32 R105, R104, 0x10000, RZ ;  /* 0x0001000068697824 */ /* 0x000fe200078e00ff */
[----:B------:R-:W-:-:S03]  /*4700*/  @P2 SHF.L.U32 R109, R106, 0x10, RZ ;  /* 0x000000106a6d2819 */ /* 0x000fc600000006ff */
[----:B------:R-:W-:-:S04]  /*4710*/  FADD.FTZ R178, R178, R105 ;  /* 0x00000069b2b27221 */ /* 0x000fc80000010000 */
[----:B------:R-:W-:-:S07]  /*4720*/  @P2 FADD.FTZ R178, R178, R109 ;  /* 0x0000006db2b22221 */ /* 0x000fce0000010000 */
.L_x_425:
[----:B------:R-:W-:-:S04]  /*4730*/  F2FP.BF16.F32.PACK_AB R104, RZ, R178 ;  /* 0x000000b2ff68723e */ /* 0x000fc800000010ff */
[----:B------:R-:W-:-:S07]  /*4740*/  PRMT R102, R102, 0x5410, R104 ;  /* 0x0000541066667816 */ /* 0x000fce0000000068 */
.L_x_426:
        /* <DEDUP_REMOVED lines=8> */
.L_x_428:
[----:B-----5:R-:W-:-:S04]  /*47d0*/  IMAD.U32 R105, R99, 0x10000, RZ ;  /* 0x0001000063697824 */ /* 0x020fc800078e00ff */
[----:B------:R-:W-:Y:S01]  /*47e0*/  FADD.FTZ R106, R105, R106 ;  /* 0x0000006a696a7221 */ /* 0x000fe20000010000 */
[----:B------:R-:W-:Y:S06]  /*47f0*/  BRA `(.L_x_429) ;  /* 0x0000000000107947 */ /* 0x000fec0003800000 */
.L_x_427:
[----:B-----5:R-:W-:Y:S02]  /*4800*/  SHF.L.U32 R105, R95, 0x10, RZ ;  /* 0x000000105f697819 */ /* 0x020fe400000006ff */
[----:B------:R-:W-:-:S03]  /*4810*/  @P2 SHF.L.U32 R109, R99, 0x10, RZ ;  /* 0x00000010636d2819 */ /* 0x000fc600000006ff */
[----:B------:R-:W-:-:S04]  /*4820*/  FADD.FTZ R106, R105, R106 ;  /* 0x0000006a696a7221 */ /* 0x000fc80000010000 */
[----:B------:R-:W-:-:S07]  /*4830*/  @P2 FADD.FTZ R106, R109, R106 ;  /* 0x0000006a6d6a2221 */ /* 0x000fce0000010000 */
.L_x_429:
[----:B------:R-:W-:-:S04]  /*4840*/  F2FP.BF16.F32.PACK_AB R104, RZ, R106 ;  /* 0x0000006aff68723e */ /* 0x000fc800000010ff */
[----:B------:R-:W-:-:S07]  /*4850*/  PRMT R103, R104, 0x7610, R103 ;  /* 0x0000761068677816 */ /* 0x000fce0000000067 */
.L_x_430:
[----:B------:R-:W-:Y:S01]  /*4860*/  IMAD.U32 R108, R107, 0x10000, RZ ;  /* 0x000100006b6c7824 */ /* 0x000fe200078e00ff */
[----:B------:R-:W-:Y:S06]  /*4870*/  @P3 BRA `(.L_x_431) ;  /* 0x0000000000243947 */ /* 0x000fec0003800000 */
[----:B------:R-:W-:-:S04]  /*4880*/  ISETP.NE.U32.AND P2, PT, RZ, UR10, PT ;  /* 0x0000000aff007c0c */ /* 0x000fc8000bf45070 */
[----:B------:R-:W-:-:S13]  /*4890*/  ISETP.NE.AND.EX P2, PT, RZ, UR11, PT, P2 ;  /* 0x0000000bff007c0c */ /* 0x000fda000bf45320 */
[----:B------:R-:W-:Y:S05]  /*48a0*/  @P2 BRA `(.L_x_432) ;  /* 0x0000000000082947 */ /* 0x000fea0003800000 */
[----:B------:R-:W-:Y:S05]  /*48b0*/  @P0 BRA `(.L_x_433) ;  /* 0x00000000002c0947 */ /* 0x000fea0003800000 */
[----:B------:R-:W-:Y:S05]  /*48c0*/  BRA `(.L_x_434) ;  /* 0x0000000000307947 */ /* 0x000fea0003800000 */
.L_x_432:
[----:B-----5:R-:W-:-:S04]  /*48d0*/  PRMT R104, R99, 0x7632, R104 ;  /* 0x0000763263687816 */ /* 0x020fc80000000068 */
[----:B------:R-:W-:-:S05]  /*48e0*/  SHF.L.U32 R105, R104, 0x10, RZ ;  /* 0x0000001068697819 */ /* 0x000fca00000006ff */
[----:B------:R-:W-:Y:S01]  /*48f0*/  FADD.FTZ R108, R108, R105 ;  /* 0x000000696c6c7221 */ /* 0x000fe20000010000 */
[----:B------:R-:W-:Y:S06]  /*4900*/  BRA `(.L_x_433) ;  /* 0x0000000000187947 */ /* 0x000fec0003800000 */
.L_x_431:
[----:B-----5:R-:W-:Y:S02]  /*4910*/  PRMT R104, R95, 0x7632, R104 ;  /* 0x000076325f687816 */ /* 0x020fe40000000068 */
[----:B------:R-:W-:Y:S02]  /*4920*/  @P2 PRMT R107, R99, 0x7632, R107 ;  /* 0x00007632636b2816 */ /* 0x000fe4000000006b */
[----:B------:R-:W-:-:S03]  /*4930*/  SHF.L.U32 R105, R104, 0x10, RZ ;  /* 0x0000001068697819 */ /* 0x000fc600000006ff */
[----:B------:R-:W-:Y:S02]  /*4940*/  @P2 IMAD.U32 R107, R107, 0x10000, RZ ;  /* 0x000100006b6b2824 */ /* 0x000fe400078e00ff */
[----:B------:R-:W-:-:S04]  /*4950*/  FADD.FTZ R108, R108, R105 ;  /* 0x000000696c6c7221 */ /* 0x000fc80000010000 */
[----:B------:R-:W-:-:S07]  /*4960*/  @P2 FADD.FTZ R108, R108, R107 ;  /* 0x0000006b6c6c2221 */ /* 0x000fce0000010000 */
.L_x_433:
[----:B------:R-:W-:-:S04]  /*4970*/  F2FP.BF16.F32.PACK_AB R104, RZ, R108 ;  /* 0x0000006cff68723e */ /* 0x000fc800000010ff */
[----:B------:R-:W-:-:S07]  /*4980*/  PRMT R103, R103, 0x5410, R104 ;  /* 0x0000541067677816 */ /* 0x000fce0000000068 */
.L_x_434:
[----:B------:R-:W-:Y:S01]  /*4990*/  FADD.FTZ R104, RZ, R117 ;  /* 0x00000075ff687221 */ /* 0x000fe20000010000 */
[----:B------:R-:W-:Y:S01]  /*49a0*/  @P0 IADD3 R109, R201, 0xa0, RZ ;  /* 0x000000a0c96d0810 */ /* 0x000fe20007ffe0ff */
[----:B------:R-:W-:Y:S01]  /*49b0*/  UMOV UR6, 0xffffffff ;  /* 0xffffffff00067882 */ /* 0x000fe20000000000 */
[----:B------:R-:W-:Y:S01]  /*49c0*/  ISETP.NE.AND P2, PT, R0, RZ, PT ;  /* 0x000000ff0000720c */ /* 0x000fe20003f45270 */
[----:B------:R-:W-:-:S04]  /*49d0*/  FADD.FTZ R105, R104, R127 ;  /* 0x0000007f68697221 */ /* 0x000fc80000010000 */
        /* <DEDUP_REMOVED lines=33> */
[----:B------:R-:W-:Y:S02]  /*4bf0*/  FADD.FTZ R107, R105, R122 ;  /* 0x0000007a696b7221 */ /* 0x000fe40000010000 */
[----:B------:R-:W0:Y:S02]  /*4c00*/  @P0 LDC.64 R104, c[0x0][0x238] ;  /* 0x00008e00ff680b82 */ /* 0x000e240000000a00 */
[----:B------:R-:W-:-:S04]  /*4c10*/  FADD.FTZ R107, R107, R116 ;  /* 0x000000746b6b7221 */ /* 0x000fc80000010000 */
[----:B------:R-:W-:-:S04]  /*4c20*/  FADD.FTZ R107, R107, R120 ;  /* 0x000000786b6b7221 */ /* 0x000fc80000010000 */
[----:B------:R-:W-:-:S04]  /*4c30*/  FADD.FTZ R107, R107, R228 ;  /* 0x000000e46b6b7221 */ /* 0x000fc80000010000 */
[----:B------:R-:W-:-:S04]  /*4c40*/  FADD.FTZ R107, R107, R110 ;  /* 0x0000006e6b6b7221 */ /* 0x000fc80000010000 */
[----:B------:R-:W-:-:S04]  /*4c50*/  FADD.FTZ R107, R107, R212 ;  /* 0x000000d46b6b7221 */ /* 0x000fc80000010000 */
[----:B------:R-:W-:Y:S01]  /*4c60*/  FADD.FTZ R107, R107, R214 ;  /* 0x000000d66b6b7221 */ /* 0x000fe20000010000 */
[----:B0-----:R-:W-:-:S04]  /*4c70*/  @P0 IMAD.WIDE.U32 R104, R109, 0x10, R104 ;  /* 0x000000106d680825 */ /* 0x001fc800078e0068 */
[----:B------:R-:W-:Y:S01]  /*4c80*/  FADD.FTZ R107, R107, R206 ;  /* 0x000000ce6b6b7221 */ /* 0x000fe20000010000 */
[----:B------:R0:W-:Y:S03]  /*4c90*/  @P0 STG.E.128 desc[UR4][R104.64], R100 ;  /* 0x0000006468000986 */ /* 0x0001e6000c101d04 */
[----:B------:R-:W-:-:S04]  /*4ca0*/  FADD.FTZ R107, R107, R208 ;  /* 0x000000d06b6b7221 */ /* 0x000fc80000010000 */
[----:B------:R-:W-:-:S04]  /*4cb0*/  FADD.FTZ R107, R107, R114 ;  /* 0x000000726b6b7221 */ /* 0x000fc80000010000 */
[----:B------:R-:W-:-:S04]  /*4cc0*/  FADD.FTZ R107, R107, R178 ;  /* 0x000000b26b6b7221 */ /* 0x000fc80000010000 */
[----:B------:R-:W-:-:S04]  /*4cd0*/  FADD.FTZ R107, R107, R106 ;  /* 0x0000006a6b6b7221 */ /* 0x000fc80000010000 */
[----:B------:R-:W-:Y:S01]  /*4ce0*/  FADD.FTZ R107, R107, R108 ;  /* 0x0000006c6b6b7221 */ /* 0x000fe20000010000 */
[----:B0-----:R-:W-:Y:S06]  /*4cf0*/  BRA.DIV UR6, `(.L_x_435) ;  /* 0x0000002206887947 */ /* 0x001fec000b800000 */
[----:B------:R-:W0:Y:S02]  /*4d00*/  SHFL.BFLY PT, R104, R107, 0x1, 0x1f ;  /* 0x0c201f006b687f89 */ /* 0x000e2400000e0000 */
[----:B0-----:R-:W-:-:S05]  /*4d10*/  FADD.FTZ R109, R107, R104 ;  /* 0x000000686b6d7221 */ /* 0x001fca0000010000 */
[----:B------:R-:W0:Y:S02]  /*4d20*/  SHFL.BFLY PT, R104, R109, 0x2, 0x1f ;  /* 0x0c401f006d687f89 */ /* 0x000e2400000e0000 */
[----:B0-----:R-:W-:-:S05]  /*4d30*/  FADD.FTZ R112, R109, R104 ;  /* 0x000000686d707221 */ /* 0x001fca0000010000 */
[----:B------:R-:W0:Y:S02]  /*4d40*/  SHFL.BFLY PT, R105, R112, 0x4, 0x1f ;  /* 0x0c801f0070697f89 */ /* 0x000e2400000e0000 */
[----:B0-----:R-:W-:Y:S02]  /*4d50*/  FADD.FTZ R113, R112, R105 ;  /* 0x0000006970717221 */ /* 0x001fe40000010000 */
[----:B------:R-:W0:Y:S03]  /*4d60*/  LDC R105, c[0x0][0x290] ;  /* 0x0000a400ff697b82 */ /* 0x000e260000000800 */
[----:B------:R-:W1:Y:S02]  /*4d70*/  SHFL.BFLY PT, R104, R113, 0x8, 0x1f ;  /* 0x0d001f0071687f89 */ /* 0x000e6400000e0000 */
[----:B-1----:R-:W-:-:S05]  /*4d80*/  FADD.FTZ R115, R113, R104 ;  /* 0x0000006871737221 */ /* 0x002fca0000010000 */
[----:B------:R-:W1:Y:S02]  /*4d90*/  SHFL.BFLY PT, R104, R115, 0x10, 0x1f ;  /* 0x0e001f0073687f89 */ /* 0x000e6400000e0000 */
[----:B-1----:R-:W-:-:S04]  /*4da0*/  FADD.FTZ R104, R115, R104 ;  /* 0x0000006873687221 */ /* 0x002fc80000010000 */
[----:B0-----:R-:W-:-:S04]  /*4db0*/  FMUL.FTZ R161, R104, R105 ;  /* 0x0000006968a17220 */ /* 0x001fc80000410000 */
[C---:B------:R-:W-:Y:S01]  /*4dc0*/  FADD.FTZ R104, -R161.reuse, R117 ;  /* 0x00000075a1687221 */ /* 0x040fe20000010100 */
[C---:B------:R-:W-:Y:S01]  /*4dd0*/  FADD.FTZ R107, -R161.reuse, R127 ;  /* 0x0000007fa16b7221 */ /* 0x040fe20000010100 */
[----:B------:R-:W-:Y:S02]  /*4de0*/  FADD.FTZ R109, -R161, R252 ;  /* 0x000000fca16d7221 */ /* 0x000fe40000010100 */
[----:B------:R-:W-:-:S04]  /*4df0*/  FFMA.FTZ R104, R104, R104, RZ ;  /* 0x0000006868687223 */ /* 0x000fc800000100ff */
[----:B------:R-:W-:Y:S01]  /*4e00*/  FFMA.FTZ R104, R107, R107, R104 ;  /* 0x0000006b6b687223 */ /* 0x000fe20000010068 */
[----:B------:R-:W-:-:S03]  /*4e10*/  FADD.FTZ R107, -R161, R239 ;  /* 0x000000efa16b7221 */ /* 0x000fc60000010100 */
        /* <DEDUP_REMOVED lines=88> */
[----:B------:R-:W-:-:S04]  /*53a0*/  FFMA.FTZ R104, R109, R109, R104 ;  /* 0x0000006d6d687223 */ /* 0x000fc80000010068 */
[----:B------:R-:W-:-:S05]  /*53b0*/  FFMA.FTZ R104, R107, R107, R104 ;  /* 0x0000006b6b687223 */ /* 0x000fca0000010068 */
        /* <DEDUP_REMOVED lines=9> */
.L_x_448:
[----:B------:R-:W-:Y:S01]  /*5450*/  FMUL.FTZ R104, R161, R161 ;  /* 0x000000a1a1687220 */ /* 0x000fe20000410000 */
[----:B-1----:R-:W-:Y:S01]  /*5460*/  FADD.FTZ R112, R113, R115 ;  /* 0x0000007371707221 */ /* 0x002fe20000010000 */
[----:B------:R-:W-:-:S03]  /*5470*/  FSEL R207, R161, RZ, !P5 ;  /* 0x000000ffa1cf7208 */ /* 0x000fc60006800000 */
[----:B------:R-:W-:Y:S01]  /*5480*/  FSEL R104, R104, RZ, P5 ;  /* 0x000000ff68687208 */ /* 0x000fe20002800000 */
[----:B------:R-:W-:Y:S01]  /*5490*/  FFMA.FTZ R105, R112, R105, UR8 ;  /* 0x0000000870697e23 */ /* 0x000fe20008010069 */
[C---:B------:R-:W-:Y:S01]  /*54a0*/  FADD.FTZ R235, -R207.reuse, R200 ;  /* 0x000000c8cfeb7221 */ /* 0x040fe20000010100 */
[C---:B------:R-:W-:Y:S01]  /*54b0*/  FADD.FTZ R107, -R207.reuse, R117 ;  /* 0x00000075cf6b7221 */ /* 0x040fe20000010100 */
[----:B------:R-:W-:Y:S01]  /*54c0*/  FADD.FTZ R117, -R207, R244 ;  /* 0x000000f4cf757221 */ /* 0x000fe20000010100 */
[----:B------:R-:W-:Y:S01]  /*54d0*/  FADD.FTZ R104, R105, R104 ;  /* 0x0000006869687221 */ /* 0x000fe20000010000 */
[C---:B------:R-:W-:Y:S01]  /*54e0*/  FADD.FTZ R249, -R207.reuse, R246 ;  /* 0x000000f6cff97221 */ /* 0x040fe20000010100 */
[C---:B------:R-:W-:Y:S01]  /*54f0*/  FADD.FTZ R125, -R207.reuse, R218 ;  /* 0x000000dacf7d7221 */ /* 0x040fe20000010100 */
[C---:B------:R-:W-:Y:S01]  /*5500*/  FADD.FTZ R213, -R207.reuse, R110 ;  /* 0x0000006ecfd57221 */ /* 0x040fe20000010100 */
[----:B------:R1:W2:Y:S01]  /*5510*/  MUFU.RSQ R200, R104 ;  /* 0x0000006800c87308 */ /* 0x0002a20000001400 */
[----:B------:R-:W-:Y:S01]  /*5520*/  FADD.FTZ R109, -R207, R248 ;  /* 0x000000f8cf6d7221 */ /* 0x000fe20000010100 */
[----:B------:R-:W-:Y:S01]  /*5530*/  PRMT R110, R67, 0x7632, R110 ;  /* 0x00007632436e7816 */ /* 0x000fe2000000006e */
[C---:B------:R-:W-:Y:S01]  /*5540*/  FADD.FTZ R119, -R207.reuse, R106 ;  /* 0x0000006acf777221 */ /* 0x040fe20000010100 */
[C---:B------:R-:W-:Y:S01]  /*5550*/  FADD.FTZ R127, -R207.reuse, R127 ;  /* 0x0000007fcf7f7221 */ /* 0x040fe20000010100 */
[C---:B------:R-:W-:Y:S01]  /*5560*/  FADD.FTZ R159, -R207.reuse, R252 ;  /* 0x000000fccf9f7221 */ /* 0x040fe20000010100 */
[----:B------:R-:W-:Y:S01]  /*5570*/  SHF.L.U32 R110, R110, 0x10, RZ ;  /* 0x000000106e6e7819 */ /* 0x000fe200000006ff */
[C---:B------:R-:W-:Y:S01]  /*5580*/  FADD.FTZ R239, -R207.reuse, R239 ;  /* 0x000000efcfef7221 */ /* 0x040fe20000010100 */
[----:B------:R-:W-:Y:S01]  /*5590*/  FADD.FTZ R241, -R207, R250 ;  /* 0x000000facff17221 */ /* 0x000fe20000010100 */
[----:B-1----:R-:W-:Y:S01]  /*55a0*/  PRMT R104, R91, 0x7632, R104 ;  /* 0x000076325b687816 */ /* 0x002fe20000000068 */
[C---:B------:R-:W-:Y:S01]  /*55b0*/  FADD.FTZ R215, -R207.reuse, R240 ;  /* 0x000000f0cfd77221 */ /* 0x040fe20000010100 */
[C---:B------:R-:W-:Y:S01]  /*55c0*/  FADD.FTZ R251, -R207.reuse, R242 ;  /* 0x000000f2cffb7221 */ /* 0x040fe20000010100 */
[C---:B0-----:R-:W-:Y:S01]  /*55d0*/  FADD.FTZ R113, -R207.reuse, R236 ;  /* 0x000000eccf717221 */ /* 0x041fe20000010100 */
[----:B------:R-:W-:Y:S01]  /*55e0*/  FADD.FTZ R105, -R207, R238 ;  /* 0x000000eecf697221 */ /* 0x000fe20000010100 */
[----:B------:R-:W-:-:S02]  /*55f0*/  IMAD.U32 R104, R104, 0x10000, RZ ;  /* 0x0001000068687824 */ /* 0x000fc400078e00ff */
[C---:B------:R-:W-:Y:S01]  /*5600*/  FADD.FTZ R115, -R207.reuse, R232 ;  /* 0x000000e8cf737221 */ /* 0x040fe20000010100 */
[C---:B------:R-:W-:Y:S01]  /*5610*/  FADD.FTZ R227, -R207.reuse, R234 ;  /* 0x000000eacfe37221 */ /* 0x040fe20000010100 */
[C---:B--2---:R-:W-:Y:S01]  /*5620*/  FMUL.FTZ R218, R200.reuse, R117 ;  /* 0x00000075c8da7220 */ /* 0x044fe20000410000 */
[C---:B------:R-:W-:Y:S01]  /*5630*/  FMUL.FTZ R117, R200.reuse, R249 ;  /* 0x000000f9c8757220 */ /* 0x040fe20000410000 */
[----:B------:R-:W-:Y:S01]  /*5640*/  FMUL.FTZ R249, R200, R109 ;  /* 0x0000006dc8f97220 */ /* 0x000fe20000410000 */
[C---:B------:R-:W-:Y:S01]  /*5650*/  FADD.FTZ R211, -R207.reuse, R226 ;  /* 0x000000e2cfd37221 */ /* 0x040fe20000010100 */
        /* <DEDUP_REMOVED lines=27> */
[----:B------:R-:W-:Y:S01]  /*5810*/  FADD.FTZ R205, -R207, R178 ;  /* 0x000000b2cfcd7221 */ /* 0x000fe20000010100 */
[----:B------:R-:W-:Y:S01]  /*5820*/  SHF.L.U32 R106, R90, 0x10, RZ ;  /* 0x000000105a6a7819 */ /* 0x000fe200000006ff */
[----:B------:R-:W-:Y:S01]  /*5830*/  FFMA.FTZ R109, R117, R104, R140 ;  /* 0x00000068756d7223 */ /* 0x000fe2000001008c */
[----:B------:R-:W-:Y:S01]  /*5840*/  FADD.FTZ R207, -R207, R108 ;  /* 0x0000006ccfcf7221 */ /* 0x000fe20000010100 */
[----:B------:R-:W-:Y:S01]  /*5850*/  PRMT R104, R89, 0x7632, R104 ;  /* 0x0000763259687816 */ /* 0x000fe20000000068 */
[----:B------:R-:W-:Y:S01]  /*5860*/  IMAD.U32 R108, R91, 0x10000, RZ ;  /* 0x000100005b6c7824 */ /* 0x000fe200078e00ff */
[----:B------:R-:W-:Y:S01]  /*5870*/  SHF.L.U32 R114, R67, 0x10, RZ ;  /* 0x0000001043727819 */ /* 0x000fe200000006ff */
[----:B------:R-:W-:Y:S01]  /*5880*/  FFMA.FTZ R220, R117, R110, R141 ;  /* 0x0000006e75dc7223 */ /* 0x000fe2000001008d */
[----:B------:R-:W-:Y:S01]  /*5890*/  FFMA.FTZ R117, R249, R106, R4 ;  /* 0x0000006af9757223 */ /* 0x000fe20000010004 */
[----:B------:R-:W-:Y:S01]  /*58a0*/  SHF.L.U32 R104, R104, 0x10, RZ ;  /* 0x0000001068687819 */ /* 0x000fe200000006ff */
[----:B------:R-:W-:Y:S01]  /*58b0*/  FFMA.FTZ R108, R218, R108, R5 ;  /* 0x0000006cda6c7223 */ /* 0x000fe20000010005 */
[----:B------:R-:W-:Y:S01]  /*58c0*/  PRMT R106, R65, 0x7632, R106 ;  /* 0x00007632416a7816 */ /* 0x000fe2000000006a */
[----:B------:R-:W-:Y:S01]  /*58d0*/  FMUL.FTZ R239, R200, R239 ;  /* 0x000000efc8ef7220 */ /* 0x000fe20000410000 */
[----:B------:R-:W-:Y:S01]  /*58e0*/  FFMA.FTZ R218, R218, R114, R29 ;  /* 0x00000072dada7223 */ /* 0x000fe2000001001d */
[----:B------:R-:W-:Y:S01]  /*58f0*/  PRMT R114, R90, 0x7632, R114 ;  /* 0x000076325a727816 */ /* 0x000fe20000000072 */
[----:B------:R-:W-:Y:S01]  /*5900*/  FMUL.FTZ R158, R200, R159 ;  /* 0x0000009fc89e7220 */ /* 0x000fe20000410000 */
[----:B------:R-:W-:Y:S01]  /*5910*/  PRMT R116, R66, 0x7632, R116 ;  /* 0x0000763242747816 */ /* 0x000fe20000000074 */
[C---:B------:R-:W-:Y:S01]  /*5920*/  FFMA.FTZ R159, R239.reuse, R104, R136 ;  /* 0x00000068ef9f7223 */ /* 0x040fe20000010088 */
[----:B------:R-:W-:Y:S01]  /*5930*/  SHF.L.U32 R106, R106, 0x10, RZ ;  /* 0x000000106a6a7819 */ /* 0x000fe200000006ff */
[----:B------:R-:W-:Y:S01]  /*5940*/  FMUL.FTZ R241, R200, R241 ;  /* 0x000000f1c8f17220 */ /* 0x000fe20000410000 */
[----:B------:R-:W-:Y:S01]  /*5950*/  PRMT R104, R88, 0x7632, R104 ;  /* 0x0000763258687816 */ /* 0x000fe20000000068 */
[----:B------:R-:W-:Y:S01]  /*5960*/  IMAD.U32 R116, R116, 0x10000, RZ ;  /* 0x0001000074747824 */ /* 0x000fe200078e00ff */
[----:B------:R-:W-:Y:S01]  /*5970*/  SHF.L.U32 R114, R114, 0x10, RZ ;  /* 0x0000001072727819 */ /* 0x000fe200000006ff */
[----:B------:R-:W-:Y:S01]  /*5980*/  FFMA.FTZ R239, R239, R106, R137 ;  /* 0x0000006aefef7223 */ /* 0x000fe20000010089 */
[----:B------:R-:W-:Y:S01]  /*5990*/  SHF.L.U32 R164, R66, 0x10, RZ ;  /* 0x0000001042a47819 */ /* 0x000fe200000006ff */
[----:B------:R-:W-:Y:S01]  /*59a0*/  IMAD.U32 R104, R104, 0x10000, RZ ;  /* 0x0001000068687824 */ /* 0x000fe200078e00ff */
[----:B------:R-:W-:Y:S01]  /*59b0*/  PRMT R106, R64, 0x7632, R106 ;  /* 0x00007632406a7816 */ /* 0x000fe2000000006a */
[C---:B------:R-:W-:Y:S01]  /*59c0*/  FMUL.FTZ R127, R200.reuse, R127 ;  /* 0x0000007fc87f7220 */ /* 0x040fe20000410000 */
[----:B------:R-:W-:Y:S01]  /*59d0*/  FFMA.FTZ R122, R241, R114, R138 ;  /* 0x00000072f17a7223 */ /* 0x000fe2000001008a */
[----:B------:R-:W-:Y:S01]  /*59e0*/  SHF.L.U32 R126, R89, 0x10, RZ ;  /* 0x00000010597e7819 */ /* 0x000fe200000006ff */
[----:B------:R-:W-:Y:S01]  /*59f0*/  FFMA.FTZ R241, R241, R116, R139 ;  /* 0x00000074f1f17223 */ /* 0x000fe2000001008b */
[----:B------:R-:W-:Y:S01]  /*5a00*/  SHF.L.U32 R114, R87, 0x10, RZ ;  /* 0x0000001057727819 */ /* 0x000fe200000006ff */
[----:B------:R-:W-:Y:S01]  /*5a10*/  FMUL.FTZ R206, R200, R211 ;  /* 0x000000d3c8ce7220 */ /* 0x000fe20000410000 */
[----:B------:R-:W-:Y:S01]  /*5a20*/  SHF.L.U32 R116, R63, 0x10, RZ ;  /* 0x000000103f747819 */ /* 0x000fe200000006ff */
[----:B------:R-:W-:Y:S01]  /*5a30*/  FFMA.FTZ R164, R249, R164, R28 ;  /* 0x000000a4f9a47223 */ /* 0x000fe2000001001c */
[----:B------:R-:W-:Y:S01]  /*5a40*/  IMAD.U32 R110, R65, 0x10000, RZ ;  /* 0x00010000416e7824 */ /* 0x000fe200078e00ff */
[----:B------:R-:W-:Y:S01]  /*5a50*/  SHF.L.U32 R166, R88, 0x10, RZ ;  /* 0x0000001058a67819 */ /* 0x000fe200000006ff */
[----:B------:R-:W-:Y:S01]  /*5a60*/  FMUL.FTZ R107, R200, R107 ;  /* 0x0000006bc86b7220 */ /* 0x000fe20000410000 */
[----:B------:R-:W-:Y:S01]  /*5a70*/  SHF.L.U32 R106, R106, 0x10, RZ ;  /* 0x000000106a6a7819 */ /* 0x000fe200000006ff */
[----:B------:R-:W-:Y:S01]  /*5a80*/  FFMA.FTZ R178, R127, R104, R134 ;  /* 0x000000687fb27223 */ /* 0x000fe20000010086 */
[----:B------:R-:W-:Y:S01]  /*5a90*/  IMAD.U32 R249, R64, 0x10000, RZ ;  /* 0x0001000040f97824 */ /* 0x000fe200078e00ff */
[----:B------:R-:W-:Y:S01]  /*5aa0*/  PRMT R104, R86, 0x7632, R104 ;  /* 0x0000763256687816 */ /* 0x000fe20000000068 */
[----:B------:R-:W-:Y:S01]  /*5ab0*/  FFMA.FTZ R126, R158, R126, R3 ;  /* 0x0000007e9e7e7223 */ /* 0x000fe20000010003 */
[----:B------:R-:W-:Y:S01]  /*5ac0*/  FFMA.FTZ R211, R206, R114, R9 ;  /* 0x00000072ced37223 */ /* 0x000fe20000010009 */
[----:B------:R-:W-:Y:S01]  /*5ad0*/  FFMA.FTZ R158, R158, R110, R27 ;  /* 0x0000006e9e9e7223 */ /* 0x000fe2000001001b */
[----:B------:R-:W-:Y:S01]  /*5ae0*/  FFMA.FTZ R206, R206, R116, R33 ;  /* 0x00000074cece7223 */ /* 0x000fe20000010021 */
[----:B------:R-:W-:Y:S01]  /*5af0*/  PRMT R124, R87, 0x7632, R124 ;  /* 0x00007632577c7816 */ /* 0x000fe2000000007c */
[----:B------:R-:W-:Y:S01]  /*5b00*/  FFMA.FTZ R166, R107, R166, R2 ;  /* 0x000000a66ba67223 */ /* 0x000fe20000010002 */
[----:B------:R-:W-:Y:S01]  /*5b10*/  PRMT R160, R63, 0x7632, R160 ;  /* 0x000076323fa07816 */ /* 0x000fe200000000a0 */
[----:B------:R-:W-:Y:S01]  /*5b20*/  FFMA.FTZ R110, R107, R249, R26 ;  /* 0x000000f96b6e7223 */ /* 0x000fe2000001001a */
[----:B------:R-:W-:Y:S01]  /*5b30*/  FFMA.FTZ R127, R127, R106, R135 ;  /* 0x0000006a7f7f7223 */ /* 0x000fe20000010087 */
[----:B------:R-:W-:Y:S01]  /*5b40*/  PRMT R116, R62, 0x7632, R116 ;  /* 0x000076323e747816 */ /* 0x000fe20000000074 */
[----:B------:R-:W0:Y:S01]  /*5b50*/  @!P2 LDC.64 R106, c[0x0][0x250] ;  /* 0x00009400ff6aab82 */ /* 0x000e220000000a00 */
[----:B------:R-:W-:Y:S01]  /*5b60*/  SHF.L.U32 R104, R104, 0x10, RZ ;  /* 0x0000001068687819 */ /* 0x000fe200000006ff */
[----:B------:R-:W-:Y:S01]  /*5b70*/  FMUL.FTZ R227, R200, R227 ;  /* 0x000000e3c8e37220 */ /* 0x000fe20000410000 */
[----:B------:R-:W-:Y:S01]  /*5b80*/  SHF.L.U32 R124, R124, 0x10, RZ ;  /* 0x000000107c7c7819 */ /* 0x000fe200000006ff */
[----:B------:R-:W-:Y:S01]  /*5b90*/  IMAD.U32 R160, R160, 0x10000, RZ ;  /* 0x00010000a0a07824 */ /* 0x000fe200078e00ff */
[----:B------:R-:W-:Y:S01]  /*5ba0*/  SHF.L.U32 R114, R86, 0x10, RZ ;  /* 0x0000001056727819 */ /* 0x000fe200000006ff */
[----:B------:R-:W-:Y:S01]  /*5bb0*/  FMUL.FTZ R245, R200, R245 ;  /* 0x000000f5c8f57220 */ /* 0x000fe20000410000 */
[----:B------:R-:W-:Y:S01]  /*5bc0*/  SHF.L.U32 R116, R116, 0x10, RZ ;  /* 0x0000001074747819 */ /* 0x000fe200000006ff */
[----:B------:R-:W-:Y:S01]  /*5bd0*/  FMUL.FTZ R249, R200, R115 ;  /* 0x00000073c8f97220 */ /* 0x000fe20000410000 */
[----:B------:R-:W-:Y:S01]  /*5be0*/  FFMA.FTZ R212, R227, R104, R146 ;  /* 0x00000068e3d47223 */ /* 0x000fe20000010092 */
[----:B------:R-:W-:Y:S01]  /*5bf0*/  IMAD.U32 R120, R62, 0x10000, RZ ;  /* 0x000100003e787824 */ /* 0x000fe200078e00ff */
[----:B------:R-:W-:Y:S01]  /*5c00*/  PRMT R104, R85, 0x7632, R104 ;  /* 0x0000763255687816 */ /* 0x000fe20000000068 */
[C---:B------:R-:W-:Y:S01]  /*5c10*/  FFMA.FTZ R208, R245.reuse, R124, R148 ;  /* 0x0000007cf5d07223 */ /* 0x040fe20000010094 */
[----:B------:R-:W-:Y:S01]  /*5c20*/  FFMA.FTZ R115, R245, R160, R149 ;  /* 0x000000a0f5737223 */ /* 0x000fe20000010095 */
[----:B------:R-:W-:Y:S01]  /*5c30*/  FFMA.FTZ R245, R249, R114, R8 ;  /* 0x00000072f9f57223 */ /* 0x000fe20000010008 */
[----:B------:R-:W-:Y:S01]  /*5c40*/  FFMA.FTZ R227, R227, R116, R147 ;  /* 0x00000074e3e37223 */ /* 0x000fe20000010093 */
[----:B------:R-:W-:Y:S01]  /*5c50*/  FFMA.FTZ R114, R249, R120, R32 ;  /* 0x00000078f9727223 */ /* 0x000fe20000010020 */
[----:B------:R-:W-:Y:S01]  /*5c60*/  FMUL.FTZ R116, R200, R113 ;  /* 0x00000071c8747220 */ /* 0x000fe20000410000 */
[----:B------:R-:W-:Y:S01]  /*5c70*/  SHF.L.U32 R249, R104, 0x10, RZ ;  /* 0x0000001068f97819 */ /* 0x000fe200000006ff */
[----:B------:R-:W-:Y:S01]  /*5c80*/  FMUL.FTZ R113, R200, R105 ;  /* 0x00000069c8717220 */ /* 0x000fe20000410000 */
[----:B------:R-:W-:Y:S01]  /*5c90*/  PRMT R120, R61, 0x7632, R120 ;  /* 0x000076323d787816 */ /* 0x000fe20000000078 */
[----:B------:R-:W1:Y:S01]  /*5ca0*/  @!P2 LDC.64 R104, c[0x0][0x258] ;  /* 0x00009600ff68ab82 */ /* 0x000e620000000a00 */
[----:B------:R-:W-:Y:S01]  /*5cb0*/  SHF.L.U32 R214, R85, 0x10, RZ ;  /* 0x0000001055d67819 */ /* 0x000fe200000006ff */
[----:B------:R-:W-:Y:S01]  /*5cc0*/  FFMA.FTZ R249, R113, R249, R144 ;  /* 0x000000f971f97223 */ /* 0x000fe20000010090 */
[----:B------:R-:W-:Y:S01]  /*5cd0*/  SHF.L.U32 R120, R120, 0x10, RZ ;  /* 0x0000001078787819 */ /* 0x000fe200000006ff */
[----:B0-----:R-:W-:Y:S01]  /*5ce0*/  @!P2 IMAD.WIDE R106, R198, 0x4, R106 ;  /* 0x00000004c66aa825 */ /* 0x001fe200078e026a */
[----:B------:R-:W-:-:S03]  /*5cf0*/  PRMT R210, R59, 0x7632, R210 ;  /* 0x000076323bd27816 */ /* 0x000fc600000000d2 */
[----:B------:R-:W-:Y:S01]  /*5d00*/  FFMA.FTZ R214, R116, R214, R7 ;  /* 0x000000d674d67223 */ /* 0x000fe20000010007 */
[----:B------:R-:W-:Y:S01]  /*5d10*/  PRMT R160, R60, 0x7632, R160 ;  /* 0x000076323ca07816 */ /* 0x000fe200000000a0 */
[----:B------:R-:W-:Y:S01]  /*5d20*/  FFMA.FTZ R113, R113, R120, R145 ;  /* 0x0000007871717223 */ /* 0x000fe20000010091 */
[----:B------:R-:W-:Y:S01]  /*5d30*/  PRMT R120, R84, 0x7632, R120 ;  /* 0x0000763254787816 */ /* 0x000fe20000000078 */
[----:B------:R-:W-:Y:S01]  /*5d40*/  IMAD.U32 R124, R61, 0x10000, RZ ;  /* 0x000100003d7c7824 */ /* 0x000fe200078e00ff */
[----:B------:R-:W-:Y:S01]  /*5d50*/  PRMT R204, R83, 0x7632, R204 ;  /* 0x0000763253cc7816 */ /* 0x000fe200000000cc */
[----:B------:R0:W-:Y:S01]  /*5d60*/  @!P2 STG.E desc[UR4][R106.64], R161 ;  /* 0x000000a16a00a986 */ /* 0x0001e2000c101904 */
[----:B------:R-:W-:Y:S01]  /*5d70*/  SHF.L.U32 R216, R120, 0x10, RZ ;  /* 0x0000001078d87819 */ /* 0x000fe200000006ff */
[----:B------:R-:W-:Y:S01]  /*5d80*/  FFMA.FTZ R116, R116, R124, R31 ;  /* 0x0000007c74747223 */ /* 0x000fe2000001001f */
[----:B------:R-:W-:Y:S01]  /*5d90*/  SHF.L.U32 R120, R60, 0x10, RZ ;  /* 0x000000103c787819 */ /* 0x000fe200000006ff */
[----:B------:R-:W-:Y:S01]  /*5da0*/  FMUL.FTZ R215, R200, R215 ;  /* 0x000000d7c8d77220 */ /* 0x000fe20000410000 */
[----:B------:R-:W-:Y:S01]  /*5db0*/  SHF.L.U32 R210, R210, 0x10, RZ ;  /* 0x00000010d2d27819 */ /* 0x000fe200000006ff */
[----:B------:R-:W-:Y:S01]  /*5dc0*/  IMAD.U32 R124, R84, 0x10000, RZ ;  /* 0x00010000547c7824 */ /* 0x000fe200078e00ff */
[----:B------:R-:W-:Y:S01]  /*5dd0*/  SHF.L.U32 R160, R160, 0x10, RZ ;  /* 0x00000010a0a07819 */ /* 0x000fe200000006ff */
[----:B------:R-:W-:Y:S01]  /*5de0*/  IMAD.U32 R204, R204, 0x10000, RZ ;  /* 0x00010000cccc7824 */ /* 0x000fe200078e00ff */
[----:B------:R-:W-:Y:S01]  /*5df0*/  SHF.L.U32 R224, R59, 0x10, RZ ;  /* 0x000000103be07819 */ /* 0x000fe200000006ff */
[C---:B------:R-:W-:Y:S01]  /*5e00*/  FMUL.FTZ R167, R200.reuse, R167 ;  /* 0x000000a7c8a77220 */ /* 0x040fe20000410000 */
[C---:B------:R-:W-:Y:S01]  /*5e10*/  FMUL.FTZ R125, R200.reuse, R125 ;  /* 0x0000007dc87d7220 */ /* 0x040fe20000410000 */
[C---:B0-----:R-:W-:Y:S01]  /*5e20*/  FMUL.FTZ R161, R200.reuse, R112 ;  /* 0x00000070c8a17220 */ /* 0x041fe20000410000 */
[----:B------:R-:W-:Y:S01]  /*5e30*/  FMUL.FTZ R107, R200, R251 ;  /* 0x000000fbc86b7220 */ /* 0x000fe20000410000 */
[C---:B------:R-:W-:Y:S01]  /*5e40*/  FFMA.FTZ R112, R215.reuse, R120, R30 ;  /* 0x00000078d7707223 */ /* 0x040fe2000001001e */
[----:B------:R-:W-:Y:S01]  /*5e50*/  FFMA.FTZ R251, R215, R124, R6 ;  /* 0x0000007cd7fb7223 */ /* 0x000fe20000010006 */
[----:B------:R-:W-:Y:S01]  /*5e60*/  FFMA.FTZ R120, R161, R210, R157 ;  /* 0x000000d2a1787223 */ /* 0x000fe2000001009d */
[----:B------:R-:W-:Y:S01]  /*5e70*/  FFMA.FTZ R215, R107, R160, R143 ;  /* 0x000000a06bd77223 */ /* 0x000fe2000001008f */
[----:B------:R-:W-:Y:S01]  /*5e80*/  FFMA.FTZ R124, R161, R204, R156 ;  /* 0x000000cca17c7223 */ /* 0x000fe2000001009c */
[----:B-1----:R-:W-:-:S04]  /*5e90*/  @!P2 IMAD.WIDE R104, R198, 0x4, R104 ;  /* 0x00000004c668a825 */ /* 0x002fc800078e0268 */
[C---:B------:R-:W-:Y:S01]  /*5ea0*/  FMUL.FTZ R210, R200.reuse, R119 ;  /* 0x00000077c8d27220 */ /* 0x040fe20000410000 */
[----:B------:R-:W0:Y:S01]  /*5eb0*/  LDC.64 R160, c[0x0][0x2b8] ;  /* 0x0000ae00ffa07b82 */ /* 0x000e220000000a00 */
[C---:B------:R-:W-:Y:S01]  /*5ec0*/  FMUL.FTZ R106, R200.reuse, R118 ;  /* 0x00000076c86a7220 */ /* 0x040fe20000410000 */
[----:B------:R-:W-:Y:S02]  /*5ed0*/  IMAD.U32 R119, R83, 0x10000, RZ ;  /* 0x0001000053777824 */ /* 0x000fe400078e00ff */
[----:B------:R-:W-:Y:S01]  /*5ee0*/  FMUL.FTZ R204, R200, R123 ;  /* 0x0000007bc8cc7220 */ /* 0x000fe20000410000 */
[----:B------:R1:W-:Y:S01]  /*5ef0*/  @!P2 STG.E desc[UR4][R104.64], R200 ;  /* 0x000000c86800a986 */ /* 0x0003e2000c101904 */
[C---:B------:R-:W-:Y:S01]  /*5f00*/  FFMA.FTZ R123, R106.reuse, R224, R37 ;  /* 0x000000e06a7b7223 */ /* 0x040fe20000010025 */
[----:B------:R-:W-:Y:S01]  /*5f10*/  FFMA.FTZ R119, R106, R119, R13 ;  /* 0x000000776a777223 */ /* 0x000fe2000001000d */
[----:B------:R-:W-:Y:S01]  /*5f20*/  F2FP.BF16.F32.PACK_AB R106, R122, R117 ;  /* 0x000000757a6a723e */ /* 0x000fe200000010ff */
[----:B------:R-:W-:Y:S01]  /*5f30*/  FFMA.FTZ R216, R107, R216, R142 ;  /* 0x000000d86bd87223 */ /* 0x000fe2000001008e */
[----:B------:R-:W-:Y:S01]  /*5f40*/  SHF.L.U32 R122, R58, 0x10, RZ ;  /* 0x000000103a7a7819 */ /* 0x000fe200000006ff */
[----:B------:R-:W-:Y:S01]  /*5f50*/  FMUL.FTZ R121, R200, R121 ;  /* 0x00000079c8797220 */ /* 0x000fe20000410000 */
[----:B------:R-:W-:Y:S01]  /*5f60*/  PRMT R107, R82, 0x7632, R107 ;  /* 0x00007632526b7816 */ /* 0x000fe2000000006b */
[----:B------:R-:W-:Y:S01]  /*5f70*/  FMUL.FTZ R225, R200, R225 ;  /* 0x000000e1c8e17220 */ /* 0x000fe20000410000 */
[----:B------:R-:W-:Y:S01]  /*5f80*/  PRMT R118, R58, 0x7632, R118 ;  /* 0x000076323a767816 */ /* 0x000fe20000000076 */
[----:B------:R-:W-:Y:S01]  /*5f90*/  FFMA.FTZ R122, R167, R122, R36 ;  /* 0x0000007aa77a7223 */ /* 0x000fe20000010024 */
[----:B------:R-:W-:Y:S01]  /*5fa0*/  SHF.L.U32 R107, R107, 0x10, RZ ;  /* 0x000000106b6b7819 */ /* 0x000fe200000006ff */
[----:B------:R-:W-:Y:S01]  /*5fb0*/  FMUL.FTZ R174, R200, R174 ;  /* 0x000000aec8ae7220 */ /* 0x000fe20000410000 */
[----:B-1----:R-:W-:Y:S01]  /*5fc0*/  F2FP.BF16.F32.PACK_AB R105, R159, R126 ;  /* 0x0000007e9f69723e */ /* 0x002fe200000010ff */
[----:B------:R-:W-:Y:S01]  /*5fd0*/  IMAD.U32 R222, R118, 0x10000, RZ ;  /* 0x0001000076de7824 */ /* 0x000fe200078e00ff */
[----:B------:R-:W-:Y:S01]  /*5fe0*/  SHF.L.U32 R159, R82, 0x10, RZ ;  /* 0x00000010529f7819 */ /* 0x000fe200000006ff */
[----:B------:R-:W-:Y:S01]  /*5ff0*/  FFMA.FTZ R118, R125, R107, R154 ;  /* 0x0000006b7d767223 */ /* 0x000fe2000001009a */
[----:B------:R-:W-:Y:S01]  /*6000*/  F2FP.BF16.F32.PACK_AB R104, R178, R166 ;  /* 0x000000a6b268723e */ /* 0x000fe200000010ff */
[C---:B------:R-:W-:Y:S01]  /*6010*/  FMUL.FTZ R219, R200.reuse, R219 ;  /* 0x000000dbc8db7220 */ /* 0x040fe20000410000 */
[----:B------:R-:W-:Y:S01]  /*6020*/  F2FP.BF16.F32.PACK_AB R107, R109, R108 ;  /* 0x0000006c6d6b723e */ /* 0x000fe200000010ff */
[----:B------:R-:W-:Y:S01]  /*6030*/  FFMA.FTZ R159, R167, R159, R12 ;  /* 0x0000009fa79f7223 */ /* 0x000fe2000001000c */
[----:B------:R-:W-:Y:S01]  /*6040*/  PRMT R108, R81, 0x7632, R108 ;  /* 0x00007632516c7816 */ /* 0x000fe2000000006c */
[----:B------:R-:W1:Y:S01]  /*6050*/  LDC.64 R166, c[0x0][0x2c0] ;  /* 0x0000b000ffa67b82 */ /* 0x000e620000000a00 */
[----:B------:R-:W-:Y:S01]  /*6060*/  PRMT R109, R57, 0x7632, R109 ;  /* 0x00007632396d7816 */ /* 0x000fe2000000006d */
[----:B------:R-:W-:Y:S01]  /*6070*/  FMUL.FTZ R177, R200, R177 ;  /* 0x000000b1c8b17220 */ /* 0x000fe20000410000 */
[----:B------:R-:W-:Y:S01]  /*6080*/  PRMT R178, R56, 0x7632, R178 ;  /* 0x0000763238b27816 */ /* 0x000fe200000000b2 */
[----:B------:R-:W-:Y:S01]  /*6090*/  IMAD.U32 R117, R108, 0x10000, RZ ;  /* 0x000100006c757824 */ /* 0x000fe200078e00ff */
[----:B------:R-:W-:Y:S01]  /*60a0*/  SHF.L.U32 R126, R109, 0x10, RZ ;  /* 0x000000106d7e7819 */ /* 0x000fe200000006ff */
[----:B0-----:R-:W-:-:S04]  /*60b0*/  IMAD.WIDE.U32 R108, R201, 0x10, R160 ;  /* 0x00000010c96c7825 */ /* 0x001fc800078e00a0 */
[C---:B------:R-:W-:Y:S01]  /*60c0*/  FMUL.FTZ R162, R200.reuse, R162 ;  /* 0x000000a2c8a27220 */ /* 0x040fe20000410000 */
[C---:B------:R-:W-:Y:S01]  /*60d0*/  FFMA.FTZ R117, R121.reuse, R117, R152 ;  /* 0x0000007579757223 */ /* 0x040fe20000010098 */
[----:B------:R-:W-:Y:S01]  /*60e0*/  FMUL.FTZ R235, R200, R235 ;  /* 0x000000ebc8eb7220 */ /* 0x000fe20000410000 */
[----:B------:R-:W-:Y:S01]  /*60f0*/  FFMA.FTZ R121, R121, R126, R153 ;  /* 0x0000007e79797223 */ /* 0x000fe20000010099 */
[----:B------:R0:W-:Y:S01]  /*6100*/  STG.E.128 desc[UR4][R108.64], R104 ;  /* 0x000000686c007986 */ /* 0x0001e2000c101d04 */
[----:B------:R-:W-:Y:S01]  /*6110*/  PRMT R126, R80, 0x7632, R126 ;  /* 0x00007632507e7816 */ /* 0x000fe2000000007e */
[C---:B------:R-:W-:Y:S01]  /*6120*/  FMUL.FTZ R229, R200.reuse, R229 ;  /* 0x000000e5c8e57220 */ /* 0x040fe20000410000 */
        /* <DEDUP_REMOVED lines=15> */
[----:B0-----:R-:W-:Y:S01]  /*6220*/  PRMT R108, R79, 0x7632, R108 ;  /* 0x000076324f6c7816 */ /* 0x001fe2000000006c */
[C---:B------:R-:W-:Y:S01]  /*6230*/  FMUL.FTZ R217, R200.reuse, R217 ;  /* 0x000000d9c8d97220 */ /* 0x040fe20000410000 */
[----:B------:R-:W-:Y:S01]  /*6240*/  PRMT R109, R55, 0x7632, R109 ;  /* 0x00007632376d7816 */ /* 0x000fe2000000006d */
[C---:B------:R-:W-:Y:S01]  /*6250*/  FMUL.FTZ R205, R200.reuse, R205 ;  /* 0x000000cdc8cd7220 */ /* 0x040fe20000410000 */
[----:B------:R-:W-:Y:S01]  /*6260*/  F2FP.BF16.F32.PACK_AB R105, R239, R158 ;  /* 0x0000009eef69723e */ /* 0x000fe200000010ff */
[----:B------:R-:W-:Y:S01]  /*6270*/  FMUL.FTZ R207, R200, R207 ;  /* 0x000000cfc8cf7220 */ /* 0x000fe20000410000 */
[----:B------:R-:W-:Y:S01]  /*6280*/  F2FP.BF16.F32.PACK_AB R106, R241, R164 ;  /* 0x000000a4f16a723e */ /* 0x000fe200000010ff */
[----:B------:R-:W-:Y:S01]  /*6290*/  FFMA.FTZ R125, R125, R222, R155 ;  /* 0x000000de7d7d7223 */ /* 0x000fe2000001009b */
[----:B------:R-:W-:Y:S01]  /*62a0*/  F2FP.BF16.F32.PACK_AB R104, R127, R110 ;  /* 0x0000006e7f68723e */ /* 0x000fe200000010ff */
[----:B------:R-:W-:Y:S01]  /*62b0*/  IMAD.U32 R110, R55, 0x10000, RZ ;  /* 0x00010000376e7824 */ /* 0x000fe200078e00ff */
[----:B------:R-:W-:Y:S01]  /*62c0*/  SHF.L.U32 R158, R108, 0x10, RZ ;  /* 0x000000106c9e7819 */ /* 0x000fe200000006ff */
[----:B------:R-:W-:Y:S01]  /*62d0*/  IMAD.U32 R226, R81, 0x10000, RZ ;  /* 0x0001000051e27824 */ /* 0x000fe200078e00ff */
[----:B------:R-:W-:Y:S01]  /*62e0*/  SHF.L.U32 R127, R79, 0x10, RZ ;  /* 0x000000104f7f7819 */ /* 0x000fe200000006ff */
[----:B------:R-:W-:Y:S01]  /*62f0*/  FFMA.FTZ R110, R174, R110, R41 ;  /* 0x0000006eae6e7223 */ /* 0x000fe20000010029 */
[----:B------:R-:W-:Y:S01]  /*6300*/  SHF.L.U32 R164, R109, 0x10, RZ ;  /* 0x000000106da47819 */ /* 0x000fe200000006ff */
[----:B-1----:R-:W-:Y:S01]  /*6310*/  IMAD.WIDE.U32 R108, R201, 0x10, R166 ;  /* 0x00000010c96c7825 */ /* 0x002fe200078e00a6 */
[----:B------:R-:W-:-:S03]  /*6320*/  F2FP.BF16.F32.PACK_AB R107, R220, R218 ;  /* 0x000000dadc6b723e */ /* 0x000fc600000010ff */
[----:B------:R-:W-:Y:S01]  /*6330*/  FFMA.FTZ R158, R225, R158, R180 ;  /* 0x0000009ee19e7223 */ /* 0x000fe200000100b4 */
[----:B------:R-:W-:Y:S01]  /*6340*/  SHF.L.U32 R230, R57, 0x10, RZ ;  /* 0x0000001039e67819 */ /* 0x000fe200000006ff */
[----:B------:R-:W-:Y:S01]  /*6350*/  FFMA.FTZ R127, R174, R127, R17 ;  /* 0x0000007fae7f7223 */ /* 0x000fe20000010011 */
[----:B------:R-:W-:Y:S01]  /*6360*/  SHF.L.U32 R200, R80, 0x10, RZ ;  /* 0x0000001050c87819 */ /* 0x000fe200000006ff */
[----:B------:R-:W-:Y:S01]  /*6370*/  FFMA.FTZ R225, R225, R164, R181 ;  /* 0x000000a4e1e17223 */ /* 0x000fe200000100b5 */
[----:B------:R-:W-:Y:S01]  /*6380*/  SHF.L.U32 R222, R126, 0x10, RZ ;  /* 0x000000107ede7819 */ /* 0x000fe200000006ff */
[----:B------:R-:W-:Y:S01]  /*6390*/  IMAD.U32 R126, R56, 0x10000, RZ ;  /* 0x00010000387e7824 */ /* 0x000fe200078e00ff */
[----:B------:R0:W-:Y:S01]  /*63a0*/  STG.E.128 desc[UR4][R108.64], R104 ;  /* 0x000000686c007986 */ /* 0x0001e2000c101d04 */
[----:B------:R-:W-:Y:S01]  /*63b0*/  PRMT R164, R77, 0x7632, R164 ;  /* 0x000076324da47816 */ /* 0x000fe200000000a4 */
[----:B------:R-:W-:Y:S01]  /*63c0*/  FFMA.FTZ R200, R219, R200, R10 ;  /* 0x000000c8dbc87223 */ /* 0x000fe2000001000a */
[----:B------:R-:W-:Y:S01]  /*63d0*/  PRMT R174, R53, 0x7632, R174 ;  /* 0x0000763235ae7816 */ /* 0x000fe200000000ae */
[----:B------:R-:W-:Y:S01]  /*63e0*/  FFMA.FTZ R126, R219, R126, R34 ;  /* 0x0000007edb7e7223 */ /* 0x000fe20000010022 */
[----:B------:R-:W-:Y:S01]  /*63f0*/  SHF.L.U32 R224, R178, 0x10, RZ ;  /* 0x00000010b2e07819 */ /* 0x000fe200000006ff */
[C---:B------:R-:W-:Y:S01]  /*6400*/  FFMA.FTZ R178, R162.reuse, R226, R11 ;  /* 0x000000e2a2b27223 */ /* 0x040fe2000001000b */
[----:B------:R-:W-:Y:S01]  /*6410*/  FFMA.FTZ R162, R162, R230, R35 ;  /* 0x000000e6a2a27223 */ /* 0x000fe20000010023 */
[----:B------:R-:W-:Y:S01]  /*6420*/  SHF.L.U32 R218, R164, 0x10, RZ ;  /* 0x00000010a4da7819 */ /* 0x000fe200000006ff */
[C---:B------:R-:W-:Y:S01]  /*6430*/  FFMA.FTZ R219, R177.reuse, R222, R150 ;  /* 0x000000deb1db7223 */ /* 0x040fe20000010096 */
[----:B------:R-:W-:Y:S01]  /*6440*/  SHF.L.U32 R230, R174, 0x10, RZ ;  /* 0x00000010aee67819 */ /* 0x000fe200000006ff */
[----:B------:R-:W-:Y:S01]  /*6450*/  FFMA.FTZ R177, R177, R224, R151 ;  /* 0x000000e0b1b17223 */ /* 0x000fe20000010097 */
[----:B------:R-:W-:Y:S01]  /*6460*/  SHF.L.U32 R239, R54, 0x10, RZ ;  /* 0x0000001036ef7819 */ /* 0x000fe200000006ff */
[C---:B------:R-:W-:Y:S01]  /*6470*/  IMAD.U32 R222, R78.reuse, 0x10000, RZ ;  /* 0x000100004ede7824 */ /* 0x040fe200078e00ff */
[----:B------:R-:W-:Y:S01]  /*6480*/  PRMT R220, R78, 0x7632, R220 ;  /* 0x000076324edc7816 */ /* 0x000fe200000000dc */
[C---:B------:R-:W-:Y:S01]  /*6490*/  FFMA.FTZ R174, R221.reuse, R218, R170 ;  /* 0x000000daddae7223 */ /* 0x040fe200000100aa */
[----:B------:R-:W-:Y:S01]  /*64a0*/  PRMT R224, R54, 0x7632, R224 ;  /* 0x0000763236e07816 */ /* 0x000fe200000000e0 */
[----:B------:R-:W-:Y:S01]  /*64b0*/  FFMA.FTZ R230, R221, R230, R171 ;  /* 0x000000e6dde67223 */ /* 0x000fe200000100ab */
[----:B0-----:R-:W-:Y:S01]  /*64c0*/  PRMT R107, R75, 0x7632, R107 ;  /* 0x000076324b6b7816 */ /* 0x001fe2000000006b */
[----:B------:R-:W-:Y:S01]  /*64d0*/  IMAD.U32 R241, R77, 0x10000, RZ ;  /* 0x000100004df17824 */ /* 0x000fe200078e00ff */
[----:B------:R-:W-:Y:S01]  /*64e0*/  PRMT R104, R76, 0x7632, R104 ;  /* 0x000076324c687816 */ /* 0x000fe20000000068 */
[----:B------:R-:W-:Y:S01]  /*64f0*/  FFMA.FTZ R164, R231, R222, R16 ;  /* 0x000000dee7a47223 */ /* 0x000fe20000010010 */
[----:B------:R-:W-:Y:S01]  /*6500*/  SHF.L.U32 R107, R107, 0x10, RZ ;  /* 0x000000106b6b7819 */ /* 0x000fe200000006ff */
[----:B------:R-:W-:Y:S01]  /*6510*/  FFMA.FTZ R232, R231, R239, R40 ;  /* 0x000000efe7e87223 */ /* 0x000fe20000010028 */
[----:B------:R-:W-:Y:S01]  /*6520*/  PRMT R105, R52, 0x7632, R105 ;  /* 0x0000763234697816 */ /* 0x000fe20000000069 */
[----:B------:R-:W-:Y:S01]  /*6530*/  IMAD.U32 R220, R220, 0x10000, RZ ;  /* 0x00010000dcdc7824 */ /* 0x000fe200078e00ff */
[----:B------:R-:W-:Y:S01]  /*6540*/  SHF.L.U32 R108, R53, 0x10, RZ ;  /* 0x00000010356c7819 */ /* 0x000fe200000006ff */
[----:B------:R-:W-:Y:S01]  /*6550*/  FFMA.FTZ R221, R213, R107, R188 ;  /* 0x0000006bd5dd7223 */ /* 0x000fe200000100bc */
[----:B------:R-:W-:Y:S01]  /*6560*/  PRMT R109, R51, 0x7632, R109 ;  /* 0x00007632336d7816 */ /* 0x000fe2000000006d */
[----:B------:R-:W-:Y:S01]  /*6570*/  IMAD.U32 R106, R105, 0x10000, RZ ;  /* 0x00010000696a7824 */ /* 0x000fe200078e00ff */
[----:B------:R-:W-:Y:S01]  /*6580*/  SHF.L.U32 R104, R104, 0x10, RZ ;  /* 0x0000001068687819 */ /* 0x000fe200000006ff */
[----:B------:R-:W-:Y:S01]  /*6590*/  FFMA.FTZ R231, R176, R108, R39 ;  /* 0x0000006cb0e77223 */ /* 0x000fe20000010027 */
[----:B------:R-:W-:Y:S01]  /*65a0*/  SHF.L.U32 R224, R224, 0x10, RZ ;  /* 0x00000010e0e07819 */ /* 0x000fe200000006ff */
[----:B------:R-:W-:Y:S01]  /*65b0*/  FFMA.FTZ R241, R176, R241, R15 ;  /* 0x000000f1b0f17223 */ /* 0x000fe2000001000f */
[----:B------:R-:W-:Y:S01]  /*65c0*/  F2FP.BF16.F32.PACK_AB R107, R208, R211 ;  /* 0x000000d3d06b723e */ /* 0x000fe200000010ff */
[----:B------:R-:W-:Y:S01]  /*65d0*/  FFMA.FTZ R176, R229, R104, R168 ;  /* 0x00000068e5b07223 */ /* 0x000fe200000100a8 */
[----:B------:R-:W-:Y:S01]  /*65e0*/  SHF.L.U32 R218, R109, 0x10, RZ ;  /* 0x000000106dda7819 */ /* 0x000fe200000006ff */
[----:B------:R-:W-:Y:S01]  /*65f0*/  VIADD R201, R201, 0x20 ;  /* 0x00000020c9c97836 */ /* 0x000fe20000000000 */
[----:B------:R-:W-:Y:S01]  /*6600*/  PRMT R208, R74, 0x7632, R208 ;  /* 0x000076324ad07816 */ /* 0x000fe200000000d0 */
[----:B------:R-:W-:Y:S01]  /*6610*/  FFMA.FTZ R239, R233, R220, R172 ;  /* 0x000000dce9ef7223 */ /* 0x000fe200000100ac */
[----:B------:R-:W-:Y:S01]  /*6620*/  PRMT R108, R73, 0x7632, R108 ;  /* 0x00007632496c7816 */ /* 0x000fe2000000006c */
[----:B------:R-:W-:Y:S01]  /*6630*/  FFMA.FTZ R229, R229, R106, R169 ;  /* 0x0000006ae5e57223 */ /* 0x000fe200000100a9 */
[----:B------:R-:W-:Y:S01]  /*6640*/  PRMT R211, R50, 0x7632, R211 ;  /* 0x0000763232d37816 */ /* 0x000fe200000000d3 */
[----:B------:R-:W-:Y:S01]  /*6650*/  FFMA.FTZ R233, R233, R224, R173 ;  /* 0x000000e0e9e97223 */ /* 0x000fe200000100ad */
[----:B------:R-:W-:Y:S01]  /*6660*/  PRMT R109, R49, 0x7632, R109 ;  /* 0x00007632316d7816 */ /* 0x000fe2000000006d */
[----:B------:R-:W-:Y:S01]  /*6670*/  IMAD.U32 R224, R108, 0x10000, RZ ;  /* 0x000100006ce07824 */ /* 0x000fe200078e00ff */
[----:B------:R-:W-:Y:S01]  /*6680*/  F2FP.BF16.F32.PACK_AB R105, R249, R214 ;  /* 0x000000d6f969723e */ /* 0x000fe200000010ff */
[----:B------:R-:W-:Y:S01]  /*6690*/  FFMA.FTZ R213, R213, R218, R189 ;  /* 0x000000dad5d57223 */ /* 0x000fe200000100bd */
[----:B------:R-:W-:Y:S01]  /*66a0*/  F2FP.BF16.F32.PACK_AB R106, R212, R245 ;  /* 0x000000f5d46a723e */ /* 0x000fe200000010ff */
[----:B------:R-:W-:Y:S01]  /*66b0*/  FFMA.FTZ R224, R243, R224, R184 ;  /* 0x000000e0f3e07223 */ /* 0x000fe200000100b8 */
[----:B------:R-:W-:-:S02]  /*66c0*/  SHF.L.U32 R222, R208, 0x10, RZ ;  /* 0x00000010d0de7819 */ /* 0x000fc400000006ff */
[----:B------:R-:W-:Y:S02]  /*66d0*/  F2FP.BF16.F32.PACK_AB R104, R216, R251 ;  /* 0x000000fbd868723e */ /* 0x000fe400000010ff */
[----:B------:R-:W-:Y:S01]  /*66e0*/  SHF.L.U32 R212, R211, 0x10, RZ ;  /* 0x00000010d3d47819 */ /* 0x000fe200000006ff */
[----:B------:R-:W-:Y:S01]  /*66f0*/  FFMA.FTZ R222, R247, R222, R186 ;  /* 0x000000def7de7223 */ /* 0x000fe200000100ba */
[----:B------:R-:W-:Y:S01]  /*6700*/  SHF.L.U32 R208, R109, 0x10, RZ ;  /* 0x000000106dd07819 */ /* 0x000fe200000006ff */
[----:B------:R-:W-:Y:S01]  /*6710*/  IMAD.WIDE.U32 R108, R201, 0x10, R160 ;  /* 0x00000010c96c7825 */ /* 0x000fe200078e00a0 */
[----:B------:R-:W-:-:S03]  /*6720*/  PRMT R214, R48, 0x7632, R214 ;  /* 0x0000763230d67816 */ /* 0x000fc600000000d6 */
[----:B------:R-:W-:Y:S01]  /*6730*/  FFMA.FTZ R211, R247, R212, R187 ;  /* 0x000000d4f7d37223 */ /* 0x000fe200000100bb */
[----:B------:R-:W-:Y:S01]  /*6740*/  PRMT R216, R70, 0x7632, R216 ;  /* 0x0000763246d87816 */ /* 0x000fe200000000d8 */
[----:B------:R-:W-:Y:S01]  /*6750*/  FFMA.FTZ R208, R243, R208, R185 ;  /* 0x000000d0f3d07223 */ /* 0x000fe200000100b9 */
[----:B------:R-:W-:Y:S01]  /*6760*/  PRMT R218, R46, 0x7632, R218 ;  /* 0x000076322eda7816 */ /* 0x000fe200000000da */
[----:B------:R-:W-:Y:S01]  /*6770*/  IMAD.U32 R214, R214, 0x10000, RZ ;  /* 0x00010000d6d67824 */ /* 0x000fe200078e00ff */
[----:B------:R-:W-:Y:S01]  /*6780*/  PRMT R220, R71, 0x7632, R220 ;  /* 0x0000763247dc7816 */ /* 0x000fe200000000dc */
[----:B------:R0:W-:Y:S01]  /*6790*/  STG.E.128 desc[UR4][R108.64], R104 ;  /* 0x000000686c007986 */ /* 0x0001e2000c101d04 */
[----:B------:R-:W-:Y:S02]  /*67a0*/  SHF.L.U32 R216, R216, 0x10, RZ ;  /* 0x00000010d8d87819 */ /* 0x000fe400000006ff */
[----:B------:R-:W-:Y:S02]  /*67b0*/  PRMT R212, R72, 0x7632, R212 ;  /* 0x0000763248d47816 */ /* 0x000fe400000000d4 */
[----:B------:R-:W-:-:S02]  /*67c0*/  SHF.L.U32 R218, R218, 0x10, RZ ;  /* 0x00000010dada7819 */ /* 0x000fc400000006ff */
[----:B------:R-:W-:Y:S01]  /*67d0*/  SHF.L.U32 R234, R220, 0x10, RZ ;  /* 0x00000010dcea7819 */ /* 0x000fe200000006ff */
[----:B------:R-:W-:Y:S01]  /*67e0*/  FFMA.FTZ R220, R209, R214, R183 ;  /* 0x000000d6d1dc7223 */ /* 0x000fe200000100b7 */
[----:B------:R-:W-:Y:S01]  /*67f0*/  SHF.L.U32 R212, R212, 0x10, RZ ;  /* 0x00000010d4d47819 */ /* 0x000fe200000006ff */
[C---:B------:R-:W-:Y:S01]  /*6800*/  FFMA.FTZ R214, R205.reuse, R216, R194 ;  /* 0x000000d8cdd67223 */ /* 0x040fe200000100c2 */
[----:B------:R-:W-:Y:S01]  /*6810*/  FFMA.FTZ R205, R205, R218, R195 ;  /* 0x000000dacdcd7223 */ /* 0x000fe200000100c3 */
[----:B------:R-:W-:Y:S02]  /*6820*/  PRMT R226, R47, 0x7632, R226 ;  /* 0x000076322fe27816 */ /* 0x000fe400000000e2 */
[----:B------:R-:W-:Y:S02]  /*6830*/  F2FP.BF16.F32.PACK_AB R113, R113, R116 ;  /* 0x000000747171723e */ /* 0x000fe400000010ff */
[----:B------:R-:W-:Y:S01]  /*6840*/  F2FP.BF16.F32.PACK_AB R116, R219, R200 ;  /* 0x000000c8db74723e */ /* 0x000fe200000010ff */
[----:B------:R-:W-:Y:S01]  /*6850*/  IMAD.U32 R226, R226, 0x10000, RZ ;  /* 0x00010000e2e27824 */ /* 0x000fe200078e00ff */
[----:B0-----:R-:W-:Y:S01]  /*6860*/  PRMT R104, R68, 0x7632, R104 ;  /* 0x0000763244687816 */ /* 0x001fe20000000068 */
[----:B------:R-:W-:Y:S01]  /*6870*/  FFMA.FTZ R108, R209, R212, R182 ;  /* 0x000000d4d16c7223 */ /* 0x000fe200000100b6 */
[----:B------:R-:W-:Y:S01]  /*6880*/  PRMT R106, R44, 0x7632, R106 ;  /* 0x000076322c6a7816 */ /* 0x000fe2000000006a */
[----:B------:R-:W-:Y:S01]  /*6890*/  FFMA.FTZ R209, R207, R234, R196 ;  /* 0x000000eacfd17223 */ /* 0x000fe200000100c4 */
[----:B------:R-:W-:Y:S01]  /*68a0*/  SHF.L.U32 R105, R76, 0x10, RZ ;  /* 0x000000104c697819 */ /* 0x000fe200000006ff */
[----:B------:R-:W-:Y:S01]  /*68b0*/  IMAD.U32 R218, R104, 0x10000, RZ ;  /* 0x0001000068da7824 */ /* 0x000fe200078e00ff */
[----:B------:R-:W-:Y:S01]  /*68c0*/  SHF.L.U32 R107, R52, 0x10, RZ ;  /* 0x00000010346b7819 */ /* 0x000fe200000006ff */
[----:B------:R-:W-:Y:S01]  /*68d0*/  IMAD.U32 R106, R106, 0x10000, RZ ;  /* 0x000100006a6a7824 */ /* 0x000fe200078e00ff */
[----:B------:R-:W-:Y:S01]  /*68e0*/  SHF.L.U32 R234, R75, 0x10, RZ ;  /* 0x000000104bea7819 */ /* 0x000fe200000006ff */
[----:B------:R-:W-:Y:S01]  /*68f0*/  FFMA.FTZ R105, R235, R105, R14 ;  /* 0x00000069eb697223 */ /* 0x000fe2000001000e */
[----:B------:R-:W-:Y:S01]  /*6900*/  FFMA.FTZ R218, R199, R218, R190 ;  /* 0x000000dac7da7223 */ /* 0x000fe200000100be */
[----:B------:R-:W-:Y:S01]  /*6910*/  FFMA.FTZ R104, R235, R107, R38 ;  /* 0x0000006beb687223 */ /* 0x000fe20000010026 */
[----:B------:R-:W-:Y:S01]  /*6920*/  FFMA.FTZ R199, R199, R106, R191 ;  /* 0x0000006ac7c77223 */ /* 0x000fe200000100bf */
[----:B------:R-:W-:Y:S01]  /*6930*/  SHF.L.U32 R235, R74, 0x10, RZ ;  /* 0x000000104aeb7819 */ /* 0x000fe200000006ff */
[----:B------:R-:W-:Y:S01]  /*6940*/  IMAD.U32 R107, R50, 0x10000, RZ ;  /* 0x00010000326b7824 */ /* 0x000fe200078e00ff */
[----:B------:R-:W-:Y:S01]  /*6950*/  PRMT R109, R69, 0x7632, R109 ;  /* 0x00007632456d7816 */ /* 0x000fe2000000006d */
[----:B------:R-:W-:Y:S01]  /*6960*/  FFMA.FTZ R207, R207, R226, R197 ;  /* 0x000000e2cfcf7223 */ /* 0x000fe200000100c5 */
[----:B------:R-:W-:Y:S01]  /*6970*/  SHF.L.U32 R106, R51, 0x10, RZ ;  /* 0x00000010336a7819 */ /* 0x000fe200000006ff */
[----:B------:R-:W-:Y:S01]  /*6980*/  IMAD.WIDE.U32 R200, R201, 0x10, R166 ;  /* 0x00000010c9c87825 */ /* 0x000fe200078e00a6 */
[----:B------:R-:W-:-:S03]  /*6990*/  PRMT R212, R45, 0x7632, R212 ;  /* 0x000076322dd47816 */ /* 0x000fc600000000d4 */
[----:B------:R-:W-:Y:S01]  /*69a0*/  FFMA.FTZ R234, R228, R234, R21 ;  /* 0x000000eae4ea7223 */ /* 0x000fe20000010015 */
[----:B------:R-:W-:Y:S01]  /*69b0*/  F2FP.BF16.F32.PACK_AB R119, R124, R119 ;  /* 0x000000777c77723e */ /* 0x000fe200000010ff */
[C---:B------:R-:W-:Y:S01]  /*69c0*/  FFMA.FTZ R235, R237.reuse, R235, R20 ;  /* 0x000000ebedeb7223 */ /* 0x040fe20000010014 */
[----:B------:R-:W-:Y:S01]  /*69d0*/  F2FP.BF16.F32.PACK_AB R123, R120, R123 ;  /* 0x0000007b787b723e */ /* 0x000fe200000010ff */
[----:B------:R-:W-:Y:S01]  /*69e0*/  FFMA.FTZ R226, R237, R107, R128 ;  /* 0x0000006bede27223 */ /* 0x000fe20000010080 */
[----:B------:R-:W-:Y:S01]  /*69f0*/  F2FP.BF16.F32.PACK_AB R115, R115, R206 ;  /* 0x000000ce7373723e */ /* 0x000fe200000010ff */
[----:B------:R-:W-:Y:S01]  /*6a00*/  FFMA.FTZ R228, R228, R106, R129 ;  /* 0x0000006ae4e47223 */ /* 0x000fe20000010081 */
[----:B------:R-:W-:Y:S01]  /*6a10*/  F2FP.BF16.F32.PACK_AB R114, R227, R114 ;  /* 0x00000072e372723e */ /* 0x000fe200000010ff */
[----:B------:R-:W-:Y:S01]  /*6a20*/  IMAD.U32 R107, R48, 0x10000, RZ ;  /* 0x00010000306b7824 */ /* 0x000fe200078e00ff */
[----:B------:R-:W-:Y:S02]  /*6a30*/  F2FP.BF16.F32.PACK_AB R112, R215, R112 ;  /* 0x00000070d770723e */ /* 0x000fe400000010ff */
[----:B------:R-:W-:-:S02]  /*6a40*/  F2FP.BF16.F32.PACK_AB R120, R177, R126 ;  /* 0x0000007eb178723e */ /* 0x000fc400000010ff */
[----:B------:R-:W-:Y:S01]  /*6a50*/  F2FP.BF16.F32.PACK_AB R124, R176, R105 ;  /* 0x00000069b07c723e */ /* 0x000fe200000010ff */
[----:B------:R-:W-:Y:S01]  /*6a60*/  IMAD.WIDE.U32 R176, R179, 0x10, R160 ;  /* 0x00000010b3b07825 */ /* 0x000fe200078e00a0 */
[----:B------:R-:W-:Y:S01]  /*6a70*/  SHF.L.U32 R109, R109, 0x10, RZ ;  /* 0x000000106d6d7819 */ /* 0x000fe200000006ff */
[----:B------:R-:W-:Y:S01]  /*6a80*/  STG.E.128 desc[UR4][R200.64], R112 ;  /* 0x00000070c8007986 */ /* 0x000fe2000c101d04 */
[----:B------:R-:W-:Y:S01]  /*6a90*/  F2FP.BF16.F32.PACK_AB R117, R117, R178 ;  /* 0x000000b27575723e */ /* 0x000fe200000010ff */
[----:B------:R-:W-:Y:S01]  /*6aa0*/  IMAD.WIDE.U32 R178, R179, 0x10, R166 ;  /* 0x00000010b3b27825 */ /* 0x000fe200078e00a6 */
[----:B------:R-:W-:-:S03]  /*6ab0*/  F2FP.BF16.F32.PACK_AB R118, R118, R159 ;  /* 0x0000009f7676723e */ /* 0x000fc600000010ff */
[----:B------:R-:W-:Y:S01]  /*6ac0*/  FFMA.FTZ R216, R203, R109, R192 ;  /* 0x0000006dcbd87223 */ /* 0x000fe200000100c0 */
[----:B------:R-:W-:Y:S02]  /*6ad0*/  SHF.L.U32 R212, R212, 0x10, RZ ;  /* 0x00000010d4d47819 */ /* 0x000fe400000006ff */
[----:B------:R-:W-:Y:S01]  /*6ae0*/  SHF.L.U32 R237, R72, 0x10, RZ ;  /* 0x0000001048ed7819 */ /* 0x000fe200000006ff */
[----:B------:R0:W-:Y:S01]  /*6af0*/  STG.E.128 desc[UR4][R176.64], R116 ;  /* 0x00000074b0007986 */ /* 0x0001e2000c101d04 */
[----:B------:R-:W-:Y:S01]  /*6b00*/  SHF.L.U32 R106, R49, 0x10, RZ ;  /* 0x00000010316a7819 */ /* 0x000fe200000006ff */
[----:B------:R-:W-:Y:S01]  /*6b10*/  FFMA.FTZ R203, R203, R212, R193 ;  /* 0x000000d4cbcb7223 */ /* 0x000fe200000100c1 */
[----:B------:R-:W-:Y:S01]  /*6b20*/  SHF.L.U32 R212, R71, 0x10, RZ ;  /* 0x0000001047d47819 */ /* 0x000fe200000006ff */
[C---:B------:R-:W-:Y:S01]  /*6b30*/  FFMA.FTZ R237, R223.reuse, R237, R18 ;  /* 0x000000eddfed7223 */ /* 0x040fe20000010012 */
[----:B------:R-:W-:Y:S01]  /*6b40*/  FFMA.FTZ R223, R223, R107, R42 ;  /* 0x0000006bdfdf7223 */ /* 0x000fe2000001002a */
[----:B------:R-:W-:Y:S01]  /*6b50*/  FFMA.FTZ R227, R202, R106, R43 ;  /* 0x0000006acae37223 */ /* 0x000fe2000001002b */
[----:B------:R-:W-:Y:S01]  /*6b60*/  SHF.L.U32 R215, R70, 0x10, RZ ;  /* 0x0000001046d77819 */ /* 0x000fe200000006ff */
[----:B------:R-:W-:Y:S01]  /*6b70*/  IMAD.U32 R107, R46, 0x10000, RZ ;  /* 0x000100002e6b7824 */ /* 0x000fe200078e00ff */
[----:B------:R-:W-:Y:S01]  /*6b80*/  SHF.L.U32 R106, R47, 0x10, RZ ;  /* 0x000000102f6a7819 */ /* 0x000fe200000006ff */
[----:B------:R-:W-:Y:S01]  /*6b90*/  FFMA.FTZ R212, R210, R212, R25 ;  /* 0x000000d4d2d47223 */ /* 0x000fe20000010019 */
[----:B------:R-:W-:Y:S01]  /*6ba0*/  SHF.L.U32 R109, R73, 0x10, RZ ;  /* 0x00000010496d7819 */ /* 0x000fe200000006ff */
[C---:B------:R-:W-:Y:S01]  /*6bb0*/  FFMA.FTZ R215, R217.reuse, R215, R24 ;  /* 0x000000d7d9d77223 */ /* 0x040fe20000010018 */
[----:B------:R-:W-:Y:S01]  /*6bc0*/  FFMA.FTZ R206, R217, R107, R132 ;  /* 0x0000006bd9ce7223 */ /* 0x000fe20000010084 */
[----:B------:R-:W-:Y:S01]  /*6bd0*/  SHF.L.U32 R219, R68, 0x10, RZ ;  /* 0x0000001044db7819 */ /* 0x000fe200000006ff */
[----:B------:R-:W-:Y:S01]  /*6be0*/  FFMA.FTZ R210, R210, R106, R133 ;  /* 0x0000006ad2d27223 */ /* 0x000fe20000010085 */
[----:B------:R-:W-:Y:S01]  /*6bf0*/  SHF.L.U32 R217, R69, 0x10, RZ ;  /* 0x0000001045d97819 */ /* 0x000fe200000006ff */
[----:B------:R-:W-:Y:S01]  /*6c00*/  IMAD.U32 R107, R44, 0x10000, RZ ;  /* 0x000100002c6b7824 */ /* 0x000fe200078e00ff */
[----:B0-----:R-:W0:Y:S01]  /*6c10*/  LDC.64 R176, c[0x0][0x210] ;  /* 0x00008400ffb07b82 */ /* 0x001e220000000a00 */
[----:B------:R-:W-:Y:S01]  /*6c20*/  SHF.L.U32 R106, R45, 0x10, RZ ;  /* 0x000000102d6a7819 */ /* 0x000fe200000006ff */
[----:B------:R-:W-:Y:S01]  /*6c30*/  FFMA.FTZ R109, R202, R109, R19 ;  /* 0x0000006dca6d7223 */ /* 0x000fe20000010013 */
[----:B------:R-:W-:Y:S01]  /*6c40*/  F2FP.BF16.F32.PACK_AB R122, R125, R122 ;  /* 0x0000007a7d7a723e */ /* 0x000fe200000010ff */
[C---:B------:R-:W-:Y:S01]  /*6c50*/  FFMA.FTZ R219, R175.reuse, R219, R22 ;  /* 0x000000dbafdb7223 */ /* 0x040fe20000010016 */
[----:B------:R-:W-:Y:S01]  /*6c60*/  FFMA.FTZ R202, R175, R107, R130 ;  /* 0x0000006bafca7223 */ /* 0x000fe20000010082 */
[----:B------:R-:W-:Y:S01]  /*6c70*/  F2FP.BF16.F32.PACK_AB R125, R174, R241 ;  /* 0x000000f1ae7d723e */ /* 0x000fe200000010ff */
[----:B------:R-:W-:Y:S01]  /*6c80*/  FFMA.FTZ R217, R204, R217, R23 ;  /* 0x000000d9ccd97223 */ /* 0x000fe20000010017 */
[----:B------:R-:W-:Y:S01]  /*6c90*/  F2FP.BF16.F32.PACK_AB R127, R158, R127 ;  /* 0x0000007f9e7f723e */ /* 0x000fe200000010ff */
[----:B------:R-:W-:Y:S01]  /*6ca0*/  IMAD.WIDE.U32 R174, R163, 0x10, R160 ;  /* 0x00000010a3ae7825 */ /* 0x000fe200078e00a0 */
[----:B------:R-:W-:-:S03]  /*6cb0*/  F2FP.BF16.F32.PACK_AB R121, R121, R162 ;  /* 0x000000a27979723e */ /* 0x000fc600000010ff */
[----:B------:R-:W-:Y:S01]  /*6cc0*/  FFMA.FTZ R204, R204, R106, R131 ;  /* 0x0000006acccc7223 */ /* 0x000fe20000010083 */
[----:B------:R-:W-:Y:S01]  /*6cd0*/  F2FP.BF16.F32.PACK_AB R126, R239, R164 ;  /* 0x000000a4ef7e723e */ /* 0x000fe200000010ff */
[----:B------:R-:W-:Y:S01]  /*6ce0*/  IMAD.WIDE.U32 R158, R165, 0x10, R160 ;  /* 0x00000010a59e7825 */ /* 0x000fe200078e00a0 */
[----:B------:R-:W-:Y:S01]  /*6cf0*/  F2FP.BF16.F32.PACK_AB R107, R225, R110 ;  /* 0x0000006ee16b723e */ /* 0x000fe200000010ff */
[----:B------:R1:W-:Y:S01]  /*6d00*/  STG.E.128 desc[UR4][R178.64], R120 ;  /* 0x00000078b2007986 */ /* 0x0003e2000c101d04 */
[----:B------:R-:W-:Y:S01]  /*6d10*/  F2FP.BF16.F32.PACK_AB R106, R233, R232 ;  /* 0x000000e8e96a723e */ /* 0x000fe200000010ff */
[--C-:B------:R-:W-:Y:S01]  /*6d20*/  IMAD.WIDE.U32 R162, R163, 0x10, R166.reuse ;  /* 0x00000010a3a27825 */ /* 0x100fe200078e00a6 */
[----:B------:R-:W-:Y:S01]  /*6d30*/  F2FP.BF16.F32.PACK_AB R105, R230, R231 ;  /* 0x000000e7e669723e */ /* 0x000fe200000010ff */
[----:B------:R2:W-:Y:S01]  /*6d40*/  STG.E.128 desc[UR4][R174.64], R124 ;  /* 0x0000007cae007986 */ /* 0x0005e2000c101d04 */
[----:B------:R-:W-:Y:S01]  /*6d50*/  F2FP.BF16.F32.PACK_AB R104, R229, R104 ;  /* 0x00000068e568723e */ /* 0x000fe200000010ff */
[----:B------:R-:W-:Y:S01]  /*6d60*/  IMAD.WIDE.U32 R164, R165, 0x10, R166 ;  /* 0x00000010a5a47825 */ /* 0x000fe200078e00a6 */
[----:B------:R-:W-:-:S02]  /*6d70*/  F2FP.BF16.F32.PACK_AB R108, R108, R237 ;  /* 0x000000ed6c6c723e */ /* 0x000fc400000010ff */
[----:B------:R-:W-:Y:S01]  /*6d80*/  F2FP.BF16.F32.PACK_AB R109, R224, R109 ;  /* 0x0000006de06d723e */ /* 0x000fe200000010ff */
[----:B------:R-:W-:Y:S01]  /*6d90*/  IMAD.WIDE.U32 R160, R111, 0x10, R160 ;  /* 0x000000106fa07825 */ /* 0x000fe200078e00a0 */
[----:B------:R-:W-:Y:S01]  /*6da0*/  F2FP.BF16.F32.PACK_AB R110, R222, R235 ;  /* 0x000000ebde6e723e */ /* 0x000fe200000010ff */
[----:B------:R2:W-:Y:S01]  /*6db0*/  STG.E.128 desc[UR4][R162.64], R104 ;  /* 0x00000068a2007986 */ /* 0x0005e2000c101d04 */
[----:B------:R-:W-:Y:S01]  /*6dc0*/  F2FP.BF16.F32.PACK_AB R115, R213, R228 ;  /* 0x000000e4d573723e */ /* 0x000fe200000010ff */
[----:B------:R-:W-:Y:S01]  /*6dd0*/  IMAD.WIDE.U32 R166, R111, 0x10, R166 ;  /* 0x000000106fa67825 */ /* 0x000fe200078e00a6 */
[----:B------:R-:W-:Y:S02]  /*6de0*/  F2FP.BF16.F32.PACK_AB R111, R221, R234 ;  /* 0x000000eadd6f723e */ /* 0x000fe400000010ff */
[----:B------:R-:W-:Y:S02]  /*6df0*/  F2FP.BF16.F32.PACK_AB R114, R211, R226 ;  /* 0x000000e2d372723e */ /* 0x000fe400000010ff */
[----:B------:R-:W-:Y:S01]  /*6e00*/  F2FP.BF16.F32.PACK_AB R113, R208, R227 ;  /* 0x000000e3d071723e */ /* 0x000fe200000010ff */
[----:B------:R2:W-:Y:S01]  /*6e10*/  STG.E.128 desc[UR4][R158.64], R108 ;  /* 0x0000006c9e007986 */ /* 0x0005e2000c101d04 */
[----:B------:R-:W-:-:S02]  /*6e20*/  F2FP.BF16.F32.PACK_AB R112, R220, R223 ;  /* 0x000000dfdc70723e */ /* 0x000fc400000010ff */
[----:B------:R-:W-:Y:S02]  /*6e30*/  F2FP.BF16.F32.PACK_AB R116, R218, R219 ;  /* 0x000000dbda74723e */ /* 0x000fe400000010ff */
[----:B------:R-:W-:Y:S01]  /*6e40*/  F2FP.BF16.F32.PACK_AB R117, R216, R217 ;  /* 0x000000d9d875723e */ /* 0x000fe200000010ff */
[----:B------:R2:W-:Y:S01]  /*6e50*/  STG.E.128 desc[UR4][R164.64], R112 ;  /* 0x00000070a4007986 */ /* 0x0005e2000c101d04 */
[----:B------:R-:W-:Y:S02]  /*6e60*/  F2FP.BF16.F32.PACK_AB R118, R214, R215 ;  /* 0x000000d7d676723e */ /* 0x000fe400000010ff */
[----:B------:R-:W-:Y:S02]  /*6e70*/  F2FP.BF16.F32.PACK_AB R119, R209, R212 ;  /* 0x000000d4d177723e */ /* 0x000fe400000010ff */
[----:B-1----:R-:W-:Y:S02]  /*6e80*/  F2FP.BF16.F32.PACK_AB R123, R207, R210 ;  /* 0x000000d2cf7b723e */ /* 0x002fe400000010ff */
[----:B------:R-:W-:Y:S01]  /*6e90*/  F2FP.BF16.F32.PACK_AB R122, R205, R206 ;  /* 0x000000cecd7a723e */ /* 0x000fe200000010ff */
[----:B------:R2:W-:Y:S01]  /*6ea0*/  STG.E.128 desc[UR4][R160.64], R116 ;  /* 0x00000074a0007986 */ /* 0x0005e2000c101d04 */
[----:B------:R-:W-:-:S02]  /*6eb0*/  F2FP.BF16.F32.PACK_AB R121, R203, R204 ;  /* 0x000000cccb79723e */ /* 0x000fc400000010ff */
[----:B------:R-:W-:Y:S02]  /*6ec0*/  F2FP.BF16.F32.PACK_AB R120, R199, R202 ;  /* 0x000000cac778723e */ /* 0x000fe400000010ff */
[----:B0-----:R-:W-:-:S03]  /*6ed0*/  LEA R198, R176, R198, 0x2 ;  /* 0x000000c6b0c67211 */ /* 0x001fc600078e10ff */
[----:B------:R2:W-:Y:S01]  /*6ee0*/  STG.E.128 desc[UR4][R166.64], R120 ;  /* 0x00000078a6007986 */ /* 0x0005e2000c101d04 */
[----:B------:R-:W-:-:S13]  /*6ef0*/  ISETP.GE.AND P2, PT, R198, R177, PT ;  /* 0x000000b1c600720c */ /* 0x000fda0003f46270 */
[----:B------:R-:W-:Y:S05]  /*6f00*/  @!P2 BRA `(.L_x_436) ;  /* 0xffffff9c00e0a947 */ /* 0x000fea000383ffff */
[----:B------:R-:W-:Y:S05]  /*6f10*/  EXIT ;  /* 0x000000000000794d */ /* 0x000fea0003800000 */
.L_x_435:
[----:B------:R-:W-:Y:S01]  /*6f20*/  HFMA2.MMA R125, -RZ, RZ, 0, 5.9604644775390625e-08 ;  /* 0x00000001ff7d7435 */ /* 0x000fe200000001ff */
[----:B------:R-:W-:Y:S01]  /*6f30*/  BSSY B0, `(.L_x_437) ;  /* 0x0000007000007945 */ /* 0x000fe20003800000 */
[----:B------:R-:W-:Y:S01]  /*6f40*/  MOV R123, R107 ;  /* 0x0000006b007b7202 */ /* 0x000fe20000000f00 */
[----:B------:R-:W-:Y:S01]  /*6f50*/  IMAD.MOV.U32 R159, RZ, RZ, 0x1f ;  /* 0x0000001fff9f7424 */ /* 0x000fe200078e00ff */
[----:B------:R-:W-:-:S07]  /*6f60*/  MOV R119, 0xffffffff ;  /* 0xffffffff00777802 */ /* 0x000fce0000000f00 */
[----:B-----5:R-:W-:Y:S05]  /*6f70*/  WARPSYNC.COLLECTIVE R119, `(.L_x_438) ;  /* 0x0000000077087348 */ /* 0x020fea0003c00000 */
[----:B------:R0:W1:Y:S02]  /*6f80*/  SHFL.BFLY P3, R121, R123, R125, R159 ;  /* 0x0c00007d7b797389 */ /* 0x000064000006009f */
[----:B01---5:R-:W-:Y:S01]  /*6f90*/  ENDCOLLECTIVE ;  /* 0x000000000000791b */ /* 0x023fe20003800000 */
.L_x_438:
[----:B------:R-:W-:Y:S05]  /*6fa0*/  BSYNC B0 ;  /* 0x0000000000007941 */ /* 0x000fea0003800000 */
.L_x_437:
[----:B------:R-:W-:Y:S01]  /*6fb0*/  MOV R104, R121 ;  /* 0x0000007900687202 */ /* 0x000fe20000000f00 */
[----:B------:R-:W-:Y:S01]  /*6fc0*/  HFMA2.MMA R159, -RZ, RZ, 0, 1.847743988037109375e-06 ;  /* 0x0000001fff9f7435 */ /* 0x000fe200000001ff */
[----:B------:R-:W-:Y:S01]  /*6fd0*/  IMAD.MOV.U32 R125, RZ, RZ, 0x2 ;  /* 0x00000002ff7d7424 */ /* 0x000fe200078e00ff */
[----:B------:R-:W-:Y:S02]  /*6fe0*/  MOV R119, 0xffffffff ;  /* 0xffffffff00777802 */ /* 0x000fe40000000f00 */
[----:B------:R-:W-:-:S05]  /*6ff0*/  FADD.FTZ R109, R107, R104 ;  /* 0x000000686b6d7221 */ /* 0x000fca0000010000 */
[----:B------:R-:W-:-:S07]  /*7000*/  MOV R123, R109 ;  /* 0x0000006d007b7202 */ /* 0x000fce0000000f00 */
[----:B------:R-:W-:Y:S05]  /*7010*/  WARPSYNC.COLLECTIVE R119, `(.L_x_439) ;  /* 0x0000000077087348 */ /* 0x000fea0003c00000 */
[----:B------:R0:W1:Y:S02]  /*7020*/  SHFL.BFLY P3, R121, R123, R125, R159 ;  /* 0x0c00007d7b797389 */ /* 0x000064000006009f */
[----:B01----:R-:W-:Y:S01]  /*7030*/  ENDCOLLECTIVE ;  /* 0x000000000000791b */ /* 0x003fe20003800000 */
.L_x_439:
[----:B------:R-:W-:Y:S01]  /*7040*/  HFMA2.MMA R125, -RZ, RZ, 0, 2.384185791015625e-07 ;  /* 0x00000004ff7d7435 */ /* 0x000fe200000001ff */
[----:B------:R-:W-:-:S05]  /*7050*/  MOV R104, R121 ;  /* 0x0000007900687202 */ /* 0x000fca0000000f00 */
[----:B------:R-:W-:-:S04]  /*7060*/  FADD.FTZ R112, R109, R104 ;  /* 0x000000686d707221 */ /* 0x000fc80000010000 */
[----:B------:R-:W-:-:S07]  /*7070*/  IMAD.MOV.U32 R123, RZ, RZ, R112 ;  /* 0x000000ffff7b7224 */ /* 0x000fce00078e0070 */
[----:B------:R-:W-:Y:S05]  /*7080*/  WARPSYNC.COLLECTIVE R119, `(.L_x_440) ;  /* 0x0000000077087348 */ /* 0x000fea0003c00000 */
[----:B------:R0:W1:Y:S02]  /*7090*/  SHFL.BFLY P3, R121, R123, R125, R159 ;  /* 0x0c00007d7b797389 */ /* 0x000064000006009f */
[----:B01----:R-:W-:Y:S01]  /*70a0*/  ENDCOLLECTIVE ;  /* 0x000000000000791b */ /* 0x003fe20003800000 */
.L_x_440:
[----:B------:R-:W-:Y:S01]  /*70b0*/  IMAD.MOV.U32 R125, RZ, RZ, 0x8 ;  /* 0x00000008ff7d7424 */ /* 0x000fe200078e00ff */
[----:B------:R-:W-:-:S05]  /*70c0*/  MOV R105, R121 ;  /* 0x0000007900697202 */ /* 0x000fca0000000f00 */
[----:B------:R-:W-:Y:S02]  /*70d0*/  FADD.FTZ R113, R112, R105 ;  /* 0x0000006970717221 */ /* 0x000fe40000010000 */
[----:B------:R-:W0:Y:S03]  /*70e0*/  LDC R105, c[0x0][0x290] ;  /* 0x0000a400ff697b82 */ /* 0x000e260000000800 */
[----:B------:R-:W-:-:S07]  /*70f0*/  MOV R123, R113 ;  /* 0x00000071007b7202 */ /* 0x000fce0000000f00 */
[----:B0-----:R-:W-:Y:S05]  /*7100*/  WARPSYNC.COLLECTIVE R119, `(.L_x_441) ;  /* 0x0000000077087348 */ /* 0x001fea0003c00000 */
[----:B------:R1:W2:Y:S02]  /*7110*/  SHFL.BFLY P3, R121, R123, R125, R159 ;  /* 0x0c00007d7b797389 */ /* 0x0002a4000006009f */
[----:B012---:R-:W-:Y:S01]  /*7120*/  ENDCOLLECTIVE ;  /* 0x000000000000791b */ /* 0x007fe20003800000 */
.L_x_441:
[----:B------:R-:W-:Y:S01]  /*7130*/  HFMA2.MMA R125, -RZ, RZ, 0, 9.5367431640625e-07 ;  /* 0x00000010ff7d7435 */ /* 0x000fe200000001ff */
[----:B------:R-:W-:-:S05]  /*7140*/  MOV R104, R121 ;  /* 0x0000007900687202 */ /* 0x000fca0000000f00 */
[----:B------:R-:W-:-:S05]  /*7150*/  FADD.FTZ R115, R113, R104 ;  /* 0x0000006871737221 */ /* 0x000fca0000010000 */
[----:B------:R-:W-:-:S07]  /*7160*/  MOV R123, R115 ;  /* 0x00000073007b7202 */ /* 0x000fce0000000f00 */
[----:B------:R-:W-:Y:S05]  /*7170*/  WARPSYNC.COLLECTIVE R119, `(.L_x_442) ;  /* 0x0000000077087348 */ /* 0x000fea0003c00000 */
[----:B------:R0:W1:Y:S02]  /*7180*/  SHFL.BFLY P3, R121, R123, R125, R159 ;  /* 0x0c00007d7b797389 */ /* 0x000064000006009f */
[----:B01----:R-:W-:Y:S01]  /*7190*/  ENDCOLLECTIVE ;  /* 0x000000000000791b */ /* 0x003fe20003800000 */
.L_x_442:
[----:B------:R-:W-:Y:S01]  /*71a0*/  HFMA2.MMA R125, -RZ, RZ, 0, 5.9604644775390625e-08 ;  /* 0x00000001ff7d7435 */ /* 0x000fe200000001ff */
[----:B------:R-:W-:-:S04]  /*71b0*/  IMAD.MOV.U32 R104, RZ, RZ, R121 ;  /* 0x000000ffff687224 */ /* 0x000fc800078e0079 */
[----:B------:R-:W-:-:S04]  /*71c0*/  FADD.FTZ R104, R115, R104 ;  /* 0x0000006873687221 */ /* 0x000fc80000010000 */
[----:B------:R-:W-:-:S04]  /*71d0*/  FMUL.FTZ R161, R104, R105 ;  /* 0x0000006968a17220 */ /* 0x000fc80000410000 */
[C---:B------:R-:W-:Y:S01]  /*71e0*/  FADD.FTZ R104, -R161.reuse, R117 ;  /* 0x00000075a1687221 */ /* 0x040fe20000010100 */
[----:B------:R-:W-:-:S03]  /*71f0*/  FADD.FTZ R107, -R161, R127 ;  /* 0x0000007fa16b7221 */ /* 0x000fc60000010100 */
[----:B------:R-:W-:-:S04]  /*7200*/  FFMA.FTZ R104, R104, R104, RZ ;  /* 0x0000006868687223 */ /* 0x000fc800000100ff */
[----:B------:R-:W-:Y:S01]  /*7210*/  FFMA.FTZ R104, R107, R107, R104 ;  /* 0x0000006b6b687223 */ /* 0x000fe20000010068 */
[----:B------:R-:W-:-:S04]  /*7220*/  FADD.FTZ R107, -R161, R252 ;  /* 0x000000fca16b7221 */ /* 0x000fc80000010100 */
        /* <DEDUP_REMOVED lines=90> */
[----:B------:R-:W-:-:S05]  /*77d0*/  FFMA.FTZ R104, R107, R107, R104 ;  /* 0x0000006b6b687223 */ /* 0x000fca0000010068 */
[----:B------:R-:W-:-:S07]  /*77e0*/  MOV R123, R104 ;  /* 0x00000068007b7202 */ /* 0x000fce0000000f00 */
[----:B------:R-:W-:Y:S05]  /*77f0*/  WARPSYNC.COLLECTIVE R119, `(.L_x_443) ;  /* 0x0000000077087348 */ /* 0x000fea0003c00000 */
[----:B------:R0:W1:Y:S02]  /*7800*/  SHFL.BFLY P3, R121, R123, R125, R159 ;  /* 0x0c00007d7b797389 */ /* 0x000064000006009f */
[----:B01----:R-:W-:Y:S01]  /*7810*/  ENDCOLLECTIVE ;  /* 0x000000000000791b */ /* 0x003fe20003800000 */
.L_x_443:
[----:B------:R-:W-:Y:S01]  /*7820*/  HFMA2.MMA R125, -RZ, RZ, 0, 1.1920928955078125e-07 ;  /* 0x00000002ff7d7435 */ /* 0x000fe200000001ff */
[----:B------:R-:W-:-:S05]  /*7830*/  MOV R107, R121 ;  /* 0x00000079006b7202 */ /* 0x000fca0000000f00 */
[----:B------:R-:W-:-:S04]  /*7840*/  FADD.FTZ R107, R104, R107 ;  /* 0x0000006b686b7221 */ /* 0x000fc80000010000 */
[----:B------:R-:W-:-:S07]  /*7850*/  IMAD.MOV.U32 R123, RZ, RZ, R107 ;  /* 0x000000ffff7b7224 */ /* 0x000fce00078e006b */
[----:B------:R-:W-:Y:S05]  /*7860*/  WARPSYNC.COLLECTIVE R119, `(.L_x_444) ;  /* 0x0000000077087348 */ /* 0x000fea0003c00000 */
[----:B------:R0:W1:Y:S02]  /*7870*/  SHFL.BFLY P3, R121, R123, R125, R159 ;  /* 0x0c00007d7b797389 */ /* 0x000064000006009f */
[----:B01----:R-:W-:Y:S01]  /*7880*/  ENDCOLLECTIVE ;  /* 0x000000000000791b */ /* 0x003fe20003800000 */
.L_x_444:
[----:B------:R-:W-:Y:S01]  /*7890*/  IMAD.MOV.U32 R125, RZ, RZ, 0x4 ;  /* 0x00000004ff7d7424 */ /* 0x000fe200078e00ff */
[----:B------:R-:W-:-:S05]  /*78a0*/  MOV R112, R121 ;  /* 0x0000007900707202 */ /* 0x000fca0000000f00 */
[----:B------:R-:W-:-:S05]  /*78b0*/  FADD.FTZ R112, R107, R112 ;  /* 0x000000706b707221 */ /* 0x000fca0000010000 */
[----:B------:R-:W-:-:S07]  /*78c0*/  MOV R123, R112 ;  /* 0x00000070007b7202 */ /* 0x000fce0000000f00 */
[----:B------:R-:W-:Y:S05]  /*78d0*/  WARPSYNC.COLLECTIVE R119, `(.L_x_445) ;  /* 0x0000000077087348 */ /* 0x000fea0003c00000 */
[----:B------:R0:W1:Y:S02]  /*78e0*/  SHFL.BFLY P3, R121, R123, R125, R159 ;  /* 0x0c00007d7b797389 */ /* 0x000064000006009f */
[----:B01----:R-:W-:Y:S01]  /*78f0*/  ENDCOLLECTIVE ;  /* 0x000000000000791b */ /* 0x003fe20003800000 */
.L_x_445:
[----:B------:R-:W-:Y:S01]  /*7900*/  HFMA2.MMA R125, -RZ, RZ, 0, 4.76837158203125e-07 ;  /* 0x00000008ff7d7435 */ /* 0x000fe200000001ff */
[----:B------:R-:W-:-:S05]  /*7910*/  MOV R109, R121 ;  /* 0x00000079006d7202 */ /* 0x000fca0000000f00 */
[----:B------:R-:W-:-:S05]  /*7920*/  FADD.FTZ R109, R112, R109 ;  /* 0x0000006d706d7221 */ /* 0x000fca0000010000 */
[----:B------:R-:W-:-:S07]  /*7930*/  MOV R123, R109 ;  /* 0x0000006d007b7202 */ /* 0x000fce0000000f00 */
[----:B------:R-:W-:Y:S05]  /*7940*/  WARPSYNC.COLLECTIVE R119, `(.L_x_446) ;  /* 0x0000000077087348 */ /* 0x000fea0003c00000 */
[----:B------:R0:W1:Y:S02]  /*7950*/  SHFL.BFLY P3, R121, R123, R125, R159 ;  /* 0x0c00007d7b797389 */ /* 0x000064000006009f */
[----:B01----:R-:W-:Y:S01]  /*7960*/  ENDCOLLECTIVE ;  /* 0x000000000000791b */ /* 0x003fe20003800000 */
.L_x_446:
[----:B------:R-:W-:Y:S01]  /*7970*/  HFMA2.MMA R125, -RZ, RZ, 0, 9.5367431640625e-07 ;  /* 0x00000010ff7d7435 */ /* 0x000fe200000001ff */
[----:B------:R-:W-:-:S04]  /*7980*/  IMAD.MOV.U32 R113, RZ, RZ, R121 ;  /* 0x000000ffff717224 */ /* 0x000fc800078e0079 */
[----:B------:R-:W-:-:S05]  /*7990*/  FADD.FTZ R113, R109, R113 ;  /* 0x000000716d717221 */ /* 0x000fca0000010000 */
[----:B------:R-:W-:-:S07]  /*79a0*/  MOV R123, R113 ;  /* 0x00000071007b7202 */ /* 0x000fce0000000f00 */
[----:B------:R-:W-:Y:S05]  /*79b0*/  WARPSYNC.COLLECTIVE R119, `(.L_x_447) ;  /* 0x0000000077087348 */ /* 0x000fea0003c00000 */
[----:B------:R0:W1:Y:S02]  /*79c0*/  SHFL.BFLY P3, R121, R123, R125, R159 ;  /* 0x0c00007d7b797389 */ /* 0x000064000006009f */
[----:B01----:R-:W-:Y:S01]  /*79d0*/  ENDCOLLECTIVE ;  /* 0x000000000000791b */ /* 0x003fe20003800000 */
.L_x_447:
[----:B------:R-:W-:Y:S01]  /*79e0*/  MOV R115, R121 ;  /* 0x0000007900737202 */ /* 0x000fe20000000f00 */
[----:B------:R-:W-:Y:S06]  /*79f0*/  BRA `(.L_x_448) ;  /* 0xffffffd800947947 */ /* 0x000fec000383ffff */
.L_x_449:
        /* <DEDUP_REMOVED lines=16> */
.L_x_40109:


//--------------------- .text._ZN10layer_norm31ln_parallel_residual_fwd_kernelINS_13Kernel_traitsI13__nv_bfloat16S2_S2_S2_fjLj1536ELj1ELj4ELj1ELj16ENS_18Kernel_traits_baseILj1536ES2_S2_S2_S2_fjLj128EEEEELb0ELb1ELb0EEEvNS_9FwdParamsE --------------------------
	.section	.text._ZN10layer_norm31ln_parallel_residual_fwd_kernelINS_13Kernel_traitsI13__nv_bfloat16S2_S2_S2_fjLj1536ELj1ELj4ELj1ELj16ENS_18Kernel_traits_baseILj1536ES2_S2_S2_S2_fjLj128EEEEELb0ELb1ELb0EEEvNS_9FwdParamsE,"ax",@progbits
	.align	128
        .global         _ZN10layer_norm31ln_parallel_residual_fwd_kernelINS_13Kernel_traitsI13__nv_bfloat16S2_S2_S2_fjLj1536ELj1ELj4ELj1ELj16ENS_18Kernel_traits_baseILj1536ES2_S2_S2_S2_fjLj128EEEEELb0ELb1ELb0EEEvNS_9FwdParamsE
        .type           _ZN10layer_norm31ln_parallel_residual_fwd_kernelINS_13Kernel_traitsI13__nv_bfloat16S2_S2_S2_fjLj1536ELj1ELj4ELj1ELj16ENS_18Kernel_traits_baseILj1536ES2_S2_S2_S2_fjLj128EEEEELb0ELb1ELb0EEEvNS_9FwdParamsE,@function
        .size           _ZN10layer_norm31ln_parallel_residual_fwd_kernelINS_13Kernel_traitsI13__nv_bfloat16S2_S2_S2_fjLj1536ELj1ELj4ELj1ELj16ENS_18Kernel_traits_baseILj1536ES2_S2_S2_S2_fjLj128EEEEELb0ELb1ELb0EEEvNS_9FwdParamsE,(.L_x_40110 - _ZN10layer_norm31ln_parallel_residual_fwd_kernelINS_13Kernel_traitsI13__nv_bfloat16S2_S2_S2_fjLj1536ELj1ELj4ELj1ELj16ENS_18Kernel_traits_baseILj1536ES2_S2_S2_S2_fjLj128EEEEELb0ELb1ELb0EEEvNS_9FwdParamsE)
        .other          _ZN10layer_norm31ln_parallel_residual_fwd_kernelINS_13Kernel_traitsI13__nv_bfloat16S2_S2_S2_fjLj1536ELj1ELj4ELj1ELj16ENS_18Kernel_traits_baseILj1536ES2_S2_S2_S2_fjLj128EEEEELb0ELb1ELb0EEEvNS_9FwdParamsE,@"STO_CUDA_ENTRY STV_DEFAULT"
_ZN10layer_norm31ln_parallel_residual_fwd_kernelINS_13Kernel_traitsI13__nv_bfloat16S2_S2_S2_fjLj1536ELj1ELj4ELj1ELj16ENS_18Kernel_traits_baseILj1536ES2_S2_S2_S2_fjLj128EEEEELb0ELb1ELb0EEEvNS_9FwdParamsE:
.text._ZN10layer_norm31ln_parallel_residual_fwd_kernelINS_13Kernel_traitsI13__nv_bfloat16S2_S2_S2_fjLj1536ELj1ELj4ELj1ELj16ENS_18Kernel_traits_baseILj1536ES2_S2_S2_S2_fjLj128EEEEELb0ELb1ELb0EEEvNS_9FwdParamsE:
[----:B------:R-:W-:Y:S01]  /*0000*/  LDC R1, c[0x0][0x28] ;  /* 0x00000a00ff017b82 */ /* 0x000fe20000000800 */
[----:B------:R-:W0:Y:S07]  /*0010*/  S2R R52, SR_TID.X ;  /* 0x0000000000347919 */ /* 0x000e2e0000002100 */
[----:B------:R-:W1:Y:S01]  /*0020*/  LDC R5, c[0x0][0x218] ;  /* 0x00008600ff057b82 */ /* 0x000e620000000800 */
[----:B------:R-:W-:Y:S01]  /*0030*/  ULDC.64 UR4, c[0x0][0x208] ;  /* 0x0000820000047ab9 */ /* 0x000fe20000000a00 */
[----:B------:R-:W-:Y:S01]  /*0040*/  BSSY B0, `(.L_x_450) ;  /* 0x0000023000007945 */ /* 0x000fe20003800000 */
[----:B------:R-:W2:Y:S05]  /*0050*/  S2R R53, SR_CTAID.X ;  /* 0x0000000000357919 */ /* 0x000eaa0000002500 */
[----:B------:R-:W3:Y:S01]  /*0060*/  LDC.64 R54, c[0x0][0x228] ;  /* 0x00008a00ff367b82 */ /* 0x000ee20000000a00 */
[----:B-1----:R-:W-:-:S04]  /*0070*/  SHF.R.S32.HI R0, RZ, 0x1f, R5 ;  /* 0x0000001fff007819 */ /* 0x002fc80000011405 */
[----:B------:R-:W-:Y:S02]  /*0080*/  LEA.HI R0, R0, R5, RZ, 0x3 ;  /* 0x0000000500007211 */ /* 0x000fe400078f18ff */
[C---:B0-----:R-:W-:Y:S02]  /*0090*/  LOP3.LUT R3, R52.reuse, 0x1f, RZ, 0xc, !PT ;  /* 0x0000001f34037812 */ /* 0x041fe400078e0cff */
[----:B------:R-:W-:Y:S02]  /*00a0*/  LOP3.LUT R117, R52, 0x1f, RZ, 0xc0, !PT ;  /* 0x0000001f34757812 */ /* 0x000fe400078ec0ff */
[----:B------:R-:W-:Y:S02]  /*00b0*/  LEA.HI.SX32 R118, R0, R3, 0x1d ;  /* 0x0000000300767211 */ /* 0x000fe400078feaff */
[----:B------:R-:W-:Y:S02]  /*00c0*/  MOV R15, R117 ;  /* 0x00000075000f7202 */ /* 0x000fe40000000f00 */
[----:B------:R-:W-:-:S02]  /*00d0*/  LOP3.LUT P1, RZ, R118, 0xffffffe0, RZ, 0xc0, !PT ;  /* 0xffffffe076ff7812 */ /* 0x000fc4000782c0ff */
[C---:B------:R-:W-:Y:S02]  /*00e0*/  ISETP.GE.U32.AND P6, PT, R118.reuse, 0x40, PT ;  /* 0x000000407600780c */ /* 0x040fe40003fc6070 */
[C---:B------:R-:W-:Y:S02]  /*00f0*/  ISETP.GE.U32.AND P5, PT, R118.reuse, 0x60, PT ;  /* 0x000000607600780c */ /* 0x040fe40003fa6070 */
[C---:B------:R-:W-:Y:S02]  /*0100*/  ISETP.GE.U32.AND P4, PT, R118.reuse, 0x80, PT ;  /* 0x000000807600780c */ /* 0x040fe40003f86070 */
[----:B------:R-:W-:Y:S02]  /*0110*/  ISETP.GE.U32.AND P3, PT, R118, 0xa0, PT ;  /* 0x000000a07600780c */ /* 0x000fe40003f66070 */
[----:B------:R-:W-:Y:S02]  /*0120*/  P2R R0, PR, RZ, 0x40 ;  /* 0x00000040ff007803 */ /* 0x000fe40000000000 */
[----:B------:R-:W-:-:S02]  /*0130*/  P2R R0, PR, RZ, 0x20 ;  /* 0x00000020ff007803 */ /* 0x000fc40000000000 */
[----:B------:R-:W-:Y:S02]  /*0140*/  P2R R0, PR, RZ, 0x10 ;  /* 0x00000010ff007803 */ /* 0x000fe40000000000 */
[----:B------:R-:W-:Y:S01]  /*0150*/  P2R R0, PR, RZ, 0x8 ;  /* 0x00000008ff007803 */ /* 0x000fe20000000000 */
[----:B--23--:R-:W-:Y:S06]  /*0160*/  @!P1 BRA `(.L_x_451) ;  /* 0x0000000000409947 */ /* 0x00cfec0003800000 */
[----:B------:R-:W0:Y:S01]  /*0170*/  LDC.64 R2, c[0x0][0x260] ;  /* 0x00009800ff027b82 */ /* 0x000e220000000a00 */
[----:B------:R-:W-:Y:S02]  /*0180*/  ULDC.64 UR6, c[0x0][0x2c8] ;  /* 0x0000b20000067ab9 */ /* 0x000fe40000000a00 */
[----:B------:R-:W-:-:S04]  /*0190*/  ISETP.NE.U32.AND P0, PT, RZ, UR6, PT ;  /* 0x00000006ff007c0c */ /* 0x000fc8000bf05070 */
[----:B------:R-:W-:-:S13]  /*01a0*/  ISETP.NE.AND.EX P0, PT, RZ, UR7, PT, P0 ;  /* 0x00000007ff007c0c */ /* 0x000fda000bf05300 */
[C---:B------:R-:W-:Y:S01]  /*01b0*/  @P0 LEA R4, P2, R15.reuse, UR6, 0x4 ;  /* 0x000000060f040c11 */ /* 0x040fe2000f8420ff */
[----:B0-----:R-:W-:-:S03]  /*01c0*/  IMAD.WIDE.U32 R2, R15, 0x10, R2 ;  /* 0x000000100f027825 */ /* 0x001fc600078e0002 */
[C---:B------:R-:W-:Y:S02]  /*01d0*/  @P0 LEA.HI.X R5, R15.reuse, UR7, RZ, 0x4, P2 ;  /* 0x000000070f050c11 */ /* 0x040fe400090f24ff */
[----:B------:R-:W2:Y:S04]  /*01e0*/  LDG.E.128 R56, desc[UR4][R2.64] ;  /* 0x0000000402387981 */ /* 0x000ea8000c1e1d00 */
[----:B------:R0:W5:Y:S01]  /*01f0*/  @P0 LDG.E.128 R28, desc[UR4][R4.64] ;  /* 0x00000004041c0981 */ /* 0x000162000c1e1d00 */
[----:B------:R-:W-:Y:S02]  /*0200*/  LOP3.LUT R15, R15, 0x20, RZ, 0xfc, !PT ;  /* 0x000000200f0f7812 */ /* 0x000fe400078efcff */
[----:B--2---:R-:W-:Y:S02]  /*0210*/  PRMT R50, R56, 0x7632, R50 ;  /* 0x0000763238327816 */ /* 0x004fe40000000032 */
[----:B------:R-:W-:-:S02]  /*0220*/  PRMT R51, R57, 0x7632, R51 ;  /* 0x0000763239337816 */ /* 0x000fc40000000033 */
[----:B------:R-:W-:Y:S02]  /*0230*/  PRMT R48, R58, 0x7632, R48 ;  /* 0x000076323a307816 */ /* 0x000fe40000000030 */
[----:B------:R-:W-:Y:S02]  /*0240*/  @!P0 CS2R R28, SRZ ;  /* 0x00000000001c8805 */ /* 0x000fe4000001ff00 */
[----:B------:R-:W-:Y:S02]  /*0250*/  PRMT R49, R59, 0x7632, R49 ;  /* 0x000076323b317816 */ /* 0x000fe40000000031 */
[----:B0-----:R-:W-:-:S07]  /*0260*/  @!P0 CS2R R30, SRZ ;  /* 0x00000000001e8805 */ /* 0x001fce000001ff00 */
.L_x_451:
[----:B------:R-:W-:Y:S05]  /*0270*/  BSYNC B0 ;  /* 0x0000000000007941 */ /* 0x000fea0003800000 */
.L_x_450:
[----:B------:R-:W-:Y:S04]  /*0280*/  BSSY B0, `(.L_x_452) ;  /* 0x0000012000007945 */ /* 0x000fe80003800000 */
[----:B------:R-:W-:Y:S05]  /*0290*/  @!P6 BRA `(.L_x_453) ;  /* 0x000000000040e947 */ /* 0x000fea0003800000 */
[----:B------:R-:W0:Y:S01]  /*02a0*/  LDC.64 R2, c[0x0][0x260] ;  /* 0x00009800ff027b82 */ /* 0x000e220000000a00 */
[----:B------:R-:W-:Y:S02]  /*02b0*/  ULDC.64 UR6, c[0x0][0x2c8] ;  /* 0x0000b20000067ab9 */ /* 0x000fe40000000a00 */
[----:B------:R-:W-:-:S04]  /*02c0*/  ISETP.NE.U32.AND P0, PT, RZ, UR6, PT ;  /* 0x00000006ff007c0c */ /* 0x000fc8000bf05070 */
[----:B------:R-:W-:Y:S01]  /*02d0*/  ISETP.NE.AND.EX P0, PT, RZ, UR7, PT, P0 ;  /* 0x00000007ff007c0c */ /* 0x000fe2000bf05300 */
[----:B0-----:R-:W-:-:S12]  /*02e0*/  IMAD.WIDE.U32 R4, R15, 0x10, R2 ;  /* 0x000000100f047825 */ /* 0x001fd800078e0002 */
[----:B------:R-:W-:-:S04]  /*02f0*/  @P0 LEA R2, P2, R15, UR6, 0x4 ;  /* 0x000000060f020c11 */ /* 0x000fc8000f8420ff */
[C---:B------:R-:W-:Y:S01]  /*0300*/  @P0 LEA.HI.X R3, R15.reuse, UR7, RZ, 0x4, P2 ;  /* 0x000000070f030c11 */ /* 0x040fe200090f24ff */
[----:B------:R-:W2:Y:S04]  /*0310*/  LDG.E.128 R68, desc[UR4][R4.64] ;  /* 0x0000000404447981 */ /* 0x000ea8000c1e1d00 */
[----:B------:R0:W5:Y:S01]  /*0320*/  @P0 LDG.E.128 R24, desc[UR4][R2.64] ;  /* 0x0000000402180981 */ /* 0x000162000c1e1d00 */
[----:B------:R-:W-:Y:S01]  /*0330*/  VIADD R15, R15, 0x20 ;  /* 0x000000200f0f7836 */ /* 0x000fe20000000000 */
[----:B--2---:R-:W-:Y:S02]  /*0340*/  PRMT R46, R68, 0x7632, R46 ;  /* 0x00007632442e7816 */ /* 0x004fe4000000002e */
[----:B------:R-:W-:Y:S02]  /*0350*/  PRMT R47, R69, 0x7632, R47 ;  /* 0x00007632452f7816 */ /* 0x000fe4000000002f */
[----:B------:R-:W-:-:S02]  /*0360*/  PRMT R44, R70, 0x7632, R44 ;  /* 0x00007632462c7816 */ /* 0x000fc4000000002c */
[----:B------:R-:W-:Y:S02]  /*0370*/  @!P0 CS2R R24, SRZ ;  /* 0x0000000000188805 */ /* 0x000fe4000001ff00 */
[----:B------:R-:W-:Y:S02]  /*0380*/  PRMT R45, R71, 0x7632, R45 ;  /* 0x00007632472d7816 */ /* 0x000fe4000000002d */
[----:B0-----:R-:W-:-:S07]  /*0390*/  @!P0 CS2R R26, SRZ ;  /* 0x00000000001a8805 */ /* 0x001fce000001ff00 */
.L_x_453:
[----:B------:R-:W-:Y:S05]  /*03a0*/  BSYNC B0 ;  /* 0x0000000000007941 */ /* 0x000fea0003800000 */
.L_x_452:
        /* <DEDUP_REMOVED lines=11> */
[----:B------:R-:W-:Y:S02]  /*0460*/  IADD3 R15, R15, 0x20, RZ ;  /* 0x000000200f0f7810 */ /* 0x000fe40007ffe0ff */
[----:B--2---:R-:W-:Y:S02]  /*0470*/  PRMT R42, R72, 0x7632, R42 ;  /* 0x00007632482a7816 */ /* 0x004fe4000000002a */
[----:B------:R-:W-:-:S02]  /*0480*/  PRMT R43, R73, 0x7632, R43 ;  /* 0x00007632492b7816 */ /* 0x000fc4000000002b */
[----:B------:R-:W-:Y:S02]  /*0490*/  PRMT R40, R74, 0x7632, R40 ;  /* 0x000076324a287816 */ /* 0x000fe40000000028 */
[----:B------:R-:W-:Y:S02]  /*04a0*/  @!P0 CS2R R20, SRZ ;  /* 0x0000000000148805 */ /* 0x000fe4000001ff00 */
[----:B------:R-:W-:Y:S02]  /*04b0*/  PRMT R41, R75, 0x7632, R41 ;  /* 0x000076324b297816 */ /* 0x000fe40000000029 */
[----:B0-----:R-:W-:-:S07]  /*04c0*/  @!P0 CS2R R22, SRZ ;  /* 0x0000000000168805 */ /* 0x001fce000001ff00 */
.L_x_455:
[----:B------:R-:W-:Y:S05]  /*04d0*/  BSYNC B0 ;  /* 0x0000000000007941 */ /* 0x000fea0003800000 */
.L_x_454:
        /* <DEDUP_REMOVED lines=18> */
.L_x_457:
[----:B------:R-:W-:Y:S05]  /*0600*/  BSYNC B0 ;  /* 0x0000000000007941 */ /* 0x000fea0003800000 */
.L_x_456:
        /* <DEDUP_REMOVED lines=18> */
.L_x_459:
[----:B------:R-:W-:Y:S05]  /*0730*/  BSYNC B0 ;  /* 0x0000000000007941 */ /* 0x000fea0003800000 */
.L_x_458:
[----:B------:R-:W-:Y:S01]  /*0740*/  ISETP.GE.U32.AND P0, PT, R118, 0xc0, PT ;  /* 0x000000c07600780c */ /* 0x000fe20003f06070 */
[----:B------:R-:W-:Y:S03]  /*0750*/  BSSY B0, `(.L_x_460) ;  /* 0x000000e000007945 */ /* 0x000fe60003800000 */
[----:B------:R-:W-:-:S09]  /*0760*/  P2R R2, PR, RZ, 0x1 ;  /* 0x00000001ff027803 */ /* 0x000fd20000000000 */
[----:B------:R-:W-:Y:S05]  /*0770*/  @!P0 BRA `(.L_x_461) ;  /* 0x00000000002c8947 */ /* 0x000fea0003800000 */
[----:B------:R-:W-:Y:S01]  /*0780*/  ULDC.64 UR6, c[0x0][0x2c8] ;  /* 0x0000b20000067ab9 */ /* 0x000fe20000000a00 */
[----:B------:R-:W0:Y:S01]  /*0790*/  LDC.64 R12, c[0x0][0x260] ;  /* 0x00009800ff0c7b82 */ /* 0x000e220000000a00 */
[----:B------:R-:W-:-:S04]  /*07a0*/  ISETP.NE.U32.AND P0, PT, RZ, UR6, PT ;  /* 0x00000006ff007c0c */ /* 0x000fc8000bf05070 */
[----:B------:R-:W-:-:S13]  /*07b0*/  ISETP.NE.AND.EX P0, PT, RZ, UR7, PT, P0 ;  /* 0x00000007ff007c0c */ /* 0x000fda000bf05300 */
[----:B------:R-:W-:-:S04]  /*07c0*/  @P0 LEA R2, P2, R15, UR6, 0x4 ;  /* 0x000000060f020c11 */ /* 0x000fc8000f8420ff */
[C---:B------:R-:W-:Y:S01]  /*07d0*/  @P0 LEA.HI.X R3, R15.reuse, UR7, RZ, 0x4, P2 ;  /* 0x000000070f030c11 */ /* 0x040fe200090f24ff */
[----:B0-----:R-:W-:-:S04]  /*07e0*/  IMAD.WIDE.U32 R12, R15, 0x10, R12 ;  /* 0x000000100f0c7825 */ /* 0x001fc800078e000c */
[----:B------:R0:W5:Y:S04]  /*07f0*/  @P0 LDG.E.128 R4, desc[UR4][R2.64] ;  /* 0x0000000402040981 */ /* 0x000168000c1e1d00 */
[----:B------:R-:W5:Y:S01]  /*0800*/  LDG.E.128 R12, desc[UR4][R12.64] ;  /* 0x000000040c0c7981 */ /* 0x000f62000c1e1d00 */
[----:B------:R-:W-:Y:S02]  /*0810*/  @!P0 CS2R R4, SRZ ;  /* 0x0000000000048805 */ /* 0x000fe4000001ff00 */
[----:B0-----:R-:W-:-:S07]  /*0820*/  @!P0 CS2R R6, SRZ ;  /* 0x0000000000068805 */ /* 0x001fce000001ff00 */
.L_x_461:
[----:B------:R-:W-:Y:S05]  /*0830*/  BSYNC B0 ;  /* 0x0000000000007941 */ /* 0x000fea0003800000 */
.L_x_460:
        /* <DEDUP_REMOVED lines=11> */
[----:B------:R-:W-:Y:S01]  /*08f0*/  SHF.L.U32 R105, R74, 0x10, RZ ;  /* 0x000000104a697819 */ /* 0x000fe200000006ff */
[----:B------:R-:W-:Y:S01]  /*0900*/  IMAD.U32 R110, R71, 0x10000, RZ ;  /* 0x00010000476e7824 */ /* 0x000fe200078e00ff */
[C---:B-----5:R-:W-:Y:S01]  /*0910*/  PRMT R73, R8.reuse, 0x7632, R73 ;  /* 0x0000763208497816 */ /* 0x060fe20000000049 */
[----:B------:R-:W-:Y:S01]  /*0920*/  IMAD.U32 R79, R9, 0x10000, RZ ;  /* 0x00010000094f7824 */ /* 0x000fe200078e00ff */
[----:B------:R-:W-:Y:S01]  /*0930*/  SHF.L.U32 R80, R8, 0x10, RZ ;  /* 0x0000001008507819 */ /* 0x000fe200000006ff */
[----:B------:R-:W-:Y:S01]  /*0940*/  IMAD.U32 R55, R5, 0x10000, RZ ;  /* 0x0001000005377824 */ /* 0x000fe200078e00ff */
[----:B------:R-:W-:Y:S01]  /*0950*/  PRMT R8, R9, 0x7632, R8 ;  /* 0x0000763209087816 */ /* 0x000fe20000000008 */
[----:B------:R-:W-:Y:S01]  /*0960*/  ULDC.U8 UR6, c[0x0][0x2a0] ;  /* 0x0000a80000067ab9 */ /* 0x000fe20000000000 */
[C---:B------:R-:W-:Y:S01]  /*0970*/  PRMT R74, R4.reuse, 0x7632, R74 ;  /* 0x00007632044a7816 */ /* 0x040fe2000000004a */
[----:B------:R-:W-:Y:S01]  /*0980*/  IMAD.U32 R106, R75, 0x10000, RZ ;  /* 0x000100004b6a7824 */ /* 0x000fe200078e00ff */
[----:B------:R-:W-:Y:S01]  /*0990*/  SHF.L.U32 R56, R4, 0x10, RZ ;  /* 0x0000001004387819 */ /* 0x000fe200000006ff */
[----:B------:R-:W-:Y:S01]  /*09a0*/  IMAD.U32 R95, R29, 0x10000, RZ ;  /* 0x000100001d5f7824 */ /* 0x000fe200078e00ff */
        /* <DEDUP_REMOVED lines=55> */
[----:B------:R-:W-:Y:S01]  /*0d20*/  ULDC UR8, c[0x0][0x218] ;  /* 0x0000860000087ab9 */ /* 0x000fe20000000800 */
[----:B------:R-:W-:Y:S01]  /*0d30*/  PRMT R17, R18, 0x7632, R17 ;  /* 0x0000763212117816 */ /* 0x000fe20000000011 */
[----:B------:R-:W-:Y:S01]  /*0d40*/  ULDC UR7, c[0x0][0x2d8] ;  /* 0x0000b60000077ab9 */ /* 0x000fe20000000800 */
[----:B------:R-:W-:Y:S01]  /*0d50*/  PRMT R11, R12, 0x7632, R11 ;  /* 0x000076320c0b7816 */ /* 0x000fe2000000000b */
[----:B------:R-:W-:Y:S01]  /*0d60*/  ULDC.64 UR10, c[0x0][0x228] ;  /* 0x00008a00000a7ab9 */ /* 0x000fe20000000a00 */
[----:B------:R-:W-:Y:S01]  /*0d70*/  PRMT R75, R13, 0x7632, R75 ;  /* 0x000076320d4b7816 */ /* 0x000fe2000000004b */
[----:B------:R-:W-:Y:S01]  /*0d80*/  ULDC.64 UR12, c[0x0][0x230] ;  /* 0x00008c00000c7ab9 */ /* 0x000fe20000000a00 */
[----:B------:R-:W-:-:S02]  /*0d90*/  PRMT R119, R14, 0x7632, R119 ;  /* 0x000076320e777816 */ /* 0x000fc40000000077 */
[C---:B------:R-:W-:Y:S02]  /*0da0*/  PRMT R120, R15.reuse, 0x7632, R120 ;  /* 0x000076320f787816 */ /* 0x040fe40000000078 */
[----:B------:R-:W-:Y:S02]  /*0db0*/  ISETP.NE.AND P2, PT, RZ, UR6, PT ;  /* 0x00000006ff007c0c */ /* 0x000fe4000bf45270 */
        /* <DEDUP_REMOVED lines=50> */
[----:B------:R-:W-:-:S07]  /*10e0*/  P2R R122, PR, RZ, 0x4 ;  /* 0x00000004ff7a7803 */ /* 0x000fce0000000000 */
.L_x_679:
[----:B------:R-:W-:Y:S01]  /*10f0*/  IMAD R72, R52, UR8, RZ ;  /* 0x0000000834487c24 */ /* 0x000fe2000f8e02ff */
[----:B------:R-:W-:Y:S04]  /*1100*/  BSSY B0, `(.L_x_462) ;  /* 0x00000aa000007945 */ /* 0x000fe80003800000 */
[----:B------:R-:W-:-:S04]  /*1110*/  SHF.R.S32.HI R73, RZ, 0x1f, R72 ;  /* 0x0000001fff497819 */ /* 0x000fc80000011448 */
[----:B------:R-:W-:-:S04]  /*1120*/  LEA.HI R72, R73, R72, RZ, 0x3 ;  /* 0x0000004849487211 */ /* 0x000fc800078f18ff */
[----:B------:R-:W-:-:S04]  /*1130*/  LEA.HI.SX32 R167, R72, R117, 0x1d ;  /* 0x0000007548a77211 */ /* 0x000fc800078feaff */
[----:B------:R-:W-:Y:S01]  /*1140*/  MOV R171, R167 ;  /* 0x000000a700ab7202 */ /* 0x000fe20000000f00 */
[----:B-----5:R-:W-:Y:S06]  /*1150*/  @!P1 BRA `(.L_x_463) ;  /* 0x0000000800909947 */ /* 0x020fec0003800000 */
[----:B------:R-:W-:Y:S01]  /*1160*/  ISETP.NE.U32.AND P3, PT, RZ, UR10, PT ;  /* 0x0000000aff007c0c */ /* 0x000fe2000bf65070 */
[----:B------:R-:W0:Y:S03]  /*1170*/  LDC.64 R72, c[0x0][0x220] ;  /* 0x00008800ff487b82 */ /* 0x000e260000000a00 */
[----:B------:R-:W-:-:S13]  /*1180*/  ISETP.NE.AND.EX P3, PT, RZ, UR11, PT, P3 ;  /* 0x0000000bff007c0c */ /* 0x000fda000bf65330 */
[----:B------:R-:W-:-:S04]  /*1190*/  @P3 LEA R160, P2, R167, UR10, 0x4 ;  /* 0x0000000aa7a03c11 */ /* 0x000fc8000f8420ff */
[C---:B------:R-:W-:Y:S02]  /*11a0*/  @P3 LEA.HI.X R161, R167.reuse, UR11, RZ, 0x4, P2 ;  /* 0x0000000ba7a13c11 */ /* 0x040fe400090f24ff */
[----:B------:R-:W-:Y:S01]  /*11b0*/  ISETP.NE.U32.AND P2, PT, RZ, UR12, PT ;  /* 0x0000000cff007c0c */ /* 0x000fe2000bf45070 */
[----:B0-----:R-:W-:Y:S02]  /*11c0*/  IMAD.WIDE.U32 R72, R167, 0x10, R72 ;  /* 0x00000010a7487825 */ /* 0x001fe400078e0048 */
[----:B------:R0:W5:Y:S01]  /*11d0*/  @P3 LDG.E.128 R64, desc[UR4][R160.64] ;  /* 0x00000004a0403981 */ /* 0x000162000c1e1d00 */
[----:B------:R-:W-:-:S03]  /*11e0*/  ISETP.NE.AND.EX P2, PT, RZ, UR13, PT, P2 ;  /* 0x0000000dff007c0c */ /* 0x000fc6000bf45320 */
[----:B------:R-:W2:Y:S10]  /*11f0*/  LDG.E.128 R72, desc[UR4][R72.64] ;  /* 0x0000000448487981 */ /* 0x000eb4000c1e1d00 */
[----:B------:R-:W-:-:S04]  /*1200*/  @P2 LEA R134, P4, R167, UR12, 0x4 ;  /* 0x0000000ca7862c11 */ /* 0x000fc8000f8820ff */
[----:B------:R-:W-:-:S05]  /*1210*/  @P2 LEA.HI.X R135, R167, UR13, RZ, 0x4, P4 ;  /* 0x0000000da7872c11 */ /* 0x000fca000a0f24ff */
[----:B------:R0:W5:Y:S01]  /*1220*/  @P2 LDG.E.128 R60, desc[UR4][R134.64] ;  /* 0x00000004863c2981 */ /* 0x000162000c1e1d00 */
[----:B------:R-:W-:-:S04]  /*1230*/  ISETP.NE.U32.AND P3, PT, RZ, UR10, PT ;  /* 0x0000000aff007c0c */ /* 0x000fc8000bf65070 */
[----:B------:R-:W-:Y:S01]  /*1240*/  ISETP.NE.AND.EX P3, PT, RZ, UR11, PT, P3 ;  /* 0x0000000bff007c0c */ /* 0x000fe2000bf65330 */
[C---:B--2---:R-:W-:Y:S01]  /*1250*/  IMAD.U32 R3, R72.reuse, 0x10000, RZ ;  /* 0x0001000048037824 */ /* 0x044fe200078e00ff */
[----:B------:R-:W-:-:S11]  /*1260*/  PRMT R130, R72, 0x7632, R130 ;  /* 0x0000763248827816 */ /* 0x000fd60000000082 */
[----:B0-----:R-:W-:Y:S05]  /*1270*/  @P3 BRA `(.L_x_464) ;  /* 0x0000000000203947 */ /* 0x001fea0003800000 */
[----:B------:R-:W-:-:S04]  /*1280*/  ISETP.NE.U32.AND P4, PT, RZ, UR12, PT ;  /* 0x0000000cff007c0c */ /* 0x000fc8000bf85070 */
[----:B------:R-:W-:-:S13]  /*1290*/  ISETP.NE.AND.EX P4, PT, RZ, UR13, PT, P4 ;  /* 0x0000000dff007c0c */ /* 0x000fda000bf85340 */
[----:B------:R-:W-:Y:S05]  /*12a0*/  @P4 BRA `(.L_x_465) ;  /* 0x0000000000084947 */ /* 0x000fea0003800000 */
[----:B------:R-:W-:Y:S05]  /*12b0*/  @P0 BRA `(.L_x_466) ;  /* 0x0000000000200947 */ /* 0x000fea0003800000 */
[----:B------:R-:W-:Y:S05]  /*12c0*/  BRA `(.L_x_467) ;  /* 0x0000000000247947 */ /* 0x000fea0003800000 */
.L_x_465:
[----:B-----5:R-:W-:-:S05]  /*12d0*/  SHF.L.U32 R72, R60, 0x10, RZ ;  /* 0x000000103c487819 */ /* 0x020fca00000006ff */
[----:B------:R-:W-:Y:S01]  /*12e0*/  FADD.FTZ R3, R72, R3 ;  /* 0x0000000348037221 */ /* 0x000fe20000010000 */
[----:B------:R-:W-:Y:S06]  /*12f0*/  BRA `(.L_x_466) ;  /* 0x0000000000107947 */ /* 0x000fec0003800000 */
.L_x_464:
[----:B-----5:R-:W-:Y:S01]  /*1300*/  IMAD.U32 R72, R64, 0x10000, RZ ;  /* 0x0001000040487824 */ /* 0x020fe200078e00ff */
[----:B------:R-:W-:-:S03]  /*1310*/  @P2 SHF.L.U32 R134, R60, 0x10, RZ ;  /* 0x000000103c862819 */ /* 0x000fc600000006ff */
[----:B------:R-:W-:-:S04]  /*1320*/  FADD.FTZ R3, R72, R3 ;  /* 0x0000000348037221 */ /* 0x000fc80000010000 */
[----:B------:R-:W-:-:S07]  /*1330*/  @P2 FADD.FTZ R3, R134, R3 ;  /* 0x0000000386032221 */ /* 0x000fce0000010000 */
.L_x_466:
[----:B------:R-:W-:-:S04]  /*1340*/  F2FP.BF16.F32.PACK_AB R72, RZ, R3 ;  /* 0x00000003ff48723e */ /* 0x000fc800000010ff */
[----:B------:R-:W-:-:S07]  /*1350*/  PRMT R68, R72, 0x7610, R68 ;  /* 0x0000761048447816 */ /* 0x000fce0000000044 */
.L_x_467:
[----:B------:R-:W-:Y:S01]  /*1360*/  IMAD.U32 R130, R130, 0x10000, RZ ;  /* 0x0001000082827824 */ /* 0x000fe200078e00ff */
[----:B------:R-:W-:Y:S06]  /*1370*/  @P3 BRA `(.L_x_468) ;  /* 0x0000000000243947 */ /* 0x000fec0003800000 */
[----:B------:R-:W-:-:S04]  /*1380*/  ISETP.NE.U32.AND P4, PT, RZ, UR12, PT ;  /* 0x0000000cff007c0c */ /* 0x000fc8000bf85070 */
[----:B------:R-:W-:-:S13]  /*1390*/  ISETP.NE.AND.EX P4, PT, RZ, UR13, PT, P4 ;  /* 0x0000000dff007c0c */ /* 0x000fda000bf85340 */
[----:B------:R-:W-:Y:S05]  /*13a0*/  @P4 BRA `(.L_x_469) ;  /* 0x0000000000084947 */ /* 0x000fea0003800000 */
[----:B------:R-:W-:Y:S05]  /*13b0*/  @P0 BRA `(.L_x_470) ;  /* 0x00000000002c0947 */ /* 0x000fea0003800000 */
[----:B------:R-:W-:Y:S05]  /*13c0*/  BRA `(.L_x_471) ;  /* 0x0000000000307947 */ /* 0x000fea0003800000 */
.L_x_469:
[----:B-----5:R-:W-:-:S04]  /*13d0*/  PRMT R72, R60, 0x7632, R72 ;  /* 0x000076323c487816 */ /* 0x020fc80000000048 */
[----:B------:R-:W-:-:S05]  /*13e0*/  SHF.L.U32 R129, R72, 0x10, RZ ;  /* 0x0000001048817819 */ /* 0x000fca00000006ff */
[----:B------:R-:W-:Y:S01]  /*13f0*/  FADD.FTZ R130, R129, R130 ;  /* 0x0000008281827221 */ /* 0x000fe20000010000 */
[----:B------:R-:W-:Y:S06]  /*1400*/  BRA `(.L_x_470) ;  /* 0x0000000000187947 */ /* 0x000fec0003800000 */
.L_x_468:
[----:B-----5:R-:W-:Y:S02]  /*1410*/  PRMT R72, R64, 0x7632, R72 ;  /* 0x0000763240487816 */ /* 0x020fe40000000048 */
[----:B------:R-:W-:-:S03]  /*1420*/  @P2 PRMT R134, R60, 0x7632, R134 ;  /* 0x000076323c862816 */ /* 0x000fc60000000086 */
[----:B------:R-:W-:Y:S01]  /*1430*/  IMAD.U32 R129, R72, 0x10000, RZ ;  /* 0x0001000048817824 */ /* 0x000fe200078e00ff */
[----:B------:R-:W-:-:S03]  /*1440*/  @P2 SHF.L.U32 R135, R134, 0x10, RZ ;  /* 0x0000001086872819 */ /* 0x000fc600000006ff */
[----:B------:R-:W-:-:S04]  /*1450*/  FADD.FTZ R130, R129, R130 ;  /* 0x0000008281827221 */ /* 0x000fc80000010000 */
[----:B------:R-:W-:-:S07]  /*1460*/  @P2 FADD.FTZ R130, R135, R130 ;  /* 0x0000008287822221 */ /* 0x000fce0000010000 */
.L_x_470:
[----:B------:R-:W-:-:S04]  /*1470*/  F2FP.BF16.F32.PACK_AB R72, RZ, R130 ;  /* 0x00000082ff48723e */ /* 0x000fc800000010ff */
[----:B------:R-:W-:-:S07]  /*1480*/  PRMT R68, R68, 0x5410, R72 ;  /* 0x0000541044447816 */ /* 0x000fce0000000048 */
.L_x_471:
        /* <DEDUP_REMOVED lines=8> */
.L_x_473:
[----:B-----5:R-:W-:-:S05]  /*1510*/  SHF.L.U32 R72, R61, 0x10, RZ ;  /* 0x000000103d487819 */ /* 0x020fca00000006ff */
[----:B------:R-:W-:Y:S01]  /*1520*/  FADD.FTZ R129, R72, R129 ;  /* 0x0000008148817221 */ /* 0x000fe20000010000 */
[----:B------:R-:W-:Y:S06]  /*1530*/  BRA `(.L_x_474) ;  /* 0x0000000000107947 */ /* 0x000fec0003800000 */
.L_x_472:
[----:B-----5:R-:W-:Y:S01]  /*1540*/  IMAD.U32 R72, R65, 0x10000, RZ ;  /* 0x0001000041487824 */ /* 0x020fe200078e00ff */
[----:B------:R-:W-:-:S03]  /*1550*/  @P2 SHF.L.U32 R134, R61, 0x10, RZ ;  /* 0x000000103d862819 */ /* 0x000fc600000006ff */
[----:B------:R-:W-:-:S04]  /*1560*/  FADD.FTZ R129, R72, R129 ;  /* 0x0000008148817221 */ /* 0x000fc80000010000 */
[----:B------:R-:W-:-:S07]  /*1570*/  @P2 FADD.FTZ R129, R134, R129 ;  /* 0x0000008186812221 */ /* 0x000fce0000010000 */
.L_x_474:
[----:B------:R-:W-:-:S04]  /*1580*/  F2FP.BF16.F32.PACK_AB R72, RZ, R129 ;  /* 0x00000081ff48723e */ /* 0x000fc800000010ff */
[----:B------:R-:W-:-:S07]  /*1590*/  PRMT R69, R72, 0x7610, R69 ;  /* 0x0000761048457816 */ /* 0x000fce0000000045 */
.L_x_475:
[----:B------:R-:W-:Y:S01]  /*15a0*/  IMAD.U32 R146, R73, 0x10000, RZ ;  /* 0x0001000049927824 */ /* 0x000fe200078e00ff */
[----:B------:R-:W-:Y:S06]  /*15b0*/  @P3 BRA `(.L_x_476) ;  /* 0x0000000000243947 */ /* 0x000fec0003800000 */
[----:B------:R-:W-:-:S04]  /*15c0*/  ISETP.NE.U32.AND P4, PT, RZ, UR12, PT ;  /* 0x0000000cff007c0c */ /* 0x000fc8000bf85070 */
[----:B------:R-:W-:-:S13]  /*15d0*/  ISETP.NE.AND.EX P4, PT, RZ, UR13, PT, P4 ;  /* 0x0000000dff007c0c */ /* 0x000fda000bf85340 */
[----:B------:R-:W-:Y:S05]  /*15e0*/  @P4 BRA `(.L_x_477) ;  /* 0x0000000000084947 */ /* 0x000fea0003800000 */
[----:B------:R-:W-:Y:S05]  /*15f0*/  @P0 BRA `(.L_x_478) ;  /* 0x00000000002c0947 */ /* 0x000fea0003800000 */
[----:B------:R-:W-:Y:S05]  /*1600*/  BRA `(.L_x_479) ;  /* 0x0000000000307947 */ /* 0x000fea0003800000 */
.L_x_477:
[----:B-----5:R-:W-:-:S04]  /*1610*/  PRMT R72, R61, 0x7632, R72 ;  /* 0x000076323d487816 */ /* 0x020fc80000000048 */
[----:B------:R-:W-:-:S05]  /*1620*/  SHF.L.U32 R73, R72, 0x10, RZ ;  /* 0x0000001048497819 */ /* 0x000fca00000006ff */
[----:B------:R-:W-:Y:S01]  /*1630*/  FADD.FTZ R146, R73, R146 ;  /* 0x0000009249927221 */ /* 0x000fe20000010000 */
[----:B------:R-:W-:Y:S06]  /*1640*/  BRA `(.L_x_478) ;  /* 0x0000000000187947 */ /* 0x000fec0003800000 */
.L_x_476:
[----:B-----5:R-:W-:Y:S02]  /*1650*/  PRMT R72, R65, 0x7632, R72 ;  /* 0x0000763241487816 */ /* 0x020fe40000000048 */
[----:B------:R-:W-:-:S03]  /*1660*/  @P2 PRMT R134, R61, 0x7632, R134 ;  /* 0x000076323d862816 */ /* 0x000fc60000000086 */
[----:B------:R-:W-:Y:S01]  /*1670*/  IMAD.U32 R73, R72, 0x10000, RZ ;  /* 0x0001000048497824 */ /* 0x000fe200078e00ff */
[----:B------:R-:W-:-:S03]  /*1680*/  @P2 SHF.L.U32 R135, R134, 0x10, RZ ;  /* 0x0000001086872819 */ /* 0x000fc600000006ff */
[----:B------:R-:W-:-:S04]  /*1690*/  FADD.FTZ R146, R73, R146 ;  /* 0x0000009249927221 */ /* 0x000fc80000010000 */
[----:B------:R-:W-:-:S07]  /*16a0*/  @P2 FADD.FTZ R146, R135, R146 ;  /* 0x0000009287922221 */ /* 0x000fce0000010000 */
.L_x_478:
[----:B------:R-:W-:-:S04]  /*16b0*/  F2FP.BF16.F32.PACK_AB R72, RZ, R146 ;  /* 0x00000092ff48723e */ /* 0x000fc800000010ff */
[----:B------:R-:W-:-:S07]  /*16c0*/  PRMT R69, R69, 0x5410, R72 ;  /* 0x0000541045457816 */ /* 0x000fce0000000048 */
.L_x_479:
        /* <DEDUP_REMOVED lines=8> */
.L_x_481:
[----:B-----5:R-:W-:-:S05]  /*1750*/  SHF.L.U32 R72, R62, 0x10, RZ ;  /* 0x000000103e487819 */ /* 0x020fca00000006ff */
[----:B------:R-:W-:Y:S01]  /*1760*/  FADD.FTZ R145, R72, R145 ;  /* 0x0000009148917221 */ /* 0x000fe20000010000 */
[----:B------:R-:W-:Y:S06]  /*1770*/  BRA `(.L_x_482) ;  /* 0x0000000000107947 */ /* 0x000fec0003800000 */
.L_x_480:
[----:B-----5:R-:W-:Y:S01]  /*1780*/  IMAD.U32 R72, R66, 0x10000, RZ ;  /* 0x0001000042487824 */ /* 0x020fe200078e00ff */
[----:B------:R-:W-:-:S03]  /*1790*/  @P2 SHF.L.U32 R134, R62, 0x10, RZ ;  /* 0x000000103e862819 */ /* 0x000fc600000006ff */
[----:B------:R-:W-:-:S04]  /*17a0*/  FADD.FTZ R145, R72, R145 ;  /* 0x0000009148917221 */ /* 0x000fc80000010000 */
[----:B------:R-:W-:-:S07]  /*17b0*/  @P2 FADD.FTZ R145, R134, R145 ;  /* 0x0000009186912221 */ /* 0x000fce0000010000 */
.L_x_482:
[----:B------:R-:W-:-:S04]  /*17c0*/  F2FP.BF16.F32.PACK_AB R72, RZ, R145 ;  /* 0x00000091ff48723e */ /* 0x000fc800000010ff */
[----:B------:R-:W-:-:S07]  /*17d0*/  PRMT R70, R72, 0x7610, R70 ;  /* 0x0000761048467816 */ /* 0x000fce0000000046 */
.L_x_483:
[----:B------:R-:W-:Y:S01]  /*17e0*/  IMAD.U32 R160, R74, 0x10000, RZ ;  /* 0x000100004aa07824 */ /* 0x000fe200078e00ff */
[----:B------:R-:W-:Y:S06]  /*17f0*/  @P3 BRA `(.L_x_484) ;  /* 0x0000000000243947 */ /* 0x000fec0003800000 */
[----:B------:R-:W-:-:S04]  /*1800*/  ISETP.NE.U32.AND P4, PT, RZ, UR12, PT ;  /* 0x0000000cff007c0c */ /* 0x000fc8000bf85070 */
[----:B------:R-:W-:-:S13]  /*1810*/  ISETP.NE.AND.EX P4, PT, RZ, UR13, PT, P4 ;  /* 0x0000000dff007c0c */ /* 0x000fda000bf85340 */
[----:B------:R-:W-:Y:S05]  /*1820*/  @P4 BRA `(.L_x_485) ;  /* 0x0000000000084947 */ /* 0x000fea0003800000 */
[----:B------:R-:W-:Y:S05]  /*1830*/  @P0 BRA `(.L_x_486) ;  /* 0x00000000002c0947 */ /* 0x000fea0003800000 */
[----:B------:R-:W-:Y:S05]  /*1840*/  BRA `(.L_x_487) ;  /* 0x0000000000307947 */ /* 0x000fea0003800000 */
.L_x_485:
[----:B-----5:R-:W-:-:S04]  /*1850*/  PRMT R72, R62, 0x7632, R72 ;  /* 0x000076323e487816 */ /* 0x020fc80000000048 */
[----:B------:R-:W-:-:S05]  /*1860*/  SHF.L.U32 R73, R72, 0x10, RZ ;  /* 0x0000001048497819 */ /* 0x000fca00000006ff */
[----:B------:R-:W-:Y:S01]  /*1870*/  FADD.FTZ R160, R73, R160 ;  /* 0x000000a049a07221 */ /* 0x000fe20000010000 */
[----:B------:R-:W-:Y:S06]  /*1880*/  BRA `(.L_x_486) ;  /* 0x0000000000187947 */ /* 0x000fec0003800000 */
.L_x_484:
[----:B-----5:R-:W-:Y:S02]  /*1890*/  PRMT R72, R66, 0x7632, R72 ;  /* 0x0000763242487816 */ /* 0x020fe40000000048 */
[----:B------:R-:W-:-:S03]  /*18a0*/  @P2 PRMT R74, R62, 0x7632, R74 ;  /* 0x000076323e4a2816 */ /* 0x000fc6000000004a */
[----:B------:R-:W-:Y:S01]  /*18b0*/  IMAD.U32 R73, R72, 0x10000, RZ ;  /* 0x0001000048497824 */ /* 0x000fe200078e00ff */
[----:B------:R-:W-:-:S03]  /*18c0*/  @P2 SHF.L.U32 R135, R74, 0x10, RZ ;  /* 0x000000104a872819 */ /* 0x000fc600000006ff */
[----:B------:R-:W-:-:S04]  /*18d0*/  FADD.FTZ R160, R73, R160 ;  /* 0x000000a049a07221 */ /* 0x000fc80000010000 */
[----:B------:R-:W-:-:S07]  /*18e0*/  @P2 FADD.FTZ R160, R135, R160 ;  /* 0x000000a087a02221 */ /* 0x000fce0000010000 */
.L_x_486:
[----:B------:R-:W-:-:S04]  /*18f0*/  F2FP.BF16.F32.PACK_AB R72, RZ, R160 ;  /* 0x000000a0ff48723e */ /* 0x000fc800000010ff */
[----:B------:R-:W-:-:S07]  /*1900*/  PRMT R70, R70, 0x5410, R72 ;  /* 0x0000541046467816 */ /* 0x000fce0000000048 */
.L_x_487:
        /* <DEDUP_REMOVED lines=8> */
.L_x_489:
[----:B-----5:R-:W-:-:S05]  /*1990*/  SHF.L.U32 R72, R63, 0x10, RZ ;  /* 0x000000103f487819 */ /* 0x020fca00000006ff */
[----:B------:R-:W-:Y:S01]  /*19a0*/  FADD.FTZ R159, R72, R159 ;  /* 0x0000009f489f7221 */ /* 0x000fe20000010000 */
[----:B------:R-:W-:Y:S06]  /*19b0*/  BRA `(.L_x_490) ;  /* 0x0000000000107947 */ /* 0x000fec0003800000 */
.L_x_488:
[----:B-----5:R-:W-:Y:S01]  /*19c0*/  IMAD.U32 R72, R67, 0x10000, RZ ;  /* 0x0001000043487824 */ /* 0x020fe200078e00ff */
[----:B------:R-:W-:-:S03]  /*19d0*/  @P2 SHF.L.U32 R74, R63, 0x10, RZ ;  /* 0x000000103f4a2819 */ /* 0x000fc600000006ff */
[----:B------:R-:W-:-:S04]  /*19e0*/  FADD.FTZ R159, R72, R159 ;  /* 0x0000009f489f7221 */ /* 0x000fc80000010000 */
[----:B------:R-:W-:-:S07]  /*19f0*/  @P2 FADD.FTZ R159, R74, R159 ;  /* 0x0000009f4a9f2221 */ /* 0x000fce0000010000 */
.L_x_490:
[----:B------:R-:W-:-:S04]  /*1a00*/  F2FP.BF16.F32.PACK_AB R72, RZ, R159 ;  /* 0x0000009fff48723e */ /* 0x000fc800000010ff */
[----:B------:R-:W-:-:S07]  /*1a10*/  PRMT R71, R72, 0x7610, R71 ;  /* 0x0000761048477816 */ /* 0x000fce0000000047 */
.L_x_491:
[----:B------:R-:W-:Y:S01]  /*1a20*/  IMAD.U32 R161, R75, 0x10000, RZ ;  /* 0x000100004ba17824 */ /* 0x000fe200078e00ff */
[----:B------:R-:W-:Y:S06]  /*1a30*/  @P3 BRA `(.L_x_492) ;  /* 0x0000000000243947 */ /* 0x000fec0003800000 */
[----:B------:R-:W-:-:S04]  /*1a40*/  ISETP.NE.U32.AND P2, PT, RZ, UR12, PT ;  /* 0x0000000cff007c0c */ /* 0x000fc8000bf45070 */
[----:B------:R-:W-:-:S13]  /*1a50*/  ISETP.NE.AND.EX P2, PT, RZ, UR13, PT, P2 ;  /* 0x0000000dff007c0c */ /* 0x000fda000bf45320 */
[----:B------:R-:W-:Y:S05]  /*1a60*/  @P2 BRA `(.L_x_493) ;  /* 0x0000000000082947 */ /* 0x000fea0003800000 */
[----:B------:R-:W-:Y:S05]  /*1a70*/  @P0 BRA `(.L_x_494) ;  /* 0x00000000002c0947 */ /* 0x000fea0003800000 */
[----:B------:R-:W-:Y:S05]  /*1a80*/  BRA `(.L_x_495) ;  /* 0x0000000000307947 */ /* 0x000fea0003800000 */
.L_x_493:
[----:B-----5:R-:W-:-:S04]  /*1a90*/  PRMT R72, R63, 0x7632, R72 ;  /* 0x000076323f487816 */ /* 0x020fc80000000048 */
[----:B------:R-:W-:-:S05]  /*1aa0*/  SHF.L.U32 R72, R72, 0x10, RZ ;  /* 0x0000001048487819 */ /* 0x000fca00000006ff */
[----:B------:R-:W-:Y:S01]  /*1ab0*/  FADD.FTZ R161, R72, R161 ;  /* 0x000000a148a17221 */ /* 0x000fe20000010000 */
[----:B------:R-:W-:Y:S06]  /*1ac0*/  BRA `(.L_x_494) ;  /* 0x0000000000187947 */ /* 0x000fec0003800000 */
.L_x_492:
[----:B-----5:R-:W-:Y:S02]  /*1ad0*/  PRMT R72, R67, 0x7632, R72 ;  /* 0x0000763243487816 */ /* 0x020fe40000000048 */
[----:B------:R-:W-:-:S03]  /*1ae0*/  @P2 PRMT R73, R63, 0x7632, R73 ;  /* 0x000076323f492816 */ /* 0x000fc60000000049 */
[----:B------:R-:W-:Y:S01]  /*1af0*/  IMAD.U32 R72, R72, 0x10000, RZ ;  /* 0x0001000048487824 */ /* 0x000fe200078e00ff */
[----:B------:R-:W-:-:S03]  /*1b00*/  @P2 SHF.L.U32 R74, R73, 0x10, RZ ;  /* 0x00000010494a2819 */ /* 0x000fc600000006ff */
[----:B------:R-:W-:-:S04]  /*1b10*/  FADD.FTZ R161, R72, R161 ;  /* 0x000000a148a17221 */ /* 0x000fc80000010000 */
[----:B------:R-:W-:-:S07]  /*1b20*/  @P2 FADD.FTZ R161, R74, R161 ;  /* 0x000000a14aa12221 */ /* 0x000fce0000010000 */
.L_x_494:
[----:B------:R-:W-:-:S04]  /*1b30*/  F2FP.BF16.F32.PACK_AB R72, RZ, R161 ;  /* 0x000000a1ff48723e */ /* 0x000fc800000010ff */
[----:B------:R-:W-:-:S07]  /*1b40*/  PRMT R71, R71, 0x5410, R72 ;  /* 0x0000541047477816 */ /* 0x000fce0000000048 */
.L_x_495:
[----:B------:R-:W0:Y:S01]  /*1b50*/  @P0 LDC.64 R72, c[0x0][0x238] ;  /* 0x00008e00ff480b82 */ /* 0x000e220000000a00 */
[C---:B------:R-:W-:Y:S01]  /*1b60*/  VIADD R171, R167.reuse, 0x20 ;  /* 0x00000020a7ab7836 */ /* 0x040fe20000000000 */
[----:B0-----:R-:W-:-:S04]  /*1b70*/  @P0 LEA R72, P2, R167, R72, 0x4 ;  /* 0x00000048a7480211 */ /* 0x001fc800078420ff */
[----:B------:R-:W-:-:S05]  /*1b80*/  @P0 LEA.HI.X R73, R167, R73, RZ, 0x4, P2 ;  /* 0x00000049a7490211 */ /* 0x000fca00010f24ff */
[----:B------:R0:W-:Y:S04]  /*1b90*/  @P0 STG.E.128 desc[UR4][R72.64], R68 ;  /* 0x0000004448000986 */ /* 0x0001e8000c101d04 */
.L_x_463:
[----:B------:R-:W-:Y:S05]  /*1ba0*/  BSYNC B0 ;  /* 0x0000000000007941 */ /* 0x000fea0003800000 */
.L_x_462:
[----:B------:R-:W-:Y:S01]  /*1bb0*/  ISETP.GE.U32.AND P2, PT, R118, 0x40, PT ;  /* 0x000000407600780c */ /* 0x000fe20003f46070 */
[----:B------:R-:W-:-:S12]  /*1bc0*/  BSSY B0, `(.L_x_496) ;  /* 0x00000a6000007945 */ /* 0x000fd80003800000 */
[----:B------:R-:W-:Y:S05]  /*1bd0*/  @!P2 BRA `(.L_x_497) ;  /* 0x000000080090a947 */ /* 0x000fea0003800000 */
[----:B------:R-:W-:Y:S01]  /*1be0*/  ISETP.NE.U32.AND P3, PT, RZ, UR10, PT ;  /* 0x0000000aff007c0c */ /* 0x000fe2000bf65070 */
[----:B0-----:R-:W0:Y:S03]  /*1bf0*/  LDC.64 R72, c[0x0][0x220] ;  /* 0x00008800ff487b82 */ /* 0x001e260000000a00 */
[----:B------:R-:W-:-:S13]  /*1c00*/  ISETP.NE.AND.EX P3, PT, RZ, UR11, PT, P3 ;  /* 0x0000000bff007c0c */ /* 0x000fda000bf65330 */
[----:B------:R-:W-:-:S04]  /*1c10*/  @P3 LEA R168, P2, R171, UR10, 0x4 ;  /* 0x0000000aaba83c11 */ /* 0x000fc8000f8420ff */
[C---:B------:R-:W-:Y:S02]  /*1c20*/  @P3 LEA.HI.X R169, R171.reuse, UR11, RZ, 0x4, P2 ;  /* 0x0000000baba93c11 */ /* 0x040fe400090f24ff */
[----:B------:R-:W-:Y:S01]  /*1c30*/  ISETP.NE.U32.AND P2, PT, RZ, UR12, PT ;  /* 0x0000000cff007c0c */ /* 0x000fe2000bf45070 */
[----:B0-----:R-:W-:Y:S02]  /*1c40*/  IMAD.WIDE.U32 R72, R171, 0x10, R72 ;  /* 0x00000010ab487825 */ /* 0x001fe400078e0048 */
[----:B-----5:R0:W5:Y:S01]  /*1c50*/  @P3 LDG.E.128 R64, desc[UR4][R168.64] ;  /* 0x00000004a8403981 */ /* 0x020162000c1e1d00 */
[----:B------:R-:W-:-:S03]  /*1c60*/  ISETP.NE.AND.EX P2, PT, RZ, UR13, PT, P2 ;  /* 0x0000000dff007c0c */ /* 0x000fc6000bf45320 */
[----:B------:R-:W2:Y:S10]  /*1c70*/  LDG.E.128 R72, desc[UR4][R72.64] ;  /* 0x0000000448487981 */ /* 0x000eb4000c1e1d00 */
[----:B------:R-:W-:-:S04]  /*1c80*/  @P2 LEA R134, P4, R171, UR12, 0x4 ;  /* 0x0000000cab862c11 */ /* 0x000fc8000f8820ff */
[----:B------:R-:W-:-:S05]  /*1c90*/  @P2 LEA.HI.X R135, R171, UR13, RZ, 0x4, P4 ;  /* 0x0000000dab872c11 */ /* 0x000fca000a0f24ff */
[----:B------:R0:W5:Y:S01]  /*1ca0*/  @P2 LDG.E.128 R60, desc[UR4][R134.64] ;  /* 0x00000004863c2981 */ /* 0x000162000c1e1d00 */
[----:B------:R-:W-:-:S04]  /*1cb0*/  ISETP.NE.U32.AND P3, PT, RZ, UR10, PT ;  /* 0x0000000aff007c0c */ /* 0x000fc8000bf65070 */
[----:B------:R-:W-:Y:S02]  /*1cc0*/  ISETP.NE.AND.EX P3, PT, RZ, UR11, PT, P3 ;  /* 0x0000000bff007c0c */ /* 0x000fe4000bf65330 */
[C---:B--2---:R-:W-:Y:S02]  /*1cd0*/  SHF.L.U32 R2, R72.reuse, 0x10, RZ ;  /* 0x0000001048027819 */ /* 0x044fe400000006ff */
[----:B------:R-:W-:-:S09]  /*1ce0*/  PRMT R128, R72, 0x7632, R128 ;  /* 0x0000763248807816 */ /* 0x000fd20000000080 */
[----:B0-----:R-:W-:Y:S05]  /*1cf0*/  @P3 BRA `(.L_x_498) ;  /* 0x0000000000203947 */ /* 0x001fea0003800000 */
[----:B------:R-:W-:-:S04]  /*1d00*/  ISETP.NE.U32.AND P4, PT, RZ, UR12, PT ;  /* 0x0000000cff007c0c */ /* 0x000fc8000bf85070 */
[----:B------:R-:W-:-:S13]  /*1d10*/  ISETP.NE.AND.EX P4, PT, RZ, UR13, PT, P4 ;  /* 0x0000000dff007c0c */ /* 0x000fda000bf85340 */
[----:B------:R-:W-:Y:S05]  /*1d20*/  @P4 BRA `(.L_x_499) ;  /* 0x0000000000084947 */ /* 0x000fea0003800000 */
[----:B------:R-:W-:Y:S05]  /*1d30*/  @P0 BRA `(.L_x_500) ;  /* 0x0000000000200947 */ /* 0x000fea0003800000 */
[----:B------:R-:W-:Y:S05]  /*1d40*/  BRA `(.L_x_501) ;  /* 0x0000000000247947 */ /* 0x000fea0003800000 */
.L_x_499:
[----:B-----5:R-:W-:-:S04]  /*1d50*/  IMAD.U32 R127, R60, 0x10000, RZ ;  /* 0x000100003c7f7824 */ /* 0x020fc800078e00ff */
[----:B------:R-:W-:Y:S01]  /*1d60*/  FADD.FTZ R2, R127, R2 ;  /* 0x000000027f027221 */ /* 0x000fe20000010000 */
[----:B------:R-:W-:Y:S06]  /*1d70*/  BRA `(.L_x_500) ;  /* 0x0000000000107947 */ /* 0x000fec0003800000 */
.L_x_498:
[----:B-----5:R-:W-:Y:S01]  /*1d80*/  SHF.L.U32 R127, R64, 0x10, RZ ;  /* 0x00000010407f7819 */ /* 0x020fe200000006ff */
[----:B------:R-:W-:-:S04]  /*1d90*/  @P2 IMAD.U32 R135, R60, 0x10000, RZ ;  /* 0x000100003c872824 */ /* 0x000fc800078e00ff */
[----:B------:R-:W-:-:S04]  /*1da0*/  FADD.FTZ R2, R127, R2 ;  /* 0x000000027f027221 */ /* 0x000fc80000010000 */
[----:B------:R-:W-:-:S07]  /*1db0*/  @P2 FADD.FTZ R2, R135, R2 ;  /* 0x0000000287022221 */ /* 0x000fce0000010000 */
.L_x_500:
[----:B------:R-:W-:-:S04]  /*1dc0*/  F2FP.BF16.F32.PACK_AB R72, RZ, R2 ;  /* 0x00000002ff48723e */ /* 0x000fc800000010ff */
[----:B------:R-:W-:-:S07]  /*1dd0*/  PRMT R68, R72, 0x7610, R68 ;  /* 0x0000761048447816 */ /* 0x000fce0000000044 */
.L_x_501:
[----:B------:R-:W-:Y:S01]  /*1de0*/  SHF.L.U32 R128, R128, 0x10, RZ ;  /* 0x0000001080807819 */ /* 0x000fe200000006ff */
[----:B------:R-:W-:Y:S06]  /*1df0*/  @P3 BRA `(.L_x_502) ;  /* 0x0000000000243947 */ /* 0x000fec0003800000 */
[----:B------:R-:W-:-:S04]  /*1e00*/  ISETP.NE.U32.AND P4, PT, RZ, UR12, PT ;  /* 0x0000000cff007c0c */ /* 0x000fc8000bf85070 */
[----:B------:R-:W-:-:S13]  /*1e10*/  ISETP.NE.AND.EX P4, PT, RZ, UR13, PT, P4 ;  /* 0x0000000dff007c0c */ /* 0x000fda000bf85340 */
[----:B------:R-:W-:Y:S05]  /*1e20*/  @P4 BRA `(.L_x_503) ;  /* 0x0000000000084947 */ /* 0x000fea0003800000 */
[----:B------:R-:W-:Y:S05]  /*1e30*/  @P0 BRA `(.L_x_504) ;  /* 0x00000000002c0947 */ /* 0x000fea0003800000 */
[----:B------:R-:W-:Y:S05]  /*1e40*/  BRA `(.L_x_505) ;  /* 0x0000000000307947 */ /* 0x000fea0003800000 */
.L_x_503:
[----:B-----5:R-:W-:-:S05]  /*1e50*/  PRMT R72, R60, 0x7632, R72 ;  /* 0x000076323c487816 */ /* 0x020fca0000000048 */
[----:B------:R-:W-:-:S04]  /*1e60*/  IMAD.U32 R127, R72, 0x10000, RZ ;  /* 0x00010000487f7824 */ /* 0x000fc800078e00ff */
[----:B------:R-:W-:Y:S01]  /*1e70*/  FADD.FTZ R128, R127, R128 ;  /* 0x000000807f807221 */ /* 0x000fe20000010000 */
[----:B------:R-:W-:Y:S06]  /*1e80*/  BRA `(.L_x_504) ;  /* 0x0000000000187947 */ /* 0x000fec0003800000 */
.L_x_502:
[----:B-----5:R-:W-:Y:S02]  /*1e90*/  PRMT R72, R64, 0x7632, R72 ;  /* 0x0000763240487816 */ /* 0x020fe40000000048 */
[----:B------:R-:W-:Y:S02]  /*1ea0*/  @P2 PRMT R134, R60, 0x7632, R134 ;  /* 0x000076323c862816 */ /* 0x000fe40000000086 */
[----:B------:R-:W-:-:S03]  /*1eb0*/  SHF.L.U32 R127, R72, 0x10, RZ ;  /* 0x00000010487f7819 */ /* 0x000fc600000006ff */
[----:B------:R-:W-:Y:S02]  /*1ec0*/  @P2 IMAD.U32 R135, R134, 0x10000, RZ ;  /* 0x0001000086872824 */ /* 0x000fe400078e00ff */
[----:B------:R-:W-:-:S04]  /*1ed0*/  FADD.FTZ R128, R127, R128 ;  /* 0x000000807f807221 */ /* 0x000fc80000010000 */
[----:B------:R-:W-:-:S07]  /*1ee0*/  @P2 FADD.FTZ R128, R135, R128 ;  /* 0x0000008087802221 */ /* 0x000fce0000010000 */
.L_x_504:
[----:B------:R-:W-:-:S04]  /*1ef0*/  F2FP.BF16.F32.PACK_AB R72, RZ, R128 ;  /* 0x00000080ff48723e */ /* 0x000fc800000010ff */
[----:B------:R-:W-:-:S07]  /*1f00*/  PRMT R68, R68, 0x5410, R72 ;  /* 0x0000541044447816 */ /* 0x000fce0000000048 */
.L_x_505:
        /* <DEDUP_REMOVED lines=8> */
.L_x_507:
[----:B-----5:R-:W-:-:S04]  /*1f90*/  IMAD.U32 R72, R61, 0x10000, RZ ;  /* 0x000100003d487824 */ /* 0x020fc800078e00ff */
[----:B------:R-:W-:Y:S01]  /*1fa0*/  FADD.FTZ R127, R72, R127 ;  /* 0x0000007f487f7221 */ /* 0x000fe20000010000 */
[----:B------:R-:W-:Y:S06]  /*1fb0*/  BRA `(.L_x_508) ;  /* 0x0000000000107947 */ /* 0x000fec0003800000 */
.L_x_506:
[----:B-----5:R-:W-:Y:S01]  /*1fc0*/  SHF.L.U32 R72, R65, 0x10, RZ ;  /* 0x0000001041487819 */ /* 0x020fe200000006ff */
[----:B------:R-:W-:-:S04]  /*1fd0*/  @P2 IMAD.U32 R134, R61, 0x10000, RZ ;  /* 0x000100003d862824 */ /* 0x000fc800078e00ff */
[----:B------:R-:W-:-:S04]  /*1fe0*/  FADD.FTZ R127, R72, R127 ;  /* 0x0000007f487f7221 */ /* 0x000fc80000010000 */
[----:B------:R-:W-:-:S07]  /*1ff0*/  @P2 FADD.FTZ R127, R134, R127 ;  /* 0x0000007f867f2221 */ /* 0x000fce0000010000 */
.L_x_508:
[----:B------:R-:W-:-:S04]  /*2000*/  F2FP.BF16.F32.PACK_AB R72, RZ, R127 ;  /* 0x0000007fff48723e */ /* 0x000fc800000010ff */
[----:B------:R-:W-:-:S07]  /*2010*/  PRMT R69, R72, 0x7610, R69 ;  /* 0x0000761048457816 */ /* 0x000fce0000000045 */
.L_x_509:
[----:B------:R-:W-:Y:S01]  /*2020*/  SHF.L.U32 R144, R73, 0x10, RZ ;  /* 0x0000001049907819 */ /* 0x000fe200000006ff */
[----:B------:R-:W-:Y:S06]  /*2030*/  @P3 BRA `(.L_x_510) ;  /* 0x0000000000243947 */ /* 0x000fec0003800000 */
[----:B------:R-:W-:-:S04]  /*2040*/  ISETP.NE.U32.AND P4, PT, RZ, UR12, PT ;  /* 0x0000000cff007c0c */ /* 0x000fc8000bf85070 */
[----:B------:R-:W-:-:S13]  /*2050*/  ISETP.NE.AND.EX P4, PT, RZ, UR13, PT, P4 ;  /* 0x0000000dff007c0c */ /* 0x000fda000bf85340 */
[----:B------:R-:W-:Y:S05]  /*2060*/  @P4 BRA `(.L_x_511) ;  /* 0x0000000000084947 */ /* 0x000fea0003800000 */
[----:B------:R-:W-:Y:S05]  /*2070*/  @P0 BRA `(.L_x_512) ;  /* 0x00000000002c0947 */ /* 0x000fea0003800000 */
[----:B------:R-:W-:Y:S05]  /*2080*/  BRA `(.L_x_513) ;  /* 0x0000000000307947 */ /* 0x000fea0003800000 */
.L_x_511:
[----:B-----5:R-:W-:-:S05]  /*2090*/  PRMT R72, R61, 0x7632, R72 ;  /* 0x000076323d487816 */ /* 0x020fca0000000048 */
[----:B------:R-:W-:-:S04]  /*20a0*/  IMAD.U32 R73, R72, 0x10000, RZ ;  /* 0x0001000048497824 */ /* 0x000fc800078e00ff */
[----:B------:R-:W-:Y:S01]  /*20b0*/  FADD.FTZ R144, R73, R144 ;  /* 0x0000009049907221 */ /* 0x000fe20000010000 */
[----:B------:R-:W-:Y:S06]  /*20c0*/  BRA `(.L_x_512) ;  /* 0x0000000000187947 */ /* 0x000fec0003800000 */
.L_x_510:
[----:B-----5:R-:W-:Y:S02]  /*20d0*/  PRMT R72, R65, 0x7632, R72 ;  /* 0x0000763241487816 */ /* 0x020fe40000000048 */
[----:B------:R-:W-:Y:S02]  /*20e0*/  @P2 PRMT R134, R61, 0x7632, R134 ;  /* 0x000076323d862816 */ /* 0x000fe40000000086 */
[----:B------:R-:W-:-:S03]  /*20f0*/  SHF.L.U32 R73, R72, 0x10, RZ ;  /* 0x0000001048497819 */ /* 0x000fc600000006ff */
[----:B------:R-:W-:Y:S02]  /*2100*/  @P2 IMAD.U32 R135, R134, 0x10000, RZ ;  /* 0x0001000086872824 */ /* 0x000fe400078e00ff */
[----:B------:R-:W-:-:S04]  /*2110*/  FADD.FTZ R144, R73, R144 ;  /* 0x0000009049907221 */ /* 0x000fc80000010000 */
[----:B------:R-:W-:-:S07]  /*2120*/  @P2 FADD.FTZ R144, R135, R144 ;  /* 0x0000009087902221 */ /* 0x000fce0000010000 */
.L_x_512:
[----:B------:R-:W-:-:S04]  /*2130*/  F2FP.BF16.F32.PACK_AB R72, RZ, R144 ;  /* 0x00000090ff48723e */ /* 0x000fc800000010ff */
[----:B------:R-:W-:-:S07]  /*2140*/  PRMT R69, R69, 0x5410, R72 ;  /* 0x0000541045457816 */ /* 0x000fce0000000048 */
.L_x_513:
        /* <DEDUP_REMOVED lines=8> */
.L_x_515:
[----:B-----5:R-:W-:-:S04]  /*21d0*/  IMAD.U32 R72, R62, 0x10000, RZ ;  /* 0x000100003e487824 */ /* 0x020fc800078e00ff */
[----:B------:R-:W-:Y:S01]  /*21e0*/  FADD.FTZ R143, R72, R143 ;  /* 0x0000008f488f7221 */ /* 0x000fe20000010000 */
[----:B------:R-:W-:Y:S06]  /*21f0*/  BRA `(.L_x_516) ;  /* 0x0000000000107947 */ /* 0x000fec0003800000 */
.L_x_514:
[----:B-----5:R-:W-:Y:S01]  /*2200*/  SHF.L.U32 R72, R66, 0x10, RZ ;  /* 0x0000001042487819 */ /* 0x020fe200000006ff */
[----:B------:R-:W-:-:S04]  /*2210*/  @P2 IMAD.U32 R134, R62, 0x10000, RZ ;  /* 0x000100003e862824 */ /* 0x000fc800078e00ff */
[----:B------:R-:W-:-:S04]  /*2220*/  FADD.FTZ R143, R72, R143 ;  /* 0x0000008f488f7221 */ /* 0x000fc80000010000 */
[----:B------:R-:W-:-:S07]  /*2230*/  @P2 FADD.FTZ R143, R134, R143 ;  /* 0x0000008f868f2221 */ /* 0x000fce0000010000 */
.L_x_516:
[----:B------:R-:W-:-:S04]  /*2240*/  F2FP.BF16.F32.PACK_AB R72, RZ, R143 ;  /* 0x0000008fff48723e */ /* 0x000fc800000010ff */
[----:B------:R-:W-:-:S07]  /*2250*/  PRMT R70, R72, 0x7610, R70 ;  /* 0x0000761048467816 */ /* 0x000fce0000000046 */
.L_x_517:
[----:B------:R-:W-:Y:S01]  /*2260*/  SHF.L.U32 R158, R74, 0x10, RZ ;  /* 0x000000104a9e7819 */ /* 0x000fe200000006ff */
[----:B------:R-:W-:Y:S06]  /*2270*/  @P3 BRA `(.L_x_518) ;  /* 0x0000000000243947 */ /* 0x000fec0003800000 */
[----:B------:R-:W-:-:S04]  /*2280*/  ISETP.NE.U32.AND P4, PT, RZ, UR12, PT ;  /* 0x0000000cff007c0c */ /* 0x000fc8000bf85070 */
[----:B------:R-:W-:-:S13]  /*2290*/  ISETP.NE.AND.EX P4, PT, RZ, UR13, PT, P4 ;  /* 0x0000000dff007c0c */ /* 0x000fda000bf85340 */
[----:B------:R-:W-:Y:S05]  /*22a0*/  @P4 BRA `(.L_x_519) ;  /* 0x0000000000084947 */ /* 0x000fea0003800000 */
[----:B------:R-:W-:Y:S05]  /*22b0*/  @P0 BRA `(.L_x_520) ;  /* 0x00000000002c0947 */ /* 0x000fea0003800000 */
[----:B------:R-:W-:Y:S05]  /*22c0*/  BRA `(.L_x_521) ;  /* 0x0000000000307947 */ /* 0x000fea0003800000 */
.L_x_519:
[----:B-----5:R-:W-:-:S05]  /*22d0*/  PRMT R72, R62, 0x7632, R72 ;  /* 0x000076323e487816 */ /* 0x020fca0000000048 */
[----:B------:R-:W-:-:S04]  /*22e0*/  IMAD.U32 R73, R72, 0x10000, RZ ;  /* 0x0001000048497824 */ /* 0x000fc800078e00ff */
[----:B------:R-:W-:Y:S01]  /*22f0*/  FADD.FTZ R158, R73, R158 ;  /* 0x0000009e499e7221 */ /* 0x000fe20000010000 */
[----:B------:R-:W-:Y:S06]  /*2300*/  BRA `(.L_x_520) ;  /* 0x0000000000187947 */ /* 0x000fec0003800000 */
.L_x_518:
[----:B-----5:R-:W-:Y:S02]  /*2310*/  PRMT R72, R66, 0x7632, R72 ;  /* 0x0000763242487816 */ /* 0x020fe40000000048 */
[----:B------:R-:W-:Y:S02]  /*2320*/  @P2 PRMT R74, R62, 0x7632, R74 ;  /* 0x000076323e4a2816 */ /* 0x000fe4000000004a */
[----:B------:R-:W-:-:S03]  /*2330*/  SHF.L.U32 R73, R72, 0x10, RZ ;  /* 0x0000001048497819 */ /* 0x000fc600000006ff */
[----:B------:R-:W-:Y:S02]  /*2340*/  @P2 IMAD.U32 R135, R74, 0x10000, RZ ;  /* 0x000100004a872824 */ /* 0x000fe400078e00ff */
[----:B------:R-:W-:-:S04]  /*2350*/  FADD.FTZ R158, R73, R158 ;  /* 0x0000009e499e7221 */ /* 0x000fc80000010000 */
[----:B------:R-:W-:-:S07]  /*2360*/  @P2 FADD.FTZ R158, R135, R158 ;  /* 0x0000009e879e2221 */ /* 0x000fce0000010000 */
.L_x_520:
[----:B------:R-:W-:-:S04]  /*2370*/  F2FP.BF16.F32.PACK_AB R72, RZ, R158 ;  /* 0x0000009eff48723e */ /* 0x000fc800000010ff */
[----:B------:R-:W-:-:S07]  /*2380*/  PRMT R70, R70, 0x5410, R72 ;  /* 0x0000541046467816 */ /* 0x000fce0000000048 */
.L_x_521:
        /* <DEDUP_REMOVED lines=8> */
.L_x_523:
[----:B-----5:R-:W-:-:S04]  /*2410*/  IMAD.U32 R72, R63, 0x10000, RZ ;  /* 0x000100003f487824 */ /* 0x020fc800078e00ff */
[----:B------:R-:W-:Y:S01]  /*2420*/  FADD.FTZ R157, R72, R157 ;  /* 0x0000009d489d7221 */ /* 0x000fe20000010000 */
[----:B------:R-:W-:Y:S06]  /*2430*/  BRA `(.L_x_524) ;  /* 0x0000000000107947 */ /* 0x000fec0003800000 */
.L_x_522:
[----:B-----5:R-:W-:Y:S01]  /*2440*/  SHF.L.U32 R72, R67, 0x10, RZ ;  /* 0x0000001043487819 */ /* 0x020fe200000006ff */
[----:B------:R-:W-:-:S04]  /*2450*/  @P2 IMAD.U32 R74, R63, 0x10000, RZ ;  /* 0x000100003f4a2824 */ /* 0x000fc800078e00ff */
[----:B------:R-:W-:-:S04]  /*2460*/  FADD.FTZ R157, R72, R157 ;  /* 0x0000009d489d7221 */ /* 0x000fc80000010000 */
[----:B------:R-:W-:-:S07]  /*2470*/  @P2 FADD.FTZ R157, R74, R157 ;  /* 0x0000009d4a9d2221 */ /* 0x000fce0000010000 */
.L_x_524:
[----:B------:R-:W-:-:S04]  /*2480*/  F2FP.BF16.F32.PACK_AB R72, RZ, R157 ;  /* 0x0000009dff48723e */ /* 0x000fc800000010ff */
[----:B------:R-:W-:-:S07]  /*2490*/  PRMT R71, R72, 0x7610, R71 ;  /* 0x0000761048477816 */ /* 0x000fce0000000047 */
.L_x_525:
[----:B------:R-:W-:Y:S01]  /*24a0*/  SHF.L.U32 R162, R75, 0x10, RZ ;  /* 0x000000104ba27819 */ /* 0x000fe200000006ff */
[----:B------:R-:W-:Y:S06]  /*24b0*/  @P3 BRA `(.L_x_526) ;  /* 0x0000000000243947 */ /* 0x000fec0003800000 */
[----:B------:R-:W-:-:S04]  /*24c0*/  ISETP.NE.U32.AND P2, PT, RZ, UR12, PT ;  /* 0x0000000cff007c0c */ /* 0x000fc8000bf45070 */
[----:B------:R-:W-:-:S13]  /*24d0*/  ISETP.NE.AND.EX P2, PT, RZ, UR13, PT, P2 ;  /* 0x0000000dff007c0c */ /* 0x000fda000bf45320 */
[----:B------:R-:W-:Y:S05]  /*24e0*/  @P2 BRA `(.L_x_527) ;  /* 0x0000000000082947 */ /* 0x000fea0003800000 */
[----:B------:R-:W-:Y:S05]  /*24f0*/  @P0 BRA `(.L_x_528) ;  /* 0x00000000002c0947 */ /* 0x000fea0003800000 */
[----:B------:R-:W-:Y:S05]  /*2500*/  BRA `(.L_x_529) ;  /* 0x0000000000307947 */ /* 0x000fea0003800000 */
.L_x_527:
[----:B-----5:R-:W-:-:S05]  /*2510*/  PRMT R72, R63, 0x7632, R72 ;  /* 0x000076323f487816 */ /* 0x020fca0000000048 */
[----:B------:R-:W-:-:S04]  /*2520*/  IMAD.U32 R73, R72, 0x10000, RZ ;  /* 0x0001000048497824 */ /* 0x000fc800078e00ff */
[----:B------:R-:W-:Y:S01]  /*2530*/  FADD.FTZ R162, R73, R162 ;  /* 0x000000a249a27221 */ /* 0x000fe20000010000 */
[----:B------:R-:W-:Y:S06]  /*2540*/  BRA `(.L_x_528) ;  /* 0x0000000000187947 */ /* 0x000fec0003800000 */
.L_x_526:
[----:B-----5:R-:W-:Y:S02]  /*2550*/  PRMT R72, R67, 0x7632, R72 ;  /* 0x0000763243487816 */ /* 0x020fe40000000048 */
[----:B------:R-:W-:Y:S02]  /*2560*/  @P2 PRMT R74, R63, 0x7632, R74 ;  /* 0x000076323f4a2816 */ /* 0x000fe4000000004a */
[----:B------:R-:W-:-:S03]  /*2570*/  SHF.L.U32 R73, R72, 0x10, RZ ;  /* 0x0000001048497819 */ /* 0x000fc600000006ff */
[----:B------:R-:W-:Y:S02]  /*2580*/  @P2 IMAD.U32 R75, R74, 0x10000, RZ ;  /* 0x000100004a4b2824 */ /* 0x000fe400078e00ff */
[----:B------:R-:W-:-:S04]  /*2590*/  FADD.FTZ R162, R73, R162 ;  /* 0x000000a249a27221 */ /* 0x000fc80000010000 */
[----:B------:R-:W-:-:S07]  /*25a0*/  @P2 FADD.FTZ R162, R75, R162 ;  /* 0x000000a24ba22221 */ /* 0x000fce0000010000 */
.L_x_528:
[----:B------:R-:W-:-:S04]  /*25b0*/  F2FP.BF16.F32.PACK_AB R72, RZ, R162 ;  /* 0x000000a2ff48723e */ /* 0x000fc800000010ff */
[----:B------:R-:W-:-:S07]  /*25c0*/  PRMT R71, R71, 0x5410, R72 ;  /* 0x0000541047477816 */ /* 0x000fce0000000048 */
.L_x_529:
[----:B------:R-:W0:Y:S02]  /*25d0*/  @P0 LDC.64 R72, c[0x0][0x238] ;  /* 0x00008e00ff480b82 */ /* 0x000e240000000a00 */
[----:B0-----:R-:W-:-:S04]  /*25e0*/  @P0 LEA R72, P2, R171, R72, 0x4 ;  /* 0x00000048ab480211 */ /* 0x001fc800078420ff */
[C---:B------:R-:W-:Y:S02]  /*25f0*/  @P0 LEA.HI.X R73, R171.reuse, R73, RZ, 0x4, P2 ;  /* 0x00000049ab490211 */ /* 0x040fe400010f24ff */
[----:B------:R-:W-:-:S03]  /*2600*/  IADD3 R171, R171, 0x20, RZ ;  /* 0x00000020abab7810 */ /* 0x000fc60007ffe0ff */
[----:B------:R1:W-:Y:S04]  /*2610*/  @P0 STG.E.128 desc[UR4][R72.64], R68 ;  /* 0x0000004448000986 */ /* 0x0003e8000c101d04 */
.L_x_497:
[----:B------:R-:W-:Y:S05]  /*2620*/  BSYNC B0 ;  /* 0x0000000000007941 */ /* 0x000fea0003800000 */
.L_x_496:
[----:B------:R-:W-:Y:S01]  /*2630*/  ISETP.GE.U32.AND P2, PT, R118, 0x60, PT ;  /* 0x000000607600780c */ /* 0x000fe20003f46070 */
[----:B------:R-:W-:-:S12]  /*2640*/  BSSY B0, `(.L_x_530) ;  /* 0x00000a6000007945 */ /* 0x000fd80003800000 */
[----:B------:R-:W-:Y:S05]  /*2650*/  @!P2 BRA `(.L_x_531) ;  /* 0x000000080090a947 */ /* 0x000fea0003800000 */
[----:B------:R-:W-:Y:S01]  /*2660*/  ISETP.NE.U32.AND P3, PT, RZ, UR10, PT ;  /* 0x0000000aff007c0c */ /* 0x000fe2000bf65070 */
[----:B01----:R-:W0:Y:S03]  /*2670*/  LDC.64 R72, c[0x0][0x220] ;  /* 0x00008800ff487b82 */ /* 0x003e260000000a00 */
        /* <DEDUP_REMOVED lines=21> */
.L_x_533:
[----:B-----5:R-:W-:-:S05]  /*27d0*/  SHF.L.U32 R125, R60, 0x10, RZ ;  /* 0x000000103c7d7819 */ /* 0x020fca00000006ff */
[----:B------:R-:W-:Y:S01]  /*27e0*/  FADD.FTZ R0, R125, R0 ;  /* 0x000000007d007221 */ /* 0x000fe20000010000 */
[----:B------:R-:W-:Y:S06]  /*27f0*/  BRA `(.L_x_534) ;  /* 0x0000000000107947 */ /* 0x000fec0003800000 */
.L_x_532:
[----:B-----5:R-:W-:Y:S01]  /*2800*/  IMAD.U32 R125, R64, 0x10000, RZ ;  /* 0x00010000407d7824 */ /* 0x020fe200078e00ff */
[----:B------:R-:W-:-:S03]  /*2810*/  @P2 SHF.L.U32 R135, R60, 0x10, RZ ;  /* 0x000000103c872819 */ /* 0x000fc600000006ff */
[----:B------:R-:W-:-:S04]  /*2820*/  FADD.FTZ R0, R125, R0 ;  /* 0x000000007d007221 */ /* 0x000fc80000010000 */
[----:B------:R-:W-:-:S07]  /*2830*/  @P2 FADD.FTZ R0, R135, R0 ;  /* 0x0000000087002221 */ /* 0x000fce0000010000 */
.L_x_534:
[----:B------:R-:W-:-:S04]  /*2840*/  F2FP.BF16.F32.PACK_AB R72, RZ, R0 ;  /* 0x00000000ff48723e */ /* 0x000fc800000010ff */
[----:B------:R-:W-:-:S07]  /*2850*/  PRMT R68, R72, 0x7610, R68 ;  /* 0x0000761048447816 */ /* 0x000fce0000000044 */
.L_x_535:
[----:B------:R-:W-:Y:S01]  /*2860*/  IMAD.U32 R126, R126, 0x10000, RZ ;  /* 0x000100007e7e7824 */ /* 0x000fe200078e00ff */
[----:B------:R-:W-:Y:S06]  /*2870*/  @P3 BRA `(.L_x_536) ;  /* 0x0000000000243947 */ /* 0x000fec0003800000 */
[----:B------:R-:W-:-:S04]  /*2880*/  ISETP.NE.U32.AND P4, PT, RZ, UR12, PT ;  /* 0x0000000cff007c0c */ /* 0x000fc8000bf85070 */
[----:B------:R-:W-:-:S13]  /*2890*/  ISETP.NE.AND.EX P4, PT, RZ, UR13, PT, P4 ;  /* 0x0000000dff007c0c */ /* 0x000fda000bf85340 */
[----:B------:R-:W-:Y:S05]  /*28a0*/  @P4 BRA `(.L_x_537) ;  /* 0x0000000000084947 */ /* 0x000fea0003800000 */
[----:B------:R-:W-:Y:S05]  /*28b0*/  @P0 BRA `(.L_x_538) ;  /* 0x00000000002c0947 */ /* 0x000fea0003800000 */
[----:B------:R-:W-:Y:S05]  /*28c0*/  BRA `(.L_x_539) ;  /* 0x0000000000307947 */ /* 0x000fea0003800000 */
.L_x_537:
[----:B-----5:R-:W-:-:S04]  /*28d0*/  PRMT R72, R60, 0x7632, R72 ;  /* 0x000076323c487816 */ /* 0x020fc80000000048 */
[----:B------:R-:W-:-:S05]  /*28e0*/  SHF.L.U32 R125, R72, 0x10, RZ ;  /* 0x00000010487d7819 */ /* 0x000fca00000006ff */
[----:B------:R-:W-:Y:S01]  /*28f0*/  FADD.FTZ R126, R125, R126 ;  /* 0x0000007e7d7e7221 */ /* 0x000fe20000010000 */
[----:B------:R-:W-:Y:S06]  /*2900*/  BRA `(.L_x_538) ;  /* 0x0000000000187947 */ /* 0x000fec0003800000 */
.L_x_536:
[----:B-----5:R-:W-:Y:S02]  /*2910*/  PRMT R72, R64, 0x7632, R72 ;  /* 0x0000763240487816 */ /* 0x020fe40000000048 */
[----:B------:R-:W-:-:S03]  /*2920*/  @P2 PRMT R134, R60, 0x7632, R134 ;  /* 0x000076323c862816 */ /* 0x000fc60000000086 */
[----:B------:R-:W-:Y:S01]  /*2930*/  IMAD.U32 R125, R72, 0x10000, RZ ;  /* 0x00010000487d7824 */ /* 0x000fe200078e00ff */
[----:B------:R-:W-:-:S03]  /*2940*/  @P2 SHF.L.U32 R135, R134, 0x10, RZ ;  /* 0x0000001086872819 */ /* 0x000fc600000006ff */
[----:B------:R-:W-:-:S04]  /*2950*/  FADD.FTZ R126, R125, R126 ;  /* 0x0000007e7d7e7221 */ /* 0x000fc80000010000 */
[----:B------:R-:W-:-:S07]  /*2960*/  @P2 FADD.FTZ R126, R135, R126 ;  /* 0x0000007e877e2221 */ /* 0x000fce0000010000 */
.L_x_538:
[----:B------:R-:W-:-:S04]  /*2970*/  F2FP.BF16.F32.PACK_AB R72, RZ, R126 ;  /* 0x0000007eff48723e */ /* 0x000fc800000010ff */
[----:B------:R-:W-:-:S07]  /*2980*/  PRMT R68, R68, 0x5410, R72 ;  /* 0x0000541044447816 */ /* 0x000fce0000000048 */
.L_x_539:
        /* <DEDUP_REMOVED lines=8> */
.L_x_541:
[----:B-----5:R-:W-:-:S05]  /*2a10*/  SHF.L.U32 R72, R61, 0x10, RZ ;  /* 0x000000103d487819 */ /* 0x020fca00000006ff */
[----:B------:R-:W-:Y:S01]  /*2a20*/  FADD.FTZ R125, R72, R125 ;  /* 0x0000007d487d7221 */ /* 0x000fe20000010000 */
[----:B------:R-:W-:Y:S06]  /*2a30*/  BRA `(.L_x_542) ;  /* 0x0000000000107947 */ /* 0x000fec0003800000 */
.L_x_540:
[----:B-----5:R-:W-:Y:S01]  /*2a40*/  IMAD.U32 R72, R65, 0x10000, RZ ;  /* 0x0001000041487824 */ /* 0x020fe200078e00ff */
[----:B------:R-:W-:-:S03]  /*2a50*/  @P2 SHF.L.U32 R134, R61, 0x10, RZ ;  /* 0x000000103d862819 */ /* 0x000fc600000006ff */
[----:B------:R-:W-:-:S04]  /*2a60*/  FADD.FTZ R125, R72, R125 ;  /* 0x0000007d487d7221 */ /* 0x000fc80000010000 */
[----:B------:R-:W-:-:S07]  /*2a70*/  @P2 FADD.FTZ R125, R134, R125 ;  /* 0x0000007d867d2221 */ /* 0x000fce0000010000 */
.L_x_542:
[----:B------:R-:W-:-:S04]  /*2a80*/  F2FP.BF16.F32.PACK_AB R72, RZ, R125 ;  /* 0x0000007dff48723e */ /* 0x000fc800000010ff */
[----:B------:R-:W-:-:S07]  /*2a90*/  PRMT R69, R72, 0x7610, R69 ;  /* 0x0000761048457816 */ /* 0x000fce0000000045 */
.L_x_543:
[----:B------:R-:W-:Y:S01]  /*2aa0*/  IMAD.U32 R142, R73, 0x10000, RZ ;  /* 0x00010000498e7824 */ /* 0x000fe200078e00ff */
[----:B------:R-:W-:Y:S06]  /*2ab0*/  @P3 BRA `(.L_x_544) ;  /* 0x0000000000243947 */ /* 0x000fec0003800000 */
[----:B------:R-:W-:-:S04]  /*2ac0*/  ISETP.NE.U32.AND P4, PT, RZ, UR12, PT ;  /* 0x0000000cff007c0c */ /* 0x000fc8000bf85070 */
[----:B------:R-:W-:-:S13]  /*2ad0*/  ISETP.NE.AND.EX P4, PT, RZ, UR13, PT, P4 ;  /* 0x0000000dff007c0c */ /* 0x000fda000bf85340 */
[----:B------:R-:W-:Y:S05]  /*2ae0*/  @P4 BRA `(.L_x_545) ;  /* 0x0000000000084947 */ /* 0x000fea0003800000 */
[----:B------:R-:W-:Y:S05]  /*2af0*/  @P0 BRA `(.L_x_546) ;  /* 0x00000000002c0947 */ /* 0x000fea0003800000 */
[----:B------:R-:W-:Y:S05]  /*2b00*/  BRA `(.L_x_547) ;  /* 0x0000000000307947 */ /* 0x000fea0003800000 */
.L_x_545:
[----:B-----5:R-:W-:-:S04]  /*2b10*/  PRMT R72, R61, 0x7632, R72 ;  /* 0x000076323d487816 */ /* 0x020fc80000000048 */
[----:B------:R-:W-:-:S05]  /*2b20*/  SHF.L.U32 R73, R72, 0x10, RZ ;  /* 0x0000001048497819 */ /* 0x000fca00000006ff */
[----:B------:R-:W-:Y:S01]  /*2b30*/  FADD.FTZ R142, R73, R142 ;  /* 0x0000008e498e7221 */ /* 0x000fe20000010000 */
[----:B------:R-:W-:Y:S06]  /*2b40*/  BRA `(.L_x_546) ;  /* 0x0000000000187947 */ /* 0x000fec0003800000 */
.L_x_544:
[----:B-----5:R-:W-:Y:S02]  /*2b50*/  PRMT R72, R65, 0x7632, R72 ;  /* 0x0000763241487816 */ /* 0x020fe40000000048 */
[----:B------:R-:W-:-:S03]  /*2b60*/  @P2 PRMT R134, R61, 0x7632, R134 ;  /* 0x000076323d862816 */ /* 0x000fc60000000086 */
[----:B------:R-:W-:Y:S01]  /*2b70*/  IMAD.U32 R73, R72, 0x10000, RZ ;  /* 0x0001000048497824 */ /* 0x000fe200078e00ff */
[----:B------:R-:W-:-:S03]  /*2b80*/  @P2 SHF.L.U32 R135, R134, 0x10, RZ ;  /* 0x0000001086872819 */ /* 0x000fc600000006ff */
[----:B------:R-:W-:-:S04]  /*2b90*/  FADD.FTZ R142, R73, R142 ;  /* 0x0000008e498e7221 */ /* 0x000fc80000010000 */
[----:B------:R-:W-:-:S07]  /*2ba0*/  @P2 FADD.FTZ R142, R135, R142 ;  /* 0x0000008e878e2221 */ /* 0x000fce0000010000 */
.L_x_546:
[----:B------:R-:W-:-:S04]  /*2bb0*/  F2FP.BF16.F32.PACK_AB R72, RZ, R142 ;  /* 0x0000008eff48723e */ /* 0x000fc800000010ff */
[----:B------:R-:W-:-:S07]  /*2bc0*/  PRMT R69, R69, 0x5410, R72 ;  /* 0x0000541045457816 */ /* 0x000fce0000000048 */
.L_x_547:
        /* <DEDUP_REMOVED lines=8> */
.L_x_549:
[----:B-----5:R-:W-:-:S05]  /*2c50*/  SHF.L.U32 R72, R62, 0x10, RZ ;  /* 0x000000103e487819 */ /* 0x020fca00000006ff */
[----:B------:R-:W-:Y:S01]  /*2c60*/  FADD.FTZ R141, R72, R141 ;  /* 0x0000008d488d7221 */ /* 0x000fe20000010000 */
[----:B------:R-:W-:Y:S06]  /*2c70*/  BRA `(.L_x_550) ;  /* 0x0000000000107947 */ /* 0x000fec0003800000 */
.L_x_548:
[----:B-----5:R-:W-:Y:S01]  /*2c80*/  IMAD.U32 R72, R66, 0x10000, RZ ;  /* 0x0001000042487824 */ /* 0x020fe200078e00ff */
[----:B------:R-:W-:-:S03]  /*2c90*/  @P2 SHF.L.U32 R134, R62, 0x10, RZ ;  /* 0x000000103e862819 */ /* 0x000fc600000006ff */
[----:B------:R-:W-:-:S04]  /*2ca0*/  FADD.FTZ R141, R72, R141 ;  /* 0x0000008d488d7221 */ /* 0x000fc80000010000 */
[----:B------:R-:W-:-:S07]  /*2cb0*/  @P2 FADD.FTZ R141, R134, R141 ;  /* 0x0000008d868d2221 */ /* 0x000fce0000010000 */
.L_x_550:
[----:B------:R-:W-:-:S04]  /*2cc0*/  F2FP.BF16.F32.PACK_AB R72, RZ, R141 ;  /* 0x0000008dff48723e */ /* 0x000fc800000010ff */
[----:B------:R-:W-:-:S07]  /*2cd0*/  PRMT R70, R72, 0x7610, R70 ;  /* 0x0000761048467816 */ /* 0x000fce0000000046 */
.L_x_551:
[----:B------:R-:W-:Y:S01]  /*2ce0*/  IMAD.U32 R156, R74, 0x10000, RZ ;  /* 0x000100004a9c7824 */ /* 0x000fe200078e00ff */
[----:B------:R-:W-:Y:S06]  /*2cf0*/  @P3 BRA `(.L_x_552) ;  /* 0x0000000000243947 */ /* 0x000fec0003800000 */
[----:B------:R-:W-:-:S04]  /*2d00*/  ISETP.NE.U32.AND P4, PT, RZ, UR12, PT ;  /* 0x0000000cff007c0c */ /* 0x000fc8000bf85070 */
[----:B------:R-:W-:-:S13]  /*2d10*/  ISETP.NE.AND.EX P4, PT, RZ, UR13, PT, P4 ;  /* 0x0000000dff007c0c */ /* 0x000fda000bf85340 */
[----:B------:R-:W-:Y:S05]  /*2d20*/  @P4 BRA `(.L_x_553) ;  /* 0x0000000000084947 */ /* 0x000fea0003800000 */
[----:B------:R-:W-:Y:S05]  /*2d30*/  @P0 BRA `(.L_x_554) ;  /* 0x00000000002c0947 */ /* 0x000fea0003800000 */
[----:B------:R-:W-:Y:S05]  /*2d40*/  BRA `(.L_x_555) ;  /* 0x0000000000307947 */ /* 0x000fea0003800000 */
.L_x_553:
[----:B-----5:R-:W-:-:S04]  /*2d50*/  PRMT R72, R62, 0x7632, R72 ;  /* 0x000076323e487816 */ /* 0x020fc80000000048 */
[----:B------:R-:W-:-:S05]  /*2d60*/  SHF.L.U32 R73, R72, 0x10, RZ ;  /* 0x0000001048497819 */ /* 0x000fca00000006ff */
[----:B------:R-:W-:Y:S01]  /*2d70*/  FADD.FTZ R156, R73, R156 ;  /* 0x0000009c499c7221 */ /* 0x000fe20000010000 */
[----:B------:R-:W-:Y:S06]  /*2d80*/  BRA `(.L_x_554) ;  /* 0x0000000000187947 */ /* 0x000fec0003800000 */
.L_x_552:
[----:B-----5:R-:W-:Y:S02]  /*2d90*/  PRMT R72, R66, 0x7632, R72 ;  /* 0x0000763242487816 */ /* 0x020fe40000000048 */
[----:B------:R-:W-:-:S03]  /*2da0*/  @P2 PRMT R74, R62, 0x7632, R74 ;  /* 0x000076323e4a2816 */ /* 0x000fc6000000004a */
[----:B------:R-:W-:Y:S01]  /*2db0*/  IMAD.U32 R73, R72, 0x10000, RZ ;  /* 0x0001000048497824 */ /* 0x000fe200078e00ff */
[----:B------:R-:W-:-:S03]  /*2dc0*/  @P2 SHF.L.U32 R135, R74, 0x10, RZ ;  /* 0x000000104a872819 */ /* 0x000fc600000006ff */
[----:B------:R-:W-:-:S04]  /*2dd0*/  FADD.FTZ R156, R73, R156 ;  /* 0x0000009c499c7221 */ /* 0x000fc80000010000 */
[----:B------:R-:W-:-:S07]  /*2de0*/  @P2 FADD.FTZ R156, R135, R156 ;  /* 0x0000009c879c2221 */ /* 0x000fce0000010000 */
.L_x_554:
[----:B------:R-:W-:-:S04]  /*2df0*/  F2FP.BF16.F32.PACK_AB R72, RZ, R156 ;  /* 0x0000009cff48723e */ /* 0x000fc800000010ff */
[----:B------:R-:W-:-:S07]  /*2e00*/  PRMT R70, R70, 0x5410, R72 ;  /* 0x0000541046467816 */ /* 0x000fce0000000048 */
.L_x_555:
        /* <DEDUP_REMOVED lines=8> */
.L_x_557:
[----:B-----5:R-:W-:-:S05]  /*2e90*/  SHF.L.U32 R72, R63, 0x10, RZ ;  /* 0x000000103f487819 */ /* 0x020fca00000006ff */
[----:B------:R-:W-:Y:S01]  /*2ea0*/  FADD.FTZ R155, R72, R155 ;  /* 0x0000009b489b7221 */ /* 0x000fe20000010000 */
[----:B------:R-:W-:Y:S06]  /*2eb0*/  BRA `(.L_x_558) ;  /* 0x0000000000107947 */ /* 0x000fec0003800000 */
.L_x_556:
[----:B-----5:R-:W-:Y:S01]  /*2ec0*/  SHF.L.U32 R72, R67, 0x10, RZ ;  /* 0x0000001043487819 */ /* 0x020fe200000006ff */
[----:B------:R-:W-:-:S04]  /*2ed0*/  @P2 IMAD.U32 R74, R63, 0x10000, RZ ;  /* 0x000100003f4a2824 */ /* 0x000fc800078e00ff */
[----:B------:R-:W-:-:S04]  /*2ee0*/  FADD.FTZ R155, R72, R155 ;  /* 0x0000009b489b7221 */ /* 0x000fc80000010000 */
[----:B------:R-:W-:-:S07]  /*2ef0*/  @P2 FADD.FTZ R155, R74, R155 ;  /* 0x0000009b4a9b2221 */ /* 0x000fce0000010000 */
.L_x_558:
[----:B------:R-:W-:-:S04]  /*2f00*/  F2FP.BF16.F32.PACK_AB R72, RZ, R155 ;  /* 0x0000009bff48723e */ /* 0x000fc800000010ff */
[----:B------:R-:W-:-:S07]  /*2f10*/  PRMT R71, R72, 0x7610, R71 ;  /* 0x0000761048477816 */ /* 0x000fce0000000047 */
.L_x_559:
[----:B------:R-:W-:Y:S01]  /*2f20*/  SHF.L.U32 R163, R75, 0x10, RZ ;  /* 0x000000104ba37819 */ /* 0x000fe200000006ff */
[----:B------:R-:W-:Y:S06]  /*2f30*/  @P3 BRA `(.L_x_560) ;  /* 0x0000000000243947 */ /* 0x000fec0003800000 */
[----:B------:R-:W-:-:S04]  /*2f40*/  ISETP.NE.U32.AND P2, PT, RZ, UR12, PT ;  /* 0x0000000cff007c0c */ /* 0x000fc8000bf45070 */
[----:B------:R-:W-:-:S13]  /*2f50*/  ISETP.NE.AND.EX P2, PT, RZ, UR13, PT, P2 ;  /* 0x0000000dff007c0c */ /* 0x000fda000bf45320 */
[----:B------:R-:W-:Y:S05]  /*2f60*/  @P2 BRA `(.L_x_561) ;  /* 0x0000000000082947 */ /* 0x000fea0003800000 */
[----:B------:R-:W-:Y:S05]  /*2f70*/  @P0 BRA `(.L_x_562) ;  /* 0x00000000002c0947 */ /* 0x000fea0003800000 */
[----:B------:R-:W-:Y:S05]  /*2f80*/  BRA `(.L_x_563) ;  /* 0x0000000000307947 */ /* 0x000fea0003800000 */
.L_x_561:
[----:B-----5:R-:W-:-:S04]  /*2f90*/  PRMT R72, R63, 0x7632, R72 ;  /* 0x000076323f487816 */ /* 0x020fc80000000048 */
[----:B------:R-:W-:-:S05]  /*2fa0*/  SHF.L.U32 R72, R72, 0x10, RZ ;  /* 0x0000001048487819 */ /* 0x000fca00000006ff */
[----:B------:R-:W-:Y:S01]  /*2fb0*/  FADD.FTZ R163, R72, R163 ;  /* 0x000000a348a37221 */ /* 0x000fe20000010000 */
[----:B------:R-:W-:Y:S06]  /*2fc0*/  BRA `(.L_x_562) ;  /* 0x0000000000187947 */ /* 0x000fec0003800000 */
.L_x_560:
[----:B-----5:R-:W-:Y:S02]  /*2fd0*/  PRMT R72, R67, 0x7632, R72 ;  /* 0x0000763243487816 */ /* 0x020fe40000000048 */
[----:B------:R-:W-:-:S03]  /*2fe0*/  @P2 PRMT R73, R63, 0x7632, R73 ;  /* 0x000076323f492816 */ /* 0x000fc60000000049 */
[----:B------:R-:W-:Y:S01]  /*2ff0*/  IMAD.U32 R72, R72, 0x10000, RZ ;  /* 0x0001000048487824 */ /* 0x000fe200078e00ff */
[----:B------:R-:W-:-:S03]  /*3000*/  @P2 SHF.L.U32 R74, R73, 0x10, RZ ;  /* 0x00000010494a2819 */ /* 0x000fc600000006ff */
[----:B------:R-:W-:-:S04]  /*3010*/  FADD.FTZ R163, R72, R163 ;  /* 0x000000a348a37221 */ /* 0x000fc80000010000 */
[----:B------:R-:W-:-:S07]  /*3020*/  @P2 FADD.FTZ R163, R74, R163 ;  /* 0x000000a34aa32221 */ /* 0x000fce0000010000 */
.L_x_562:
[----:B------:R-:W-:-:S04]  /*3030*/  F2FP.BF16.F32.PACK_AB R72, RZ, R163 ;  /* 0x000000a3ff48723e */ /* 0x000fc800000010ff */
[----:B------:R-:W-:-:S07]  /*3040*/  PRMT R71, R71, 0x5410, R72 ;  /* 0x0000541047477816 */ /* 0x000fce0000000048 */
.L_x_563:
[----:B------:R-:W0:Y:S02]  /*3050*/  @P0 LDC.64 R72, c[0x0][0x238] ;  /* 0x00008e00ff480b82 */ /* 0x000e240000000a00 */
[----:B0-----:R-:W-:-:S04]  /*3060*/  @P0 LEA R72, P2, R171, R72, 0x4 ;  /* 0x00000048ab480211 */ /* 0x001fc800078420ff */
[C---:B------:R-:W-:Y:S02]  /*3070*/  @P0 LEA.HI.X R73, R171.reuse, R73, RZ, 0x4, P2 ;  /* 0x00000049ab490211 */ /* 0x040fe400010f24ff */
[----:B------:R-:W-:-:S03]  /*3080*/  IADD3 R171, R171, 0x20, RZ ;  /* 0x00000020abab7810 */ /* 0x000fc60007ffe0ff */
[----:B------:R2:W-:Y:S04]  /*3090*/  @P0 STG.E.128 desc[UR4][R72.64], R68 ;  /* 0x0000004448000986 */ /* 0x0005e8000c101d04 */
.L_x_531:
[----:B------:R-:W-:Y:S05]  /*30a0*/  BSYNC B0 ;  /* 0x0000000000007941 */ /* 0x000fea0003800000 */
.L_x_530:
[----:B------:R-:W-:Y:S01]  /*30b0*/  ISETP.GE.U32.AND P2, PT, R118, 0x80, PT ;  /* 0x000000807600780c */ /* 0x000fe20003f46070 */
[----:B------:R-:W-:-:S12]  /*30c0*/  BSSY B0, `(.L_x_564) ;  /* 0x00000a6000007945 */ /* 0x000fd80003800000 */
[----:B------:R-:W-:Y:S05]  /*30d0*/  @!P2 BRA `(.L_x_565) ;  /* 0x000000080090a947 */ /* 0x000fea0003800000 */
[----:B------:R-:W-:Y:S01]  /*30e0*/  ISETP.NE.U32.AND P3, PT, RZ, UR10, PT ;  /* 0x0000000aff007c0c */ /* 0x000fe2000bf65070 */
[----:B012---:R-:W0:Y:S03]  /*30f0*/  LDC.64 R72, c[0x0][0x220] ;  /* 0x00008800ff487b82 */ /* 0x007e260000000a00 */
        /* <DEDUP_REMOVED lines=21> */
.L_x_567:
[----:B-----5:R-:W-:-:S05]  /*3250*/  SHF.L.U32 R72, R60, 0x10, RZ ;  /* 0x000000103c487819 */ /* 0x020fca00000006ff */
[----:B------:R-:W-:Y:S01]  /*3260*/  FADD.FTZ R119, R72, R119 ;  /* 0x0000007748777221 */ /* 0x000fe20000010000 */
[----:B------:R-:W-:Y:S06]  /*3270*/  BRA `(.L_x_568) ;  /* 0x0000000000107947 */ /* 0x000fec0003800000 */
.L_x_566:
[----:B-----5:R-:W-:Y:S01]  /*3280*/  SHF.L.U32 R72, R64, 0x10, RZ ;  /* 0x0000001040487819 */ /* 0x020fe200000006ff */
[----:B------:R-:W-:-:S04]  /*3290*/  @P2 IMAD.U32 R134, R60, 0x10000, RZ ;  /* 0x000100003c862824 */ /* 0x000fc800078e00ff */
[----:B------:R-:W-:-:S04]  /*32a0*/  FADD.FTZ R119, R72, R119 ;  /* 0x0000007748777221 */ /* 0x000fc80000010000 */
[----:B------:R-:W-:-:S07]  /*32b0*/  @P2 FADD.FTZ R119, R134, R119 ;  /* 0x0000007786772221 */ /* 0x000fce0000010000 */
.L_x_568:
[----:B------:R-:W-:-:S04]  /*32c0*/  F2FP.BF16.F32.PACK_AB R72, RZ, R119 ;  /* 0x00000077ff48723e */ /* 0x000fc800000010ff */
[----:B------:R-:W-:-:S07]  /*32d0*/  PRMT R68, R72, 0x7610, R68 ;  /* 0x0000761048447816 */ /* 0x000fce0000000044 */
.L_x_569:
[----:B------:R-:W-:Y:S01]  /*32e0*/  SHF.L.U32 R124, R124, 0x10, RZ ;  /* 0x000000107c7c7819 */ /* 0x000fe200000006ff */
[----:B------:R-:W-:Y:S06]  /*32f0*/  @P3 BRA `(.L_x_570) ;  /* 0x0000000000243947 */ /* 0x000fec0003800000 */
[----:B------:R-:W-:-:S04]  /*3300*/  ISETP.NE.U32.AND P4, PT, RZ, UR12, PT ;  /* 0x0000000cff007c0c */ /* 0x000fc8000bf85070 */
[----:B------:R-:W-:-:S13]  /*3310*/  ISETP.NE.AND.EX P4, PT, RZ, UR13, PT, P4 ;  /* 0x0000000dff007c0c */ /* 0x000fda000bf85340 */
[----:B------:R-:W-:Y:S05]  /*3320*/  @P4 BRA `(.L_x_571) ;  /* 0x0000000000084947 */ /* 0x000fea0003800000 */
[----:B------:R-:W-:Y:S05]  /*3330*/  @P0 BRA `(.L_x_572) ;  /* 0x00000000002c0947 */ /* 0x000fea0003800000 */
[----:B------:R-:W-:Y:S05]  /*3340*/  BRA `(.L_x_573) ;  /* 0x0000000000307947 */ /* 0x000fea0003800000 */
.L_x_571:
[----:B-----5:R-:W-:-:S04]  /*3350*/  PRMT R72, R60, 0x7632, R72 ;  /* 0x000076323c487816 */ /* 0x020fc80000000048 */
[----:B------:R-:W-:-:S05]  /*3360*/  SHF.L.U32 R123, R72, 0x10, RZ ;  /* 0x00000010487b7819 */ /* 0x000fca00000006ff */
[----:B------:R-:W-:Y:S01]  /*3370*/  FADD.FTZ R124, R123, R124 ;  /* 0x0000007c7b7c7221 */ /* 0x000fe20000010000 */
[----:B------:R-:W-:Y:S06]  /*3380*/  BRA `(.L_x_572) ;  /* 0x0000000000187947 */ /* 0x000fec0003800000 */
.L_x_570:
[----:B-----5:R-:W-:Y:S02]  /*3390*/  PRMT R72, R64, 0x7632, R72 ;  /* 0x0000763240487816 */ /* 0x020fe40000000048 */
[----:B------:R-:W-:-:S03]  /*33a0*/  @P2 PRMT R134, R60, 0x7632, R134 ;  /* 0x000076323c862816 */ /* 0x000fc60000000086 */
[----:B------:R-:W-:Y:S01]  /*33b0*/  IMAD.U32 R123, R72, 0x10000, RZ ;  /* 0x00010000487b7824 */ /* 0x000fe200078e00ff */
[----:B------:R-:W-:-:S03]  /*33c0*/  @P2 SHF.L.U32 R135, R134, 0x10, RZ ;  /* 0x0000001086872819 */ /* 0x000fc600000006ff */
[----:B------:R-:W-:-:S04]  /*33d0*/  FADD.FTZ R124, R123, R124 ;  /* 0x0000007c7b7c7221 */ /* 0x000fc80000010000 */
[----:B------:R-:W-:-:S07]  /*33e0*/  @P2 FADD.FTZ R124, R135, R124 ;  /* 0x0000007c877c2221 */ /* 0x000fce0000010000 */
.L_x_572:
[----:B------:R-:W-:-:S04]  /*33f0*/  F2FP.BF16.F32.PACK_AB R72, RZ, R124 ;  /* 0x0000007cff48723e */ /* 0x000fc800000010ff */
[----:B------:R-:W-:-:S07]  /*3400*/  PRMT R68, R68, 0x5410, R72 ;  /* 0x0000541044447816 */ /* 0x000fce0000000048 */
.L_x_573:
        /* <DEDUP_REMOVED lines=8> */
.L_x_575:
[----:B-----5:R-:W-:-:S04]  /*3490*/  IMAD.U32 R72, R61, 0x10000, RZ ;  /* 0x000100003d487824 */ /* 0x020fc800078e00ff */
[----:B------:R-:W-:Y:S01]  /*34a0*/  FADD.FTZ R123, R72, R123 ;  /* 0x0000007b487b7221 */ /* 0x000fe20000010000 */
[----:B------:R-:W-:Y:S06]  /*34b0*/  BRA `(.L_x_576) ;  /* 0x0000000000107947 */ /* 0x000fec0003800000 */
.L_x_574:
[----:B-----5:R-:W-:Y:S02]  /*34c0*/  SHF.L.U32 R72, R65, 0x10, RZ ;  /* 0x0000001041487819 */ /* 0x020fe400000006ff */
[----:B------:R-:W-:-:S03]  /*34d0*/  @P2 SHF.L.U32 R134, R61, 0x10, RZ ;  /* 0x000000103d862819 */ /* 0x000fc600000006ff */
[----:B------:R-:W-:-:S04]  /*34e0*/  FADD.FTZ R123, R72, R123 ;  /* 0x0000007b487b7221 */ /* 0x000fc80000010000 */
[----:B------:R-:W-:-:S07]  /*34f0*/  @P2 FADD.FTZ R123, R134, R123 ;  /* 0x0000007b867b2221 */ /* 0x000fce0000010000 */
.L_x_576:
[----:B------:R-:W-:-:S04]  /*3500*/  F2FP.BF16.F32.PACK_AB R72, RZ, R123 ;  /* 0x0000007bff48723e */ /* 0x000fc800000010ff */
[----:B------:R-:W-:-:S07]  /*3510*/  PRMT R69, R72, 0x7610, R69 ;  /* 0x0000761048457816 */ /* 0x000fce0000000045 */
.L_x_577:
[----:B------:R-:W-:Y:S01]  /*3520*/  IMAD.U32 R140, R73, 0x10000, RZ ;  /* 0x00010000498c7824 */ /* 0x000fe200078e00ff */
[----:B------:R-:W-:Y:S06]  /*3530*/  @P3 BRA `(.L_x_578) ;  /* 0x0000000000243947 */ /* 0x000fec0003800000 */
[----:B------:R-:W-:-:S04]  /*3540*/  ISETP.NE.U32.AND P4, PT, RZ, UR12, PT ;  /* 0x0000000cff007c0c */ /* 0x000fc8000bf85070 */
[----:B------:R-:W-:-:S13]  /*3550*/  ISETP.NE.AND.EX P4, PT, RZ, UR13, PT, P4 ;  /* 0x0000000dff007c0c */ /* 0x000fda000bf85340 */
[----:B------:R-:W-:Y:S05]  /*3560*/  @P4 BRA `(.L_x_579) ;  /* 0x0000000000084947 */ /* 0x000fea0003800000 */
[----:B------:R-:W-:Y:S05]  /*3570*/  @P0 BRA `(.L_x_580) ;  /* 0x00000000002c0947 */ /* 0x000fea0003800000 */
[----:B------:R-:W-:Y:S05]  /*3580*/  BRA `(.L_x_581) ;  /* 0x0000000000307947 */ /* 0x000fea0003800000 */
.L_x_579:
[----:B-----5:R-:W-:-:S04]  /*3590*/  PRMT R72, R61, 0x7632, R72 ;  /* 0x000076323d487816 */ /* 0x020fc80000000048 */
[----:B------:R-:W-:-:S05]  /*35a0*/  SHF.L.U32 R73, R72, 0x10, RZ ;  /* 0x0000001048497819 */ /* 0x000fca00000006ff */
[----:B------:R-:W-:Y:S01]  /*35b0*/  FADD.FTZ R140, R73, R140 ;  /* 0x0000008c498c7221 */ /* 0x000fe20000010000 */
[----:B------:R-:W-:Y:S06]  /*35c0*/  BRA `(.L_x_580) ;  /* 0x0000000000187947 */ /* 0x000fec0003800000 */
.L_x_578:
[----:B-----5:R-:W-:Y:S02]  /*35d0*/  PRMT R72, R65, 0x7632, R72 ;  /* 0x0000763241487816 */ /* 0x020fe40000000048 */
[----:B------:R-:W-:Y:S02]  /*35e0*/  @P2 PRMT R134, R61, 0x7632, R134 ;  /* 0x000076323d862816 */ /* 0x000fe40000000086 */
[----:B------:R-:W-:-:S03]  /*35f0*/  SHF.L.U32 R73, R72, 0x10, RZ ;  /* 0x0000001048497819 */ /* 0x000fc600000006ff */
[----:B------:R-:W-:Y:S02]  /*3600*/  @P2 IMAD.U32 R135, R134, 0x10000, RZ ;  /* 0x0001000086872824 */ /* 0x000fe400078e00ff */
[----:B------:R-:W-:-:S04]  /*3610*/  FADD.FTZ R140, R73, R140 ;  /* 0x0000008c498c7221 */ /* 0x000fc80000010000 */
[----:B------:R-:W-:-:S07]  /*3620*/  @P2 FADD.FTZ R140, R135, R140 ;  /* 0x0000008c878c2221 */ /* 0x000fce0000010000 */
.L_x_580:
[----:B------:R-:W-:-:S04]  /*3630*/  F2FP.BF16.F32.PACK_AB R72, RZ, R140 ;  /* 0x0000008cff48723e */ /* 0x000fc800000010ff */
[----:B------:R-:W-:-:S07]  /*3640*/  PRMT R69, R69, 0x5410, R72 ;  /* 0x0000541045457816 */ /* 0x000fce0000000048 */
.L_x_581:
        /* <DEDUP_REMOVED lines=8> */
.L_x_583:
[----:B-----5:R-:W-:-:S05]  /*36d0*/  SHF.L.U32 R72, R62, 0x10, RZ ;  /* 0x000000103e487819 */ /* 0x020fca00000006ff */
[----:B------:R-:W-:Y:S01]  /*36e0*/  FADD.FTZ R139, R72, R139 ;  /* 0x0000008b488b7221 */ /* 0x000fe20000010000 */
[----:B------:R-:W-:Y:S06]  /*36f0*/  BRA `(.L_x_584) ;  /* 0x0000000000107947 */ /* 0x000fec0003800000 */
.L_x_582:
[----:B-----5:R-:W-:Y:S01]  /*3700*/  IMAD.U32 R72, R66, 0x10000, RZ ;  /* 0x0001000042487824 */ /* 0x020fe200078e00ff */
[----:B------:R-:W-:-:S03]  /*3710*/  @P2 SHF.L.U32 R134, R62, 0x10, RZ ;  /* 0x000000103e862819 */ /* 0x000fc600000006ff */
[----:B------:R-:W-:-:S04]  /*3720*/  FADD.FTZ R139, R72, R139 ;  /* 0x0000008b488b7221 */ /* 0x000fc80000010000 */
[----:B------:R-:W-:-:S07]  /*3730*/  @P2 FADD.FTZ R139, R134, R139 ;  /* 0x0000008b868b2221 */ /* 0x000fce0000010000 */
.L_x_584:
[----:B------:R-:W-:-:S04]  /*3740*/  F2FP.BF16.F32.PACK_AB R72, RZ, R139 ;  /* 0x0000008bff48723e */ /* 0x000fc800000010ff */
[----:B------:R-:W-:-:S07]  /*3750*/  PRMT R70, R72, 0x7610, R70 ;  /* 0x0000761048467816 */ /* 0x000fce0000000046 */
.L_x_585:
[----:B------:R-:W-:Y:S01]  /*3760*/  SHF.L.U32 R154, R74, 0x10, RZ ;  /* 0x000000104a9a7819 */ /* 0x000fe200000006ff */
[----:B------:R-:W-:Y:S06]  /*3770*/  @P3 BRA `(.L_x_586) ;  /* 0x0000000000243947 */ /* 0x000fec0003800000 */
[----:B------:R-:W-:-:S04]  /*3780*/  ISETP.NE.U32.AND P4, PT, RZ, UR12, PT ;  /* 0x0000000cff007c0c */ /* 0x000fc8000bf85070 */
[----:B------:R-:W-:-:S13]  /*3790*/  ISETP.NE.AND.EX P4, PT, RZ, UR13, PT, P4 ;  /* 0x0000000dff007c0c */ /* 0x000fda000bf85340 */
[----:B------:R-:W-:Y:S05]  /*37a0*/  @P4 BRA `(.L_x_587) ;  /* 0x0000000000084947 */ /* 0x000fea0003800000 */
[----:B------:R-:W-:Y:S05]  /*37b0*/  @P0 BRA `(.L_x_588) ;  /* 0x00000000002c0947 */ /* 0x000fea0003800000 */
[----:B------:R-:W-:Y:S05]  /*37c0*/  BRA `(.L_x_589) ;  /* 0x0000000000307947 */ /* 0x000fea0003800000 */
.L_x_587:
[----:B-----5:R-:W-:-:S05]  /*37d0*/  PRMT R72, R62, 0x7632, R72 ;  /* 0x000076323e487816 */ /* 0x020fca0000000048 */
[----:B------:R-:W-:-:S04]  /*37e0*/  IMAD.U32 R73, R72, 0x10000, RZ ;  /* 0x0001000048497824 */ /* 0x000fc800078e00ff */
[----:B------:R-:W-:Y:S01]  /*37f0*/  FADD.FTZ R154, R73, R154 ;  /* 0x0000009a499a7221 */ /* 0x000fe20000010000 */
[----:B------:R-:W-:Y:S06]  /*3800*/  BRA `(.L_x_588) ;  /* 0x0000000000187947 */ /* 0x000fec0003800000 */
.L_x_586:
[----:B-----5:R-:W-:Y:S02]  /*3810*/  PRMT R72, R66, 0x7632, R72 ;  /* 0x0000763242487816 */ /* 0x020fe40000000048 */
[----:B------:R-:W-:Y:S02]  /*3820*/  @P2 PRMT R74, R62, 0x7632, R74 ;  /* 0x000076323e4a2816 */ /* 0x000fe4000000004a */
[----:B------:R-:W-:Y:S02]  /*3830*/  SHF.L.U32 R73, R72, 0x10, RZ ;  /* 0x0000001048497819 */ /* 0x000fe400000006ff */
[----:B------:R-:W-:-:S03]  /*3840*/  @P2 SHF.L.U32 R135, R74, 0x10, RZ ;  /* 0x000000104a872819 */ /* 0x000fc600000006ff */
[----:B------:R-:W-:-:S04]  /*3850*/  FADD.FTZ R154, R73, R154 ;  /* 0x0000009a499a7221 */ /* 0x000fc80000010000 */
[----:B------:R-:W-:-:S07]  /*3860*/  @P2 FADD.FTZ R154, R135, R154 ;  /* 0x0000009a879a2221 */ /* 0x000fce0000010000 */
.L_x_588:
[----:B------:R-:W-:-:S04]  /*3870*/  F2FP.BF16.F32.PACK_AB R72, RZ, R154 ;  /* 0x0000009aff48723e */ /* 0x000fc800000010ff */
[----:B------:R-:W-:-:S07]  /*3880*/  PRMT R70, R70, 0x5410, R72 ;  /* 0x0000541046467816 */ /* 0x000fce0000000048 */
.L_x_589:
        /* <DEDUP_REMOVED lines=8> */
.L_x_591:
[----:B-----5:R-:W-:-:S05]  /*3910*/  SHF.L.U32 R72, R63, 0x10, RZ ;  /* 0x000000103f487819 */ /* 0x020fca00000006ff */
[----:B------:R-:W-:Y:S01]  /*3920*/  FADD.FTZ R153, R72, R153 ;  /* 0x0000009948997221 */ /* 0x000fe20000010000 */
[----:B------:R-:W-:Y:S06]  /*3930*/  BRA `(.L_x_592) ;  /* 0x0000000000107947 */ /* 0x000fec0003800000 */
.L_x_590:
[----:B-----5:R-:W-:Y:S01]  /*3940*/  SHF.L.U32 R72, R67, 0x10, RZ ;  /* 0x0000001043487819 */ /* 0x020fe200000006ff */
[----:B------:R-:W-:-:S04]  /*3950*/  @P2 IMAD.U32 R74, R63, 0x10000, RZ ;  /* 0x000100003f4a2824 */ /* 0x000fc800078e00ff */
[----:B------:R-:W-:-:S04]  /*3960*/  FADD.FTZ R153, R72, R153 ;  /* 0x0000009948997221 */ /* 0x000fc80000010000 */
[----:B------:R-:W-:-:S07]  /*3970*/  @P2 FADD.FTZ R153, R74, R153 ;  /* 0x000000994a992221 */ /* 0x000fce0000010000 */
.L_x_592:
[----:B------:R-:W-:-:S04]  /*3980*/  F2FP.BF16.F32.PACK_AB R72, RZ, R153 ;  /* 0x00000099ff48723e */ /* 0x000fc800000010ff */
[----:B------:R-:W-:-:S07]  /*3990*/  PRMT R71, R72, 0x7610, R71 ;  /* 0x0000761048477816 */ /* 0x000fce0000000047 */
.L_x_593:
[----:B------:R-:W-:Y:S01]  /*39a0*/  SHF.L.U32 R164, R75, 0x10, RZ ;  /* 0x000000104ba47819 */ /* 0x000fe200000006ff */
[----:B------:R-:W-:Y:S06]  /*39b0*/  @P3 BRA `(.L_x_594) ;  /* 0x0000000000243947 */ /* 0x000fec0003800000 */
[----:B------:R-:W-:-:S04]  /*39c0*/  ISETP.NE.U32.AND P2, PT, RZ, UR12, PT ;  /* 0x0000000cff007c0c */ /* 0x000fc8000bf45070 */
[----:B------:R-:W-:-:S13]  /*39d0*/  ISETP.NE.AND.EX P2, PT, RZ, UR13, PT, P2 ;  /* 0x0000000dff007c0c */ /* 0x000fda000bf45320 */
[----:B------:R-:W-:Y:S05]  /*39e0*/  @P2 BRA `(.L_x_595) ;  /* 0x0000000000082947 */ /* 0x000fea0003800000 */
[----:B------:R-:W-:Y:S05]  /*39f0*/  @P0 BRA `(.L_x_596) ;  /* 0x00000000002c0947 */ /* 0x000fea0003800000 */
[----:B------:R-:W-:Y:S05]  /*3a00*/  BRA `(.L_x_597) ;  /* 0x0000000000307947 */ /* 0x000fea0003800000 */
.L_x_595:
[----:B-----5:R-:W-:-:S04]  /*3a10*/  PRMT R72, R63, 0x7632, R72 ;  /* 0x000076323f487816 */ /* 0x020fc80000000048 */
[----:B------:R-:W-:-:S05]  /*3a20*/  SHF.L.U32 R73, R72, 0x10, RZ ;  /* 0x0000001048497819 */ /* 0x000fca00000006ff */
[----:B------:R-:W-:Y:S01]  /*3a30*/  FADD.FTZ R164, R73, R164 ;  /* 0x000000a449a47221 */ /* 0x000fe20000010000 */
[----:B------:R-:W-:Y:S06]  /*3a40*/  BRA `(.L_x_596) ;  /* 0x0000000000187947 */ /* 0x000fec0003800000 */
.L_x_594:
[----:B-----5:R-:W-:Y:S02]  /*3a50*/  PRMT R72, R67, 0x7632, R72 ;  /* 0x0000763243487816 */ /* 0x020fe40000000048 */
[----:B------:R-:W-:-:S03]  /*3a60*/  @P2 PRMT R74, R63, 0x7632, R74 ;  /* 0x000076323f4a2816 */ /* 0x000fc6000000004a */
[----:B------:R-:W-:Y:S01]  /*3a70*/  IMAD.U32 R73, R72, 0x10000, RZ ;  /* 0x0001000048497824 */ /* 0x000fe200078e00ff */
[----:B------:R-:W-:-:S03]  /*3a80*/  @P2 SHF.L.U32 R75, R74, 0x10, RZ ;  /* 0x000000104a4b2819 */ /* 0x000fc600000006ff */
[----:B------:R-:W-:-:S04]  /*3a90*/  FADD.FTZ R164, R73, R164 ;  /* 0x000000a449a47221 */ /* 0x000fc80000010000 */
[----:B------:R-:W-:-:S07]  /*3aa0*/  @P2 FADD.FTZ R164, R75, R164 ;  /* 0x000000a44ba42221 */ /* 0x000fce0000010000 */
.L_x_596:
[----:B------:R-:W-:-:S04]  /*3ab0*/  F2FP.BF16.F32.PACK_AB R72, RZ, R164 ;  /* 0x000000a4ff48723e */ /* 0x000fc800000010ff */
[----:B------:R-:W-:-:S07]  /*3ac0*/  PRMT R71, R71, 0x5410, R72 ;  /* 0x0000541047477816 */ /* 0x000fce0000000048 */
.L_x_597:
[----:B------:R-:W0:Y:S02]  /*3ad0*/  @P0 LDC.64 R72, c[0x0][0x238] ;  /* 0x00008e00ff480b82 */ /* 0x000e240000000a00 */
[----:B0-----:R-:W-:-:S04]  /*3ae0*/  @P0 LEA R72, P2, R171, R72, 0x4 ;  /* 0x00000048ab480211 */ /* 0x001fc800078420ff */
[C---:B------:R-:W-:Y:S02]  /*3af0*/  @P0 LEA.HI.X R73, R171.reuse, R73, RZ, 0x4, P2 ;  /* 0x00000049ab490211 */ /* 0x040fe400010f24ff */
[----:B------:R-:W-:-:S03]  /*3b00*/  IADD3 R171, R171, 0x20, RZ ;  /* 0x00000020abab7810 */ /* 0x000fc60007ffe0ff */
[----:B------:R3:W-:Y:S04]  /*3b10*/  @P0 STG.E.128 desc[UR4][R72.64], R68 ;  /* 0x0000004448000986 */ /* 0x0007e8000c101d04 */
.L_x_565:
[----:B------:R-:W-:Y:S05]  /*3b20*/  BSYNC B0 ;  /* 0x0000000000007941 */ /* 0x000fea0003800000 */
.L_x_564:
[----:B------:R-:W-:Y:S01]  /*3b30*/  ISETP.GE.U32.AND P2, PT, R118, 0xa0, PT ;  /* 0x000000a07600780c */ /* 0x000fe20003f46070 */
[----:B------:R-:W-:-:S12]  /*3b40*/  BSSY B0, `(.L_x_598) ;  /* 0x00000a6000007945 */ /* 0x000fd80003800000 */
[----:B------:R-:W-:Y:S05]  /*3b50*/  @!P2 BRA `(.L_x_599) ;  /* 0x000000080090a947 */ /* 0x000fea0003800000 */
[----:B------:R-:W-:Y:S01]  /*3b60*/  ISETP.NE.U32.AND P3, PT, RZ, UR10, PT ;  /* 0x0000000aff007c0c */ /* 0x000fe2000bf65070 */
[----:B0123--:R-:W0:Y:S03]  /*3b70*/  LDC.64 R72, c[0x0][0x220] ;  /* 0x00008800ff487b82 */ /* 0x00fe260000000a00 */
        /* <DEDUP_REMOVED lines=21> */
.L_x_601:
[----:B-----5:R-:W-:-:S05]  /*3cd0*/  SHF.L.U32 R135, R60, 0x10, RZ ;  /* 0x000000103c877819 */ /* 0x020fca00000006ff */
[----:B------:R-:W-:Y:S01]  /*3ce0*/  FADD.FTZ R120, R135, R120 ;  /* 0x0000007887787221 */ /* 0x000fe20000010000 */
[----:B------:R-:W-:Y:S06]  /*3cf0*/  BRA `(.L_x_602) ;  /* 0x0000000000107947 */ /* 0x000fec0003800000 */
.L_x_600:
[----:B-----5:R-:W-:Y:S01]  /*3d00*/  SHF.L.U32 R135, R64, 0x10, RZ ;  /* 0x0000001040877819 */ /* 0x020fe200000006ff */
[----:B------:R-:W-:-:S04]  /*3d10*/  @P2 IMAD.U32 R137, R60, 0x10000, RZ ;  /* 0x000100003c892824 */ /* 0x000fc800078e00ff */
[----:B------:R-:W-:-:S04]  /*3d20*/  FADD.FTZ R120, R135, R120 ;  /* 0x0000007887787221 */ /* 0x000fc80000010000 */
[----:B------:R-:W-:-:S07]  /*3d30*/  @P2 FADD.FTZ R120, R137, R120 ;  /* 0x0000007889782221 */ /* 0x000fce0000010000 */
.L_x_602:
[----:B------:R-:W-:-:S04]  /*3d40*/  F2FP.BF16.F32.PACK_AB R72, RZ, R120 ;  /* 0x00000078ff48723e */ /* 0x000fc800000010ff */
[----:B------:R-:W-:-:S07]  /*3d50*/  PRMT R68, R72, 0x7610, R68 ;  /* 0x0000761048447816 */ /* 0x000fce0000000044 */
.L_x_603:
[----:B------:R-:W-:Y:S01]  /*3d60*/  SHF.L.U32 R131, R131, 0x10, RZ ;  /* 0x0000001083837819 */ /* 0x000fe200000006ff */
[----:B------:R-:W-:Y:S06]  /*3d70*/  @P3 BRA `(.L_x_604) ;  /* 0x0000000000243947 */ /* 0x000fec0003800000 */
[----:B------:R-:W-:-:S04]  /*3d80*/  ISETP.NE.U32.AND P4, PT, RZ, UR12, PT ;  /* 0x0000000cff007c0c */ /* 0x000fc8000bf85070 */
[----:B------:R-:W-:-:S13]  /*3d90*/  ISETP.NE.AND.EX P4, PT, RZ, UR13, PT, P4 ;  /* 0x0000000dff007c0c */ /* 0x000fda000bf85340 */
[----:B------:R-:W-:Y:S05]  /*3da0*/  @P4 BRA `(.L_x_605) ;  /* 0x0000000000084947 */ /* 0x000fea0003800000 */
[----:B------:R-:W-:Y:S05]  /*3db0*/  @P0 BRA `(.L_x_606) ;  /* 0x00000000002c0947 */ /* 0x000fea0003800000 */
[----:B------:R-:W-:Y:S05]  /*3dc0*/  BRA `(.L_x_607) ;  /* 0x0000000000307947 */ /* 0x000fea0003800000 */
.L_x_605:
[----:B-----5:R-:W-:-:S04]  /*3dd0*/  PRMT R72, R60, 0x7632, R72 ;  /* 0x000076323c487816 */ /* 0x020fc80000000048 */
[----:B------:R-:W-:-:S05]  /*3de0*/  SHF.L.U32 R72, R72, 0x10, RZ ;  /* 0x0000001048487819 */ /* 0x000fca00000006ff */
[----:B------:R-:W-:Y:S01]  /*3df0*/  FADD.FTZ R131, R72, R131 ;  /* 0x0000008348837221 */ /* 0x000fe20000010000 */
[----:B------:R-:W-:Y:S06]  /*3e00*/  BRA `(.L_x_606) ;  /* 0x0000000000187947 */ /* 0x000fec0003800000 */
.L_x_604:
[----:B-----5:R-:W-:Y:S02]  /*3e10*/  PRMT R72, R64, 0x7632, R72 ;  /* 0x0000763240487816 */ /* 0x020fe40000000048 */
[----:B------:R-:W-:-:S03]  /*3e20*/  @P2 PRMT R132, R60, 0x7632, R132 ;  /* 0x000076323c842816 */ /* 0x000fc60000000084 */
[----:B------:R-:W-:Y:S01]  /*3e30*/  IMAD.U32 R72, R72, 0x10000, RZ ;  /* 0x0001000048487824 */ /* 0x000fe200078e00ff */
[----:B------:R-:W-:-:S03]  /*3e40*/  @P2 SHF.L.U32 R132, R132, 0x10, RZ ;  /* 0x0000001084842819 */ /* 0x000fc600000006ff */
[----:B------:R-:W-:-:S04]  /*3e50*/  FADD.FTZ R131, R72, R131 ;  /* 0x0000008348837221 */ /* 0x000fc80000010000 */
[----:B------:R-:W-:-:S07]  /*3e60*/  @P2 FADD.FTZ R131, R132, R131 ;  /* 0x0000008384832221 */ /* 0x000fce0000010000 */
.L_x_606:
[----:B------:R-:W-:-:S04]  /*3e70*/  F2FP.BF16.F32.PACK_AB R72, RZ, R131 ;  /* 0x00000083ff48723e */ /* 0x000fc800000010ff */
[----:B------:R-:W-:-:S07]  /*3e80*/  PRMT R68, R68, 0x5410, R72 ;  /* 0x0000541044447816 */ /* 0x000fce0000000048 */
.L_x_607:
        /* <DEDUP_REMOVED lines=8> */
.L_x_609:
[----:B-----5:R-:W-:-:S04]  /*3f10*/  IMAD.U32 R135, R61, 0x10000, RZ ;  /* 0x000100003d877824 */ /* 0x020fc800078e00ff */
[----:B------:R-:W-:Y:S01]  /*3f20*/  FADD.FTZ R132, R135, R132 ;  /* 0x0000008487847221 */ /* 0x000fe20000010000 */
[----:B------:R-:W-:Y:S06]  /*3f30*/  BRA `(.L_x_610) ;  /* 0x0000000000107947 */ /* 0x000fec0003800000 */
.L_x_608:
[----:B-----5:R-:W-:Y:S02]  /*3f40*/  SHF.L.U32 R135, R65, 0x10, RZ ;  /* 0x0000001041877819 */ /* 0x020fe400000006ff */
[----:B------:R-:W-:-:S03]  /*3f50*/  @P2 SHF.L.U32 R137, R61, 0x10, RZ ;  /* 0x000000103d892819 */ /* 0x000fc600000006ff */
[----:B------:R-:W-:-:S04]  /*3f60*/  FADD.FTZ R132, R135, R132 ;  /* 0x0000008487847221 */ /* 0x000fc80000010000 */
[----:B------:R-:W-:-:S07]  /*3f70*/  @P2 FADD.FTZ R132, R137, R132 ;  /* 0x0000008489842221 */ /* 0x000fce0000010000 */
.L_x_610:
[----:B------:R-:W-:-:S04]  /*3f80*/  F2FP.BF16.F32.PACK_AB R72, RZ, R132 ;  /* 0x00000084ff48723e */ /* 0x000fc800000010ff */
[----:B------:R-:W-:-:S07]  /*3f90*/  PRMT R69, R72, 0x7610, R69 ;  /* 0x0000761048457816 */ /* 0x000fce0000000045 */
.L_x_611:
[----:B------:R-:W-:Y:S01]  /*3fa0*/  IMAD.U32 R138, R73, 0x10000, RZ ;  /* 0x00010000498a7824 */ /* 0x000fe200078e00ff */
[----:B------:R-:W-:Y:S06]  /*3fb0*/  @P3 BRA `(.L_x_612) ;  /* 0x0000000000243947 */ /* 0x000fec0003800000 */
[----:B------:R-:W-:-:S04]  /*3fc0*/  ISETP.NE.U32.AND P4, PT, RZ, UR12, PT ;  /* 0x0000000cff007c0c */ /* 0x000fc8000bf85070 */
[----:B------:R-:W-:-:S13]  /*3fd0*/  ISETP.NE.AND.EX P4, PT, RZ, UR13, PT, P4 ;  /* 0x0000000dff007c0c */ /* 0x000fda000bf85340 */
[----:B------:R-:W-:Y:S05]  /*3fe0*/  @P4 BRA `(.L_x_613) ;  /* 0x0000000000084947 */ /* 0x000fea0003800000 */
[----:B------:R-:W-:Y:S05]  /*3ff0*/  @P0 BRA `(.L_x_614) ;  /* 0x00000000002c0947 */ /* 0x000fea0003800000 */
[----:B------:R-:W-:Y:S05]  /*4000*/  BRA `(.L_x_615) ;  /* 0x0000000000307947 */ /* 0x000fea0003800000 */
.L_x_613:
[----:B-----5:R-:W-:-:S04]  /*4010*/  PRMT R72, R61, 0x7632, R72 ;  /* 0x000076323d487816 */ /* 0x020fc80000000048 */
[----:B------:R-:W-:-:S05]  /*4020*/  SHF.L.U32 R73, R72, 0x10, RZ ;  /* 0x0000001048497819 */ /* 0x000fca00000006ff */
[----:B------:R-:W-:Y:S01]  /*4030*/  FADD.FTZ R138, R73, R138 ;  /* 0x0000008a498a7221 */ /* 0x000fe20000010000 */
[----:B------:R-:W-:Y:S06]  /*4040*/  BRA `(.L_x_614) ;  /* 0x0000000000187947 */ /* 0x000fec0003800000 */
.L_x_612:
[----:B-----5:R-:W-:Y:S02]  /*4050*/  PRMT R72, R65, 0x7632, R72 ;  /* 0x0000763241487816 */ /* 0x020fe40000000048 */
[----:B------:R-:W-:Y:S02]  /*4060*/  @P2 PRMT R134, R61, 0x7632, R134 ;  /* 0x000076323d862816 */ /* 0x000fe40000000086 */
[----:B------:R-:W-:-:S03]  /*4070*/  SHF.L.U32 R73, R72, 0x10, RZ ;  /* 0x0000001048497819 */ /* 0x000fc600000006ff */
[----:B------:R-:W-:Y:S02]  /*4080*/  @P2 IMAD.U32 R135, R134, 0x10000, RZ ;  /* 0x0001000086872824 */ /* 0x000fe400078e00ff */
[----:B------:R-:W-:-:S04]  /*4090*/  FADD.FTZ R138, R73, R138 ;  /* 0x0000008a498a7221 */ /* 0x000fc80000010000 */
[----:B------:R-:W-:-:S07]  /*40a0*/  @P2 FADD.FTZ R138, R135, R138 ;  /* 0x0000008a878a2221 */ /* 0x000fce0000010000 */
.L_x_614:
[----:B------:R-:W-:-:S04]  /*40b0*/  F2FP.BF16.F32.PACK_AB R72, RZ, R138 ;  /* 0x0000008aff48723e */ /* 0x000fc800000010ff */
[----:B------:R-:W-:-:S07]  /*40c0*/  PRMT R69, R69, 0x5410, R72 ;  /* 0x0000541045457816 */ /* 0x000fce0000000048 */
.L_x_615:
        /* <DEDUP_REMOVED lines=8> */
.L_x_617:
[----:B-----5:R-:W-:-:S05]  /*4150*/  SHF.L.U32 R72, R62, 0x10, RZ ;  /* 0x000000103e487819 */ /* 0x020fca00000006ff */
[----:B------:R-:W-:Y:S01]  /*4160*/  FADD.FTZ R137, R72, R137 ;  /* 0x0000008948897221 */ /* 0x000fe20000010000 */
[----:B------:R-:W-:Y:S06]  /*4170*/  BRA `(.L_x_618) ;  /* 0x0000000000107947 */ /* 0x000fec0003800000 */
.L_x_616:
[----:B-----5:R-:W-:Y:S01]  /*4180*/  IMAD.U32 R72, R66, 0x10000, RZ ;  /* 0x0001000042487824 */ /* 0x020fe200078e00ff */
[----:B------:R-:W-:-:S03]  /*4190*/  @P2 SHF.L.U32 R134, R62, 0x10, RZ ;  /* 0x000000103e862819 */ /* 0x000fc600000006ff */
[----:B------:R-:W-:-:S04]  /*41a0*/  FADD.FTZ R137, R72, R137 ;  /* 0x0000008948897221 */ /* 0x000fc80000010000 */
[----:B------:R-:W-:-:S07]  /*41b0*/  @P2 FADD.FTZ R137, R134, R137 ;  /* 0x0000008986892221 */ /* 0x000fce0000010000 */
.L_x_618:
[----:B------:R-:W-:-:S04]  /*41c0*/  F2FP.BF16.F32.PACK_AB R72, RZ, R137 ;  /* 0x00000089ff48723e */ /* 0x000fc800000010ff */
[----:B------:R-:W-:-:S07]  /*41d0*/  PRMT R70, R72, 0x7610, R70 ;  /* 0x0000761048467816 */ /* 0x000fce0000000046 */
.L_x_619:
[----:B------:R-:W-:Y:S01]  /*41e0*/  SHF.L.U32 R152, R74, 0x10, RZ ;  /* 0x000000104a987819 */ /* 0x000fe200000006ff */
[----:B------:R-:W-:Y:S06]  /*41f0*/  @P3 BRA `(.L_x_620) ;  /* 0x0000000000243947 */ /* 0x000fec0003800000 */
[----:B------:R-:W-:-:S04]  /*4200*/  ISETP.NE.U32.AND P4, PT, RZ, UR12, PT ;  /* 0x0000000cff007c0c */ /* 0x000fc8000bf85070 */
[----:B------:R-:W-:-:S13]  /*4210*/  ISETP.NE.AND.EX P4, PT, RZ, UR13, PT, P4 ;  /* 0x0000000dff007c0c */ /* 0x000fda000bf85340 */
[----:B------:R-:W-:Y:S05]  /*4220*/  @P4 BRA `(.L_x_621) ;  /* 0x0000000000084947 */ /* 0x000fea0003800000 */
[----:B------:R-:W-:Y:S05]  /*4230*/  @P0 BRA `(.L_x_622) ;  /* 0x00000000002c0947 */ /* 0x000fea0003800000 */
[----:B------:R-:W-:Y:S05]  /*4240*/  BRA `(.L_x_623) ;  /* 0x0000000000307947 */ /* 0x000fea0003800000 */
.L_x_621:
[----:B-----5:R-:W-:-:S05]  /*4250*/  PRMT R72, R62, 0x7632, R72 ;  /* 0x000076323e487816 */ /* 0x020fca0000000048 */
[----:B------:R-:W-:-:S04]  /*4260*/  IMAD.U32 R73, R72, 0x10000, RZ ;  /* 0x0001000048497824 */ /* 0x000fc800078e00ff */
[----:B------:R-:W-:Y:S01]  /*4270*/  FADD.FTZ R152, R73, R152 ;  /* 0x0000009849987221 */ /* 0x000fe20000010000 */
[----:B------:R-:W-:Y:S06]  /*4280*/  BRA `(.L_x_622) ;  /* 0x0000000000187947 */ /* 0x000fec0003800000 */
.L_x_620:
[----:B-----5:R-:W-:Y:S02]  /*4290*/  PRMT R72, R66, 0x7632, R72 ;  /* 0x0000763242487816 */ /* 0x020fe40000000048 */
[----:B------:R-:W-:Y:S02]  /*42a0*/  @P2 PRMT R74, R62, 0x7632, R74 ;  /* 0x000076323e4a2816 */ /* 0x000fe4000000004a */
[----:B------:R-:W-:Y:S02]  /*42b0*/  SHF.L.U32 R73, R72, 0x10, RZ ;  /* 0x0000001048497819 */ /* 0x000fe400000006ff */
[----:B------:R-:W-:-:S03]  /*42c0*/  @P2 SHF.L.U32 R135, R74, 0x10, RZ ;  /* 0x000000104a872819 */ /* 0x000fc600000006ff */
[----:B------:R-:W-:-:S04]  /*42d0*/  FADD.FTZ R152, R73, R152 ;  /* 0x0000009849987221 */ /* 0x000fc80000010000 */
[----:B------:R-:W-:-:S07]  /*42e0*/  @P2 FADD.FTZ R152, R135, R152 ;  /* 0x0000009887982221 */ /* 0x000fce0000010000 */
.L_x_622:
[----:B------:R-:W-:-:S04]  /*42f0*/  F2FP.BF16.F32.PACK_AB R72, RZ, R152 ;  /* 0x00000098ff48723e */ /* 0x000fc800000010ff */
[----:B------:R-:W-:-:S07]  /*4300*/  PRMT R70, R70, 0x5410, R72 ;  /* 0x0000541046467816 */ /* 0x000fce0000000048 */
.L_x_623:
        /* <DEDUP_REMOVED lines=8> */
.L_x_625:
[----:B-----5:R-:W-:-:S05]  /*4390*/  SHF.L.U32 R72, R63, 0x10, RZ ;  /* 0x000000103f487819 */ /* 0x020fca00000006ff */
[----:B------:R-:W-:Y:S01]  /*43a0*/  FADD.FTZ R151, R72, R151 ;  /* 0x0000009748977221 */ /* 0x000fe20000010000 */
[----:B------:R-:W-:Y:S06]  /*43b0*/  BRA `(.L_x_626) ;  /* 0x0000000000107947 */ /* 0x000fec0003800000 */
.L_x_624:
[----:B-----5:R-:W-:Y:S01]  /*43c0*/  SHF.L.U32 R72, R67, 0x10, RZ ;  /* 0x0000001043487819 */ /* 0x020fe200000006ff */
[----:B------:R-:W-:-:S04]  /*43d0*/  @P2 IMAD.U32 R74, R63, 0x10000, RZ ;  /* 0x000100003f4a2824 */ /* 0x000fc800078e00ff */
[----:B------:R-:W-:-:S04]  /*43e0*/  FADD.FTZ R151, R72, R151 ;  /* 0x0000009748977221 */ /* 0x000fc80000010000 */
[----:B------:R-:W-:-:S07]  /*43f0*/  @P2 FADD.FTZ R151, R74, R151 ;  /* 0x000000974a972221 */ /* 0x000fce0000010000 */
.L_x_626:
[----:B------:R-:W-:-:S04]  /*4400*/  F2FP.BF16.F32.PACK_AB R72, RZ, R151 ;  /* 0x00000097ff48723e */ /* 0x000fc800000010ff */
[----:B------:R-:W-:-:S07]  /*4410*/  PRMT R71, R72, 0x7610, R71 ;  /* 0x0000761048477816 */ /* 0x000fce0000000047 */
.L_x_627:
[----:B------:R-:W-:Y:S01]  /*4420*/  SHF.L.U32 R165, R75, 0x10, RZ ;  /* 0x000000104ba57819 */ /* 0x000fe200000006ff */
[----:B------:R-:W-:Y:S06]  /*4430*/  @P3 BRA `(.L_x_628) ;  /* 0x0000000000243947 */ /* 0x000fec0003800000 */
[----:B------:R-:W-:-:S04]  /*4440*/  ISETP.NE.U32.AND P2, PT, RZ, UR12, PT ;  /* 0x0000000cff007c0c */ /* 0x000fc8000bf45070 */
[----:B------:R-:W-:-:S13]  /*4450*/  ISETP.NE.AND.EX P2, PT, RZ, UR13, PT, P2 ;  /* 0x0000000dff007c0c */ /* 0x000fda000bf45320 */
[----:B------:R-:W-:Y:S05]  /*4460*/  @P2 BRA `(.L_x_629) ;  /* 0x0000000000082947 */ /* 0x000fea0003800000 */
[----:B------:R-:W-:Y:S05]  /*4470*/  @P0 BRA `(.L_x_630) ;  /* 0x00000000002c0947 */ /* 0x000fea0003800000 */
[----:B------:R-:W-:Y:S05]  /*4480*/  BRA `(.L_x_631) ;  /* 0x0000000000307947 */ /* 0x000fea0003800000 */
.L_x_629:
[----:B-----5:R-:W-:-:S04]  /*4490*/  PRMT R72, R63, 0x7632, R72 ;  /* 0x000076323f487816 */ /* 0x020fc80000000048 */
[----:B------:R-:W-:-:S05]  /*44a0*/  SHF.L.U32 R72, R72, 0x10, RZ ;  /* 0x0000001048487819 */ /* 0x000fca00000006ff */
[----:B------:R-:W-:Y:S01]  /*44b0*/  FADD.FTZ R165, R72, R165 ;  /* 0x000000a548a57221 */ /* 0x000fe20000010000 */
[----:B------:R-:W-:Y:S06]  /*44c0*/  BRA `(.L_x_630) ;  /* 0x0000000000187947 */ /* 0x000fec0003800000 */
.L_x_628:
[----:B-----5:R-:W-:Y:S02]  /*44d0*/  PRMT R72, R67, 0x7632, R72 ;  /* 0x0000763243487816 */ /* 0x020fe40000000048 */
[----:B------:R-:W-:-:S03]  /*44e0*/  @P2 PRMT R73, R63, 0x7632, R73 ;  /* 0x000076323f492816 */ /* 0x000fc60000000049 */
[----:B------:R-:W-:Y:S01]  /*44f0*/  IMAD.U32 R72, R72, 0x10000, RZ ;  /* 0x0001000048487824 */ /* 0x000fe200078e00ff */
[----:B------:R-:W-:-:S03]  /*4500*/  @P2 SHF.L.U32 R74, R73, 0x10, RZ ;  /* 0x00000010494a2819 */ /* 0x000fc600000006ff */
[----:B------:R-:W-:-:S04]  /*4510*/  FADD.FTZ R165, R72, R165 ;  /* 0x000000a548a57221 */ /* 0x000fc80000010000 */
[----:B------:R-:W-:-:S07]  /*4520*/  @P2 FADD.FTZ R165, R74, R165 ;  /* 0x000000a54aa52221 */ /* 0x000fce0000010000 */
.L_x_630:
[----:B------:R-:W-:-:S04]  /*4530*/  F2FP.BF16.F32.PACK_AB R72, RZ, R165 ;  /* 0x000000a5ff48723e */ /* 0x000fc800000010ff */
[----:B------:R-:W-:-:S07]  /*4540*/  PRMT R71, R71, 0x5410, R72 ;  /* 0x0000541047477816 */ /* 0x000fce0000000048 */
.L_x_631:
[----:B------:R-:W0:Y:S02]  /*4550*/  @P0 LDC.64 R72, c[0x0][0x238] ;  /* 0x00008e00ff480b82 */ /* 0x000e240000000a00 */
[----:B0-----:R-:W-:-:S04]  /*4560*/  @P0 LEA R72, P2, R171, R72, 0x4 ;  /* 0x00000048ab480211 */ /* 0x001fc800078420ff */
[C---:B------:R-:W-:Y:S02]  /*4570*/  @P0 LEA.HI.X R73, R171.reuse, R73, RZ, 0x4, P2 ;  /* 0x00000049ab490211 */ /* 0x040fe400010f24ff */
[----:B------:R-:W-:-:S03]  /*4580*/  IADD3 R171, R171, 0x20, RZ ;  /* 0x00000020abab7810 */ /* 0x000fc60007ffe0ff */
[----:B------:R4:W-:Y:S04]  /*4590*/  @P0 STG.E.128 desc[UR4][R72.64], R68 ;  /* 0x0000004448000986 */ /* 0x0009e8000c101d04 */
.L_x_599:
[----:B------:R-:W-:Y:S05]  /*45a0*/  BSYNC B0 ;  /* 0x0000000000007941 */ /* 0x000fea0003800000 */
.L_x_598:
[----:B------:R-:W-:Y:S01]  /*45b0*/  ISETP.GE.U32.AND P2, PT, R118, 0xc0, PT ;  /* 0x000000c07600780c */ /* 0x000fe20003f46070 */
[----:B------:R-:W-:-:S12]  /*45c0*/  BSSY B0, `(.L_x_632) ;  /* 0x00000a5000007945 */ /* 0x000fd80003800000 */
[----:B------:R-:W-:Y:S05]  /*45d0*/  @!P2 BRA `(.L_x_633) ;  /* 0x00000008008ca947 */ /* 0x000fea0003800000 */
[----:B------:R-:W-:Y:S01]  /*45e0*/  ISETP.NE.U32.AND P3, PT, RZ, UR10, PT ;  /* 0x0000000aff007c0c */ /* 0x000fe2000bf65070 */
[----:B01234-:R-:W0:Y:S03]  /*45f0*/  LDC.64 R72, c[0x0][0x220] ;  /* 0x00008800ff487b82 */ /* 0x01fe260000000a00 */
        /* <DEDUP_REMOVED lines=21> */
.L_x_635:
[----:B-----5:R-:W-:-:S05]  /*4750*/  SHF.L.U32 R72, R60, 0x10, RZ ;  /* 0x000000103c487819 */ /* 0x020fca00000006ff */
[----:B------:R-:W-:Y:S01]  /*4760*/  FADD.FTZ R121, R72, R121 ;  /* 0x0000007948797221 */ /* 0x000fe20000010000 */
[----:B------:R-:W-:Y:S06]  /*4770*/  BRA `(.L_x_636) ;  /* 0x0000000000107947 */ /* 0x000fec0003800000 */
.L_x_634:
[----:B-----5:R-:W-:Y:S01]  /*4780*/  SHF.L.U32 R72, R64, 0x10, RZ ;  /* 0x0000001040487819 */ /* 0x020fe200000006ff */
[----:B------:R-:W-:-:S04]  /*4790*/  @P2 IMAD.U32 R134, R60, 0x10000, RZ ;  /* 0x000100003c862824 */ /* 0x000fc800078e00ff */
[----:B------:R-:W-:-:S04]  /*47a0*/  FADD.FTZ R121, R72, R121 ;  /* 0x0000007948797221 */ /* 0x000fc80000010000 */
[----:B------:R-:W-:-:S07]  /*47b0*/  @P2 FADD.FTZ R121, R134, R121 ;  /* 0x0000007986792221 */ /* 0x000fce0000010000 */
.L_x_636:
[----:B------:R-:W-:-:S04]  /*47c0*/  F2FP.BF16.F32.PACK_AB R72, RZ, R121 ;  /* 0x00000079ff48723e */ /* 0x000fc800000010ff */
[----:B------:R-:W-:-:S07]  /*47d0*/  PRMT R68, R72, 0x7610, R68 ;  /* 0x0000761048447816 */ /* 0x000fce0000000044 */
.L_x_637:
[----:B------:R-:W-:Y:S01]  /*47e0*/  SHF.L.U32 R133, R133, 0x10, RZ ;  /* 0x0000001085857819 */ /* 0x000fe200000006ff */
[----:B------:R-:W-:Y:S06]  /*47f0*/  @P3 BRA `(.L_x_638) ;  /* 0x0000000000243947 */ /* 0x000fec0003800000 */
[----:B------:R-:W-:-:S04]  /*4800*/  ISETP.NE.U32.AND P4, PT, RZ, UR12, PT ;  /* 0x0000000cff007c0c */ /* 0x000fc8000bf85070 */
[----:B------:R-:W-:-:S13]  /*4810*/  ISETP.NE.AND.EX P4, PT, RZ, UR13, PT, P4 ;  /* 0x0000000dff007c0c */ /* 0x000fda000bf85340 */
[----:B------:R-:W-:Y:S05]  /*4820*/  @P4 BRA `(.L_x_639) ;  /* 0x0000000000084947 */ /* 0x000fea0003800000 */
[----:B------:R-:W-:Y:S05]  /*4830*/  @P0 BRA `(.L_x_640) ;  /* 0x00000000002c0947 */ /* 0x000fea0003800000 */
[----:B------:R-:W-:Y:S05]  /*4840*/  BRA `(.L_x_641) ;  /* 0x0000000000307947 */ /* 0x000fea0003800000 */
.L_x_639:
[----:B-----5:R-:W-:-:S04]  /*4850*/  PRMT R72, R60, 0x7632, R72 ;  /* 0x000076323c487816 */ /* 0x020fc80000000048 */
[----:B------:R-:W-:-:S05]  /*4860*/  SHF.L.U32 R72, R72, 0x10, RZ ;  /* 0x0000001048487819 */ /* 0x000fca00000006ff */
[----:B------:R-:W-:Y:S01]  /*4870*/  FADD.FTZ R133, R72, R133 ;  /* 0x0000008548857221 */ /* 0x000fe20000010000 */
[----:B------:R-:W-:Y:S06]  /*4880*/  BRA `(.L_x_640) ;  /* 0x0000000000187947 */ /* 0x000fec0003800000 */
.L_x_638:
[----:B-----5:R-:W-:Y:S02]  /*4890*/  PRMT R72, R64, 0x7632, R72 ;  /* 0x0000763240487816 */ /* 0x020fe40000000048 */
[----:B------:R-:W-:-:S03]  /*48a0*/  @P2 PRMT R134, R60, 0x7632, R134 ;  /* 0x000076323c862816 */ /* 0x000fc60000000086 */
[----:B------:R-:W-:Y:S01]  /*48b0*/  IMAD.U32 R72, R72, 0x10000, RZ ;  /* 0x0001000048487824 */ /* 0x000fe200078e00ff */
[----:B------:R-:W-:-:S03]  /*48c0*/  @P2 SHF.L.U32 R134, R134, 0x10, RZ ;  /* 0x0000001086862819 */ /* 0x000fc600000006ff */
[----:B------:R-:W-:-:S04]  /*48d0*/  FADD.FTZ R133, R72, R133 ;  /* 0x0000008548857221 */ /* 0x000fc80000010000 */
[----:B------:R-:W-:-:S07]  /*48e0*/  @P2 FADD.FTZ R133, R134, R133 ;  /* 0x0000008586852221 */ /* 0x000fce0000010000 */
.L_x_640:
[----:B------:R-:W-:-:S04]  /*48f0*/  F2FP.BF16.F32.PACK_AB R72, RZ, R133 ;  /* 0x00000085ff48723e */ /* 0x000fc800000010ff */
[----:B------:R-:W-:-:S07]  /*4900*/  PRMT R68, R68, 0x5410, R72 ;  /* 0x0000541044447816 */ /* 0x000fce0000000048 */
.L_x_641:
        /* <DEDUP_REMOVED lines=8> */
.L_x_643:
[----:B-----5:R-:W-:-:S04]  /*4990*/  IMAD.U32 R135, R61, 0x10000, RZ ;  /* 0x000100003d877824 */ /* 0x020fc800078e00ff */
[----:B------:R-:W-:Y:S01]  /*49a0*/  FADD.FTZ R136, R135, R136 ;  /* 0x0000008887887221 */ /* 0x000fe20000010000 */
[----:B------:R-:W-:Y:S06]  /*49b0*/  BRA `(.L_x_644) ;  /* 0x0000000000107947 */ /* 0x000fec0003800000 */
.L_x_642:
[----:B-----5:R-:W-:Y:S02]  /*49c0*/  SHF.L.U32 R135, R65, 0x10, RZ ;  /* 0x0000001041877819 */ /* 0x020fe400000006ff */
[----:B------:R-:W-:-:S03]  /*49d0*/  @P2 SHF.L.U32 R147, R61, 0x10, RZ ;  /* 0x000000103d932819 */ /* 0x000fc600000006ff */
[----:B------:R-:W-:-:S04]  /*49e0*/  FADD.FTZ R136, R135, R136 ;  /* 0x0000008887887221 */ /* 0x000fc80000010000 */
[----:B------:R-:W-:-:S07]  /*49f0*/  @P2 FADD.FTZ R136, R147, R136 ;  /* 0x0000008893882221 */ /* 0x000fce0000010000 */
.L_x_644:
[----:B------:R-:W-:-:S04]  /*4a00*/  F2FP.BF16.F32.PACK_AB R72, RZ, R136 ;  /* 0x00000088ff48723e */ /* 0x000fc800000010ff */
[----:B------:R-:W-:-:S07]  /*4a10*/  PRMT R69, R72, 0x7610, R69 ;  /* 0x0000761048457816 */ /* 0x000fce0000000045 */
.L_x_645:
[----:B------:R-:W-:Y:S01]  /*4a20*/  IMAD.U32 R147, R73, 0x10000, RZ ;  /* 0x0001000049937824 */ /* 0x000fe200078e00ff */
[----:B------:R-:W-:Y:S06]  /*4a30*/  @P3 BRA `(.L_x_646) ;  /* 0x0000000000243947 */ /* 0x000fec0003800000 */
[----:B------:R-:W-:-:S04]  /*4a40*/  ISETP.NE.U32.AND P4, PT, RZ, UR12, PT ;  /* 0x0000000cff007c0c */ /* 0x000fc8000bf85070 */
[----:B------:R-:W-:-:S13]  /*4a50*/  ISETP.NE.AND.EX P4, PT, RZ, UR13, PT, P4 ;  /* 0x0000000dff007c0c */ /* 0x000fda000bf85340 */
[----:B------:R-:W-:Y:S05]  /*4a60*/  @P4 BRA `(.L_x_647) ;  /* 0x0000000000084947 */ /* 0x000fea0003800000 */
[----:B------:R-:W-:Y:S05]  /*4a70*/  @P0 BRA `(.L_x_648) ;  /* 0x00000000002c0947 */ /* 0x000fea0003800000 */
[----:B------:R-:W-:Y:S05]  /*4a80*/  BRA `(.L_x_649) ;  /* 0x0000000000307947 */ /* 0x000fea0003800000 */
.L_x_647:
[----:B-----5:R-:W-:-:S04]  /*4a90*/  PRMT R72, R61, 0x7632, R72 ;  /* 0x000076323d487816 */ /* 0x020fc80000000048 */
[----:B------:R-:W-:-:S05]  /*4aa0*/  SHF.L.U32 R72, R72, 0x10, RZ ;  /* 0x0000001048487819 */ /* 0x000fca00000006ff */
[----:B------:R-:W-:Y:S01]  /*4ab0*/  FADD.FTZ R147, R72, R147 ;  /* 0x0000009348937221 */ /* 0x000fe20000010000 */
[----:B------:R-:W-:Y:S06]  /*4ac0*/  BRA `(.L_x_648) ;  /* 0x0000000000187947 */ /* 0x000fec0003800000 */
.L_x_646:
[----:B-----5:R-:W-:Y:S02]  /*4ad0*/  PRMT R72, R65, 0x7632, R72 ;  /* 0x0000763241487816 */ /* 0x020fe40000000048 */
[----:B------:R-:W-:Y:S02]  /*4ae0*/  @P2 PRMT R73, R61, 0x7632, R73 ;  /* 0x000076323d492816 */ /* 0x000fe40000000049 */
[----:B------:R-:W-:-:S03]  /*4af0*/  SHF.L.U32 R72, R72, 0x10, RZ ;  /* 0x0000001048487819 */ /* 0x000fc600000006ff */
[----:B------:R-:W-:Y:S02]  /*4b00*/  @P2 IMAD.U32 R134, R73, 0x10000, RZ ;  /* 0x0001000049862824 */ /* 0x000fe400078e00ff */
[----:B------:R-:W-:-:S04]  /*4b10*/  FADD.FTZ R147, R72, R147 ;  /* 0x0000009348937221 */ /* 0x000fc80000010000 */
[----:B------:R-:W-:-:S07]  /*4b20*/  @P2 FADD.FTZ R147, R134, R147 ;  /* 0x0000009386932221 */ /* 0x000fce0000010000 */
.L_x_648:
[----:B------:R-:W-:-:S04]  /*4b30*/  F2FP.BF16.F32.PACK_AB R72, RZ, R147 ;  /* 0x00000093ff48723e */ /* 0x000fc800000010ff */
[----:B------:R-:W-:-:S07]  /*4b40*/  PRMT R69, R69, 0x5410, R72 ;  /* 0x0000541045457816 */ /* 0x000fce0000000048 */
.L_x_649:
        /* <DEDUP_REMOVED lines=8> */
.L_x_651:
[----:B-----5:R-:W-:-:S05]  /*4bd0*/  SHF.L.U32 R73, R62, 0x10, RZ ;  /* 0x000000103e497819 */ /* 0x020fca00000006ff */
[----:B------:R-:W-:Y:S01]  /*4be0*/  FADD.FTZ R148, R73, R148 ;  /* 0x0000009449947221 */ /* 0x000fe20000010000 */
[----:B------:R-:W-:Y:S06]  /*4bf0*/  BRA `(.L_x_652) ;  /* 0x0000000000107947 */ /* 0x000fec0003800000 */
.L_x_650:
[----:B-----5:R-:W-:Y:S01]  /*4c00*/  IMAD.U32 R73, R66, 0x10000, RZ ;  /* 0x0001000042497824 */ /* 0x020fe200078e00ff */
[----:B------:R-:W-:-:S03]  /*4c10*/  @P2 SHF.L.U32 R135, R62, 0x10, RZ ;  /* 0x000000103e872819 */ /* 0x000fc600000006ff */
[----:B------:R-:W-:-:S04]  /*4c20*/  FADD.FTZ R148, R73, R148 ;  /* 0x0000009449947221 */ /* 0x000fc80000010000 */
[----:B------:R-:W-:-:S07]  /*4c30*/  @P2 FADD.FTZ R148, R135, R148 ;  /* 0x0000009487942221 */ /* 0x000fce0000010000 */
.L_x_652:
[----:B------:R-:W-:-:S04]  /*4c40*/  F2FP.BF16.F32.PACK_AB R72, RZ, R148 ;  /* 0x00000094ff48723e */ /* 0x000fc800000010ff */
[----:B------:R-:W-:-:S07]  /*4c50*/  PRMT R70, R72, 0x7610, R70 ;  /* 0x0000761048467816 */ /* 0x000fce0000000046 */
.L_x_653:
[----:B------:R-:W-:Y:S01]  /*4c60*/  SHF.L.U32 R150, R74, 0x10, RZ ;  /* 0x000000104a967819 */ /* 0x000fe200000006ff */
[----:B------:R-:W-:Y:S06]  /*4c70*/  @P3 BRA `(.L_x_654) ;  /* 0x0000000000243947 */ /* 0x000fec0003800000 */
[----:B------:R-:W-:-:S04]  /*4c80*/  ISETP.NE.U32.AND P4, PT, RZ, UR12, PT ;  /* 0x0000000cff007c0c */ /* 0x000fc8000bf85070 */
[----:B------:R-:W-:-:S13]  /*4c90*/  ISETP.NE.AND.EX P4, PT, RZ, UR13, PT, P4 ;  /* 0x0000000dff007c0c */ /* 0x000fda000bf85340 */
[----:B------:R-:W-:Y:S05]  /*4ca0*/  @P4 BRA `(.L_x_655) ;  /* 0x0000000000084947 */ /* 0x000fea0003800000 */
[----:B------:R-:W-:Y:S05]  /*4cb0*/  @P0 BRA `(.L_x_656) ;  /* 0x00000000002c0947 */ /* 0x000fea0003800000 */
[----:B------:R-:W-:Y:S05]  /*4cc0*/  BRA `(.L_x_657) ;  /* 0x0000000000307947 */ /* 0x000fea0003800000 */
.L_x_655:
[----:B-----5:R-:W-:-:S05]  /*4cd0*/  PRMT R72, R62, 0x7632, R72 ;  /* 0x000076323e487816 */ /* 0x020fca0000000048 */
[----:B------:R-:W-:-:S04]  /*4ce0*/  IMAD.U32 R73, R72, 0x10000, RZ ;  /* 0x0001000048497824 */ /* 0x000fc800078e00ff */
[----:B------:R-:W-:Y:S01]  /*4cf0*/  FADD.FTZ R150, R73, R150 ;  /* 0x0000009649967221 */ /* 0x000fe20000010000 */
[----:B------:R-:W-:Y:S06]  /*4d00*/  BRA `(.L_x_656) ;  /* 0x0000000000187947 */ /* 0x000fec0003800000 */
.L_x_654:
[----:B-----5:R-:W-:Y:S02]  /*4d10*/  PRMT R72, R66, 0x7632, R72 ;  /* 0x0000763242487816 */ /* 0x020fe40000000048 */
[----:B------:R-:W-:Y:S02]  /*4d20*/  @P2 PRMT R74, R62, 0x7632, R74 ;  /* 0x000076323e4a2816 */ /* 0x000fe4000000004a */
[----:B------:R-:W-:Y:S02]  /*4d30*/  SHF.L.U32 R73, R72, 0x10, RZ ;  /* 0x0000001048497819 */ /* 0x000fe400000006ff */
[----:B------:R-:W-:-:S03]  /*4d40*/  @P2 SHF.L.U32 R135, R74, 0x10, RZ ;  /* 0x000000104a872819 */ /* 0x000fc600000006ff */
[----:B------:R-:W-:-:S04]  /*4d50*/  FADD.FTZ R150, R73, R150 ;  /* 0x0000009649967221 */ /* 0x000fc80000010000 */
[----:B------:R-:W-:-:S07]  /*4d60*/  @P2 FADD.FTZ R150, R135, R150 ;  /* 0x0000009687962221 */ /* 0x000fce0000010000 */
.L_x_656:
[----:B------:R-:W-:-:S04]  /*4d70*/  F2FP.BF16.F32.PACK_AB R72, RZ, R150 ;  /* 0x00000096ff48723e */ /* 0x000fc800000010ff */
[----:B------:R-:W-:-:S07]  /*4d80*/  PRMT R70, R70, 0x5410, R72 ;  /* 0x0000541046467816 */ /* 0x000fce0000000048 */
.L_x_657:
        /* <DEDUP_REMOVED lines=8> */
.L_x_659:
[----:B-----5:R-:W-:-:S05]  /*4e10*/  SHF.L.U32 R72, R63, 0x10, RZ ;  /* 0x000000103f487819 */ /* 0x020fca00000006ff */
[----:B------:R-:W-:Y:S01]  /*4e20*/  FADD.FTZ R149, R72, R149 ;  /* 0x0000009548957221 */ /* 0x000fe20000010000 */
[----:B------:R-:W-:Y:S06]  /*4e30*/  BRA `(.L_x_660) ;  /* 0x0000000000107947 */ /* 0x000fec0003800000 */
.L_x_658:
[----:B-----5:R-:W-:Y:S01]  /*4e40*/  SHF.L.U32 R72, R67, 0x10, RZ ;  /* 0x0000001043487819 */ /* 0x020fe200000006ff */
[----:B------:R-:W-:-:S04]  /*4e50*/  @P2 IMAD.U32 R74, R63, 0x10000, RZ ;  /* 0x000100003f4a2824 */ /* 0x000fc800078e00ff */
[----:B------:R-:W-:-:S04]  /*4e60*/  FADD.FTZ R149, R72, R149 ;  /* 0x0000009548957221 */ /* 0x000fc80000010000 */
[----:B------:R-:W-:-:S07]  /*4e70*/  @P2 FADD.FTZ R149, R74, R149 ;  /* 0x000000954a952221 */ /* 0x000fce0000010000 */
.L_x_660:
[----:B------:R-:W-:-:S04]  /*4e80*/  F2FP.BF16.F32.PACK_AB R72, RZ, R149 ;  /* 0x00000095ff48723e */ /* 0x000fc800000010ff */
[----:B------:R-:W-:-:S07]  /*4e90*/  PRMT R71, R72, 0x7610, R71 ;  /* 0x0000761048477816 */ /* 0x000fce0000000047 */
.L_x_661:
[----:B------:R-:W-:Y:S01]  /*4ea0*/  SHF.L.U32 R166, R75, 0x10, RZ ;  /* 0x000000104ba67819 */ /* 0x000fe200000006ff */
[----:B------:R-:W-:Y:S06]  /*4eb0*/  @P3 BRA `(.L_x_662) ;  /* 0x0000000000243947 */ /* 0x000fec0003800000 */
[----:B------:R-:W-:-:S04]  /*4ec0*/  ISETP.NE.U32.AND P2, PT, RZ, UR12, PT ;  /* 0x0000000cff007c0c */ /* 0x000fc8000bf45070 */
[----:B------:R-:W-:-:S13]  /*4ed0*/  ISETP.NE.AND.EX P2, PT, RZ, UR13, PT, P2 ;  /* 0x0000000dff007c0c */ /* 0x000fda000bf45320 */
[----:B------:R-:W-:Y:S05]  /*4ee0*/  @P2 BRA `(.L_x_663) ;  /* 0x0000000000082947 */ /* 0x000fea0003800000 */
[----:B------:R-:W-:Y:S05]  /*4ef0*/  @P0 BRA `(.L_x_664) ;  /* 0x00000000002c0947 */ /* 0x000fea0003800000 */
[----:B------:R-:W-:Y:S05]  /*4f00*/  BRA `(.L_x_665) ;  /* 0x0000000000307947 */ /* 0x000fea0003800000 */
.L_x_663:
[----:B-----5:R-:W-:-:S04]  /*4f10*/  PRMT R72, R63, 0x7632, R72 ;  /* 0x000076323f487816 */ /* 0x020fc80000000048 */
[----:B------:R-:W-:-:S05]  /*4f20*/  SHF.L.U32 R73, R72, 0x10, RZ ;  /* 0x0000001048497819 */ /* 0x000fca00000006ff */
[----:B------:R-:W-:Y:S01]  /*4f30*/  FADD.FTZ R166, R73, R166 ;  /* 0x000000a649a67221 */ /* 0x000fe20000010000 */
[----:B------:R-:W-:Y:S06]  /*4f40*/  BRA `(.L_x_664) ;  /* 0x0000000000187947 */ /* 0x000fec0003800000 */
.L_x_662:
[----:B-----5:R-:W-:Y:S02]  /*4f50*/  PRMT R72, R67, 0x7632, R72 ;  /* 0x0000763243487816 */ /* 0x020fe40000000048 */
[----:B------:R-:W-:-:S03]  /*4f60*/  @P2 PRMT R74, R63, 0x7632, R74 ;  /* 0x000076323f4a2816 */ /* 0x000fc6000000004a */
[----:B------:R-:W-:Y:S01]  /*4f70*/  IMAD.U32 R73, R72, 0x10000, RZ ;  /* 0x0001000048497824 */ /* 0x000fe200078e00ff */
[----:B------:R-:W-:-:S03]  /*4f80*/  @P2 SHF.L.U32 R75, R74, 0x10, RZ ;  /* 0x000000104a4b2819 */ /* 0x000fc600000006ff */
[----:B------:R-:W-:-:S04]  /*4f90*/  FADD.FTZ R166, R73, R166 ;  /* 0x000000a649a67221 */ /* 0x000fc80000010000 */
[----:B------:R-:W-:-:S07]  /*4fa0*/  @P2 FADD.FTZ R166, R75, R166 ;  /* 0x000000a64ba62221 */ /* 0x000fce0000010000 */
.L_x_664:
[----:B------:R-:W-:-:S04]  /*4fb0*/  F2FP.BF16.F32.PACK_AB R72, RZ, R166 ;  /* 0x000000a6ff48723e */ /* 0x000fc800000010ff */
[----:B------:R-:W-:-:S07]  /*4fc0*/  PRMT R71, R71, 0x5410, R72 ;  /* 0x0000541047477816 */ /* 0x000fce0000000048 */
.L_x_665:
[----:B------:R-:W0:Y:S02]  /*4fd0*/  @P0 LDC.64 R72, c[0x0][0x238] ;  /* 0x00008e00ff480b82 */ /* 0x000e240000000a00 */
[----:B0-----:R-:W-:-:S04]  /*4fe0*/  @P0 LEA R72, P2, R171, R72, 0x4 ;  /* 0x00000048ab480211 */ /* 0x001fc800078420ff */
[----:B------:R-:W-:-:S05]  /*4ff0*/  @P0 LEA.HI.X R73, R171, R73, RZ, 0x4, P2 ;  /* 0x00000049ab490211 */ /* 0x000fca00010f24ff */
[----:B------:R0:W-:Y:S04]  /*5000*/  @P0 STG.E.128 desc[UR4][R72.64], R68 ;  /* 0x0000004448000986 */ /* 0x0001e8000c101d04 */
.L_x_633:
[----:B------:R-:W-:Y:S05]  /*5010*/  BSYNC B0 ;  /* 0x0000000000007941 */ /* 0x000fea0003800000 */
.L_x_632:
[----:B01234-:R-:W-:Y:S01]  /*5020*/  FADD.FTZ R73, RZ, R3 ;  /* 0x00000003ff497221 */ /* 0x01ffe20000010000 */
[C---:B------:R-:W-:Y:S01]  /*5030*/  ISETP.GT.U32.AND P2, PT, R118.reuse, 0x3f, PT ;  /* 0x0000003f7600780c */ /* 0x040fe20003f44070 */
[----:B------:R-:W-:Y:S01]  /*5040*/  UMOV UR6, 0xffffffff ;  /* 0xffffffff00067882 */ /* 0x000fe20000000000 */
[----:B------:R-:W-:Y:S01]  /*5050*/  ISETP.GT.U32.AND P3, PT, R118, 0x9f, PT ;  /* 0x0000009f7600780c */ /* 0x000fe20003f64070 */
[----:B------:R-:W-:Y:S01]  /*5060*/  FADD.FTZ R72, R130, R73 ;  /* 0x0000004982487221 */ /* 0x000fe20000010000 */
[----:B------:R-:W-:Y:S02]  /*5070*/  ISETP.GT.U32.AND P4, PT, R118, 0xbf, PT ;  /* 0x000000bf7600780c */ /* 0x000fe40003f84070 */
[----:B------:R-:W-:Y:S01]  /*5080*/  ISETP.NE.AND P5, PT, R117, RZ, PT ;  /* 0x000000ff7500720c */ /* 0x000fe20003fa5270 */
[----:B------:R-:W-:-:S04]  /*5090*/  FADD.FTZ R73, R129, R72 ;  /* 0x0000004881497221 */ /* 0x000fc80000010000 */
[----:B------:R-:W-:-:S04]  /*50a0*/  FADD.FTZ R72, R146, R73 ;  /* 0x0000004992487221 */ /* 0x000fc80000010000 */
[----:B------:R-:W-:-:S04]  /*50b0*/  FADD.FTZ R73, R145, R72 ;  /* 0x0000004891497221 */ /* 0x000fc80000010000 */
        /* <DEDUP_REMOVED lines=10> */
[----:B------:R-:W-:Y:S01]  /*5160*/  FADD.FTZ R75, R157, R72 ;  /* 0x000000489d4b7221 */ /* 0x000fe20000010000 */
[----:B------:R-:W-:-:S03]  /*5170*/  P2R R72, PR, RZ, 0x4 ;  /* 0x00000004ff487803 */ /* 0x000fc60000000000 */
[----:B------:R-:W-:Y:S01]  /*5180*/  @P2 FADD.FTZ R73, R162, R75 ;  /* 0x0000004ba2492221 */ /* 0x000fe20000010000 */
[----:B------:R-:W-:-:S03]  /*5190*/  ISETP.GT.U32.AND P2, PT, R118, 0x5f, PT ;  /* 0x0000005f7600780c */ /* 0x000fc60003f44070 */
[----:B------:R-:W-:Y:S01]  /*51a0*/  FADD.FTZ R75, R0, R73 ;  /* 0x00000049004b7221 */ /* 0x000fe20000010000 */
[----:B------:R-:W-:-:S03]  /*51b0*/  P2R R74, PR, RZ, 0x4 ;  /* 0x00000004ff4a7803 */ /* 0x000fc60000000000 */
        /* <DEDUP_REMOVED lines=47> */
[--C-:B------:R-:W-:Y:S01]  /*54b0*/  FADD.FTZ R73, R130, -R135.reuse ;  /* 0x8000008782497221 */ /* 0x100fe20000010000 */
[--C-:B------:R-:W-:Y:S01]  /*54c0*/  FADD.FTZ R75, R129, -R135.reuse ;  /* 0x80000087814b7221 */ /* 0x100fe20000010000 */
[--C-:B------:R-:W-:Y:S01]  /*54d0*/  FADD.FTZ R74, R128, -R135.reuse ;  /* 0x80000087804a7221 */ /* 0x100fe20000010000 */
[----:B------:R-:W-:Y:S01]  /*54e0*/  FFMA.FTZ R72, R72, R72, RZ ;  /* 0x0000004848487223 */ /* 0x000fe200000100ff */
[----:B------:R-:W-:-:S03]  /*54f0*/  FADD.FTZ R168, R127, -R135 ;  /* 0x800000877fa87221 */ /* 0x000fc60000010000 */
[----:B------:R-:W-:Y:S01]  /*5500*/  FFMA.FTZ R72, R73, R73, R72 ;  /* 0x0000004949487223 */ /* 0x000fe20000010048 */
        /* <DEDUP_REMOVED lines=9> */
[----:B------:R-:W-:-:S04]  /*55a0*/  FFMA.FTZ R72, R75, R75, R72 ;  /* 0x0000004b4b487223 */ /* 0x000fc80000010048 */
[----:B------:R-:W-:Y:S01]  /*55b0*/  FFMA.FTZ R72, R73, R73, R72 ;  /* 0x0000004949487223 */ /* 0x000fe20000010048 */
[----:B------:R-:W-:-:S04]  /*55c0*/  FADD.FTZ R73, R2, -R135 ;  /* 0x8000008702497221 */ /* 0x000fc80000010000 */
[----:B------:R-:W-:-:S05]  /*55d0*/  FSEL R72, R72, RZ, P1 ;  /* 0x000000ff48487208 */ /* 0x000fca0000800000 */
[----:B------:R-:W-:-:S04]  /*55e0*/  FFMA.FTZ R73, R73, R73, R72 ;  /* 0x0000004949497223 */ /* 0x000fc80000010048 */
        /* <DEDUP_REMOVED lines=12> */
[----:B------:R-:W-:Y:S01]  /*56b0*/  @P6 FFMA.FTZ R72, R74, R74, R73 ;  /* 0x0000004a4a486223 */ /* 0x000fe20000010049 */
[--C-:B------:R-:W-:Y:S01]  /*56c0*/  FADD.FTZ R73, R0, -R135.reuse ;  /* 0x8000008700497221 */ /* 0x100fe20000010000 */
[----:B------:R-:W-:Y:S01]  /*56d0*/  FADD.FTZ R74, R126, -R135 ;  /* 0x800000877e4a7221 */ /* 0x000fe20000010000 */
[----:B------:R-:W-:Y:S02]  /*56e0*/  ISETP.GT.U32.AND P6, PT, R118, 0x5f, PT ;  /* 0x0000005f7600780c */ /* 0x000fe40003fc4070 */
        /* <DEDUP_REMOVED lines=15> */
[----:B------:R-:W-:-:S03]  /*57e0*/  FADD.FTZ R74, R124, -R135 ;  /* 0x800000877c4a7221 */ /* 0x000fc60000010000 */
        /* <DEDUP_REMOVED lines=54> */
.L_x_691:
[----:B-1----:R-:W-:Y:S01]  /*5b50*/  FADD.FTZ R171, R168, R169 ;  /* 0x000000a9a8ab7221 */ /* 0x002fe20000010000 */
[----:B0-----:R-:W-:Y:S01]  /*5b60*/  FMUL.FTZ R168, R135, R135 ;  /* 0x0000008787a87220 */ /* 0x001fe20000410000 */
[----:B------:R-:W-:Y:S01]  /*5b70*/  ISETP.NE.AND P2, PT, R122, RZ, PT ;  /* 0x000000ff7a00720c */ /* 0x000fe20003f45270 */
[----:B------:R-:W0:Y:S01]  /*5b80*/  @!P5 LDC.64 R72, c[0x0][0x250] ;  /* 0x00009400ff48db82 */ /* 0x000e220000000a00 */
[----:B------:R-:W-:Y:S01]  /*5b90*/  FFMA.FTZ R134, R171, R134, UR7 ;  /* 0x00000007ab867e23 */ /* 0x000fe20008010086 */
[----:B------:R-:W-:Y:S01]  /*5ba0*/  BSSY B0, `(.L_x_667) ;  /* 0x000002b000007945 */ /* 0x000fe20003800000 */
[----:B------:R-:W-:Y:S02]  /*5bb0*/  FSEL R169, R168, RZ, P2 ;  /* 0x000000ffa8a97208 */ /* 0x000fe40001000000 */
[----:B------:R-:W-:-:S03]  /*5bc0*/  FSEL R168, R135, RZ, !P2 ;  /* 0x000000ff87a87208 */ /* 0x000fc60005000000 */
[----:B------:R-:W1:Y:S01]  /*5bd0*/  @!P5 LDC.64 R74, c[0x0][0x258] ;  /* 0x00009600ff4adb82 */ /* 0x000e620000000a00 */
[----:B------:R-:W-:-:S06]  /*5be0*/  FADD.FTZ R169, R134, R169 ;  /* 0x000000a986a97221 */ /* 0x000fcc0000010000 */
[----:B------:R-:W2:Y:S01]  /*5bf0*/  MUFU.RSQ R169, R169 ;  /* 0x000000a900a97308 */ /* 0x000ea20000001400 */
[----:B0-----:R-:W-:-:S05]  /*5c00*/  @!P5 IMAD.WIDE R72, R52, 0x4, R72 ;  /* 0x000000043448d825 */ /* 0x001fca00078e0248 */
[----:B------:R0:W-:Y:S01]  /*5c10*/  @!P5 STG.E desc[UR4][R72.64], R135 ;  /* 0x000000874800d986 */ /* 0x0001e2000c101904 */
[----:B-1----:R-:W-:-:S05]  /*5c20*/  @!P5 IMAD.WIDE R74, R52, 0x4, R74 ;  /* 0x00000004344ad825 */ /* 0x002fca00078e024a */
[----:B--2---:R0:W-:Y:S01]  /*5c30*/  @!P5 STG.E desc[UR4][R74.64], R169 ;  /* 0x000000a94a00d986 */ /* 0x0041e2000c101904 */
[----:B------:R-:W-:Y:S05]  /*5c40*/  @!P1 BRA `(.L_x_668) ;  /* 0x0000000000809947 */ /* 0x000fea0003800000 */
[----:B0-----:R-:W0:Y:S01]  /*5c50*/  LDC.64 R134, c[0x0][0x2b8] ;  /* 0x0000ae00ff867b82 */ /* 0x001e220000000a00 */
[--C-:B------:R-:W-:Y:S01]  /*5c60*/  FADD.FTZ R72, R3, -R168.reuse ;  /* 0x800000a803487221 */ /* 0x100fe20000010000 */
[--C-:B------:R-:W-:Y:S01]  /*5c70*/  FADD.FTZ R74, R130, -R168.reuse ;  /* 0x800000a8824a7221 */ /* 0x100fe20000010000 */
[--C-:B------:R-:W-:Y:S01]  /*5c80*/  FADD.FTZ R170, R129, -R168.reuse ;  /* 0x800000a881aa7221 */ /* 0x100fe20000010000 */
[--C-:B------:R-:W-:Y:S01]  /*5c90*/  FADD.FTZ R172, R146, -R168.reuse ;  /* 0x800000a892ac7221 */ /* 0x100fe20000010000 */
[--C-:B------:R-:W-:Y:S01]  /*5ca0*/  FADD.FTZ R174, R145, -R168.reuse ;  /* 0x800000a891ae7221 */ /* 0x100fe20000010000 */
[--C-:B------:R-:W-:Y:S01]  /*5cb0*/  FADD.FTZ R176, R160, -R168.reuse ;  /* 0x800000a8a0b07221 */ /* 0x100fe20000010000 */
[--C-:B------:R-:W-:Y:S01]  /*5cc0*/  FADD.FTZ R178, R159, -R168.reuse ;  /* 0x800000a89fb27221 */ /* 0x100fe20000010000 */
[----:B------:R-:W-:Y:S01]  /*5cd0*/  FADD.FTZ R180, R161, -R168 ;  /* 0x800000a8a1b47221 */ /* 0x000fe20000010000 */
[C---:B------:R-:W-:Y:S01]  /*5ce0*/  FMUL.FTZ R72, R169.reuse, R72 ;  /* 0x00000048a9487220 */ /* 0x040fe20000410000 */
[C---:B------:R-:W-:Y:S01]  /*5cf0*/  FMUL.FTZ R74, R169.reuse, R74 ;  /* 0x0000004aa94a7220 */ /* 0x040fe20000410000 */
[C---:B------:R-:W-:Y:S01]  /*5d00*/  FMUL.FTZ R170, R169.reuse, R170 ;  /* 0x000000aaa9aa7220 */ /* 0x040fe20000410000 */
[C---:B------:R-:W-:Y:S01]  /*5d10*/  FMUL.FTZ R172, R169.reuse, R172 ;  /* 0x000000aca9ac7220 */ /* 0x040fe20000410000 */
[C---:B------:R-:W-:Y:S01]  /*5d20*/  FMUL.FTZ R174, R169.reuse, R174 ;  /* 0x000000aea9ae7220 */ /* 0x040fe20000410000 */
[C---:B------:R-:W-:Y:S01]  /*5d30*/  FMUL.FTZ R176, R169.reuse, R176 ;  /* 0x000000b0a9b07220 */ /* 0x040fe20000410000 */
[C---:B------:R-:W-:Y:S01]  /*5d40*/  FMUL.FTZ R178, R169.reuse, R178 ;  /* 0x000000b2a9b27220 */ /* 0x040fe20000410000 */
[----:B------:R-:W-:Y:S01]  /*5d50*/  FMUL.FTZ R180, R169, R180 ;  /* 0x000000b4a9b47220 */ /* 0x000fe20000410000 */
[----:B------:R-:W-:Y:S01]  /*5d60*/  FFMA.FTZ R72, R115, R72, R96 ;  /* 0x0000004873487223 */ /* 0x000fe20000010060 */
[----:B------:R-:W-:Y:S01]  /*5d70*/  FFMA.FTZ R73, R50, R74, R31 ;  /* 0x0000004a32497223 */ /* 0x000fe2000001001f */
[----:B------:R-:W-:Y:S01]  /*5d80*/  FFMA.FTZ R170, R116, R170, R95 ;  /* 0x000000aa74aa7223 */ /* 0x000fe2000001005f */
[----:B------:R-:W-:Y:S01]  /*5d90*/  FFMA.FTZ R75, R51, R172, R30 ;  /* 0x000000ac334b7223 */ /* 0x000fe2000001001e */
[----:B------:R-:W-:Y:S01]  /*5da0*/  FFMA.FTZ R74, R113, R174, R94 ;  /* 0x000000ae714a7223 */ /* 0x000fe2000001005e */
[----:B------:R-:W-:Y:S01]  /*5db0*/  FFMA.FTZ R171, R48, R176, R29 ;  /* 0x000000b030ab7223 */ /* 0x000fe2000001001d */
[----:B------:R-:W-:Y:S01]  /*5dc0*/  FFMA.FTZ R178, R114, R178, R93 ;  /* 0x000000b272b27223 */ /* 0x000fe2000001005d */
[----:B------:R-:W-:Y:S01]  /*5dd0*/  FFMA.FTZ R173, R49, R180, R28 ;  /* 0x000000b431ad7223 */ /* 0x000fe2000001001c */
[----:B------:R-:W-:Y:S01]  /*5de0*/  F2FP.BF16.F32.PACK_AB R72, R73, R72 ;  /* 0x000000484948723e */ /* 0x000fe200000010ff */
[----:B0-----:R-:W-:Y:S01]  /*5df0*/  IMAD.WIDE.U32 R134, R167, 0x10, R134 ;  /* 0x00000010a7867825 */ /* 0x001fe200078e0086 */
[----:B------:R-:W-:-:S02]  /*5e00*/  F2FP.BF16.F32.PACK_AB R73, R75, R170 ;  /* 0x000000aa4b49723e */ /* 0x000fc400000010ff */
[----:B------:R-:W-:Y:S02]  /*5e10*/  F2FP.BF16.F32.PACK_AB R74, R171, R74 ;  /* 0x0000004aab4a723e */ /* 0x000fe400000010ff */
[----:B------:R-:W-:Y:S02]  /*5e20*/  F2FP.BF16.F32.PACK_AB R75, R173, R178 ;  /* 0x000000b2ad4b723e */ /* 0x000fe400000010ff */
[----:B------:R-:W-:-:S03]  /*5e30*/  IADD3 R167, R167, 0x20, RZ ;  /* 0x00000020a7a77810 */ /* 0x000fc60007ffe0ff */
[----:B------:R1:W-:Y:S04]  /*5e40*/  STG.E.128 desc[UR4][R134.64], R72 ;  /* 0x0000004886007986 */ /* 0x0003e8000c101d04 */
.L_x_668:
[----:B------:R-:W-:Y:S05]  /*5e50*/  BSYNC B0 ;  /* 0x0000000000007941 */ /* 0x000fea0003800000 */
.L_x_667:
[----:B------:R-:W-:Y:S01]  /*5e60*/  ISETP.GE.U32.AND P2, PT, R118, 0x40, PT ;  /* 0x000000407600780c */ /* 0x000fe20003f46070 */
[----:B------:R-:W-:-:S12]  /*5e70*/  BSSY B0, `(.L_x_669) ;  /* 0x0000022000007945 */ /* 0x000fd80003800000 */
[----:B------:R-:W-:Y:S05]  /*5e80*/  @!P2 BRA `(.L_x_670) ;  /* 0x000000000080a947 */ /* 0x000fea0003800000 */
[----:B01----:R-:W0:Y:S01]  /*5e90*/  LDC.64 R134, c[0x0][0x2b8] ;  /* 0x0000ae00ff867b82 */ /* 0x003e220000000a00 */
        /* <DEDUP_REMOVED lines=27> */
[----:B------:R-:W-:Y:S01]  /*6050*/  F2FP.BF16.F32.PACK_AB R74, R171, R74 ;  /* 0x0000004aab4a723e */ /* 0x000fe200000010ff */
[----:B------:R-:W-:Y:S01]  /*6060*/  VIADD R167, R167, 0x20 ;  /* 0x00000020a7a77836 */ /* 0x000fe20000000000 */
[----:B------:R-:W-:-:S05]  /*6070*/  F2FP.BF16.F32.PACK_AB R75, R173, R178 ;  /* 0x000000b2ad4b723e */ /* 0x000fca00000010ff */
[----:B------:R2:W-:Y:S02]  /*6080*/  STG.E.128 desc[UR4][R134.64], R72 ;  /* 0x0000004886007986 */ /* 0x0005e4000c101d04 */
.L_x_670:
[----:B------:R-:W-:Y:S05]  /*6090*/  BSYNC B0 ;  /* 0x0000000000007941 */ /* 0x000fea0003800000 */
.L_x_669:
[----:B------:R-:W-:Y:S01]  /*60a0*/  ISETP.GE.U32.AND P2, PT, R118, 0x60, PT ;  /* 0x000000607600780c */ /* 0x000fe20003f46070 */
[----:B------:R-:W-:-:S12]  /*60b0*/  BSSY B0, `(.L_x_671) ;  /* 0x0000022000007945 */ /* 0x000fd80003800000 */
[----:B------:R-:W-:Y:S05]  /*60c0*/  @!P2 BRA `(.L_x_672) ;  /* 0x000000000080a947 */ /* 0x000fea0003800000 */
[----:B012---:R-:W0:Y:S01]  /*60d0*/  LDC.64 R134, c[0x0][0x2b8] ;  /* 0x0000ae00ff867b82 */ /* 0x007e220000000a00 */
        /* <DEDUP_REMOVED lines=31> */
.L_x_672:
[----:B------:R-:W-:Y:S05]  /*62d0*/  BSYNC B0 ;  /* 0x0000000000007941 */ /* 0x000fea0003800000 */
.L_x_671:
[----:B------:R-:W-:Y:S01]  /*62e0*/  ISETP.GE.U32.AND P2, PT, R118, 0x80, PT ;  /* 0x000000807600780c */ /* 0x000fe20003f46070 */
[----:B------:R-:W-:-:S12]  /*62f0*/  BSSY B0, `(.L_x_673) ;  /* 0x0000022000007945 */ /* 0x000fd80003800000 */
[----:B------:R-:W-:Y:S05]  /*6300*/  @!P2 BRA `(.L_x_674) ;  /* 0x000000000080a947 */ /* 0x000fea0003800000 */
[----:B0123--:R-:W0:Y:S01]  /*6310*/  LDC.64 R134, c[0x0][0x2b8] ;  /* 0x0000ae00ff867b82 */ /* 0x00fe220000000a00 */
        /* <DEDUP_REMOVED lines=31> */
.L_x_674:
[----:B------:R-:W-:Y:S05]  /*6510*/  BSYNC B0 ;  /* 0x0000000000007941 */ /* 0x000fea0003800000 */
.L_x_673:
[----:B------:R-:W-:Y:S01]  /*6520*/  ISETP.GE.U32.AND P2, PT, R118, 0xa0, PT ;  /* 0x000000a07600780c */ /* 0x000fe20003f46070 */
[----:B------:R-:W-:-:S12]  /*6530*/  BSSY B0, `(.L_x_675) ;  /* 0x0000022000007945 */ /* 0x000fd80003800000 */
[----:B------:R-:W-:Y:S05]  /*6540*/  @!P2 BRA `(.L_x_676) ;  /* 0x000000000080a947 */ /* 0x000fea0003800000 */
[----:B01234-:R-:W0:Y:S01]  /*6550*/  LDC.64 R134, c[0x0][0x2b8] ;  /* 0x0000ae00ff867b82 */ /* 0x01fe220000000a00 */
        /* <DEDUP_REMOVED lines=31> */
.L_x_676:
[----:B------:R-:W-:Y:S05]  /*6750*/  BSYNC B0 ;  /* 0x0000000000007941 */ /* 0x000fea0003800000 */
.L_x_675:
        /* <DEDUP_REMOVED lines=28> */
[----:B0-----:R-:W-:Y:S01]  /*6920*/  IMAD.WIDE.U32 R134, R167, 0x10, R134 ;  /* 0x00000010a7867825 */ /* 0x001fe200078e0086 */
[----:B------:R-:W-:-:S02]  /*6930*/  F2FP.BF16.F32.PACK_AB R75, R168, R75 ;  /* 0x0000004ba84b723e */ /* 0x000fc400000010ff */
[----:B------:R-:W-:Y:S02]  /*6940*/  F2FP.BF16.F32.PACK_AB R74, R171, R174 ;  /* 0x000000aeab4a723e */ /* 0x000fe400000010ff */
[----:B------:R-:W-:Y:S02]  /*6950*/  F2FP.BF16.F32.PACK_AB R73, R172, R73 ;  /* 0x00000049ac49723e */ /* 0x000fe400000010ff */
[----:B------:R-:W-:-:S05]  /*6960*/  F2FP.BF16.F32.PACK_AB R72, R169, R72 ;  /* 0x00000048a948723e */ /* 0x000fca00000010ff */
[----:B------:R0:W-:Y:S02]  /*6970*/  STG.E.128 desc[UR4][R134.64], R72 ;  /* 0x0000004886007986 */ /* 0x0001e4000c101d04 */
.L_x_678:
[----:B------:R-:W-:Y:S05]  /*6980*/  BSYNC B0 ;  /* 0x0000000000007941 */ /* 0x000fea0003800000 */
.L_x_677:
[----:B01234-:R-:W0:Y:S02]  /*6990*/  LDC.64 R72, c[0x0][0x210] ;  /* 0x00008400ff487b82 */ /* 0x01fe240000000a00 */
[----:B0-----:R-:W-:-:S04]  /*69a0*/  LEA R52, R72, R52, 0x2 ;  /* 0x0000003448347211 */ /* 0x001fc800078e10ff */
[----:B------:R-:W-:-:S13]  /*69b0*/  ISETP.GE.AND P2, PT, R52, R73, PT ;  /* 0x000000493400720c */ /* 0x000fda0003f46270 */
[----:B------:R-:W-:Y:S05]  /*69c0*/  @!P2 BRA `(.L_x_679) ;  /* 0xffffffa400c8a947 */ /* 0x000fea000383ffff */
[----:B------:R-:W-:Y:S05]  /*69d0*/  EXIT ;  /* 0x000000000000794d */ /* 0x000fea0003800000 */
.L_x_666:
[----:B------:R-:W-:Y:S01]  /*69e0*/  HFMA2.MMA R175, -RZ, RZ, 0, 1.847743988037109375e-06 ;  /* 0x0000001fffaf7435 */ /* 0x000fe200000001ff */
[----:B------:R-:W-:Y:S01]  /*69f0*/  BSSY B0, `(.L_x_680) ;  /* 0x0000007000007945 */ /* 0x000fe20003800000 */
[----:B------:R-:W-:Y:S01]  /*6a00*/  MOV R173, R73 ;  /* 0x0000004900ad7202 */ /* 0x000fe20000000f00 */
[----:B------:R-:W-:Y:S01]  /*6a10*/  IMAD.MOV.U32 R172, RZ, RZ, 0x1 ;  /* 0x00000001ffac7424 */ /* 0x000fe200078e00ff */
[----:B------:R-:W-:-:S07]  /*6a20*/  MOV R170, 0xffffffff ;  /* 0xffffffff00aa7802 */ /* 0x000fce0000000f00 */
[----:B-----5:R-:W-:Y:S05]  /*6a30*/  WARPSYNC.COLLECTIVE R170, `(.L_x_681) ;  /* 0x00000000aa087348 */ /* 0x020fea0003c00000 */
[----:B------:R0:W1:Y:S02]  /*6a40*/  SHFL.BFLY P6, R171, R173, R172, R175 ;  /* 0x0c0000acadab7389 */ /* 0x00006400000c00af */
[----:B01---5:R-:W-:Y:S01]  /*6a50*/  ENDCOLLECTIVE ;  /* 0x000000000000791b */ /* 0x023fe20003800000 */
.L_x_681:
[----:B------:R-:W-:Y:S05]  /*6a60*/  BSYNC B0 ;  /* 0x0000000000007941 */ /* 0x000fea0003800000 */
.L_x_680:
[----:B------:R-:W-:Y:S01]  /*6a70*/  IMAD.MOV.U32 R72, RZ, RZ, R171 ;  /* 0x000000ffff487224 */ /* 0x000fe200078e00ab */
[----:B------:R-:W-:Y:S01]  /*6a80*/  HFMA2.MMA R172, -RZ, RZ, 0, 1.1920928955078125e-07 ;  /* 0x00000002ffac7435 */ /* 0x000fe200000001ff */
[----:B------:R-:W-:Y:S01]  /*6a90*/  IMAD.MOV.U32 R175, RZ, RZ, 0x1f ;  /* 0x0000001fffaf7424 */ /* 0x000fe200078e00ff */
[----:B------:R-:W-:Y:S01]  /*6aa0*/  MOV R170, 0xffffffff ;  /* 0xffffffff00aa7802 */ /* 0x000fe20000000f00 */
[----:B------:R-:W-:Y:S01]  /*6ab0*/  FADD.FTZ R74, R73, R72 ;  /* 0x00000048494a7221 */ /* 0x000fe20000010000 */
[----:B------:R-:W0:Y:S04]  /*6ac0*/  LDC R134, c[0x0][0x290] ;  /* 0x0000a400ff867b82 */ /* 0x000e280000000800 */
[----:B------:R-:W-:-:S07]  /*6ad0*/  MOV R173, R74 ;  /* 0x0000004a00ad7202 */ /* 0x000fce0000000f00 */
[----:B0-----:R-:W-:Y:S05]  /*6ae0*/  WARPSYNC.COLLECTIVE R170, `(.L_x_682) ;  /* 0x00000000aa087348 */ /* 0x001fea0003c00000 */
[----:B------:R1:W2:Y:S02]  /*6af0*/  SHFL.BFLY P6, R171, R173, R172, R175 ;  /* 0x0c0000acadab7389 */ /* 0x0002a400000c00af */
[----:B012---:R-:W-:Y:S01]  /*6b00*/  ENDCOLLECTIVE ;  /* 0x000000000000791b */ /* 0x007fe20003800000 */
.L_x_682:
[----:B------:R-:W-:Y:S01]  /*6b10*/  HFMA2.MMA R172, -RZ, RZ, 0, 2.384185791015625e-07 ;  /* 0x00000004ffac7435 */ /* 0x000fe200000001ff */
[----:B------:R-:W-:-:S05]  /*6b20*/  MOV R75, R171 ;  /* 0x000000ab004b7202 */ /* 0x000fca0000000f00 */
[----:B------:R-:W-:-:S04]  /*6b30*/  FADD.FTZ R75, R74, R75 ;  /* 0x0000004b4a4b7221 */ /* 0x000fc80000010000 */
[----:B------:R-:W-:-:S07]  /*6b40*/  IMAD.MOV.U32 R173, RZ, RZ, R75 ;  /* 0x000000ffffad7224 */ /* 0x000fce00078e004b */
[----:B------:R-:W-:Y:S05]  /*6b50*/  WARPSYNC.COLLECTIVE R170, `(.L_x_683) ;  /* 0x00000000aa087348 */ /* 0x000fea0003c00000 */
[----:B------:R0:W1:Y:S02]  /*6b60*/  SHFL.BFLY P6, R171, R173, R172, R175 ;  /* 0x0c0000acadab7389 */ /* 0x00006400000c00af */
[----:B01----:R-:W-:Y:S01]  /*6b70*/  ENDCOLLECTIVE ;  /* 0x000000000000791b */ /* 0x003fe20003800000 */
.L_x_683:
[----:B------:R-:W-:Y:S01]  /*6b80*/  HFMA2.MMA R172, -RZ, RZ, 0, 4.76837158203125e-07 ;  /* 0x00000008ffac7435 */ /* 0x000fe200000001ff */
[----:B------:R-:W-:-:S05]  /*6b90*/  MOV R72, R171 ;  /* 0x000000ab00487202 */ /* 0x000fca0000000f00 */
[----:B------:R-:W-:-:S04]  /*6ba0*/  FADD.FTZ R168, R75, R72 ;  /* 0x000000484ba87221 */ /* 0x000fc80000010000 */
[----:B------:R-:W-:-:S07]  /*6bb0*/  IMAD.MOV.U32 R173, RZ, RZ, R168 ;  /* 0x000000ffffad7224 */ /* 0x000fce00078e00a8 */
[----:B------:R-:W-:Y:S05]  /*6bc0*/  WARPSYNC.COLLECTIVE R170, `(.L_x_684) ;  /* 0x00000000aa087348 */ /* 0x000fea0003c00000 */
[----:B------:R0:W1:Y:S02]  /*6bd0*/  SHFL.BFLY P6, R171, R173, R172, R175 ;  /* 0x0c0000acadab7389 */ /* 0x00006400000c00af */
[----:B01----:R-:W-:Y:S01]  /*6be0*/  ENDCOLLECTIVE ;  /* 0x000000000000791b */ /* 0x003fe20003800000 */
.L_x_684:
[----:B------:R-:W-:Y:S01]  /*6bf0*/  HFMA2.MMA R172, -RZ, RZ, 0, 9.5367431640625e-07 ;  /* 0x00000010ffac7435 */ /* 0x000fe200000001ff */
[----:B------:R-:W-:-:S05]  /*6c00*/  MOV R135, R171 ;  /* 0x000000ab00877202 */ /* 0x000fca0000000f00 */
[----:B------:R-:W-:-:S04]  /*6c10*/  FADD.FTZ R169, R168, R135 ;  /* 0x00000087a8a97221 */ /* 0x000fc80000010000 */
[----:B------:R-:W-:-:S07]  /*6c20*/  IMAD.MOV.U32 R173, RZ, RZ, R169 ;  /* 0x000000ffffad7224 */ /* 0x000fce00078e00a9 */
[----:B------:R-:W-:Y:S05]  /*6c30*/  WARPSYNC.COLLECTIVE R170, `(.L_x_685) ;  /* 0x00000000aa087348 */ /* 0x000fea0003c00000 */
[----:B------:R0:W1:Y:S02]  /*6c40*/  SHFL.BFLY P6, R171, R173, R172, R175 ;  /* 0x0c0000acadab7389 */ /* 0x00006400000c00af */
[----:B01----:R-:W-:Y:S01]  /*6c50*/  ENDCOLLECTIVE ;  /* 0x000000000000791b */ /* 0x003fe20003800000 */
.L_x_685:
[----:B------:R-:W-:Y:S01]  /*6c60*/  HFMA2.MMA R172, -RZ, RZ, 0, 5.9604644775390625e-08 ;  /* 0x00000001ffac7435 */ /* 0x000fe200000001ff */
[----:B------:R-:W-:Y:S02]  /*6c70*/  MOV R72, R171 ;  /* 0x000000ab00487202 */ /* 0x000fe40000000f00 */
[----:B------:R-:W-:-:S03]  /*6c80*/  ISETP.GT.U32.AND P6, PT, R118, 0x3f, PT ;  /* 0x0000003f7600780c */ /* 0x000fc60003fc4070 */
[----:B------:R-:W-:-:S04]  /*6c90*/  FADD.FTZ R135, R169, R72 ;  /* 0x00000048a9877221 */ /* 0x000fc80000010000 */
[----:B------:R-:W-:-:S04]  /*6ca0*/  FMUL.FTZ R135, R135, R134 ;  /* 0x0000008687877220 */ /* 0x000fc80000410000 */
        /* <DEDUP_REMOVED lines=97> */
[----:B------:R-:W-:-:S04]  /*72c0*/  @P4 FFMA.FTZ R72, R74, R74, R73 ;  /* 0x0000004a4a484223 */ /* 0x000fc80000010049 */
[----:B------:R-:W-:-:S07]  /*72d0*/  IMAD.MOV.U32 R173, RZ, RZ, R72 ;  /* 0x000000ffffad7224 */ /* 0x000fce00078e0048 */
[----:B------:R-:W-:Y:S05]  /*72e0*/  WARPSYNC.COLLECTIVE R170, `(.L_x_686) ;  /* 0x00000000aa087348 */ /* 0x000fea0003c00000 */
[----:B------:R0:W1:Y:S02]  /*72f0*/  SHFL.BFLY P6, R171, R173, R172, R175 ;  /* 0x0c0000acadab7389 */ /* 0x00006400000c00af */
[----:B01----:R-:W-:Y:S01]  /*7300*/  ENDCOLLECTIVE ;  /* 0x000000000000791b */ /* 0x003fe20003800000 */
.L_x_686:
[----:B------:R-:W-:Y:S01]  /*7310*/  HFMA2.MMA R172, -RZ, RZ, 0, 1.1920928955078125e-07 ;  /* 0x00000002ffac7435 */ /* 0x000fe200000001ff */
[----:B------:R-:W-:-:S05]  /*7320*/  MOV R73, R171 ;  /* 0x000000ab00497202 */ /* 0x000fca0000000f00 */
[----:B------:R-:W-:-:S04]  /*7330*/  FADD.FTZ R73, R72, R73 ;  /* 0x0000004948497221 */ /* 0x000fc80000010000 */
[----:B------:R-:W-:-:S07]  /*7340*/  IMAD.MOV.U32 R173, RZ, RZ, R73 ;  /* 0x000000ffffad7224 */ /* 0x000fce00078e0049 */
[----:B------:R-:W-:Y:S05]  /*7350*/  WARPSYNC.COLLECTIVE R170, `(.L_x_687) ;  /* 0x00000000aa087348 */ /* 0x000fea0003c00000 */
[----:B------:R0:W1:Y:S02]  /*7360*/  SHFL.BFLY P6, R171, R173, R172, R175 ;  /* 0x0c0000acadab7389 */ /* 0x00006400000c00af */
[----:B01----:R-:W-:Y:S01]  /*7370*/  ENDCOLLECTIVE ;  /* 0x000000000000791b */ /* 0x003fe20003800000 */
.L_x_687:
[----:B------:R-:W-:Y:S01]  /*7380*/  HFMA2.MMA R172, -RZ, RZ, 0, 2.384185791015625e-07 ;  /* 0x00000004ffac7435 */ /* 0x000fe200000001ff */
[----:B------:R-:W-:-:S05]  /*7390*/  MOV R74, R171 ;  /* 0x000000ab004a7202 */ /* 0x000fca0000000f00 */
[----:B------:R-:W-:-:S04]  /*73a0*/  FADD.FTZ R74, R73, R74 ;  /* 0x0000004a494a7221 */ /* 0x000fc80000010000 */
[----:B------:R-:W-:-:S07]  /*73b0*/  IMAD.MOV.U32 R173, RZ, RZ, R74 ;  /* 0x000000ffffad7224 */ /* 0x000fce00078e004a */
[----:B------:R-:W-:Y:S05]  /*73c0*/  WARPSYNC.COLLECTIVE R170, `(.L_x_688) ;  /* 0x00000000aa087348 */ /* 0x000fea0003c00000 */
[----:B------:R0:W1:Y:S02]  /*73d0*/  SHFL.BFLY P6, R171, R173, R172, R175 ;  /* 0x0c0000acadab7389 */ /* 0x00006400000c00af */
[----:B01----:R-:W-:Y:S01]  /*73e0*/  ENDCOLLECTIVE ;  /* 0x000000000000791b */ /* 0x003fe20003800000 */
.L_x_688:
[----:B------:R-:W-:Y:S01]  /*73f0*/  HFMA2.MMA R172, -RZ, RZ, 0, 4.76837158203125e-07 ;  /* 0x00000008ffac7435 */ /* 0x000fe200000001ff */
[----:B------:R-:W-:-:S05]  /*7400*/  MOV R75, R171 ;  /* 0x000000ab004b7202 */ /* 0x000fca0000000f00 */
[----:B------:R-:W-:-:S04]  /*7410*/  FADD.FTZ R75, R74, R75 ;  /* 0x0000004b4a4b7221 */ /* 0x000fc80000010000 */
[----:B------:R-:W-:-:S07]  /*7420*/  IMAD.MOV.U32 R173, RZ, RZ, R75 ;  /* 0x000000ffffad7224 */ /* 0x000fce00078e004b */
[----:B------:R-:W-:Y:S05]  /*7430*/  WARPSYNC.COLLECTIVE R170, `(.L_x_689) ;  /* 0x00000000aa087348 */ /* 0x000fea0003c00000 */
[----:B------:R0:W1:Y:S02]  /*7440*/  SHFL.BFLY P6, R171, R173, R172, R175 ;  /* 0x0c0000acadab7389 */ /* 0x00006400000c00af */
[----:B01----:R-:W-:Y:S01]  /*7450*/  ENDCOLLECTIVE ;  /* 0x000000000000791b */ /* 0x003fe20003800000 */
.L_x_689:
[----:B------:R-:W-:Y:S01]  /*7460*/  HFMA2.MMA R172, -RZ, RZ, 0, 9.5367431640625e-07 ;  /* 0x00000010ffac7435 */ /* 0x000fe200000001ff */
[----:B------:R-:W-:-:S05]  /*7470*/  MOV R168, R171 ;  /* 0x000000ab00a87202 */ /* 0x000fca0000000f00 */
[----:B------:R-:W-:-:S04]  /*7480*/  FADD.FTZ R168, R75, R168 ;  /* 0x000000a84ba87221 */ /* 0x000fc80000010000 */
[----:B------:R-:W-:-:S07]  /*7490*/  IMAD.MOV.U32 R173, RZ, RZ, R168 ;  /* 0x000000ffffad7224 */ /* 0x000fce00078e00a8 */
[----:B------:R-:W-:Y:S05]  /*74a0*/  WARPSYNC.COLLECTIVE R170, `(.L_x_690) ;  /* 0x00000000aa087348 */ /* 0x000fea0003c00000 */
[----:B------:R0:W1:Y:S02]  /*74b0*/  SHFL.BFLY P6, R171, R173, R172, R175 ;  /* 0x0c0000acadab7389 */ /* 0x00006400000c00af */
[----:B01----:R-:W-:Y:S01]  /*74c0*/  ENDCOLLECTIVE ;  /* 0x000000000000791b */ /* 0x003fe20003800000 */
.L_x_690:
[----:B------:R-:W-:Y:S01]  /*74d0*/  MOV R169, R171 ;  /* 0x000000ab00a97202 */ /* 0x000fe20000000f00 */
[----:B------:R-:W-:Y:S06]  /*74e0*/  BRA `(.L_x_691) ;  /* 0xffffffe400987947 */ /* 0x000fec000383ffff */
.L_x_692:
        /* <DEDUP_REMOVED lines=9> */
.L_x_40110:


//--------------------- .text._ZN10layer_norm31ln_parallel_residual_fwd_kernelINS_13Kernel_traitsI13__nv_bfloat16S2_S2_S2_fjLj1536ELj1ELj4ELj1ELj16ENS_18Kernel_traits_baseILj1536ES2_S2_S2_S2_fjLj128EEEEELb0ELb1ELb1EEEvNS_9FwdParamsE --------------------------
	.section	.text._ZN10layer_norm31ln_parallel_residual_fwd_kernelINS_13Kernel_traitsI13__nv_bfloat16S2_S2_S2_fjLj1536ELj1ELj4ELj1ELj16ENS_18Kernel_traits_baseILj1536ES2_S2_S2_S2_fjLj128EEEEELb0ELb1ELb1EEEvNS_9FwdParamsE,"ax",@progbits
	.align	128
        .global         _ZN10layer_norm31ln_parallel_residual_fwd_kernelINS_13Kernel_traitsI13__nv_bfloat16S2_S2_S2_fjLj1536ELj1ELj4ELj1ELj16ENS_18Kernel_traits_baseILj1536ES2_S2_S2_S2_fjLj128EEEEELb0ELb1ELb1EEEvNS_9FwdParamsE
        .type           _ZN10layer_norm31ln_parallel_residual_fwd_kernelINS_13Kernel_traitsI13__nv_bfloat16S2_S2_S2_fjLj1536ELj1ELj4ELj1ELj16ENS_18Kernel_traits_baseILj1536ES2_S2_S2_S2_fjLj128EEEEELb0ELb1ELb1EEEvNS_9FwdParamsE,@function
        .size           _ZN10layer_norm31ln_parallel_residual_fwd_kernelINS_13Kernel_traitsI13__nv_bfloat16S2_S2_S2_fjLj1536ELj1ELj4ELj1ELj16ENS_18Kernel_traits_baseILj1536ES2_S2_S2_S2_fjLj128EEEEELb0ELb1ELb1EEEvNS_9FwdParamsE,(.L_x_40111 - _ZN10layer_norm31ln_parallel_residual_fwd_kernelINS_13Kernel_traitsI13__nv_bfloat16S2_S2_S2_fjLj1536ELj1ELj4ELj1ELj16ENS_18Kernel_traits_baseILj1536ES2_S2_S2_S2_fjLj128EEEEELb0ELb1ELb1EEEvNS_9FwdParamsE)
        .other          _ZN10layer_norm31ln_parallel_residual_fwd_kernelINS_13Kernel_traitsI13__nv_bfloat16S2_S2_S2_fjLj1536ELj1ELj4ELj1ELj16ENS_18Kernel_traits_baseILj1536ES2_S2_S2_S2_fjLj128EEEEELb0ELb1ELb1EEEvNS_9FwdParamsE,@"STO_CUDA_ENTRY STV_DEFAULT"
_ZN10layer_norm31ln_parallel_residual_fwd_kernelINS_13Kernel_traitsI13__nv_bfloat16S2_S2_S2_fjLj1536ELj1ELj4ELj1ELj16ENS_18Kernel_traits_baseILj1536ES2_S2_S2_S2_fjLj128EEEEELb0ELb1ELb1EEEvNS_9FwdParamsE:
.text._ZN10layer_norm31ln_parallel_residual_fwd_kernelINS_13Kernel_traitsI13__nv_bfloat16S2_S2_S2_fjLj1536ELj1ELj4ELj1ELj16ENS_18Kernel_traits_baseILj1536ES2_S2_S2_S2_fjLj128EEEEELb0ELb1ELb1EEEvNS_9FwdParamsE:
[----:B------:R-:W-:Y:S01]  /*0000*/  LDC R1, c[0x0][0x28] ;  /* 0x00000a00ff017b82 */ /* 0x000fe20000000800 */
[----:B------:R-:W0:Y:S01]  /*0010*/  S2R R142, SR_TID.X ;  /* 0x00000000008e7919 */ /* 0x000e220000002100 */
[----:B------:R-:W-:-:S06]  /*0020*/  ULDC.64 UR4, c[0x0][0x2c8] ;  /* 0x0000b20000047ab9 */ /* 0x000fcc0000000a00 */
[----:B------:R-:W1:Y:S01]  /*0030*/  LDC.64 R52, c[0x0][0x228] ;  /* 0x00008a00ff347b82 */ /* 0x000e620000000a00 */
[----:B------:R-:W-:Y:S01]  /*0040*/  ISETP.NE.U32.AND P1, PT, RZ, UR4, PT ;  /* 0x00000004ff007c0c */ /* 0x000fe2000bf25070 */
[----:B------:R-:W2:Y:S01]  /*0050*/  S2R R3, SR_CTAID.X ;  /* 0x0000000000037919 */ /* 0x000ea20000002500 */
[----:B------:R-:W-:Y:S02]  /*0060*/  ULDC.64 UR6, c[0x0][0x260] ;  /* 0x0000980000067ab9 */ /* 0x000fe40000000a00 */
[----:B------:R-:W-:Y:S02]  /*0070*/  ISETP.NE.AND.EX P1, PT, RZ, UR5, PT, P1 ;  /* 0x00000005ff007c0c */ /* 0x000fe4000bf25310 */
[----:B0-----:R-:W-:-:S04]  /*0080*/  SHF.L.U32 R0, R142, 0x4, RZ ;  /* 0x000000048e007819 */ /* 0x001fc800000006ff */
[----:B------:R-:W-:-:S04]  /*0090*/  LOP3.LUT R2, R0, 0x1f0, RZ, 0xc0, !PT ;  /* 0x000001f000027812 */ /* 0x000fc800078ec0ff */
[----:B------:R-:W-:-:S04]  /*00a0*/  IADD3 R4, P0, R2, UR4, RZ ;  /* 0x0000000402047c10 */ /* 0x000fc8000ff1e0ff */
[----:B------:R-:W-:Y:S01]  /*00b0*/  IADD3.X R5, RZ, UR5, RZ, P0, !PT ;  /* 0x00000005ff057c10 */ /* 0x000fe200087fe4ff */
[----:B------:R-:W-:-:S04]  /*00c0*/  ULDC.64 UR4, c[0x0][0x208] ;  /* 0x0000820000047ab9 */ /* 0x000fc80000000a00 */
[----:B------:R0:W5:Y:S04]  /*00d0*/  @P1 LDG.E.128 R32, desc[UR4][R4.64] ;  /* 0x0000000404201981 */ /* 0x000168000c1e1d00 */
[----:B------:R0:W5:Y:S04]  /*00e0*/  @P1 LDG.E.128 R36, desc[UR4][R4.64+0x200] ;  /* 0x0002000404241981 */ /* 0x000168000c1e1d00 */
[----:B------:R0:W5:Y:S04]  /*00f0*/  @P1 LDG.E.128 R40, desc[UR4][R4.64+0x400] ;  /* 0x0004000404281981 */ /* 0x000168000c1e1d00 */
[----:B------:R0:W5:Y:S04]  /*0100*/  @P1 LDG.E.128 R44, desc[UR4][R4.64+0x600] ;  /* 0x00060004042c1981 */ /* 0x000168000c1e1d00 */
[----:B------:R0:W5:Y:S01]  /*0110*/  @P1 LDG.E.128 R48, desc[UR4][R4.64+0x800] ;  /* 0x0008000404301981 */ /* 0x000162000c1e1d00 */
[----:B------:R-:W-:-:S02]  /*0120*/  SHF.R.U32.HI R0, RZ, 0x5, R142 ;  /* 0x00000005ff007819 */ /* 0x000fc4000001168e */
[----:B------:R-:W-:Y:S01]  /*0130*/  IADD3 R2, P0, R2, UR6, RZ ;  /* 0x0000000602027c10 */ /* 0x000fe2000ff1e0ff */
[----:B------:R0:W5:Y:S01]  /*0140*/  @P1 LDG.E.128 R28, desc[UR4][R4.64+0xa00] ;  /* 0x000a0004041c1981 */ /* 0x000162000c1e1d00 */
[----:B--2---:R-:W-:Y:S01]  /*0150*/  LEA R130, R3, R0, 0x2 ;  /* 0x0000000003827211 */ /* 0x004fe200078e10ff */
[----:B------:R-:W-:Y:S02]  /*0160*/  ULDC UR6, c[0x0][0x214] ;  /* 0x0000850000067ab9 */ /* 0x000fe40000000800 */
[----:B------:R-:W-:Y:S01]  /*0170*/  IMAD.X R3, RZ, RZ, UR7, P0 ;  /* 0x00000007ff037e24 */ /* 0x000fe200080e06ff */
[----:B------:R-:W-:Y:S01]  /*0180*/  ISETP.GE.AND P2, PT, R130, UR6, PT ;  /* 0x0000000682007c0c */ /* 0x000fe2000bf46270 */
[----:B------:R-:W-:Y:S02]  /*0190*/  ULDC.64 UR6, c[0x0][0x230] ;  /* 0x00008c0000067ab9 */ /* 0x000fe40000000a00 */
[----:B-1----:R-:W-:-:S04]  /*01a0*/  LOP3.LUT P0, RZ, R52, UR6, RZ, 0xfc, !PT ;  /* 0x0000000634ff7c12 */ /* 0x002fc8000f80fcff */
[----:B------:R-:W-:-:S06]  /*01b0*/  LOP3.LUT P0, RZ, R53, UR7, RZ, 0xfc, P0 ;  /* 0x0000000735ff7c12 */ /* 0x000fcc000800fcff */
[----:B0-----:R-:W-:Y:S07]  /*01c0*/  @P2 EXIT ;  /* 0x000000000000294d */ /* 0x001fee0003800000 */
[----:B------:R-:W2:Y:S04]  /*01d0*/  LDG.E.128 R24, desc[UR4][R2.64] ;  /* 0x0000000402187981 */ /* 0x000ea8000c1e1d00 */
[----:B------:R-:W3:Y:S04]  /*01e0*/  LDG.E.128 R20, desc[UR4][R2.64+0x200] ;  /* 0x0002000402147981 */ /* 0x000ee8000c1e1d00 */
[----:B------:R-:W4:Y:S04]  /*01f0*/  LDG.E.128 R16, desc[UR4][R2.64+0x400] ;  /* 0x0004000402107981 */ /* 0x000f28000c1e1d00 */
[----:B------:R-:W4:Y:S04]  /*0200*/  LDG.E.128 R12, desc[UR4][R2.64+0x600] ;  /* 0x00060004020c7981 */ /* 0x000f28000c1e1d00 */
[----:B------:R-:W4:Y:S04]  /*0210*/  LDG.E.128 R8, desc[UR4][R2.64+0x800] ;  /* 0x0008000402087981 */ /* 0x000f28000c1e1d00 */
[----:B------:R-:W4:Y:S01]  /*0220*/  LDG.E.128 R4, desc[UR4][R2.64+0xa00] ;  /* 0x000a000402047981 */ /* 0x000f22000c1e1d00 */
[----:B-----5:R-:W-:-:S02]  /*0230*/  @!P1 CS2R R34, SRZ ;  /* 0x0000000000229805 */ /* 0x020fc4000001ff00 */
[----:B------:R-:W-:Y:S02]  /*0240*/  @!P1 CS2R R38, SRZ ;  /* 0x0000000000269805 */ /* 0x000fe4000001ff00 */
[----:B------:R-:W-:Y:S02]  /*0250*/  @!P1 CS2R R42, SRZ ;  /* 0x00000000002a9805 */ /* 0x000fe4000001ff00 */
[----:B------:R-:W-:Y:S02]  /*0260*/  @!P1 CS2R R46, SRZ ;  /* 0x00000000002e9805 */ /* 0x000fe4000001ff00 */
[----:B------:R-:W-:Y:S02]  /*0270*/  @!P1 CS2R R50, SRZ ;  /* 0x0000000000329805 */ /* 0x000fe4000001ff00 */
[----:B------:R-:W-:Y:S02]  /*0280*/  @!P1 CS2R R30, SRZ ;  /* 0x00000000001e9805 */ /* 0x000fe4000001ff00 */
[----:B------:R-:W-:-:S02]  /*0290*/  @!P1 CS2R R32, SRZ ;  /* 0x0000000000209805 */ /* 0x000fc4000001ff00 */
[----:B------:R-:W-:Y:S02]  /*02a0*/  @!P1 CS2R R36, SRZ ;  /* 0x0000000000249805 */ /* 0x000fe4000001ff00 */
[----:B------:R-:W-:Y:S02]  /*02b0*/  @!P1 CS2R R40, SRZ ;  /* 0x0000000000289805 */ /* 0x000fe4000001ff00 */
[----:B------:R-:W-:Y:S02]  /*02c0*/  @!P1 CS2R R44, SRZ ;  /* 0x00000000002c9805 */ /* 0x000fe4000001ff00 */
[----:B------:R-:W-:Y:S02]  /*02d0*/  @!P1 CS2R R48, SRZ ;  /* 0x0000000000309805 */ /* 0x000fe4000001ff00 */
[----:B------:R-:W-:Y:S02]  /*02e0*/  @!P1 CS2R R28, SRZ ;  /* 0x00000000001c9805 */ /* 0x000fe4000001ff00 */
[----:B------:R-:W-:Y:S01]  /*02f0*/  ISETP.NE.U32.AND P2, PT, R52, RZ, PT ;  /* 0x000000ff3400720c */ /* 0x000fe20003f45070 */
[----:B------:R-:W-:Y:S01]  /*0300*/  ULDC.U8 UR6, c[0x0][0x2a0] ;  /* 0x0000a80000067ab9 */ /* 0x000fe20000000000 */
[----:B------:R-:W-:Y:S01]  /*0310*/  PRMT R126, R35, 0x7632, R126 ;  /* 0x00007632237e7816 */ /* 0x000fe2000000007e */
[C---:B------:R-:W-:Y:S01]  /*0320*/  IMAD.U32 R72, R39.reuse, 0x10000, RZ ;  /* 0x0001000027487824 */ /* 0x040fe200078e00ff */
[----:B------:R-:W-:Y:S01]  /*0330*/  PRMT R122, R39, 0x7632, R122 ;  /* 0x00007632277a7816 */ /* 0x000fe2000000007a */
[C---:B------:R-:W-:Y:S01]  /*0340*/  IMAD.U32 R68, R43.reuse, 0x10000, RZ ;  /* 0x000100002b447824 */ /* 0x040fe200078e00ff */
[----:B------:R-:W-:Y:S01]  /*0350*/  PRMT R118, R43, 0x7632, R118 ;  /* 0x000076322b767816 */ /* 0x000fe20000000076 */
[C---:B------:R-:W-:Y:S01]  /*0360*/  IMAD.U32 R64, R47.reuse, 0x10000, RZ ;  /* 0x000100002f407824 */ /* 0x040fe200078e00ff */
[----:B------:R-:W-:Y:S01]  /*0370*/  PRMT R114, R47, 0x7632, R114 ;  /* 0x000076322f727816 */ /* 0x000fe20000000072 */
[C---:B------:R-:W-:Y:S01]  /*0380*/  IMAD.U32 R60, R51.reuse, 0x10000, RZ ;  /* 0x00010000333c7824 */ /* 0x040fe200078e00ff */
[----:B------:R-:W-:Y:S01]  /*0390*/  PRMT R110, R51, 0x7632, R110 ;  /* 0x00007632336e7816 */ /* 0x000fe2000000006e */
[----:B------:R-:W-:Y:S01]  /*03a0*/  IMAD.U32 R76, R35, 0x10000, RZ ;  /* 0x00010000234c7824 */ /* 0x000fe200078e00ff */
[C---:B------:R-:W-:Y:S01]  /*03b0*/  PRMT R107, R31.reuse, 0x7632, R107 ;  /* 0x000076321f6b7816 */ /* 0x040fe2000000006b */
        /* <DEDUP_REMOVED lines=41> */
[----:B------:R-:W-:Y:S02]  /*0650*/  ISETP.NE.AND.EX P1, PT, R53, RZ, PT, P2 ;  /* 0x000000ff3500720c */ /* 0x000fe40003f25320 */
[----:B------:R-:W-:Y:S02]  /*0660*/  SHF.L.U32 R81, R32, 0x10, RZ ;  /* 0x0000001020517819 */ /* 0x000fe400000006ff */
[----:B------:R-:W-:Y:S02]  /*0670*/  SHF.L.U32 R78, R33, 0x10, RZ ;  /* 0x00000010214e7819 */ /* 0x000fe400000006ff */
[----:B------:R-:W-:Y:S02]  /*0680*/  SHF.L.U32 R79, R34, 0x10, RZ ;  /* 0x00000010224f7819 */ /* 0x000fe400000006ff */
[----:B------:R-:W-:-:S02]  /*0690*/  SHF.L.U32 R61, R28, 0x10, RZ ;  /* 0x000000101c3d7819 */ /* 0x000fc400000006ff */
[----:B------:R-:W-:Y:S02]  /*06a0*/  SHF.L.U32 R59, R29, 0x10, RZ ;  /* 0x000000101d3b7819 */ /* 0x000fe400000006ff */
[----:B------:R-:W-:Y:S02]  /*06b0*/  SHF.L.U32 R58, R30, 0x10, RZ ;  /* 0x000000101e3a7819 */ /* 0x000fe400000006ff */
[----:B------:R-:W-:Y:S02]  /*06c0*/  LOP3.LUT R133, R142, 0x1f, RZ, 0xc0, !PT ;  /* 0x0000001f8e857812 */ /* 0x000fe400078ec0ff */
[----:B------:R-:W-:Y:S02]  /*06d0*/  ISETP.NE.AND P5, PT, RZ, UR6, PT ;  /* 0x00000006ff007c0c */ /* 0x000fe4000bfa5270 */
        /* <DEDUP_REMOVED lines=18> */
[C---:B--2---:R-:W-:Y:S01]  /*0800*/  PRMT R103, R27.reuse, 0x7632, R103 ;  /* 0x000076321b677816 */ /* 0x044fe20000000067 */
[----:B------:R-:W-:Y:S01]  /*0810*/  IMAD.U32 R53, R27, 0x10000, RZ ;  /* 0x000100001b357824 */ /* 0x000fe200078e00ff */
[----:B------:R-:W-:-:S02]  /*0820*/  PRMT R106, R24, 0x7632, R106 ;  /* 0x00007632186a7816 */ /* 0x000fc4000000006a */
[C---:B---3--:R-:W-:Y:S01]  /*0830*/  PRMT R99, R23.reuse, 0x7632, R99 ;  /* 0x0000763217637816 */ /* 0x048fe20000000063 */
[----:B------:R-:W-:Y:S01]  /*0840*/  IMAD.U32 R49, R23, 0x10000, RZ ;  /* 0x0001000017317824 */ /* 0x000fe200078e00ff */
[----:B------:R-:W-:Y:S01]  /*0850*/  PRMT R105, R25, 0x7632, R105 ;  /* 0x0000763219697816 */ /* 0x000fe20000000069 */
[----:B------:R-:W-:Y:S01]  /*0860*/  IMAD.U32 R103, R103, 0x10000, RZ ;  /* 0x0001000067677824 */ /* 0x000fe200078e00ff */
[C---:B----4-:R-:W-:Y:S01]  /*0870*/  PRMT R95, R19.reuse, 0x7632, R95 ;  /* 0x00007632135f7816 */ /* 0x050fe2000000005f */
[----:B------:R-:W-:Y:S01]  /*0880*/  IMAD.U32 R45, R19, 0x10000, RZ ;  /* 0x00010000132d7824 */ /* 0x000fe200078e00ff */
[----:B------:R-:W-:Y:S01]  /*0890*/  PRMT R104, R26, 0x7632, R104 ;  /* 0x000076321a687816 */ /* 0x000fe20000000068 */
[----:B------:R-:W-:Y:S01]  /*08a0*/  IMAD.U32 R99, R99, 0x10000, RZ ;  /* 0x0001000063637824 */ /* 0x000fe200078e00ff */
[C---:B------:R-:W-:Y:S01]  /*08b0*/  PRMT R91, R15.reuse, 0x7632, R91 ;  /* 0x000076320f5b7816 */ /* 0x040fe2000000005b */
        /* <DEDUP_REMOVED lines=21> */
[----:B------:R-:W-:Y:S02]  /*0a10*/  PRMT R86, R4, 0x7632, R86 ;  /* 0x0000763204567816 */ /* 0x000fe40000000056 */
[----:B------:R-:W-:Y:S02]  /*0a20*/  PRMT R85, R5, 0x7632, R85 ;  /* 0x0000763205557816 */ /* 0x000fe40000000055 */
[----:B------:R-:W-:Y:S02]  /*0a30*/  PRMT R84, R6, 0x7632, R84 ;  /* 0x0000763206547816 */ /* 0x000fe40000000054 */
        /* <DEDUP_REMOVED lines=35> */
[----:B------:R-:W-:-:S07]  /*0c70*/  SHF.L.U32 R84, R84, 0x10, RZ ;  /* 0x0000001054547819 */ /* 0x000fce00000006ff */
.L_x_886:
[----:B------:R-:W-:Y:S01]  /*0c80*/  ISETP.NE.U32.AND P2, PT, RZ, UR10, PT ;  /* 0x0000000aff007c0c */ /* 0x000fe2000bf45070 */
[----:B-1----:R-:W0:Y:S01]  /*0c90*/  LDC.64 R2, c[0x0][0x220] ;  /* 0x00008800ff027b82 */ /* 0x002e220000000a00 */
        /* <DEDUP_REMOVED lines=23> */
.L_x_694:
[----:B-----5:R-:W-:-:S05]  /*0e10*/  SHF.L.U32 R21, R8, 0x10, RZ ;  /* 0x0000001008157819 */ /* 0x020fca00000006ff */
[----:B------:R-:W-:Y:S01]  /*0e20*/  FADD.FTZ R26, R26, R21 ;  /* 0x000000151a1a7221 */ /* 0x000fe20000010000 */
[----:B------:R-:W-:Y:S06]  /*0e30*/  BRA `(.L_x_695) ;  /* 0x0000000000107947 */ /* 0x000fec0003800000 */
.L_x_693:
[----:B-----5:R-:W-:Y:S01]  /*0e40*/  SHF.L.U32 R21, R4, 0x10, RZ ;  /* 0x0000001004157819 */ /* 0x020fe200000006ff */
[----:B------:R-:W-:-:S04]  /*0e50*/  @P2 IMAD.U32 R23, R8, 0x10000, RZ ;  /* 0x0001000008172824 */ /* 0x000fc800078e00ff */
[----:B------:R-:W-:-:S04]  /*0e60*/  FADD.FTZ R26, R26, R21 ;  /* 0x000000151a1a7221 */ /* 0x000fc80000010000 */
[----:B------:R-:W-:-:S07]  /*0e70*/  @P2 FADD.FTZ R26, R26, R23 ;  /* 0x000000171a1a2221 */ /* 0x000fce0000010000 */
.L_x_695:
[----:B------:R-:W-:-:S04]  /*0e80*/  F2FP.BF16.F32.PACK_AB R0, RZ, R26 ;  /* 0x0000001aff00723e */ /* 0x000fc800000010ff */
[----:B------:R-:W-:-:S07]  /*0e90*/  PRMT R12, R0, 0x7610, R12 ;  /* 0x00007610000c7816 */ /* 0x000fce000000000c */
.L_x_696:
[----:B------:R-:W-:Y:S01]  /*0ea0*/  SHF.L.U32 R29, R29, 0x10, RZ ;  /* 0x000000101d1d7819 */ /* 0x000fe200000006ff */
[----:B------:R-:W-:Y:S06]  /*0eb0*/  @P3 BRA `(.L_x_697) ;  /* 0x0000000000243947 */ /* 0x000fec0003800000 */
[----:B------:R-:W-:-:S04]  /*0ec0*/  ISETP.NE.U32.AND P4, PT, RZ, UR10, PT ;  /* 0x0000000aff007c0c */ /* 0x000fc8000bf85070 */
[----:B------:R-:W-:-:S13]  /*0ed0*/  ISETP.NE.AND.EX P4, PT, RZ, UR11, PT, P4 ;  /* 0x0000000bff007c0c */ /* 0x000fda000bf85340 */
[----:B------:R-:W-:Y:S05]  /*0ee0*/  @P4 BRA `(.L_x_698) ;  /* 0x0000000000084947 */ /* 0x000fea0003800000 */
[----:B------:R-:W-:Y:S05]  /*0ef0*/  @P0 BRA `(.L_x_699) ;  /* 0x00000000002c0947 */ /* 0x000fea0003800000 */
[----:B------:R-:W-:Y:S05]  /*0f00*/  BRA `(.L_x_700) ;  /* 0x0000000000307947 */ /* 0x000fea0003800000 */
.L_x_698:
[----:B-----5:R-:W-:-:S04]  /*0f10*/  PRMT R0, R8, 0x7632, R0 ;  /* 0x0000763208007816 */ /* 0x020fc80000000000 */
[----:B------:R-:W-:-:S05]  /*0f20*/  SHF.L.U32 R0, R0, 0x10, RZ ;  /* 0x0000001000007819 */ /* 0x000fca00000006ff */
[----:B------:R-:W-:Y:S01]  /*0f30*/  FADD.FTZ R29, R29, R0 ;  /* 0x000000001d1d7221 */ /* 0x000fe20000010000 */
[----:B------:R-:W-:Y:S06]  /*0f40*/  BRA `(.L_x_699) ;  /* 0x0000000000187947 */ /* 0x000fec0003800000 */
.L_x_697:
[----:B-----5:R-:W-:Y:S02]  /*0f50*/  PRMT R0, R4, 0x7632, R0 ;  /* 0x0000763204007816 */ /* 0x020fe40000000000 */
[----:B------:R-:W-:Y:S02]  /*0f60*/  @P2 PRMT R16, R8, 0x7632, R16 ;  /* 0x0000763208102816 */ /* 0x000fe40000000010 */
[----:B------:R-:W-:-:S03]  /*0f70*/  SHF.L.U32 R0, R0, 0x10, RZ ;  /* 0x0000001000007819 */ /* 0x000fc600000006ff */
[----:B------:R-:W-:Y:S02]  /*0f80*/  @P2 IMAD.U32 R16, R16, 0x10000, RZ ;  /* 0x0001000010102824 */ /* 0x000fe400078e00ff */
[----:B------:R-:W-:-:S04]  /*0f90*/  FADD.FTZ R29, R29, R0 ;  /* 0x000000001d1d7221 */ /* 0x000fc80000010000 */
[----:B------:R-:W-:-:S07]  /*0fa0*/  @P2 FADD.FTZ R29, R29, R16 ;  /* 0x000000101d1d2221 */ /* 0x000fce0000010000 */
.L_x_699:
[----:B------:R-:W-:-:S04]  /*0fb0*/  F2FP.BF16.F32.PACK_AB R0, RZ, R29 ;  /* 0x0000001dff00723e */ /* 0x000fc800000010ff */
[----:B------:R-:W-:-:S07]  /*0fc0*/  PRMT R12, R12, 0x5410, R0 ;  /* 0x000054100c0c7816 */ /* 0x000fce0000000000 */
.L_x_700:
        /* <DEDUP_REMOVED lines=8> */
.L_x_702:
[----:B-----5:R-:W-:-:S05]  /*1050*/  SHF.L.U32 R21, R9, 0x10, RZ ;  /* 0x0000001009157819 */ /* 0x020fca00000006ff */
[----:B------:R-:W-:Y:S01]  /*1060*/  FADD.FTZ R28, R28, R21 ;  /* 0x000000151c1c7221 */ /* 0x000fe20000010000 */
[----:B------:R-:W-:Y:S06]  /*1070*/  BRA `(.L_x_703) ;  /* 0x0000000000107947 */ /* 0x000fec0003800000 */
.L_x_701:
[----:B-----5:R-:W-:Y:S01]  /*1080*/  SHF.L.U32 R21, R5, 0x10, RZ ;  /* 0x0000001005157819 */ /* 0x020fe200000006ff */
[----:B------:R-:W-:-:S04]  /*1090*/  @P2 IMAD.U32 R23, R9, 0x10000, RZ ;  /* 0x0001000009172824 */ /* 0x000fc800078e00ff */
[----:B------:R-:W-:-:S04]  /*10a0*/  FADD.FTZ R28, R28, R21 ;  /* 0x000000151c1c7221 */ /* 0x000fc80000010000 */
[----:B------:R-:W-:-:S07]  /*10b0*/  @P2 FADD.FTZ R28, R28, R23 ;  /* 0x000000171c1c2221 */ /* 0x000fce0000010000 */
.L_x_703:
[----:B------:R-:W-:-:S04]  /*10c0*/  F2FP.BF16.F32.PACK_AB R0, RZ, R28 ;  /* 0x0000001cff00723e */ /* 0x000fc800000010ff */
[----:B------:R-:W-:-:S07]  /*10d0*/  PRMT R13, R0, 0x7610, R13 ;  /* 0x00007610000d7816 */ /* 0x000fce000000000d */
.L_x_704:
[----:B------:R-:W-:Y:S01]  /*10e0*/  SHF.L.U32 R32, R17, 0x10, RZ ;  /* 0x0000001011207819 */ /* 0x000fe200000006ff */
[----:B------:R-:W-:Y:S06]  /*10f0*/  @P3 BRA `(.L_x_705) ;  /* 0x0000000000243947 */ /* 0x000fec0003800000 */
[----:B------:R-:W-:-:S04]  /*1100*/  ISETP.NE.U32.AND P4, PT, RZ, UR10, PT ;  /* 0x0000000aff007c0c */ /* 0x000fc8000bf85070 */
[----:B------:R-:W-:-:S13]  /*1110*/  ISETP.NE.AND.EX P4, PT, RZ, UR11, PT, P4 ;  /* 0x0000000bff007c0c */ /* 0x000fda000bf85340 */
[----:B------:R-:W-:Y:S05]  /*1120*/  @P4 BRA `(.L_x_706) ;  /* 0x0000000000084947 */ /* 0x000fea0003800000 */
[----:B------:R-:W-:Y:S05]  /*1130*/  @P0 BRA `(.L_x_707) ;  /* 0x00000000002c0947 */ /* 0x000fea0003800000 */
[----:B------:R-:W-:Y:S05]  /*1140*/  BRA `(.L_x_708) ;  /* 0x0000000000307947 */ /* 0x000fea0003800000 */
.L_x_706:
[----:B-----5:R-:W-:-:S04]  /*1150*/  PRMT R0, R9, 0x7632, R0 ;  /* 0x0000763209007816 */ /* 0x020fc80000000000 */
[----:B------:R-:W-:-:S05]  /*1160*/  SHF.L.U32 R17, R0, 0x10, RZ ;  /* 0x0000001000117819 */ /* 0x000fca00000006ff */
[----:B------:R-:W-:Y:S01]  /*1170*/  FADD.FTZ R32, R32, R17 ;  /* 0x0000001120207221 */ /* 0x000fe20000010000 */
[----:B------:R-:W-:Y:S06]  /*1180*/  BRA `(.L_x_707) ;  /* 0x0000000000187947 */ /* 0x000fec0003800000 */
.L_x_705:
[----:B-----5:R-:W-:Y:S02]  /*1190*/  PRMT R0, R5, 0x7632, R0 ;  /* 0x0000763205007816 */ /* 0x020fe40000000000 */
[----:B------:R-:W-:Y:S02]  /*11a0*/  @P2 PRMT R16, R9, 0x7632, R16 ;  /* 0x0000763209102816 */ /* 0x000fe40000000010 */
[----:B------:R-:W-:-:S03]  /*11b0*/  SHF.L.U32 R17, R0, 0x10, RZ ;  /* 0x0000001000117819 */ /* 0x000fc600000006ff */
[----:B------:R-:W-:Y:S02]  /*11c0*/  @P2 IMAD.U32 R21, R16, 0x10000, RZ ;  /* 0x0001000010152824 */ /* 0x000fe400078e00ff */
[----:B------:R-:W-:-:S04]  /*11d0*/  FADD.FTZ R32, R32, R17 ;  /* 0x0000001120207221 */ /* 0x000fc80000010000 */
[----:B------:R-:W-:-:S07]  /*11e0*/  @P2 FADD.FTZ R32, R32, R21 ;  /* 0x0000001520202221 */ /* 0x000fce0000010000 */
.L_x_707:
[----:B------:R-:W-:-:S04]  /*11f0*/  F2FP.BF16.F32.PACK_AB R0, RZ, R32 ;  /* 0x00000020ff00723e */ /* 0x000fc800000010ff */
[----:B------:R-:W-:-:S07]  /*1200*/  PRMT R13, R13, 0x5410, R0 ;  /* 0x000054100d0d7816 */ /* 0x000fce0000000000 */
.L_x_708:
        /* <DEDUP_REMOVED lines=8> */
.L_x_710:
[----:B-----5:R-:W-:-:S05]  /*1290*/  SHF.L.U32 R17, R10, 0x10, RZ ;  /* 0x000000100a117819 */ /* 0x020fca00000006ff */
[----:B------:R-:W-:Y:S01]  /*12a0*/  FADD.FTZ R30, R30, R17 ;  /* 0x000000111e1e7221 */ /* 0x000fe20000010000 */
[----:B------:R-:W-:Y:S06]  /*12b0*/  BRA `(.L_x_711) ;  /* 0x0000000000107947 */ /* 0x000fec0003800000 */
.L_x_709:
[----:B-----5:R-:W-:Y:S01]  /*12c0*/  SHF.L.U32 R17, R6, 0x10, RZ ;  /* 0x0000001006117819 */ /* 0x020fe200000006ff */
[----:B------:R-:W-:-:S04]  /*12d0*/  @P2 IMAD.U32 R21, R10, 0x10000, RZ ;  /* 0x000100000a152824 */ /* 0x000fc800078e00ff */
[----:B------:R-:W-:-:S04]  /*12e0*/  FADD.FTZ R30, R30, R17 ;  /* 0x000000111e1e7221 */ /* 0x000fc80000010000 */
[----:B------:R-:W-:-:S07]  /*12f0*/  @P2 FADD.FTZ R30, R30, R21 ;  /* 0x000000151e1e2221 */ /* 0x000fce0000010000 */
.L_x_711:
[----:B------:R-:W-:-:S04]  /*1300*/  F2FP.BF16.F32.PACK_AB R0, RZ, R30 ;  /* 0x0000001eff00723e */ /* 0x000fc800000010ff */
[----:B------:R-:W-:-:S07]  /*1310*/  PRMT R14, R0, 0x7610, R14 ;  /* 0x00007610000e7816 */ /* 0x000fce000000000e */
.L_x_712:
[----:B------:R-:W-:Y:S01]  /*1320*/  SHF.L.U32 R34, R18, 0x10, RZ ;  /* 0x0000001012227819 */ /* 0x000fe200000006ff */
[----:B------:R-:W-:Y:S06]  /*1330*/  @P3 BRA `(.L_x_713) ;  /* 0x0000000000243947 */ /* 0x000fec0003800000 */
[----:B------:R-:W-:-:S04]  /*1340*/  ISETP.NE.U32.AND P4, PT, RZ, UR10, PT ;  /* 0x0000000aff007c0c */ /* 0x000fc8000bf85070 */
[----:B------:R-:W-:-:S13]  /*1350*/  ISETP.NE.AND.EX P4, PT, RZ, UR11, PT, P4 ;  /* 0x0000000bff007c0c */ /* 0x000fda000bf85340 */
[----:B------:R-:W-:Y:S05]  /*1360*/  @P4 BRA `(.L_x_714) ;  /* 0x0000000000084947 */ /* 0x000fea0003800000 */
[----:B------:R-:W-:Y:S05]  /*1370*/  @P0 BRA `(.L_x_715) ;  /* 0x00000000002c0947 */ /* 0x000fea0003800000 */
[----:B------:R-:W-:Y:S05]  /*1380*/  BRA `(.L_x_716) ;  /* 0x0000000000307947 */ /* 0x000fea0003800000 */
.L_x_714:
[----:B-----5:R-:W-:-:S04]  /*1390*/  PRMT R0, R10, 0x7632, R0 ;  /* 0x000076320a007816 */ /* 0x020fc80000000000 */
[----:B------:R-:W-:-:S05]  /*13a0*/  SHF.L.U32 R17, R0, 0x10, RZ ;  /* 0x0000001000117819 */ /* 0x000fca00000006ff */
[----:B------:R-:W-:Y:S01]  /*13b0*/  FADD.FTZ R34, R34, R17 ;  /* 0x0000001122227221 */ /* 0x000fe20000010000 */
[----:B------:R-:W-:Y:S06]  /*13c0*/  BRA `(.L_x_715) ;  /* 0x0000000000187947 */ /* 0x000fec0003800000 */
.L_x_713:
[----:B-----5:R-:W-:Y:S02]  /*13d0*/  PRMT R0, R6, 0x7632, R0 ;  /* 0x0000763206007816 */ /* 0x020fe40000000000 */
[----:B------:R-:W-:Y:S02]  /*13e0*/  @P2 PRMT R16, R10, 0x7632, R16 ;  /* 0x000076320a102816 */ /* 0x000fe40000000010 */
[----:B------:R-:W-:-:S03]  /*13f0*/  SHF.L.U32 R17, R0, 0x10, RZ ;  /* 0x0000001000117819 */ /* 0x000fc600000006ff */
[----:B------:R-:W-:Y:S02]  /*1400*/  @P2 IMAD.U32 R21, R16, 0x10000, RZ ;  /* 0x0001000010152824 */ /* 0x000fe400078e00ff */
[----:B------:R-:W-:-:S04]  /*1410*/  FADD.FTZ R34, R34, R17 ;  /* 0x0000001122227221 */ /* 0x000fc80000010000 */
[----:B------:R-:W-:-:S07]  /*1420*/  @P2 FADD.FTZ R34, R34, R21 ;  /* 0x0000001522222221 */ /* 0x000fce0000010000 */
.L_x_715:
[----:B------:R-:W-:-:S04]  /*1430*/  F2FP.BF16.F32.PACK_AB R0, RZ, R34 ;  /* 0x00000022ff00723e */ /* 0x000fc800000010ff */
[----:B------:R-:W-:-:S07]  /*1440*/  PRMT R14, R14, 0x5410, R0 ;  /* 0x000054100e0e7816 */ /* 0x000fce0000000000 */
.L_x_716:
        /* <DEDUP_REMOVED lines=8> */
.L_x_718:
[----:B-----5:R-:W-:-:S05]  /*14d0*/  SHF.L.U32 R0, R11, 0x10, RZ ;  /* 0x000000100b007819 */ /* 0x020fca00000006ff */
[----:B------:R-:W-:Y:S01]  /*14e0*/  FADD.FTZ R33, R33, R0 ;  /* 0x0000000021217221 */ /* 0x000fe20000010000 */
[----:B------:R-:W-:Y:S06]  /*14f0*/  BRA `(.L_x_719) ;  /* 0x0000000000107947 */ /* 0x000fec0003800000 */
.L_x_717:
[----:B-----5:R-:W-:Y:S01]  /*1500*/  SHF.L.U32 R0, R7, 0x10, RZ ;  /* 0x0000001007007819 */ /* 0x020fe200000006ff */
[----:B------:R-:W-:-:S04]  /*1510*/  @P2 IMAD.U32 R16, R11, 0x10000, RZ ;  /* 0x000100000b102824 */ /* 0x000fc800078e00ff */
[----:B------:R-:W-:-:S04]  /*1520*/  FADD.FTZ R33, R33, R0 ;  /* 0x0000000021217221 */ /* 0x000fc80000010000 */
[----:B------:R-:W-:-:S07]  /*1530*/  @P2 FADD.FTZ R33, R33, R16 ;  /* 0x0000001021212221 */ /* 0x000fce0000010000 */
.L_x_719:
[----:B------:R-:W-:-:S04]  /*1540*/  F2FP.BF16.F32.PACK_AB R0, RZ, R33 ;  /* 0x00000021ff00723e */ /* 0x000fc800000010ff */
[----:B------:R-:W-:-:S07]  /*1550*/  PRMT R15, R0, 0x7610, R15 ;  /* 0x00007610000f7816 */ /* 0x000fce000000000f */
.L_x_720:
[----:B------:R-:W-:Y:S01]  /*1560*/  SHF.L.U32 R134, R19, 0x10, RZ ;  /* 0x0000001013867819 */ /* 0x000fe200000006ff */
[----:B------:R-:W-:Y:S06]  /*1570*/  @P3 BRA `(.L_x_721) ;  /* 0x0000000000243947 */ /* 0x000fec0003800000 */
[----:B------:R-:W-:-:S04]  /*1580*/  ISETP.NE.U32.AND P4, PT, RZ, UR10, PT ;  /* 0x0000000aff007c0c */ /* 0x000fc8000bf85070 */
[----:B------:R-:W-:-:S13]  /*1590*/  ISETP.NE.AND.EX P4, PT, RZ, UR11, PT, P4 ;  /* 0x0000000bff007c0c */ /* 0x000fda000bf85340 */
[----:B------:R-:W-:Y:S05]  /*15a0*/  @P4 BRA `(.L_x_722) ;  /* 0x0000000000084947 */ /* 0x000fea0003800000 */
[----:B------:R-:W-:Y:S05]  /*15b0*/  @P0 BRA `(.L_x_723) ;  /* 0x00000000002c0947 */ /* 0x000fea0003800000 */
[----:B------:R-:W-:Y:S05]  /*15c0*/  BRA `(.L_x_724) ;  /* 0x0000000000307947 */ /* 0x000fea0003800000 */
.L_x_722:
[----:B-----5:R-:W-:-:S04]  /*15d0*/  PRMT R0, R11, 0x7632, R0 ;  /* 0x000076320b007816 */ /* 0x020fc80000000000 */
[----:B------:R-:W-:-:S05]  /*15e0*/  SHF.L.U32 R17, R0, 0x10, RZ ;  /* 0x0000001000117819 */ /* 0x000fca00000006ff */
[----:B------:R-:W-:Y:S01]  /*15f0*/  FADD.FTZ R134, R134, R17 ;  /* 0x0000001186867221 */ /* 0x000fe20000010000 */
[----:B------:R-:W-:Y:S06]  /*1600*/  BRA `(.L_x_723) ;  /* 0x0000000000187947 */ /* 0x000fec0003800000 */
.L_x_721:
[----:B-----5:R-:W-:Y:S02]  /*1610*/  PRMT R0, R7, 0x7632, R0 ;  /* 0x0000763207007816 */ /* 0x020fe40000000000 */
[----:B------:R-:W-:Y:S02]  /*1620*/  @P2 PRMT R16, R11, 0x7632, R16 ;  /* 0x000076320b102816 */ /* 0x000fe40000000010 */
[----:B------:R-:W-:-:S03]  /*1630*/  SHF.L.U32 R17, R0, 0x10, RZ ;  /* 0x0000001000117819 */ /* 0x000fc600000006ff */
[----:B------:R-:W-:Y:S02]  /*1640*/  @P2 IMAD.U32 R19, R16, 0x10000, RZ ;  /* 0x0001000010132824 */ /* 0x000fe400078e00ff */
[----:B------:R-:W-:-:S04]  /*1650*/  FADD.FTZ R134, R134, R17 ;  /* 0x0000001186867221 */ /* 0x000fc80000010000 */
[----:B------:R-:W-:-:S07]  /*1660*/  @P2 FADD.FTZ R134, R134, R19 ;  /* 0x0000001386862221 */ /* 0x000fce0000010000 */
.L_x_723:
[----:B------:R-:W-:-:S04]  /*1670*/  F2FP.BF16.F32.PACK_AB R0, RZ, R134 ;  /* 0x00000086ff00723e */ /* 0x000fc800000010ff */
[----:B------:R-:W-:-:S07]  /*1680*/  PRMT R15, R15, 0x5410, R0 ;  /* 0x000054100f0f7816 */ /* 0x000fce0000000000 */
.L_x_724:
        /* <DEDUP_REMOVED lines=12> */
[----:B------:R-:W-:Y:S02]  /*1750*/  LOP3.LUT R133, R142, 0x1f, RZ, 0xc0, !PT ;  /* 0x0000001f8e857812 */ /* 0x000fe400078ec0ff */
        /* <DEDUP_REMOVED lines=8> */
.L_x_726:
[----:B-----5:R-:W-:-:S05]  /*17e0*/  SHF.L.U32 R0, R8, 0x10, RZ ;  /* 0x0000001008007819 */ /* 0x020fca00000006ff */
[----:B------:R-:W-:Y:S01]  /*17f0*/  FADD.FTZ R35, R0, R35 ;  /* 0x0000002300237221 */ /* 0x000fe20000010000 */
[----:B------:R-:W-:Y:S06]  /*1800*/  BRA `(.L_x_727) ;  /* 0x0000000000107947 */ /* 0x000fec0003800000 */
.L_x_725:
[----:B-----5:R-:W-:Y:S01]  /*1810*/  IMAD.U32 R0, R4, 0x10000, RZ ;  /* 0x0001000004007824 */ /* 0x020fe200078e00ff */
[----:B------:R-:W-:-:S03]  /*1820*/  @P2 SHF.L.U32 R16, R8, 0x10, RZ ;  /* 0x0000001008102819 */ /* 0x000fc600000006ff */
[----:B------:R-:W-:-:S04]  /*1830*/  FADD.FTZ R35, R0, R35 ;  /* 0x0000002300237221 */ /* 0x000fc80000010000 */
[----:B------:R-:W-:-:S07]  /*1840*/  @P2 FADD.FTZ R35, R16, R35 ;  /* 0x0000002310232221 */ /* 0x000fce0000010000 */
.L_x_727:
[----:B------:R-:W-:-:S04]  /*1850*/  F2FP.BF16.F32.PACK_AB R0, RZ, R35 ;  /* 0x00000023ff00723e */ /* 0x000fc800000010ff */
[----:B------:R-:W-:-:S07]  /*1860*/  PRMT R12, R0, 0x7610, R12 ;  /* 0x00007610000c7816 */ /* 0x000fce000000000c */
.L_x_728:
[----:B------:R-:W-:Y:S01]  /*1870*/  SHF.L.U32 R136, R136, 0x10, RZ ;  /* 0x0000001088887819 */ /* 0x000fe200000006ff */
[----:B------:R-:W-:Y:S06]  /*1880*/  @P3 BRA `(.L_x_729) ;  /* 0x0000000000243947 */ /* 0x000fec0003800000 */
[----:B------:R-:W-:-:S04]  /*1890*/  ISETP.NE.U32.AND P4, PT, RZ, UR10, PT ;  /* 0x0000000aff007c0c */ /* 0x000fc8000bf85070 */
[----:B------:R-:W-:-:S13]  /*18a0*/  ISETP.NE.AND.EX P4, PT, RZ, UR11, PT, P4 ;  /* 0x0000000bff007c0c */ /* 0x000fda000bf85340 */
[----:B------:R-:W-:Y:S05]  /*18b0*/  @P4 BRA `(.L_x_730) ;  /* 0x0000000000084947 */ /* 0x000fea0003800000 */
[----:B------:R-:W-:Y:S05]  /*18c0*/  @P0 BRA `(.L_x_731) ;  /* 0x00000000002c0947 */ /* 0x000fea0003800000 */
[----:B------:R-:W-:Y:S05]  /*18d0*/  BRA `(.L_x_732) ;  /* 0x0000000000307947 */ /* 0x000fea0003800000 */
.L_x_730:
[----:B-----5:R-:W-:-:S04]  /*18e0*/  PRMT R0, R8, 0x7632, R0 ;  /* 0x0000763208007816 */ /* 0x020fc80000000000 */
[----:B------:R-:W-:-:S05]  /*18f0*/  SHF.L.U32 R21, R0, 0x10, RZ ;  /* 0x0000001000157819 */ /* 0x000fca00000006ff */
[----:B------:R-:W-:Y:S01]  /*1900*/  FADD.FTZ R136, R136, R21 ;  /* 0x0000001588887221 */ /* 0x000fe20000010000 */
[----:B------:R-:W-:Y:S06]  /*1910*/  BRA `(.L_x_731) ;  /* 0x0000000000187947 */ /* 0x000fec0003800000 */
.L_x_729:
[----:B-----5:R-:W-:Y:S02]  /*1920*/  PRMT R0, R4, 0x7632, R0 ;  /* 0x0000763204007816 */ /* 0x020fe40000000000 */
[----:B------:R-:W-:-:S03]  /*1930*/  @P2 PRMT R16, R8, 0x7632, R16 ;  /* 0x0000763208102816 */ /* 0x000fc60000000010 */
[----:B------:R-:W-:Y:S01]  /*1940*/  IMAD.U32 R21, R0, 0x10000, RZ ;  /* 0x0001000000157824 */ /* 0x000fe200078e00ff */
[----:B------:R-:W-:-:S03]  /*1950*/  @P2 SHF.L.U32 R23, R16, 0x10, RZ ;  /* 0x0000001010172819 */ /* 0x000fc600000006ff */
[----:B------:R-:W-:-:S04]  /*1960*/  FADD.FTZ R136, R136, R21 ;  /* 0x0000001588887221 */ /* 0x000fc80000010000 */
[----:B------:R-:W-:-:S07]  /*1970*/  @P2 FADD.FTZ R136, R136, R23 ;  /* 0x0000001788882221 */ /* 0x000fce0000010000 */
.L_x_731:
[----:B------:R-:W-:-:S04]  /*1980*/  F2FP.BF16.F32.PACK_AB R0, RZ, R136 ;  /* 0x00000088ff00723e */ /* 0x000fc800000010ff */
[----:B------:R-:W-:-:S07]  /*1990*/  PRMT R12, R12, 0x5410, R0 ;  /* 0x000054100c0c7816 */ /* 0x000fce0000000000 */
.L_x_732:
        /* <DEDUP_REMOVED lines=8> */
.L_x_734:
[----:B-----5:R-:W-:-:S05]  /*1a20*/  SHF.L.U32 R0, R9, 0x10, RZ ;  /* 0x0000001009007819 */ /* 0x020fca00000006ff */
[----:B------:R-:W-:Y:S01]  /*1a30*/  FADD.FTZ R135, R0, R135 ;  /* 0x0000008700877221 */ /* 0x000fe20000010000 */
[----:B------:R-:W-:Y:S06]  /*1a40*/  BRA `(.L_x_735) ;  /* 0x0000000000107947 */ /* 0x000fec0003800000 */
.L_x_733:
[----:B-----5:R-:W-:Y:S01]  /*1a50*/  IMAD.U32 R0, R5, 0x10000, RZ ;  /* 0x0001000005007824 */ /* 0x020fe200078e00ff */
[----:B------:R-:W-:-:S03]  /*1a60*/  @P2 SHF.L.U32 R16, R9, 0x10, RZ ;  /* 0x0000001009102819 */ /* 0x000fc600000006ff */
[----:B------:R-:W-:-:S04]  /*1a70*/  FADD.FTZ R135, R0, R135 ;  /* 0x0000008700877221 */ /* 0x000fc80000010000 */
[----:B------:R-:W-:-:S07]  /*1a80*/  @P2 FADD.FTZ R135, R16, R135 ;  /* 0x0000008710872221 */ /* 0x000fce0000010000 */
.L_x_735:
[----:B------:R-:W-:-:S04]  /*1a90*/  F2FP.BF16.F32.PACK_AB R0, RZ, R135 ;  /* 0x00000087ff00723e */ /* 0x000fc800000010ff */
[----:B------:R-:W-:-:S07]  /*1aa0*/  PRMT R13, R0, 0x7610, R13 ;  /* 0x00007610000d7816 */ /* 0x000fce000000000d */
.L_x_736:
[----:B------:R-:W-:Y:S01]  /*1ab0*/  SHF.L.U32 R137, R17, 0x10, RZ ;  /* 0x0000001011897819 */ /* 0x000fe200000006ff */
[----:B------:R-:W-:Y:S06]  /*1ac0*/  @P3 BRA `(.L_x_737) ;  /* 0x0000000000243947 */ /* 0x000fec0003800000 */
[----:B------:R-:W-:-:S04]  /*1ad0*/  ISETP.NE.U32.AND P4, PT, RZ, UR10, PT ;  /* 0x0000000aff007c0c */ /* 0x000fc8000bf85070 */
[----:B------:R-:W-:-:S13]  /*1ae0*/  ISETP.NE.AND.EX P4, PT, RZ, UR11, PT, P4 ;  /* 0x0000000bff007c0c */ /* 0x000fda000bf85340 */
[----:B------:R-:W-:Y:S05]  /*1af0*/  @P4 BRA `(.L_x_738) ;  /* 0x0000000000084947 */ /* 0x000fea0003800000 */
[----:B------:R-:W-:Y:S05]  /*1b00*/  @P0 BRA `(.L_x_739) ;  /* 0x00000000002c0947 */ /* 0x000fea0003800000 */
[----:B------:R-:W-:Y:S05]  /*1b10*/  BRA `(.L_x_740) ;  /* 0x0000000000307947 */ /* 0x000fea0003800000 */
.L_x_738:
[----:B-----5:R-:W-:-:S04]  /*1b20*/  PRMT R0, R9, 0x7632, R0 ;  /* 0x0000763209007816 */ /* 0x020fc80000000000 */
[----:B------:R-:W-:-:S05]  /*1b30*/  SHF.L.U32 R0, R0, 0x10, RZ ;  /* 0x0000001000007819 */ /* 0x000fca00000006ff */
[----:B------:R-:W-:Y:S01]  /*1b40*/  FADD.FTZ R137, R137, R0 ;  /* 0x0000000089897221 */ /* 0x000fe20000010000 */
[----:B------:R-:W-:Y:S06]  /*1b50*/  BRA `(.L_x_739) ;  /* 0x0000000000187947 */ /* 0x000fec0003800000 */
.L_x_737:
[----:B-----5:R-:W-:Y:S02]  /*1b60*/  PRMT R0, R5, 0x7632, R0 ;  /* 0x0000763205007816 */ /* 0x020fe40000000000 */
[----:B------:R-:W-:-:S03]  /*1b70*/  @P2 PRMT R16, R9, 0x7632, R16 ;  /* 0x0000763209102816 */ /* 0x000fc60000000010 */
[----:B------:R-:W-:Y:S01]  /*1b80*/  IMAD.U32 R0, R0, 0x10000, RZ ;  /* 0x0001000000007824 */ /* 0x000fe200078e00ff */
[----:B------:R-:W-:-:S03]  /*1b90*/  @P2 SHF.L.U32 R16, R16, 0x10, RZ ;  /* 0x0000001010102819 */ /* 0x000fc600000006ff */
[----:B------:R-:W-:-:S04]  /*1ba0*/  FADD.FTZ R137, R137, R0 ;  /* 0x0000000089897221 */ /* 0x000fc80000010000 */
[----:B------:R-:W-:-:S07]  /*1bb0*/  @P2 FADD.FTZ R137, R137, R16 ;  /* 0x0000001089892221 */ /* 0x000fce0000010000 */
.L_x_739:
[----:B------:R-:W-:-:S04]  /*1bc0*/  F2FP.BF16.F32.PACK_AB R0, RZ, R137 ;  /* 0x00000089ff00723e */ /* 0x000fc800000010ff */
[----:B------:R-:W-:-:S07]  /*1bd0*/  PRMT R13, R13, 0x5410, R0 ;  /* 0x000054100d0d7816 */ /* 0x000fce0000000000 */
.L_x_740:
        /* <DEDUP_REMOVED lines=8> */
.L_x_742:
[----:B-----5:R-:W-:-:S05]  /*1c60*/  SHF.L.U32 R17, R10, 0x10, RZ ;  /* 0x000000100a117819 */ /* 0x020fca00000006ff */
[----:B------:R-:W-:Y:S01]  /*1c70*/  FADD.FTZ R138, R17, R138 ;  /* 0x0000008a118a7221 */ /* 0x000fe20000010000 */
[----:B------:R-:W-:Y:S06]  /*1c80*/  BRA `(.L_x_743) ;  /* 0x0000000000107947 */ /* 0x000fec0003800000 */
.L_x_741:
[----:B-----5:R-:W-:Y:S01]  /*1c90*/  SHF.L.U32 R17, R6, 0x10, RZ ;  /* 0x0000001006117819 */ /* 0x020fe200000006ff */
[----:B------:R-:W-:-:S04]  /*1ca0*/  @P2 IMAD.U32 R21, R10, 0x10000, RZ ;  /* 0x000100000a152824 */ /* 0x000fc800078e00ff */
[----:B------:R-:W-:-:S04]  /*1cb0*/  FADD.FTZ R138, R17, R138 ;  /* 0x0000008a118a7221 */ /* 0x000fc80000010000 */
[----:B------:R-:W-:-:S07]  /*1cc0*/  @P2 FADD.FTZ R138, R21, R138 ;  /* 0x0000008a158a2221 */ /* 0x000fce0000010000 */
.L_x_743:
[----:B------:R-:W-:-:S04]  /*1cd0*/  F2FP.BF16.F32.PACK_AB R0, RZ, R138 ;  /* 0x0000008aff00723e */ /* 0x000fc800000010ff */
[----:B------:R-:W-:-:S07]  /*1ce0*/  PRMT R14, R0, 0x7610, R14 ;  /* 0x00007610000e7816 */ /* 0x000fce000000000e */
.L_x_744:
[----:B------:R-:W-:Y:S01]  /*1cf0*/  SHF.L.U32 R139, R18, 0x10, RZ ;  /* 0x00000010128b7819 */ /* 0x000fe200000006ff */
[----:B------:R-:W-:Y:S06]  /*1d00*/  @P3 BRA `(.L_x_745) ;  /* 0x0000000000243947 */ /* 0x000fec0003800000 */
[----:B------:R-:W-:-:S04]  /*1d10*/  ISETP.NE.U32.AND P4, PT, RZ, UR10, PT ;  /* 0x0000000aff007c0c */ /* 0x000fc8000bf85070 */
[----:B------:R-:W-:-:S13]  /*1d20*/  ISETP.NE.AND.EX P4, PT, RZ, UR11, PT, P4 ;  /* 0x0000000bff007c0c */ /* 0x000fda000bf85340 */
[----:B------:R-:W-:Y:S05]  /*1d30*/  @P4 BRA `(.L_x_746) ;  /* 0x0000000000084947 */ /* 0x000fea0003800000 */
[----:B------:R-:W-:Y:S05]  /*1d40*/  @P0 BRA `(.L_x_747) ;  /* 0x00000000002c0947 */ /* 0x000fea0003800000 */
[----:B------:R-:W-:Y:S05]  /*1d50*/  BRA `(.L_x_748) ;  /* 0x0000000000307947 */ /* 0x000fea0003800000 */
.L_x_746:
[----:B-----5:R-:W-:-:S04]  /*1d60*/  PRMT R0, R10, 0x7632, R0 ;  /* 0x000076320a007816 */ /* 0x020fc80000000000 */
[----:B------:R-:W-:-:S05]  /*1d70*/  SHF.L.U32 R0, R0, 0x10, RZ ;  /* 0x0000001000007819 */ /* 0x000fca00000006ff */
[----:B------:R-:W-:Y:S01]  /*1d80*/  FADD.FTZ R139, R139, R0 ;  /* 0x000000008b8b7221 */ /* 0x000fe20000010000 */
[----:B------:R-:W-:Y:S06]  /*1d90*/  BRA `(.L_x_747) ;  /* 0x0000000000187947 */ /* 0x000fec0003800000 */
.L_x_745:
[----:B-----5:R-:W-:Y:S02]  /*1da0*/  PRMT R0, R6, 0x7632, R0 ;  /* 0x0000763206007816 */ /* 0x020fe40000000000 */
[----:B------:R-:W-:Y:S02]  /*1db0*/  @P2 PRMT R16, R10, 0x7632, R16 ;  /* 0x000076320a102816 */ /* 0x000fe40000000010 */
[----:B------:R-:W-:Y:S02]  /*1dc0*/  SHF.L.U32 R0, R0, 0x10, RZ ;  /* 0x0000001000007819 */ /* 0x000fe400000006ff */
[----:B------:R-:W-:-:S03]  /*1dd0*/  @P2 SHF.L.U32 R16, R16, 0x10, RZ ;  /* 0x0000001010102819 */ /* 0x000fc600000006ff */
[----:B------:R-:W-:-:S04]  /*1de0*/  FADD.FTZ R139, R139, R0 ;  /* 0x000000008b8b7221 */ /* 0x000fc80000010000 */
[----:B------:R-:W-:-:S07]  /*1df0*/  @P2 FADD.FTZ R139, R139, R16 ;  /* 0x000000108b8b2221 */ /* 0x000fce0000010000 */
.L_x_747:
[----:B------:R-:W-:-:S04]  /*1e00*/  F2FP.BF16.F32.PACK_AB R0, RZ, R139 ;  /* 0x0000008bff00723e */ /* 0x000fc800000010ff */
[----:B------:R-:W-:-:S07]  /*1e10*/  PRMT R14, R14, 0x5410, R0 ;  /* 0x000054100e0e7816 */ /* 0x000fce0000000000 */
.L_x_748:
        /* <DEDUP_REMOVED lines=8> */
.L_x_750:
[----:B-----5:R-:W-:-:S05]  /*1ea0*/  SHF.L.U32 R17, R11, 0x10, RZ ;  /* 0x000000100b117819 */ /* 0x020fca00000006ff */
[----:B------:R-:W-:Y:S01]  /*1eb0*/  FADD.FTZ R140, R17, R140 ;  /* 0x0000008c118c7221 */ /* 0x000fe20000010000 */
[----:B------:R-:W-:Y:S06]  /*1ec0*/  BRA `(.L_x_751) ;  /* 0x0000000000107947 */ /* 0x000fec0003800000 */
.L_x_749:
[----:B-----5:R-:W-:Y:S02]  /*1ed0*/  SHF.L.U32 R17, R7, 0x10, RZ ;  /* 0x0000001007117819 */ /* 0x020fe400000006ff */
[----:B------:R-:W-:-:S03]  /*1ee0*/  @P2 SHF.L.U32 R21, R11, 0x10, RZ ;  /* 0x000000100b152819 */ /* 0x000fc600000006ff */
[----:B------:R-:W-:-:S04]  /*1ef0*/  FADD.FTZ R140, R17, R140 ;  /* 0x0000008c118c7221 */ /* 0x000fc80000010000 */
[----:B------:R-:W-:-:S07]  /*1f00*/  @P2 FADD.FTZ R140, R21, R140 ;  /* 0x0000008c158c2221 */ /* 0x000fce0000010000 */
.L_x_751:
[----:B------:R-:W-:-:S04]  /*1f10*/  F2FP.BF16.F32.PACK_AB R0, RZ, R140 ;  /* 0x0000008cff00723e */ /* 0x000fc800000010ff */
[----:B------:R-:W-:-:S07]  /*1f20*/  PRMT R15, R0, 0x7610, R15 ;  /* 0x00007610000f7816 */ /* 0x000fce000000000f */
.L_x_752:
[----:B------:R-:W-:Y:S01]  /*1f30*/  SHF.L.U32 R141, R19, 0x10, RZ ;  /* 0x00000010138d7819 */ /* 0x000fe200000006ff */
[----:B------:R-:W-:Y:S06]  /*1f40*/  @P3 BRA `(.L_x_753) ;  /* 0x0000000000243947 */ /* 0x000fec0003800000 */
[----:B------:R-:W-:-:S04]  /*1f50*/  ISETP.NE.U32.AND P4, PT, RZ, UR10, PT ;  /* 0x0000000aff007c0c */ /* 0x000fc8000bf85070 */
[----:B------:R-:W-:-:S13]  /*1f60*/  ISETP.NE.AND.EX P4, PT, RZ, UR11, PT, P4 ;  /* 0x0000000bff007c0c */ /* 0x000fda000bf85340 */
[----:B------:R-:W-:Y:S05]  /*1f70*/  @P4 BRA `(.L_x_754) ;  /* 0x0000000000084947 */ /* 0x000fea0003800000 */
[----:B------:R-:W-:Y:S05]  /*1f80*/  @P0 BRA `(.L_x_755) ;  /* 0x00000000002c0947 */ /* 0x000fea0003800000 */
[----:B------:R-:W-:Y:S05]  /*1f90*/  BRA `(.L_x_756) ;  /* 0x0000000000307947 */ /* 0x000fea0003800000 */
.L_x_754:
[----:B-----5:R-:W-:-:S05]  /*1fa0*/  PRMT R0, R11, 0x7632, R0 ;  /* 0x000076320b007816 */ /* 0x020fca0000000000 */
[----:B------:R-:W-:-:S04]  /*1fb0*/  IMAD.U32 R0, R0, 0x10000, RZ ;  /* 0x0001000000007824 */ /* 0x000fc800078e00ff */
[----:B------:R-:W-:Y:S01]  /*1fc0*/  FADD.FTZ R141, R141, R0 ;  /* 0x000000008d8d7221 */ /* 0x000fe20000010000 */
[----:B------:R-:W-:Y:S06]  /*1fd0*/  BRA `(.L_x_755) ;  /* 0x0000000000187947 */ /* 0x000fec0003800000 */
.L_x_753:
[----:B-----5:R-:W-:Y:S02]  /*1fe0*/  PRMT R0, R7, 0x7632, R0 ;  /* 0x0000763207007816 */ /* 0x020fe40000000000 */
[----:B------:R-:W-:Y:S02]  /*1ff0*/  @P2 PRMT R16, R11, 0x7632, R16 ;  /* 0x000076320b102816 */ /* 0x000fe40000000010 */
[----:B------:R-:W-:Y:S02]  /*2000*/  SHF.L.U32 R0, R0, 0x10, RZ ;  /* 0x0000001000007819 */ /* 0x000fe400000006ff */
[----:B------:R-:W-:-:S03]  /*2010*/  @P2 SHF.L.U32 R16, R16, 0x10, RZ ;  /* 0x0000001010102819 */ /* 0x000fc600000006ff */
[----:B------:R-:W-:-:S04]  /*2020*/  FADD.FTZ R141, R141, R0 ;  /* 0x000000008d8d7221 */ /* 0x000fc80000010000 */
[----:B------:R-:W-:-:S07]  /*2030*/  @P2 FADD.FTZ R141, R141, R16 ;  /* 0x000000108d8d2221 */ /* 0x000fce0000010000 */
.L_x_755:
[----:B------:R-:W-:-:S04]  /*2040*/  F2FP.BF16.F32.PACK_AB R0, RZ, R141 ;  /* 0x0000008dff00723e */ /* 0x000fc800000010ff */
[----:B------:R-:W-:-:S07]  /*2050*/  PRMT R15, R15, 0x5410, R0 ;  /* 0x000054100f0f7816 */ /* 0x000fce0000000000 */
.L_x_756:
        /* <DEDUP_REMOVED lines=20> */
.L_x_758:
[----:B-----5:R-:W-:-:S04]  /*21a0*/  IMAD.U32 R0, R8, 0x10000, RZ ;  /* 0x0001000008007824 */ /* 0x020fc800078e00ff */
[----:B------:R-:W-:Y:S01]  /*21b0*/  FADD.FTZ R143, R0, R143 ;  /* 0x0000008f008f7221 */ /* 0x000fe20000010000 */
[----:B------:R-:W-:Y:S06]  /*21c0*/  BRA `(.L_x_759) ;  /* 0x0000000000107947 */ /* 0x000fec0003800000 */
.L_x_757:
[----:B-----5:R-:W-:Y:S02]  /*21d0*/  SHF.L.U32 R0, R4, 0x10, RZ ;  /* 0x0000001004007819 */ /* 0x020fe400000006ff */
[----:B------:R-:W-:-:S03]  /*21e0*/  @P2 SHF.L.U32 R16, R8, 0x10, RZ ;  /* 0x0000001008102819 */ /* 0x000fc600000006ff */
[----:B------:R-:W-:-:S04]  /*21f0*/  FADD.FTZ R143, R0, R143 ;  /* 0x0000008f008f7221 */ /* 0x000fc80000010000 */
[----:B------:R-:W-:-:S07]  /*2200*/  @P2 FADD.FTZ R143, R16, R143 ;  /* 0x0000008f108f2221 */ /* 0x000fce0000010000 */
.L_x_759:
[----:B------:R-:W-:-:S04]  /*2210*/  F2FP.BF16.F32.PACK_AB R0, RZ, R143 ;  /* 0x0000008fff00723e */ /* 0x000fc800000010ff */
[----:B------:R-:W-:-:S07]  /*2220*/  PRMT R12, R0, 0x7610, R12 ;  /* 0x00007610000c7816 */ /* 0x000fce000000000c */
.L_x_760:
[----:B------:R-:W-:Y:S01]  /*2230*/  SHF.L.U32 R144, R144, 0x10, RZ ;  /* 0x0000001090907819 */ /* 0x000fe200000006ff */
[----:B------:R-:W-:Y:S06]  /*2240*/  @P3 BRA `(.L_x_761) ;  /* 0x0000000000243947 */ /* 0x000fec0003800000 */
[----:B------:R-:W-:-:S04]  /*2250*/  ISETP.NE.U32.AND P4, PT, RZ, UR10, PT ;  /* 0x0000000aff007c0c */ /* 0x000fc8000bf85070 */
[----:B------:R-:W-:-:S13]  /*2260*/  ISETP.NE.AND.EX P4, PT, RZ, UR11, PT, P4 ;  /* 0x0000000bff007c0c */ /* 0x000fda000bf85340 */
[----:B------:R-:W-:Y:S05]  /*2270*/  @P4 BRA `(.L_x_762) ;  /* 0x0000000000084947 */ /* 0x000fea0003800000 */
[----:B------:R-:W-:Y:S05]  /*2280*/  @P0 BRA `(.L_x_763) ;  /* 0x00000000002c0947 */ /* 0x000fea0003800000 */
[----:B------:R-:W-:Y:S05]  /*2290*/  BRA `(.L_x_764) ;  /* 0x0000000000307947 */ /* 0x000fea0003800000 */
.L_x_762:
[----:B-----5:R-:W-:-:S04]  /*22a0*/  PRMT R0, R8, 0x7632, R0 ;  /* 0x0000763208007816 */ /* 0x020fc80000000000 */
[----:B------:R-:W-:-:S05]  /*22b0*/  SHF.L.U32 R21, R0, 0x10, RZ ;  /* 0x0000001000157819 */ /* 0x000fca00000006ff */
[----:B------:R-:W-:Y:S01]  /*22c0*/  FADD.FTZ R144, R144, R21 ;  /* 0x0000001590907221 */ /* 0x000fe20000010000 */
[----:B------:R-:W-:Y:S06]  /*22d0*/  BRA `(.L_x_763) ;  /* 0x0000000000187947 */ /* 0x000fec0003800000 */
.L_x_761:
[----:B-----5:R-:W-:Y:S02]  /*22e0*/  PRMT R0, R4, 0x7632, R0 ;  /* 0x0000763204007816 */ /* 0x020fe40000000000 */
[----:B------:R-:W-:-:S03]  /*22f0*/  @P2 PRMT R16, R8, 0x7632, R16 ;  /* 0x0000763208102816 */ /* 0x000fc60000000010 */
[----:B------:R-:W-:Y:S01]  /*2300*/  IMAD.U32 R21, R0, 0x10000, RZ ;  /* 0x0001000000157824 */ /* 0x000fe200078e00ff */
[----:B------:R-:W-:-:S03]  /*2310*/  @P2 SHF.L.U32 R23, R16, 0x10, RZ ;  /* 0x0000001010172819 */ /* 0x000fc600000006ff */
[----:B------:R-:W-:-:S04]  /*2320*/  FADD.FTZ R144, R144, R21 ;  /* 0x0000001590907221 */ /* 0x000fc80000010000 */
[----:B------:R-:W-:-:S07]  /*2330*/  @P2 FADD.FTZ R144, R144, R23 ;  /* 0x0000001790902221 */ /* 0x000fce0000010000 */
.L_x_763:
[----:B------:R-:W-:-:S04]  /*2340*/  F2FP.BF16.F32.PACK_AB R0, RZ, R144 ;  /* 0x00000090ff00723e */ /* 0x000fc800000010ff */
[----:B------:R-:W-:-:S07]  /*2350*/  PRMT R12, R12, 0x5410, R0 ;  /* 0x000054100c0c7816 */ /* 0x000fce0000000000 */
.L_x_764:
        /* <DEDUP_REMOVED lines=8> */
.L_x_766:
[----:B-----5:R-:W-:-:S05]  /*23e0*/  SHF.L.U32 R0, R9, 0x10, RZ ;  /* 0x0000001009007819 */ /* 0x020fca00000006ff */
[----:B------:R-:W-:Y:S01]  /*23f0*/  FADD.FTZ R145, R0, R145 ;  /* 0x0000009100917221 */ /* 0x000fe20000010000 */
[----:B------:R-:W-:Y:S06]  /*2400*/  BRA `(.L_x_767) ;  /* 0x0000000000107947 */ /* 0x000fec0003800000 */
.L_x_765:
[----:B-----5:R-:W-:Y:S01]  /*2410*/  SHF.L.U32 R0, R5, 0x10, RZ ;  /* 0x0000001005007819 */ /* 0x020fe200000006ff */
[----:B------:R-:W-:-:S04]  /*2420*/  @P2 IMAD.U32 R16, R9, 0x10000, RZ ;  /* 0x0001000009102824 */ /* 0x000fc800078e00ff */
[----:B------:R-:W-:-:S04]  /*2430*/  FADD.FTZ R145, R0, R145 ;  /* 0x0000009100917221 */ /* 0x000fc80000010000 */
[----:B------:R-:W-:-:S07]  /*2440*/  @P2 FADD.FTZ R145, R16, R145 ;  /* 0x0000009110912221 */ /* 0x000fce0000010000 */
.L_x_767:
[----:B------:R-:W-:-:S04]  /*2450*/  F2FP.BF16.F32.PACK_AB R0, RZ, R145 ;  /* 0x00000091ff00723e */ /* 0x000fc800000010ff */
[----:B------:R-:W-:-:S07]  /*2460*/  PRMT R13, R0, 0x7610, R13 ;  /* 0x00007610000d7816 */ /* 0x000fce000000000d */
.L_x_768:
[----:B------:R-:W-:Y:S01]  /*2470*/  SHF.L.U32 R146, R17, 0x10, RZ ;  /* 0x0000001011927819 */ /* 0x000fe200000006ff */
[----:B------:R-:W-:Y:S06]  /*2480*/  @P3 BRA `(.L_x_769) ;  /* 0x0000000000243947 */ /* 0x000fec0003800000 */
[----:B------:R-:W-:-:S04]  /*2490*/  ISETP.NE.U32.AND P4, PT, RZ, UR10, PT ;  /* 0x0000000aff007c0c */ /* 0x000fc8000bf85070 */
[----:B------:R-:W-:-:S13]  /*24a0*/  ISETP.NE.AND.EX P4, PT, RZ, UR11, PT, P4 ;  /* 0x0000000bff007c0c */ /* 0x000fda000bf85340 */
[----:B------:R-:W-:Y:S05]  /*24b0*/  @P4 BRA `(.L_x_770) ;  /* 0x0000000000084947 */ /* 0x000fea0003800000 */
[----:B------:R-:W-:Y:S05]  /*24c0*/  @P0 BRA `(.L_x_771) ;  /* 0x00000000002c0947 */ /* 0x000fea0003800000 */
[----:B------:R-:W-:Y:S05]  /*24d0*/  BRA `(.L_x_772) ;  /* 0x0000000000307947 */ /* 0x000fea0003800000 */
.L_x_770:
[----:B-----5:R-:W-:-:S04]  /*24e0*/  PRMT R0, R9, 0x7632, R0 ;  /* 0x0000763209007816 */ /* 0x020fc80000000000 */
[----:B------:R-:W-:-:S05]  /*24f0*/  SHF.L.U32 R17, R0, 0x10, RZ ;  /* 0x0000001000117819 */ /* 0x000fca00000006ff */
[----:B------:R-:W-:Y:S01]  /*2500*/  FADD.FTZ R146, R146, R17 ;  /* 0x0000001192927221 */ /* 0x000fe20000010000 */
[----:B------:R-:W-:Y:S06]  /*2510*/  BRA `(.L_x_771) ;  /* 0x0000000000187947 */ /* 0x000fec0003800000 */
.L_x_769:
[----:B-----5:R-:W-:Y:S02]  /*2520*/  PRMT R0, R5, 0x7632, R0 ;  /* 0x0000763205007816 */ /* 0x020fe40000000000 */
[----:B------:R-:W-:Y:S02]  /*2530*/  @P2 PRMT R16, R9, 0x7632, R16 ;  /* 0x0000763209102816 */ /* 0x000fe40000000010 */
[----:B------:R-:W-:Y:S02]  /*2540*/  SHF.L.U32 R17, R0, 0x10, RZ ;  /* 0x0000001000117819 */ /* 0x000fe400000006ff */
[----:B------:R-:W-:-:S03]  /*2550*/  @P2 SHF.L.U32 R21, R16, 0x10, RZ ;  /* 0x0000001010152819 */ /* 0x000fc600000006ff */
[----:B------:R-:W-:-:S04]  /*2560*/  FADD.FTZ R146, R146, R17 ;  /* 0x0000001192927221 */ /* 0x000fc80000010000 */
[----:B------:R-:W-:-:S07]  /*2570*/  @P2 FADD.FTZ R146, R146, R21 ;  /* 0x0000001592922221 */ /* 0x000fce0000010000 */
.L_x_771:
[----:B------:R-:W-:-:S04]  /*2580*/  F2FP.BF16.F32.PACK_AB R0, RZ, R146 ;  /* 0x00000092ff00723e */ /* 0x000fc800000010ff */
[----:B------:R-:W-:-:S07]  /*2590*/  PRMT R13, R13, 0x5410, R0 ;  /* 0x000054100d0d7816 */ /* 0x000fce0000000000 */
.L_x_772:
        /* <DEDUP_REMOVED lines=8> */
.L_x_774:
[----:B-----5:R-:W-:-:S05]  /*2620*/  SHF.L.U32 R0, R10, 0x10, RZ ;  /* 0x000000100a007819 */ /* 0x020fca00000006ff */
[----:B------:R-:W-:Y:S01]  /*2630*/  FADD.FTZ R147, R0, R147 ;  /* 0x0000009300937221 */ /* 0x000fe20000010000 */
[----:B------:R-:W-:Y:S06]  /*2640*/  BRA `(.L_x_775) ;  /* 0x0000000000107947 */ /* 0x000fec0003800000 */
.L_x_773:
[----:B-----5:R-:W-:Y:S02]  /*2650*/  SHF.L.U32 R0, R6, 0x10, RZ ;  /* 0x0000001006007819 */ /* 0x020fe400000006ff */
[----:B------:R-:W-:-:S03]  /*2660*/  @P2 SHF.L.U32 R16, R10, 0x10, RZ ;  /* 0x000000100a102819 */ /* 0x000fc600000006ff */
[----:B------:R-:W-:-:S04]  /*2670*/  FADD.FTZ R147, R0, R147 ;  /* 0x0000009300937221 */ /* 0x000fc80000010000 */
[----:B------:R-:W-:-:S07]  /*2680*/  @P2 FADD.FTZ R147, R16, R147 ;  /* 0x0000009310932221 */ /* 0x000fce0000010000 */
.L_x_775:
[----:B------:R-:W-:-:S04]  /*2690*/  F2FP.BF16.F32.PACK_AB R0, RZ, R147 ;  /* 0x00000093ff00723e */ /* 0x000fc800000010ff */
[----:B------:R-:W-:-:S07]  /*26a0*/  PRMT R14, R0, 0x7610, R14 ;  /* 0x00007610000e7816 */ /* 0x000fce000000000e */
.L_x_776:
[----:B------:R-:W-:Y:S01]  /*26b0*/  SHF.L.U32 R148, R18, 0x10, RZ ;  /* 0x0000001012947819 */ /* 0x000fe200000006ff */
[----:B------:R-:W-:Y:S06]  /*26c0*/  @P3 BRA `(.L_x_777) ;  /* 0x0000000000243947 */ /* 0x000fec0003800000 */
[----:B------:R-:W-:-:S04]  /*26d0*/  ISETP.NE.U32.AND P4, PT, RZ, UR10, PT ;  /* 0x0000000aff007c0c */ /* 0x000fc8000bf85070 */
[----:B------:R-:W-:-:S13]  /*26e0*/  ISETP.NE.AND.EX P4, PT, RZ, UR11, PT, P4 ;  /* 0x0000000bff007c0c */ /* 0x000fda000bf85340 */
[----:B------:R-:W-:Y:S05]  /*26f0*/  @P4 BRA `(.L_x_778) ;  /* 0x0000000000084947 */ /* 0x000fea0003800000 */
[----:B------:R-:W-:Y:S05]  /*2700*/  @P0 BRA `(.L_x_779) ;  /* 0x00000000002c0947 */ /* 0x000fea0003800000 */
[----:B------:R-:W-:Y:S05]  /*2710*/  BRA `(.L_x_780) ;  /* 0x0000000000307947 */ /* 0x000fea0003800000 */
.L_x_778:
[----:B-----5:R-:W-:-:S05]  /*2720*/  PRMT R0, R10, 0x7632, R0 ;  /* 0x000076320a007816 */ /* 0x020fca0000000000 */
[----:B------:R-:W-:-:S04]  /*2730*/  IMAD.U32 R17, R0, 0x10000, RZ ;  /* 0x0001000000117824 */ /* 0x000fc800078e00ff */
[----:B------:R-:W-:Y:S01]  /*2740*/  FADD.FTZ R148, R148, R17 ;  /* 0x0000001194947221 */ /* 0x000fe20000010000 */
[----:B------:R-:W-:Y:S06]  /*2750*/  BRA `(.L_x_779) ;  /* 0x0000000000187947 */ /* 0x000fec0003800000 */
.L_x_777:
[----:B-----5:R-:W-:Y:S02]  /*2760*/  PRMT R0, R6, 0x7632, R0 ;  /* 0x0000763206007816 */ /* 0x020fe40000000000 */
[----:B------:R-:W-:Y:S02]  /*2770*/  @P2 PRMT R16, R10, 0x7632, R16 ;  /* 0x000076320a102816 */ /* 0x000fe40000000010 */
[----:B------:R-:W-:Y:S02]  /*2780*/  SHF.L.U32 R17, R0, 0x10, RZ ;  /* 0x0000001000117819 */ /* 0x000fe400000006ff */
[----:B------:R-:W-:-:S03]  /*2790*/  @P2 SHF.L.U32 R21, R16, 0x10, RZ ;  /* 0x0000001010152819 */ /* 0x000fc600000006ff */
[----:B------:R-:W-:-:S04]  /*27a0*/  FADD.FTZ R148, R148, R17 ;  /* 0x0000001194947221 */ /* 0x000fc80000010000 */
[----:B------:R-:W-:-:S07]  /*27b0*/  @P2 FADD.FTZ R148, R148, R21 ;  /* 0x0000001594942221 */ /* 0x000fce0000010000 */
.L_x_779:
[----:B------:R-:W-:-:S04]  /*27c0*/  F2FP.BF16.F32.PACK_AB R0, RZ, R148 ;  /* 0x00000094ff00723e */ /* 0x000fc800000010ff */
[----:B------:R-:W-:-:S07]  /*27d0*/  PRMT R14, R14, 0x5410, R0 ;  /* 0x000054100e0e7816 */ /* 0x000fce0000000000 */
.L_x_780:
        /* <DEDUP_REMOVED lines=8> */
.L_x_782:
[----:B-----5:R-:W-:-:S05]  /*2860*/  SHF.L.U32 R17, R11, 0x10, RZ ;  /* 0x000000100b117819 */ /* 0x020fca00000006ff */
[----:B------:R-:W-:Y:S01]  /*2870*/  FADD.FTZ R150, R17, R150 ;  /* 0x0000009611967221 */ /* 0x000fe20000010000 */
[----:B------:R-:W-:Y:S06]  /*2880*/  BRA `(.L_x_783) ;  /* 0x0000000000107947 */ /* 0x000fec0003800000 */
.L_x_781:
[----:B-----5:R-:W-:Y:S01]  /*2890*/  IMAD.U32 R17, R7, 0x10000, RZ ;  /* 0x0001000007117824 */ /* 0x020fe200078e00ff */
[----:B------:R-:W-:-:S03]  /*28a0*/  @P2 SHF.L.U32 R21, R11, 0x10, RZ ;  /* 0x000000100b152819 */ /* 0x000fc600000006ff */
[----:B------:R-:W-:-:S04]  /*28b0*/  FADD.FTZ R150, R17, R150 ;  /* 0x0000009611967221 */ /* 0x000fc80000010000 */
[----:B------:R-:W-:-:S07]  /*28c0*/  @P2 FADD.FTZ R150, R21, R150 ;  /* 0x0000009615962221 */ /* 0x000fce0000010000 */
.L_x_783:
[----:B------:R-:W-:-:S04]  /*28d0*/  F2FP.BF16.F32.PACK_AB R0, RZ, R150 ;  /* 0x00000096ff00723e */ /* 0x000fc800000010ff */
[----:B------:R-:W-:-:S07]  /*28e0*/  PRMT R15, R0, 0x7610, R15 ;  /* 0x00007610000f7816 */ /* 0x000fce000000000f */
.L_x_784:
[----:B------:R-:W-:Y:S01]  /*28f0*/  SHF.L.U32 R151, R19, 0x10, RZ ;  /* 0x0000001013977819 */ /* 0x000fe200000006ff */
[----:B------:R-:W-:Y:S06]  /*2900*/  @P3 BRA `(.L_x_785) ;  /* 0x0000000000243947 */ /* 0x000fec0003800000 */
[----:B------:R-:W-:-:S04]  /*2910*/  ISETP.NE.U32.AND P4, PT, RZ, UR10, PT ;  /* 0x0000000aff007c0c */ /* 0x000fc8000bf85070 */
[----:B------:R-:W-:-:S13]  /*2920*/  ISETP.NE.AND.EX P4, PT, RZ, UR11, PT, P4 ;  /* 0x0000000bff007c0c */ /* 0x000fda000bf85340 */
[----:B------:R-:W-:Y:S05]  /*2930*/  @P4 BRA `(.L_x_786) ;  /* 0x0000000000084947 */ /* 0x000fea0003800000 */
[----:B------:R-:W-:Y:S05]  /*2940*/  @P0 BRA `(.L_x_787) ;  /* 0x00000000002c0947 */ /* 0x000fea0003800000 */
[----:B------:R-:W-:Y:S05]  /*2950*/  BRA `(.L_x_788) ;  /* 0x0000000000307947 */ /* 0x000fea0003800000 */
.L_x_786:
[----:B-----5:R-:W-:-:S04]  /*2960*/  PRMT R0, R11, 0x7632, R0 ;  /* 0x000076320b007816 */ /* 0x020fc80000000000 */
[----:B------:R-:W-:-:S05]  /*2970*/  SHF.L.U32 R0, R0, 0x10, RZ ;  /* 0x0000001000007819 */ /* 0x000fca00000006ff */
[----:B------:R-:W-:Y:S01]  /*2980*/  FADD.FTZ R151, R151, R0 ;  /* 0x0000000097977221 */ /* 0x000fe20000010000 */
[----:B------:R-:W-:Y:S06]  /*2990*/  BRA `(.L_x_787) ;  /* 0x0000000000187947 */ /* 0x000fec0003800000 */
.L_x_785:
[----:B-----5:R-:W-:Y:S02]  /*29a0*/  PRMT R0, R7, 0x7632, R0 ;  /* 0x0000763207007816 */ /* 0x020fe40000000000 */
[----:B------:R-:W-:Y:S02]  /*29b0*/  @P2 PRMT R16, R11, 0x7632, R16 ;  /* 0x000076320b102816 */ /* 0x000fe40000000010 */
[----:B------:R-:W-:-:S03]  /*29c0*/  SHF.L.U32 R0, R0, 0x10, RZ ;  /* 0x0000001000007819 */ /* 0x000fc600000006ff */
[----:B------:R-:W-:Y:S02]  /*29d0*/  @P2 IMAD.U32 R16, R16, 0x10000, RZ ;  /* 0x0001000010102824 */ /* 0x000fe400078e00ff */
[----:B------:R-:W-:-:S04]  /*29e0*/  FADD.FTZ R151, R151, R0 ;  /* 0x0000000097977221 */ /* 0x000fc80000010000 */
[----:B------:R-:W-:-:S07]  /*29f0*/  @P2 FADD.FTZ R151, R151, R16 ;  /* 0x0000001097972221 */ /* 0x000fce0000010000 */
.L_x_787:
[----:B------:R-:W-:-:S04]  /*2a00*/  F2FP.BF16.F32.PACK_AB R0, RZ, R151 ;  /* 0x00000097ff00723e */ /* 0x000fc800000010ff */
[----:B------:R-:W-:-:S07]  /*2a10*/  PRMT R15, R15, 0x5410, R0 ;  /* 0x000054100f0f7816 */ /* 0x000fce0000000000 */
.L_x_788:
        /* <DEDUP_REMOVED lines=21> */
.L_x_790:
[----:B-----5:R-:W-:-:S05]  /*2b70*/  SHF.L.U32 R21, R8, 0x10, RZ ;  /* 0x0000001008157819 */ /* 0x020fca00000006ff */
[----:B------:R-:W-:Y:S01]  /*2b80*/  FADD.FTZ R152, R21, R152 ;  /* 0x0000009815987221 */ /* 0x000fe20000010000 */
[----:B------:R-:W-:Y:S06]  /*2b90*/  BRA `(.L_x_791) ;  /* 0x0000000000107947 */ /* 0x000fec0003800000 */
.L_x_789:
[----:B-----5:R-:W-:Y:S01]  /*2ba0*/  IMAD.U32 R21, R4, 0x10000, RZ ;  /* 0x0001000004157824 */ /* 0x020fe200078e00ff */
[----:B------:R-:W-:-:S03]  /*2bb0*/  @P2 SHF.L.U32 R23, R8, 0x10, RZ ;  /* 0x0000001008172819 */ /* 0x000fc600000006ff */
[----:B------:R-:W-:-:S04]  /*2bc0*/  FADD.FTZ R152, R21, R152 ;  /* 0x0000009815987221 */ /* 0x000fc80000010000 */
[----:B------:R-:W-:-:S07]  /*2bd0*/  @P2 FADD.FTZ R152, R23, R152 ;  /* 0x0000009817982221 */ /* 0x000fce0000010000 */
.L_x_791:
[----:B------:R-:W-:-:S04]  /*2be0*/  F2FP.BF16.F32.PACK_AB R0, RZ, R152 ;  /* 0x00000098ff00723e */ /* 0x000fc800000010ff */
[----:B------:R-:W-:-:S07]  /*2bf0*/  PRMT R12, R0, 0x7610, R12 ;  /* 0x00007610000c7816 */ /* 0x000fce000000000c */
.L_x_792:
[----:B------:R-:W-:Y:S01]  /*2c00*/  SHF.L.U32 R153, R153, 0x10, RZ ;  /* 0x0000001099997819 */ /* 0x000fe200000006ff */
[----:B------:R-:W-:Y:S06]  /*2c10*/  @P3 BRA `(.L_x_793) ;  /* 0x0000000000243947 */ /* 0x000fec0003800000 */
[----:B------:R-:W-:-:S04]  /*2c20*/  ISETP.NE.U32.AND P4, PT, RZ, UR10, PT ;  /* 0x0000000aff007c0c */ /* 0x000fc8000bf85070 */
[----:B------:R-:W-:-:S13]  /*2c30*/  ISETP.NE.AND.EX P4, PT, RZ, UR11, PT, P4 ;  /* 0x0000000bff007c0c */ /* 0x000fda000bf85340 */
[----:B------:R-:W-:Y:S05]  /*2c40*/  @P4 BRA `(.L_x_794) ;  /* 0x0000000000084947 */ /* 0x000fea0003800000 */
[----:B------:R-:W-:Y:S05]  /*2c50*/  @P0 BRA `(.L_x_795) ;  /* 0x00000000002c0947 */ /* 0x000fea0003800000 */
[----:B------:R-:W-:Y:S05]  /*2c60*/  BRA `(.L_x_796) ;  /* 0x0000000000307947 */ /* 0x000fea0003800000 */
.L_x_794:
[----:B-----5:R-:W-:-:S04]  /*2c70*/  PRMT R0, R8, 0x7632, R0 ;  /* 0x0000763208007816 */ /* 0x020fc80000000000 */
[----:B------:R-:W-:-:S05]  /*2c80*/  SHF.L.U32 R0, R0, 0x10, RZ ;  /* 0x0000001000007819 */ /* 0x000fca00000006ff */
[----:B------:R-:W-:Y:S01]  /*2c90*/  FADD.FTZ R153, R153, R0 ;  /* 0x0000000099997221 */ /* 0x000fe20000010000 */
[----:B------:R-:W-:Y:S06]  /*2ca0*/  BRA `(.L_x_795) ;  /* 0x0000000000187947 */ /* 0x000fec0003800000 */
.L_x_793:
[----:B-----5:R-:W-:Y:S02]  /*2cb0*/  PRMT R0, R4, 0x7632, R0 ;  /* 0x0000763204007816 */ /* 0x020fe40000000000 */
[----:B------:R-:W-:Y:S02]  /*2cc0*/  @P2 PRMT R16, R8, 0x7632, R16 ;  /* 0x0000763208102816 */ /* 0x000fe40000000010 */
[----:B------:R-:W-:-:S03]  /*2cd0*/  SHF.L.U32 R0, R0, 0x10, RZ ;  /* 0x0000001000007819 */ /* 0x000fc600000006ff */
[----:B------:R-:W-:Y:S02]  /*2ce0*/  @P2 IMAD.U32 R16, R16, 0x10000, RZ ;  /* 0x0001000010102824 */ /* 0x000fe400078e00ff */
[----:B------:R-:W-:-:S04]  /*2cf0*/  FADD.FTZ R153, R153, R0 ;  /* 0x0000000099997221 */ /* 0x000fc80000010000 */
[----:B------:R-:W-:-:S07]  /*2d00*/  @P2 FADD.FTZ R153, R153, R16 ;  /* 0x0000001099992221 */ /* 0x000fce0000010000 */
.L_x_795:
[----:B------:R-:W-:-:S04]  /*2d10*/  F2FP.BF16.F32.PACK_AB R0, RZ, R153 ;  /* 0x00000099ff00723e */ /* 0x000fc800000010ff */
[----:B------:R-:W-:-:S07]  /*2d20*/  PRMT R12, R12, 0x5410, R0 ;  /* 0x000054100c0c7816 */ /* 0x000fce0000000000 */
.L_x_796:
        /* <DEDUP_REMOVED lines=8> */
.L_x_798:
[----:B-----5:R-:W-:-:S05]  /*2db0*/  SHF.L.U32 R21, R9, 0x10, RZ ;  /* 0x0000001009157819 */ /* 0x020fca00000006ff */
[----:B------:R-:W-:Y:S01]  /*2dc0*/  FADD.FTZ R154, R21, R154 ;  /* 0x0000009a159a7221 */ /* 0x000fe20000010000 */
[----:B------:R-:W-:Y:S06]  /*2dd0*/  BRA `(.L_x_799) ;  /* 0x0000000000107947 */ /* 0x000fec0003800000 */
.L_x_797:
[----:B-----5:R-:W-:Y:S02]  /*2de0*/  SHF.L.U32 R21, R5, 0x10, RZ ;  /* 0x0000001005157819 */ /* 0x020fe400000006ff */
[----:B------:R-:W-:-:S03]  /*2df0*/  @P2 SHF.L.U32 R23, R9, 0x10, RZ ;  /* 0x0000001009172819 */ /* 0x000fc600000006ff */
[----:B------:R-:W-:-:S04]  /*2e00*/  FADD.FTZ R154, R21, R154 ;  /* 0x0000009a159a7221 */ /* 0x000fc80000010000 */
[----:B------:R-:W-:-:S07]  /*2e10*/  @P2 FADD.FTZ R154, R23, R154 ;  /* 0x0000009a179a2221 */ /* 0x000fce0000010000 */
.L_x_799:
[----:B------:R-:W-:-:S04]  /*2e20*/  F2FP.BF16.F32.PACK_AB R0, RZ, R154 ;  /* 0x0000009aff00723e */ /* 0x000fc800000010ff */
[----:B------:R-:W-:-:S07]  /*2e30*/  PRMT R13, R0, 0x7610, R13 ;  /* 0x00007610000d7816 */ /* 0x000fce000000000d */
.L_x_800:
[----:B------:R-:W-:Y:S01]  /*2e40*/  IMAD.U32 R155, R17, 0x10000, RZ ;  /* 0x00010000119b7824 */ /* 0x000fe200078e00ff */
[----:B------:R-:W-:Y:S06]  /*2e50*/  @P3 BRA `(.L_x_801) ;  /* 0x0000000000243947 */ /* 0x000fec0003800000 */
[----:B------:R-:W-:-:S04]  /*2e60*/  ISETP.NE.U32.AND P4, PT, RZ, UR10, PT ;  /* 0x0000000aff007c0c */ /* 0x000fc8000bf85070 */
[----:B------:R-:W-:-:S13]  /*2e70*/  ISETP.NE.AND.EX P4, PT, RZ, UR11, PT, P4 ;  /* 0x0000000bff007c0c */ /* 0x000fda000bf85340 */
[----:B------:R-:W-:Y:S05]  /*2e80*/  @P4 BRA `(.L_x_802) ;  /* 0x0000000000084947 */ /* 0x000fea0003800000 */
[----:B------:R-:W-:Y:S05]  /*2e90*/  @P0 BRA `(.L_x_803) ;  /* 0x00000000002c0947 */ /* 0x000fea0003800000 */
[----:B------:R-:W-:Y:S05]  /*2ea0*/  BRA `(.L_x_804) ;  /* 0x0000000000307947 */ /* 0x000fea0003800000 */
.L_x_802:
[----:B-----5:R-:W-:-:S04]  /*2eb0*/  PRMT R0, R9, 0x7632, R0 ;  /* 0x0000763209007816 */ /* 0x020fc80000000000 */
[----:B------:R-:W-:-:S05]  /*2ec0*/  SHF.L.U32 R0, R0, 0x10, RZ ;  /* 0x0000001000007819 */ /* 0x000fca00000006ff */
[----:B------:R-:W-:Y:S01]  /*2ed0*/  FADD.FTZ R155, R155, R0 ;  /* 0x000000009b9b7221 */ /* 0x000fe20000010000 */
[----:B------:R-:W-:Y:S06]  /*2ee0*/  BRA `(.L_x_803) ;  /* 0x0000000000187947 */ /* 0x000fec0003800000 */
.L_x_801:
[----:B-----5:R-:W-:Y:S02]  /*2ef0*/  PRMT R0, R5, 0x7632, R0 ;  /* 0x0000763205007816 */ /* 0x020fe40000000000 */
[----:B------:R-:W-:Y:S02]  /*2f00*/  @P2 PRMT R16, R9, 0x7632, R16 ;  /* 0x0000763209102816 */ /* 0x000fe40000000010 */
[----:B------:R-:W-:Y:S02]  /*2f10*/  SHF.L.U32 R0, R0, 0x10, RZ ;  /* 0x0000001000007819 */ /* 0x000fe400000006ff */
[----:B------:R-:W-:-:S03]  /*2f20*/  @P2 SHF.L.U32 R16, R16, 0x10, RZ ;  /* 0x0000001010102819 */ /* 0x000fc600000006ff */
[----:B------:R-:W-:-:S04]  /*2f30*/  FADD.FTZ R155, R155, R0 ;  /* 0x000000009b9b7221 */ /* 0x000fc80000010000 */
[----:B------:R-:W-:-:S07]  /*2f40*/  @P2 FADD.FTZ R155, R155, R16 ;  /* 0x000000109b9b2221 */ /* 0x000fce0000010000 */
.L_x_803:
[----:B------:R-:W-:-:S04]  /*2f50*/  F2FP.BF16.F32.PACK_AB R0, RZ, R155 ;  /* 0x0000009bff00723e */ /* 0x000fc800000010ff */
[----:B------:R-:W-:-:S07]  /*2f60*/  PRMT R13, R13, 0x5410, R0 ;  /* 0x000054100d0d7816 */ /* 0x000fce0000000000 */
.L_x_804:
        /* <DEDUP_REMOVED lines=8> */
.L_x_806:
[----:B-----5:R-:W-:-:S04]  /*2ff0*/  IMAD.U32 R17, R10, 0x10000, RZ ;  /* 0x000100000a117824 */ /* 0x020fc800078e00ff */
[----:B------:R-:W-:Y:S01]  /*3000*/  FADD.FTZ R156, R17, R156 ;  /* 0x0000009c119c7221 */ /* 0x000fe20000010000 */
[----:B------:R-:W-:Y:S06]  /*3010*/  BRA `(.L_x_807) ;  /* 0x0000000000107947 */ /* 0x000fec0003800000 */
.L_x_805:
[----:B-----5:R-:W-:Y:S02]  /*3020*/  SHF.L.U32 R17, R6, 0x10, RZ ;  /* 0x0000001006117819 */ /* 0x020fe400000006ff */
[----:B------:R-:W-:-:S03]  /*3030*/  @P2 SHF.L.U32 R21, R10, 0x10, RZ ;  /* 0x000000100a152819 */ /* 0x000fc600000006ff */
[----:B------:R-:W-:-:S04]  /*3040*/  FADD.FTZ R156, R17, R156 ;  /* 0x0000009c119c7221 */ /* 0x000fc80000010000 */
[----:B------:R-:W-:-:S07]  /*3050*/  @P2 FADD.FTZ R156, R21, R156 ;  /* 0x0000009c159c2221 */ /* 0x000fce0000010000 */
.L_x_807:
[----:B------:R-:W-:-:S04]  /*3060*/  F2FP.BF16.F32.PACK_AB R0, RZ, R156 ;  /* 0x0000009cff00723e */ /* 0x000fc800000010ff */
[----:B------:R-:W-:-:S07]  /*3070*/  PRMT R14, R0, 0x7610, R14 ;  /* 0x00007610000e7816 */ /* 0x000fce000000000e */
.L_x_808:
[----:B------:R-:W-:Y:S01]  /*3080*/  SHF.L.U32 R158, R18, 0x10, RZ ;  /* 0x00000010129e7819 */ /* 0x000fe200000006ff */
[----:B------:R-:W-:Y:S06]  /*3090*/  @P3 BRA `(.L_x_809) ;  /* 0x0000000000243947 */ /* 0x000fec0003800000 */
[----:B------:R-:W-:-:S04]  /*30a0*/  ISETP.NE.U32.AND P4, PT, RZ, UR10, PT ;  /* 0x0000000aff007c0c */ /* 0x000fc8000bf85070 */
[----:B------:R-:W-:-:S13]  /*30b0*/  ISETP.NE.AND.EX P4, PT, RZ, UR11, PT, P4 ;  /* 0x0000000bff007c0c */ /* 0x000fda000bf85340 */
[----:B------:R-:W-:Y:S05]  /*30c0*/  @P4 BRA `(.L_x_810) ;  /* 0x0000000000084947 */ /* 0x000fea0003800000 */
[----:B------:R-:W-:Y:S05]  /*30d0*/  @P0 BRA `(.L_x_811) ;  /* 0x00000000002c0947 */ /* 0x000fea0003800000 */
[----:B------:R-:W-:Y:S05]  /*30e0*/  BRA `(.L_x_812) ;  /* 0x0000000000307947 */ /* 0x000fea0003800000 */
.L_x_810:
[----:B-----5:R-:W-:-:S04]  /*30f0*/  PRMT R0, R10, 0x7632, R0 ;  /* 0x000076320a007816 */ /* 0x020fc80000000000 */
[----:B------:R-:W-:-:S05]  /*3100*/  SHF.L.U32 R17, R0, 0x10, RZ ;  /* 0x0000001000117819 */ /* 0x000fca00000006ff */
[----:B------:R-:W-:Y:S01]  /*3110*/  FADD.FTZ R158, R158, R17 ;  /* 0x000000119e9e7221 */ /* 0x000fe20000010000 */
[----:B------:R-:W-:Y:S06]  /*3120*/  BRA `(.L_x_811) ;  /* 0x0000000000187947 */ /* 0x000fec0003800000 */
.L_x_809:
[----:B-----5:R-:W-:Y:S02]  /*3130*/  PRMT R0, R6, 0x7632, R0 ;  /* 0x0000763206007816 */ /* 0x020fe40000000000 */
[----:B------:R-:W-:-:S03]  /*3140*/  @P2 PRMT R16, R10, 0x7632, R16 ;  /* 0x000076320a102816 */ /* 0x000fc60000000010 */
[----:B------:R-:W-:Y:S01]  /*3150*/  IMAD.U32 R17, R0, 0x10000, RZ ;  /* 0x0001000000117824 */ /* 0x000fe200078e00ff */
[----:B------:R-:W-:-:S03]  /*3160*/  @P2 SHF.L.U32 R21, R16, 0x10, RZ ;  /* 0x0000001010152819 */ /* 0x000fc600000006ff */
[----:B------:R-:W-:-:S04]  /*3170*/  FADD.FTZ R158, R158, R17 ;  /* 0x000000119e9e7221 */ /* 0x000fc80000010000 */
[----:B------:R-:W-:-:S07]  /*3180*/  @P2 FADD.FTZ R158, R158, R21 ;  /* 0x000000159e9e2221 */ /* 0x000fce0000010000 */
.L_x_811:
[----:B------:R-:W-:-:S04]  /*3190*/  F2FP.BF16.F32.PACK_AB R0, RZ, R158 ;  /* 0x0000009eff00723e */ /* 0x000fc800000010ff */
[----:B------:R-:W-:-:S07]  /*31a0*/  PRMT R14, R14, 0x5410, R0 ;  /* 0x000054100e0e7816 */ /* 0x000fce0000000000 */
.L_x_812:
        /* <DEDUP_REMOVED lines=8> */
.L_x_814:
[----:B-----5:R-:W-:-:S05]  /*3230*/  SHF.L.U32 R0, R11, 0x10, RZ ;  /* 0x000000100b007819 */ /* 0x020fca00000006ff */
[----:B------:R-:W-:Y:S01]  /*3240*/  FADD.FTZ R159, R0, R159 ;  /* 0x0000009f009f7221 */ /* 0x000fe20000010000 */
[----:B------:R-:W-:Y:S06]  /*3250*/  BRA `(.L_x_815) ;  /* 0x0000000000107947 */ /* 0x000fec0003800000 */
.L_x_813:
[----:B-----5:R-:W-:Y:S01]  /*3260*/  SHF.L.U32 R0, R7, 0x10, RZ ;  /* 0x0000001007007819 */ /* 0x020fe200000006ff */
[----:B------:R-:W-:-:S04]  /*3270*/  @P2 IMAD.U32 R16, R11, 0x10000, RZ ;  /* 0x000100000b102824 */ /* 0x000fc800078e00ff */
[----:B------:R-:W-:-:S04]  /*3280*/  FADD.FTZ R159, R0, R159 ;  /* 0x0000009f009f7221 */ /* 0x000fc80000010000 */
[----:B------:R-:W-:-:S07]  /*3290*/  @P2 FADD.FTZ R159, R16, R159 ;  /* 0x0000009f109f2221 */ /* 0x000fce0000010000 */
.L_x_815:
[----:B------:R-:W-:-:S04]  /*32a0*/  F2FP.BF16.F32.PACK_AB R0, RZ, R159 ;  /* 0x0000009fff00723e */ /* 0x000fc800000010ff */
[----:B------:R-:W-:-:S07]  /*32b0*/  PRMT R15, R0, 0x7610, R15 ;  /* 0x00007610000f7816 */ /* 0x000fce000000000f */
.L_x_816:
[----:B------:R-:W-:Y:S01]  /*32c0*/  SHF.L.U32 R160, R19, 0x10, RZ ;  /* 0x0000001013a07819 */ /* 0x000fe200000006ff */
[----:B------:R-:W-:Y:S06]  /*32d0*/  @P3 BRA `(.L_x_817) ;  /* 0x0000000000243947 */ /* 0x000fec0003800000 */
[----:B------:R-:W-:-:S04]  /*32e0*/  ISETP.NE.U32.AND P4, PT, RZ, UR10, PT ;  /* 0x0000000aff007c0c */ /* 0x000fc8000bf85070 */
[----:B------:R-:W-:-:S13]  /*32f0*/  ISETP.NE.AND.EX P4, PT, RZ, UR11, PT, P4 ;  /* 0x0000000bff007c0c */ /* 0x000fda000bf85340 */
[----:B------:R-:W-:Y:S05]  /*3300*/  @P4 BRA `(.L_x_818) ;  /* 0x0000000000084947 */ /* 0x000fea0003800000 */
[----:B------:R-:W-:Y:S05]  /*3310*/  @P0 BRA `(.L_x_819) ;  /* 0x00000000002c0947 */ /* 0x000fea0003800000 */
[----:B------:R-:W-:Y:S05]  /*3320*/  BRA `(.L_x_820) ;  /* 0x0000000000307947 */ /* 0x000fea0003800000 */
.L_x_818:
[----:B-----5:R-:W-:-:S04]  /*3330*/  PRMT R0, R11, 0x7632, R0 ;  /* 0x000076320b007816 */ /* 0x020fc80000000000 */
[----:B------:R-:W-:-:S05]  /*3340*/  SHF.L.U32 R17, R0, 0x10, RZ ;  /* 0x0000001000117819 */ /* 0x000fca00000006ff */
[----:B------:R-:W-:Y:S01]  /*3350*/  FADD.FTZ R160, R160, R17 ;  /* 0x00000011a0a07221 */ /* 0x000fe20000010000 */
[----:B------:R-:W-:Y:S06]  /*3360*/  BRA `(.L_x_819) ;  /* 0x0000000000187947 */ /* 0x000fec0003800000 */
.L_x_817:
[----:B-----5:R-:W-:Y:S02]  /*3370*/  PRMT R0, R7, 0x7632, R0 ;  /* 0x0000763207007816 */ /* 0x020fe40000000000 */
[----:B------:R-:W-:Y:S02]  /*3380*/  @P2 PRMT R16, R11, 0x7632, R16 ;  /* 0x000076320b102816 */ /* 0x000fe40000000010 */
[----:B------:R-:W-:Y:S02]  /*3390*/  SHF.L.U32 R17, R0, 0x10, RZ ;  /* 0x0000001000117819 */ /* 0x000fe400000006ff */
[----:B------:R-:W-:-:S03]  /*33a0*/  @P2 SHF.L.U32 R19, R16, 0x10, RZ ;  /* 0x0000001010132819 */ /* 0x000fc600000006ff */
[----:B------:R-:W-:-:S04]  /*33b0*/  FADD.FTZ R160, R160, R17 ;  /* 0x00000011a0a07221 */ /* 0x000fc80000010000 */
[----:B------:R-:W-:-:S07]  /*33c0*/  @P2 FADD.FTZ R160, R160, R19 ;  /* 0x00000013a0a02221 */ /* 0x000fce0000010000 */
.L_x_819:
[----:B------:R-:W-:-:S04]  /*33d0*/  F2FP.BF16.F32.PACK_AB R0, RZ, R160 ;  /* 0x000000a0ff00723e */ /* 0x000fc800000010ff */
[----:B------:R-:W-:-:S07]  /*33e0*/  PRMT R15, R15, 0x5410, R0 ;  /* 0x000054100f0f7816 */ /* 0x000fce0000000000 */
.L_x_820:
        /* <DEDUP_REMOVED lines=21> */
.L_x_822:
[----:B-----5:R-:W-:-:S05]  /*3540*/  SHF.L.U32 R0, R8, 0x10, RZ ;  /* 0x0000001008007819 */ /* 0x020fca00000006ff */
[----:B------:R-:W-:Y:S01]  /*3550*/  FADD.FTZ R161, R0, R161 ;  /* 0x000000a100a17221 */ /* 0x000fe20000010000 */
[----:B------:R-:W-:Y:S06]  /*3560*/  BRA `(.L_x_823) ;  /* 0x0000000000107947 */ /* 0x000fec0003800000 */
.L_x_821:
[----:B-----5:R-:W-:Y:S01]  /*3570*/  SHF.L.U32 R0, R4, 0x10, RZ ;  /* 0x0000001004007819 */ /* 0x020fe200000006ff */
[----:B------:R-:W-:-:S04]  /*3580*/  @P2 IMAD.U32 R16, R8, 0x10000, RZ ;  /* 0x0001000008102824 */ /* 0x000fc800078e00ff */
[----:B------:R-:W-:-:S04]  /*3590*/  FADD.FTZ R161, R0, R161 ;  /* 0x000000a100a17221 */ /* 0x000fc80000010000 */
[----:B------:R-:W-:-:S07]  /*35a0*/  @P2 FADD.FTZ R161, R16, R161 ;  /* 0x000000a110a12221 */ /* 0x000fce0000010000 */
.L_x_823:
[----:B------:R-:W-:-:S04]  /*35b0*/  F2FP.BF16.F32.PACK_AB R0, RZ, R161 ;  /* 0x000000a1ff00723e */ /* 0x000fc800000010ff */
[----:B------:R-:W-:-:S07]  /*35c0*/  PRMT R12, R0, 0x7610, R12 ;  /* 0x00007610000c7816 */ /* 0x000fce000000000c */
.L_x_824:
[----:B------:R-:W-:Y:S01]  /*35d0*/  SHF.L.U32 R162, R162, 0x10, RZ ;  /* 0x00000010a2a27819 */ /* 0x000fe200000006ff */
[----:B------:R-:W-:Y:S06]  /*35e0*/  @P3 BRA `(.L_x_825) ;  /* 0x0000000000243947 */ /* 0x000fec0003800000 */
[----:B------:R-:W-:-:S04]  /*35f0*/  ISETP.NE.U32.AND P4, PT, RZ, UR10, PT ;  /* 0x0000000aff007c0c */ /* 0x000fc8000bf85070 */
[----:B------:R-:W-:-:S13]  /*3600*/  ISETP.NE.AND.EX P4, PT, RZ, UR11, PT, P4 ;  /* 0x0000000bff007c0c */ /* 0x000fda000bf85340 */
[----:B------:R-:W-:Y:S05]  /*3610*/  @P4 BRA `(.L_x_826) ;  /* 0x0000000000084947 */ /* 0x000fea0003800000 */
[----:B------:R-:W-:Y:S05]  /*3620*/  @P0 BRA `(.L_x_827) ;  /* 0x00000000002c0947 */ /* 0x000fea0003800000 */
[----:B------:R-:W-:Y:S05]  /*3630*/  BRA `(.L_x_828) ;  /* 0x0000000000307947 */ /* 0x000fea0003800000 */
.L_x_826:
[----:B-----5:R-:W-:-:S04]  /*3640*/  PRMT R0, R8, 0x7632, R0 ;  /* 0x0000763208007816 */ /* 0x020fc80000000000 */
[----:B------:R-:W-:-:S05]  /*3650*/  SHF.L.U32 R21, R0, 0x10, RZ ;  /* 0x0000001000157819 */ /* 0x000fca00000006ff */
[----:B------:R-:W-:Y:S01]  /*3660*/  FADD.FTZ R162, R162, R21 ;  /* 0x00000015a2a27221 */ /* 0x000fe20000010000 */
[----:B------:R-:W-:Y:S06]  /*3670*/  BRA `(.L_x_827) ;  /* 0x0000000000187947 */ /* 0x000fec0003800000 */
.L_x_825:
[----:B-----5:R-:W-:Y:S02]  /*3680*/  PRMT R0, R4, 0x7632, R0 ;  /* 0x0000763204007816 */ /* 0x020fe40000000000 */
[----:B------:R-:W-:Y:S02]  /*3690*/  @P2 PRMT R16, R8, 0x7632, R16 ;  /* 0x0000763208102816 */ /* 0x000fe40000000010 */
[----:B------:R-:W-:Y:S02]  /*36a0*/  SHF.L.U32 R21, R0, 0x10, RZ ;  /* 0x0000001000157819 */ /* 0x000fe400000006ff */
[----:B------:R-:W-:-:S03]  /*36b0*/  @P2 SHF.L.U32 R23, R16, 0x10, RZ ;  /* 0x0000001010172819 */ /* 0x000fc600000006ff */
[----:B------:R-:W-:-:S04]  /*36c0*/  FADD.FTZ R162, R162, R21 ;  /* 0x00000015a2a27221 */ /* 0x000fc80000010000 */
[----:B------:R-:W-:-:S07]  /*36d0*/  @P2 FADD.FTZ R162, R162, R23 ;  /* 0x00000017a2a22221 */ /* 0x000fce0000010000 */
.L_x_827:
[----:B------:R-:W-:-:S04]  /*36e0*/  F2FP.BF16.F32.PACK_AB R0, RZ, R162 ;  /* 0x000000a2ff00723e */ /* 0x000fc800000010ff */
[----:B------:R-:W-:-:S07]  /*36f0*/  PRMT R12, R12, 0x5410, R0 ;  /* 0x000054100c0c7816 */ /* 0x000fce0000000000 */
.L_x_828:
        /* <DEDUP_REMOVED lines=8> */
.L_x_830:
[----:B-----5:R-:W-:-:S05]  /*3780*/  SHF.L.U32 R0, R9, 0x10, RZ ;  /* 0x0000001009007819 */ /* 0x020fca00000006ff */
[----:B------:R-:W-:Y:S01]  /*3790*/  FADD.FTZ R163, R0, R163 ;  /* 0x000000a300a37221 */ /* 0x000fe20000010000 */
[----:B------:R-:W-:Y:S06]  /*37a0*/  BRA `(.L_x_831) ;  /* 0x0000000000107947 */ /* 0x000fec0003800000 */
.L_x_829:
[----:B-----5:R-:W-:Y:S02]  /*37b0*/  SHF.L.U32 R0, R5, 0x10, RZ ;  /* 0x0000001005007819 */ /* 0x020fe400000006ff */
[----:B------:R-:W-:-:S03]  /*37c0*/  @P2 SHF.L.U32 R16, R9, 0x10, RZ ;  /* 0x0000001009102819 */ /* 0x000fc600000006ff */
[----:B------:R-:W-:-:S04]  /*37d0*/  FADD.FTZ R163, R0, R163 ;  /* 0x000000a300a37221 */ /* 0x000fc80000010000 */
[----:B------:R-:W-:-:S07]  /*37e0*/  @P2 FADD.FTZ R163, R16, R163 ;  /* 0x000000a310a32221 */ /* 0x000fce0000010000 */
.L_x_831:
[----:B------:R-:W-:-:S04]  /*37f0*/  F2FP.BF16.F32.PACK_AB R0, RZ, R163 ;  /* 0x000000a3ff00723e */ /* 0x000fc800000010ff */
[----:B------:R-:W-:-:S07]  /*3800*/  PRMT R13, R0, 0x7610, R13 ;  /* 0x00007610000d7816 */ /* 0x000fce000000000d */
.L_x_832:
[----:B------:R-:W-:Y:S01]  /*3810*/  SHF.L.U32 R164, R17, 0x10, RZ ;  /* 0x0000001011a47819 */ /* 0x000fe200000006ff */
[----:B------:R-:W-:Y:S06]  /*3820*/  @P3 BRA `(.L_x_833) ;  /* 0x0000000000243947 */ /* 0x000fec0003800000 */
[----:B------:R-:W-:-:S04]  /*3830*/  ISETP.NE.U32.AND P4, PT, RZ, UR10, PT ;  /* 0x0000000aff007c0c */ /* 0x000fc8000bf85070 */
[----:B------:R-:W-:-:S13]  /*3840*/  ISETP.NE.AND.EX P4, PT, RZ, UR11, PT, P4 ;  /* 0x0000000bff007c0c */ /* 0x000fda000bf85340 */
[----:B------:R-:W-:Y:S05]  /*3850*/  @P4 BRA `(.L_x_834) ;  /* 0x0000000000084947 */ /* 0x000fea0003800000 */
[----:B------:R-:W-:Y:S05]  /*3860*/  @P0 BRA `(.L_x_835) ;  /* 0x00000000002c0947 */ /* 0x000fea0003800000 */
[----:B------:R-:W-:Y:S05]  /*3870*/  BRA `(.L_x_836) ;  /* 0x0000000000307947 */ /* 0x000fea0003800000 */
.L_x_834:
[----:B-----5:R-:W-:-:S05]  /*3880*/  PRMT R0, R9, 0x7632, R0 ;  /* 0x0000763209007816 */ /* 0x020fca0000000000 */
[----:B------:R-:W-:-:S04]  /*3890*/  IMAD.U32 R17, R0, 0x10000, RZ ;  /* 0x0001000000117824 */ /* 0x000fc800078e00ff */
[----:B------:R-:W-:Y:S01]  /*38a0*/  FADD.FTZ R164, R164, R17 ;  /* 0x00000011a4a47221 */ /* 0x000fe20000010000 */
[----:B------:R-:W-:Y:S06]  /*38b0*/  BRA `(.L_x_835) ;  /* 0x0000000000187947 */ /* 0x000fec0003800000 */
.L_x_833:
[----:B-----5:R-:W-:Y:S02]  /*38c0*/  PRMT R0, R5, 0x7632, R0 ;  /* 0x0000763205007816 */ /* 0x020fe40000000000 */
[----:B------:R-:W-:Y:S02]  /*38d0*/  @P2 PRMT R16, R9, 0x7632, R16 ;  /* 0x0000763209102816 */ /* 0x000fe40000000010 */
[----:B------:R-:W-:Y:S02]  /*38e0*/  SHF.L.U32 R17, R0, 0x10, RZ ;  /* 0x0000001000117819 */ /* 0x000fe400000006ff */
[----:B------:R-:W-:-:S03]  /*38f0*/  @P2 SHF.L.U32 R21, R16, 0x10, RZ ;  /* 0x0000001010152819 */ /* 0x000fc600000006ff */
[----:B------:R-:W-:-:S04]  /*3900*/  FADD.FTZ R164, R164, R17 ;  /* 0x00000011a4a47221 */ /* 0x000fc80000010000 */
[----:B------:R-:W-:-:S07]  /*3910*/  @P2 FADD.FTZ R164, R164, R21 ;  /* 0x00000015a4a42221 */ /* 0x000fce0000010000 */
.L_x_835:
[----:B------:R-:W-:-:S04]  /*3920*/  F2FP.BF16.F32.PACK_AB R0, RZ, R164 ;  /* 0x000000a4ff00723e */ /* 0x000fc800000010ff */
[----:B------:R-:W-:-:S07]  /*3930*/  PRMT R13, R13, 0x5410, R0 ;  /* 0x000054100d0d7816 */ /* 0x000fce0000000000 */
.L_x_836:
        /* <DEDUP_REMOVED lines=8> */
.L_x_838:
[----:B-----5:R-:W-:-:S05]  /*39c0*/  SHF.L.U32 R17, R10, 0x10, RZ ;  /* 0x000000100a117819 */ /* 0x020fca00000006ff */
[----:B------:R-:W-:Y:S01]  /*39d0*/  FADD.FTZ R166, R17, R166 ;  /* 0x000000a611a67221 */ /* 0x000fe20000010000 */
[----:B------:R-:W-:Y:S06]  /*39e0*/  BRA `(.L_x_839) ;  /* 0x0000000000107947 */ /* 0x000fec0003800000 */
.L_x_837:
[----:B-----5:R-:W-:Y:S01]  /*39f0*/  IMAD.U32 R17, R6, 0x10000, RZ ;  /* 0x0001000006117824 */ /* 0x020fe200078e00ff */
[----:B------:R-:W-:-:S03]  /*3a00*/  @P2 SHF.L.U32 R21, R10, 0x10, RZ ;  /* 0x000000100a152819 */ /* 0x000fc600000006ff */
[----:B------:R-:W-:-:S04]  /*3a10*/  FADD.FTZ R166, R17, R166 ;  /* 0x000000a611a67221 */ /* 0x000fc80000010000 */
[----:B------:R-:W-:-:S07]  /*3a20*/  @P2 FADD.FTZ R166, R21, R166 ;  /* 0x000000a615a62221 */ /* 0x000fce0000010000 */
.L_x_839:
[----:B------:R-:W-:-:S04]  /*3a30*/  F2FP.BF16.F32.PACK_AB R0, RZ, R166 ;  /* 0x000000a6ff00723e */ /* 0x000fc800000010ff */
[----:B------:R-:W-:-:S07]  /*3a40*/  PRMT R14, R0, 0x7610, R14 ;  /* 0x00007610000e7816 */ /* 0x000fce000000000e */
.L_x_840:
[----:B------:R-:W-:Y:S01]  /*3a50*/  SHF.L.U32 R167, R18, 0x10, RZ ;  /* 0x0000001012a77819 */ /* 0x000fe200000006ff */
[----:B------:R-:W-:Y:S06]  /*3a60*/  @P3 BRA `(.L_x_841) ;  /* 0x0000000000243947 */ /* 0x000fec0003800000 */
[----:B------:R-:W-:-:S04]  /*3a70*/  ISETP.NE.U32.AND P4, PT, RZ, UR10, PT ;  /* 0x0000000aff007c0c */ /* 0x000fc8000bf85070 */
[----:B------:R-:W-:-:S13]  /*3a80*/  ISETP.NE.AND.EX P4, PT, RZ, UR11, PT, P4 ;  /* 0x0000000bff007c0c */ /* 0x000fda000bf85340 */
[----:B------:R-:W-:Y:S05]  /*3a90*/  @P4 BRA `(.L_x_842) ;  /* 0x0000000000084947 */ /* 0x000fea0003800000 */
[----:B------:R-:W-:Y:S05]  /*3aa0*/  @P0 BRA `(.L_x_843) ;  /* 0x00000000002c0947 */ /* 0x000fea0003800000 */
[----:B------:R-:W-:Y:S05]  /*3ab0*/  BRA `(.L_x_844) ;  /* 0x0000000000307947 */ /* 0x000fea0003800000 */
.L_x_842:
[----:B-----5:R-:W-:-:S04]  /*3ac0*/  PRMT R0, R10, 0x7632, R0 ;  /* 0x000076320a007816 */ /* 0x020fc80000000000 */
[----:B------:R-:W-:-:S05]  /*3ad0*/  SHF.L.U32 R0, R0, 0x10, RZ ;  /* 0x0000001000007819 */ /* 0x000fca00000006ff */
[----:B------:R-:W-:Y:S01]  /*3ae0*/  FADD.FTZ R167, R167, R0 ;  /* 0x00000000a7a77221 */ /* 0x000fe20000010000 */
[----:B------:R-:W-:Y:S06]  /*3af0*/  BRA `(.L_x_843) ;  /* 0x0000000000187947 */ /* 0x000fec0003800000 */
.L_x_841:
[----:B-----5:R-:W-:Y:S02]  /*3b00*/  PRMT R0, R6, 0x7632, R0 ;  /* 0x0000763206007816 */ /* 0x020fe40000000000 */
[----:B------:R-:W-:Y:S02]  /*3b10*/  @P2 PRMT R16, R10, 0x7632, R16 ;  /* 0x000076320a102816 */ /* 0x000fe40000000010 */
[----:B------:R-:W-:-:S03]  /*3b20*/  SHF.L.U32 R0, R0, 0x10, RZ ;  /* 0x0000001000007819 */ /* 0x000fc600000006ff */
[----:B------:R-:W-:Y:S02]  /*3b30*/  @P2 IMAD.U32 R16, R16, 0x10000, RZ ;  /* 0x0001000010102824 */ /* 0x000fe400078e00ff */
[----:B------:R-:W-:-:S04]  /*3b40*/  FADD.FTZ R167, R167, R0 ;  /* 0x00000000a7a77221 */ /* 0x000fc80000010000 */
[----:B------:R-:W-:-:S07]  /*3b50*/  @P2 FADD.FTZ R167, R167, R16 ;  /* 0x00000010a7a72221 */ /* 0x000fce0000010000 */
.L_x_843:
[----:B------:R-:W-:-:S04]  /*3b60*/  F2FP.BF16.F32.PACK_AB R0, RZ, R167 ;  /* 0x000000a7ff00723e */ /* 0x000fc800000010ff */
[----:B------:R-:W-:-:S07]  /*3b70*/  PRMT R14, R14, 0x5410, R0 ;  /* 0x000054100e0e7816 */ /* 0x000fce0000000000 */
.L_x_844:
        /* <DEDUP_REMOVED lines=8> */
.L_x_846:
[----:B-----5:R-:W-:-:S05]  /*3c00*/  SHF.L.U32 R17, R11, 0x10, RZ ;  /* 0x000000100b117819 */ /* 0x020fca00000006ff */
[----:B------:R-:W-:Y:S01]  /*3c10*/  FADD.FTZ R168, R17, R168 ;  /* 0x000000a811a87221 */ /* 0x000fe20000010000 */
[----:B------:R-:W-:Y:S06]  /*3c20*/  BRA `(.L_x_847) ;  /* 0x0000000000107947 */ /* 0x000fec0003800000 */
.L_x_845:
[----:B-----5:R-:W-:Y:S02]  /*3c30*/  SHF.L.U32 R17, R7, 0x10, RZ ;  /* 0x0000001007117819 */ /* 0x020fe400000006ff */
[----:B------:R-:W-:-:S03]  /*3c40*/  @P2 SHF.L.U32 R21, R11, 0x10, RZ ;  /* 0x000000100b152819 */ /* 0x000fc600000006ff */
[----:B------:R-:W-:-:S04]  /*3c50*/  FADD.FTZ R168, R17, R168 ;  /* 0x000000a811a87221 */ /* 0x000fc80000010000 */
[----:B------:R-:W-:-:S07]  /*3c60*/  @P2 FADD.FTZ R168, R21, R168 ;  /* 0x000000a815a82221 */ /* 0x000fce0000010000 */
.L_x_847:
[----:B------:R-:W-:-:S04]  /*3c70*/  F2FP.BF16.F32.PACK_AB R0, RZ, R168 ;  /* 0x000000a8ff00723e */ /* 0x000fc800000010ff */
[----:B------:R-:W-:-:S07]  /*3c80*/  PRMT R15, R0, 0x7610, R15 ;  /* 0x00007610000f7816 */ /* 0x000fce000000000f */
.L_x_848:
[----:B------:R-:W-:Y:S01]  /*3c90*/  IMAD.U32 R169, R19, 0x10000, RZ ;  /* 0x0001000013a97824 */ /* 0x000fe200078e00ff */
[----:B------:R-:W-:Y:S06]  /*3ca0*/  @P3 BRA `(.L_x_849) ;  /* 0x0000000000243947 */ /* 0x000fec0003800000 */
[----:B------:R-:W-:-:S04]  /*3cb0*/  ISETP.NE.U32.AND P4, PT, RZ, UR10, PT ;  /* 0x0000000aff007c0c */ /* 0x000fc8000bf85070 */
[----:B------:R-:W-:-:S13]  /*3cc0*/  ISETP.NE.AND.EX P4, PT, RZ, UR11, PT, P4 ;  /* 0x0000000bff007c0c */ /* 0x000fda000bf85340 */
[----:B------:R-:W-:Y:S05]  /*3cd0*/  @P4 BRA `(.L_x_850) ;  /* 0x0000000000084947 */ /* 0x000fea0003800000 */
[----:B------:R-:W-:Y:S05]  /*3ce0*/  @P0 BRA `(.L_x_851) ;  /* 0x00000000002c0947 */ /* 0x000fea0003800000 */
[----:B------:R-:W-:Y:S05]  /*3cf0*/  BRA `(.L_x_852) ;  /* 0x0000000000307947 */ /* 0x000fea0003800000 */
.L_x_850:
[----:B-----5:R-:W-:-:S04]  /*3d00*/  PRMT R0, R11, 0x7632, R0 ;  /* 0x000076320b007816 */ /* 0x020fc80000000000 */
[----:B------:R-:W-:-:S05]  /*3d10*/  SHF.L.U32 R0, R0, 0x10, RZ ;  /* 0x0000001000007819 */ /* 0x000fca00000006ff */
[----:B------:R-:W-:Y:S01]  /*3d20*/  FADD.FTZ R169, R169, R0 ;  /* 0x00000000a9a97221 */ /* 0x000fe20000010000 */
[----:B------:R-:W-:Y:S06]  /*3d30*/  BRA `(.L_x_851) ;  /* 0x0000000000187947 */ /* 0x000fec0003800000 */
.L_x_849:
[----:B-----5:R-:W-:Y:S02]  /*3d40*/  PRMT R0, R7, 0x7632, R0 ;  /* 0x0000763207007816 */ /* 0x020fe40000000000 */
[----:B------:R-:W-:Y:S02]  /*3d50*/  @P2 PRMT R16, R11, 0x7632, R16 ;  /* 0x000076320b102816 */ /* 0x000fe40000000010 */
[----:B------:R-:W-:Y:S02]  /*3d60*/  SHF.L.U32 R0, R0, 0x10, RZ ;  /* 0x0000001000007819 */ /* 0x000fe400000006ff */
[----:B------:R-:W-:-:S03]  /*3d70*/  @P2 SHF.L.U32 R16, R16, 0x10, RZ ;  /* 0x0000001010102819 */ /* 0x000fc600000006ff */
[----:B------:R-:W-:-:S04]  /*3d80*/  FADD.FTZ R169, R169, R0 ;  /* 0x00000000a9a97221 */ /* 0x000fc80000010000 */
[----:B------:R-:W-:-:S07]  /*3d90*/  @P2 FADD.FTZ R169, R169, R16 ;  /* 0x00000010a9a92221 */ /* 0x000fce0000010000 */
.L_x_851:
[----:B------:R-:W-:-:S04]  /*3da0*/  F2FP.BF16.F32.PACK_AB R0, RZ, R169 ;  /* 0x000000a9ff00723e */ /* 0x000fc800000010ff */
[----:B------:R-:W-:-:S07]  /*3db0*/  PRMT R15, R15, 0x5410, R0 ;  /* 0x000054100f0f7816 */ /* 0x000fce0000000000 */
.L_x_852:
        /* <DEDUP_REMOVED lines=21> */
.L_x_854:
[----:B-----5:R-:W-:-:S05]  /*3f10*/  SHF.L.U32 R3, R8, 0x10, RZ ;  /* 0x0000001008037819 */ /* 0x020fca00000006ff */
[----:B------:R-:W-:Y:S01]  /*3f20*/  FADD.FTZ R170, R3, R170 ;  /* 0x000000aa03aa7221 */ /* 0x000fe20000010000 */
[----:B------:R-:W-:Y:S06]  /*3f30*/  BRA `(.L_x_855) ;  /* 0x0000000000107947 */ /* 0x000fec0003800000 */
.L_x_853:
[----:B-----5:R-:W-:Y:S02]  /*3f40*/  SHF.L.U32 R3, R4, 0x10, RZ ;  /* 0x0000001004037819 */ /* 0x020fe400000006ff */
[----:B------:R-:W-:-:S03]  /*3f50*/  @P2 SHF.L.U32 R21, R8, 0x10, RZ ;  /* 0x0000001008152819 */ /* 0x000fc600000006ff */
[----:B------:R-:W-:-:S04]  /*3f60*/  FADD.FTZ R170, R3, R170 ;  /* 0x000000aa03aa7221 */ /* 0x000fc80000010000 */
[----:B------:R-:W-:-:S07]  /*3f70*/  @P2 FADD.FTZ R170, R21, R170 ;  /* 0x000000aa15aa2221 */ /* 0x000fce0000010000 */
.L_x_855:
[----:B------:R-:W-:-:S04]  /*3f80*/  F2FP.BF16.F32.PACK_AB R2, RZ, R170 ;  /* 0x000000aaff02723e */ /* 0x000fc800000010ff */
[----:B------:R-:W-:-:S07]  /*3f90*/  PRMT R12, R2, 0x7610, R12 ;  /* 0x00007610020c7816 */ /* 0x000fce000000000c */
.L_x_856:
[----:B------:R-:W-:Y:S01]  /*3fa0*/  IMAD.U32 R20, R0, 0x10000, RZ ;  /* 0x0001000000147824 */ /* 0x000fe200078e00ff */
[----:B------:R-:W-:Y:S06]  /*3fb0*/  @P3 BRA `(.L_x_857) ;  /* 0x0000000000243947 */ /* 0x000fec0003800000 */
[----:B------:R-:W-:-:S04]  /*3fc0*/  ISETP.NE.U32.AND P4, PT, RZ, UR10, PT ;  /* 0x0000000aff007c0c */ /* 0x000fc8000bf85070 */
[----:B------:R-:W-:-:S13]  /*3fd0*/  ISETP.NE.AND.EX P4, PT, RZ, UR11, PT, P4 ;  /* 0x0000000bff007c0c */ /* 0x000fda000bf85340 */
[----:B------:R-:W-:Y:S05]  /*3fe0*/  @P4 BRA `(.L_x_858) ;  /* 0x0000000000084947 */ /* 0x000fea0003800000 */
[----:B------:R-:W-:Y:S05]  /*3ff0*/  @P0 BRA `(.L_x_859) ;  /* 0x00000000002c0947 */ /* 0x000fea0003800000 */
[----:B------:R-:W-:Y:S05]  /*4000*/  BRA `(.L_x_860) ;  /* 0x0000000000307947 */ /* 0x000fea0003800000 */
.L_x_858:
[----:B-----5:R-:W-:-:S04]  /*4010*/  PRMT R0, R8, 0x7632, R0 ;  /* 0x0000763208007816 */ /* 0x020fc80000000000 */
[----:B------:R-:W-:-:S05]  /*4020*/  SHF.L.U32 R3, R0, 0x10, RZ ;  /* 0x0000001000037819 */ /* 0x000fca00000006ff */
[----:B------:R-:W-:Y:S01]  /*4030*/  FADD.FTZ R20, R20, R3 ;  /* 0x0000000314147221 */ /* 0x000fe20000010000 */
[----:B------:R-:W-:Y:S06]  /*4040*/  BRA `(.L_x_859) ;  /* 0x0000000000187947 */ /* 0x000fec0003800000 */
.L_x_857:
[----:B-----5:R-:W-:Y:S02]  /*4050*/  PRMT R0, R4, 0x7632, R0 ;  /* 0x0000763204007816 */ /* 0x020fe40000000000 */
[----:B------:R-:W-:Y:S02]  /*4060*/  @P2 PRMT R2, R8, 0x7632, R2 ;  /* 0x0000763208022816 */ /* 0x000fe40000000002 */
[----:B------:R-:W-:Y:S02]  /*4070*/  SHF.L.U32 R3, R0, 0x10, RZ ;  /* 0x0000001000037819 */ /* 0x000fe400000006ff */
[----:B------:R-:W-:-:S03]  /*4080*/  @P2 SHF.L.U32 R21, R2, 0x10, RZ ;  /* 0x0000001002152819 */ /* 0x000fc600000006ff */
[----:B------:R-:W-:-:S04]  /*4090*/  FADD.FTZ R20, R20, R3 ;  /* 0x0000000314147221 */ /* 0x000fc80000010000 */
[----:B------:R-:W-:-:S07]  /*40a0*/  @P2 FADD.FTZ R20, R20, R21 ;  /* 0x0000001514142221 */ /* 0x000fce0000010000 */
.L_x_859:
[----:B------:R-:W-:-:S04]  /*40b0*/  F2FP.BF16.F32.PACK_AB R0, RZ, R20 ;  /* 0x00000014ff00723e */ /* 0x000fc800000010ff */
[----:B------:R-:W-:-:S07]  /*40c0*/  PRMT R12, R12, 0x5410, R0 ;  /* 0x000054100c0c7816 */ /* 0x000fce0000000000 */
.L_x_860:
        /* <DEDUP_REMOVED lines=8> */
.L_x_862:
[----:B-----5:R-:W-:-:S04]  /*4150*/  IMAD.U32 R0, R9, 0x10000, RZ ;  /* 0x0001000009007824 */ /* 0x020fc800078e00ff */
[----:B------:R-:W-:Y:S01]  /*4160*/  FADD.FTZ R21, R0, R21 ;  /* 0x0000001500157221 */ /* 0x000fe20000010000 */
[----:B------:R-:W-:Y:S06]  /*4170*/  BRA `(.L_x_863) ;  /* 0x0000000000107947 */ /* 0x000fec0003800000 */
.L_x_861:
[----:B-----5:R-:W-:Y:S02]  /*4180*/  SHF.L.U32 R0, R5, 0x10, RZ ;  /* 0x0000001005007819 */ /* 0x020fe400000006ff */
[----:B------:R-:W-:-:S03]  /*4190*/  @P2 SHF.L.U32 R2, R9, 0x10, RZ ;  /* 0x0000001009022819 */ /* 0x000fc600000006ff */
[----:B------:R-:W-:-:S04]  /*41a0*/  FADD.FTZ R21, R0, R21 ;  /* 0x0000001500157221 */ /* 0x000fc80000010000 */
[----:B------:R-:W-:-:S07]  /*41b0*/  @P2 FADD.FTZ R21, R2, R21 ;  /* 0x0000001502152221 */ /* 0x000fce0000010000 */
.L_x_863:
[----:B------:R-:W-:-:S04]  /*41c0*/  F2FP.BF16.F32.PACK_AB R0, RZ, R21 ;  /* 0x00000015ff00723e */ /* 0x000fc800000010ff */
[----:B------:R-:W-:-:S07]  /*41d0*/  PRMT R13, R0, 0x7610, R13 ;  /* 0x00007610000d7816 */ /* 0x000fce000000000d */
.L_x_864:
[----:B------:R-:W-:Y:S01]  /*41e0*/  SHF.L.U32 R22, R17, 0x10, RZ ;  /* 0x0000001011167819 */ /* 0x000fe200000006ff */
[----:B------:R-:W-:Y:S06]  /*41f0*/  @P3 BRA `(.L_x_865) ;  /* 0x0000000000243947 */ /* 0x000fec0003800000 */
[----:B------:R-:W-:-:S04]  /*4200*/  ISETP.NE.U32.AND P4, PT, RZ, UR10, PT ;  /* 0x0000000aff007c0c */ /* 0x000fc8000bf85070 */
[----:B------:R-:W-:-:S13]  /*4210*/  ISETP.NE.AND.EX P4, PT, RZ, UR11, PT, P4 ;  /* 0x0000000bff007c0c */ /* 0x000fda000bf85340 */
[----:B------:R-:W-:Y:S05]  /*4220*/  @P4 BRA `(.L_x_866) ;  /* 0x0000000000084947 */ /* 0x000fea0003800000 */
[----:B------:R-:W-:Y:S05]  /*4230*/  @P0 BRA `(.L_x_867) ;  /* 0x00000000002c0947 */ /* 0x000fea0003800000 */
[----:B------:R-:W-:Y:S05]  /*4240*/  BRA `(.L_x_868) ;  /* 0x0000000000307947 */ /* 0x000fea0003800000 */
.L_x_866:
[----:B-----5:R-:W-:-:S04]  /*4250*/  PRMT R0, R9, 0x7632, R0 ;  /* 0x0000763209007816 */ /* 0x020fc80000000000 */
[----:B------:R-:W-:-:S05]  /*4260*/  SHF.L.U32 R3, R0, 0x10, RZ ;  /* 0x0000001000037819 */ /* 0x000fca00000006ff */
[----:B------:R-:W-:Y:S01]  /*4270*/  FADD.FTZ R22, R22, R3 ;  /* 0x0000000316167221 */ /* 0x000fe20000010000 */
[----:B------:R-:W-:Y:S06]  /*4280*/  BRA `(.L_x_867) ;  /* 0x0000000000187947 */ /* 0x000fec0003800000 */
.L_x_865:
[----:B-----5:R-:W-:Y:S02]  /*4290*/  PRMT R0, R5, 0x7632, R0 ;  /* 0x0000763205007816 */ /* 0x020fe40000000000 */
[----:B------:R-:W-:-:S03]  /*42a0*/  @P2 PRMT R2, R9, 0x7632, R2 ;  /* 0x0000763209022816 */ /* 0x000fc60000000002 */
[----:B------:R-:W-:Y:S01]  /*42b0*/  IMAD.U32 R3, R0, 0x10000, RZ ;  /* 0x0001000000037824 */ /* 0x000fe200078e00ff */
[----:B------:R-:W-:-:S03]  /*42c0*/  @P2 SHF.L.U32 R17, R2, 0x10, RZ ;  /* 0x0000001002112819 */ /* 0x000fc600000006ff */
[----:B------:R-:W-:-:S04]  /*42d0*/  FADD.FTZ R22, R22, R3 ;  /* 0x0000000316167221 */ /* 0x000fc80000010000 */
[----:B------:R-:W-:-:S07]  /*42e0*/  @P2 FADD.FTZ R22, R22, R17 ;  /* 0x0000001116162221 */ /* 0x000fce0000010000 */
.L_x_867:
[----:B------:R-:W-:-:S04]  /*42f0*/  F2FP.BF16.F32.PACK_AB R0, RZ, R22 ;  /* 0x00000016ff00723e */ /* 0x000fc800000010ff */
[----:B------:R-:W-:-:S07]  /*4300*/  PRMT R13, R13, 0x5410, R0 ;  /* 0x000054100d0d7816 */ /* 0x000fce0000000000 */
.L_x_868:
        /* <DEDUP_REMOVED lines=8> */
.L_x_870:
[----:B-----5:R-:W-:-:S05]  /*4390*/  SHF.L.U32 R0, R10, 0x10, RZ ;  /* 0x000000100a007819 */ /* 0x020fca00000006ff */
[----:B------:R-:W-:Y:S01]  /*43a0*/  FADD.FTZ R23, R0, R23 ;  /* 0x0000001700177221 */ /* 0x000fe20000010000 */
[----:B------:R-:W-:Y:S06]  /*43b0*/  BRA `(.L_x_871) ;  /* 0x0000000000107947 */ /* 0x000fec0003800000 */
.L_x_869:
[----:B-----5:R-:W-:Y:S01]  /*43c0*/  SHF.L.U32 R0, R6, 0x10, RZ ;  /* 0x0000001006007819 */ /* 0x020fe200000006ff */
[----:B------:R-:W-:-:S04]  /*43d0*/  @P2 IMAD.U32 R2, R10, 0x10000, RZ ;  /* 0x000100000a022824 */ /* 0x000fc800078e00ff */
[----:B------:R-:W-:-:S04]  /*43e0*/  FADD.FTZ R23, R0, R23 ;  /* 0x0000001700177221 */ /* 0x000fc80000010000 */
[----:B------:R-:W-:-:S07]  /*43f0*/  @P2 FADD.FTZ R23, R2, R23 ;  /* 0x0000001702172221 */ /* 0x000fce0000010000 */
.L_x_871:
[----:B------:R-:W-:-:S04]  /*4400*/  F2FP.BF16.F32.PACK_AB R0, RZ, R23 ;  /* 0x00000017ff00723e */ /* 0x000fc800000010ff */
[----:B------:R-:W-:-:S07]  /*4410*/  PRMT R14, R0, 0x7610, R14 ;  /* 0x00007610000e7816 */ /* 0x000fce000000000e */
.L_x_872:
[----:B------:R-:W-:Y:S01]  /*4420*/  SHF.L.U32 R18, R18, 0x10, RZ ;  /* 0x0000001012127819 */ /* 0x000fe200000006ff */
[----:B------:R-:W-:Y:S06]  /*4430*/  @P3 BRA `(.L_x_873) ;  /* 0x0000000000243947 */ /* 0x000fec0003800000 */
[----:B------:R-:W-:-:S04]  /*4440*/  ISETP.NE.U32.AND P4, PT, RZ, UR10, PT ;  /* 0x0000000aff007c0c */ /* 0x000fc8000bf85070 */
[----:B------:R-:W-:-:S13]  /*4450*/  ISETP.NE.AND.EX P4, PT, RZ, UR11, PT, P4 ;  /* 0x0000000bff007c0c */ /* 0x000fda000bf85340 */
[----:B------:R-:W-:Y:S05]  /*4460*/  @P4 BRA `(.L_x_874) ;  /* 0x0000000000084947 */ /* 0x000fea0003800000 */
[----:B------:R-:W-:Y:S05]  /*4470*/  @P0 BRA `(.L_x_875) ;  /* 0x00000000002c0947 */ /* 0x000fea0003800000 */
[----:B------:R-:W-:Y:S05]  /*4480*/  BRA `(.L_x_876) ;  /* 0x0000000000307947 */ /* 0x000fea0003800000 */
.L_x_874:
[----:B-----5:R-:W-:-:S04]  /*4490*/  PRMT R0, R10, 0x7632, R0 ;  /* 0x000076320a007816 */ /* 0x020fc80000000000 */
[----:B------:R-:W-:-:S05]  /*44a0*/  SHF.L.U32 R3, R0, 0x10, RZ ;  /* 0x0000001000037819 */ /* 0x000fca00000006ff */
[----:B------:R-:W-:Y:S01]  /*44b0*/  FADD.FTZ R18, R18, R3 ;  /* 0x0000000312127221 */ /* 0x000fe20000010000 */
[----:B------:R-:W-:Y:S06]  /*44c0*/  BRA `(.L_x_875) ;  /* 0x0000000000187947 */ /* 0x000fec0003800000 */
.L_x_873:
[----:B-----5:R-:W-:Y:S02]  /*44d0*/  PRMT R0, R6, 0x7632, R0 ;  /* 0x0000763206007816 */ /* 0x020fe40000000000 */
[----:B------:R-:W-:Y:S02]  /*44e0*/  @P2 PRMT R2, R10, 0x7632, R2 ;  /* 0x000076320a022816 */ /* 0x000fe40000000002 */
[----:B------:R-:W-:Y:S02]  /*44f0*/  SHF.L.U32 R3, R0, 0x10, RZ ;  /* 0x0000001000037819 */ /* 0x000fe400000006ff */
[----:B------:R-:W-:-:S03]  /*4500*/  @P2 SHF.L.U32 R17, R2, 0x10, RZ ;  /* 0x0000001002112819 */ /* 0x000fc600000006ff */
[----:B------:R-:W-:-:S04]  /*4510*/  FADD.FTZ R18, R18, R3 ;  /* 0x0000000312127221 */ /* 0x000fc80000010000 */
[----:B------:R-:W-:-:S07]  /*4520*/  @P2 FADD.FTZ R18, R18, R17 ;  /* 0x0000001112122221 */ /* 0x000fce0000010000 */
.L_x_875:
[----:B------:R-:W-:-:S04]  /*4530*/  F2FP.BF16.F32.PACK_AB R0, RZ, R18 ;  /* 0x00000012ff00723e */ /* 0x000fc800000010ff */
[----:B------:R-:W-:-:S07]  /*4540*/  PRMT R14, R14, 0x5410, R0 ;  /* 0x000054100e0e7816 */ /* 0x000fce0000000000 */
.L_x_876:
        /* <DEDUP_REMOVED lines=8> */
.L_x_878:
[----:B-----5:R-:W-:-:S05]  /*45d0*/  SHF.L.U32 R3, R11, 0x10, RZ ;  /* 0x000000100b037819 */ /* 0x020fca00000006ff */
[----:B------:R-:W-:Y:S01]  /*45e0*/  FADD.FTZ R24, R3, R24 ;  /* 0x0000001803187221 */ /* 0x000fe20000010000 */
[----:B------:R-:W-:Y:S06]  /*45f0*/  BRA `(.L_x_879) ;  /* 0x0000000000107947 */ /* 0x000fec0003800000 */
.L_x_877:
[----:B-----5:R-:W-:Y:S02]  /*4600*/  SHF.L.U32 R3, R7, 0x10, RZ ;  /* 0x0000001007037819 */ /* 0x020fe400000006ff */
[----:B------:R-:W-:-:S03]  /*4610*/  @P2 SHF.L.U32 R17, R11, 0x10, RZ ;  /* 0x000000100b112819 */ /* 0x000fc600000006ff */
[----:B------:R-:W-:-:S04]  /*4620*/  FADD.FTZ R24, R3, R24 ;  /* 0x0000001803187221 */ /* 0x000fc80000010000 */
[----:B------:R-:W-:-:S07]  /*4630*/  @P2 FADD.FTZ R24, R17, R24 ;  /* 0x0000001811182221 */ /* 0x000fce0000010000 */
.L_x_879:
[----:B------:R-:W-:-:S04]  /*4640*/  F2FP.BF16.F32.PACK_AB R0, RZ, R24 ;  /* 0x00000018ff00723e */ /* 0x000fc800000010ff */
[----:B------:R-:W-:-:S07]  /*4650*/  PRMT R15, R0, 0x7610, R15 ;  /* 0x00007610000f7816 */ /* 0x000fce000000000f */
.L_x_880:
[----:B------:R-:W-:Y:S01]  /*4660*/  SHF.L.U32 R19, R19, 0x10, RZ ;  /* 0x0000001013137819 */ /* 0x000fe200000006ff */
[----:B------:R-:W-:Y:S06]  /*4670*/  @P3 BRA `(.L_x_881) ;  /* 0x0000000000243947 */ /* 0x000fec0003800000 */
[----:B------:R-:W-:-:S04]  /*4680*/  ISETP.NE.U32.AND P2, PT, RZ, UR10, PT ;  /* 0x0000000aff007c0c */ /* 0x000fc8000bf45070 */
[----:B------:R-:W-:-:S13]  /*4690*/  ISETP.NE.AND.EX P2, PT, RZ, UR11, PT, P2 ;  /* 0x0000000bff007c0c */ /* 0x000fda000bf45320 */
[----:B------:R-:W-:Y:S05]  /*46a0*/  @P2 BRA `(.L_x_882) ;  /* 0x0000000000082947 */ /* 0x000fea0003800000 */
[----:B------:R-:W-:Y:S05]  /*46b0*/  @P0 BRA `(.L_x_883) ;  /* 0x00000000002c0947 */ /* 0x000fea0003800000 */
[----:B------:R-:W-:Y:S05]  /*46c0*/  BRA `(.L_x_884) ;  /* 0x0000000000307947 */ /* 0x000fea0003800000 */
.L_x_882:
[----:B-----5:R-:W-:-:S05]  /*46d0*/  PRMT R0, R11, 0x7632, R0 ;  /* 0x000076320b007816 */ /* 0x020fca0000000000 */
[----:B------:R-:W-:-:S04]  /*46e0*/  IMAD.U32 R0, R0, 0x10000, RZ ;  /* 0x0001000000007824 */ /* 0x000fc800078e00ff */
[----:B------:R-:W-:Y:S01]  /*46f0*/  FADD.FTZ R19, R19, R0 ;  /* 0x0000000013137221 */ /* 0x000fe20000010000 */
[----:B------:R-:W-:Y:S06]  /*4700*/  BRA `(.L_x_883) ;  /* 0x0000000000187947 */ /* 0x000fec0003800000 */
.L_x_881:
[----:B-----5:R-:W-:Y:S02]  /*4710*/  PRMT R0, R7, 0x7632, R0 ;  /* 0x0000763207007816 */ /* 0x020fe40000000000 */
[----:B------:R-:W-:Y:S02]  /*4720*/  @P2 PRMT R2, R11, 0x7632, R2 ;  /* 0x000076320b022816 */ /* 0x000fe40000000002 */
[----:B------:R-:W-:Y:S02]  /*4730*/  SHF.L.U32 R0, R0, 0x10, RZ ;  /* 0x0000001000007819 */ /* 0x000fe400000006ff */
[----:B------:R-:W-:-:S03]  /*4740*/  @P2 SHF.L.U32 R2, R2, 0x10, RZ ;  /* 0x0000001002022819 */ /* 0x000fc600000006ff */
[----:B------:R-:W-:-:S04]  /*4750*/  FADD.FTZ R19, R19, R0 ;  /* 0x0000000013137221 */ /* 0x000fc80000010000 */
[----:B------:R-:W-:-:S07]  /*4760*/  @P2 FADD.FTZ R19, R19, R2 ;  /* 0x0000000213132221 */ /* 0x000fce0000010000 */
.L_x_883:
[----:B------:R-:W-:-:S04]  /*4770*/  F2FP.BF16.F32.PACK_AB R0, RZ, R19 ;  /* 0x00000013ff00723e */ /* 0x000fc800000010ff */
[----:B------:R-:W-:-:S07]  /*4780*/  PRMT R15, R15, 0x5410, R0 ;  /* 0x000054100f0f7816 */ /* 0x000fce0000000000 */
.L_x_884:
        /* <DEDUP_REMOVED lines=65> */
[----:B-1----:R-:W-:-:S04]  /*4ba0*/  FADD.FTZ R25, R171, R172 ;  /* 0x000000acab197221 */ /* 0x002fc80000010000 */
[----:B0-----:R-:W-:-:S04]  /*4bb0*/  FMUL.FTZ R25, R25, R2 ;  /* 0x0000000219197220 */ /* 0x001fc80000410000 */
[C---:B------:R-:W-:Y:S01]  /*4bc0*/  FADD.FTZ R0, -R25.reuse, R26 ;  /* 0x0000001a19007221 */ /* 0x040fe20000010100 */
[C---:B------:R-:W-:Y:S01]  /*4bd0*/  FADD.FTZ R3, -R25.reuse, R29 ;  /* 0x0000001d19037221 */ /* 0x040fe20000010100 */
[C---:B------:R-:W-:Y:S01]  /*4be0*/  FADD.FTZ R173, -R25.reuse, R28 ;  /* 0x0000001c19ad7221 */ /* 0x040fe20000010100 */
[----:B------:R-:W-:Y:S01]  /*4bf0*/  FADD.FTZ R17, -R25, R30 ;  /* 0x0000001e19117221 */ /* 0x000fe20000010100 */
[----:B------:R-:W-:-:S04]  /*4c00*/  FFMA.FTZ R0, R0, R0, RZ ;  /* 0x0000000000007223 */ /* 0x000fc800000100ff */
[----:B------:R-:W-:Y:S01]  /*4c10*/  FFMA.FTZ R0, R3, R3, R0 ;  /* 0x0000000303007223 */ /* 0x000fe20000010000 */
[----:B------:R-:W-:-:S03]  /*4c20*/  FADD.FTZ R3, -R25, R32 ;  /* 0x0000002019037221 */ /* 0x000fc60000010100 */
[----:B------:R-:W-:-:S04]  /*4c30*/  FFMA.FTZ R0, R173, R173, R0 ;  /* 0x000000adad007223 */ /* 0x000fc80000010000 */
        /* <DEDUP_REMOVED lines=97> */
.L_x_898:
[----:B------:R-:W-:Y:S01]  /*5250*/  FMUL.FTZ R0, R25, R25 ;  /* 0x0000001919007220 */ /* 0x000fe20000410000 */
[----:B-1----:R-:W-:-:S04]  /*5260*/  FADD.FTZ R171, R172, R171 ;  /* 0x000000abacab7221 */ /* 0x002fc80000010000 */
[----:B------:R-:W-:Y:S01]  /*5270*/  FSEL R17, R0, RZ, P5 ;  /* 0x000000ff00117208 */ /* 0x000fe20002800000 */
[----:B------:R-:W-:Y:S01]  /*5280*/  FFMA.FTZ R0, R171, R2, UR8 ;  /* 0x00000008ab007e23 */ /* 0x000fe20008010002 */
[----:B------:R-:W-:Y:S01]  /*5290*/  FSEL R171, R25, RZ, !P5 ;  /* 0x000000ff19ab7208 */ /* 0x000fe20006800000 */
[----:B------:R-:W1:Y:S02]  /*52a0*/  @!P2 LDC.64 R2, c[0x0][0x250] ;  /* 0x00009400ff02ab82 */ /* 0x000e640000000a00 */
[----:B------:R-:W-:Y:S02]  /*52b0*/  FADD.FTZ R0, R0, R17 ;  /* 0x0000001100007221 */ /* 0x000fe40000010000 */
[C---:B0-----:R-:W-:Y:S01]  /*52c0*/  FADD.FTZ R172, -R171.reuse, R140 ;  /* 0x0000008cabac7221 */ /* 0x041fe20000010100 */
[C---:B------:R-:W-:Y:S01]  /*52d0*/  FADD.FTZ R173, -R171.reuse, R141 ;  /* 0x0000008dabad7221 */ /* 0x040fe20000010100 */
[----:B------:R-:W0:Y:S01]  /*52e0*/  MUFU.RSQ R193, R0 ;  /* 0x0000000000c17308 */ /* 0x000e220000001400 */
[C---:B------:R-:W-:Y:S01]  /*52f0*/  FADD.FTZ R28, -R171.reuse, R28 ;  /* 0x0000001cab1c7221 */ /* 0x040fe20000010100 */
[----:B------:R-:W2:Y:S01]  /*5300*/  @!P2 LDC.64 R16, c[0x0][0x258] ;  /* 0x00009600ff10ab82 */ /* 0x000ea20000000a00 */
[C---:B------:R-:W-:Y:S01]  /*5310*/  FADD.FTZ R33, -R171.reuse, R33 ;  /* 0x00000021ab217221 */ /* 0x040fe20000010100 */
[C---:B------:R-:W-:Y:S01]  /*5320*/  FADD.FTZ R29, -R171.reuse, R29 ;  /* 0x0000001dab1d7221 */ /* 0x040fe20000010100 */
[C---:B------:R-:W-:Y:S01]  /*5330*/  FADD.FTZ R32, -R171.reuse, R32 ;  /* 0x00000020ab207221 */ /* 0x040fe20000010100 */
[C---:B------:R-:W-:Y:S01]  /*5340*/  FADD.FTZ R26, -R171.reuse, R26 ;  /* 0x0000001aab1a7221 */ /* 0x040fe20000010100 */
[C---:B------:R-:W-:Y:S01]  /*5350*/  FADD.FTZ R134, -R171.reuse, R134 ;  /* 0x00000086ab867221 */ /* 0x040fe20000010100 */
[C---:B------:R-:W-:Y:S01]  /*5360*/  FADD.FTZ R191, -R171.reuse, R19 ;  /* 0x00000013abbf7221 */ /* 0x040fe20000010100 */
[C---:B------:R-:W-:Y:S01]  /*5370*/  FADD.FTZ R30, -R171.reuse, R30 ;  /* 0x0000001eab1e7221 */ /* 0x040fe20000010100 */
[----:B------:R-:W3:Y:S01]  /*5380*/  LDC.64 R140, c[0x0][0x2b8] ;  /* 0x0000ae00ff8c7b82 */ /* 0x000ee20000000a00 */
[C---:B------:R-:W-:Y:S01]  /*5390*/  FADD.FTZ R34, -R171.reuse, R34 ;  /* 0x00000022ab227221 */ /* 0x040fe20000010100 */
[C---:B------:R-:W-:Y:S01]  /*53a0*/  FADD.FTZ R188, -R171.reuse, R23 ;  /* 0x00000017abbc7221 */ /* 0x040fe20000010100 */
[C---:B------:R-:W-:Y:S01]  /*53b0*/  FADD.FTZ R186, -R171.reuse, R21 ;  /* 0x00000015abba7221 */ /* 0x040fe20000010100 */
[C---:B------:R-:W-:Y:S01]  /*53c0*/  FADD.FTZ R189, -R171.reuse, R18 ;  /* 0x00000012abbd7221 */ /* 0x040fe20000010100 */
[C---:B------:R-:W-:Y:S01]  /*53d0*/  FADD.FTZ R20, -R171.reuse, R20 ;  /* 0x00000014ab147221 */ /* 0x040fe20000010100 */
[----:B------:R-:W-:Y:S01]  /*53e0*/  FADD.FTZ R138, -R171, R138 ;  /* 0x0000008aab8a7221 */ /* 0x000fe20000010100 */
[----:B0-----:R-:W-:Y:S01]  /*53f0*/  FMUL.FTZ R19, R193, R28 ;  /* 0x0000001cc1137220 */ /* 0x001fe20000410000 */
[----:B-1----:R-:W-:-:S04]  /*5400*/  @!P2 IMAD.WIDE R2, R130, 0x4, R2 ;  /* 0x000000048202a825 */ /* 0x002fc800078e0202 */
[C---:B------:R-:W-:Y:S01]  /*5410*/  FMUL.FTZ R23, R193.reuse, R33 ;  /* 0x00000021c1177220 */ /* 0x040fe20000410000 */
[C---:B------:R-:W-:Y:S01]  /*5420*/  FMUL.FTZ R18, R193.reuse, R29 ;  /* 0x0000001dc1127220 */ /* 0x040fe20000410000 */
[C---:B------:R-:W-:Y:S01]  /*5430*/  FMUL.FTZ R21, R193.reuse, R32 ;  /* 0x00000020c1157220 */ /* 0x040fe20000410000 */
[C---:B------:R-:W-:Y:S01]  /*5440*/  FMUL.FTZ R26, R193.reuse, R26 ;  /* 0x0000001ac11a7220 */ /* 0x040fe20000410000 */
[----:B------:R0:W-:Y:S01]  /*5450*/  @!P2 STG.E desc[UR4][R2.64], R25 ;  /* 0x000000190200a986 */ /* 0x0001e2000c101904 */
[C---:B------:R-:W-:Y:S01]  /*5460*/  FMUL.FTZ R29, R193.reuse, R134 ;  /* 0x00000086c11d7220 */ /* 0x040fe20000410000 */
[C---:B------:R-:W-:Y:S01]  /*5470*/  FMUL.FTZ R30, R193.reuse, R30 ;  /* 0x0000001ec11e7220 */ /* 0x040fe20000410000 */
[----:B------:R-:W-:Y:S01]  /*5480*/  FMUL.FTZ R34, R193, R34 ;  /* 0x00000022c1227220 */ /* 0x000fe20000410000 */
[----:B------:R-:W-:Y:S01]  /*5490*/  FADD.FTZ R139, -R171, R139 ;  /* 0x0000008bab8b7221 */ /* 0x000fe20000010100 */
[----:B--2---:R-:W-:-:S04]  /*54a0*/  @!P2 IMAD.WIDE R16, R130, 0x4, R16 ;  /* 0x000000048210a825 */ /* 0x004fc800078e0210 */
[----:B------:R-:W-:Y:S01]  /*54b0*/  FMUL.FTZ R32, R193, R20 ;  /* 0x00000014c1207220 */ /* 0x000fe20000410000 */
[----:B------:R-:W-:Y:S01]  /*54c0*/  FFMA.FTZ R26, R26, R56, R81 ;  /* 0x000000381a1a7223 */ /* 0x000fe20000010051 */
[----:B------:R-:W-:Y:S01]  /*54d0*/  FFMA.FTZ R20, R29, R103, R126 ;  /* 0x000000671d147223 */ /* 0x000fe2000001007e */
[----:B------:R-:W-:Y:S01]  /*54e0*/  FFMA.FTZ R30, R30, R54, R79 ;  /* 0x000000361e1e7223 */ /* 0x000fe2000001004f */
[C---:B------:R-:W-:Y:S01]  /*54f0*/  FADD.FTZ R175, -R171.reuse, R144 ;  /* 0x00000090abaf7221 */ /* 0x040fe20000010100 */
[----:B------:R-:W-:Y:S01]  /*5500*/  FADD.FTZ R177, -R171, R146 ;  /* 0x00000092abb17221 */ /* 0x000fe20000010100 */
[----:B0-----:R-:W-:Y:S01]  /*5510*/  FFMA.FTZ R2, R19, R55, R78 ;  /* 0x0000003713027223 */ /* 0x001fe2000001004e */
[----:B------:R-:W-:Y:S01]  /*5520*/  FFMA.FTZ R19, R23, R53, R76 ;  /* 0x0000003517137223 */ /* 0x000fe2000001004c */
[----:B------:R-:W-:Y:S01]  /*5530*/  FFMA.FTZ R23, R21, R105, R128 ;  /* 0x0000006915177223 */ /* 0x000fe20000010080 */
[----:B------:R-:W-:Y:S01]  /*5540*/  FFMA.FTZ R21, R18, R106, R131 ;  /* 0x0000006a12157223 */ /* 0x000fe20000010083 */
[----:B------:R-:W-:Y:S01]  /*5550*/  FFMA.FTZ R25, R34, R104, R129 ;  /* 0x0000006822197223 */ /* 0x000fe20000010081 */
[C---:B------:R-:W-:Y:S01]  /*5560*/  FMUL.FTZ R144, R193.reuse, R138 ;  /* 0x0000008ac1907220 */ /* 0x040fe20000410000 */
[----:B------:R-:W-:Y:S01]  /*5570*/  FMUL.FTZ R146, R193, R139 ;  /* 0x0000008bc1927220 */ /* 0x000fe20000410000 */
[C---:B------:R-:W-:Y:S01]  /*5580*/  FADD.FTZ R35, -R171.reuse, R35 ;  /* 0x00000023ab237221 */ /* 0x040fe20000010100 */
[C---:B------:R-:W-:Y:S01]  /*5590*/  FADD.FTZ R136, -R171.reuse, R136 ;  /* 0x00000088ab887221 */ /* 0x040fe20000010100 */
[----:B------:R0:W-:Y:S01]  /*55a0*/  @!P2 STG.E desc[UR4][R16.64], R193 ;  /* 0x000000c11000a986 */ /* 0x0001e2000c101904 */
[C---:B------:R-:W-:Y:S01]  /*55b0*/  FADD.FTZ R180, -R171.reuse, R150 ;  /* 0x00000096abb47221 */ /* 0x040fe20000010100 */
[C---:B------:R-:W-:Y:S01]  /*55c0*/  FADD.FTZ R181, -R171.reuse, R151 ;  /* 0x00000097abb57221 */ /* 0x040fe20000010100 */
[C---:B------:R-:W-:Y:S01]  /*55d0*/  FADD.FTZ R168, -R171.reuse, R168 ;  /* 0x000000a8aba87221 */ /* 0x040fe20000010100 */
[C---:B------:R-:W-:Y:S01]  /*55e0*/  FADD.FTZ R185, -R171.reuse, R169 ;  /* 0x000000a9abb97221 */ /* 0x040fe20000010100 */
[----:B------:R-:W-:Y:S01]  /*55f0*/  F2FP.BF16.F32.PACK_AB R19, R20, R19 ;  /* 0x000000131413723e */ /* 0x000fe200000010ff */
[C---:B------:R-:W-:Y:S01]  /*5600*/  FADD.FTZ R135, -R171.reuse, R135 ;  /* 0x00000087ab877221 */ /* 0x040fe20000010100 */
[----:B------:R-:W-:Y:S01]  /*5610*/  FADD.FTZ R137, -R171, R137 ;  /* 0x00000089ab897221 */ /* 0x000fe20000010100 */
[----:B------:R-:W-:Y:S01]  /*5620*/  F2FP.BF16.F32.PACK_AB R18, R25, R30 ;  /* 0x0000001e1912723e */ /* 0x000fe200000010ff */
[C---:B------:R-:W-:Y:S01]  /*5630*/  FADD.FTZ R187, -R171.reuse, R22 ;  /* 0x00000016abbb7221 */ /* 0x040fe20000010100 */
[----:B------:R-:W-:Y:S01]  /*5640*/  FADD.FTZ R190, -R171, R24 ;  /* 0x00000018abbe7221 */ /* 0x000fe20000010100 */
[----:B------:R-:W-:Y:S01]  /*5650*/  FFMA.FTZ R144, R144, R50, R75 ;  /* 0x0000003290907223 */ /* 0x000fe2000001004b */
[----:B0-----:R-:W-:Y:S01]  /*5660*/  F2FP.BF16.F32.PACK_AB R16, R21, R26 ;  /* 0x0000001a1510723e */ /* 0x001fe200000010ff */
[----:B---3--:R-:W-:Y:S01]  /*5670*/  IMAD.WIDE.U32 R20, R27, 0x10, R140 ;  /* 0x000000101b147825 */ /* 0x008fe200078e008c */
[----:B------:R-:W-:-:S03]  /*5680*/  F2FP.BF16.F32.PACK_AB R17, R23, R2 ;  /* 0x000000021711723e */ /* 0x000fc600000010ff */
[----:B------:R-:W-:Y:S01]  /*5690*/  FFMA.FTZ R25, R146, R100, R125 ;  /* 0x0000006492197223 */ /* 0x000fe2000001007d */
[----:B------:R-:W-:Y:S01]  /*56a0*/  FADD.FTZ R176, -R171, R145 ;  /* 0x00000091abb07221 */ /* 0x000fe20000010100 */
[C---:B------:R-:W-:Y:S01]  /*56b0*/  FMUL.FTZ R22, R193.reuse, R35 ;  /* 0x00000023c1167220 */ /* 0x040fe20000410000 */
[----:B------:R-:W-:Y:S01]  /*56c0*/  FMUL.FTZ R24, R193, R136 ;  /* 0x00000088c1187220 */ /* 0x000fe20000410000 */
[----:B------:R-:W-:Y:S01]  /*56d0*/  FADD.FTZ R174, -R171, R143 ;  /* 0x0000008fabae7221 */ /* 0x000fe20000010100 */
[C---:B------:R-:W-:Y:S01]  /*56e0*/  FMUL.FTZ R145, R193.reuse, R172 ;  /* 0x000000acc1917220 */ /* 0x040fe20000410000 */
[C---:B------:R-:W-:Y:S01]  /*56f0*/  FMUL.FTZ R173, R193.reuse, R173 ;  /* 0x000000adc1ad7220 */ /* 0x040fe20000410000 */
[C---:B------:R-:W-:Y:S01]  /*5700*/  FMUL.FTZ R151, R193.reuse, R180 ;  /* 0x000000b4c1977220 */ /* 0x040fe20000410000 */
[C---:B------:R-:W-:Y:S01]  /*5710*/  FMUL.FTZ R181, R193.reuse, R181 ;  /* 0x000000b5c1b57220 */ /* 0x040fe20000410000 */
[C---:B------:R-:W-:Y:S01]  /*5720*/  FMUL.FTZ R169, R193.reuse, R168 ;  /* 0x000000a8c1a97220 */ /* 0x040fe20000410000 */
[----:B------:R-:W-:Y:S01]  /*5730*/  FMUL.FTZ R185, R193, R185 ;  /* 0x000000b9c1b97220 */ /* 0x000fe20000410000 */
[C---:B------:R-:W-:Y:S01]  /*5740*/  FADD.FTZ R178, -R171.reuse, R147 ;  /* 0x00000093abb27221 */ /* 0x040fe20000010100 */
[----:B------:R-:W-:Y:S01]  /*5750*/  FADD.FTZ R179, -R171, R148 ;  /* 0x00000094abb37221 */ /* 0x000fe20000010100 */
[C---:B------:R-:W-:Y:S01]  /*5760*/  FMUL.FTZ R35, R193.reuse, R135 ;  /* 0x00000087c1237220 */ /* 0x040fe20000410000 */
[----:B------:R-:W-:Y:S01]  /*5770*/  FMUL.FTZ R143, R193, R137 ;  /* 0x00000089c18f7220 */ /* 0x000fe20000410000 */
[C---:B------:R-:W-:Y:S01]  /*5780*/  FADD.FTZ R159, -R171.reuse, R159 ;  /* 0x0000009fab9f7221 */ /* 0x040fe20000010100 */
[C---:B------:R-:W-:Y:S01]  /*5790*/  FADD.FTZ R160, -R171.reuse, R160 ;  /* 0x000000a0aba07221 */ /* 0x040fe20000010100 */
[----:B------:R0:W-:Y:S01]  /*57a0*/  STG.E.128 desc[UR4][R20.64], R16 ;  /* 0x0000001014007986 */ /* 0x0001e2000c101d04 */
[C---:B------:R-:W-:Y:S01]  /*57b0*/  FADD.FTZ R156, -R171.reuse, R156 ;  /* 0x0000009cab9c7221 */ /* 0x040fe20000010100 */
[----:B------:R-:W-:Y:S01]  /*57c0*/  FADD.FTZ R158, -R171, R158 ;  /* 0x0000009eab9e7221 */ /* 0x000fe20000010100 */
[----:B------:R-:W-:-:S04]  /*57d0*/  IMAD.WIDE.U32 R134, R31, 0x10, R140 ;  /* 0x000000101f867825 */ /* 0x000fc800078e008c */
[----:B------:R-:W-:Y:S01]  /*57e0*/  FFMA.FTZ R22, R22, R52, R77 ;  /* 0x0000003416167223 */ /* 0x000fe2000001004d */
[----:B------:R-:W-:Y:S01]  /*57f0*/  FFMA.FTZ R23, R24, R102, R127 ;  /* 0x0000006618177223 */ /* 0x000fe2000001007f */
[----:B------:R-:W-:Y:S01]  /*5800*/  FFMA.FTZ R145, R145, R49, R72 ;  /* 0x0000003191917223 */ /* 0x000fe20000010048 */
[----:B------:R-:W-:Y:S01]  /*5810*/  FFMA.FTZ R26, R173, R99, R122 ;  /* 0x00000063ad1a7223 */ /* 0x000fe2000001007a */
[----:B------:R-:W-:Y:S01]  /*5820*/  FFMA.FTZ R151, R151, R45, R68 ;  /* 0x0000002d97977223 */ /* 0x000fe20000010044 */
[----:B------:R-:W-:Y:S01]  /*5830*/  FFMA.FTZ R30, R181, R95, R118 ;  /* 0x0000005fb51e7223 */ /* 0x000fe20000010076 */
[----:B------:R-:W-:Y:S01]  /*5840*/  FFMA.FTZ R31, R169, R37, R60 ;  /* 0x00000025a91f7223 */ /* 0x000fe2000001003c */
[----:B------:R-:W-:Y:S01]  /*5850*/  FADD.FTZ R183, -R171, R161 ;  /* 0x000000a1abb77221 */ /* 0x000fe20000010100 */
[C---:B------:R-:W-:Y:S01]  /*5860*/  FMUL.FTZ R178, R193.reuse, R178 ;  /* 0x000000b2c1b27220 */ /* 0x040fe20000410000 */
[----:B------:R-:W-:Y:S01]  /*5870*/  FMUL.FTZ R150, R193, R179 ;  /* 0x000000b3c1967220 */ /* 0x000fe20000410000 */
[----:B------:R-:W-:Y:S01]  /*5880*/  FFMA.FTZ R35, R35, R51, R74 ;  /* 0x0000003323237223 */ /* 0x000fe2000001004a */
[----:B------:R-:W-:Y:S01]  /*5890*/  FFMA.FTZ R24, R143, R101, R124 ;  /* 0x000000658f187223 */ /* 0x000fe2000001007c */
[C---:B------:R-:W-:Y:S01]  /*58a0*/  FMUL.FTZ R174, R193.reuse, R174 ;  /* 0x000000aec1ae7220 */ /* 0x040fe20000410000 */
[----:B------:R-:W-:Y:S01]  /*58b0*/  FMUL.FTZ R148, R193, R175 ;  /* 0x000000afc1947220 */ /* 0x000fe20000410000 */
[----:B0-----:R-:W-:Y:S01]  /*58c0*/  F2FP.BF16.F32.PACK_AB R18, R25, R144 ;  /* 0x000000901912723e */ /* 0x001fe200000010ff */
[----:B------:R-:W-:Y:S01]  /*58d0*/  FFMA.FTZ R144, R185, R87, R110 ;  /* 0x00000057b9907223 */ /* 0x000fe2000001006e */
[C---:B------:R-:W-:Y:S01]  /*58e0*/  FMUL.FTZ R159, R193.reuse, R159 ;  /* 0x0000009fc19f7220 */ /* 0x040fe20000410000 */
[----:B------:R-:W-:Y:S01]  /*58f0*/  FMUL.FTZ R161, R193, R160 ;  /* 0x000000a0c1a17220 */ /* 0x000fe20000410000 */
[----:B------:R-:W-:Y:S01]  /*5900*/  FADD.FTZ R153, -R171, R153 ;  /* 0x00000099ab997221 */ /* 0x000fe20000010100 */
[C---:B------:R-:W-:Y:S01]  /*5910*/  FMUL.FTZ R147, R193.reuse, R176 ;  /* 0x000000b0c1937220 */ /* 0x040fe20000410000 */
[C---:B------:R-:W-:Y:S01]  /*5920*/  FMUL.FTZ R177, R193.reuse, R177 ;  /* 0x000000b1c1b17220 */ /* 0x040fe20000410000 */
[C---:B------:R-:W-:Y:S01]  /*5930*/  FMUL.FTZ R156, R193.reuse, R156 ;  /* 0x0000009cc19c7220 */ /* 0x040fe20000410000 */
[----:B------:R-:W-:Y:S01]  /*5940*/  FMUL.FTZ R158, R193, R158 ;  /* 0x0000009ec19e7220 */ /* 0x000fe20000410000 */
[C---:B------:R-:W-:Y:S01]  /*5950*/  FADD.FTZ R182, -R171.reuse, R154 ;  /* 0x0000009aabb67221 */ /* 0x040fe20000010100 */
[----:B------:R-:W-:Y:S01]  /*5960*/  FADD.FTZ R155, -R171, R155 ;  /* 0x0000009bab9b7221 */ /* 0x000fe20000010100 */
[----:B------:R-:W-:Y:S01]  /*5970*/  IADD3 R3, R27, 0x20, RZ ;  /* 0x000000201b037810 */ /* 0x000fe20007ffe0ff */
[----:B------:R-:W-:Y:S01]  /*5980*/  FADD.FTZ R152, -R171, R152 ;  /* 0x00000098ab987221 */ /* 0x000fe20000010100 */
[----:B------:R-:W-:Y:S01]  /*5990*/  F2FP.BF16.F32.PACK_AB R16, R23, R22 ;  /* 0x000000161710723e */ /* 0x000fe200000010ff */
[C---:B------:R-:W-:Y:S01]  /*59a0*/  FADD.FTZ R166, -R171.reuse, R166 ;  /* 0x000000a6aba67221 */ /* 0x040fe20000010100 */
[C---:B------:R-:W-:Y:S01]  /*59b0*/  FADD.FTZ R184, -R171.reuse, R167 ;  /* 0x000000a7abb87221 */ /* 0x040fe20000010100 */
[----:B------:R-:W-:Y:S01]  /*59c0*/  F2FP.BF16.F32.PACK_AB R19, R26, R145 ;  /* 0x000000911a13723e */ /* 0x000fe200000010ff */
[----:B------:R-:W-:Y:S01]  /*59d0*/  FFMA.FTZ R22, R178, R46, R71 ;  /* 0x0000002eb2167223 */ /* 0x000fe20000010047 */
[----:B------:R-:W-:Y:S01]  /*59e0*/  F2FP.BF16.F32.PACK_AB R23, R30, R151 ;  /* 0x000000971e17723e */ /* 0x000fe200000010ff */
[----:B------:R-:W-:Y:S01]  /*59f0*/  FFMA.FTZ R27, R150, R96, R121 ;  /* 0x00000060961b7223 */ /* 0x000fe20000010079 */
[----:B------:R-:W-:Y:S01]  /*5a00*/  F2FP.BF16.F32.PACK_AB R31, R144, R31 ;  /* 0x0000001f901f723e */ /* 0x000fe200000010ff */
[C---:B------:R-:W-:Y:S01]  /*5a10*/  FADD.FTZ R163, -R171.reuse, R163 ;  /* 0x000000a3aba37221 */ /* 0x040fe20000010100 */
[----:B------:R-:W-:Y:S01]  /*5a20*/  FADD.FTZ R164, -R171, R164 ;  /* 0x000000a4aba47221 */ /* 0x000fe20000010100 */
[----:B------:R-:W-:Y:S01]  /*5a30*/  F2FP.BF16.F32.PACK_AB R17, R24, R35 ;  /* 0x000000231811723e */ /* 0x000fe200000010ff */
[----:B------:R-:W-:Y:S01]  /*5a40*/  FFMA.FTZ R20, R174, R48, R73 ;  /* 0x00000030ae147223 */ /* 0x000fe20000010049 */
[----:B------:R-:W-:Y:S01]  /*5a50*/  FFMA.FTZ R25, R148, R98, R123 ;  /* 0x0000006294197223 */ /* 0x000fe2000001007b */
[----:B------:R-:W-:Y:S01]  /*5a60*/  FFMA.FTZ R159, R159, R41, R64 ;  /* 0x000000299f9f7223 */ /* 0x000fe20000010040 */
[----:B------:R-:W-:Y:S01]  /*5a70*/  FFMA.FTZ R30, R161, R91, R114 ;  /* 0x0000005ba11e7223 */ /* 0x000fe20000010072 */
[----:B------:R-:W0:Y:S01]  /*5a80*/  LDC.64 R144, c[0x0][0x210] ;  /* 0x00008400ff907b82 */ /* 0x000e220000000a00 */
[----:B------:R-:W-:Y:S01]  /*5a90*/  FMUL.FTZ R154, R193, R153 ;  /* 0x00000099c19a7220 */ /* 0x000fe20000410000 */
[----:B------:R-:W-:Y:S01]  /*5aa0*/  FFMA.FTZ R21, R147, R47, R70 ;  /* 0x0000002f93157223 */ /* 0x000fe20000010046 */
[----:B------:R-:W-:Y:S01]  /*5ab0*/  FFMA.FTZ R24, R177, R97, R120 ;  /* 0x00000061b1187223 */ /* 0x000fe20000010078 */
[----:B------:R-:W-:Y:S01]  /*5ac0*/  FFMA.FTZ R26, R156, R42, R67 ;  /* 0x0000002a9c1a7223 */ /* 0x000fe20000010043 */
[----:B------:R-:W-:Y:S01]  /*5ad0*/  FFMA.FTZ R29, R158, R92, R117 ;  /* 0x0000005c9e1d7223 */ /* 0x000fe20000010075 */
[C---:B------:R-:W-:Y:S01]  /*5ae0*/  FMUL.FTZ R153, R193.reuse, R182 ;  /* 0x000000b6c1997220 */ /* 0x040fe20000410000 */
[C---:B------:R-:W-:Y:S01]  /*5af0*/  FMUL.FTZ R155, R193.reuse, R155 ;  /* 0x0000009bc19b7220 */ /* 0x040fe20000410000 */
[C---:B------:R-:W-:Y:S01]  /*5b00*/  FMUL.FTZ R152, R193.reuse, R152 ;  /* 0x00000098c1987220 */ /* 0x040fe20000410000 */
[C---:B------:R-:W-:Y:S01]  /*5b10*/  FMUL.FTZ R166, R193.reuse, R166 ;  /* 0x000000a6c1a67220 */ /* 0x040fe20000410000 */
[C---:B------:R-:W-:Y:S01]  /*5b20*/  FMUL.FTZ R184, R193.reuse, R184 ;  /* 0x000000b8c1b87220 */ /* 0x040fe20000410000 */
[C---:B------:R-:W-:Y:S01]  /*5b30*/  FMUL.FTZ R163, R193.reuse, R163 ;  /* 0x000000a3c1a37220 */ /* 0x040fe20000410000 */
[----:B------:R-:W-:Y:S01]  /*5b40*/  FMUL.FTZ R167, R193, R164 ;  /* 0x000000a4c1a77220 */ /* 0x000fe20000410000 */
[----:B------:R-:W-:Y:S01]  /*5b50*/  F2FP.BF16.F32.PACK_AB R22, R27, R22 ;  /* 0x000000161b16723e */ /* 0x000fe200000010ff */
[----:B------:R-:W-:Y:S01]  /*5b60*/  FADD.FTZ R162, -R171, R162 ;  /* 0x000000a2aba27221 */ /* 0x000fe20000010100 */
[----:B------:R-:W-:Y:S01]  /*5b70*/  F2FP.BF16.F32.PACK_AB R20, R25, R20 ;  /* 0x000000141914723e */ /* 0x000fe200000010ff */
[----:B------:R-:W-:Y:S01]  /*5b80*/  FADD.FTZ R170, -R171, R170 ;  /* 0x000000aaabaa7221 */ /* 0x000fe20000010100 */
[----:B------:R-:W-:Y:S01]  /*5b90*/  F2FP.BF16.F32.PACK_AB R27, R30, R159 ;  /* 0x0000009f1e1b723e */ /* 0x000fe200000010ff */
[----:B------:R-:W-:Y:S01]  /*5ba0*/  FFMA.FTZ R25, R153, R43, R66 ;  /* 0x0000002b99197223 */ /* 0x000fe20000010042 */
[----:B------:R-:W-:Y:S01]  /*5bb0*/  F2FP.BF16.F32.PACK_AB R21, R24, R21 ;  /* 0x000000151815723e */ /* 0x000fe200000010ff */
[----:B------:R-:W-:Y:S01]  /*5bc0*/  FFMA.FTZ R30, R155, R93, R116 ;  /* 0x0000005d9b1e7223 */ /* 0x000fe20000010074 */
[----:B------:R-:W-:Y:S01]  /*5bd0*/  F2FP.BF16.F32.PACK_AB R26, R29, R26 ;  /* 0x0000001a1d1a723e */ /* 0x000fe200000010ff */
[----:B------:R-:W-:Y:S01]  /*5be0*/  FFMA.FTZ R24, R152, R44, R69 ;  /* 0x0000002c98187223 */ /* 0x000fe20000010045 */
[----:B------:R-:W-:Y:S01]  /*5bf0*/  FFMA.FTZ R29, R154, R94, R119 ;  /* 0x0000005e9a1d7223 */ /* 0x000fe20000010077 */
        /* <DEDUP_REMOVED lines=14> */
[----:B------:R-:W-:Y:S01]  /*5ce0*/  IMAD.WIDE.U32 R136, R149, 0x10, R140 ;  /* 0x0000001095887825 */ /* 0x000fe200078e008c */
[----:B------:R-:W-:-:S03]  /*5cf0*/  F2FP.BF16.F32.PACK_AB R24, R29, R24 ;  /* 0x000000181d18723e */ /* 0x000fc600000010ff */
        /* <DEDUP_REMOVED lines=12> */
[----:B------:R-:W-:Y:S01]  /*5dc0*/  IMAD.WIDE.U32 R2, R3, 0x10, R140 ;  /* 0x0000001003027825 */ /* 0x000fe200078e008c */
[----:B------:R-:W-:-:S02]  /*5dd0*/  F2FP.BF16.F32.PACK_AB R28, R35, R28 ;  /* 0x0000001c231c723e */ /* 0x000fc400000010ff */
[----:B------:R-:W-:Y:S01]  /*5de0*/  F2FP.BF16.F32.PACK_AB R35, R149, R190 ;  /* 0x000000be9523723e */ /* 0x000fe200000010ff */
[--C-:B------:R-:W-:Y:S01]  /*5df0*/  IMAD.WIDE.U32 R138, R157, 0x10, R140.reuse ;  /* 0x000000109d8a7825 */ /* 0x100fe200078e008c */
[----:B------:R-:W-:Y:S01]  /*5e00*/  F2FP.BF16.F32.PACK_AB R34, R147, R34 ;  /* 0x000000229322723e */ /* 0x000fe200000010ff */
[----:B------:R1:W-:Y:S01]  /*5e10*/  STG.E.128 desc[UR4][R2.64], R16 ;  /* 0x0000001002007986 */ /* 0x0003e2000c101d04 */
[----:B------:R-:W-:Y:S01]  /*5e20*/  F2FP.BF16.F32.PACK_AB R33, R33, R186 ;  /* 0x000000ba2121723e */ /* 0x000fe200000010ff */
[----:B------:R-:W-:Y:S01]  /*5e30*/  IMAD.WIDE.U32 R140, R165, 0x10, R140 ;  /* 0x00000010a58c7825 */ /* 0x000fe200078e008c */
[----:B------:R-:W-:Y:S01]  /*5e40*/  F2FP.BF16.F32.PACK_AB R32, R143, R170 ;  /* 0x000000aa8f20723e */ /* 0x000fe200000010ff */
[----:B------:R1:W-:Y:S02]  /*5e50*/  STG.E.128 desc[UR4][R134.64], R20 ;  /* 0x0000001486007986 */ /* 0x0003e4000c101d04 */
[----:B0-----:R-:W-:Y:S02]  /*5e60*/  IMAD R130, R144, 0x4, R130 ;  /* 0x0000000490827824 */ /* 0x001fe400078e0282 */
[----:B------:R1:W-:Y:S03]  /*5e70*/  STG.E.128 desc[UR4][R136.64], R24 ;  /* 0x0000001888007986 */ /* 0x0003e6000c101d04 */
[----:B------:R-:W-:Y:S01]  /*5e80*/  ISETP.GE.AND P2, PT, R130, R145, PT ;  /* 0x000000918200720c */ /* 0x000fe20003f46270 */
[----:B------:R1:W-:Y:S04]  /*5e90*/  STG.E.128 desc[UR4][R138.64], R28 ;  /* 0x0000001c8a007986 */ /* 0x0003e8000c101d04 */
[----:B------:R1:W-:Y:S08]  /*5ea0*/  STG.E.128 desc[UR4][R140.64], R32 ;  /* 0x000000208c007986 */ /* 0x0003f0000c101d04 */
[----:B------:R-:W-:Y:S05]  /*5eb0*/  @!P2 BRA `(.L_x_886) ;  /* 0xffffffac0070a947 */ /* 0x000fea000383ffff */
[----:B------:R-:W-:Y:S05]  /*5ec0*/  EXIT ;  /* 0x000000000000794d */ /* 0x000fea0003800000 */
.L_x_885:
[----:B------:R-:W-:Y:S01]  /*5ed0*/  HFMA2.MMA R175, -RZ, RZ, 0, 5.9604644775390625e-08 ;  /* 0x00000001ffaf7435 */ /* 0x000fe200000001ff */
[----:B------:R-:W-:Y:S01]  /*5ee0*/  BSSY B0, `(.L_x_887) ;  /* 0x0000007000007945 */ /* 0x000fe20003800000 */
[----:B------:R-:W-:Y:S02]  /*5ef0*/  MOV R176, R0 ;  /* 0x0000000000b07202 */ /* 0x000fe40000000f00 */
[----:B------:R-:W-:Y:S02]  /*5f00*/  MOV R178, 0x1f ;  /* 0x0000001f00b27802 */ /* 0x000fe40000000f00 */
[----:B------:R-:W-:-:S07]  /*5f10*/  MOV R173, 0xffffffff ;  /* 0xffffffff00ad7802 */ /* 0x000fce0000000f00 */
[----:B-----5:R-:W-:Y:S05]  /*5f20*/  WARPSYNC.COLLECTIVE R173, `(.L_x_888) ;  /* 0x00000000ad087348 */ /* 0x020fea0003c00000 */
[----:B------:R0:W1:Y:S02]  /*5f30*/  SHFL.BFLY P3, R174, R176, R175, R178 ;  /* 0x0c0000afb0ae7389 */ /* 0x00006400000600b2 */
[----:B01---5:R-:W-:Y:S01]  /*5f40*/  ENDCOLLECTIVE ;  /* 0x000000000000791b */ /* 0x023fe20003800000 */
.L_x_888:
[----:B------:R-:W-:Y:S05]  /*5f50*/  BSYNC B0 ;  /* 0x0000000000007941 */ /* 0x000fea0003800000 */
.L_x_887:
[----:B------:R-:W-:Y:S01]  /*5f60*/  IMAD.MOV.U32 R3, RZ, RZ, R174 ;  /* 0x000000ffff037224 */ /* 0x000fe200078e00ae */
[----:B------:R-:W-:Y:S01]  /*5f70*/  HFMA2.MMA R175, -RZ, RZ, 0, 1.1920928955078125e-07 ;  /* 0x00000002ffaf7435 */ /* 0x000fe200000001ff */
[----:B------:R-:W-:Y:S02]  /*5f80*/  MOV R178, 0x1f ;  /* 0x0000001f00b27802 */ /* 0x000fe40000000f00 */
[----:B------:R-:W-:Y:S01]  /*5f90*/  FADD.FTZ R3, R0, R3 ;  /* 0x0000000300037221 */ /* 0x000fe20000010000 */
[----:B------:R-:W-:-:S04]  /*5fa0*/  MOV R173, 0xffffffff ;  /* 0xffffffff00ad7802 */ /* 0x000fc80000000f00 */
[----:B------:R-:W-:-:S07]  /*5fb0*/  MOV R176, R3 ;  /* 0x0000000300b07202 */ /* 0x000fce0000000f00 */
[----:B------:R-:W-:Y:S05]  /*5fc0*/  WARPSYNC.COLLECTIVE R173, `(.L_x_889) ;  /* 0x00000000ad087348 */ /* 0x000fea0003c00000 */
[----:B------:R0:W1:Y:S02]  /*5fd0*/  SHFL.BFLY P3, R174, R176, R175, R178 ;  /* 0x0c0000afb0ae7389 */ /* 0x00006400000600b2 */
[----:B01----:R-:W-:Y:S01]  /*5fe0*/  ENDCOLLECTIVE ;  /* 0x000000000000791b */ /* 0x003fe20003800000 */
.L_x_889:
[----:B------:R-:W-:Y:S01]  /*5ff0*/  HFMA2.MMA R175, -RZ, RZ, 0, 2.384185791015625e-07 ;  /* 0x00000004ffaf7435 */ /* 0x000fe200000001ff */
[----:B------:R-:W-:-:S04]  /*6000*/  IMAD.MOV.U32 R2, RZ, RZ, R174 ;  /* 0x000000ffff027224 */ /* 0x000fc800078e00ae */
[----:B------:R-:W-:-:S05]  /*6010*/  FADD.FTZ R16, R3, R2 ;  /* 0x0000000203107221 */ /* 0x000fca0000010000 */
[----:B------:R-:W-:-:S07]  /*6020*/  MOV R176, R16 ;  /* 0x0000001000b07202 */ /* 0x000fce0000000f00 */
[----:B------:R-:W-:Y:S05]  /*6030*/  WARPSYNC.COLLECTIVE R173, `(.L_x_890) ;  /* 0x00000000ad087348 */ /* 0x000fea0003c00000 */
[----:B------:R0:W1:Y:S02]  /*6040*/  SHFL.BFLY P3, R174, R176, R175, R178 ;  /* 0x0c0000afb0ae7389 */ /* 0x00006400000600b2 */
[----:B01----:R-:W-:Y:S01]  /*6050*/  ENDCOLLECTIVE ;  /* 0x000000000000791b */ /* 0x003fe20003800000 */
.L_x_890:
[----:B------:R-:W-:Y:S01]  /*6060*/  IMAD.MOV.U32 R175, RZ, RZ, 0x8 ;  /* 0x00000008ffaf7424 */ /* 0x000fe200078e00ff */
[----:B------:R-:W-:-:S05]  /*6070*/  MOV R17, R174 ;  /* 0x000000ae00117202 */ /* 0x000fca0000000f00 */
[----:B------:R-:W-:-:S05]  /*6080*/  FADD.FTZ R17, R16, R17 ;  /* 0x0000001110117221 */ /* 0x000fca0000010000 */
[----:B------:R-:W-:-:S07]  /*6090*/  MOV R176, R17 ;  /* 0x0000001100b07202 */ /* 0x000fce0000000f00 */
[----:B------:R-:W-:Y:S05]  /*60a0*/  WARPSYNC.COLLECTIVE R173, `(.L_x_891) ;  /* 0x00000000ad087348 */ /* 0x000fea0003c00000 */
[----:B------:R0:W1:Y:S02]  /*60b0*/  SHFL.BFLY P3, R174, R176, R175, R178 ;  /* 0x0c0000afb0ae7389 */ /* 0x00006400000600b2 */
[----:B01----:R-:W-:Y:S01]  /*60c0*/  ENDCOLLECTIVE ;  /* 0x000000000000791b */ /* 0x003fe20003800000 */
.L_x_891:
[----:B------:R-:W-:Y:S01]  /*60d0*/  HFMA2.MMA R175, -RZ, RZ, 0, 9.5367431640625e-07 ;  /* 0x00000010ffaf7435 */ /* 0x000fe200000001ff */
[----:B------:R-:W-:-:S05]  /*60e0*/  MOV R2, R174 ;  /* 0x000000ae00027202 */ /* 0x000fca0000000f00 */
[----:B------:R-:W-:Y:S02]  /*60f0*/  FADD.FTZ R171, R17, R2 ;  /* 0x0000000211ab7221 */ /* 0x000fe40000010000 */
[----:B------:R-:W0:Y:S03]  /*6100*/  LDC R2, c[0x0][0x290] ;  /* 0x0000a400ff027b82 */ /* 0x000e260000000800 */
[----:B------:R-:W-:-:S07]  /*6110*/  MOV R176, R171 ;  /* 0x000000ab00b07202 */ /* 0x000fce0000000f00 */
[----:B0-----:R-:W-:Y:S05]  /*6120*/  WARPSYNC.COLLECTIVE R173, `(.L_x_892) ;  /* 0x00000000ad087348 */ /* 0x001fea0003c00000 */
[----:B------:R1:W2:Y:S02]  /*6130*/  SHFL.BFLY P3, R174, R176, R175, R178 ;  /* 0x0c0000afb0ae7389 */ /* 0x0002a400000600b2 */
[----:B012---:R-:W-:Y:S01]  /*6140*/  ENDCOLLECTIVE ;  /* 0x000000000000791b */ /* 0x007fe20003800000 */
.L_x_892:
[----:B------:R-:W-:Y:S01]  /*6150*/  HFMA2.MMA R175, -RZ, RZ, 0, 5.9604644775390625e-08 ;  /* 0x00000001ffaf7435 */ /* 0x000fe200000001ff */
[----:B------:R-:W-:-:S05]  /*6160*/  MOV R172, R174 ;  /* 0x000000ae00ac7202 */ /* 0x000fca0000000f00 */
[----:B------:R-:W-:-:S04]  /*6170*/  FADD.FTZ R25, R171, R172 ;  /* 0x000000acab197221 */ /* 0x000fc80000010000 */
[----:B------:R-:W-:-:S04]  /*6180*/  FMUL.FTZ R25, R25, R2 ;  /* 0x0000000219197220 */ /* 0x000fc80000410000 */
        /* <DEDUP_REMOVED lines=95> */
[----:B------:R-:W-:-:S04]  /*6780*/  FFMA.FTZ R0, R3, R3, R0 ;  /* 0x0000000303007223 */ /* 0x000fc80000010000 */
[----:B------:R-:W-:-:S07]  /*6790*/  IMAD.MOV.U32 R176, RZ, RZ, R0 ;  /* 0x000000ffffb07224 */ /* 0x000fce00078e0000 */
[----:B------:R-:W-:Y:S05]  /*67a0*/  WARPSYNC.COLLECTIVE R173, `(.L_x_893) ;  /* 0x00000000ad087348 */ /* 0x000fea0003c00000 */
[----:B------:R0:W1:Y:S02]  /*67b0*/  SHFL.BFLY P3, R174, R176, R175, R178 ;  /* 0x0c0000afb0ae7389 */ /* 0x00006400000600b2 */
[----:B01----:R-:W-:Y:S01]  /*67c0*/  ENDCOLLECTIVE ;  /* 0x000000000000791b */ /* 0x003fe20003800000 */
.L_x_893:
[----:B------:R-:W-:Y:S01]  /*67d0*/  HFMA2.MMA R175, -RZ, RZ, 0, 1.1920928955078125e-07 ;  /* 0x00000002ffaf7435 */ /* 0x000fe200000001ff */
[----:B------:R-:W-:-:S05]  /*67e0*/  MOV R3, R174 ;  /* 0x000000ae00037202 */ /* 0x000fca0000000f00 */
[----:B------:R-:W-:-:S05]  /*67f0*/  FADD.FTZ R3, R0, R3 ;  /* 0x0000000300037221 */ /* 0x000fca0000010000 */
[----:B------:R-:W-:-:S07]  /*6800*/  MOV R176, R3 ;  /* 0x0000000300b07202 */ /* 0x000fce0000000f00 */
[----:B------:R-:W-:Y:S05]  /*6810*/  WARPSYNC.COLLECTIVE R173, `(.L_x_894) ;  /* 0x00000000ad087348 */ /* 0x000fea0003c00000 */
[----:B------:R0:W1:Y:S02]  /*6820*/  SHFL.BFLY P3, R174, R176, R175, R178 ;  /* 0x0c0000afb0ae7389 */ /* 0x00006400000600b2 */
[----:B01----:R-:W-:Y:S01]  /*6830*/  ENDCOLLECTIVE ;  /* 0x000000000000791b */ /* 0x003fe20003800000 */
.L_x_894:
[----:B------:R-:W-:Y:S01]  /*6840*/  HFMA2.MMA R175, -RZ, RZ, 0, 2.384185791015625e-07 ;  /* 0x00000004ffaf7435 */ /* 0x000fe200000001ff */
[----:B------:R-:W-:-:S04]  /*6850*/  IMAD.MOV.U32 R16, RZ, RZ, R174 ;  /* 0x000000ffff107224 */ /* 0x000fc800078e00ae */
[----:B------:R-:W-:-:S05]  /*6860*/  FADD.FTZ R16, R3, R16 ;  /* 0x0000001003107221 */ /* 0x000fca0000010000 */
[----:B------:R-:W-:-:S07]  /*6870*/  MOV R176, R16 ;  /* 0x0000001000b07202 */ /* 0x000fce0000000f00 */
[----:B------:R-:W-:Y:S05]  /*6880*/  WARPSYNC.COLLECTIVE R173, `(.L_x_895) ;  /* 0x00000000ad087348 */ /* 0x000fea0003c00000 */
[----:B------:R0:W1:Y:S02]  /*6890*/  SHFL.BFLY P3, R174, R176, R175, R178 ;  /* 0x0c0000afb0ae7389 */ /* 0x00006400000600b2 */
[----:B01----:R-:W-:Y:S01]  /*68a0*/  ENDCOLLECTIVE ;  /* 0x000000000000791b */ /* 0x003fe20003800000 */
.L_x_895:
[----:B------:R-:W-:Y:S01]  /*68b0*/  IMAD.MOV.U32 R175, RZ, RZ, 0x8 ;  /* 0x00000008ffaf7424 */ /* 0x000fe200078e00ff */
[----:B------:R-:W-:-:S05]  /*68c0*/  MOV R17, R174 ;  /* 0x000000ae00117202 */ /* 0x000fca0000000f00 */
[----:B------:R-:W-:-:S05]  /*68d0*/  FADD.FTZ R17, R16, R17 ;  /* 0x0000001110117221 */ /* 0x000fca0000010000 */
[----:B------:R-:W-:-:S07]  /*68e0*/  MOV R176, R17 ;  /* 0x0000001100b07202 */ /* 0x000fce0000000f00 */
[----:B------:R-:W-:Y:S05]  /*68f0*/  WARPSYNC.COLLECTIVE R173, `(.L_x_896) ;  /* 0x00000000ad087348 */ /* 0x000fea0003c00000 */
[----:B------:R0:W1:Y:S02]  /*6900*/  SHFL.BFLY P3, R174, R176, R175, R178 ;  /* 0x0c0000afb0ae7389 */ /* 0x00006400000600b2 */
[----:B01----:R-:W-:Y:S01]  /*6910*/  ENDCOLLECTIVE ;  /* 0x000000000000791b */ /* 0x003fe20003800000 */
.L_x_896:
[----:B------:R-:W-:Y:S01]  /*6920*/  HFMA2.MMA R175, -RZ, RZ, 0, 9.5367431640625e-07 ;  /* 0x00000010ffaf7435 */ /* 0x000fe200000001ff */
[----:B------:R-:W-:-:S05]  /*6930*/  MOV R172, R174 ;  /* 0x000000ae00ac7202 */ /* 0x000fca0000000f00 */
[----:B------:R-:W-:-:S05]  /*6940*/  FADD.FTZ R172, R17, R172 ;  /* 0x000000ac11ac7221 */ /* 0x000fca0000010000 */
[----:B------:R-:W-:-:S07]  /*6950*/  MOV R176, R172 ;  /* 0x000000ac00b07202 */ /* 0x000fce0000000f00 */
[----:B------:R-:W-:Y:S05]  /*6960*/  WARPSYNC.COLLECTIVE R173, `(.L_x_897) ;  /* 0x00000000ad087348 */ /* 0x000fea0003c00000 */
[----:B------:R0:W1:Y:S02]  /*6970*/  SHFL.BFLY P3, R174, R176, R175, R178 ;  /* 0x0c0000afb0ae7389 */ /* 0x00006400000600b2 */
[----:B01----:R-:W-:Y:S01]  /*6980*/  ENDCOLLECTIVE ;  /* 0x000000000000791b */ /* 0x003fe20003800000 */
.L_x_897:
[----:B------:R-:W-:Y:S01]  /*6990*/  MOV R171, R174 ;  /* 0x000000ae00ab7202 */ /* 0x000fe20000000f00 */
[----:B------:R-:W-:Y:S06]  /*69a0*/  BRA `(.L_x_898) ;  /* 0xffffffe800287947 */ /* 0x000fec000383ffff */
.L_x_899:
        /* <DEDUP_REMOVED lines=13> */
.L_x_40111:


//--------------------- .text._ZN10layer_norm31ln_parallel_residual_fwd_kernelINS_13Kernel_traitsI13__nv_bfloat16S2_S2_S2_fjLj1536ELj1ELj4ELj1ELj16ENS_18Kernel_traits_baseILj1536ES2_S2_S2_S2_fjLj128EEEEELb1ELb0ELb0EEEvNS_9FwdParamsE --------------------------
	.section	.text._ZN10layer_norm31ln_parallel_residual_fwd_kernelINS_13Kernel_traitsI13__nv_bfloat16S2_S2_S2_fjLj1536ELj1ELj4ELj1ELj16ENS_18Kernel_traits_baseILj1536ES2_S2_S2_S2_fjLj128EEEEELb1ELb0ELb0EEEvNS_9FwdParamsE,"ax",@progbits
	.align	128
        .global         _ZN10layer_norm31ln_parallel_residual_fwd_kernelINS_13Kernel_traitsI13__nv_bfloat16S2_S2_S2_fjLj1536ELj1ELj4ELj1ELj16ENS_18Kernel_traits_baseILj1536ES2_S2_S2_S2_fjLj128EEEEELb1ELb0ELb0EEEvNS_9FwdParamsE
        .type           _ZN10layer_norm31ln_parallel_residual_fwd_kernelINS_13Kernel_traitsI13__nv_bfloat16S2_S2_S2_fjLj1536ELj1ELj4ELj1ELj16ENS_18Kernel_traits_baseILj1536ES2_S2_S2_S2_fjLj128EEEEELb1ELb0ELb0EEEvNS_9FwdParamsE,@function
        .size           _ZN10layer_norm31ln_parallel_residual_fwd_kernelINS_13Kernel_traitsI13__nv_bfloat16S2_S2_S2_fjLj1536ELj1ELj4ELj1ELj16ENS_18Kernel_traits_baseILj1536ES2_S2_S2_S2_fjLj128EEEEELb1ELb0ELb0EEEvNS_9FwdParamsE,(.L_x_40112 - _ZN10layer_norm31ln_parallel_residual_fwd_kernelINS_13Kernel_traitsI13__nv_bfloat16S2_S2_S2_fjLj1536ELj1ELj4ELj1ELj16ENS_18Kernel_traits_baseILj1536ES2_S2_S2_S2_fjLj128EEEEELb1ELb0ELb0EEEvNS_9FwdParamsE)
        .other          _ZN10layer_norm31ln_parallel_residual_fwd_kernelINS_13Kernel_traitsI13__nv_bfloat16S2_S2_S2_fjLj1536ELj1ELj4ELj1ELj16ENS_18Kernel_traits_baseILj1536ES2_S2_S2_S2_fjLj128EEEEELb1ELb0ELb0EEEvNS_9FwdParamsE,@"STO_CUDA_ENTRY STV_DEFAULT"
_ZN10layer_norm31ln_parallel_residual_fwd_kernelINS_13Kernel_traitsI13__nv_bfloat16S2_S2_S2_fjLj1536ELj1ELj4ELj1ELj16ENS_18Kernel_traits_baseILj1536ES2_S2_S2_S2_fjLj128EEEEELb1ELb0ELb0EEEvNS_9FwdParamsE:
.text._ZN10layer_norm31ln_parallel_residual_fwd_kernelINS_13Kernel_traitsI13__nv_bfloat16S2_S2_S2_fjLj1536ELj1ELj4ELj1ELj16ENS_18Kernel_traits_baseILj1536ES2_S2_S2_S2_fjLj128EEEEELb1ELb0ELb0EEEvNS_9FwdParamsE:
[----:B------:R-:W0:Y:S08]  /*0000*/  LDC R1, c[0x0][0x28] ;  /* 0x00000a00ff017b82 */ /* 0x000e300000000800 */
[----:B------:R-:W1:Y:S01]  /*0010*/  LDC R30, c[0x0][0x2e8] ;  /* 0x0000ba00ff1e7b82 */ /* 0x000e620000000800 */
[----:B------:R-:W-:Y:S01]  /*0020*/  ULDC.U8 UR4, c[0x0][0x2f4] ;  /* 0x0000bd0000047ab9 */ /* 0x000fe20000000000 */
[----:B------:R-:W-:Y:S01]  /*0030*/  ULDC.64 UR6, c[0x0][0x2e0] ;  /* 0x0000b80000067ab9 */ /* 0x000fe20000000a00 */
[----:B------:R-:W-:Y:S01]  /*0040*/  ISETP.NE.AND P0, PT, RZ, UR4, PT ;  /* 0x00000004ff007c0c */ /* 0x000fe2000bf05270 */
[----:B------:R-:W-:Y:S01]  /*0050*/  ULDC.64 UR4, c[0x0][0x208] ;  /* 0x0000820000047ab9 */ /* 0x000fe20000000a00 */
[----:B------:R-:W-:-:S02]  /*0060*/  IMAD.U32 R10, RZ, RZ, UR6 ;  /* 0x00000006ff0a7e24 */ /* 0x000fc4000f8e00ff */
[----:B------:R-:W-:Y:S01]  /*0070*/  IMAD.U32 R11, RZ, RZ, UR7 ;  /* 0x00000007ff0b7e24 */ /* 0x000fe2000f8e00ff */
[----:B------:R-:W2:Y:S01]  /*0080*/  LDC R31, c[0x0][0x2ec] ;  /* 0x0000bb00ff1f7b82 */ /* 0x000ea20000000800 */
[----:B0-----:R-:W-:-:S07]  /*0090*/  VIADD R1, R1, 0xffffff78 ;  /* 0xffffff7801017836 */ /* 0x001fce0000000000 */
[----:B------:R-:W3:Y:S01]  /*00a0*/  @P0 LDG.E.64 R2, desc[UR4][R10.64] ;  /* 0x000000040a020981 */ /* 0x000ee2000c1e1b00 */
[----:B------:R-:W0:Y:S01]  /*00b0*/  @P0 LDC R9, c[0x0][0x2f0] ;  /* 0x0000bc00ff090b82 */ /* 0x000e220000000800 */
[----:B-1----:R-:W-:Y:S01]  /*00c0*/  @P0 MOV R6, R30 ;  /* 0x0000001e00060202 */ /* 0x002fe20000000f00 */
[----:B------:R-:W1:Y:S01]  /*00d0*/  S2R R14, SR_TID.X ;  /* 0x00000000000e7919 */ /* 0x000e620000002100 */
[----:B------:R-:W1:Y:S01]  /*00e0*/  S2R R17, SR_CTAID.X ;  /* 0x0000000000117919 */ /* 0x000e620000002500 */
[----:B------:R-:W-:-:S04]  /*00f0*/  ULDC UR8, c[0x0][0x0] ;  /* 0x0000000000087ab9 */ /* 0x000fc80000000800 */
[----:B------:R-:W4:Y:S01]  /*0100*/  LDC R15, c[0x0][0x218] ;  /* 0x00008600ff0f7b82 */ /* 0x000f220000000800 */
[----:B--2---:R-:W-:-:S06]  /*0110*/  @P0 IMAD.MOV.U32 R7, RZ, RZ, R31 ;  /* 0x000000ffff070224 */ /* 0x004fcc00078e001f */
[----:B------:R-:W0:Y:S01]  /*0120*/  @P0 LDG.E.64 R6, desc[UR4][R6.64] ;  /* 0x0000000406060981 */ /* 0x000e22000c1e1b00 */
[----:B-1----:R-:W-:Y:S01]  /*0130*/  IMAD R0, R17, UR8, R14 ;  /* 0x0000000811007c24 */ /* 0x002fe2000f8e020e */
[----:B----4-:R-:W-:Y:S02]  /*0140*/  SHF.R.S32.HI R4, RZ, 0x1f, R15 ;  /* 0x0000001fff047819 */ /* 0x010fe4000001140f */
[----:B------:R-:W-:Y:S02]  /*0150*/  LOP3.LUT R16, R14, 0x1f, RZ, 0xc0, !PT ;  /* 0x0000001f0e107812 */ /* 0x000fe400078ec0ff */
[----:B------:R-:W-:-:S03]  /*0160*/  LEA.HI R4, R4, R15, RZ, 0x3 ;  /* 0x0000000f04047211 */ /* 0x000fc600078f18ff */
[----:B------:R-:W-:Y:S01]  /*0170*/  IMAD.MOV.U32 R15, RZ, RZ, R16 ;  /* 0x000000ffff0f7224 */ /* 0x000fe200078e0010 */
[----:B------:R-:W-:Y:S01]  /*0180*/  LOP3.LUT R5, R5, 0xffffffdf, RZ, 0xc0, !PT ;  /* 0xffffffdf05057812 */ /* 0x000fe200078ec0ff */
[----:B------:R-:W-:Y:S01]  /*0190*/  BSSY B0, `(.L_x_900) ;  /* 0x0000063000007945 */ /* 0x000fe20003800000 */
[----:B---3--:R-:W-:Y:S02]  /*01a0*/  @P0 R2UR UR6, R2 ;  /* 0x00000000020602ca */ /* 0x008fe400000e0000 */
[----:B------:R-:W-:Y:S02]  /*01b0*/  @P0 R2UR UR7, R3 ;  /* 0x00000000030702ca */ /* 0x000fe400000e0000 */
[----:B0-----:R-:W-:-:S05]  /*01c0*/  @P0 IADD3 R30, P1, R6, R9, RZ ;  /* 0x00000009061e0210 */ /* 0x001fca0007f3e0ff */
[----:B------:R-:W-:-:S05]  /*01d0*/  @P0 IMAD.X R31, RZ, RZ, R7, P1 ;  /* 0x000000ffff1f0224 */ /* 0x000fca00008e0607 */
[--C-:B------:R-:W-:Y:S01]  /*01e0*/  SHF.R.U64 R2, R30, 0x2, R31.reuse ;  /* 0x000000021e027819 */ /* 0x100fe2000000121f */
[----:B------:R-:W-:Y:S01]  /*01f0*/  IMAD.WIDE.U32 R8, R0, -0x326172a9, RZ ;  /* 0xcd9e8d5700087825 */ /* 0x000fe200078e00ff */
[----:B------:R-:W-:-:S03]  /*0200*/  SHF.R.U32.HI R3, RZ, 0x2, R31 ;  /* 0x00000002ff037819 */ /* 0x000fc6000001161f */
[----:B------:R-:W-:Y:S01]  /*0210*/  IMAD.WIDE.U32 R6, R2, -0x2daee0ad, RZ ;  /* 0xd2511f5302067825 */ /* 0x000fe200078e00ff */
[----:B------:R-:W-:Y:S01]  /*0220*/  LOP3.LUT R10, R9, UR6, R3, 0x96, !PT ;  /* 0x00000006090a7c12 */ /* 0x000fe2000f8e9603 */
[----:B------:R-:W-:-:S03]  /*0230*/  UIADD3 UR8, UR7, -0x4498517b, URZ ;  /* 0xbb67ae8507087890 */ /* 0x000fc6000fffe03f */
[----:B------:R-:W-:Y:S01]  /*0240*/  LOP3.LUT R12, R7, UR7, RZ, 0x3c, !PT ;  /* 0x00000007070c7c12 */ /* 0x000fe2000f8e3cff */
[----:B------:R-:W-:Y:S01]  /*0250*/  IMAD.WIDE.U32 R10, R10, -0x2daee0ad, RZ ;  /* 0xd2511f530a0a7825 */ /* 0x000fe200078e00ff */
[----:B------:R-:W-:-:S03]  /*0260*/  UIADD3 UR9, UR6, -0x61c88647, URZ ;  /* 0x9e3779b906097890 */ /* 0x000fc6000fffe03f */
[----:B------:R-:W-:Y:S01]  /*0270*/  IMAD.WIDE.U32 R12, R12, -0x326172a9, RZ ;  /* 0xcd9e8d570c0c7825 */ /* 0x000fe200078e00ff */
[----:B------:R-:W-:Y:S01]  /*0280*/  LOP3.LUT R9, R11, UR8, R6, 0x96, !PT ;  /* 0x000000080b097c12 */ /* 0x000fe2000f8e9606 */
[----:B------:R-:W-:-:S03]  /*0290*/  UIADD3 UR10, UR6, 0x3c6ef372, URZ ;  /* 0x3c6ef372060a7890 */ /* 0x000fc6000fffe03f */
[----:B------:R-:W-:Y:S01]  /*02a0*/  LOP3.LUT R6, R13, UR9, R8, 0x96, !PT ;  /* 0x000000090d067c12 */ /* 0x000fe2000f8e9608 */
[----:B------:R-:W-:Y:S01]  /*02b0*/  IMAD.WIDE.U32 R8, R9, -0x326172a9, RZ ;  /* 0xcd9e8d5709087825 */ /* 0x000fe200078e00ff */
[----:B------:R-:W-:-:S03]  /*02c0*/  UIADD3 UR11, UR7, 0x76cf5d0a, URZ ;  /* 0x76cf5d0a070b7890 */ /* 0x000fc6000fffe03f */
[----:B------:R-:W-:Y:S01]  /*02d0*/  IMAD.WIDE.U32 R6, R6, -0x2daee0ad, RZ ;  /* 0xd2511f5306067825 */ /* 0x000fe200078e00ff */
[----:B------:R-:W-:Y:S01]  /*02e0*/  LOP3.LUT R11, R9, UR10, R12, 0x96, !PT ;  /* 0x0000000a090b7c12 */ /* 0x000fe2000f8e960c */
[----:B------:R-:W-:-:S03]  /*02f0*/  UIADD3 UR12, UR7, 0x32370b8f, URZ ;  /* 0x32370b8f070c7890 */ /* 0x000fc6000fffe03f */
[----:B------:R-:W-:Y:S01]  /*0300*/  LOP3.LUT R12, R7, UR11, R10, 0x96, !PT ;  /* 0x0000000b070c7c12 */ /* 0x000fe2000f8e960a */
[----:B------:R-:W-:Y:S01]  /*0310*/  IMAD.WIDE.U32 R10, R11, -0x2daee0ad, RZ ;  /* 0xd2511f530b0a7825 */ /* 0x000fe200078e00ff */
[----:B------:R-:W-:-:S03]  /*0320*/  UIADD3 UR13, UR6, -0x255992d5, URZ ;  /* 0xdaa66d2b060d7890 */ /* 0x000fc6000fffe03f */
[----:B------:R-:W-:Y:S01]  /*0330*/  IMAD.WIDE.U32 R12, R12, -0x326172a9, RZ ;  /* 0xcd9e8d570c0c7825 */ /* 0x000fe200078e00ff */
[----:B------:R-:W-:Y:S01]  /*0340*/  LOP3.LUT R9, R11, UR12, R6, 0x96, !PT ;  /* 0x0000000c0b097c12 */ /* 0x000fe2000f8e9606 */
[----:B------:R-:W-:-:S03]  /*0350*/  UIADD3 UR14, UR6, 0x78dde6e4, URZ ;  /* 0x78dde6e4060e7890 */ /* 0x000fc6000fffe03f */
[----:B------:R-:W-:Y:S01]  /*0360*/  LOP3.LUT R6, R13, UR13, R8, 0x96, !PT ;  /* 0x0000000d0d067c12 */ /* 0x000fe2000f8e9608 */
[----:B------:R-:W-:Y:S01]  /*0370*/  IMAD.WIDE.U32 R8, R9, -0x326172a9, RZ ;  /* 0xcd9e8d5709087825 */ /* 0x000fe200078e00ff */
[----:B------:R-:W-:-:S03]  /*0380*/  UIADD3 UR15, UR7, -0x126145ec, URZ ;  /* 0xed9eba14070f7890 */ /* 0x000fc6000fffe03f */
[----:B------:R-:W-:Y:S01]  /*0390*/  IMAD.WIDE.U32 R6, R6, -0x2daee0ad, RZ ;  /* 0xd2511f5306067825 */ /* 0x000fe200078e00ff */
[----:B------:R-:W-:-:S04]  /*03a0*/  LOP3.LUT R11, R9, UR14, R12, 0x96, !PT ;  /* 0x0000000e090b7c12 */ /* 0x000fc8000f8e960c */
[----:B------:R-:W-:Y:S02]  /*03b0*/  LOP3.LUT R12, R7, UR15, R10, 0x96, !PT ;  /* 0x0000000f070c7c12 */ /* 0x000fe4000f8e960a */
[----:B------:R-:W-:-:S04]  /*03c0*/  LOP3.LUT R7, R15, 0x1f, RZ, 0x3c, !PT ;  /* 0x0000001f0f077812 */ /* 0x000fc800078e3cff */
[----:B------:R-:W-:-:S04]  /*03d0*/  LEA.HI.SX32 R4, R4, R7, 0x1d ;  /* 0x0000000704047211 */ /* 0x000fc800078feaff */
[C---:B------:R-:W-:Y:S02]  /*03e0*/  LOP3.LUT P2, RZ, R4.reuse, 0xffffffe0, RZ, 0xc0, !PT ;  /* 0xffffffe004ff7812 */ /* 0x040fe4000784c0ff */
[C---:B------:R-:W-:Y:S02]  /*03f0*/  ISETP.GE.U32.AND P5, PT, R4.reuse, 0x40, PT ;  /* 0x000000400400780c */ /* 0x040fe40003fa6070 */
[----:B------:R-:W-:Y:S01]  /*0400*/  ISETP.GE.U32.AND P4, PT, R4, 0x60, PT ;  /* 0x000000600400780c */ /* 0x000fe20003f86070 */
[----:B------:R-:W-:-:S08]  /*0410*/  UIADD3 UR17, UR7, -0x56f99767, URZ ;  /* 0xa906689907117890 */ /* 0x000fd0000fffe03f */
[----:B------:R-:W-:-:S04]  /*0420*/  @P2 LOP3.LUT R5, R5, 0x20, RZ, 0xfc, !PT ;  /* 0x0000002005052812 */ /* 0x000fc800078efcff */
[----:B------:R-:W-:Y:S01]  /*0430*/  LOP3.LUT R5, R5, 0xfffffbff, RZ, 0xc0, !PT ;  /* 0xfffffbff05057812 */ /* 0x000fe200078ec0ff */
[----:B------:R-:W-:Y:S01]  /*0440*/  UIADD3 UR16, UR6, 0x1715609d, URZ ;  /* 0x1715609d06107890 */ /* 0x000fe2000fffe03f */
[----:B------:R-:W-:Y:S02]  /*0450*/  IMAD.WIDE.U32 R10, R11, -0x2daee0ad, RZ ;  /* 0xd2511f530b0a7825 */ /* 0x000fe400078e00ff */
[----:B------:R-:W-:Y:S02]  /*0460*/  @P5 LOP3.LUT R5, R5, 0x400, RZ, 0xfc, !PT ;  /* 0x0000040005055812 */ /* 0x000fe400078efcff */
[----:B------:R-:W-:Y:S01]  /*0470*/  IMAD.WIDE.U32 R12, R12, -0x326172a9, RZ ;  /* 0xcd9e8d570c0c7825 */ /* 0x000fe200078e00ff */
[----:B------:R-:W-:Y:S02]  /*0480*/  ISETP.GE.U32.AND P3, PT, R4, 0x80, PT ;  /* 0x000000800400780c */ /* 0x000fe40003f66070 */
[----:B------:R-:W-:Y:S02]  /*0490*/  LOP3.LUT R5, R5, 0xfffffdff, RZ, 0xc0, !PT ;  /* 0xfffffdff05057812 */ /* 0x000fe400078ec0ff */
[----:B------:R-:W-:-:S02]  /*04a0*/  LOP3.LUT R28, R11, UR17, R6, 0x96, !PT ;  /* 0x000000110b1c7c12 */ /* 0x000fc4000f8e9606 */
[----:B------:R-:W-:Y:S02]  /*04b0*/  LOP3.LUT R6, R13, UR16, R8, 0x96, !PT ;  /* 0x000000100d067c12 */ /* 0x000fe4000f8e9608 */
[----:B------:R-:W-:Y:S01]  /*04c0*/  @P4 LOP3.LUT R5, R5, 0x200, RZ, 0xfc, !PT ;  /* 0x0000020005054812 */ /* 0x000fe200078efcff */
[----:B------:R-:W-:Y:S01]  /*04d0*/  UIADD3 UR18, UR6, -0x4ab325aa, URZ ;  /* 0xb54cda5606127890 */ /* 0x000fe2000fffe03f */
[----:B------:R-:W-:Y:S01]  /*04e0*/  IMAD.WIDE.U32 R28, R28, -0x326172a9, RZ ;  /* 0xcd9e8d571c1c7825 */ /* 0x000fe200078e00ff */
[----:B------:R-:W-:Y:S01]  /*04f0*/  UIADD3 UR19, UR7, 0x646e171e, URZ ;  /* 0x646e171e07137890 */ /* 0x000fe2000fffe03f */
[----:B------:R-:W-:Y:S02]  /*0500*/  LOP3.LUT R5, R5, 0xfffffeff, RZ, 0xc0, !PT ;  /* 0xfffffeff05057812 */ /* 0x000fe400078ec0ff */
[----:B------:R-:W-:Y:S01]  /*0510*/  IMAD.WIDE.U32 R6, R6, -0x2daee0ad, RZ ;  /* 0xd2511f5306067825 */ /* 0x000fe200078e00ff */
[----:B------:R-:W-:Y:S02]  /*0520*/  UIADD3 UR20, UR6, 0x5384540f, URZ ;  /* 0x5384540f06147890 */ /* 0x000fe4000fffe03f */
[----:B------:R-:W-:-:S02]  /*0530*/  UIADD3 UR21, UR7, 0x1fd5c5a3, URZ ;  /* 0x1fd5c5a307157890 */ /* 0x000fc4000fffe03f */
[----:B------:R-:W-:Y:S02]  /*0540*/  UIADD3 UR22, UR6, -0xe443238, URZ ;  /* 0xf1bbcdc806167890 */ /* 0x000fe4000fffe03f */
[----:B------:R-:W-:Y:S01]  /*0550*/  UIADD3 UR23, UR7, -0x24c28bd8, URZ ;  /* 0xdb3d742807177890 */ /* 0x000fe2000fffe03f */
[----:B------:R-:W-:Y:S02]  /*0560*/  LOP3.LUT R38, R29, UR18, R12, 0x96, !PT ;  /* 0x000000121d267c12 */ /* 0x000fe4000f8e960c */
[----:B------:R-:W-:Y:S02]  /*0570*/  @P3 LOP3.LUT R5, R5, 0x100, RZ, 0xfc, !PT ;  /* 0x0000010005053812 */ /* 0x000fe400078efcff */
[----:B------:R-:W-:Y:S01]  /*0580*/  LOP3.LUT R40, R7, UR19, R10, 0x96, !PT ;  /* 0x0000001307287c12 */ /* 0x000fe2000f8e960a */
[----:B------:R-:W-:Y:S06]  /*0590*/  @!P2 BRA `(.L_x_901) ;  /* 0x000000000088a947 */ /* 0x000fec0003800000 */
        /* <DEDUP_REMOVED lines=34> */
.L_x_901:
[----:B------:R-:W-:Y:S05]  /*07c0*/  BSYNC B0 ;  /* 0x0000000000007941 */ /* 0x000fea0003800000 */
.L_x_900:
        /* <DEDUP_REMOVED lines=36> */
.L_x_903:
[----:B------:R-:W-:Y:S05]  /*0a10*/  BSYNC B0 ;  /* 0x0000000000007941 */ /* 0x000fea0003800000 */
.L_x_902:
        /* <DEDUP_REMOVED lines=36> */
.L_x_905:
[----:B------:R-:W-:Y:S05]  /*0c60*/  BSYNC B0 ;  /* 0x0000000000007941 */ /* 0x000fea0003800000 */
.L_x_904:
        /* <DEDUP_REMOVED lines=36> */
.L_x_907:
[----:B------:R-:W-:Y:S05]  /*0eb0*/  BSYNC B0 ;  /* 0x0000000000007941 */ /* 0x000fea0003800000 */
.L_x_906:
[----:B------:R-:W-:Y:S01]  /*0ec0*/  ISETP.GE.U32.AND P0, PT, R4, 0xa0, PT ;  /* 0x000000a00400780c */ /* 0x000fe20003f06070 */
[----:B------:R-:W-:Y:S01]  /*0ed0*/  IMAD.WIDE.U32 R38, R38, -0x2daee0ad, RZ ;  /* 0xd2511f5326267825 */ /* 0x000fe200078e00ff */
[----:B------:R-:W-:Y:S01]  /*0ee0*/  LOP3.LUT R5, R5, 0xffffff7f, RZ, 0xc0, !PT ;  /* 0xffffff7f05057812 */ /* 0x000fe200078ec0ff */
[----:B------:R-:W-:Y:S01]  /*0ef0*/  UIADD3 UR34, UR6, -0x700cb87f, URZ ;  /* 0x8ff3478106227890 */ /* 0x000fe2000fffe03f */
[----:B------:R-:W-:Y:S01]  /*0f00*/  BSSY B0, `(.L_x_908) ;  /* 0x0000029000007945 */ /* 0x000fe20003800000 */
[----:B------:R-:W-:Y:S01]  /*0f10*/  IMAD.WIDE.U32 R40, R40, -0x326172a9, RZ ;  /* 0xcd9e8d5728287825 */ /* 0x000fe200078e00ff */
[----:B------:R-:W-:Y:S02]  /*0f20*/  LOP3.LUT R29, R39, UR21, R6, 0x96, !PT ;  /* 0x00000015271d7c12 */ /* 0x000fe4000f8e9606 */
[----:B------:R-:W-:Y:S02]  /*0f30*/  SHF.R.U32.HI R12, RZ, 0x5, R14 ;  /* 0x00000005ff0c7819 */ /* 0x000fe4000001160e */
[----:B------:R-:W-:-:S03]  /*0f40*/  LOP3.LUT R28, R41, UR20, R28, 0x96, !PT ;  /* 0x00000014291c7c12 */ /* 0x000fc6000f8e961c */
        /* <DEDUP_REMOVED lines=23> */
[----:B------:R-:W-:Y:S02]  /*10c0*/  IADD3 R15, R15, 0x20, RZ ;  /* 0x000000200f0f7810 */ /* 0x000fe40007ffe0ff */
        /* <DEDUP_REMOVED lines=12> */
.L_x_909:
[----:B------:R-:W-:Y:S05]  /*1190*/  BSYNC B0 ;  /* 0x0000000000007941 */ /* 0x000fea0003800000 */
.L_x_908:
[----:B------:R-:W-:Y:S01]  /*11a0*/  ISETP.GE.U32.AND P0, PT, R4, 0xc0, PT ;  /* 0x000000c00400780c */ /* 0x000fe20003f06070 */
[----:B------:R-:W-:Y:S01]  /*11b0*/  IMAD.HI.U32 R7, R29, -0x326172a9, RZ ;  /* 0xcd9e8d571d077827 */ /* 0x000fe200078e00ff */
[----:B------:R-:W-:Y:S01]  /*11c0*/  LOP3.LUT R5, R5, 0xffffffbf, RZ, 0xc0, !PT ;  /* 0xffffffbf05057812 */ /* 0x000fe200078ec0ff */
[----:B------:R-:W-:Y:S01]  /*11d0*/  UIADD3 UR35, UR7, -0x695add53, URZ ;  /* 0x96a522ad07237890 */ /* 0x000fe2000fffe03f */
[----:B------:R-:W-:Y:S01]  /*11e0*/  BSSY B0, `(.L_x_910) ;  /* 0x000001f000007945 */ /* 0x000fe20003800000 */
[----:B------:R-:W-:Y:S01]  /*11f0*/  IMAD R6, R17, 0x4, R12 ;  /* 0x0000000411067824 */ /* 0x000fe200078e020c */
[----:B------:R-:W-:Y:S01]  /*1200*/  LOP3.LUT R40, R7, UR22, R40, 0x96, !PT ;  /* 0x0000001607287c12 */ /* 0x000fe2000f8e9628 */
[----:B------:R-:W-:-:S06]  /*1210*/  IMAD.HI.U32 R7, R28, -0x2daee0ad, RZ ;  /* 0xd2511f531c077827 */ /* 0x000fcc00078e00ff */
[----:B------:R-:W-:Y:S01]  /*1220*/  @P0 LOP3.LUT R5, R5, 0x40, RZ, 0xfc, !PT ;  /* 0x0000004005050812 */ /* 0x000fe200078efcff */
[----:B------:R-:W-:Y:S06]  /*1230*/  @!P0 BRA `(.L_x_911) ;  /* 0x0000000000648947 */ /* 0x000fec0003800000 */
[----:B------:R-:W-:Y:S01]  /*1240*/  IMAD.SHL.U32 R120, R15, 0x10, RZ ;  /* 0x000000100f787824 */ /* 0x000fe200078e00ff */
[----:B------:R-:W-:Y:S01]  /*1250*/  ULDC.64 UR26, c[0x0][0x268] ;  /* 0x00009a00001a7ab9 */ /* 0x000fe20000000a00 */
[----:B------:R-:W-:Y:S01]  /*1260*/  SHF.R.U32.HI R12, RZ, 0x1c, R15 ;  /* 0x0000001cff0c7819 */ /* 0x000fe2000001160f */
[----:B------:R-:W-:Y:S02]  /*1270*/  ULDC.64 UR24, c[0x0][0x2c8] ;  /* 0x0000b20000187ab9 */ /* 0x000fe40000000a00 */
        /* <DEDUP_REMOVED lines=21> */
.L_x_911:
[----:B------:R-:W-:Y:S05]  /*13d0*/  BSYNC B0 ;  /* 0x0000000000007941 */ /* 0x000fea0003800000 */
.L_x_910:
[----:B------:R-:W-:Y:S01]  /*13e0*/  ULDC UR24, c[0x0][0x214] ;  /* 0x0000850000187ab9 */ /* 0x000fe20000000800 */
[----:B------:R-:W-:Y:S02]  /*13f0*/  LOP3.LUT R38, R7, UR23, R38, 0x96, !PT ;  /* 0x0000001707267c12 */ /* 0x000fe4000f8e9626 */
[----:B------:R-:W-:-:S13]  /*1400*/  ISETP.GE.AND P0, PT, R6, UR24, PT ;  /* 0x0000001806007c0c */ /* 0x000fda000bf06270 */
[----:B------:R-:W-:Y:S05]  /*1410*/  @P0 EXIT ;  /* 0x000000000000094d */ /* 0x000fea0003800000 */
[----:B------:R-:W-:Y:S01]  /*1420*/  IMAD.U32 R76, R76, 0x10000, RZ ;  /* 0x000100004c4c7824 */ /* 0x000fe200078e00ff */
[----:B------:R-:W-:Y:S01]  /*1430*/  SHF.L.U32 R37, R77, 0x10, RZ ;  /* 0x000000104d257819 */ /* 0x000fe200000006ff */
[----:B------:R-:W-:Y:S01]  /*1440*/  IMAD.U32 R7, R78, 0x10000, RZ ;  /* 0x000100004e077824 */ /* 0x000fe200078e00ff */
[C---:B-----5:R-:W-:Y:S01]  /*1450*/  PRMT R135, R44.reuse, 0x7632, R135 ;  /* 0x000076322c877816 */ /* 0x060fe20000000087 */
[----:B------:R-:W-:Y:S01]  /*1460*/  IMAD.U32 R144, R44, 0x10000, RZ ;  /* 0x000100002c907824 */ /* 0x000fe200078e00ff */
[----:B------:R0:W-:Y:S01]  /*1470*/  STL [R1+0x80], R76 ;  /* 0x0000804c01007387 */ /* 0x0001e20000100800 */
[C---:B------:R-:W-:Y:S01]  /*1480*/  PRMT R164, R48.reuse, 0x7632, R164 ;  /* 0x0000763230a47816 */ /* 0x040fe200000000a4 */
[----:B------:R-:W-:Y:S01]  /*1490*/  IMAD.U32 R168, R48, 0x10000, RZ ;  /* 0x0001000030a87824 */ /* 0x000fe200078e00ff */
[C---:B------:R-:W-:Y:S01]  /*14a0*/  PRMT R140, R8.reuse, 0x7632, R140 ;  /* 0x00007632088c7816 */ /* 0x040fe2000000008c */
[----:B------:R1:W-:Y:S01]  /*14b0*/  STL [R1+0x7c], R37 ;  /* 0x00007c2501007387 */ /* 0x0003e20000100800 */
[----:B------:R-:W-:Y:S01]  /*14c0*/  IMAD.U32 R145, R8, 0x10000, RZ ;  /* 0x0001000008917824 */ /* 0x000fe200078e00ff */
[C---:B------:R-:W-:Y:S01]  /*14d0*/  PRMT R39, R9.reuse, 0x7632, R39 ;  /* 0x0000763209277816 */ /* 0x040fe20000000027 */
[----:B------:R-:W-:Y:S01]  /*14e0*/  IMAD.HI.U32 R44, R40, -0x2daee0ad, RZ ;  /* 0xd2511f53282c7827 */ /* 0x000fe200078e00ff */
[----:B------:R2:W-:Y:S01]  /*14f0*/  STL [R1+0x78], R7 ;  /* 0x0000780701007387 */ /* 0x0005e20000100800 */
[----:B------:R-:W-:Y:S01]  /*1500*/  SHF.L.U32 R134, R9, 0x10, RZ ;  /* 0x0000001009867819 */ /* 0x000fe200000006ff */
[----:B------:R-:W-:Y:S01]  /*1510*/  BSSY B0, `(.L_x_912) ;  /* 0x0002679000007945 */ /* 0x000fe20003800000 */
[----:B0-----:R-:W-:Y:S01]  /*1520*/  IMAD.U32 R76, R79, 0x10000, RZ ;  /* 0x000100004f4c7824 */ /* 0x001fe200078e00ff */
[----:B------:R-:W-:Y:S01]  /*1530*/  PRMT R158, R49, 0x7632, R158 ;  /* 0x00007632319e7816 */ /* 0x000fe2000000009e */
[----:B------:R-:W-:Y:S01]  /*1540*/  IMAD.U32 R8, R11, 0x10000, RZ ;  /* 0x000100000b087824 */ /* 0x000fe200078e00ff */
[----:B------:R-:W-:Y:S01]  /*1550*/  SHF.L.U32 R162, R49, 0x10, RZ ;  /* 0x0000001031a27819 */ /* 0x000fe200000006ff */
[----:B-1----:R-:W-:Y:S01]  /*1560*/  IMAD.U32 R37, R80, 0x10000, RZ ;  /* 0x0001000050257824 */ /* 0x002fe200078e00ff */
[----:B------:R0:W-:Y:S01]  /*1570*/  STL [R1+0x74], R76 ;  /* 0x0000744c01007387 */ /* 0x0001e20000100800 */
[----:B------:R-:W-:Y:S01]  /*1580*/  PRMT R48, R11, 0x7632, R48 ;  /* 0x000076320b307816 */ /* 0x000fe20000000030 */
[----:B------:R-:W-:Y:S01]  /*1590*/  IMAD.U32 R237, R72, 0x10000, RZ ;  /* 0x0001000048ed7824 */ /* 0x000fe200078e00ff */
[----:B--2---:R-:W-:Y:S01]  /*15a0*/  SHF.L.U32 R7, R81, 0x10, RZ ;  /* 0x0000001051077819 */ /* 0x004fe200000006ff */
[----:B------:R1:W-:Y:S01]  /*15b0*/  STL [R1+0x70], R37 ;  /* 0x0000702501007387 */ /* 0x0003e20000100800 */
[C---:B------:R-:W-:Y:S01]  /*15c0*/  PRMT R41, R45.reuse, 0x7632, R41 ;  /* 0x000076322d297816 */ /* 0x040fe20000000029 */
[----:B------:R-:W-:Y:S01]  /*15d0*/  IMAD.U32 R193, R60, 0x10000, RZ ;  /* 0x000100003cc17824 */ /* 0x000fe200078e00ff */
[----:B------:R-:W-:Y:S01]  /*15e0*/  SHF.L.U32 R9, R45, 0x10, RZ ;  /* 0x000000102d097819 */ /* 0x000fe200000006ff */
[----:B------:R2:W-:Y:S01]  /*15f0*/  STL [R1+0x6c], R7 ;  /* 0x00006c0701007387 */ /* 0x0005e20000100800 */
[----:B------:R-:W-:Y:S01]  /*1600*/  PRMT R233, R72, 0x7632, R233 ;  /* 0x0000763248e97816 */ /* 0x000fe200000000e9 */
[----:B0-----:R-:W-:Y:S01]  /*1610*/  IMAD.U32 R76, R82, 0x10000, RZ ;  /* 0x00010000524c7824 */ /* 0x001fe200078e00ff */
[C---:B------:R-:W-:Y:S01]  /*1620*/  PRMT R228, R73.reuse, 0x7632, R228 ;  /* 0x0000763249e47816 */ /* 0x040fe200000000e4 */
[----:B------:R-:W-:Y:S01]  /*1630*/  IMAD.U32 R192, R56, 0x10000, RZ ;  /* 0x0001000038c07824 */ /* 0x000fe200078e00ff */
[----:B------:R-:W-:Y:S01]  /*1640*/  SHF.L.U32 R232, R73, 0x10, RZ ;  /* 0x0000001049e87819 */ /* 0x000fe200000006ff */
[----:B-1----:R-:W-:Y:S01]  /*1650*/  IMAD.U32 R37, R83, 0x10000, RZ ;  /* 0x0001000053257824 */ /* 0x002fe200078e00ff */
[----:B------:R0:W-:Y:S01]  /*1660*/  STL [R1+0x68], R76 ;  /* 0x0000684c01007387 */ /* 0x0001e20000100800 */
[----:B------:R-:W-:Y:S01]  /*1670*/  PRMT R190, R60, 0x7632, R190 ;  /* 0x000076323cbe7816 */ /* 0x000fe200000000be */
[----:B------:R-:W-:Y:S01]  /*1680*/  IMAD.U32 R174, R59, 0x10000, RZ ;  /* 0x000100003bae7824 */ /* 0x000fe200078e00ff */
[----:B------:R-:W-:Y:S01]  /*1690*/  PRMT R188, R56, 0x7632, R188 ;  /* 0x0000763238bc7816 */ /* 0x000fe200000000bc */
[----:B--2---:R-:W-:Y:S01]  /*16a0*/  IMAD.U32 R7, R88, 0x10000, RZ ;  /* 0x0001000058077824 */ /* 0x004fe200078e00ff */
[----:B------:R1:W-:Y:S01]  /*16b0*/  STL [R1+0x64], R37 ;  /* 0x0000642501007387 */ /* 0x0003e20000100800 */
[C---:B------:R-:W-:Y:S01]  /*16c0*/  PRMT R182, R57.reuse, 0x7632, R182 ;  /* 0x0000763239b67816 */ /* 0x040fe200000000b6 */
[C---:B------:R-:W-:Y:S01]  /*16d0*/  IMAD.U32 R169, R52.reuse, 0x10000, RZ ;  /* 0x0001000034a97824 */ /* 0x040fe200078e00ff */
[----:B------:R-:W-:Y:S01]  /*16e0*/  SHF.L.U32 R186, R57, 0x10, RZ ;  /* 0x0000001039ba7819 */ /* 0x000fe200000006ff */
[----:B------:R2:W-:Y:S01]  /*16f0*/  STL [R1+0x60], R7 ;  /* 0x0000600701007387 */ /* 0x0005e20000100800 */
[----:B0-----:R-:W-:Y:S01]  /*1700*/  SHF.L.U32 R76, R89, 0x10, RZ ;  /* 0x00000010594c7819 */ /* 0x001fe200000006ff */
[----:B------:R-:W-:Y:S01]  /*1710*/  IMAD.U32 R151, R55, 0x10000, RZ ;  /* 0x0001000037977824 */ /* 0x000fe200078e00ff */
[----:B------:R-:W-:Y:S01]  /*1720*/  PRMT R170, R59, 0x7632, R170 ;  /* 0x000076323baa7816 */ /* 0x000fe200000000aa */
[----:B------:R-:W-:Y:S01]  /*1730*/  IMAD.U32 R150, R51, 0x10000, RZ ;  /* 0x0001000033967824 */ /* 0x000fe200078e00ff */
[----:B------:R-:W-:Y:S01]  /*1740*/  PRMT R166, R52, 0x7632, R166 ;  /* 0x0000763234a67816 */ /* 0x000fe200000000a6 */
[----:B-1----:R-:W-:Y:S01]  /*1750*/  IMAD.U32 R37, R90, 0x10000, RZ ;  /* 0x000100005a257824 */ /* 0x002fe200078e00ff */
[----:B------:R0:W-:Y:S01]  /*1760*/  STL [R1+0x5c], R76 ;  /* 0x00005c4c01007387 */ /* 0x0001e20000100800 */
[----:B------:R-:W-:Y:S01]  /*1770*/  PRMT R160, R53, 0x7632, R160 ;  /* 0x0000763235a07816 */ /* 0x000fe200000000a0 */
[----:B------:R-:W-:Y:S01]  /*1780*/  IMAD.U32 R11, R47, 0x10000, RZ ;  /* 0x000100002f0b7824 */ /* 0x000fe200078e00ff */
[----:B------:R-:W-:Y:S01]  /*1790*/  SHF.L.U32 R163, R53, 0x10, RZ ;  /* 0x0000001035a37819 */ /* 0x000fe200000006ff */
[----:B--2---:R-:W-:Y:S01]  /*17a0*/  IMAD.U32 R7, R91, 0x10000, RZ ;  /* 0x000100005b077824 */ /* 0x004fe200078e00ff */
[----:B------:R1:W-:Y:S01]  /*17b0*/  STL [R1+0x58], R37 ;  /* 0x0000582501007387 */ /* 0x0003e20000100800 */
[----:B------:R-:W-:Y:S01]  /*17c0*/  PRMT R148, R55, 0x7632, R148 ;  /* 0x0000763237947816 */ /* 0x000fe20000000094 */
[----:B------:R-:W-:Y:S01]  /*17d0*/  IMAD.U32 R180, R58, 0x10000, RZ ;  /* 0x000100003ab47824 */ /* 0x000fe200078e00ff */
[----:B------:R-:W-:Y:S01]  /*17e0*/  PRMT R146, R51, 0x7632, R146 ;  /* 0x0000763233927816 */ /* 0x000fe20000000092 */
[----:B------:R2:W-:Y:S01]  /*17f0*/  STL [R1+0x54], R7 ;  /* 0x0000540701007387 */ /* 0x0005e20000100800 */
[----:B0-----:R-:W-:Y:S01]  /*1800*/  IMAD.U32 R76, R92, 0x10000, RZ ;  /* 0x000100005c4c7824 */ /* 0x001fe200078e00ff */
[----:B------:R-:W-:Y:S01]  /*1810*/  PRMT R42, R10, 0x7632, R42 ;  /* 0x000076320a2a7816 */ /* 0x000fe2000000002a */
[----:B------:R-:W-:Y:S01]  /*1820*/  IMAD.U32 R157, R54, 0x10000, RZ ;  /* 0x00010000369d7824 */ /* 0x000fe200078e00ff */
[----:B------:R-:W-:Y:S01]  /*1830*/  PRMT R45, R47, 0x7632, R45 ;  /* 0x000076322f2d7816 */ /* 0x000fe2000000002d */
[----:B------:R-:W-:Y:S01]  /*1840*/  IMAD.U32 R156, R50, 0x10000, RZ ;  /* 0x00010000329c7824 */ /* 0x000fe200078e00ff */
[----:B-1----:R-:W-:Y:S01]  /*1850*/  SHF.L.U32 R37, R93, 0x10, RZ ;  /* 0x000000105d257819 */ /* 0x002fe200000006ff */
[----:B------:R0:W-:Y:S01]  /*1860*/  STL [R1+0x50], R76 ;  /* 0x0000504c01007387 */ /* 0x0001e20000100800 */
[----:B------:R-:W-:Y:S01]  /*1870*/  PRMT R49, R20, 0x7632, R49 ;  /* 0x0000763214317816 */ /* 0x000fe20000000031 */
[----:B------:R-:W-:Y:S01]  /*1880*/  IMAD.U32 R247, R114, 0x10000, RZ ;  /* 0x0001000072f77824 */ /* 0x000fe200078e00ff */
[----:B------:R-:W-:Y:S01]  /*1890*/  PRMT R230, R85, 0x7632, R230 ;  /* 0x0000763255e67816 */ /* 0x000fe200000000e6 */
        /* <DEDUP_REMOVED lines=11> */
[----:B------:R0:W-:Y:S01]  /*1950*/  STL [R1+0x44], R76 ;  /* 0x0000444c01007387 */ /* 0x0001e20000100800 */
[----:B-1----:R-:W-:Y:S01]  /*1960*/  IMAD.U32 R37, R96, 0x10000, RZ ;  /* 0x0001000060257824 */ /* 0x002fe200078e00ff */
[----:B------:R-:W-:Y:S01]  /*1970*/  PRMT R196, R71, 0x7632, R196 ;  /* 0x0000763247c47816 */ /* 0x000fe200000000c4 */
[----:B------:R-:W-:Y:S01]  /*1980*/  IMAD.U32 R242, R119, 0x10000, RZ ;  /* 0x0001000077f27824 */ /* 0x000fe200078e00ff */
[----:B--2---:R-:W-:Y:S01]  /*1990*/  SHF.L.U32 R7, R97, 0x10, RZ ;  /* 0x0000001061077819 */ /* 0x004fe200000006ff */
[----:B------:R-:W-:Y:S01]  /*19a0*/  IMAD.U32 R241, R84, 0x10000, RZ ;  /* 0x0001000054f17824 */ /* 0x000fe200078e00ff */
[----:B------:R1:W-:Y:S01]  /*19b0*/  STL [R1+0x40], R37 ;  /* 0x0000402501007387 */ /* 0x0003e20000100800 */
[----:B------:R-:W-:Y:S01]  /*19c0*/  PRMT R212, R64, 0x7632, R212 ;  /* 0x0000763240d47816 */ /* 0x000fe200000000d4 */
[----:B------:R-:W-:Y:S01]  /*19d0*/  IMAD.U32 R239, R86, 0x10000, RZ ;  /* 0x0001000056ef7824 */ /* 0x000fe200078e00ff */
[----:B------:R-:W-:Y:S01]  /*19e0*/  PRMT R206, R65, 0x7632, R206 ;  /* 0x0000763241ce7816 */ /* 0x000fe200000000ce */
[----:B0-----:R-:W-:Y:S01]  /*19f0*/  IMAD.U32 R76, R98, 0x10000, RZ ;  /* 0x00010000624c7824 */ /* 0x001fe200078e00ff */
[----:B------:R0:W-:Y:S01]  /*1a00*/  STL [R1+0x3c], R7 ;  /* 0x00003c0701007387 */ /* 0x0001e20000100800 */
[----:B------:R-:W-:Y:S01]  /*1a10*/  PRMT R200, R66, 0x7632, R200 ;  /* 0x0000763242c87816 */ /* 0x000fe200000000c8 */
[----:B------:R-:W-:Y:S01]  /*1a20*/  IMAD.U32 R238, R87, 0x10000, RZ ;  /* 0x0001000057ee7824 */ /* 0x000fe200078e00ff */
[----:B------:R-:W-:Y:S01]  /*1a30*/  PRMT R194, R67, 0x7632, R194 ;  /* 0x0000763243c27816 */ /* 0x000fe200000000c2 */
[----:B------:R2:W-:Y:S01]  /*1a40*/  STL [R1+0x38], R76 ;  /* 0x0000384c01007387 */ /* 0x0005e20000100800 */
[----:B-1----:R-:W-:Y:S01]  /*1a50*/  IMAD.U32 R37, R99, 0x10000, RZ ;  /* 0x0001000063257824 */ /* 0x002fe200078e00ff */
[----:B------:R-:W-:Y:S01]  /*1a60*/  PRMT R184, R61, 0x7632, R184 ;  /* 0x000076323db87816 */ /* 0x000fe200000000b8 */
[----:B------:R-:W-:Y:S01]  /*1a70*/  IMAD.U32 R227, R74, 0x10000, RZ ;  /* 0x000100004ae37824 */ /* 0x000fe200078e00ff */
[----:B------:R-:W-:Y:S01]  /*1a80*/  PRMT R172, R63, 0x7632, R172 ;  /* 0x000076323fac7816 */ /* 0x000fe200000000ac */
[----:B------:R-:W-:Y:S01]  /*1a90*/  IMAD.U32 R222, R75, 0x10000, RZ ;  /* 0x000100004bde7824 */ /* 0x000fe200078e00ff */
[----:B------:R1:W-:Y:S01]  /*1aa0*/  STL [R1+0x34], R37 ;  /* 0x0000342501007387 */ /* 0x0003e20000100800 */
[----:B0-----:R-:W-:Y:S01]  /*1ab0*/  IMAD.U32 R7, R100, 0x10000, RZ ;  /* 0x0001000064077824 */ /* 0x001fe200078e00ff */
        /* <DEDUP_REMOVED lines=55> */
[----:B------:R-:W-:Y:S01]  /*1e30*/  STL [R1+0x8], R76 ;  /* 0x0000084c01007387 */ /* 0x000fe20000100800 */
[----:B0-----:R-:W-:Y:S01]  /*1e40*/  IMAD.U32 R37, R111, 0x10000, RZ ;  /* 0x000100006f257824 */ /* 0x001fe200078e00ff */
[----:B------:R-:W-:Y:S01]  /*1e50*/  PRMT R178, R62, 0x7632, R178 ;  /* 0x000076323eb27816 */ /* 0x000fe200000000b2 */
[----:B------:R-:W-:Y:S01]  /*1e60*/  IMAD.U32 R27, R27, 0x10000, RZ ;  /* 0x000100001b1b7824 */ /* 0x000fe200078e00ff */
[----:B------:R-:W-:Y:S01]  /*1e70*/  PRMT R50, R13, 0x7632, R50 ;  /* 0x000076320d327816 */ /* 0x000fe20000000032 */
[----:B------:R-:W-:Y:S01]  /*1e80*/  IMAD.U32 R236, R236, 0x10000, RZ ;  /* 0x00010000ecec7824 */ /* 0x000fe200078e00ff */
[----:B------:R0:W-:Y:S01]  /*1e90*/  STL [R1+0x4], R37 ;  /* 0x0000042501007387 */ /* 0x0001e20000100800 */
[----:B-1----:R-:W-:Y:S01]  /*1ea0*/  IMAD.U32 R7, R112, 0x10000, RZ ;  /* 0x0001000070077824 */ /* 0x002fe200078e00ff */
[C---:B------:R-:W-:Y:S01]  /*1eb0*/  PRMT R54, R14.reuse, 0x7632, R54 ;  /* 0x000076320e367816 */ /* 0x040fe20000000036 */
[----:B------:R-:W-:Y:S01]  /*1ec0*/  IMAD.U32 R14, R14, 0x10000, RZ ;  /* 0x000100000e0e7824 */ /* 0x000fe200078e00ff */
[C---:B------:R-:W-:Y:S01]  /*1ed0*/  PRMT R58, R15.reuse, 0x7632, R58 ;  /* 0x000076320f3a7816 */ /* 0x040fe2000000003a */
[----:B------:R-:W-:Y:S01]  /*1ee0*/  IMAD.U32 R15, R15, 0x10000, RZ ;  /* 0x000100000f0f7824 */ /* 0x000fe200078e00ff */
[----:B------:R1:W-:Y:S01]  /*1ef0*/  STL [R1], R7 ;  /* 0x0000000701007387 */ /* 0x0003e20000100800 */
[----:B------:R-:W-:Y:S01]  /*1f00*/  SHF.L.U32 R248, R113, 0x10, RZ ;  /* 0x0000001071f87819 */ /* 0x000fe200000006ff */
[----:B------:R-:W-:Y:S01]  /*1f10*/  IMAD.U32 R231, R231, 0x10000, RZ ;  /* 0x00010000e7e77824 */ /* 0x000fe200078e00ff */
[----:B------:R-:W-:Y:S01]  /*1f20*/  SHF.L.U32 R244, R117, 0x10, RZ ;  /* 0x0000001075f47819 */ /* 0x000fe200000006ff */
[----:B0-----:R-:W-:Y:S01]  /*1f30*/  IMAD R37, R28, -0x2daee0ad, RZ ;  /* 0xd2511f531c257824 */ /* 0x001fe200078e02ff */
[----:B------:R-:W-:Y:S01]  /*1f40*/  SHF.L.U32 R240, R85, 0x10, RZ ;  /* 0x0000001055f07819 */ /* 0x000fe200000006ff */
[----:B------:R-:W-:Y:S01]  /*1f50*/  IMAD R28, R29, -0x326172a9, RZ ;  /* 0xcd9e8d571d1c7824 */ /* 0x000fe200078e02ff */
[----:B------:R-:W-:Y:S01]  /*1f60*/  SHF.L.U32 R211, R69, 0x10, RZ ;  /* 0x0000001045d37819 */ /* 0x000fe200000006ff */
[----:B------:R-:W-:Y:S01]  /*1f70*/  IMAD.HI.U32 R29, R38, -0x326172a9, RZ ;  /* 0xcd9e8d57261d7827 */ /* 0x000fe200078e00ff */
[----:B------:R-:W-:Y:S01]  /*1f80*/  SHF.L.U32 R210, R65, 0x10, RZ ;  /* 0x0000001041d27819 */ /* 0x000fe200000006ff */
[----:B------:R-:W-:Y:S01]  /*1f90*/  ULDC.U8 UR24, c[0x0][0x2a0] ;  /* 0x0000a80000187ab9 */ /* 0x000fe20000000000 */
[----:B------:R-:W-:Y:S01]  /*1fa0*/  SHF.L.U32 R187, R61, 0x10, RZ ;  /* 0x000000103dbb7819 */ /* 0x000fe200000006ff */
[----:B-1----:R-:W-:Y:S01]  /*1fb0*/  IMAD.U32 R7, R10, 0x10000, RZ ;  /* 0x000100000a077824 */ /* 0x002fe200078e00ff */
[----:B------:R-:W-:Y:S01]  /*1fc0*/  LOP3.LUT R28, R29, UR34, R28, 0x96, !PT ;  /* 0x000000221d1c7c12 */ /* 0x000fe2000f8e961c */
[----:B------:R-:W-:Y:S01]  /*1fd0*/  IMAD.U32 R10, R46, 0x10000, RZ ;  /* 0x000100002e0a7824 */ /* 0x000fe200078e00ff */
[C---:B------:R-:W-:Y:S01]  /*1fe0*/  PRMT R46, R12.reuse, 0x7632, R46 ;  /* 0x000076320c2e7816 */ /* 0x040fe2000000002e */
[----:B------:R-:W-:Y:S01]  /*1ff0*/  IMAD.U32 R12, R12, 0x10000, RZ ;  /* 0x000100000c0c7824 */ /* 0x000fe200078e00ff */
[----:B------:R-:W-:Y:S01]  /*2000*/  LOP3.LUT R29, R44, UR35, R37, 0x96, !PT ;  /* 0x000000232c1d7c12 */ /* 0x000fe2000f8e9625 */
        /* <DEDUP_REMOVED lines=9> */
[----:B------:R-:W-:Y:S01]  /*20a0*/  LOP3.LUT R30, R30, 0x3, RZ, 0xc0, !PT ;  /* 0x000000031e1e7812 */ /* 0x000fe200078ec0ff */
        /* <DEDUP_REMOVED lines=49> */
[----:B------:R-:W-:Y:S01]  /*23c0*/  ULDC UR36, c[0x0][0x218] ;  /* 0x0000860000247ab9 */ /* 0x000fe20000000800 */
[----:B------:R-:W-:Y:S01]  /*23d0*/  IMAD R38, R38, -0x326172a9, RZ ;  /* 0xcd9e8d5726267824 */ /* 0x000fe200078e02ff */
[----:B------:R-:W-:Y:S01]  /*23e0*/  ULDC UR25, c[0x0][0x2d8] ;  /* 0x0000b60000197ab9 */ /* 0x000fe20000000800 */
[----:B------:R-:W-:Y:S01]  /*23f0*/  IMAD R40, R40, -0x2daee0ad, RZ ;  /* 0xd2511f5328287824 */ /* 0x000fe200078e02ff */
[----:B------:R-:W-:Y:S01]  /*2400*/  ULDC.64 UR26, c[0x0][0x230] ;  /* 0x00008c00001a7ab9 */ /* 0x000fe20000000a00 */
[----:B------:R-:W-:Y:S01]  /*2410*/  IMAD.MOV.U32 R37, RZ, RZ, RZ ;  /* 0x000000ffff257224 */ /* 0x000fe200078e00ff */
[----:B------:R-:W-:Y:S01]  /*2420*/  ULDC.64 UR28, c[0x0][0x238] ;  /* 0x00008e00001c7ab9 */ /* 0x000fe20000000a00 */
[----:B------:R-:W-:Y:S01]  /*2430*/  IMAD.U32 R233, R233, 0x10000, RZ ;  /* 0x00010000e9e97824 */ /* 0x000fe200078e00ff */
[----:B------:R-:W-:Y:S01]  /*2440*/  UISETP.NE.AND UP0, UPT, UR24, URZ, UPT ;  /* 0x0000003f1800728c */ /* 0x000fe2000bf05270 */
[----:B------:R-:W-:Y:S01]  /*2450*/  IMAD.U32 R230, R230, 0x10000, RZ ;  /* 0x00010000e6e67824 */ /* 0x000fe200078e00ff */
[----:B------:R-:W-:Y:S01]  /*2460*/  ULDC.64 UR30, c[0x0][0x240] ;  /* 0x00009000001e7ab9 */ /* 0x000fe20000000a00 */
[----:B------:R-:W-:Y:S01]  /*2470*/  IMAD.U32 R228, R228, 0x10000, RZ ;  /* 0x00010000e4e47824 */ /* 0x000fe200078e00ff */
[----:B------:R-:W-:Y:S01]  /*2480*/  ULDC.64 UR32, c[0x0][0x248] ;  /* 0x0000920000207ab9 */ /* 0x000fe20000000a00 */
[----:B------:R-:W-:-:S02]  /*2490*/  IMAD.U32 R223, R223, 0x10000, RZ ;  /* 0x00010000dfdf7824 */ /* 0x000fc400078e00ff */
[----:B------:R-:W-:Y:S02]  /*24a0*/  IMAD.U32 R220, R220, 0x10000, RZ ;  /* 0x00010000dcdc7824 */ /* 0x000fe400078e00ff */
[----:B------:R-:W-:Y:S02]  /*24b0*/  IMAD.U32 R218, R218, 0x10000, RZ ;  /* 0x00010000dada7824 */ /* 0x000fe400078e00ff */
[----:B------:R-:W-:Y:S02]  /*24c0*/  IMAD.U32 R212, R212, 0x10000, RZ ;  /* 0x00010000d4d47824 */ /* 0x000fe400078e00ff */
[----:B------:R-:W-:Y:S02]  /*24d0*/  IMAD.U32 R208, R208, 0x10000, RZ ;  /* 0x00010000d0d07824 */ /* 0x000fe400078e00ff */
[----:B------:R-:W-:Y:S02]  /*24e0*/  IMAD.U32 R206, R206, 0x10000, RZ ;  /* 0x00010000cece7824 */ /* 0x000fe400078e00ff */
        /* <DEDUP_REMOVED lines=30> */
[----:B------:R-:W-:-:S07]  /*26d0*/  IMAD.U32 R73, R73, 0x10000, RZ ;  /* 0x0001000049497824 */ /* 0x000fce00078e00ff */
.L_x_1711:
[----:B------:R-:W0:Y:S01]  /*26e0*/  S2R R249, SR_TID.X ;  /* 0x0000000000f97919 */ /* 0x000e220000002100 */
[----:B------:R-:W-:Y:S01]  /*26f0*/  IMAD R68, R6, UR36, RZ ;  /* 0x0000002406447c24 */ /* 0x000fe2000f8e02ff */
[----:B------:R-:W-:Y:S01]  /*2700*/  LOP3.LUT P0, RZ, R5, 0x20, RZ, 0xc0, !PT ;  /* 0x0000002005ff7812 */ /* 0x000fe2000780c0ff */
[----:B------:R-:W-:Y:S03]  /*2710*/  BSSY B1, `(.L_x_913) ;  /* 0x00005e3000017945 */ /* 0x000fe60003800000 */
        /* <DEDUP_REMOVED lines=10> */
[----:B------:R-:W-:Y:S02]  /*27c0*/  @P0 LEA.HI.X R69, R74, UR27, RZ, 0x4, P1 ;  /* 0x0000001b4a450c11 */ /* 0x000fe400088f24ff */
[----:B0-----:R-:W-:-:S03]  /*27d0*/  ISETP.NE.U32.AND P1, PT, R132, RZ, PT ;  /* 0x000000ff8400720c */ /* 0x001fc60003f25070 */
[----:B------:R0:W5:Y:S01]  /*27e0*/  @P0 LDG.E.128 R64, desc[UR4][R68.64] ;  /* 0x0000000444400981 */ /* 0x000162000c1e1d00 */
[----:B------:R-:W-:Y:S01]  /*27f0*/  ISETP.NE.AND.EX P1, PT, R133, RZ, PT, P1 ;  /* 0x000000ff8500720c */ /* 0x000fe20003f25310 */
[----:B0-----:R-:W0:-:S12]  /*2800*/  LDC.64 R68, c[0x0][0x220] ;  /* 0x00008800ff447b82 */ /* 0x001e180000000a00 */
[----:B------:R-:W-:-:S04]  /*2810*/  @P1 LEA R70, P2, R74, R132, 0x4 ;  /* 0x000000844a461211 */ /* 0x000fc800078420ff */
[----:B------:R-:W-:-:S05]  /*2820*/  @P1 LEA.HI.X R71, R74, R133, RZ, 0x4, P2 ;  /* 0x000000854a471211 */ /* 0x000fca00010f24ff */
[----:B------:R1:W5:Y:S01]  /*2830*/  @P1 LDG.E.128 R60, desc[UR4][R70.64] ;  /* 0x00000004463c1981 */ /* 0x000362000c1e1d00 */
[----:B0-----:R-:W-:-:S06]  /*2840*/  IMAD.WIDE.U32 R68, R74, 0x10, R68 ;  /* 0x000000104a447825 */ /* 0x001fcc00078e0044 */
[----:B------:R-:W5:Y:S01]  /*2850*/  LDG.E.128 R68, desc[UR4][R68.64] ;  /* 0x0000000444447981 */ /* 0x000f62000c1e1d00 */
[C---:B------:R-:W-:Y:S01]  /*2860*/  ISETP.NE.AND P2, PT, R30.reuse, 0x1, PT ;  /* 0x000000011e00780c */ /* 0x040fe20003f45270 */
[----:B------:R-:W-:Y:S01]  /*2870*/  BSSY B2, `(.L_x_915) ;  /* 0x000000c000027945 */ /* 0x000fe20003800000 */
[----:B------:R-:W-:-:S11]  /*2880*/  VIADD R84, R30, 0x1 ;  /* 0x000000011e547836 */ /* 0x000fd60000000000 */
[----:B-1----:R-:W-:Y:S05]  /*2890*/  @!P2 BRA `(.L_x_916) ;  /* 0x000000000020a947 */ /* 0x002fea0003800000 */
[----:B------:R-:W-:Y:S01]  /*28a0*/  ISETP.NE.AND P2, PT, R30, 0x2, PT ;  /* 0x000000021e00780c */ /* 0x000fe20003f45270 */
[----:B------:R-:W-:-:S12]  /*28b0*/  IMAD.MOV.U32 R83, RZ, RZ, R29 ;  /* 0x000000ffff537224 */ /* 0x000fd800078e001d */
[----:B------:R-:W-:Y:S05]  /*28c0*/  @!P2 BRA `(.L_x_917) ;  /* 0x000000000018a947 */ /* 0x000fea0003800000 */
[----:B------:R-:W-:Y:S01]  /*28d0*/  ISETP.NE.AND P2, PT, R30, 0x3, PT ;  /* 0x000000031e00780c */ /* 0x000fe20003f45270 */
[----:B------:R-:W-:-:S12]  /*28e0*/  IMAD.MOV.U32 R83, RZ, RZ, R28 ;  /* 0x000000ffff537224 */ /* 0x000fd800078e001c */
[----:B------:R-:W-:Y:S05]  /*28f0*/  @P2 BRA `(.L_x_917) ;  /* 0x00000000000c2947 */ /* 0x000fea0003800000 */
[----:B------:R-:W-:Y:S01]  /*2900*/  MOV R83, R40 ;  /* 0x0000002800537202 */ /* 0x000fe20000000f00 */
[----:B------:R-:W-:Y:S06]  /*2910*/  BRA `(.L_x_917) ;  /* 0x0000000000047947 */ /* 0x000fec0003800000 */
.L_x_916:
[----:B------:R-:W-:-:S07]  /*2920*/  IMAD.MOV.U32 R83, RZ, RZ, R38 ;  /* 0x000000ffff537224 */ /* 0x000fce00078e0026 */
.L_x_917:
[----:B------:R-:W-:Y:S05]  /*2930*/  BSYNC B2 ;  /* 0x0000000000027941 */ /* 0x000fea0003800000 */
.L_x_915:
[----:B------:R-:W-:Y:S01]  /*2940*/  ISETP.NE.AND P2, PT, R84, 0x4, PT ;  /* 0x000000045400780c */ /* 0x000fe20003f45270 */
[----:B------:R-:W-:-:S12]  /*2950*/  BSSY B2, `(.L_x_918) ;  /* 0x000003c000027945 */ /* 0x000fd80003800000 */
[----:B------:R-:W-:Y:S05]  /*2960*/  @P2 BRA `(.L_x_919) ;  /* 0x0000000000e82947 */ /* 0x000fea0003800000 */
[----:B------:R-:W-:Y:S01]  /*2970*/  VIADD R2, R2, 0x1 ;  /* 0x0000000102027836 */ /* 0x000fe20000000000 */
[----:B------:R-:W-:Y:S03]  /*2980*/  BSSY B3, `(.L_x_920) ;  /* 0x000000c000037945 */ /* 0x000fe60003800000 */
[C---:B------:R-:W-:Y:S01]  /*2990*/  IMAD.HI.U32 R138, R2.reuse, -0x2daee0ad, RZ ;  /* 0xd2511f53028a7827 */ /* 0x040fe200078e00ff */
[----:B------:R-:W-:-:S13]  /*29a0*/  ISETP.NE.AND P2, PT, R2, RZ, PT ;  /* 0x000000ff0200720c */ /* 0x000fda0003f45270 */
[----:B------:R-:W-:Y:S05]  /*29b0*/  @P2 BRA `(.L_x_921) ;  /* 0x0000000000202947 */ /* 0x000fea0003800000 */
[----:B------:R-:W-:-:S05]  /*29c0*/  VIADD R3, R3, 0x1 ;  /* 0x0000000103037836 */ /* 0x000fca0000000000 */
[----:B------:R-:W-:-:S13]  /*29d0*/  ISETP.NE.AND P2, PT, R3, RZ, PT ;  /* 0x000000ff0300720c */ /* 0x000fda0003f45270 */
[----:B------:R-:W-:Y:S01]  /*29e0*/  @!P2 IADD3 R0, R0, 0x1, RZ ;  /* 0x000000010000a810 */ /* 0x000fe20007ffe0ff */
[----:B------:R-:W-:Y:S01]  /*29f0*/  @!P2 VIADD R28, R37, 0x1 ;  /* 0x00000001251ca836 */ /* 0x000fe20000000000 */
[----:B------:R-:W-:Y:S02]  /*2a00*/  @!P2 MOV R3, RZ ;  /* 0x000000ff0003a202 */ /* 0x000fe40000000f00 */
[----:B------:R-:W-:-:S13]  /*2a10*/  ISETP.NE.AND P3, PT, R0, RZ, !P2 ;  /* 0x000000ff0000720c */ /* 0x000fda0005765270 */
[----:B------:R-:W-:-:S04]  /*2a20*/  @P3 IMAD.MOV R28, RZ, RZ, R37 ;  /* 0x000000ffff1c3224 */ /* 0x000fc800078e0225 */
[----:B------:R-:W-:-:S07]  /*2a30*/  @!P2 IMAD.MOV.U32 R37, RZ, RZ, R28 ;  /* 0x000000ffff25a224 */ /* 0x000fce00078e001c */
.L_x_921:
[----:B------:R-:W-:Y:S05]  /*2a40*/  BSYNC B3 ;  /* 0x0000000000037941 */ /* 0x000fea0003800000 */
.L_x_920:
[----:B------:R-:W-:Y:S01]  /*2a50*/  LOP3.LUT R138, R138, UR7, R37, 0x96, !PT ;  /* 0x000000078a8a7c12 */ /* 0x000fe2000f8e9625 */
[----:B------:R-:W-:-:S04]  /*2a60*/  IMAD.HI.U32 R28, R0, -0x326172a9, RZ ;  /* 0xcd9e8d57001c7827 */ /* 0x000fc800078e00ff */
[----:B------:R-:W-:Y:S01]  /*2a70*/  IMAD R142, R0, -0x326172a9, RZ ;  /* 0xcd9e8d57008e7824 */ /* 0x000fe200078e02ff */
[----:B------:R-:W-:Y:S01]  /*2a80*/  LOP3.LUT R28, R28, UR6, R3, 0x96, !PT ;  /* 0x000000061c1c7c12 */ /* 0x000fe2000f8e9603 */
[----:B------:R-:W-:-:S04]  /*2a90*/  IMAD.WIDE.U32 R138, R138, -0x326172a9, RZ ;  /* 0xcd9e8d578a8a7825 */ /* 0x000fc800078e00ff */
[----:B------:R-:W-:Y:S01]  /*2aa0*/  IMAD R30, R2, -0x2daee0ad, RZ ;  /* 0xd2511f53021e7824 */ /* 0x000fe200078e02ff */
[----:B------:R-:W-:Y:S01]  /*2ab0*/  LOP3.LUT R142, R139, UR9, R142, 0x96, !PT ;  /* 0x000000098b8e7c12 */ /* 0x000fe2000f8e968e */
[----:B------:R-:W-:-:S04]  /*2ac0*/  IMAD.WIDE.U32 R28, R28, -0x2daee0ad, RZ ;  /* 0xd2511f531c1c7825 */ /* 0x000fc800078e00ff */
[----:B------:R-:W-:Y:S01]  /*2ad0*/  IMAD.WIDE.U32 R142, R142, -0x2daee0ad, RZ ;  /* 0xd2511f538e8e7825 */ /* 0x000fe200078e00ff */
[----:B------:R-:W-:-:S03]  /*2ae0*/  LOP3.LUT R29, R29, UR8, R30, 0x96, !PT ;  /* 0x000000081d1d7c12 */ /* 0x000fc6000f8e961e */
[----:B------:R-:W-:Y:S01]  /*2af0*/  IMAD.MOV.U32 R84, RZ, RZ, RZ ;  /* 0x000000ffff547224 */ /* 0x000fe200078e00ff */
[----:B------:R-:W-:Y:S01]  /*2b00*/  LOP3.LUT R143, R143, UR11, R28, 0x96, !PT ;  /* 0x0000000b8f8f7c12 */ /* 0x000fe2000f8e961c */
[----:B------:R-:W-:-:S05]  /*2b10*/  IMAD.WIDE.U32 R28, R29, -0x326172a9, RZ ;  /* 0xcd9e8d571d1c7825 */ /* 0x000fca00078e00ff */
[----:B------:R-:W-:-:S05]  /*2b20*/  LOP3.LUT R138, R29, UR10, R138, 0x96, !PT ;  /* 0x0000000a1d8a7c12 */ /* 0x000fca000f8e968a */
[----:B------:R-:W-:-:S05]  /*2b30*/  IMAD.WIDE.U32 R138, R138, -0x2daee0ad, RZ ;  /* 0xd2511f538a8a7825 */ /* 0x000fca00078e00ff */
        /* <DEDUP_REMOVED lines=23> */
[----:B------:R-:W-:-:S04]  /*2cb0*/  IMAD.WIDE.U32 R138, R138, -0x2daee0ad, RZ ;  /* 0xd2511f538a8a7825 */ /* 0x000fc800078e00ff */
[----:B------:R-:W-:Y:S01]  /*2cc0*/  IMAD.MOV.U32 R40, RZ, RZ, R138 ;  /* 0x000000ffff287224 */ /* 0x000fe200078e008a */
[----:B------:R-:W-:Y:S01]  /*2cd0*/  LOP3.LUT R29, R139, UR35, R142, 0x96, !PT ;  /* 0x000000238b1d7c12 */ /* 0x000fe2000f8e968e */
[----:B------:R-:W-:-:S04]  /*2ce0*/  IMAD.WIDE.U32 R138, R30, -0x326172a9, RZ ;  /* 0xcd9e8d571e8a7825 */ /* 0x000fc800078e00ff */
[----:B------:R-:W-:Y:S01]  /*2cf0*/  IMAD.MOV.U32 R38, RZ, RZ, R138 ;  /* 0x000000ffff267224 */ /* 0x000fe200078e008a */
[----:B------:R-:W-:-:S07]  /*2d00*/  LOP3.LUT R28, R139, UR34, R28, 0x96, !PT ;  /* 0x000000228b1c7c12 */ /* 0x000fce000f8e961c */
.L_x_919:
[----:B------:R-:W-:Y:S05]  /*2d10*/  BSYNC B2 ;  /* 0x0000000000027941 */ /* 0x000fea0003800000 */
.L_x_918:
[----:B------:R-:W0:Y:S01]  /*2d20*/  LDC R131, c[0x0][0x294] ;  /* 0x0000a500ff837b82 */ /* 0x000e220000000800 */
[----:B------:R-:W-:Y:S01]  /*2d30*/  ISETP.NE.U32.AND P2, PT, R132, RZ, PT ;  /* 0x000000ff8400720c */ /* 0x000fe20003f45070 */
[----:B------:R-:W-:Y:S01]  /*2d40*/  HFMA2.MMA R132, -RZ, RZ, 0.1171875, 0 ;  /* 0x2f800000ff847435 */ /* 0x000fe200000001ff */
[----:B------:R-:W-:Y:S01]  /*2d50*/  I2FP.F32.U32 R30, R83 ;  /* 0x00000053001e7245 */ /* 0x000fe20000201000 */
[C---:B-----5:R-:W-:Y:S01]  /*2d60*/  IMAD.U32 R83, R68.reuse, 0x10000, RZ ;  /* 0x0001000044537824 */ /* 0x060fe200078e00ff */
[----:B------:R-:W-:Y:S02]  /*2d70*/  ISETP.NE.AND.EX P2, PT, R133, RZ, PT, P2 ;  /* 0x000000ff8500720c */ /* 0x000fe40003f45320 */
[----:B------:R-:W-:Y:S01]  /*2d80*/  LOP3.LUT R5, R5, 0xffffffef, RZ, 0xc0, !PT ;  /* 0xffffffef05057812 */ /* 0x000fe200078ec0ff */
[----:B------:R-:W1:Y:S01]  /*2d90*/  LDC R133, c[0x0][0x298] ;  /* 0x0000a600ff857b82 */ /* 0x000e620000000800 */
[----:B------:R-:W-:-:S03]  /*2da0*/  PRMT R68, R68, 0x7632, R68 ;  /* 0x0000763244447816 */ /* 0x000fc60000000044 */
[----:B------:R-:W-:-:S05]  /*2db0*/  FFMA.FTZ R30, R30, R132, 1.1641532182693481445e-10 ;  /* 0x2f0000001e1e7423 */ /* 0x000fca0000010084 */
[----:B0-----:R-:W-:Y:S01]  /*2dc0*/  FSETP.GTU.FTZ.AND P3, PT, R30, R131, PT ;  /* 0x000000831e00720b */ /* 0x001fe20003f7c000 */
[----:B-1----:R-:W-:-:S12]  /*2dd0*/  FMUL.FTZ R83, R83, R133 ;  /* 0x0000008553537220 */ /* 0x002fd80000410000 */
[----:B------:R-:W-:Y:S02]  /*2de0*/  @P3 LOP3.LUT R5, R5, 0x10, RZ, 0xfc, !PT ;  /* 0x0000001005053812 */ /* 0x000fe400078efcff */
[----:B------:R-:W-:Y:S01]  /*2df0*/  FSEL R83, R83, RZ, !P3 ;  /* 0x000000ff53537208 */ /* 0x000fe20005800000 */
[----:B------:R-:W-:Y:S06]  /*2e00*/  @P2 BRA `(.L_x_922) ;  /* 0x0000000000182947 */ /* 0x000fec0003800000 */
[----:B------:R-:W-:Y:S01]  /*2e10*/  IMAD.MOV.U32 R96, RZ, RZ, R84 ;  /* 0x000000ffff607224 */ /* 0x000fe200078e0054 */
[----:B------:R-:W-:Y:S06]  /*2e20*/  @!P0 BRA `(.L_x_923) ;  /* 0x0000000400688947 */ /* 0x000fec0003800000 */
[----:B------:R-:W-:Y:S01]  /*2e30*/  IMAD.U32 R30, R64, 0x10000, RZ ;  /* 0x00010000401e7824 */ /* 0x000fe200078e00ff */
[----:B------:R-:W-:-:S03]  /*2e40*/  MOV R96, R84 ;  /* 0x0000005400607202 */ /* 0x000fc60000000f00 */
[----:B------:R-:W-:Y:S01]  /*2e50*/  FADD.FTZ R83, R30, R83 ;  /* 0x000000531e537221 */ /* 0x000fe20000010000 */
[----:B------:R-:W-:Y:S06]  /*2e60*/  BRA `(.L_x_923) ;  /* 0x0000000400587947 */ /* 0x000fec0003800000 */
.L_x_922:
[C---:B------:R-:W-:Y:S01]  /*2e70*/  ISETP.NE.AND P3, PT, R84.reuse, 0x1, PT ;  /* 0x000000015400780c */ /* 0x040fe20003f65270 */
[----:B------:R-:W-:Y:S01]  /*2e80*/  BSSY B2, `(.L_x_924) ;  /* 0x000000c000027945 */ /* 0x000fe20003800000 */
[----:B------:R-:W-:-:S11]  /*2e90*/  VIADD R96, R84, 0x1 ;  /* 0x0000000154607836 */ /* 0x000fd60000000000 */
[----:B------:R-:W-:Y:S05]  /*2ea0*/  @!P3 BRA `(.L_x_925) ;  /* 0x000000000020b947 */ /* 0x000fea0003800000 */
        /* <DEDUP_REMOVED lines=8> */
.L_x_925:
[----:B------:R-:W-:-:S07]  /*2f30*/  IMAD.MOV.U32 R30, RZ, RZ, R38 ;  /* 0x000000ffff1e7224 */ /* 0x000fce00078e0026 */
.L_x_926:
[----:B------:R-:W-:Y:S05]  /*2f40*/  BSYNC B2 ;  /* 0x0000000000027941 */ /* 0x000fea0003800000 */
.L_x_924:
        /* <DEDUP_REMOVED lines=16> */
.L_x_930:
[----:B------:R-:W-:Y:S05]  /*3050*/  BSYNC B3 ;  /* 0x0000000000037941 */ /* 0x000fea0003800000 */
.L_x_929:
        /* <DEDUP_REMOVED lines=44> */
.L_x_928:
[----:B------:R-:W-:Y:S05]  /*3320*/  BSYNC B2 ;  /* 0x0000000000027941 */ /* 0x000fea0003800000 */
.L_x_927:
[----:B------:R-:W-:-:S05]  /*3330*/  I2FP.F32.U32 R30, R30 ;  /* 0x0000001e001e7245 */ /* 0x000fca0000201000 */
[----:B------:R-:W-:-:S05]  /*3340*/  FFMA.FTZ R30, R30, R132, 1.1641532182693481445e-10 ;  /* 0x2f0000001e1e7423 */ /* 0x000fca0000010084 */
[----:B------:R-:W-:Y:S02]  /*3350*/  FSETP.GTU.FTZ.AND P3, PT, R30, R131, PT ;  /* 0x000000831e00720b */ /* 0x000fe40003f7c000 */
[----:B------:R-:W-:Y:S02]  /*3360*/  SHF.L.U32 R30, R60, 0x10, RZ ;  /* 0x000000103c1e7819 */ /* 0x000fe400000006ff */
[----:B------:R-:W-:-:S03]  /*3370*/  SEL R75, RZ, 0x1, P3 ;  /* 0x00000001ff4b7807 */ /* 0x000fc60001800000 */
[----:B------:R-:W-:-:S05]  /*3380*/  FMUL.FTZ R30, R30, R133 ;  /* 0x000000851e1e7220 */ /* 0x000fca0000410000 */
[----:B------:R-:W-:-:S05]  /*3390*/  FSEL R30, R30, RZ, !P3 ;  /* 0x000000ff1e1e7208 */ /* 0x000fca0005800000 */
[----:B------:R-:W-:Y:S01]  /*33a0*/  FADD.FTZ R83, R30, R83 ;  /* 0x000000531e537221 */ /* 0x000fe20000010000 */
[----:B------:R-:W-:-:S04]  /*33b0*/  @P0 IMAD.U32 R30, R64, 0x10000, RZ ;  /* 0x00010000401e0824 */ /* 0x000fc800078e00ff */
[----:B------:R-:W-:-:S07]  /*33c0*/  @P0 FADD.FTZ R83, R30, R83 ;  /* 0x000000531e530221 */ /* 0x000fce0000010000 */
.L_x_923:
[C---:B------:R-:W-:Y:S01]  /*33d0*/  ISETP.NE.AND P3, PT, R96.reuse, 0x1, PT ;  /* 0x000000016000780c */ /* 0x040fe20003f65270 */
[----:B------:R-:W-:Y:S01]  /*33e0*/  BSSY B2, `(.L_x_931) ;  /* 0x000000c000027945 */ /* 0x000fe20003800000 */
[----:B------:R-:W-:-:S11]  /*33f0*/  VIADD R95, R96, 0x1 ;  /* 0x00000001605f7836 */ /* 0x000fd60000000000 */
[----:B------:R-:W-:Y:S05]  /*3400*/  @!P3 BRA `(.L_x_932) ;  /* 0x000000000020b947 */ /* 0x000fea0003800000 */
[----:B------:R-:W-:Y:S01]  /*3410*/  ISETP.NE.AND P3, PT, R96, 0x2, PT ;  /* 0x000000026000780c */ /* 0x000fe20003f65270 */
[----:B------:R-:W-:-:S12]  /*3420*/  IMAD.MOV.U32 R30, RZ, RZ, R29 ;  /* 0x000000ffff1e7224 */ /* 0x000fd800078e001d */
[----:B------:R-:W-:Y:S05]  /*3430*/  @!P3 BRA `(.L_x_933) ;  /* 0x000000000018b947 */ /* 0x000fea0003800000 */
[----:B------:R-:W-:Y:S02]  /*3440*/  ISETP.NE.AND P3, PT, R96, 0x3, PT ;  /* 0x000000036000780c */ /* 0x000fe40003f65270 */
[----:B------:R-:W-:-:S11]  /*3450*/  MOV R30, R28 ;  /* 0x0000001c001e7202 */ /* 0x000fd60000000f00 */
[----:B------:R-:W-:Y:S05]  /*3460*/  @P3 BRA `(.L_x_933) ;  /* 0x00000000000c3947 */ /* 0x000fea0003800000 */
[----:B------:R-:W-:Y:S01]  /*3470*/  IMAD.MOV.U32 R30, RZ, RZ, R40 ;  /* 0x000000ffff1e7224 */ /* 0x000fe200078e0028 */
[----:B------:R-:W-:Y:S06]  /*3480*/  BRA `(.L_x_933) ;  /* 0x0000000000047947 */ /* 0x000fec0003800000 */
.L_x_932:
[----:B------:R-:W-:-:S07]  /*3490*/  IMAD.MOV.U32 R30, RZ, RZ, R38 ;  /* 0x000000ffff1e7224 */ /* 0x000fce00078e0026 */
.L_x_933:
[----:B------:R-:W-:Y:S05]  /*34a0*/  BSYNC B2 ;  /* 0x0000000000027941 */ /* 0x000fea0003800000 */
.L_x_931:
        /* <DEDUP_REMOVED lines=8> */
[----:B------:R-:W-:-:S04]  /*3530*/  IADD3 R3, R3, 0x1, RZ ;  /* 0x0000000103037810 */ /* 0x000fc80007ffe0ff */
[----:B------:R-:W-:-:S13]  /*3540*/  ISETP.NE.AND P3, PT, R3, RZ, PT ;  /* 0x000000ff0300720c */ /* 0x000fda0003f65270 */
[----:B------:R-:W-:Y:S02]  /*3550*/  @!P3 VIADD R0, R0, 0x1 ;  /* 0x000000010000b836 */ /* 0x000fe40000000000 */
[----:B------:R-:W-:Y:S02]  /*3560*/  @!P3 VIADD R28, R37, 0x1 ;  /* 0x00000001251cb836 */ /* 0x000fe40000000000 */
[----:B------:R-:W-:Y:S01]  /*3570*/  @!P3 IMAD.MOV.U32 R3, RZ, RZ, RZ ;  /* 0x000000ffff03b224 */ /* 0x000fe200078e00ff */
[----:B------:R-:W-:-:S13]  /*3580*/  ISETP.NE.AND P4, PT, R0, RZ, !P3 ;  /* 0x000000ff0000720c */ /* 0x000fda0005f85270 */
[----:B------:R-:W-:-:S05]  /*3590*/  @P4 IMAD.MOV R28, RZ, RZ, R37 ;  /* 0x000000ffff1c4224 */ /* 0x000fca00078e0225 */
[----:B------:R-:W-:-:S07]  /*35a0*/  @!P3 MOV R37, R28 ;  /* 0x0000001c0025b202 */ /* 0x000fce0000000f00 */
.L_x_937:
[----:B------:R-:W-:Y:S05]  /*35b0*/  BSYNC B3 ;  /* 0x0000000000037941 */ /* 0x000fea0003800000 */
.L_x_936:
[----:B------:R-:W-:Y:S01]  /*35c0*/  LOP3.LUT R138, R138, UR7, R37, 0x96, !PT ;  /* 0x000000078a8a7c12 */ /* 0x000fe2000f8e9625 */
[----:B------:R-:W-:Y:S01]  /*35d0*/  IMAD.HI.U32 R28, R0, -0x326172a9, RZ ;  /* 0xcd9e8d57001c7827 */ /* 0x000fe200078e00ff */
[----:B------:R-:W-:-:S03]  /*35e0*/  HFMA2.MMA R95, -RZ, RZ, 0, 0 ;  /* 0x00000000ff5f7435 */ /* 0x000fc600000001ff */
[----:B------:R-:W-:Y:S01]  /*35f0*/  IMAD R142, R0, -0x326172a9, RZ ;  /* 0xcd9e8d57008e7824 */ /* 0x000fe200078e02ff */
[----:B------:R-:W-:Y:S01]  /*3600*/  LOP3.LUT R28, R28, UR6, R3, 0x96, !PT ;  /* 0x000000061c1c7c12 */ /* 0x000fe2000f8e9603 */
[----:B------:R-:W-:-:S04]  /*3610*/  IMAD.WIDE.U32 R138, R138, -0x326172a9, RZ ;  /* 0xcd9e8d578a8a7825 */ /* 0x000fc800078e00ff */
[----:B------:R-:W-:Y:S01]  /*3620*/  IMAD R38, R2, -0x2daee0ad, RZ ;  /* 0xd2511f5302267824 */ /* 0x000fe200078e02ff */
[----:B------:R-:W-:Y:S01]  /*3630*/  LOP3.LUT R142, R139, UR9, R142, 0x96, !PT ;  /* 0x000000098b8e7c12 */ /* 0x000fe2000f8e968e */
[----:B------:R-:W-:-:S04]  /*3640*/  IMAD.WIDE.U32 R28, R28, -0x2daee0ad, RZ ;  /* 0xd2511f531c1c7825 */ /* 0x000fc800078e00ff */
[----:B------:R-:W-:Y:S01]  /*3650*/  IMAD.WIDE.U32 R142, R142, -0x2daee0ad, RZ ;  /* 0xd2511f538e8e7825 */ /* 0x000fe200078e00ff */
[----:B------:R-:W-:-:S04]  /*3660*/  LOP3.LUT R29, R29, UR8, R38, 0x96, !PT ;  /* 0x000000081d1d7c12 */ /* 0x000fc8000f8e9626 */
        /* <DEDUP_REMOVED lines=33> */
.L_x_935:
[----:B------:R-:W-:Y:S05]  /*3880*/  BSYNC B2 ;  /* 0x0000000000027941 */ /* 0x000fea0003800000 */
.L_x_934:
[----:B------:R-:W-:Y:S01]  /*3890*/  I2FP.F32.U32 R30, R30 ;  /* 0x0000001e001e7245 */ /* 0x000fe20000201000 */
[----:B------:R-:W-:Y:S01]  /*38a0*/  IMAD.U32 R68, R68, 0x10000, RZ ;  /* 0x0001000044447824 */ /* 0x000fe200078e00ff */
[----:B------:R-:W-:-:S03]  /*38b0*/  LOP3.LUT R5, R5, 0xfffffff7, RZ, 0xc0, !PT ;  /* 0xfffffff705057812 */ /* 0x000fc600078ec0ff */
[----:B------:R-:W-:Y:S01]  /*38c0*/  FFMA.FTZ R30, R30, R132, 1.1641532182693481445e-10 ;  /* 0x2f0000001e1e7423 */ /* 0x000fe20000010084 */
[----:B------:R-:W-:-:S04]  /*38d0*/  FMUL.FTZ R68, R68, R133 ;  /* 0x0000008544447220 */ /* 0x000fc80000410000 */
[----:B------:R-:W-:-:S04]  /*38e0*/  FSETP.GTU.FTZ.AND P3, PT, R30, R131, PT ;  /* 0x000000831e00720b */ /* 0x000fc80003f7c000 */
[----:B------:R-:W-:-:S09]  /*38f0*/  FSEL R84, R68, RZ, !P3 ;  /* 0x000000ff44547208 */ /* 0x000fd20005800000 */
[----:B------:R-:W-:Y:S01]  /*3900*/  @P3 LOP3.LUT R5, R5, 0x8, RZ, 0xfc, !PT ;  /* 0x0000000805053812 */ /* 0x000fe200078efcff */
[----:B------:R-:W-:Y:S06]  /*3910*/  @P2 BRA `(.L_x_938) ;  /* 0x00000000001c2947 */ /* 0x000fec0003800000 */
[----:B------:R-:W-:Y:S01]  /*3920*/  IMAD.MOV.U32 R96, RZ, RZ, R95 ;  /* 0x000000ffff607224 */ /* 0x000fe200078e005f */
[----:B------:R-:W-:Y:S06]  /*3930*/  @!P0 BRA `(.L_x_939) ;  /* 0x0000000400748947 */ /* 0x000fec0003800000 */
[----:B------:R-:W-:Y:S02]  /*3940*/  PRMT R30, R64, 0x7632, R30 ;  /* 0x00007632401e7816 */ /* 0x000fe4000000001e */
[----:B------:R-:W-:-:S03]  /*3950*/  MOV R96, R95 ;  /* 0x0000005f00607202 */ /* 0x000fc60000000f00 */
[----:B------:R-:W-:-:S04]  /*3960*/  IMAD.U32 R30, R30, 0x10000, RZ ;  /* 0x000100001e1e7824 */ /* 0x000fc800078e00ff */
[----:B------:R-:W-:Y:S01]  /*3970*/  FADD.FTZ R84, R30, R84 ;  /* 0x000000541e547221 */ /* 0x000fe20000010000 */
[----:B------:R-:W-:Y:S06]  /*3980*/  BRA `(.L_x_939) ;  /* 0x0000000400607947 */ /* 0x000fec0003800000 */
.L_x_938:
        /* <DEDUP_REMOVED lines=12> */
.L_x_941:
[----:B------:R-:W-:-:S07]  /*3a50*/  IMAD.MOV.U32 R30, RZ, RZ, R38 ;  /* 0x000000ffff1e7224 */ /* 0x000fce00078e0026 */
.L_x_942:
[----:B------:R-:W-:Y:S05]  /*3a60*/  BSYNC B2 ;  /* 0x0000000000027941 */ /* 0x000fea0003800000 */
.L_x_940:
        /* <DEDUP_REMOVED lines=16> */
.L_x_946:
[----:B------:R-:W-:Y:S05]  /*3b70*/  BSYNC B3 ;  /* 0x0000000000037941 */ /* 0x000fea0003800000 */
.L_x_945:
        /* <DEDUP_REMOVED lines=44> */
.L_x_944:
[----:B------:R-:W-:Y:S05]  /*3e40*/  BSYNC B2 ;  /* 0x0000000000027941 */ /* 0x000fea0003800000 */
.L_x_943:
[----:B------:R-:W-:-:S05]  /*3e50*/  I2FP.F32.U32 R30, R30 ;  /* 0x0000001e001e7245 */ /* 0x000fca0000201000 */
[----:B------:R-:W-:-:S05]  /*3e60*/  FFMA.FTZ R30, R30, R132, 1.1641532182693481445e-10 ;  /* 0x2f0000001e1e7423 */ /* 0x000fca0000010084 */
[----:B------:R-:W-:Y:S02]  /*3e70*/  FSETP.GTU.FTZ.AND P3, PT, R30, R131, PT ;  /* 0x000000831e00720b */ /* 0x000fe40003f7c000 */
[----:B------:R-:W-:Y:S02]  /*3e80*/  PRMT R30, R60, 0x7632, R30 ;  /* 0x000076323c1e7816 */ /* 0x000fe4000000001e */
[----:B------:R-:W-:Y:S02]  /*3e90*/  SEL R76, RZ, 0x1, P3 ;  /* 0x00000001ff4c7807 */ /* 0x000fe40001800000 */
[----:B------:R-:W-:-:S05]  /*3ea0*/  SHF.L.U32 R30, R30, 0x10, RZ ;  /* 0x000000101e1e7819 */ /* 0x000fca00000006ff */
[----:B------:R-:W-:-:S05]  /*3eb0*/  FMUL.FTZ R30, R30, R133 ;  /* 0x000000851e1e7220 */ /* 0x000fca0000410000 */
[----:B------:R-:W-:-:S05]  /*3ec0*/  FSEL R30, R30, RZ, !P3 ;  /* 0x000000ff1e1e7208 */ /* 0x000fca0005800000 */
[----:B------:R-:W-:Y:S01]  /*3ed0*/  FADD.FTZ R84, R30, R84 ;  /* 0x000000541e547221 */ /* 0x000fe20000010000 */
[----:B------:R-:W-:-:S05]  /*3ee0*/  @P0 PRMT R30, R64, 0x7632, R30 ;  /* 0x00007632401e0816 */ /* 0x000fca000000001e */
[----:B------:R-:W-:-:S04]  /*3ef0*/  @P0 IMAD.U32 R30, R30, 0x10000, RZ ;  /* 0x000100001e1e0824 */ /* 0x000fc800078e00ff */
[----:B------:R-:W-:-:S07]  /*3f00*/  @P0 FADD.FTZ R84, R30, R84 ;  /* 0x000000541e540221 */ /* 0x000fce0000010000 */
.L_x_939:
        /* <DEDUP_REMOVED lines=12> */
.L_x_948:
[----:B------:R-:W-:-:S07]  /*3fd0*/  IMAD.MOV.U32 R30, RZ, RZ, R38 ;  /* 0x000000ffff1e7224 */ /* 0x000fce00078e0026 */
.L_x_949:
[----:B------:R-:W-:Y:S05]  /*3fe0*/  BSYNC B2 ;  /* 0x0000000000027941 */ /* 0x000fea0003800000 */
.L_x_947:
        /* <DEDUP_REMOVED lines=16> */
.L_x_953:
[----:B------:R-:W-:Y:S05]  /*40f0*/  BSYNC B3 ;  /* 0x0000000000037941 */ /* 0x000fea0003800000 */
.L_x_952:
        /* <DEDUP_REMOVED lines=44> */
.L_x_951:
[----:B------:R-:W-:Y:S05]  /*43c0*/  BSYNC B2 ;  /* 0x0000000000027941 */ /* 0x000fea0003800000 */
.L_x_950:
[----:B------:R-:W-:Y:S01]  /*43d0*/  I2FP.F32.U32 R30, R30 ;  /* 0x0000001e001e7245 */ /* 0x000fe20000201000 */
[----:B------:R-:W-:Y:S01]  /*43e0*/  IMAD.U32 R95, R69, 0x10000, RZ ;  /* 0x00010000455f7824 */ /* 0x000fe200078e00ff */
[----:B------:R-:W-:-:S03]  /*43f0*/  LOP3.LUT R5, R5, 0xfffffffb, RZ, 0xc0, !PT ;  /* 0xfffffffb05057812 */ /* 0x000fc600078ec0ff */
[----:B------:R-:W-:Y:S01]  /*4400*/  FFMA.FTZ R30, R30, R132, 1.1641532182693481445e-10 ;  /* 0x2f0000001e1e7423 */ /* 0x000fe20000010084 */
[----:B------:R-:W-:-:S04]  /*4410*/  FMUL.FTZ R95, R95, R133 ;  /* 0x000000855f5f7220 */ /* 0x000fc80000410000 */
[----:B------:R-:W-:Y:S02]  /*4420*/  FSETP.GTU.FTZ.AND P3, PT, R30, R131, PT ;  /* 0x000000831e00720b */ /* 0x000fe40003f7c000 */
[----:B------:R-:W-:Y:S02]  /*4430*/  PRMT R30, R69, 0x7632, R30 ;  /* 0x00007632451e7816 */ /* 0x000fe4000000001e */
[----:B------:R-:W-:-:S09]  /*4440*/  FSEL R95, R95, RZ, !P3 ;  /* 0x000000ff5f5f7208 */ /* 0x000fd20005800000 */
[----:B------:R-:W-:Y:S01]  /*4450*/  @P3 LOP3.LUT R5, R5, 0x4, RZ, 0xfc, !PT ;  /* 0x0000000405053812 */ /* 0x000fe200078efcff */
[----:B------:R-:W-:Y:S06]  /*4460*/  @P2 BRA `(.L_x_954) ;  /* 0x0000000000182947 */ /* 0x000fec0003800000 */
[----:B------:R-:W-:Y:S01]  /*4470*/  IMAD.MOV.U32 R69, RZ, RZ, R68 ;  /* 0x000000ffff457224 */ /* 0x000fe200078e0044 */
[----:B------:R-:W-:Y:S06]  /*4480*/  @!P0 BRA `(.L_x_955) ;  /* 0x0000000400688947 */ /* 0x000fec0003800000 */
[----:B------:R-:W-:-:S04]  /*4490*/  IMAD.U32 R69, R65, 0x10000, RZ ;  /* 0x0001000041457824 */ /* 0x000fc800078e00ff */
[----:B------:R-:W-:Y:S01]  /*44a0*/  FADD.FTZ R95, R69, R95 ;  /* 0x0000005f455f7221 */ /* 0x000fe20000010000 */
[----:B------:R-:W-:Y:S01]  /*44b0*/  MOV R69, R68 ;  /* 0x0000004400457202 */ /* 0x000fe20000000f00 */
[----:B------:R-:W-:Y:S06]  /*44c0*/  BRA `(.L_x_955) ;  /* 0x0000000400587947 */ /* 0x000fec0003800000 */
.L_x_954:
        /* <DEDUP_REMOVED lines=12> */
.L_x_957:
[----:B------:R-:W-:-:S07]  /*4590*/  IMAD.MOV.U32 R77, RZ, RZ, R38 ;  /* 0x000000ffff4d7224 */ /* 0x000fce00078e0026 */
.L_x_958:
[----:B------:R-:W-:Y:S05]  /*45a0*/  BSYNC B2 ;  /* 0x0000000000027941 */ /* 0x000fea0003800000 */
.L_x_956:
        /* <DEDUP_REMOVED lines=16> */
.L_x_962:
[----:B------:R-:W-:Y:S05]  /*46b0*/  BSYNC B3 ;  /* 0x0000000000037941 */ /* 0x000fea0003800000 */
.L_x_961:
        /* <DEDUP_REMOVED lines=42> */
[----:B------:R-:W-:Y:S01]  /*4960*/  LOP3.LUT R28, R69, UR34, R28, 0x96, !PT ;  /* 0x00000022451c7c12 */ /* 0x000fe2000f8e961c */
[----:B------:R-:W-:-:S07]  /*4970*/  IMAD.MOV.U32 R69, RZ, RZ, RZ ;  /* 0x000000ffff457224 */ /* 0x000fce00078e00ff */
.L_x_960:
[----:B------:R-:W-:Y:S05]  /*4980*/  BSYNC B2 ;  /* 0x0000000000027941 */ /* 0x000fea0003800000 */
.L_x_959:
        /* <DEDUP_REMOVED lines=10> */
.L_x_955:
        /* <DEDUP_REMOVED lines=12> */
.L_x_964:
[----:B------:R-:W-:-:S07]  /*4af0*/  IMAD.MOV.U32 R96, RZ, RZ, R38 ;  /* 0x000000ffff607224 */ /* 0x000fce00078e0026 */
.L_x_965:
[----:B------:R-:W-:Y:S05]  /*4b00*/  BSYNC B2 ;  /* 0x0000000000027941 */ /* 0x000fea0003800000 */
.L_x_963:
[----:B------:R-:W-:Y:S01]  /*4b10*/  ISETP.NE.AND P3, PT, R68, 0x4, PT ;  /* 0x000000044400780c */ /* 0x000fe20003f65270 */
[----:B------:R-:W-:-:S12]  /*4b20*/  BSSY B2, `(.L_x_966) ;  /* 0x000003c000027945 */ /* 0x000fd80003800000 */
[----:B------:R-:W-:Y:S05]  /*4b30*/  @P3 BRA `(.L_x_967) ;  /* 0x0000000000e83947 */ /* 0x000fea0003800000 */
[----:B------:R-:W-:Y:S01]  /*4b40*/  IADD3 R2, R2, 0x1, RZ ;  /* 0x0000000102027810 */ /* 0x000fe20007ffe0ff */
[----:B------:R-:W-:Y:S03]  /*4b50*/  BSSY B3, `(.L_x_968) ;  /* 0x000000c000037945 */ /* 0x000fe60003800000 */
[C---:B------:R-:W-:Y:S01]  /*4b60*/  ISETP.NE.AND P3, PT, R2.reuse, RZ, PT ;  /* 0x000000ff0200720c */ /* 0x040fe20003f65270 */
[----:B------:R-:W-:-:S12]  /*4b70*/  IMAD.HI.U32 R68, R2, -0x2daee0ad, RZ ;  /* 0xd2511f5302447827 */ /* 0x000fd800078e00ff */
[----:B------:R-:W-:Y:S05]  /*4b80*/  @P3 BRA `(.L_x_969) ;  /* 0x0000000000203947 */ /* 0x000fea0003800000 */
[----:B------:R-:W-:-:S05]  /*4b90*/  VIADD R3, R3, 0x1 ;  /* 0x0000000103037836 */ /* 0x000fca0000000000 */
[----:B------:R-:W-:-:S13]  /*4ba0*/  ISETP.NE.AND P3, PT, R3, RZ, PT ;  /* 0x000000ff0300720c */ /* 0x000fda0003f65270 */
[----:B------:R-:W-:Y:S01]  /*4bb0*/  @!P3 VIADD R0, R0, 0x1 ;  /* 0x000000010000b836 */ /* 0x000fe20000000000 */
[----:B------:R-:W-:Y:S02]  /*4bc0*/  @!P3 IADD3 R28, R37, 0x1, RZ ;  /* 0x00000001251cb810 */ /* 0x000fe40007ffe0ff */
[----:B------:R-:W-:Y:S02]  /*4bd0*/  @!P3 MOV R3, RZ ;  /* 0x000000ff0003b202 */ /* 0x000fe40000000f00 */
[----:B------:R-:W-:-:S13]  /*4be0*/  ISETP.NE.AND P4, PT, R0, RZ, !P3 ;  /* 0x000000ff0000720c */ /* 0x000fda0005f85270 */
[----:B------:R-:W-:-:S04]  /*4bf0*/  @P4 IMAD.MOV R28, RZ, RZ, R37 ;  /* 0x000000ffff1c4224 */ /* 0x000fc800078e0225 */
[----:B------:R-:W-:-:S07]  /*4c00*/  @!P3 IMAD.MOV.U32 R37, RZ, RZ, R28 ;  /* 0x000000ffff25b224 */ /* 0x000fce00078e001c */
.L_x_969:
[----:B------:R-:W-:Y:S05]  /*4c10*/  BSYNC B3 ;  /* 0x0000000000037941 */ /* 0x000fea0003800000 */
.L_x_968:
        /* <DEDUP_REMOVED lines=42> */
[----:B------:R-:W-:Y:S01]  /*4ec0*/  HFMA2.MMA R68, -RZ, RZ, 0, 0 ;  /* 0x00000000ff447435 */ /* 0x000fe200000001ff */
[----:B------:R-:W-:-:S10]  /*4ed0*/  LOP3.LUT R28, R69, UR34, R28, 0x96, !PT ;  /* 0x00000022451c7c12 */ /* 0x000fd4000f8e961c */
.L_x_967:
[----:B------:R-:W-:Y:S05]  /*4ee0*/  BSYNC B2 ;  /* 0x0000000000027941 */ /* 0x000fea0003800000 */
.L_x_966:
        /* <DEDUP_REMOVED lines=11> */
[----:B------:R-:W-:Y:S01]  /*4fa0*/  PRMT R30, R65, 0x7632, R30 ;  /* 0x00007632411e7816 */ /* 0x000fe2000000001e */
[----:B------:R-:W-:-:S03]  /*4fb0*/  IMAD.MOV.U32 R69, RZ, RZ, R68 ;  /* 0x000000ffff457224 */ /* 0x000fc600078e0044 */
[----:B------:R-:W-:-:S05]  /*4fc0*/  SHF.L.U32 R30, R30, 0x10, RZ ;  /* 0x000000101e1e7819 */ /* 0x000fca00000006ff */
[----:B------:R-:W-:Y:S01]  /*4fd0*/  FADD.FTZ R96, R30, R96 ;  /* 0x000000601e607221 */ /* 0x000fe20000010000 */
[----:B------:R-:W-:Y:S06]  /*4fe0*/  BRA `(.L_x_971) ;  /* 0x0000000400607947 */ /* 0x000fec0003800000 */
.L_x_970:
[C---:B------:R-:W-:Y:S01]  /*4ff0*/  ISETP.NE.AND P3, PT, R68.reuse, 0x1, PT ;  /* 0x000000014400780c */ /* 0x040fe20003f65270 */
[----:B------:R-:W-:Y:S01]  /*5000*/  BSSY B2, `(.L_x_972) ;  /* 0x000000c000027945 */ /* 0x000fe20003800000 */
[----:B------:R-:W-:-:S11]  /*5010*/  VIADD R69, R68, 0x1 ;  /* 0x0000000144457836 */ /* 0x000fd60000000000 */
[----:B------:R-:W-:Y:S05]  /*5020*/  @!P3 BRA `(.L_x_973) ;  /* 0x000000000020b947 */ /* 0x000fea0003800000 */
[----:B------:R-:W-:Y:S02]  /*5030*/  ISETP.NE.AND P3, PT, R68, 0x2, PT ;  /* 0x000000024400780c */ /* 0x000fe40003f65270 */
[----:B------:R-:W-:-:S11]  /*5040*/  MOV R30, R29 ;  /* 0x0000001d001e7202 */ /* 0x000fd60000000f00 */
[----:B------:R-:W-:Y:S05]  /*5050*/  @!P3 BRA `(.L_x_974) ;  /* 0x000000000018b947 */ /* 0x000fea0003800000 */
[----:B------:R-:W-:Y:S01]  /*5060*/  ISETP.NE.AND P3, PT, R68, 0x3, PT ;  /* 0x000000034400780c */ /* 0x000fe20003f65270 */
[----:B------:R-:W-:-:S12]  /*5070*/  IMAD.MOV.U32 R30, RZ, RZ, R28 ;  /* 0x000000ffff1e7224 */ /* 0x000fd800078e001c */
[----:B------:R-:W-:Y:S05]  /*5080*/  @P3 BRA `(.L_x_974) ;  /* 0x00000000000c3947 */ /* 0x000fea0003800000 */
[----:B------:R-:W-:Y:S01]  /*5090*/  IMAD.MOV.U32 R30, RZ, RZ, R40 ;  /* 0x000000ffff1e7224 */ /* 0x000fe200078e0028 */
[----:B------:R-:W-:Y:S06]  /*50a0*/  BRA `(.L_x_974) ;  /* 0x0000000000047947 */ /* 0x000fec0003800000 */
.L_x_973:
[----:B------:R-:W-:-:S07]  /*50b0*/  MOV R30, R38 ;  /* 0x00000026001e7202 */ /* 0x000fce0000000f00 */
.L_x_974:
[----:B------:R-:W-:Y:S05]  /*50c0*/  BSYNC B2 ;  /* 0x0000000000027941 */ /* 0x000fea0003800000 */
.L_x_972:
        /* <DEDUP_REMOVED lines=11> */
[----:B------:R-:W-:Y:S02]  /*5180*/  @!P3 VIADD R28, R37, 0x1 ;  /* 0x00000001251cb836 */ /* 0x000fe40000000000 */
[----:B------:R-:W-:Y:S01]  /*5190*/  @!P3 IMAD.MOV.U32 R3, RZ, RZ, RZ ;  /* 0x000000ffff03b224 */ /* 0x000fe200078e00ff */
[----:B------:R-:W-:-:S13]  /*51a0*/  ISETP.NE.AND P4, PT, R0, RZ, !P3 ;  /* 0x000000ff0000720c */ /* 0x000fda0005f85270 */
[----:B------:R-:W-:-:S05]  /*51b0*/  @P4 IMAD.MOV R28, RZ, RZ, R37 ;  /* 0x000000ffff1c4224 */ /* 0x000fca00078e0225 */
[----:B------:R-:W-:-:S07]  /*51c0*/  @!P3 MOV R37, R28 ;  /* 0x0000001c0025b202 */ /* 0x000fce0000000f00 */
.L_x_978:
[----:B------:R-:W-:Y:S05]  /*51d0*/  BSYNC B3 ;  /* 0x0000000000037941 */ /* 0x000fea0003800000 */
.L_x_977:
        /* <DEDUP_REMOVED lines=40> */
[----:B------:R-:W-:-:S05]  /*5460*/  IMAD.WIDE.U32 R68, R38, -0x326172a9, RZ ;  /* 0xcd9e8d5726447825 */ /* 0x000fca00078e00ff */
[----:B------:R-:W-:Y:S01]  /*5470*/  LOP3.LUT R28, R69, UR34, R28, 0x96, !PT ;  /* 0x00000022451c7c12 */ /* 0x000fe2000f8e961c */
[----:B------:R-:W-:Y:S01]  /*5480*/  IMAD.MOV.U32 R69, RZ, RZ, RZ ;  /* 0x000000ffff457224 */ /* 0x000fe200078e00ff */
[----:B------:R-:W-:-:S07]  /*5490*/  MOV R38, R68 ;  /* 0x0000004400267202 */ /* 0x000fce0000000f00 */
.L_x_976:
[----:B------:R-:W-:Y:S05]  /*54a0*/  BSYNC B2 ;  /* 0x0000000000027941 */ /* 0x000fea0003800000 */
.L_x_975:
[----:B------:R-:W-:-:S05]  /*54b0*/  I2FP.F32.U32 R30, R30 ;  /* 0x0000001e001e7245 */ /* 0x000fca0000201000 */
[----:B------:R-:W-:-:S05]  /*54c0*/  FFMA.FTZ R30, R30, R132, 1.1641532182693481445e-10 ;  /* 0x2f0000001e1e7423 */ /* 0x000fca0000010084 */
[----:B------:R-:W-:Y:S02]  /*54d0*/  FSETP.GTU.FTZ.AND P3, PT, R30, R131, PT ;  /* 0x000000831e00720b */ /* 0x000fe40003f7c000 */
[----:B------:R-:W-:Y:S02]  /*54e0*/  PRMT R30, R61, 0x7632, R30 ;  /* 0x000076323d1e7816 */ /* 0x000fe4000000001e */
[----:B------:R-:W-:-:S03]  /*54f0*/  SEL R78, RZ, 0x1, P3 ;  /* 0x00000001ff4e7807 */ /* 0x000fc60001800000 */
[----:B------:R-:W-:-:S04]  /*5500*/  IMAD.U32 R30, R30, 0x10000, RZ ;  /* 0x000100001e1e7824 */ /* 0x000fc800078e00ff */
[----:B------:R-:W-:-:S05]  /*5510*/  FMUL.FTZ R30, R30, R133 ;  /* 0x000000851e1e7220 */ /* 0x000fca0000410000 */
[----:B------:R-:W-:-:S05]  /*5520*/  FSEL R30, R30, RZ, !P3 ;  /* 0x000000ff1e1e7208 */ /* 0x000fca0005800000 */
[----:B------:R-:W-:Y:S01]  /*5530*/  FADD.FTZ R96, R30, R96 ;  /* 0x000000601e607221 */ /* 0x000fe20000010000 */
[----:B------:R-:W-:-:S04]  /*5540*/  @P0 PRMT R30, R65, 0x7632, R30 ;  /* 0x00007632411e0816 */ /* 0x000fc8000000001e */
[----:B------:R-:W-:-:S05]  /*5550*/  @P0 SHF.L.U32 R30, R30, 0x10, RZ ;  /* 0x000000101e1e0819 */ /* 0x000fca00000006ff */
[----:B------:R-:W-:-:S07]  /*5560*/  @P0 FADD.FTZ R96, R30, R96 ;  /* 0x000000601e600221 */ /* 0x000fce0000010000 */
.L_x_971:
        /* <DEDUP_REMOVED lines=12> */
.L_x_980:
[----:B------:R-:W-:-:S07]  /*5630*/  IMAD.MOV.U32 R30, RZ, RZ, R38 ;  /* 0x000000ffff1e7224 */ /* 0x000fce00078e0026 */
.L_x_981:
[----:B------:R-:W-:Y:S05]  /*5640*/  BSYNC B2 ;  /* 0x0000000000027941 */ /* 0x000fea0003800000 */
.L_x_979:
        /* <DEDUP_REMOVED lines=16> */
.L_x_985:
[----:B------:R-:W-:Y:S05]  /*5750*/  BSYNC B3 ;  /* 0x0000000000037941 */ /* 0x000fea0003800000 */
.L_x_984:
        /* <DEDUP_REMOVED lines=44> */
.L_x_983:
[----:B------:R-:W-:Y:S05]  /*5a20*/  BSYNC B2 ;  /* 0x0000000000027941 */ /* 0x000fea0003800000 */
.L_x_982:
[----:B------:R-:W-:Y:S01]  /*5a30*/  I2FP.F32.U32 R30, R30 ;  /* 0x0000001e001e7245 */ /* 0x000fe20000201000 */
[C---:B------:R-:W-:Y:S01]  /*5a40*/  IMAD.U32 R107, R70.reuse, 0x10000, RZ ;  /* 0x00010000466b7824 */ /* 0x040fe200078e00ff */
[----:B------:R-:W-:Y:S02]  /*5a50*/  LOP3.LUT R5, R5, 0xfffffffe, RZ, 0xc0, !PT ;  /* 0xfffffffe05057812 */ /* 0x000fe400078ec0ff */
[----:B------:R-:W-:Y:S01]  /*5a60*/  PRMT R70, R70, 0x7632, R70 ;  /* 0x0000763246467816 */ /* 0x000fe20000000046 */
        /* <DEDUP_REMOVED lines=8> */
[----:B------:R-:W-:Y:S01]  /*5af0*/  SHF.L.U32 R30, R66, 0x10, RZ ;  /* 0x00000010421e7819 */ /* 0x000fe200000006ff */
[----:B------:R-:W-:-:S04]  /*5b00*/  IMAD.MOV.U32 R69, RZ, RZ, R68 ;  /* 0x000000ffff457224 */ /* 0x000fc800078e0044 */
[----:B------:R-:W-:Y:S01]  /*5b10*/  FADD.FTZ R107, R30, R107 ;  /* 0x0000006b1e6b7221 */ /* 0x000fe20000010000 */
[----:B------:R-:W-:Y:S06]  /*5b20*/  BRA `(.L_x_987) ;  /* 0x0000000400587947 */ /* 0x000fec0003800000 */
.L_x_986:
        /* <DEDUP_REMOVED lines=12> */
.L_x_989:
[----:B------:R-:W-:-:S07]  /*5bf0*/  MOV R30, R38 ;  /* 0x00000026001e7202 */ /* 0x000fce0000000f00 */
.L_x_990:
[----:B------:R-:W-:Y:S05]  /*5c00*/  BSYNC B2 ;  /* 0x0000000000027941 */ /* 0x000fea0003800000 */
.L_x_988:
        /* <DEDUP_REMOVED lines=16> */
.L_x_994:
[----:B------:R-:W-:Y:S05]  /*5d10*/  BSYNC B3 ;  /* 0x0000000000037941 */ /* 0x000fea0003800000 */
.L_x_993:
        /* <DEDUP_REMOVED lines=44> */
.L_x_992:
[----:B------:R-:W-:Y:S05]  /*5fe0*/  BSYNC B2 ;  /* 0x0000000000027941 */ /* 0x000fea0003800000 */
.L_x_991:
[----:B------:R-:W-:-:S05]  /*5ff0*/  I2FP.F32.U32 R30, R30 ;  /* 0x0000001e001e7245 */ /* 0x000fca0000201000 */
[----:B------:R-:W-:-:S05]  /*6000*/  FFMA.FTZ R30, R30, R132, 1.1641532182693481445e-10 ;  /* 0x2f0000001e1e7423 */ /* 0x000fca0000010084 */
[----:B------:R-:W-:Y:S01]  /*6010*/  FSETP.GTU.FTZ.AND P3, PT, R30, R131, PT ;  /* 0x000000831e00720b */ /* 0x000fe20003f7c000 */
[----:B------:R-:W-:-:S03]  /*6020*/  IMAD.U32 R30, R62, 0x10000, RZ ;  /* 0x000100003e1e7824 */ /* 0x000fc600078e00ff */
[----:B------:R-:W-:Y:S01]  /*6030*/  SEL R79, RZ, 0x1, P3 ;  /* 0x00000001ff4f7807 */ /* 0x000fe20001800000 */
[----:B------:R-:W-:-:S05]  /*6040*/  FMUL.FTZ R30, R30, R133 ;  /* 0x000000851e1e7220 */ /* 0x000fca0000410000 */
[----:B------:R-:W-:-:S05]  /*6050*/  FSEL R30, R30, RZ, !P3 ;  /* 0x000000ff1e1e7208 */ /* 0x000fca0005800000 */
[----:B------:R-:W-:Y:S01]  /*6060*/  FADD.FTZ R107, R30, R107 ;  /* 0x0000006b1e6b7221 */ /* 0x000fe20000010000 */
[----:B------:R-:W-:-:S05]  /*6070*/  @P0 SHF.L.U32 R30, R66, 0x10, RZ ;  /* 0x00000010421e0819 */ /* 0x000fca00000006ff */
[----:B------:R-:W-:-:S07]  /*6080*/  @P0 FADD.FTZ R107, R30, R107 ;  /* 0x0000006b1e6b0221 */ /* 0x000fce0000010000 */
.L_x_987:
        /* <DEDUP_REMOVED lines=12> */
.L_x_996:
[----:B------:R-:W-:-:S07]  /*6150*/  IMAD.MOV.U32 R30, RZ, RZ, R38 ;  /* 0x000000ffff1e7224 */ /* 0x000fce00078e0026 */
.L_x_997:
[----:B------:R-:W-:Y:S05]  /*6160*/  BSYNC B2 ;  /* 0x0000000000027941 */ /* 0x000fea0003800000 */
.L_x_995:
        /* <DEDUP_REMOVED lines=16> */
.L_x_1001:
[----:B------:R-:W-:Y:S05]  /*6270*/  BSYNC B3 ;  /* 0x0000000000037941 */ /* 0x000fea0003800000 */
.L_x_1000:
        /* <DEDUP_REMOVED lines=44> */
.L_x_999:
[----:B------:R-:W-:Y:S05]  /*6540*/  BSYNC B2 ;  /* 0x0000000000027941 */ /* 0x000fea0003800000 */
.L_x_998:
[----:B------:R-:W-:Y:S01]  /*6550*/  I2FP.F32.U32 R30, R30 ;  /* 0x0000001e001e7245 */ /* 0x000fe20000201000 */
[----:B------:R-:W-:-:S04]  /*6560*/  IMAD.U32 R70, R70, 0x10000, RZ ;  /* 0x0001000046467824 */ /* 0x000fc800078e00ff */
[----:B------:R-:W-:Y:S01]  /*6570*/  FFMA.FTZ R30, R30, R132, 1.1641532182693481445e-10 ;  /* 0x2f0000001e1e7423 */ /* 0x000fe20000010084 */
[----:B------:R-:W-:-:S04]  /*6580*/  FMUL.FTZ R70, R70, R133 ;  /* 0x0000008546467220 */ /* 0x000fc80000410000 */
[----:B------:R-:W-:-:S04]  /*6590*/  FSETP.GTU.FTZ.AND P3, PT, R30, R131, PT ;  /* 0x000000831e00720b */ /* 0x000fc80003f7c000 */
[----:B------:R-:W-:Y:S01]  /*65a0*/  FSEL R108, R70, RZ, !P3 ;  /* 0x000000ff466c7208 */ /* 0x000fe20005800000 */
[----:B------:R-:W-:Y:S08]  /*65b0*/  @P2 BRA `(.L_x_1002) ;  /* 0x00000000001c2947 */ /* 0x000ff00003800000 */
[----:B------:R-:W-:Y:S01]  /*65c0*/  IMAD.MOV.U32 R69, RZ, RZ, R68 ;  /* 0x000000ffff457224 */ /* 0x000fe200078e0044 */
[----:B------:R-:W-:Y:S06]  /*65d0*/  @!P0 BRA `(.L_x_1003) ;  /* 0x0000000400748947 */ /* 0x000fec0003800000 */
[----:B------:R-:W-:Y:S01]  /*65e0*/  PRMT R30, R66, 0x7632, R30 ;  /* 0x00007632421e7816 */ /* 0x000fe2000000001e */
[----:B------:R-:W-:-:S03]  /*65f0*/  IMAD.MOV.U32 R69, RZ, RZ, R68 ;  /* 0x000000ffff457224 */ /* 0x000fc600078e0044 */
[----:B------:R-:W-:-:S05]  /*6600*/  SHF.L.U32 R30, R30, 0x10, RZ ;  /* 0x000000101e1e7819 */ /* 0x000fca00000006ff */
[----:B------:R-:W-:Y:S01]  /*6610*/  FADD.FTZ R108, R30, R108 ;  /* 0x0000006c1e6c7221 */ /* 0x000fe20000010000 */
[----:B------:R-:W-:Y:S06]  /*6620*/  BRA `(.L_x_1003) ;  /* 0x0000000400607947 */ /* 0x000fec0003800000 */
.L_x_1002:
        /* <DEDUP_REMOVED lines=12> */
.L_x_1005:
[----:B------:R-:W-:-:S07]  /*66f0*/  MOV R30, R38 ;  /* 0x00000026001e7202 */ /* 0x000fce0000000f00 */
.L_x_1006:
[----:B------:R-:W-:Y:S05]  /*6700*/  BSYNC B2 ;  /* 0x0000000000027941 */ /* 0x000fea0003800000 */
.L_x_1004:
        /* <DEDUP_REMOVED lines=16> */
.L_x_1010:
[----:B------:R-:W-:Y:S05]  /*6810*/  BSYNC B3 ;  /* 0x0000000000037941 */ /* 0x000fea0003800000 */
.L_x_1009:
        /* <DEDUP_REMOVED lines=44> */
.L_x_1008:
[----:B------:R-:W-:Y:S05]  /*6ae0*/  BSYNC B2 ;  /* 0x0000000000027941 */ /* 0x000fea0003800000 */
.L_x_1007:
        /* <DEDUP_REMOVED lines=12> */
.L_x_1003:
        /* <DEDUP_REMOVED lines=12> */
.L_x_1012:
[----:B------:R-:W-:-:S07]  /*6c70*/  IMAD.MOV.U32 R30, RZ, RZ, R38 ;  /* 0x000000ffff1e7224 */ /* 0x000fce00078e0026 */
.L_x_1013:
[----:B------:R-:W-:Y:S05]  /*6c80*/  BSYNC B2 ;  /* 0x0000000000027941 */ /* 0x000fea0003800000 */
.L_x_1011:
        /* <DEDUP_REMOVED lines=16> */
.L_x_1017:
[----:B------:R-:W-:Y:S05]  /*6d90*/  BSYNC B3 ;  /* 0x0000000000037941 */ /* 0x000fea0003800000 */
.L_x_1016:
        /* <DEDUP_REMOVED lines=44> */
.L_x_1015:
[----:B------:R-:W-:Y:S05]  /*7060*/  BSYNC B2 ;  /* 0x0000000000027941 */ /* 0x000fea0003800000 */
.L_x_1014:
[----:B------:R-:W-:Y:S01]  /*7070*/  I2FP.F32.U32 R30, R30 ;  /* 0x0000001e001e7245 */ /* 0x000fe20000201000 */
[----:B------:R-:W-:-:S04]  /*7080*/  IMAD.U32 R119, R71, 0x10000, RZ ;  /* 0x0001000047777824 */ /* 0x000fc800078e00ff */
[----:B------:R-:W-:Y:S01]  /*7090*/  FFMA.FTZ R30, R30, R132, 1.1641532182693481445e-10 ;  /* 0x2f0000001e1e7423 */ /* 0x000fe20000010084 */
[----:B------:R-:W-:-:S04]  /*70a0*/  FMUL.FTZ R119, R119, R133 ;  /* 0x0000008577777220 */ /* 0x000fc80000410000 */
[----:B------:R-:W-:Y:S02]  /*70b0*/  FSETP.GTU.FTZ.AND P4, PT, R30, R131, PT ;  /* 0x000000831e00720b */ /* 0x000fe40003f9c000 */
[----:B------:R-:W-:Y:S02]  /*70c0*/  PRMT R30, R71, 0x7632, R30 ;  /* 0x00007632471e7816 */ /* 0x000fe4000000001e */
[----:B------:R-:W-:Y:S01]  /*70d0*/  FSEL R119, R119, RZ, !P4 ;  /* 0x000000ff77777208 */ /* 0x000fe20006000000 */
[----:B------:R-:W-:Y:S08]  /*70e0*/  @P2 BRA `(.L_x_1018) ;  /* 0x0000000000182947 */ /* 0x000ff00003800000 */
[----:B------:R-:W-:Y:S01]  /*70f0*/  IMAD.MOV.U32 R69, RZ, RZ, R68 ;  /* 0x000000ffff457224 */ /* 0x000fe200078e0044 */
[----:B------:R-:W-:Y:S06]  /*7100*/  @!P0 BRA `(.L_x_1019) ;  /* 0x0000000400688947 */ /* 0x000fec0003800000 */
[----:B------:R-:W-:-:S05]  /*7110*/  SHF.L.U32 R69, R67, 0x10, RZ ;  /* 0x0000001043457819 */ /* 0x000fca00000006ff */
[----:B------:R-:W-:Y:S01]  /*7120*/  FADD.FTZ R119, R69, R119 ;  /* 0x0000007745777221 */ /* 0x000fe20000010000 */
[----:B------:R-:W-:Y:S01]  /*7130*/  IMAD.MOV.U32 R69, RZ, RZ, R68 ;  /* 0x000000ffff457224 */ /* 0x000fe200078e0044 */
[----:B------:R-:W-:Y:S06]  /*7140*/  BRA `(.L_x_1019) ;  /* 0x0000000400587947 */ /* 0x000fec0003800000 */
.L_x_1018:
        /* <DEDUP_REMOVED lines=12> */
.L_x_1021:
[----:B------:R-:W-:-:S07]  /*7210*/  MOV R81, R38 ;  /* 0x0000002600517202 */ /* 0x000fce0000000f00 */
.L_x_1022:
[----:B------:R-:W-:Y:S05]  /*7220*/  BSYNC B2 ;  /* 0x0000000000027941 */ /* 0x000fea0003800000 */
.L_x_1020:
        /* <DEDUP_REMOVED lines=16> */
.L_x_1026:
[----:B------:R-:W-:Y:S05]  /*7330*/  BSYNC B3 ;  /* 0x0000000000037941 */ /* 0x000fea0003800000 */
.L_x_1025:
        /* <DEDUP_REMOVED lines=44> */
.L_x_1024:
[----:B------:R-:W-:Y:S05]  /*7600*/  BSYNC B2 ;  /* 0x0000000000027941 */ /* 0x000fea0003800000 */
.L_x_1023:
        /* <DEDUP_REMOVED lines=10> */
.L_x_1019:
        /* <DEDUP_REMOVED lines=12> */
.L_x_1028:
[----:B------:R-:W-:-:S07]  /*7770*/  IMAD.MOV.U32 R120, RZ, RZ, R38 ;  /* 0x000000ffff787224 */ /* 0x000fce00078e0026 */
.L_x_1029:
[----:B------:R-:W-:Y:S05]  /*7780*/  BSYNC B2 ;  /* 0x0000000000027941 */ /* 0x000fea0003800000 */
.L_x_1027:
        /* <DEDUP_REMOVED lines=16> */
.L_x_1033:
[----:B------:R-:W-:Y:S05]  /*7890*/  BSYNC B3 ;  /* 0x0000000000037941 */ /* 0x000fea0003800000 */
.L_x_1032:
        /* <DEDUP_REMOVED lines=44> */
.L_x_1031:
[----:B------:R-:W-:Y:S05]  /*7b60*/  BSYNC B2 ;  /* 0x0000000000027941 */ /* 0x000fea0003800000 */
.L_x_1030:
        /* <DEDUP_REMOVED lines=9> */
[----:B------:R-:W-:-:S04]  /*7c00*/  PRMT R30, R67, 0x7632, R30 ;  /* 0x00007632431e7816 */ /* 0x000fc8000000001e */
[----:B------:R-:W-:-:S05]  /*7c10*/  SHF.L.U32 R30, R30, 0x10, RZ ;  /* 0x000000101e1e7819 */ /* 0x000fca00000006ff */
[----:B------:R-:W-:Y:S01]  /*7c20*/  FADD.FTZ R120, R30, R120 ;  /* 0x000000781e787221 */ /* 0x000fe20000010000 */
[----:B------:R-:W-:Y:S01]  /*7c30*/  IMAD.MOV.U32 R30, RZ, RZ, R68 ;  /* 0x000000ffff1e7224 */ /* 0x000fe200078e0044 */
[----:B------:R-:W-:Y:S06]  /*7c40*/  BRA `(.L_x_1035) ;  /* 0x0000000400607947 */ /* 0x000fec0003800000 */
.L_x_1034:
        /* <DEDUP_REMOVED lines=12> */
.L_x_1037:
[----:B------:R-:W-:-:S07]  /*7d10*/  MOV R82, R38 ;  /* 0x0000002600527202 */ /* 0x000fce0000000f00 */
.L_x_1038:
[----:B------:R-:W-:Y:S05]  /*7d20*/  BSYNC B2 ;  /* 0x0000000000027941 */ /* 0x000fea0003800000 */
.L_x_1036:
        /* <DEDUP_REMOVED lines=16> */
.L_x_1042:
[----:B------:R-:W-:Y:S05]  /*7e30*/  BSYNC B3 ;  /* 0x0000000000037941 */ /* 0x000fea0003800000 */
.L_x_1041:
        /* <DEDUP_REMOVED lines=41> */
[----:B------:R-:W-:Y:S01]  /*80d0*/  IMAD.MOV.U32 R30, RZ, RZ, RZ ;  /* 0x000000ffff1e7224 */ /* 0x000fe200078e00ff */
[----:B------:R-:W-:Y:S02]  /*80e0*/  LOP3.LUT R28, R69, UR34, R28, 0x96, !PT ;  /* 0x00000022451c7c12 */ /* 0x000fe4000f8e961c */
[----:B------:R-:W-:-:S07]  /*80f0*/  MOV R38, R68 ;  /* 0x0000004400267202 */ /* 0x000fce0000000f00 */
.L_x_1040:
[----:B------:R-:W-:Y:S05]  /*8100*/  BSYNC B2 ;  /* 0x0000000000027941 */ /* 0x000fea0003800000 */
.L_x_1039:
        /* <DEDUP_REMOVED lines=12> */
.L_x_1035:
[C---:B------:R-:W-:Y:S01]  /*81d0*/  LEA R132, P0, R74.reuse, UR28, 0x4 ;  /* 0x0000001c4a847c11 */ /* 0x040fe2000f8020ff */
[----:B------:R-:W-:Y:S01]  /*81e0*/  IMAD.SHL.U32 R136, R74, 0x8, RZ ;  /* 0x000000084a887824 */ /* 0x000fe200078e00ff */
[----:B------:R-:W-:Y:S02]  /*81f0*/  F2FP.BF16.F32.PACK_AB R71, R120, R119 ;  /* 0x000000777847723e */ /* 0x000fe400000010ff */
[----:B------:R-:W-:Y:S02]  /*8200*/  LEA.HI.X R133, R74, UR29, RZ, 0x4, P0 ;  /* 0x0000001d4a857c11 */ /* 0x000fe400080f24ff */
[----:B------:R-:W-:Y:S02]  /*8210*/  F2FP.BF16.F32.PACK_AB R70, R108, R107 ;  /* 0x0000006b6c46723e */ /* 0x000fe400000010ff */
[----:B------:R-:W-:Y:S02]  /*8220*/  F2FP.BF16.F32.PACK_AB R69, R96, R95 ;  /* 0x0000005f6045723e */ /* 0x000fe400000010ff */
[----:B------:R-:W-:-:S02]  /*8230*/  F2FP.BF16.F32.PACK_AB R68, R84, R83 ;  /* 0x000000535444723e */ /* 0x000fc400000010ff */
[C---:B------:R-:W-:Y:S02]  /*8240*/  LOP3.LUT P6, RZ, R5.reuse, 0x8, RZ, 0xc0, !PT ;  /* 0x0000000805ff7812 */ /* 0x040fe400078cc0ff */
[C---:B------:R-:W-:Y:S01]  /*8250*/  LOP3.LUT P0, RZ, R5.reuse, 0x4, RZ, 0xc0, !PT ;  /* 0x0000000405ff7812 */ /* 0x040fe2000780c0ff */
[----:B------:R0:W-:Y:S01]  /*8260*/  STG.E.128 desc[UR4][R132.64], R68 ;  /* 0x0000004484007986 */ /* 0x0001e2000c101d04 */
[C---:B------:R-:W-:Y:S02]  /*8270*/  LOP3.LUT P2, RZ, R5.reuse, 0x10, RZ, 0xc0, !PT ;  /* 0x0000001005ff7812 */ /* 0x040fe4000784c0ff */
[----:B------:R-:W-:Y:S02]  /*8280*/  SHF.L.U64.HI R131, R74, 0x3, RZ ;  /* 0x000000034a837819 */ /* 0x000fe400000102ff */
[----:B0-----:R-:W-:Y:S02]  /*8290*/  SEL R69, RZ, 0x10000, P4 ;  /* 0x00010000ff457807 */ /* 0x001fe40002000000 */
[----:B------:R-:W-:-:S02]  /*82a0*/  LOP3.LUT P4, RZ, R5, 0x2, RZ, 0xc0, !PT ;  /* 0x0000000205ff7812 */ /* 0x000fc4000788c0ff */
[----:B------:R-:W-:Y:S02]  /*82b0*/  SEL R70, RZ, 0x1000000, P5 ;  /* 0x01000000ff467807 */ /* 0x000fe40002800000 */
[----:B------:R-:W-:Y:S02]  /*82c0*/  SEL R71, RZ, 0x100, P3 ;  /* 0x00000100ff477807 */ /* 0x000fe40001800000 */
[----:B------:R-:W-:Y:S02]  /*82d0*/  SEL R68, RZ, 0x1, P4 ;  /* 0x00000001ff447807 */ /* 0x000fe40002000000 */
[----:B------:R-:W-:Y:S02]  /*82e0*/  LOP3.LUT P5, RZ, R5, 0x1, RZ, 0xc0, !PT ;  /* 0x0000000105ff7812 */ /* 0x000fe400078ac0ff */
[----:B------:R-:W-:Y:S01]  /*82f0*/  LOP3.LUT R70, R71, R70, R69, 0xfe, !PT ;  /* 0x0000004647467212 */ /* 0x000fe200078efe45 */
[----:B------:R-:W-:Y:S01]  /*8300*/  IMAD.WIDE.U32 R68, R68, 0x1000000, RZ ;  /* 0x0100000044447825 */ /* 0x000fe200078e00ff */
[----:B------:R-:W-:-:S02]  /*8310*/  SEL R71, RZ, 0x1, P5 ;  /* 0x00000001ff477807 */ /* 0x000fc40002800000 */
[----:B------:R-:W-:Y:S02]  /*8320*/  SEL R132, RZ, 0x1, P6 ;  /* 0x00000001ff847807 */ /* 0x000fe40003000000 */
[----:B------:R-:W-:Y:S02]  /*8330*/  LOP3.LUT R69, R69, R70, R71, 0xfe, !PT ;  /* 0x0000004645457212 */ /* 0x000fe400078efe47 */
[----:B------:R-:W-:Y:S01]  /*8340*/  SEL R70, RZ, 0x1, P0 ;  /* 0x00000001ff467807 */ /* 0x000fe20000000000 */
[----:B------:R-:W-:-:S04]  /*8350*/  IMAD.WIDE.U32 R132, R132, 0x100, RZ ;  /* 0x0000010084847825 */ /* 0x000fc800078e00ff */
[----:B------:R-:W-:-:S05]  /*8360*/  IMAD.WIDE.U32 R70, R70, 0x10000, RZ ;  /* 0x0001000046467825 */ /* 0x000fca00078e00ff */
[----:B------:R-:W-:Y:S02]  /*8370*/  LOP3.LUT R71, R133, R69, R71, 0xfe, !PT ;  /* 0x0000004585477212 */ /* 0x000fe400078efe47 */
[----:B------:R-:W-:Y:S02]  /*8380*/  LOP3.LUT R68, R132, R68, R70, 0xfe, !PT ;  /* 0x0000004484447212 */ /* 0x000fe400078efe46 */
[----:B------:R-:W-:-:S04]  /*8390*/  SEL R69, RZ, 0x1, P2 ;  /* 0x00000001ff457807 */ /* 0x000fc80001000000 */
[----:B------:R-:W-:Y:S02]  /*83a0*/  LOP3.LUT R70, R68, R69, RZ, 0xfc, !PT ;  /* 0x0000004544467212 */ /* 0x000fe400078efcff */
[----:B------:R-:W-:-:S04]  /*83b0*/  IADD3 R68, P0, R136, UR30, RZ ;  /* 0x0000001e88447c10 */ /* 0x000fc8000ff1e0ff */
[----:B------:R-:W-:-:S05]  /*83c0*/  IADD3.X R69, R131, UR31, RZ, P0, !PT ;  /* 0x0000001f83457c10 */ /* 0x000fca00087fe4ff */
[----:B------:R0:W-:Y:S01]  /*83d0*/  STG.E.64 desc[UR4][R68.64], R70 ;  /* 0x0000004644007986 */ /* 0x0001e2000c101b04 */
[----:B------:R-:W-:Y:S05]  /*83e0*/  @!P1 BRA `(.L_x_1043) ;  /* 0x0000000000509947 */ /* 0x000fea0003800000 */
[----:B0-----:R-:W-:Y:S01]  /*83f0*/  IMAD.U32 R68, R81, 0x10000, RZ ;  /* 0x0001000051447824 */ /* 0x001fe200078e00ff */
[----:B------:R-:W-:Y:S02]  /*8400*/  LOP3.LUT R69, R82, 0xffff, RZ, 0xc0, !PT ;  /* 0x0000ffff52457812 */ /* 0x000fe400078ec0ff */
[----:B------:R-:W-:Y:S02]  /*8410*/  PRMT R138, R80, 0x7104, RZ ;  /* 0x00007104508a7816 */ /* 0x000fe400000000ff */
[----:B------:R-:W-:Y:S02]  /*8420*/  LOP3.LUT R68, R68, 0xff0000, RZ, 0xc0, !PT ;  /* 0x00ff000044447812 */ /* 0x000fe400078ec0ff */
[----:B------:R-:W-:Y:S02]  /*8430*/  LOP3.LUT R70, R77, 0xff, RZ, 0xc0, !PT ;  /* 0x000000ff4d467812 */ /* 0x000fe400078ec0ff */
[----:B------:R-:W-:Y:S02]  /*8440*/  PRMT R68, R68, 0x4210, R69 ;  /* 0x0000421044447816 */ /* 0x000fe40000000045 */
[----:B------:R-:W-:Y:S01]  /*8450*/  LOP3.LUT R132, R76, 0xff, RZ, 0xc0, !PT ;  /* 0x000000ff4c847812 */ /* 0x000fe200078ec0ff */
[----:B------:R-:W-:Y:S01]  /*8460*/  IMAD.WIDE.U32 R70, R70, 0x10000, RZ ;  /* 0x0001000046467825 */ /* 0x000fe200078e00ff */
[----:B------:R-:W-:-:S02]  /*8470*/  LOP3.LUT R138, R68, 0xff00, R138, 0xf8, !PT ;  /* 0x0000ff00448a7812 */ /* 0x000fc400078ef88a */
[----:B------:R-:W-:Y:S01]  /*8480*/  LOP3.LUT R68, R78, 0xff, RZ, 0xc0, !PT ;  /* 0x000000ff4e447812 */ /* 0x000fe200078ec0ff */
[----:B------:R-:W-:Y:S01]  /*8490*/  IMAD.WIDE.U32 R132, R132, 0x100, RZ ;  /* 0x0000010084847825 */ /* 0x000fe200078e00ff */
[----:B------:R-:W-:-:S03]  /*84a0*/  LOP3.LUT R138, R138, 0xff, R79, 0xf8, !PT ;  /* 0x000000ff8a8a7812 */ /* 0x000fc600078ef84f */
[----:B------:R-:W-:-:S05]  /*84b0*/  IMAD.WIDE.U32 R68, R68, 0x1000000, RZ ;  /* 0x0100000044447825 */ /* 0x000fca00078e00ff */
[----:B------:R-:W-:Y:S02]  /*84c0*/  LOP3.LUT R69, R71, R138, R69, 0xfe, !PT ;  /* 0x0000008a47457212 */ /* 0x000fe400078efe45 */
[----:B------:R-:W-:Y:S02]  /*84d0*/  LOP3.LUT R70, R132, R68, R70, 0xfe, !PT ;  /* 0x0000004484467212 */ /* 0x000fe400078efe46 */
[----:B------:R-:W-:Y:S02]  /*84e0*/  IADD3 R68, P0, R136, UR32, RZ ;  /* 0x0000002088447c10 */ /* 0x000fe4000ff1e0ff */
[----:B------:R-:W-:Y:S02]  /*84f0*/  LOP3.LUT R133, R69, R133, RZ, 0xfc, !PT ;  /* 0x0000008545857212 */ /* 0x000fe400078efcff */
[----:B------:R-:W-:Y:S02]  /*8500*/  IADD3.X R69, R131, UR33, RZ, P0, !PT ;  /* 0x0000002183457c10 */ /* 0x000fe400087fe4ff */
[----:B------:R-:W-:-:S05]  /*8510*/  LOP3.LUT R132, R70, 0xff, R75, 0xf8, !PT ;  /* 0x000000ff46847812 */ /* 0x000fca00078ef84b */
[----:B------:R1:W-:Y:S02]  /*8520*/  STG.E.64 desc[UR4][R68.64], R132 ;  /* 0x0000008444007986 */ /* 0x0003e4000c101b04 */
.L_x_1043:
[----:B------:R-:W-:-:S07]  /*8530*/  IADD3 R131, R74, 0x20, RZ ;  /* 0x000000204a837810 */ /* 0x000fce0007ffe0ff */
.L_x_914:
[----:B------:R-:W-:Y:S05]  /*8540*/  BSYNC B1 ;  /* 0x0000000000017941 */ /* 0x000fea0003800000 */
.L_x_913:
[----:B------:R-:W-:Y:S01]  /*8550*/  LOP3.LUT P0, RZ, R5, 0x400, RZ, 0xc0, !PT ;  /* 0x0000040005ff7812 */ /* 0x000fe2000780c0ff */
[----:B------:R-:W-:-:S12]  /*8560*/  BSSY B1, `(.L_x_1044) ;  /* 0x00005de000017945 */ /* 0x000fd80003800000 */
[----:B------:R-:W-:Y:S05]  /*8570*/  @!P0 BRA `(.L_x_1045) ;  /* 0x0000005c00708947 */ /* 0x000fea0003800000 */
[----:B------:R-:W-:Y:S01]  /*8580*/  ISETP.NE.U32.AND P0, PT, RZ, UR26, PT ;  /* 0x0000001aff007c0c */ /* 0x000fe2000bf05070 */
[----:B-1----:R-:W1:Y:S03]  /*8590*/  LDC.64 R132, c[0x0][0x228] ;  /* 0x00008a00ff847b82 */ /* 0x002e660000000a00 */
[----:B------:R-:W-:-:S13]  /*85a0*/  ISETP.NE.AND.EX P0, PT, RZ, UR27, PT, P0 ;  /* 0x0000001bff007c0c */ /* 0x000fda000bf05300 */
[----:B0-----:R-:W-:-:S04]  /*85b0*/  @P0 LEA R68, P1, R131, UR26, 0x4 ;  /* 0x0000001a83440c11 */ /* 0x001fc8000f8220ff */
[----:B------:R-:W-:Y:S02]  /*85c0*/  @P0 LEA.HI.X R69, R131, UR27, RZ, 0x4, P1 ;  /* 0x0000001b83450c11 */ /* 0x000fe400088f24ff */
[----:B-1----:R-:W-:-:S03]  /*85d0*/  ISETP.NE.U32.AND P1, PT, R132, RZ, PT ;  /* 0x000000ff8400720c */ /* 0x002fc60003f25070 */
        /* <DEDUP_REMOVED lines=20> */
.L_x_1047:
[----:B------:R-:W-:-:S07]  /*8720*/  IMAD.MOV.U32 R85, RZ, RZ, R38 ;  /* 0x000000ffff557224 */ /* 0x000fce00078e0026 */
.L_x_1048:
[----:B------:R-:W-:Y:S05]  /*8730*/  BSYNC B2 ;  /* 0x0000000000027941 */ /* 0x000fea0003800000 */
.L_x_1046:
        /* <DEDUP_REMOVED lines=16> */
.L_x_1052:
[----:B------:R-:W-:Y:S05]  /*8840*/  BSYNC B3 ;  /* 0x0000000000037941 */ /* 0x000fea0003800000 */
.L_x_1051:
        /* <DEDUP_REMOVED lines=44> */
.L_x_1050:
[----:B------:R-:W-:Y:S05]  /*8b10*/  BSYNC B2 ;  /* 0x0000000000027941 */ /* 0x000fea0003800000 */
.L_x_1049:
[----:B------:R-:W-:Y:S01]  /*8b20*/  ISETP.NE.U32.AND P2, PT, R132, RZ, PT ;  /* 0x000000ff8400720c */ /* 0x000fe20003f45070 */
[----:B------:R-:W0:Y:S01]  /*8b30*/  LDC R136, c[0x0][0x298] ;  /* 0x0000a600ff887b82 */ /* 0x000e220000000800 */
[----:B------:R-:W-:Y:S01]  /*8b40*/  I2FP.F32.U32 R30, R85 ;  /* 0x00000055001e7245 */ /* 0x000fe20000201000 */
[C---:B-----5:R-:W-:Y:S01]  /*8b50*/  IMAD.U32 R85, R68.reuse, 0x10000, RZ ;  /* 0x0001000044557824 */ /* 0x060fe200078e00ff */
[----:B------:R-:W-:Y:S01]  /*8b60*/  ISETP.NE.AND.EX P2, PT, R133, RZ, PT, P2 ;  /* 0x000000ff8500720c */ /* 0x000fe20003f45320 */
[----:B------:R-:W-:Y:S01]  /*8b70*/  IMAD.MOV.U32 R133, RZ, RZ, 0x2f800000 ;  /* 0x2f800000ff857424 */ /* 0x000fe200078e00ff */
[----:B------:R-:W-:Y:S02]  /*8b80*/  LOP3.LUT R5, R5, 0xffffffef, RZ, 0xc0, !PT ;  /* 0xffffffef05057812 */ /* 0x000fe400078ec0ff */
[----:B------:R-:W-:Y:S01]  /*8b90*/  PRMT R68, R68, 0x7632, R68 ;  /* 0x0000763244447816 */ /* 0x000fe20000000044 */
[----:B------:R-:W1:Y:S01]  /*8ba0*/  LDC R132, c[0x0][0x294] ;  /* 0x0000a500ff847b82 */ /* 0x000e620000000800 */
[----:B------:R-:W-:Y:S01]  /*8bb0*/  FFMA.FTZ R30, R30, R133, 1.1641532182693481445e-10 ;  /* 0x2f0000001e1e7423 */ /* 0x000fe20000010085 */
[----:B0-----:R-:W-:-:S04]  /*8bc0*/  FMUL.FTZ R85, R85, R136 ;  /* 0x0000008855557220 */ /* 0x001fc80000410000 */
[----:B-1----:R-:W-:-:S04]  /*8bd0*/  FSETP.GTU.FTZ.AND P3, PT, R30, R132, PT ;  /* 0x000000841e00720b */ /* 0x002fc80003f7c000 */
[----:B------:R-:W-:-:S09]  /*8be0*/  FSEL R85, R85, RZ, !P3 ;  /* 0x000000ff55557208 */ /* 0x000fd20005800000 */
[----:B------:R-:W-:Y:S01]  /*8bf0*/  @P3 LOP3.LUT R5, R5, 0x10, RZ, 0xfc, !PT ;  /* 0x0000001005053812 */ /* 0x000fe200078efcff */
[----:B------:R-:W-:Y:S06]  /*8c00*/  @P2 BRA `(.L_x_1053) ;  /* 0x0000000000182947 */ /* 0x000fec0003800000 */
[----:B------:R-:W-:Y:S01]  /*8c10*/  MOV R98, R86 ;  /* 0x0000005600627202 */ /* 0x000fe20000000f00 */
[----:B------:R-:W-:Y:S06]  /*8c20*/  @!P0 BRA `(.L_x_1054) ;  /* 0x0000000400688947 */ /* 0x000fec0003800000 */
[----:B------:R-:W-:Y:S02]  /*8c30*/  IMAD.U32 R30, R64, 0x10000, RZ ;  /* 0x00010000401e7824 */ /* 0x000fe400078e00ff */
[----:B------:R-:W-:Y:S02]  /*8c40*/  IMAD.MOV.U32 R98, RZ, RZ, R86 ;  /* 0x000000ffff627224 */ /* 0x000fe400078e0056 */
[----:B------:R-:W-:Y:S01]  /*8c50*/  FADD.FTZ R85, R30, R85 ;  /* 0x000000551e557221 */ /* 0x000fe20000010000 */
[----:B------:R-:W-:Y:S06]  /*8c60*/  BRA `(.L_x_1054) ;  /* 0x0000000400587947 */ /* 0x000fec0003800000 */
.L_x_1053:
[C---:B------:R-:W-:Y:S01]  /*8c70*/  ISETP.NE.AND P3, PT, R86.reuse, 0x1, PT ;  /* 0x000000015600780c */ /* 0x040fe20003f65270 */
[----:B------:R-:W-:Y:S01]  /*8c80*/  BSSY B2, `(.L_x_1055) ;  /* 0x000000c000027945 */ /* 0x000fe20003800000 */
[----:B------:R-:W-:-:S11]  /*8c90*/  IADD3 R98, R86, 0x1, RZ ;  /* 0x0000000156627810 */ /* 0x000fd60007ffe0ff */
        /* <DEDUP_REMOVED lines=9> */
.L_x_1056:
[----:B------:R-:W-:-:S07]  /*8d30*/  IMAD.MOV.U32 R30, RZ, RZ, R38 ;  /* 0x000000ffff1e7224 */ /* 0x000fce00078e0026 */
.L_x_1057:
[----:B------:R-:W-:Y:S05]  /*8d40*/  BSYNC B2 ;  /* 0x0000000000027941 */ /* 0x000fea0003800000 */
.L_x_1055:
        /* <DEDUP_REMOVED lines=14> */
[----:B------:R-:W-:-:S05]  /*8e30*/  @P4 IADD3 R28, R37, RZ, RZ ;  /* 0x000000ff251c4210 */ /* 0x000fca0007ffe0ff */
[----:B------:R-:W-:-:S07]  /*8e40*/  @!P3 IMAD.MOV.U32 R37, RZ, RZ, R28 ;  /* 0x000000ffff25b224 */ /* 0x000fce00078e001c */
.L_x_1061:
[----:B------:R-:W-:Y:S05]  /*8e50*/  BSYNC B3 ;  /* 0x0000000000037941 */ /* 0x000fea0003800000 */
.L_x_1060:
        /* <DEDUP_REMOVED lines=39> */
[----:B------:R-:W-:Y:S02]  /*90d0*/  LOP3.LUT R29, R139, UR35, R142, 0x96, !PT ;  /* 0x000000238b1d7c12 */ /* 0x000fe4000f8e968e */
[----:B------:R-:W-:Y:S01]  /*90e0*/  MOV R40, R138 ;  /* 0x0000008a00287202 */ /* 0x000fe20000000f00 */
[----:B------:R-:W-:-:S04]  /*90f0*/  IMAD.WIDE.U32 R138, R38, -0x326172a9, RZ ;  /* 0xcd9e8d57268a7825 */ /* 0x000fc800078e00ff */
[----:B------:R-:W-:Y:S01]  /*9100*/  IMAD.MOV.U32 R38, RZ, RZ, R138 ;  /* 0x000000ffff267224 */ /* 0x000fe200078e008a */
[----:B------:R-:W-:-:S07]  /*9110*/  LOP3.LUT R28, R139, UR34, R28, 0x96, !PT ;  /* 0x000000228b1c7c12 */ /* 0x000fce000f8e961c */
.L_x_1059:
[----:B------:R-:W-:Y:S05]  /*9120*/  BSYNC B2 ;  /* 0x0000000000027941 */ /* 0x000fea0003800000 */
.L_x_1058:
        /* <DEDUP_REMOVED lines=10> */
.L_x_1054:
        /* <DEDUP_REMOVED lines=12> */
.L_x_1063:
[----:B------:R-:W-:-:S07]  /*9290*/  MOV R30, R38 ;  /* 0x00000026001e7202 */ /* 0x000fce0000000f00 */
.L_x_1064:
[----:B------:R-:W-:Y:S05]  /*92a0*/  BSYNC B2 ;  /* 0x0000000000027941 */ /* 0x000fea0003800000 */
.L_x_1062:
        /* <DEDUP_REMOVED lines=16> */
.L_x_1068:
[----:B------:R-:W-:Y:S05]  /*93b0*/  BSYNC B3 ;  /* 0x0000000000037941 */ /* 0x000fea0003800000 */
.L_x_1067:
        /* <DEDUP_REMOVED lines=42> */
[----:B------:R-:W-:Y:S02]  /*9660*/  LOP3.LUT R28, R139, UR34, R28, 0x96, !PT ;  /* 0x000000228b1c7c12 */ /* 0x000fe4000f8e961c */
[----:B------:R-:W-:-:S07]  /*9670*/  MOV R38, R138 ;  /* 0x0000008a00267202 */ /* 0x000fce0000000f00 */
.L_x_1066:
[----:B------:R-:W-:Y:S05]  /*9680*/  BSYNC B2 ;  /* 0x0000000000027941 */ /* 0x000fea0003800000 */
.L_x_1065:
        /* <DEDUP_REMOVED lines=9> */
[----:B------:R-:W-:Y:S01]  /*9720*/  MOV R98, R97 ;  /* 0x0000006100627202 */ /* 0x000fe20000000f00 */
[----:B------:R-:W-:Y:S06]  /*9730*/  @!P0 BRA `(.L_x_1070) ;  /* 0x0000000400748947 */ /* 0x000fec0003800000 */
[----:B------:R-:W-:Y:S01]  /*9740*/  PRMT R30, R64, 0x7632, R30 ;  /* 0x00007632401e7816 */ /* 0x000fe2000000001e */
[----:B------:R-:W-:-:S04]  /*9750*/  IMAD.MOV.U32 R98, RZ, RZ, R97 ;  /* 0x000000ffff627224 */ /* 0x000fc800078e0061 */
[----:B------:R-:W-:-:S04]  /*9760*/  IMAD.U32 R30, R30, 0x10000, RZ ;  /* 0x000100001e1e7824 */ /* 0x000fc800078e00ff */
[----:B------:R-:W-:Y:S01]  /*9770*/  FADD.FTZ R86, R30, R86 ;  /* 0x000000561e567221 */ /* 0x000fe20000010000 */
[----:B------:R-:W-:Y:S06]  /*9780*/  BRA `(.L_x_1070) ;  /* 0x0000000400607947 */ /* 0x000fec0003800000 */
.L_x_1069:
        /* <DEDUP_REMOVED lines=12> */
.L_x_1072:
[----:B------:R-:W-:-:S07]  /*9850*/  IMAD.MOV.U32 R30, RZ, RZ, R38 ;  /* 0x000000ffff1e7224 */ /* 0x000fce00078e0026 */
.L_x_1073:
[----:B------:R-:W-:Y:S05]  /*9860*/  BSYNC B2 ;  /* 0x0000000000027941 */ /* 0x000fea0003800000 */
.L_x_1071:
        /* <DEDUP_REMOVED lines=16> */
.L_x_1077:
[----:B------:R-:W-:Y:S05]  /*9970*/  BSYNC B3 ;  /* 0x0000000000037941 */ /* 0x000fea0003800000 */
.L_x_1076:
        /* <DEDUP_REMOVED lines=44> */
.L_x_1075:
[----:B------:R-:W-:Y:S05]  /*9c40*/  BSYNC B2 ;  /* 0x0000000000027941 */ /* 0x000fea0003800000 */
.L_x_1074:
        /* <DEDUP_REMOVED lines=12> */
.L_x_1070:
        /* <DEDUP_REMOVED lines=12> */
.L_x_1079:
[----:B------:R-:W-:-:S07]  /*9dd0*/  MOV R30, R38 ;  /* 0x00000026001e7202 */ /* 0x000fce0000000f00 */
.L_x_1080:
[----:B------:R-:W-:Y:S05]  /*9de0*/  BSYNC B2 ;  /* 0x0000000000027941 */ /* 0x000fea0003800000 */
.L_x_1078:
        /* <DEDUP_REMOVED lines=16> */
.L_x_1084:
[----:B------:R-:W-:Y:S05]  /*9ef0*/  BSYNC B3 ;  /* 0x0000000000037941 */ /* 0x000fea0003800000 */
.L_x_1083:
        /* <DEDUP_REMOVED lines=44> */
.L_x_1082:
[----:B------:R-:W-:Y:S05]  /*a1c0*/  BSYNC B2 ;  /* 0x0000000000027941 */ /* 0x000fea0003800000 */
.L_x_1081:
        /* <DEDUP_REMOVED lines=10> */
[----:B------:R-:W-:Y:S01]  /*a270*/  MOV R69, R68 ;  /* 0x0000004400457202 */ /* 0x000fe20000000f00 */
[----:B------:R-:W-:Y:S06]  /*a280*/  @!P0 BRA `(.L_x_1086) ;  /* 0x0000000400688947 */ /* 0x000fec0003800000 */
[----:B------:R-:W-:-:S04]  /*a290*/  IMAD.U32 R69, R65, 0x10000, RZ ;  /* 0x0001000041457824 */ /* 0x000fc800078e00ff */
[----:B------:R-:W-:Y:S01]  /*a2a0*/  FADD.FTZ R97, R69, R97 ;  /* 0x0000006145617221 */ /* 0x000fe20000010000 */
[----:B------:R-:W-:Y:S01]  /*a2b0*/  IMAD.MOV.U32 R69, RZ, RZ, R68 ;  /* 0x000000ffff457224 */ /* 0x000fe200078e0044 */
[----:B------:R-:W-:Y:S06]  /*a2c0*/  BRA `(.L_x_1086) ;  /* 0x0000000400587947 */ /* 0x000fec0003800000 */
.L_x_1085:
        /* <DEDUP_REMOVED lines=12> */
.L_x_1088:
[----:B------:R-:W-:-:S07]  /*a390*/  IMAD.MOV.U32 R77, RZ, RZ, R38 ;  /* 0x000000ffff4d7224 */ /* 0x000fce00078e0026 */
.L_x_1089:
[----:B------:R-:W-:Y:S05]  /*a3a0*/  BSYNC B2 ;  /* 0x0000000000027941 */ /* 0x000fea0003800000 */
.L_x_1087:
        /* <DEDUP_REMOVED lines=16> */
.L_x_1093:
[----:B------:R-:W-:Y:S05]  /*a4b0*/  BSYNC B3 ;  /* 0x0000000000037941 */ /* 0x000fea0003800000 */
.L_x_1092:
        /* <DEDUP_REMOVED lines=42> */
[----:B------:R-:W-:Y:S01]  /*a760*/  LOP3.LUT R28, R69, UR34, R28, 0x96, !PT ;  /* 0x00000022451c7c12 */ /* 0x000fe2000f8e961c */
[----:B------:R-:W-:-:S07]  /*a770*/  IMAD.MOV.U32 R69, RZ, RZ, RZ ;  /* 0x000000ffff457224 */ /* 0x000fce00078e00ff */
.L_x_1091:
[----:B------:R-:W-:Y:S05]  /*a780*/  BSYNC B2 ;  /* 0x0000000000027941 */ /* 0x000fea0003800000 */
.L_x_1090:
        /* <DEDUP_REMOVED lines=10> */
.L_x_1086:
        /* <DEDUP_REMOVED lines=12> */
.L_x_1095:
[----:B------:R-:W-:-:S07]  /*a8f0*/  MOV R98, R38 ;  /* 0x0000002600627202 */ /* 0x000fce0000000f00 */
.L_x_1096:
[----:B------:R-:W-:Y:S05]  /*a900*/  BSYNC B2 ;  /* 0x0000000000027941 */ /* 0x000fea0003800000 */
.L_x_1094:
        /* <DEDUP_REMOVED lines=16> */
.L_x_1100:
[----:B------:R-:W-:Y:S05]  /*aa10*/  BSYNC B3 ;  /* 0x0000000000037941 */ /* 0x000fea0003800000 */
.L_x_1099:
        /* <DEDUP_REMOVED lines=40> */
[----:B------:R-:W-:-:S03]  /*aca0*/  IMAD.WIDE.U32 R68, R38, -0x326172a9, RZ ;  /* 0xcd9e8d5726447825 */ /* 0x000fc600078e00ff */
[----:B------:R-:W-:Y:S01]  /*acb0*/  MOV R38, R68 ;  /* 0x0000004400267202 */ /* 0x000fe20000000f00 */
[----:B------:R-:W-:Y:S01]  /*acc0*/  IMAD.MOV.U32 R68, RZ, RZ, RZ ;  /* 0x000000ffff447224 */ /* 0x000fe200078e00ff */
[----:B------:R-:W-:-:S07]  /*acd0*/  LOP3.LUT R28, R69, UR34, R28, 0x96, !PT ;  /* 0x00000022451c7c12 */ /* 0x000fce000f8e961c */
.L_x_1098:
[----:B------:R-:W-:Y:S05]  /*ace0*/  BSYNC B2 ;  /* 0x0000000000027941 */ /* 0x000fea0003800000 */
.L_x_1097:
        /* <DEDUP_REMOVED lines=16> */
.L_x_1101:
        /* <DEDUP_REMOVED lines=12> */
.L_x_1104:
[----:B------:R-:W-:-:S07]  /*aeb0*/  IMAD.MOV.U32 R30, RZ, RZ, R38 ;  /* 0x000000ffff1e7224 */ /* 0x000fce00078e0026 */
.L_x_1105:
[----:B------:R-:W-:Y:S05]  /*aec0*/  BSYNC B2 ;  /* 0x0000000000027941 */ /* 0x000fea0003800000 */
.L_x_1103:
        /* <DEDUP_REMOVED lines=16> */
.L_x_1109:
[----:B------:R-:W-:Y:S05]  /*afd0*/  BSYNC B3 ;  /* 0x0000000000037941 */ /* 0x000fea0003800000 */
.L_x_1108:
        /* <DEDUP_REMOVED lines=44> */
.L_x_1107:
[----:B------:R-:W-:Y:S05]  /*b2a0*/  BSYNC B2 ;  /* 0x0000000000027941 */ /* 0x000fea0003800000 */
.L_x_1106:
        /* <DEDUP_REMOVED lines=12> */
.L_x_1102:
        /* <DEDUP_REMOVED lines=12> */
.L_x_1111:
[----:B------:R-:W-:-:S07]  /*b430*/  MOV R30, R38 ;  /* 0x00000026001e7202 */ /* 0x000fce0000000f00 */
.L_x_1112:
[----:B------:R-:W-:Y:S05]  /*b440*/  BSYNC B2 ;  /* 0x0000000000027941 */ /* 0x000fea0003800000 */
.L_x_1110:
        /* <DEDUP_REMOVED lines=16> */
.L_x_1116:
[----:B------:R-:W-:Y:S05]  /*b550*/  BSYNC B3 ;  /* 0x0000000000037941 */ /* 0x000fea0003800000 */
.L_x_1115:
        /* <DEDUP_REMOVED lines=44> */
.L_x_1114:
[----:B------:R-:W-:Y:S05]  /*b820*/  BSYNC B2 ;  /* 0x0000000000027941 */ /* 0x000fea0003800000 */
.L_x_1113:
        /* <DEDUP_REMOVED lines=16> */
.L_x_1117:
        /* <DEDUP_REMOVED lines=12> */
.L_x_1120:
[----:B------:R-:W-:-:S07]  /*b9f0*/  IMAD.MOV.U32 R30, RZ, RZ, R38 ;  /* 0x000000ffff1e7224 */ /* 0x000fce00078e0026 */
.L_x_1121:
[----:B------:R-:W-:Y:S05]  /*ba00*/  BSYNC B2 ;  /* 0x0000000000027941 */ /* 0x000fea0003800000 */
.L_x_1119:
        /* <DEDUP_REMOVED lines=16> */
.L_x_1125:
[----:B------:R-:W-:Y:S05]  /*bb10*/  BSYNC B3 ;  /* 0x0000000000037941 */ /* 0x000fea0003800000 */
.L_x_1124:
        /* <DEDUP_REMOVED lines=44> */
.L_x_1123:
[----:B------:R-:W-:Y:S05]  /*bde0*/  BSYNC B2 ;  /* 0x0000000000027941 */ /* 0x000fea0003800000 */
.L_x_1122:
        /* <DEDUP_REMOVED lines=10> */
.L_x_1118:
        /* <DEDUP_REMOVED lines=12> */
.L_x_1127:
[----:B------:R-:W-:-:S07]  /*bf50*/  MOV R30, R38 ;  /* 0x00000026001e7202 */ /* 0x000fce0000000f00 */
.L_x_1128:
[----:B------:R-:W-:Y:S05]  /*bf60*/  BSYNC B2 ;  /* 0x0000000000027941 */ /* 0x000fea0003800000 */
.L_x_1126:
        /* <DEDUP_REMOVED lines=16> */
.L_x_1132:
[----:B------:R-:W-:Y:S05]  /*c070*/  BSYNC B3 ;  /* 0x0000000000037941 */ /* 0x000fea0003800000 */
.L_x_1131:
        /* <DEDUP_REMOVED lines=44> */
.L_x_1130:
[----:B------:R-:W-:Y:S05]  /*c340*/  BSYNC B2 ;  /* 0x0000000000027941 */ /* 0x000fea0003800000 */
.L_x_1129:
[----:B------:R-:W-:Y:S01]  /*c350*/  I2FP.F32.U32 R30, R30 ;  /* 0x0000001e001e7245 */ /* 0x000fe20000201000 */
[----:B------:R-:W-:-:S04]  /*c360*/  IMAD.U32 R70, R70, 0x10000, RZ ;  /* 0x0001000046467824 */ /* 0x000fc800078e00ff */
[----:B------:R-:W-:Y:S01]  /*c370*/  FFMA.FTZ R30, R30, R133, 1.1641532182693481445e-10 ;  /* 0x2f0000001e1e7423 */ /* 0x000fe20000010085 */
[----:B------:R-:W-:-:S04]  /*c380*/  FMUL.FTZ R70, R70, R136 ;  /* 0x0000008846467220 */ /* 0x000fc80000410000 */
[----:B------:R-:W-:-:S04]  /*c390*/  FSETP.GTU.FTZ.AND P3, PT, R30, R132, PT ;  /* 0x000000841e00720b */ /* 0x000fc80003f7c000 */
[----:B------:R-:W-:Y:S01]  /*c3a0*/  FSEL R110, R70, RZ, !P3 ;  /* 0x000000ff466e7208 */ /* 0x000fe20005800000 */
[----:B------:R-:W-:Y:S08]  /*c3b0*/  @P2 BRA `(.L_x_1133) ;  /* 0x00000000001c2947 */ /* 0x000ff00003800000 */
[----:B------:R-:W-:Y:S01]  /*c3c0*/  MOV R69, R68 ;  /* 0x0000004400457202 */ /* 0x000fe20000000f00 */
[----:B------:R-:W-:Y:S06]  /*c3d0*/  @!P0 BRA `(.L_x_1134) ;  /* 0x0000000400748947 */ /* 0x000fec0003800000 */
[----:B------:R-:W-:Y:S01]  /*c3e0*/  PRMT R30, R66, 0x7632, R30 ;  /* 0x00007632421e7816 */ /* 0x000fe2000000001e */
[----:B------:R-:W-:-:S04]  /*c3f0*/  IMAD.MOV.U32 R69, RZ, RZ, R68 ;  /* 0x000000ffff457224 */ /* 0x000fc800078e0044 */
[----:B------:R-:W-:-:S04]  /*c400*/  IMAD.U32 R30, R30, 0x10000, RZ ;  /* 0x000100001e1e7824 */ /* 0x000fc800078e00ff */
[----:B------:R-:W-:Y:S01]  /*c410*/  FADD.FTZ R110, R30, R110 ;  /* 0x0000006e1e6e7221 */ /* 0x000fe20000010000 */
[----:B------:R-:W-:Y:S06]  /*c420*/  BRA `(.L_x_1134) ;  /* 0x0000000400607947 */ /* 0x000fec0003800000 */
.L_x_1133:
        /* <DEDUP_REMOVED lines=12> */
.L_x_1136:
[----:B------:R-:W-:-:S07]  /*c4f0*/  IMAD.MOV.U32 R30, RZ, RZ, R38 ;  /* 0x000000ffff1e7224 */ /* 0x000fce00078e0026 */
.L_x_1137:
[----:B------:R-:W-:Y:S05]  /*c500*/  BSYNC B2 ;  /* 0x0000000000027941 */ /* 0x000fea0003800000 */
.L_x_1135:
        /* <DEDUP_REMOVED lines=16> */
.L_x_1141:
[----:B------:R-:W-:Y:S05]  /*c610*/  BSYNC B3 ;  /* 0x0000000000037941 */ /* 0x000fea0003800000 */
.L_x_1140:
        /* <DEDUP_REMOVED lines=44> */
.L_x_1139:
[----:B------:R-:W-:Y:S05]  /*c8e0*/  BSYNC B2 ;  /* 0x0000000000027941 */ /* 0x000fea0003800000 */
.L_x_1138:
        /* <DEDUP_REMOVED lines=12> */
.L_x_1134:
        /* <DEDUP_REMOVED lines=12> */
.L_x_1143:
[----:B------:R-:W-:-:S07]  /*ca70*/  MOV R30, R38 ;  /* 0x00000026001e7202 */ /* 0x000fce0000000f00 */
.L_x_1144:
[----:B------:R-:W-:Y:S05]  /*ca80*/  BSYNC B2 ;  /* 0x0000000000027941 */ /* 0x000fea0003800000 */
.L_x_1142:
        /* <DEDUP_REMOVED lines=16> */
.L_x_1148:
[----:B------:R-:W-:Y:S05]  /*cb90*/  BSYNC B3 ;  /* 0x0000000000037941 */ /* 0x000fea0003800000 */
.L_x_1147:
        /* <DEDUP_REMOVED lines=44> */
.L_x_1146:
[----:B------:R-:W-:Y:S05]  /*ce60*/  BSYNC B2 ;  /* 0x0000000000027941 */ /* 0x000fea0003800000 */
.L_x_1145:
        /* <DEDUP_REMOVED lines=8> */
[----:B------:R-:W-:Y:S01]  /*cef0*/  MOV R69, R68 ;  /* 0x0000004400457202 */ /* 0x000fe20000000f00 */
[----:B------:R-:W-:Y:S06]  /*cf00*/  @!P0 BRA `(.L_x_1150) ;  /* 0x0000000400688947 */ /* 0x000fec0003800000 */
[----:B------:R-:W-:-:S04]  /*cf10*/  IMAD.U32 R69, R67, 0x10000, RZ ;  /* 0x0001000043457824 */ /* 0x000fc800078e00ff */
[----:B------:R-:W-:Y:S01]  /*cf20*/  FADD.FTZ R121, R69, R121 ;  /* 0x0000007945797221 */ /* 0x000fe20000010000 */
[----:B------:R-:W-:Y:S01]  /*cf30*/  IMAD.MOV.U32 R69, RZ, RZ, R68 ;  /* 0x000000ffff457224 */ /* 0x000fe200078e0044 */
[----:B------:R-:W-:Y:S06]  /*cf40*/  BRA `(.L_x_1150) ;  /* 0x0000000400587947 */ /* 0x000fec0003800000 */
.L_x_1149:
        /* <DEDUP_REMOVED lines=12> */
.L_x_1152:
[----:B------:R-:W-:-:S07]  /*d010*/  IMAD.MOV.U32 R81, RZ, RZ, R38 ;  /* 0x000000ffff517224 */ /* 0x000fce00078e0026 */
.L_x_1153:
[----:B------:R-:W-:Y:S05]  /*d020*/  BSYNC B2 ;  /* 0x0000000000027941 */ /* 0x000fea0003800000 */
.L_x_1151:
        /* <DEDUP_REMOVED lines=16> */
.L_x_1157:
[----:B------:R-:W-:Y:S05]  /*d130*/  BSYNC B3 ;  /* 0x0000000000037941 */ /* 0x000fea0003800000 */
.L_x_1156:
        /* <DEDUP_REMOVED lines=44> */
.L_x_1155:
[----:B------:R-:W-:Y:S05]  /*d400*/  BSYNC B2 ;  /* 0x0000000000027941 */ /* 0x000fea0003800000 */
.L_x_1154:
        /* <DEDUP_REMOVED lines=10> */
.L_x_1150:
        /* <DEDUP_REMOVED lines=12> */
.L_x_1159:
[----:B------:R-:W-:-:S07]  /*d570*/  MOV R122, R38 ;  /* 0x00000026007a7202 */ /* 0x000fce0000000f00 */
.L_x_1160:
[----:B------:R-:W-:Y:S05]  /*d580*/  BSYNC B2 ;  /* 0x0000000000027941 */ /* 0x000fea0003800000 */
.L_x_1158:
        /* <DEDUP_REMOVED lines=16> */
.L_x_1164:
[----:B------:R-:W-:Y:S05]  /*d690*/  BSYNC B3 ;  /* 0x0000000000037941 */ /* 0x000fea0003800000 */
.L_x_1163:
        /* <DEDUP_REMOVED lines=44> */
.L_x_1162:
[----:B------:R-:W-:Y:S05]  /*d960*/  BSYNC B2 ;  /* 0x0000000000027941 */ /* 0x000fea0003800000 */
.L_x_1161:
        /* <DEDUP_REMOVED lines=9> */
[----:B------:R-:W-:-:S05]  /*da00*/  PRMT R30, R67, 0x7632, R30 ;  /* 0x00007632431e7816 */ /* 0x000fca000000001e */
[----:B------:R-:W-:-:S04]  /*da10*/  IMAD.U32 R30, R30, 0x10000, RZ ;  /* 0x000100001e1e7824 */ /* 0x000fc800078e00ff */
[----:B------:R-:W-:Y:S01]  /*da20*/  FADD.FTZ R122, R30, R122 ;  /* 0x0000007a1e7a7221 */ /* 0x000fe20000010000 */
[----:B------:R-:W-:Y:S01]  /*da30*/  IMAD.MOV.U32 R30, RZ, RZ, R68 ;  /* 0x000000ffff1e7224 */ /* 0x000fe200078e0044 */
[----:B------:R-:W-:Y:S06]  /*da40*/  BRA `(.L_x_1166) ;  /* 0x0000000400607947 */ /* 0x000fec0003800000 */
.L_x_1165:
        /* <DEDUP_REMOVED lines=12> */
.L_x_1168:
[----:B------:R-:W-:-:S07]  /*db10*/  IMAD.MOV.U32 R82, RZ, RZ, R38 ;  /* 0x000000ffff527224 */ /* 0x000fce00078e0026 */
.L_x_1169:
[----:B------:R-:W-:Y:S05]  /*db20*/  BSYNC B2 ;  /* 0x0000000000027941 */ /* 0x000fea0003800000 */
.L_x_1167:
        /* <DEDUP_REMOVED lines=16> */
.L_x_1173:
[----:B------:R-:W-:Y:S05]  /*dc30*/  BSYNC B3 ;  /* 0x0000000000037941 */ /* 0x000fea0003800000 */
.L_x_1172:
        /* <DEDUP_REMOVED lines=44> */
.L_x_1171:
[----:B------:R-:W-:Y:S05]  /*df00*/  BSYNC B2 ;  /* 0x0000000000027941 */ /* 0x000fea0003800000 */
.L_x_1170:
        /* <DEDUP_REMOVED lines=12> */
.L_x_1166:
[C---:B------:R-:W-:Y:S01]  /*dfd0*/  LEA R132, P0, R131.reuse, UR28, 0x4 ;  /* 0x0000001c83847c11 */ /* 0x040fe2000f8020ff */
[C---:B------:R-:W-:Y:S01]  /*dfe0*/  IMAD.SHL.U32 R138, R131.reuse, 0x8, RZ ;  /* 0x00000008838a7824 */ /* 0x040fe200078e00ff */
        /* <DEDUP_REMOVED lines=8> */
[----:B------:R-:W-:Y:S02]  /*e070*/  LOP3.LUT P2, RZ, R5, 0x10, RZ, 0xc0, !PT ;  /* 0x0000001005ff7812 */ /* 0x000fe4000784c0ff */
        /* <DEDUP_REMOVED lines=23> */
[----:B0-----:R-:W-:Y:S02]  /*e1f0*/  SHF.L.U32 R68, R81, 0x10, RZ ;  /* 0x0000001051447819 */ /* 0x001fe400000006ff */
[----:B------:R-:W-:Y:S02]  /*e200*/  LOP3.LUT R69, R82, 0xffff, RZ, 0xc0, !PT ;  /* 0x0000ffff52457812 */ /* 0x000fe400078ec0ff */
[----:B------:R-:W-:Y:S02]  /*e210*/  LOP3.LUT R68, R68, 0xff0000, RZ, 0xc0, !PT ;  /* 0x00ff000044447812 */ /* 0x000fe400078ec0ff */
[----:B------:R-:W-:Y:S02]  /*e220*/  PRMT R139, R80, 0x7104, RZ ;  /* 0x00007104508b7816 */ /* 0x000fe400000000ff */
[----:B------:R-:W-:Y:S02]  /*e230*/  PRMT R68, R68, 0x4210, R69 ;  /* 0x0000421044447816 */ /* 0x000fe40000000045 */
[----:B------:R-:W-:-:S02]  /*e240*/  LOP3.LUT R70, R77, 0xff, RZ, 0xc0, !PT ;  /* 0x000000ff4d467812 */ /* 0x000fc400078ec0ff */
[----:B------:R-:W-:Y:S02]  /*e250*/  LOP3.LUT R139, R68, 0xff00, R139, 0xf8, !PT ;  /* 0x0000ff00448b7812 */ /* 0x000fe400078ef88b */
[----:B------:R-:W-:Y:S01]  /*e260*/  LOP3.LUT R68, R78, 0xff, RZ, 0xc0, !PT ;  /* 0x000000ff4e447812 */ /* 0x000fe200078ec0ff */
[----:B------:R-:W-:Y:S01]  /*e270*/  IMAD.WIDE.U32 R70, R70, 0x10000, RZ ;  /* 0x0001000046467825 */ /* 0x000fe200078e00ff */
[----:B------:R-:W-:Y:S02]  /*e280*/  LOP3.LUT R132, R76, 0xff, RZ, 0xc0, !PT ;  /* 0x000000ff4c847812 */ /* 0x000fe400078ec0ff */
[----:B------:R-:W-:Y:S01]  /*e290*/  LOP3.LUT R139, R139, 0xff, R79, 0xf8, !PT ;  /* 0x000000ff8b8b7812 */ /* 0x000fe200078ef84f */
[----:B------:R-:W-:-:S04]  /*e2a0*/  IMAD.WIDE.U32 R68, R68, 0x1000000, RZ ;  /* 0x0100000044447825 */ /* 0x000fc800078e00ff */
[----:B------:R-:W-:Y:S01]  /*e2b0*/  IMAD.WIDE.U32 R132, R132, 0x100, RZ ;  /* 0x0000010084847825 */ /* 0x000fe200078e00ff */
[----:B------:R-:W-:Y:S02]  /*e2c0*/  LOP3.LUT R69, R71, R139, R69, 0xfe, !PT ;  /* 0x0000008b47457212 */ /* 0x000fe400078efe45 */
[----:B------:R-:W-:Y:S02]  /*e2d0*/  LOP3.LUT R70, R132, R68, R70, 0xfe, !PT ;  /* 0x0000004484467212 */ /* 0x000fe400078efe46 */
[----:B------:R-:W-:Y:S02]  /*e2e0*/  IADD3 R68, P0, R138, UR32, RZ ;  /* 0x000000208a447c10 */ /* 0x000fe4000ff1e0ff */
[----:B------:R-:W-:Y:S02]  /*e2f0*/  LOP3.LUT R133, R69, R133, RZ, 0xfc, !PT ;  /* 0x0000008545857212 */ /* 0x000fe400078efcff */
[----:B------:R-:W-:Y:S02]  /*e300*/  IADD3.X R69, R136, UR33, RZ, P0, !PT ;  /* 0x0000002188457c10 */ /* 0x000fe400087fe4ff */
[----:B------:R-:W-:-:S05]  /*e310*/  LOP3.LUT R132, R70, 0xff, R75, 0xf8, !PT ;  /* 0x000000ff46847812 */ /* 0x000fca00078ef84b */
[----:B------:R1:W-:Y:S02]  /*e320*/  STG.E.64 desc[UR4][R68.64], R132 ;  /* 0x0000008444007986 */ /* 0x0003e4000c101b04 */
.L_x_1174:
[----:B------:R-:W-:-:S07]  /*e330*/  VIADD R131, R131, 0x20 ;  /* 0x0000002083837836 */ /* 0x000fce0000000000 */
.L_x_1045:
[----:B------:R-:W-:Y:S05]  /*e340*/  BSYNC B1 ;  /* 0x0000000000017941 */ /* 0x000fea0003800000 */
.L_x_1044:
        /* <DEDUP_REMOVED lines=29> */
.L_x_1178:
[----:B------:R-:W-:-:S07]  /*e520*/  MOV R87, R38 ;  /* 0x0000002600577202 */ /* 0x000fce0000000f00 */
.L_x_1179:
[----:B------:R-:W-:Y:S05]  /*e530*/  BSYNC B2 ;  /* 0x0000000000027941 */ /* 0x000fea0003800000 */
.L_x_1177:
        /* <DEDUP_REMOVED lines=16> */
.L_x_1183:
[----:B------:R-:W-:Y:S05]  /*e640*/  BSYNC B3 ;  /* 0x0000000000037941 */ /* 0x000fea0003800000 */
.L_x_1182:
        /* <DEDUP_REMOVED lines=44> */
.L_x_1181:
[----:B------:R-:W-:Y:S05]  /*e910*/  BSYNC B2 ;  /* 0x0000000000027941 */ /* 0x000fea0003800000 */
.L_x_1180:
[----:B------:R-:W-:Y:S01]  /*e920*/  ISETP.NE.U32.AND P2, PT, R132, RZ, PT ;  /* 0x000000ff8400720c */ /* 0x000fe20003f45070 */
[----:B------:R-:W0:Y:S01]  /*e930*/  LDC R136, c[0x0][0x298] ;  /* 0x0000a600ff887b82 */ /* 0x000e220000000800 */
[----:B------:R-:W-:Y:S02]  /*e940*/  I2FP.F32.U32 R30, R87 ;  /* 0x00000057001e7245 */ /* 0x000fe40000201000 */
[----:B------:R-:W-:Y:S01]  /*e950*/  ISETP.NE.AND.EX P2, PT, R133, RZ, PT, P2 ;  /* 0x000000ff8500720c */ /* 0x000fe20003f45320 */
[----:B------:R-:W-:Y:S01]  /*e960*/  IMAD.MOV.U32 R133, RZ, RZ, 0x2f800000 ;  /* 0x2f800000ff857424 */ /* 0x000fe200078e00ff */
[----:B-----5:R-:W-:Y:S02]  /*e970*/  SHF.L.U32 R87, R68, 0x10, RZ ;  /* 0x0000001044577819 */ /* 0x020fe400000006ff */
[----:B------:R-:W-:Y:S01]  /*e980*/  LOP3.LUT R5, R5, 0xffffffef, RZ, 0xc0, !PT ;  /* 0xffffffef05057812 */ /* 0x000fe200078ec0ff */
[----:B------:R-:W1:Y:S01]  /*e990*/  LDC R132, c[0x0][0x294] ;  /* 0x0000a500ff847b82 */ /* 0x000e620000000800 */
[----:B------:R-:W-:Y:S01]  /*e9a0*/  FFMA.FTZ R30, R30, R133, 1.1641532182693481445e-10 ;  /* 0x2f0000001e1e7423 */ /* 0x000fe20000010085 */
[----:B------:R-:W-:Y:S01]  /*e9b0*/  PRMT R68, R68, 0x7632, R68 ;  /* 0x0000763244447816 */ /* 0x000fe20000000044 */
[----:B0-----:R-:W-:-:S03]  /*e9c0*/  FMUL.FTZ R87, R87, R136 ;  /* 0x0000008857577220 */ /* 0x001fc60000410000 */
[----:B-1----:R-:W-:-:S04]  /*e9d0*/  FSETP.GTU.FTZ.AND P3, PT, R30, R132, PT ;  /* 0x000000841e00720b */ /* 0x002fc80003f7c000 */
[----:B------:R-:W-:-:S09]  /*e9e0*/  FSEL R87, R87, RZ, !P3 ;  /* 0x000000ff57577208 */ /* 0x000fd20005800000 */
[----:B------:R-:W-:Y:S01]  /*e9f0*/  @P3 LOP3.LUT R5, R5, 0x10, RZ, 0xfc, !PT ;  /* 0x0000001005053812 */ /* 0x000fe200078efcff */
[----:B------:R-:W-:Y:S06]  /*ea00*/  @P2 BRA `(.L_x_1184) ;  /* 0x0000000000182947 */ /* 0x000fec0003800000 */
[----:B------:R-:W-:Y:S01]  /*ea10*/  IMAD.MOV.U32 R100, RZ, RZ, R88 ;  /* 0x000000ffff647224 */ /* 0x000fe200078e0058 */
[----:B------:R-:W-:Y:S06]  /*ea20*/  @!P0 BRA `(.L_x_1185) ;  /* 0x0000000400688947 */ /* 0x000fec0003800000 */
[----:B------:R-:W-:Y:S01]  /*ea30*/  IMAD.U32 R30, R64, 0x10000, RZ ;  /* 0x00010000401e7824 */ /* 0x000fe200078e00ff */
[----:B------:R-:W-:-:S03]  /*ea40*/  MOV R100, R88 ;  /* 0x0000005800647202 */ /* 0x000fc60000000f00 */
[----:B------:R-:W-:Y:S01]  /*ea50*/  FADD.FTZ R87, R30, R87 ;  /* 0x000000571e577221 */ /* 0x000fe20000010000 */
[----:B------:R-:W-:Y:S06]  /*ea60*/  BRA `(.L_x_1185) ;  /* 0x0000000400587947 */ /* 0x000fec0003800000 */
.L_x_1184:
        /* <DEDUP_REMOVED lines=12> */
.L_x_1187:
[----:B------:R-:W-:-:S07]  /*eb30*/  IMAD.MOV.U32 R30, RZ, RZ, R38 ;  /* 0x000000ffff1e7224 */ /* 0x000fce00078e0026 */
.L_x_1188:
[----:B------:R-:W-:Y:S05]  /*eb40*/  BSYNC B2 ;  /* 0x0000000000027941 */ /* 0x000fea0003800000 */
.L_x_1186:
        /* <DEDUP_REMOVED lines=16> */
.L_x_1192:
[----:B------:R-:W-:Y:S05]  /*ec50*/  BSYNC B3 ;  /* 0x0000000000037941 */ /* 0x000fea0003800000 */
.L_x_1191:
        /* <DEDUP_REMOVED lines=44> */
.L_x_1190:
[----:B------:R-:W-:Y:S05]  /*ef20*/  BSYNC B2 ;  /* 0x0000000000027941 */ /* 0x000fea0003800000 */
.L_x_1189:
        /* <DEDUP_REMOVED lines=8> */
[----:B------:R-:W-:-:S04]  /*efb0*/  @P0 IMAD.U32 R30, R64, 0x10000, RZ ;  /* 0x00010000401e0824 */ /* 0x000fc800078e00ff */
[----:B------:R-:W-:-:S07]  /*efc0*/  @P0 FADD.FTZ R87, R30, R87 ;  /* 0x000000571e570221 */ /* 0x000fce0000010000 */
.L_x_1185:
        /* <DEDUP_REMOVED lines=12> */
.L_x_1194:
[----:B------:R-:W-:-:S07]  /*f090*/  IMAD.MOV.U32 R30, RZ, RZ, R38 ;  /* 0x000000ffff1e7224 */ /* 0x000fce00078e0026 */
.L_x_1195:
[----:B------:R-:W-:Y:S05]  /*f0a0*/  BSYNC B2 ;  /* 0x0000000000027941 */ /* 0x000fea0003800000 */
.L_x_1193:
        /* <DEDUP_REMOVED lines=16> */
.L_x_1199:
[----:B------:R-:W-:Y:S05]  /*f1b0*/  BSYNC B3 ;  /* 0x0000000000037941 */ /* 0x000fea0003800000 */
.L_x_1198:
        /* <DEDUP_REMOVED lines=44> */
.L_x_1197:
[----:B------:R-:W-:Y:S05]  /*f480*/  BSYNC B2 ;  /* 0x0000000000027941 */ /* 0x000fea0003800000 */
.L_x_1196:
[----:B------:R-:W-:Y:S02]  /*f490*/  I2FP.F32.U32 R30, R30 ;  /* 0x0000001e001e7245 */ /* 0x000fe40000201000 */
[----:B------:R-:W-:Y:S02]  /*f4a0*/  SHF.L.U32 R68, R68, 0x10, RZ ;  /* 0x0000001044447819 */ /* 0x000fe400000006ff */
[----:B------:R-:W-:Y:S01]  /*f4b0*/  LOP3.LUT R5, R5, 0xfffffff7, RZ, 0xc0, !PT ;  /* 0xfffffff705057812 */ /* 0x000fe200078ec0ff */
[----:B------:R-:W-:Y:S02]  /*f4c0*/  FFMA.FTZ R30, R30, R133, 1.1641532182693481445e-10 ;  /* 0x2f0000001e1e7423 */ /* 0x000fe40000010085 */
[----:B------:R-:W-:-:S03]  /*f4d0*/  FMUL.FTZ R68, R68, R136 ;  /* 0x0000008844447220 */ /* 0x000fc60000410000 */
        /* <DEDUP_REMOVED lines=11> */
.L_x_1200:
        /* <DEDUP_REMOVED lines=12> */
.L_x_1203:
[----:B------:R-:W-:-:S07]  /*f650*/  IMAD.MOV.U32 R30, RZ, RZ, R38 ;  /* 0x000000ffff1e7224 */ /* 0x000fce00078e0026 */
.L_x_1204:
[----:B------:R-:W-:Y:S05]  /*f660*/  BSYNC B2 ;  /* 0x0000000000027941 */ /* 0x000fea0003800000 */
.L_x_1202:
        /* <DEDUP_REMOVED lines=16> */
.L_x_1208:
[----:B------:R-:W-:Y:S05]  /*f770*/  BSYNC B3 ;  /* 0x0000000000037941 */ /* 0x000fea0003800000 */
.L_x_1207:
        /* <DEDUP_REMOVED lines=44> */
.L_x_1206:
[----:B------:R-:W-:Y:S05]  /*fa40*/  BSYNC B2 ;  /* 0x0000000000027941 */ /* 0x000fea0003800000 */
.L_x_1205:
        /* <DEDUP_REMOVED lines=9> */
[----:B------:R-:W-:-:S05]  /*fae0*/  @P0 PRMT R30, R64, 0x7632, R30 ;  /* 0x00007632401e0816 */ /* 0x000fca000000001e */
[----:B------:R-:W-:-:S04]  /*faf0*/  @P0 IMAD.U32 R30, R30, 0x10000, RZ ;  /* 0x000100001e1e0824 */ /* 0x000fc800078e00ff */
[----:B------:R-:W-:-:S07]  /*fb00*/  @P0 FADD.FTZ R88, R30, R88 ;  /* 0x000000581e580221 */ /* 0x000fce0000010000 */
.L_x_1201:
        /* <DEDUP_REMOVED lines=12> */
.L_x_1210:
[----:B------:R-:W-:-:S07]  /*fbd0*/  IMAD.MOV.U32 R30, RZ, RZ, R38 ;  /* 0x000000ffff1e7224 */ /* 0x000fce00078e0026 */
.L_x_1211:
[----:B------:R-:W-:Y:S05]  /*fbe0*/  BSYNC B2 ;  /* 0x0000000000027941 */ /* 0x000fea0003800000 */
.L_x_1209:
        /* <DEDUP_REMOVED lines=16> */
.L_x_1215:
[----:B------:R-:W-:Y:S05]  /*fcf0*/  BSYNC B3 ;  /* 0x0000000000037941 */ /* 0x000fea0003800000 */
.L_x_1214:
        /* <DEDUP_REMOVED lines=44> */
.L_x_1213:
[----:B------:R-:W-:Y:S05]  /*ffc0*/  BSYNC B2 ;  /* 0x0000000000027941 */ /* 0x000fea0003800000 */
.L_x_1212:
[----:B------:R-:W-:Y:S02]  /*ffd0*/  I2FP.F32.U32 R30, R30 ;  /* 0x0000001e001e7245 */ /* 0x000fe40000201000 */
[----:B------:R-:W-:Y:S02]  /*ffe0*/  SHF.L.U32 R99, R69, 0x10, RZ ;  /* 0x0000001045637819 */ /* 0x000fe400000006ff */
[----:B------:R-:W-:Y:S01]  /*fff0*/  LOP3.LUT R5, R5, 0xfffffffb, RZ, 0xc0, !PT ;  /* 0xfffffffb05057812 */ /* 0x000fe200078ec0ff */
[----:B------:R-:W-:Y:S02]  /*10000*/  FFMA.FTZ R30, R30, R133, 1.1641532182693481445e-10 ;  /* 0x2f0000001e1e7423 */ /* 0x000fe40000010085 */
[----:B------:R-:W-:-:S03]  /*10010*/  FMUL.FTZ R99, R99, R136 ;  /* 0x0000008863637220 */ /* 0x000fc60000410000 */
        /* <DEDUP_REMOVED lines=11> */
.L_x_1216:
        /* <DEDUP_REMOVED lines=12> */
.L_x_1219:
[----:B------:R-:W-:-:S07]  /*10190*/  IMAD.MOV.U32 R77, RZ, RZ, R38 ;  /* 0x000000ffff4d7224 */ /* 0x000fce00078e0026 */
.L_x_1220:
[----:B------:R-:W-:Y:S05]  /*101a0*/  BSYNC B2 ;  /* 0x0000000000027941 */ /* 0x000fea0003800000 */
.L_x_1218:
        /* <DEDUP_REMOVED lines=16> */
.L_x_1224:
[----:B------:R-:W-:Y:S05]  /*102b0*/  BSYNC B3 ;  /* 0x0000000000037941 */ /* 0x000fea0003800000 */
.L_x_1223:
        /* <DEDUP_REMOVED lines=43> */
[----:B------:R-:W-:-:S11]  /*10570*/  HFMA2.MMA R69, -RZ, RZ, 0, 0 ;  /* 0x00000000ff457435 */ /* 0x000fd600000001ff */
.L_x_1222:
[----:B------:R-:W-:Y:S05]  /*10580*/  BSYNC B2 ;  /* 0x0000000000027941 */ /* 0x000fea0003800000 */
.L_x_1221:
        /* <DEDUP_REMOVED lines=10> */
.L_x_1217:
        /* <DEDUP_REMOVED lines=12> */
.L_x_1226:
[----:B------:R-:W-:-:S07]  /*106f0*/  IMAD.MOV.U32 R100, RZ, RZ, R38 ;  /* 0x000000ffff647224 */ /* 0x000fce00078e0026 */
.L_x_1227:
[----:B------:R-:W-:Y:S05]  /*10700*/  BSYNC B2 ;  /* 0x0000000000027941 */ /* 0x000fea0003800000 */
.L_x_1225:
        /* <DEDUP_REMOVED lines=16> */
.L_x_1231:
[----:B------:R-:W-:Y:S05]  /*10810*/  BSYNC B3 ;  /* 0x0000000000037941 */ /* 0x000fea0003800000 */
.L_x_1230:
        /* <DEDUP_REMOVED lines=44> */
.L_x_1229:
[----:B------:R-:W-:Y:S05]  /*10ae0*/  BSYNC B2 ;  /* 0x0000000000027941 */ /* 0x000fea0003800000 */
.L_x_1228:
        /* <DEDUP_REMOVED lines=16> */
.L_x_1232:
        /* <DEDUP_REMOVED lines=12> */
.L_x_1235:
[----:B------:R-:W-:-:S07]  /*10cb0*/  IMAD.MOV.U32 R30, RZ, RZ, R38 ;  /* 0x000000ffff1e7224 */ /* 0x000fce00078e0026 */
.L_x_1236:
[----:B------:R-:W-:Y:S05]  /*10cc0*/  BSYNC B2 ;  /* 0x0000000000027941 */ /* 0x000fea0003800000 */
.L_x_1234:
        /* <DEDUP_REMOVED lines=16> */
.L_x_1240:
[----:B------:R-:W-:Y:S05]  /*10dd0*/  BSYNC B3 ;  /* 0x0000000000037941 */ /* 0x000fea0003800000 */
.L_x_1239:
        /* <DEDUP_REMOVED lines=44> */
.L_x_1238:
[----:B------:R-:W-:Y:S05]  /*110a0*/  BSYNC B2 ;  /* 0x0000000000027941 */ /* 0x000fea0003800000 */
.L_x_1237:
        /* <DEDUP_REMOVED lines=12> */
.L_x_1233:
        /* <DEDUP_REMOVED lines=12> */
.L_x_1242:
[----:B------:R-:W-:-:S07]  /*11230*/  IMAD.MOV.U32 R30, RZ, RZ, R38 ;  /* 0x000000ffff1e7224 */ /* 0x000fce00078e0026 */
.L_x_1243:
[----:B------:R-:W-:Y:S05]  /*11240*/  BSYNC B2 ;  /* 0x0000000000027941 */ /* 0x000fea0003800000 */
.L_x_1241:
        /* <DEDUP_REMOVED lines=16> */
.L_x_1247:
[----:B------:R-:W-:Y:S05]  /*11350*/  BSYNC B3 ;  /* 0x0000000000037941 */ /* 0x000fea0003800000 */
.L_x_1246:
        /* <DEDUP_REMOVED lines=44> */
.L_x_1245:
[----:B------:R-:W-:Y:S05]  /*11620*/  BSYNC B2 ;  /* 0x0000000000027941 */ /* 0x000fea0003800000 */
.L_x_1244:
[----:B------:R-:W-:Y:S02]  /*11630*/  I2FP.F32.U32 R30, R30 ;  /* 0x0000001e001e7245 */ /* 0x000fe40000201000 */
[----:B------:R-:W-:Y:S02]  /*11640*/  SHF.L.U32 R111, R70, 0x10, RZ ;  /* 0x00000010466f7819 */ /* 0x000fe400000006ff */
[----:B------:R-:W-:Y:S01]  /*11650*/  LOP3.LUT R5, R5, 0xfffffffe, RZ, 0xc0, !PT ;  /* 0xfffffffe05057812 */ /* 0x000fe200078ec0ff */
[----:B------:R-:W-:Y:S01]  /*11660*/  FFMA.FTZ R30, R30, R133, 1.1641532182693481445e-10 ;  /* 0x2f0000001e1e7423 */ /* 0x000fe20000010085 */
[----:B------:R-:W-:Y:S01]  /*11670*/  PRMT R70, R70, 0x7632, R70 ;  /* 0x0000763246467816 */ /* 0x000fe20000000046 */
[----:B------:R-:W-:-:S03]  /*11680*/  FMUL.FTZ R111, R111, R136 ;  /* 0x000000886f6f7220 */ /* 0x000fc60000410000 */
[----:B------:R-:W-:-:S04]  /*11690*/  FSETP.GTU.FTZ.AND P3, PT, R30, R132, PT ;  /* 0x000000841e00720b */ /* 0x000fc80003f7c000 */
        /* <DEDUP_REMOVED lines=9> */
.L_x_1248:
        /* <DEDUP_REMOVED lines=12> */
.L_x_1251:
[----:B------:R-:W-:-:S07]  /*117f0*/  IMAD.MOV.U32 R30, RZ, RZ, R38 ;  /* 0x000000ffff1e7224 */ /* 0x000fce00078e0026 */
.L_x_1252:
[----:B------:R-:W-:Y:S05]  /*11800*/  BSYNC B2 ;  /* 0x0000000000027941 */ /* 0x000fea0003800000 */
.L_x_1250:
        /* <DEDUP_REMOVED lines=16> */
.L_x_1256:
[----:B------:R-:W-:Y:S05]  /*11910*/  BSYNC B3 ;  /* 0x0000000000037941 */ /* 0x000fea0003800000 */
.L_x_1255:
        /* <DEDUP_REMOVED lines=44> */
.L_x_1254:
[----:B------:R-:W-:Y:S05]  /*11be0*/  BSYNC B2 ;  /* 0x0000000000027941 */ /* 0x000fea0003800000 */
.L_x_1253:
        /* <DEDUP_REMOVED lines=10> */
.L_x_1249:
        /* <DEDUP_REMOVED lines=12> */
.L_x_1258:
[----:B------:R-:W-:-:S07]  /*11d50*/  IMAD.MOV.U32 R30, RZ, RZ, R38 ;  /* 0x000000ffff1e7224 */ /* 0x000fce00078e0026 */
.L_x_1259:
[----:B------:R-:W-:Y:S05]  /*11d60*/  BSYNC B2 ;  /* 0x0000000000027941 */ /* 0x000fea0003800000 */
.L_x_1257:
        /* <DEDUP_REMOVED lines=16> */
.L_x_1263:
[----:B------:R-:W-:Y:S05]  /*11e70*/  BSYNC B3 ;  /* 0x0000000000037941 */ /* 0x000fea0003800000 */
.L_x_1262:
        /* <DEDUP_REMOVED lines=44> */
.L_x_1261:
[----:B------:R-:W-:Y:S05]  /*12140*/  BSYNC B2 ;  /* 0x0000000000027941 */ /* 0x000fea0003800000 */
.L_x_1260:
[----:B------:R-:W-:Y:S02]  /*12150*/  I2FP.F32.U32 R30, R30 ;  /* 0x0000001e001e7245 */ /* 0x000fe40000201000 */
[----:B------:R-:W-:-:S03]  /*12160*/  SHF.L.U32 R70, R70, 0x10, RZ ;  /* 0x0000001046467819 */ /* 0x000fc600000006ff */
[----:B------:R-:W-:Y:S02]  /*12170*/  FFMA.FTZ R30, R30, R133, 1.1641532182693481445e-10 ;  /* 0x2f0000001e1e7423 */ /* 0x000fe40000010085 */
[----:B------:R-:W-:-:S03]  /*12180*/  FMUL.FTZ R70, R70, R136 ;  /* 0x0000008846467220 */ /* 0x000fc60000410000 */
[----:B------:R-:W-:-:S04]  /*12190*/  FSETP.GTU.FTZ.AND P3, PT, R30, R132, PT ;  /* 0x000000841e00720b */ /* 0x000fc80003f7c000 */
[----:B------:R-:W-:Y:S01]  /*121a0*/  FSEL R112, R70, RZ, !P3 ;  /* 0x000000ff46707208 */ /* 0x000fe20005800000 */
[----:B------:R-:W-:Y:S08]  /*121b0*/  @P2 BRA `(.L_x_1264) ;  /* 0x00000000001c2947 */ /* 0x000ff00003800000 */
[----:B------:R-:W-:Y:S01]  /*121c0*/  IMAD.MOV.U32 R69, RZ, RZ, R68 ;  /* 0x000000ffff457224 */ /* 0x000fe200078e0044 */
[----:B------:R-:W-:Y:S06]  /*121d0*/  @!P0 BRA `(.L_x_1265) ;  /* 0x0000000400748947 */ /* 0x000fec0003800000 */
[----:B------:R-:W-:Y:S02]  /*121e0*/  PRMT R30, R66, 0x7632, R30 ;  /* 0x00007632421e7816 */ /* 0x000fe4000000001e */
[----:B------:R-:W-:-:S03]  /*121f0*/  MOV R69, R68 ;  /* 0x0000004400457202 */ /* 0x000fc60000000f00 */
[----:B------:R-:W-:-:S04]  /*12200*/  IMAD.U32 R30, R30, 0x10000, RZ ;  /* 0x000100001e1e7824 */ /* 0x000fc800078e00ff */
[----:B------:R-:W-:Y:S01]  /*12210*/  FADD.FTZ R112, R30, R112 ;  /* 0x000000701e707221 */ /* 0x000fe20000010000 */
[----:B------:R-:W-:Y:S06]  /*12220*/  BRA `(.L_x_1265) ;  /* 0x0000000400607947 */ /* 0x000fec0003800000 */
.L_x_1264:
        /* <DEDUP_REMOVED lines=12> */
.L_x_1267:
[----:B------:R-:W-:-:S07]  /*122f0*/  IMAD.MOV.U32 R30, RZ, RZ, R38 ;  /* 0x000000ffff1e7224 */ /* 0x000fce00078e0026 */
.L_x_1268:
[----:B------:R-:W-:Y:S05]  /*12300*/  BSYNC B2 ;  /* 0x0000000000027941 */ /* 0x000fea0003800000 */
.L_x_1266:
        /* <DEDUP_REMOVED lines=16> */
.L_x_1272:
[----:B------:R-:W-:Y:S05]  /*12410*/  BSYNC B3 ;  /* 0x0000000000037941 */ /* 0x000fea0003800000 */
.L_x_1271:
        /* <DEDUP_REMOVED lines=44> */
.L_x_1270:
[----:B------:R-:W-:Y:S05]  /*126e0*/  BSYNC B2 ;  /* 0x0000000000027941 */ /* 0x000fea0003800000 */
.L_x_1269:
        /* <DEDUP_REMOVED lines=12> */
.L_x_1265:
        /* <DEDUP_REMOVED lines=12> */
.L_x_1274:
[----:B------:R-:W-:-:S07]  /*12870*/  IMAD.MOV.U32 R30, RZ, RZ, R38 ;  /* 0x000000ffff1e7224 */ /* 0x000fce00078e0026 */
.L_x_1275:
[----:B------:R-:W-:Y:S05]  /*12880*/  BSYNC B2 ;  /* 0x0000000000027941 */ /* 0x000fea0003800000 */
.L_x_1273:
        /* <DEDUP_REMOVED lines=16> */
.L_x_1279:
[----:B------:R-:W-:Y:S05]  /*12990*/  BSYNC B3 ;  /* 0x0000000000037941 */ /* 0x000fea0003800000 */
.L_x_1278:
        /* <DEDUP_REMOVED lines=44> */
.L_x_1277:
[----:B------:R-:W-:Y:S05]  /*12c60*/  BSYNC B2 ;  /* 0x0000000000027941 */ /* 0x000fea0003800000 */
.L_x_1276:
[----:B------:R-:W-:Y:S02]  /*12c70*/  I2FP.F32.U32 R30, R30 ;  /* 0x0000001e001e7245 */ /* 0x000fe40000201000 */
[----:B------:R-:W-:-:S03]  /*12c80*/  SHF.L.U32 R123, R71, 0x10, RZ ;  /* 0x00000010477b7819 */ /* 0x000fc600000006ff */
[----:B------:R-:W-:Y:S02]  /*12c90*/  FFMA.FTZ R30, R30, R133, 1.1641532182693481445e-10 ;  /* 0x2f0000001e1e7423 */ /* 0x000fe40000010085 */
[----:B------:R-:W-:-:S03]  /*12ca0*/  FMUL.FTZ R123, R123, R136 ;  /* 0x000000887b7b7220 */ /* 0x000fc60000410000 */
[----:B------:R-:W-:Y:S02]  /*12cb0*/  FSETP.GTU.FTZ.AND P4, PT, R30, R132, PT ;  /* 0x000000841e00720b */ /* 0x000fe40003f9c000 */
[----:B------:R-:W-:Y:S02]  /*12cc0*/  PRMT R30, R71, 0x7632, R30 ;  /* 0x00007632471e7816 */ /* 0x000fe4000000001e */
[----:B------:R-:W-:Y:S01]  /*12cd0*/  FSEL R123, R123, RZ, !P4 ;  /* 0x000000ff7b7b7208 */ /* 0x000fe20006000000 */
[----:B------:R-:W-:Y:S08]  /*12ce0*/  @P2 BRA `(.L_x_1280) ;  /* 0x0000000000182947 */ /* 0x000ff00003800000 */
[----:B------:R-:W-:Y:S01]  /*12cf0*/  IMAD.MOV.U32 R69, RZ, RZ, R68 ;  /* 0x000000ffff457224 */ /* 0x000fe200078e0044 */
[----:B------:R-:W-:Y:S06]  /*12d00*/  @!P0 BRA `(.L_x_1281) ;  /* 0x0000000400688947 */ /* 0x000fec0003800000 */
[----:B------:R-:W-:-:S04]  /*12d10*/  IMAD.U32 R69, R67, 0x10000, RZ ;  /* 0x0001000043457824 */ /* 0x000fc800078e00ff */
[----:B------:R-:W-:Y:S01]  /*12d20*/  FADD.FTZ R123, R69, R123 ;  /* 0x0000007b457b7221 */ /* 0x000fe20000010000 */
[----:B------:R-:W-:Y:S01]  /*12d30*/  MOV R69, R68 ;  /* 0x0000004400457202 */ /* 0x000fe20000000f00 */
[----:B------:R-:W-:Y:S06]  /*12d40*/  BRA `(.L_x_1281) ;  /* 0x0000000400587947 */ /* 0x000fec0003800000 */
.L_x_1280:
        /* <DEDUP_REMOVED lines=12> */
.L_x_1283:
[----:B------:R-:W-:-:S07]  /*12e10*/  IMAD.MOV.U32 R81, RZ, RZ, R38 ;  /* 0x000000ffff517224 */ /* 0x000fce00078e0026 */
.L_x_1284:
[----:B------:R-:W-:Y:S05]  /*12e20*/  BSYNC B2 ;  /* 0x0000000000027941 */ /* 0x000fea0003800000 */
.L_x_1282:
        /* <DEDUP_REMOVED lines=16> */
.L_x_1288:
[----:B------:R-:W-:Y:S05]  /*12f30*/  BSYNC B3 ;  /* 0x0000000000037941 */ /* 0x000fea0003800000 */
.L_x_1287:
        /* <DEDUP_REMOVED lines=44> */
.L_x_1286:
[----:B------:R-:W-:Y:S05]  /*13200*/  BSYNC B2 ;  /* 0x0000000000027941 */ /* 0x000fea0003800000 */
.L_x_1285:
        /* <DEDUP_REMOVED lines=10> */
.L_x_1281:
        /* <DEDUP_REMOVED lines=12> */
.L_x_1290:
[----:B------:R-:W-:-:S07]  /*13370*/  IMAD.MOV.U32 R124, RZ, RZ, R38 ;  /* 0x000000ffff7c7224 */ /* 0x000fce00078e0026 */
.L_x_1291:
[----:B------:R-:W-:Y:S05]  /*13380*/  BSYNC B2 ;  /* 0x0000000000027941 */ /* 0x000fea0003800000 */
.L_x_1289:
        /* <DEDUP_REMOVED lines=16> */
.L_x_1295:
[----:B------:R-:W-:Y:S05]  /*13490*/  BSYNC B3 ;  /* 0x0000000000037941 */ /* 0x000fea0003800000 */
.L_x_1294:
        /* <DEDUP_REMOVED lines=44> */
.L_x_1293:
[----:B------:R-:W-:Y:S05]  /*13760*/  BSYNC B2 ;  /* 0x0000000000027941 */ /* 0x000fea0003800000 */
.L_x_1292:
        /* <DEDUP_REMOVED lines=9> */
[----:B------:R-:W-:-:S05]  /*13800*/  PRMT R30, R67, 0x7632, R30 ;  /* 0x00007632431e7816 */ /* 0x000fca000000001e */
[----:B------:R-:W-:-:S04]  /*13810*/  IMAD.U32 R30, R30, 0x10000, RZ ;  /* 0x000100001e1e7824 */ /* 0x000fc800078e00ff */
[----:B------:R-:W-:Y:S01]  /*13820*/  FADD.FTZ R124, R30, R124 ;  /* 0x0000007c1e7c7221 */ /* 0x000fe20000010000 */
[----:B------:R-:W-:Y:S01]  /*13830*/  MOV R30, R68 ;  /* 0x00000044001e7202 */ /* 0x000fe20000000f00 */
[----:B------:R-:W-:Y:S06]  /*13840*/  BRA `(.L_x_1297) ;  /* 0x0000000400607947 */ /* 0x000fec0003800000 */
.L_x_1296:
        /* <DEDUP_REMOVED lines=12> */
.L_x_1299:
[----:B------:R-:W-:-:S07]  /*13910*/  IMAD.MOV.U32 R82, RZ, RZ, R38 ;  /* 0x000000ffff527224 */ /* 0x000fce00078e0026 */
.L_x_1300:
[----:B------:R-:W-:Y:S05]  /*13920*/  BSYNC B2 ;  /* 0x0000000000027941 */ /* 0x000fea0003800000 */
.L_x_1298:
        /* <DEDUP_REMOVED lines=16> */
.L_x_1304:
[----:B------:R-:W-:Y:S05]  /*13a30*/  BSYNC B3 ;  /* 0x0000000000037941 */ /* 0x000fea0003800000 */
.L_x_1303:
        /* <DEDUP_REMOVED lines=40> */
[----:B------:R-:W-:Y:S01]  /*13cc0*/  IMAD.WIDE.U32 R68, R30, -0x326172a9, RZ ;  /* 0xcd9e8d571e447825 */ /* 0x000fe200078e00ff */
[----:B------:R-:W-:-:S03]  /*13cd0*/  HFMA2.MMA R30, -RZ, RZ, 0, 0 ;  /* 0x00000000ff1e7435 */ /* 0x000fc600000001ff */
[----:B------:R-:W-:Y:S01]  /*13ce0*/  IMAD.MOV.U32 R38, RZ, RZ, R68 ;  /* 0x000000ffff267224 */ /* 0x000fe200078e0044 */
[----:B------:R-:W-:-:S07]  /*13cf0*/  LOP3.LUT R28, R69, UR34, R28, 0x96, !PT ;  /* 0x00000022451c7c12 */ /* 0x000fce000f8e961c */
.L_x_1302:
[----:B------:R-:W-:Y:S05]  /*13d00*/  BSYNC B2 ;  /* 0x0000000000027941 */ /* 0x000fea0003800000 */
.L_x_1301:
        /* <DEDUP_REMOVED lines=12> */
.L_x_1297:
[C---:B------:R-:W-:Y:S02]  /*13dd0*/  LEA R132, P0, R131.reuse, UR28, 0x4 ;  /* 0x0000001c83847c11 */ /* 0x040fe4000f8020ff */
        /* <DEDUP_REMOVED lines=9> */
[C---:B------:R-:W-:Y:S02]  /*13e70*/  SHF.L.U32 R138, R131.reuse, 0x3, RZ ;  /* 0x00000003838a7819 */ /* 0x040fe400000006ff */
[----:B------:R-:W-:Y:S02]  /*13e80*/  SHF.L.U64.HI R136, R131, 0x3, RZ ;  /* 0x0000000383887819 */ /* 0x000fe400000102ff */
[----:B0-----:R-:W-:-:S02]  /*13e90*/  SEL R69, RZ, 0x10000, P4 ;  /* 0x00010000ff457807 */ /* 0x001fc40002000000 */
[C---:B------:R-:W-:Y:S02]  /*13ea0*/  LOP3.LUT P4, RZ, R5.reuse, 0x2, RZ, 0xc0, !PT ;  /* 0x0000000205ff7812 */ /* 0x040fe4000788c0ff */
        /* <DEDUP_REMOVED lines=40> */
.L_x_1305:
[----:B------:R-:W-:-:S07]  /*14130*/  VIADD R131, R131, 0x20 ;  /* 0x0000002083837836 */ /* 0x000fce0000000000 */
.L_x_1176:
[----:B------:R-:W-:Y:S05]  /*14140*/  BSYNC B1 ;  /* 0x0000000000017941 */ /* 0x000fea0003800000 */
.L_x_1175:
        /* <DEDUP_REMOVED lines=19> */
[----:B------:R-:W-:-:S11]  /*14280*/  IADD3 R90, R30, 0x1, RZ ;  /* 0x000000011e5a7810 */ /* 0x000fd60007ffe0ff */
        /* <DEDUP_REMOVED lines=9> */
.L_x_1309:
[----:B------:R-:W-:-:S07]  /*14320*/  IMAD.MOV.U32 R89, RZ, RZ, R38 ;  /* 0x000000ffff597224 */ /* 0x000fce00078e0026 */
.L_x_1310:
[----:B------:R-:W-:Y:S05]  /*14330*/  BSYNC B2 ;  /* 0x0000000000027941 */ /* 0x000fea0003800000 */
.L_x_1308:
        /* <DEDUP_REMOVED lines=16> */
.L_x_1314:
[----:B------:R-:W-:Y:S05]  /*14440*/  BSYNC B3 ;  /* 0x0000000000037941 */ /* 0x000fea0003800000 */
.L_x_1313:
        /* <DEDUP_REMOVED lines=44> */
.L_x_1312:
[----:B------:R-:W-:Y:S05]  /*14710*/  BSYNC B2 ;  /* 0x0000000000027941 */ /* 0x000fea0003800000 */
.L_x_1311:
[----:B------:R-:W-:Y:S01]  /*14720*/  ISETP.NE.U32.AND P2, PT, R132, RZ, PT ;  /* 0x000000ff8400720c */ /* 0x000fe20003f45070 */
[----:B------:R-:W0:Y:S01]  /*14730*/  LDC R136, c[0x0][0x298] ;  /* 0x0000a600ff887b82 */ /* 0x000e220000000800 */
[----:B------:R-:W-:Y:S01]  /*14740*/  I2FP.F32.U32 R30, R89 ;  /* 0x00000059001e7245 */ /* 0x000fe20000201000 */
[C---:B-----5:R-:W-:Y:S01]  /*14750*/  IMAD.U32 R89, R68.reuse, 0x10000, RZ ;  /* 0x0001000044597824 */ /* 0x060fe200078e00ff */
[----:B------:R-:W-:Y:S01]  /*14760*/  ISETP.NE.AND.EX P2, PT, R133, RZ, PT, P2 ;  /* 0x000000ff8500720c */ /* 0x000fe20003f45320 */
[----:B------:R-:W-:Y:S01]  /*14770*/  HFMA2.MMA R133, -RZ, RZ, 0.1171875, 0 ;  /* 0x2f800000ff857435 */ /* 0x000fe200000001ff */
[----:B------:R-:W-:Y:S02]  /*14780*/  LOP3.LUT R5, R5, 0xffffffef, RZ, 0xc0, !PT ;  /* 0xffffffef05057812 */ /* 0x000fe400078ec0ff */
[----:B------:R-:W-:Y:S01]  /*14790*/  PRMT R68, R68, 0x7632, R68 ;  /* 0x0000763244447816 */ /* 0x000fe20000000044 */
[----:B------:R-:W1:Y:S06]  /*147a0*/  LDC R132, c[0x0][0x294] ;  /* 0x0000a500ff847b82 */ /* 0x000e6c0000000800 */
[----:B------:R-:W-:Y:S01]  /*147b0*/  FFMA.FTZ R30, R30, R133, 1.1641532182693481445e-10 ;  /* 0x2f0000001e1e7423 */ /* 0x000fe20000010085 */
[----:B0-----:R-:W-:-:S04]  /*147c0*/  FMUL.FTZ R89, R89, R136 ;  /* 0x0000008859597220 */ /* 0x001fc80000410000 */
[----:B-1----:R-:W-:-:S04]  /*147d0*/  FSETP.GTU.FTZ.AND P3, PT, R30, R132, PT ;  /* 0x000000841e00720b */ /* 0x002fc80003f7c000 */
        /* <DEDUP_REMOVED lines=9> */
.L_x_1315:
        /* <DEDUP_REMOVED lines=12> */
.L_x_1318:
[----:B------:R-:W-:-:S07]  /*14930*/  MOV R30, R38 ;  /* 0x00000026001e7202 */ /* 0x000fce0000000f00 */
.L_x_1319:
[----:B------:R-:W-:Y:S05]  /*14940*/  BSYNC B2 ;  /* 0x0000000000027941 */ /* 0x000fea0003800000 */
.L_x_1317:
        /* <DEDUP_REMOVED lines=16> */
.L_x_1323:
[----:B------:R-:W-:Y:S05]  /*14a50*/  BSYNC B3 ;  /* 0x0000000000037941 */ /* 0x000fea0003800000 */
.L_x_1322:
        /* <DEDUP_REMOVED lines=44> */
.L_x_1321:
[----:B------:R-:W-:Y:S05]  /*14d20*/  BSYNC B2 ;  /* 0x0000000000027941 */ /* 0x000fea0003800000 */
.L_x_1320:
        /* <DEDUP_REMOVED lines=10> */
.L_x_1316:
        /* <DEDUP_REMOVED lines=12> */
.L_x_1325:
[----:B------:R-:W-:-:S07]  /*14e90*/  IMAD.MOV.U32 R30, RZ, RZ, R38 ;  /* 0x000000ffff1e7224 */ /* 0x000fce00078e0026 */
.L_x_1326:
[----:B------:R-:W-:Y:S05]  /*14ea0*/  BSYNC B2 ;  /* 0x0000000000027941 */ /* 0x000fea0003800000 */
.L_x_1324:
        /* <DEDUP_REMOVED lines=16> */
.L_x_1330:
[----:B------:R-:W-:Y:S05]  /*14fb0*/  BSYNC B3 ;  /* 0x0000000000037941 */ /* 0x000fea0003800000 */
.L_x_1329:
        /* <DEDUP_REMOVED lines=44> */
.L_x_1328:
[----:B------:R-:W-:Y:S05]  /*15280*/  BSYNC B2 ;  /* 0x0000000000027941 */ /* 0x000fea0003800000 */
.L_x_1327:
        /* <DEDUP_REMOVED lines=16> */
.L_x_1331:
        /* <DEDUP_REMOVED lines=12> */
.L_x_1334:
[----:B------:R-:W-:-:S07]  /*15450*/  MOV R30, R38 ;  /* 0x00000026001e7202 */ /* 0x000fce0000000f00 */
.L_x_1335:
[----:B------:R-:W-:Y:S05]  /*15460*/  BSYNC B2 ;  /* 0x0000000000027941 */ /* 0x000fea0003800000 */
.L_x_1333:
        /* <DEDUP_REMOVED lines=16> */
.L_x_1339:
[----:B------:R-:W-:Y:S05]  /*15570*/  BSYNC B3 ;  /* 0x0000000000037941 */ /* 0x000fea0003800000 */
.L_x_1338:
        /* <DEDUP_REMOVED lines=44> */
.L_x_1337:
[----:B------:R-:W-:Y:S05]  /*15840*/  BSYNC B2 ;  /* 0x0000000000027941 */ /* 0x000fea0003800000 */
.L_x_1336:
        /* <DEDUP_REMOVED lines=12> */
.L_x_1332:
        /* <DEDUP_REMOVED lines=12> */
.L_x_1341:
[----:B------:R-:W-:-:S07]  /*159d0*/  IMAD.MOV.U32 R30, RZ, RZ, R38 ;  /* 0x000000ffff1e7224 */ /* 0x000fce00078e0026 */
.L_x_1342:
[----:B------:R-:W-:Y:S05]  /*159e0*/  BSYNC B2 ;  /* 0x0000000000027941 */ /* 0x000fea0003800000 */
.L_x_1340:
        /* <DEDUP_REMOVED lines=16> */
.L_x_1346:
[----:B------:R-:W-:Y:S05]  /*15af0*/  BSYNC B3 ;  /* 0x0000000000037941 */ /* 0x000fea0003800000 */
.L_x_1345:
        /* <DEDUP_REMOVED lines=44> */
.L_x_1344:
[----:B------:R-:W-:Y:S05]  /*15dc0*/  BSYNC B2 ;  /* 0x0000000000027941 */ /* 0x000fea0003800000 */
.L_x_1343:
        /* <DEDUP_REMOVED lines=12> */
[----:B------:R-:W-:-:S05]  /*15e90*/  SHF.L.U32 R69, R65, 0x10, RZ ;  /* 0x0000001041457819 */ /* 0x000fca00000006ff */
[----:B------:R-:W-:Y:S01]  /*15ea0*/  FADD.FTZ R101, R69, R101 ;  /* 0x0000006545657221 */ /* 0x000fe20000010000 */
[----:B------:R-:W-:Y:S01]  /*15eb0*/  IMAD.MOV.U32 R69, RZ, RZ, R68 ;  /* 0x000000ffff457224 */ /* 0x000fe200078e0044 */
[----:B------:R-:W-:Y:S06]  /*15ec0*/  BRA `(.L_x_1348) ;  /* 0x0000000400587947 */ /* 0x000fec0003800000 */
.L_x_1347:
        /* <DEDUP_REMOVED lines=12> */
.L_x_1350:
[----:B------:R-:W-:-:S07]  /*15f90*/  MOV R77, R38 ;  /* 0x00000026004d7202 */ /* 0x000fce0000000f00 */
.L_x_1351:
[----:B------:R-:W-:Y:S05]  /*15fa0*/  BSYNC B2 ;  /* 0x0000000000027941 */ /* 0x000fea0003800000 */
.L_x_1349:
        /* <DEDUP_REMOVED lines=16> */
.L_x_1355:
[----:B------:R-:W-:Y:S05]  /*160b0*/  BSYNC B3 ;  /* 0x0000000000037941 */ /* 0x000fea0003800000 */
.L_x_1354:
        /* <DEDUP_REMOVED lines=44> */
.L_x_1353:
[----:B------:R-:W-:Y:S05]  /*16380*/  BSYNC B2 ;  /* 0x0000000000027941 */ /* 0x000fea0003800000 */
.L_x_1352:
        /* <DEDUP_REMOVED lines=10> */
.L_x_1348:
        /* <DEDUP_REMOVED lines=12> */
.L_x_1357:
[----:B------:R-:W-:-:S07]  /*164f0*/  IMAD.MOV.U32 R102, RZ, RZ, R38 ;  /* 0x000000ffff667224 */ /* 0x000fce00078e0026 */
.L_x_1358:
[----:B------:R-:W-:Y:S05]  /*16500*/  BSYNC B2 ;  /* 0x0000000000027941 */ /* 0x000fea0003800000 */
.L_x_1356:
        /* <DEDUP_REMOVED lines=16> */
.L_x_1362:
[----:B------:R-:W-:Y:S05]  /*16610*/  BSYNC B3 ;  /* 0x0000000000037941 */ /* 0x000fea0003800000 */
.L_x_1361:
        /* <DEDUP_REMOVED lines=44> */
.L_x_1360:
[----:B------:R-:W-:Y:S05]  /*168e0*/  BSYNC B2 ;  /* 0x0000000000027941 */ /* 0x000fea0003800000 */
.L_x_1359:
        /* <DEDUP_REMOVED lines=16> */
.L_x_1363:
        /* <DEDUP_REMOVED lines=12> */
.L_x_1366:
[----:B------:R-:W-:-:S07]  /*16ab0*/  MOV R30, R38 ;  /* 0x00000026001e7202 */ /* 0x000fce0000000f00 */
.L_x_1367:
[----:B------:R-:W-:Y:S05]  /*16ac0*/  BSYNC B2 ;  /* 0x0000000000027941 */ /* 0x000fea0003800000 */
.L_x_1365:
        /* <DEDUP_REMOVED lines=16> */
.L_x_1371:
[----:B------:R-:W-:Y:S05]  /*16bd0*/  BSYNC B3 ;  /* 0x0000000000037941 */ /* 0x000fea0003800000 */
.L_x_1370:
        /* <DEDUP_REMOVED lines=44> */
.L_x_1369:
[----:B------:R-:W-:Y:S05]  /*16ea0*/  BSYNC B2 ;  /* 0x0000000000027941 */ /* 0x000fea0003800000 */
.L_x_1368:
        /* <DEDUP_REMOVED lines=12> */
.L_x_1364:
        /* <DEDUP_REMOVED lines=12> */
.L_x_1373:
[----:B------:R-:W-:-:S07]  /*17030*/  IMAD.MOV.U32 R30, RZ, RZ, R38 ;  /* 0x000000ffff1e7224 */ /* 0x000fce00078e0026 */
.L_x_1374:
[----:B------:R-:W-:Y:S05]  /*17040*/  BSYNC B2 ;  /* 0x0000000000027941 */ /* 0x000fea0003800000 */
.L_x_1372:
        /* <DEDUP_REMOVED lines=16> */
.L_x_1378:
[----:B------:R-:W-:Y:S05]  /*17150*/  BSYNC B3 ;  /* 0x0000000000037941 */ /* 0x000fea0003800000 */
.L_x_1377:
        /* <DEDUP_REMOVED lines=44> */
.L_x_1376:
[----:B------:R-:W-:Y:S05]  /*17420*/  BSYNC B2 ;  /* 0x0000000000027941 */ /* 0x000fea0003800000 */
.L_x_1375:
        /* <DEDUP_REMOVED lines=16> */
.L_x_1379:
        /* <DEDUP_REMOVED lines=12> */
.L_x_1382:
[----:B------:R-:W-:-:S07]  /*175f0*/  MOV R30, R38 ;  /* 0x00000026001e7202 */ /* 0x000fce0000000f00 */
.L_x_1383:
[----:B------:R-:W-:Y:S05]  /*17600*/  BSYNC B2 ;  /* 0x0000000000027941 */ /* 0x000fea0003800000 */
.L_x_1381:
        /* <DEDUP_REMOVED lines=16> */
.L_x_1387:
[----:B------:R-:W-:Y:S05]  /*17710*/  BSYNC B3 ;  /* 0x0000000000037941 */ /* 0x000fea0003800000 */
.L_x_1386:
        /* <DEDUP_REMOVED lines=44> */
.L_x_1385:
[----:B------:R-:W-:Y:S05]  /*179e0*/  BSYNC B2 ;  /* 0x0000000000027941 */ /* 0x000fea0003800000 */
.L_x_1384:
        /* <DEDUP_REMOVED lines=10> */
.L_x_1380:
        /* <DEDUP_REMOVED lines=12> */
.L_x_1389:
[----:B------:R-:W-:-:S07]  /*17b50*/  IMAD.MOV.U32 R30, RZ, RZ, R38 ;  /* 0x000000ffff1e7224 */ /* 0x000fce00078e0026 */
.L_x_1390:
[----:B------:R-:W-:Y:S05]  /*17b60*/  BSYNC B2 ;  /* 0x0000000000027941 */ /* 0x000fea0003800000 */
.L_x_1388:
        /* <DEDUP_REMOVED lines=16> */
.L_x_1394:
[----:B------:R-:W-:Y:S05]  /*17c70*/  BSYNC B3 ;  /* 0x0000000000037941 */ /* 0x000fea0003800000 */
.L_x_1393:
        /* <DEDUP_REMOVED lines=44> */
.L_x_1392:
[----:B------:R-:W-:Y:S05]  /*17f40*/  BSYNC B2 ;  /* 0x0000000000027941 */ /* 0x000fea0003800000 */
.L_x_1391:
        /* <DEDUP_REMOVED lines=14> */
.L_x_1395:
        /* <DEDUP_REMOVED lines=12> */
.L_x_1398:
[----:B------:R-:W-:-:S07]  /*180f0*/  MOV R30, R38 ;  /* 0x00000026001e7202 */ /* 0x000fce0000000f00 */
.L_x_1399:
[----:B------:R-:W-:Y:S05]  /*18100*/  BSYNC B2 ;  /* 0x0000000000027941 */ /* 0x000fea0003800000 */
.L_x_1397:
        /* <DEDUP_REMOVED lines=16> */
.L_x_1403:
[----:B------:R-:W-:Y:S05]  /*18210*/  BSYNC B3 ;  /* 0x0000000000037941 */ /* 0x000fea0003800000 */
.L_x_1402:
        /* <DEDUP_REMOVED lines=44> */
.L_x_1401:
[----:B------:R-:W-:Y:S05]  /*184e0*/  BSYNC B2 ;  /* 0x0000000000027941 */ /* 0x000fea0003800000 */
.L_x_1400:
        /* <DEDUP_REMOVED lines=12> */
.L_x_1396:
        /* <DEDUP_REMOVED lines=12> */
.L_x_1405:
[----:B------:R-:W-:-:S07]  /*18670*/  IMAD.MOV.U32 R30, RZ, RZ, R38 ;  /* 0x000000ffff1e7224 */ /* 0x000fce00078e0026 */
.L_x_1406:
[----:B------:R-:W-:Y:S05]  /*18680*/  BSYNC B2 ;  /* 0x0000000000027941 */ /* 0x000fea0003800000 */
.L_x_1404:
        /* <DEDUP_REMOVED lines=16> */
.L_x_1410:
[----:B------:R-:W-:Y:S05]  /*18790*/  BSYNC B3 ;  /* 0x0000000000037941 */ /* 0x000fea0003800000 */
.L_x_1409:
        /* <DEDUP_REMOVED lines=44> */
.L_x_1408:
[----:B------:R-:W-:Y:S05]  /*18a60*/  BSYNC B2 ;  /* 0x0000000000027941 */ /* 0x000fea0003800000 */
.L_x_1407:
        /* <DEDUP_REMOVED lines=14> */
.L_x_1411:
        /* <DEDUP_REMOVED lines=12> */
.L_x_1414:
[----:B------:R-:W-:-:S07]  /*18c10*/  MOV R81, R38 ;  /* 0x0000002600517202 */ /* 0x000fce0000000f00 */
.L_x_1415:
[----:B------:R-:W-:Y:S05]  /*18c20*/  BSYNC B2 ;  /* 0x0000000000027941 */ /* 0x000fea0003800000 */
.L_x_1413:
        /* <DEDUP_REMOVED lines=16> */
.L_x_1419:
[----:B------:R-:W-:Y:S05]  /*18d30*/  BSYNC B3 ;  /* 0x0000000000037941 */ /* 0x000fea0003800000 */
.L_x_1418:
        /* <DEDUP_REMOVED lines=44> */
.L_x_1417:
[----:B------:R-:W-:Y:S05]  /*19000*/  BSYNC B2 ;  /* 0x0000000000027941 */ /* 0x000fea0003800000 */
.L_x_1416:
        /* <DEDUP_REMOVED lines=10> */
.L_x_1412:
        /* <DEDUP_REMOVED lines=12> */
.L_x_1421:
[----:B------:R-:W-:-:S07]  /*19170*/  IMAD.MOV.U32 R126, RZ, RZ, R38 ;  /* 0x000000ffff7e7224 */ /* 0x000fce00078e0026 */
.L_x_1422:
[----:B------:R-:W-:Y:S05]  /*19180*/  BSYNC B2 ;  /* 0x0000000000027941 */ /* 0x000fea0003800000 */
.L_x_1420:
        /* <DEDUP_REMOVED lines=16> */
.L_x_1426:
[----:B------:R-:W-:Y:S05]  /*19290*/  BSYNC B3 ;  /* 0x0000000000037941 */ /* 0x000fea0003800000 */
.L_x_1425:
        /* <DEDUP_REMOVED lines=44> */
.L_x_1424:
[----:B------:R-:W-:Y:S05]  /*19560*/  BSYNC B2 ;  /* 0x0000000000027941 */ /* 0x000fea0003800000 */
.L_x_1423:
        /* <DEDUP_REMOVED lines=14> */
.L_x_1427:
        /* <DEDUP_REMOVED lines=12> */
.L_x_1430:
[----:B------:R-:W-:-:S07]  /*19710*/  MOV R82, R38 ;  /* 0x0000002600527202 */ /* 0x000fce0000000f00 */
.L_x_1431:
[----:B------:R-:W-:Y:S05]  /*19720*/  BSYNC B2 ;  /* 0x0000000000027941 */ /* 0x000fea0003800000 */
.L_x_1429:
        /* <DEDUP_REMOVED lines=16> */
.L_x_1435:
[----:B------:R-:W-:Y:S05]  /*19830*/  BSYNC B3 ;  /* 0x0000000000037941 */ /* 0x000fea0003800000 */
.L_x_1434:
        /* <DEDUP_REMOVED lines=44> */
.L_x_1433:
[----:B------:R-:W-:Y:S05]  /*19b00*/  BSYNC B2 ;  /* 0x0000000000027941 */ /* 0x000fea0003800000 */
.L_x_1432:
        /* <DEDUP_REMOVED lines=12> */
.L_x_1428:
        /* <DEDUP_REMOVED lines=54> */
.L_x_1436:
[----:B------:R-:W-:-:S07]  /*19f30*/  IADD3 R131, R131, 0x20, RZ ;  /* 0x0000002083837810 */ /* 0x000fce0007ffe0ff */
.L_x_1307:
[----:B------:R-:W-:Y:S05]  /*19f40*/  BSYNC B1 ;  /* 0x0000000000017941 */ /* 0x000fea0003800000 */
.L_x_1306:
[----:B------:R-:W-:Y:S01]  /*19f50*/  LOP3.LUT P0, RZ, R5, 0x80, RZ, 0xc0, !PT ;  /* 0x0000008005ff7812 */ /* 0x000fe2000780c0ff */
[----:B------:R-:W-:-:S12]  /*19f60*/  BSSY B1, `(.L_x_1437) ;  /* 0x00005de000017945 */ /* 0x000fd80003800000 */
[----:B------:R-:W-:Y:S05]  /*19f70*/  @!P0 BRA `(.L_x_1438) ;  /* 0x0000005c00708947 */ /* 0x000fea0003800000 */
[----:B------:R-:W-:Y:S01]  /*19f80*/  ISETP.NE.U32.AND P0, PT, RZ, UR26, PT ;  /* 0x0000001aff007c0c */ /* 0x000fe2000bf05070 */
[----:B------:R-:W2:Y:S03]  /*19f90*/  LDC.64 R128, c[0x0][0x228] ;  /* 0x00008a00ff807b82 */ /* 0x000ea60000000a00 */
[----:B------:R-:W-:-:S13]  /*19fa0*/  ISETP.NE.AND.EX P0, PT, RZ, UR27, PT, P0 ;  /* 0x0000001bff007c0c */ /* 0x000fda000bf05300 */
[----:B01----:R-:W-:-:S04]  /*19fb0*/  @P0 LEA R68, P1, R131, UR26, 0x4 ;  /* 0x0000001a83440c11 */ /* 0x003fc8000f8220ff */
[----:B------:R-:W-:Y:S02]  /*19fc0*/  @P0 LEA.HI.X R69, R131, UR27, RZ, 0x4, P1 ;  /* 0x0000001b83450c11 */ /* 0x000fe400088f24ff */
[----:B--2---:R-:W-:-:S03]  /*19fd0*/  ISETP.NE.U32.AND P1, PT, R128, RZ, PT ;  /* 0x000000ff8000720c */ /* 0x004fc60003f25070 */
        /* <DEDUP_REMOVED lines=20> */
.L_x_1440:
[----:B------:R-:W-:-:S07]  /*1a120*/  IMAD.MOV.U32 R91, RZ, RZ, R38 ;  /* 0x000000ffff5b7224 */ /* 0x000fce00078e0026 */
.L_x_1441:
[----:B------:R-:W-:Y:S05]  /*1a130*/  BSYNC B2 ;  /* 0x0000000000027941 */ /* 0x000fea0003800000 */
.L_x_1439:
        /* <DEDUP_REMOVED lines=16> */
.L_x_1445:
[----:B------:R-:W-:Y:S05]  /*1a240*/  BSYNC B3 ;  /* 0x0000000000037941 */ /* 0x000fea0003800000 */
.L_x_1444:
        /* <DEDUP_REMOVED lines=44> */
.L_x_1443:
[----:B------:R-:W-:Y:S05]  /*1a510*/  BSYNC B2 ;  /* 0x0000000000027941 */ /* 0x000fea0003800000 */
.L_x_1442:
[----:B------:R-:W0:Y:S01]  /*1a520*/  LDC R132, c[0x0][0x294] ;  /* 0x0000a500ff847b82 */ /* 0x000e220000000800 */
[----:B------:R-:W-:Y:S01]  /*1a530*/  I2FP.F32.U32 R30, R91 ;  /* 0x0000005b001e7245 */ /* 0x000fe20000201000 */
[----:B------:R-:W-:Y:S01]  /*1a540*/  IMAD.MOV.U32 R133, RZ, RZ, 0x2f800000 ;  /* 0x2f800000ff857424 */ /* 0x000fe200078e00ff */
[----:B------:R-:W-:Y:S01]  /*1a550*/  ISETP.NE.U32.AND P2, PT, R128, RZ, PT ;  /* 0x000000ff8000720c */ /* 0x000fe20003f45070 */
[----:B-----5:R-:W-:Y:S01]  /*1a560*/  IMAD.U32 R91, R68, 0x10000, RZ ;  /* 0x00010000445b7824 */ /* 0x020fe200078e00ff */
[----:B------:R-:W-:Y:S01]  /*1a570*/  LOP3.LUT R5, R5, 0xffffffef, RZ, 0xc0, !PT ;  /* 0xffffffef05057812 */ /* 0x000fe200078ec0ff */
[----:B------:R-:W-:Y:S01]  /*1a580*/  FFMA.FTZ R30, R30, R133, 1.1641532182693481445e-10 ;  /* 0x2f0000001e1e7423 */ /* 0x000fe20000010085 */
[----:B------:R-:W-:Y:S01]  /*1a590*/  ISETP.NE.AND.EX P2, PT, R129, RZ, PT, P2 ;  /* 0x000000ff8100720c */ /* 0x000fe20003f45320 */
[----:B------:R-:W1:Y:S01]  /*1a5a0*/  LDC R136, c[0x0][0x298] ;  /* 0x0000a600ff887b82 */ /* 0x000e620000000800 */
[----:B------:R-:W-:Y:S02]  /*1a5b0*/  PRMT R68, R68, 0x7632, R68 ;  /* 0x0000763244447816 */ /* 0x000fe40000000044 */
[----:B0-----:R-:W-:Y:S01]  /*1a5c0*/  FSETP.GTU.FTZ.AND P3, PT, R30, R132, PT ;  /* 0x000000841e00720b */ /* 0x001fe20003f7c000 */
[----:B-1----:R-:W-:-:S12]  /*1a5d0*/  FMUL.FTZ R91, R91, R136 ;  /* 0x000000885b5b7220 */ /* 0x002fd80000410000 */
[----:B------:R-:W-:Y:S02]  /*1a5e0*/  @P3 LOP3.LUT R5, R5, 0x10, RZ, 0xfc, !PT ;  /* 0x0000001005053812 */ /* 0x000fe400078efcff */
[----:B------:R-:W-:Y:S01]  /*1a5f0*/  FSEL R91, R91, RZ, !P3 ;  /* 0x000000ff5b5b7208 */ /* 0x000fe20005800000 */
[----:B------:R-:W-:Y:S06]  /*1a600*/  @P2 BRA `(.L_x_1446) ;  /* 0x0000000000182947 */ /* 0x000fec0003800000 */
[----:B------:R-:W-:Y:S01]  /*1a610*/  MOV R104, R92 ;  /* 0x0000005c00687202 */ /* 0x000fe20000000f00 */
[----:B------:R-:W-:Y:S06]  /*1a620*/  @!P0 BRA `(.L_x_1447) ;  /* 0x0000000400688947 */ /* 0x000fec0003800000 */
[----:B------:R-:W-:Y:S02]  /*1a630*/  IMAD.U32 R30, R64, 0x10000, RZ ;  /* 0x00010000401e7824 */ /* 0x000fe400078e00ff */
[----:B------:R-:W-:Y:S02]  /*1a640*/  IMAD.MOV.U32 R104, RZ, RZ, R92 ;  /* 0x000000ffff687224 */ /* 0x000fe400078e005c */
[----:B------:R-:W-:Y:S01]  /*1a650*/  FADD.FTZ R91, R30, R91 ;  /* 0x0000005b1e5b7221 */ /* 0x000fe20000010000 */
[----:B------:R-:W-:Y:S06]  /*1a660*/  BRA `(.L_x_1447) ;  /* 0x0000000400587947 */ /* 0x000fec0003800000 */
.L_x_1446:
        /* <DEDUP_REMOVED lines=12> */
.L_x_1449:
[----:B------:R-:W-:-:S07]  /*1a730*/  IMAD.MOV.U32 R30, RZ, RZ, R38 ;  /* 0x000000ffff1e7224 */ /* 0x000fce00078e0026 */
.L_x_1450:
[----:B------:R-:W-:Y:S05]  /*1a740*/  BSYNC B2 ;  /* 0x0000000000027941 */ /* 0x000fea0003800000 */
.L_x_1448:
        /* <DEDUP_REMOVED lines=16> */
.L_x_1454:
[----:B------:R-:W-:Y:S05]  /*1a850*/  BSYNC B3 ;  /* 0x0000000000037941 */ /* 0x000fea0003800000 */
.L_x_1453:
        /* <DEDUP_REMOVED lines=44> */
.L_x_1452:
[----:B------:R-:W-:Y:S05]  /*1ab20*/  BSYNC B2 ;  /* 0x0000000000027941 */ /* 0x000fea0003800000 */
.L_x_1451:
        /* <DEDUP_REMOVED lines=10> */
.L_x_1447:
        /* <DEDUP_REMOVED lines=12> */
.L_x_1456:
[----:B------:R-:W-:-:S07]  /*1ac90*/  MOV R30, R38 ;  /* 0x00000026001e7202 */ /* 0x000fce0000000f00 */
.L_x_1457:
[----:B------:R-:W-:Y:S05]  /*1aca0*/  BSYNC B2 ;  /* 0x0000000000027941 */ /* 0x000fea0003800000 */
.L_x_1455:
        /* <DEDUP_REMOVED lines=16> */
.L_x_1461:
[----:B------:R-:W-:Y:S05]  /*1adb0*/  BSYNC B3 ;  /* 0x0000000000037941 */ /* 0x000fea0003800000 */
.L_x_1460:
        /* <DEDUP_REMOVED lines=44> */
.L_x_1459:
[----:B------:R-:W-:Y:S05]  /*1b080*/  BSYNC B2 ;  /* 0x0000000000027941 */ /* 0x000fea0003800000 */
.L_x_1458:
        /* <DEDUP_REMOVED lines=16> */
.L_x_1462:
        /* <DEDUP_REMOVED lines=12> */
.L_x_1465:
[----:B------:R-:W-:-:S07]  /*1b250*/  IMAD.MOV.U32 R30, RZ, RZ, R38 ;  /* 0x000000ffff1e7224 */ /* 0x000fce00078e0026 */
.L_x_1466:
[----:B------:R-:W-:Y:S05]  /*1b260*/  BSYNC B2 ;  /* 0x0000000000027941 */ /* 0x000fea0003800000 */
.L_x_1464:
        /* <DEDUP_REMOVED lines=16> */
.L_x_1470:
[----:B------:R-:W-:Y:S05]  /*1b370*/  BSYNC B3 ;  /* 0x0000000000037941 */ /* 0x000fea0003800000 */
.L_x_1469:
        /* <DEDUP_REMOVED lines=44> */
.L_x_1468:
[----:B------:R-:W-:Y:S05]  /*1b640*/  BSYNC B2 ;  /* 0x0000000000027941 */ /* 0x000fea0003800000 */
.L_x_1467:
        /* <DEDUP_REMOVED lines=12> */
.L_x_1463:
        /* <DEDUP_REMOVED lines=12> */
.L_x_1472:
[----:B------:R-:W-:-:S07]  /*1b7d0*/  MOV R30, R38 ;  /* 0x00000026001e7202 */ /* 0x000fce0000000f00 */
.L_x_1473:
[----:B------:R-:W-:Y:S05]  /*1b7e0*/  BSYNC B2 ;  /* 0x0000000000027941 */ /* 0x000fea0003800000 */
.L_x_1471:
        /* <DEDUP_REMOVED lines=16> */
.L_x_1477:
[----:B------:R-:W-:Y:S05]  /*1b8f0*/  BSYNC B3 ;  /* 0x0000000000037941 */ /* 0x000fea0003800000 */
.L_x_1476:
        /* <DEDUP_REMOVED lines=44> */
.L_x_1475:
[----:B------:R-:W-:Y:S05]  /*1bbc0*/  BSYNC B2 ;  /* 0x0000000000027941 */ /* 0x000fea0003800000 */
.L_x_1474:
        /* <DEDUP_REMOVED lines=16> */
.L_x_1478:
        /* <DEDUP_REMOVED lines=12> */
.L_x_1481:
[----:B------:R-:W-:-:S07]  /*1bd90*/  IMAD.MOV.U32 R77, RZ, RZ, R38 ;  /* 0x000000ffff4d7224 */ /* 0x000fce00078e0026 */
.L_x_1482:
[----:B------:R-:W-:Y:S05]  /*1bda0*/  BSYNC B2 ;  /* 0x0000000000027941 */ /* 0x000fea0003800000 */
.L_x_1480:
        /* <DEDUP_REMOVED lines=16> */
.L_x_1486:
[----:B------:R-:W-:Y:S05]  /*1beb0*/  BSYNC B3 ;  /* 0x0000000000037941 */ /* 0x000fea0003800000 */
.L_x_1485:
        /* <DEDUP_REMOVED lines=44> */
.L_x_1484:
[----:B------:R-:W-:Y:S05]  /*1c180*/  BSYNC B2 ;  /* 0x0000000000027941 */ /* 0x000fea0003800000 */
.L_x_1483:
        /* <DEDUP_REMOVED lines=10> */
.L_x_1479:
        /* <DEDUP_REMOVED lines=12> */
.L_x_1488:
[----:B------:R-:W-:-:S07]  /*1c2f0*/  MOV R104, R38 ;  /* 0x0000002600687202 */ /* 0x000fce0000000f00 */
.L_x_1489:
[----:B------:R-:W-:Y:S05]  /*1c300*/  BSYNC B2 ;  /* 0x0000000000027941 */ /* 0x000fea0003800000 */
.L_x_1487:
        /* <DEDUP_REMOVED lines=16> */
.L_x_1493:
[----:B------:R-:W-:Y:S05]  /*1c410*/  BSYNC B3 ;  /* 0x0000000000037941 */ /* 0x000fea0003800000 */
.L_x_1492:
        /* <DEDUP_REMOVED lines=44> */
.L_x_1491:
[----:B------:R-:W-:Y:S05]  /*1c6e0*/  BSYNC B2 ;  /* 0x0000000000027941 */ /* 0x000fea0003800000 */
.L_x_1490:
        /* <DEDUP_REMOVED lines=16> */
.L_x_1494:
        /* <DEDUP_REMOVED lines=12> */
.L_x_1497:
[----:B------:R-:W-:-:S07]  /*1c8b0*/  IMAD.MOV.U32 R30, RZ, RZ, R38 ;  /* 0x000000ffff1e7224 */ /* 0x000fce00078e0026 */
.L_x_1498:
[----:B------:R-:W-:Y:S05]  /*1c8c0*/  BSYNC B2 ;  /* 0x0000000000027941 */ /* 0x000fea0003800000 */
.L_x_1496:
        /* <DEDUP_REMOVED lines=16> */
.L_x_1502:
[----:B------:R-:W-:Y:S05]  /*1c9d0*/  BSYNC B3 ;  /* 0x0000000000037941 */ /* 0x000fea0003800000 */
.L_x_1501:
        /* <DEDUP_REMOVED lines=44> */
.L_x_1500:
[----:B------:R-:W-:Y:S05]  /*1cca0*/  BSYNC B2 ;  /* 0x0000000000027941 */ /* 0x000fea0003800000 */
.L_x_1499:
        /* <DEDUP_REMOVED lines=12> */
.L_x_1495:
        /* <DEDUP_REMOVED lines=12> */
.L_x_1504:
[----:B------:R-:W-:-:S07]  /*1ce30*/  MOV R30, R38 ;  /* 0x00000026001e7202 */ /* 0x000fce0000000f00 */
.L_x_1505:
[----:B------:R-:W-:Y:S05]  /*1ce40*/  BSYNC B2 ;  /* 0x0000000000027941 */ /* 0x000fea0003800000 */
.L_x_1503:
        /* <DEDUP_REMOVED lines=16> */
.L_x_1509:
[----:B------:R-:W-:Y:S05]  /*1cf50*/  BSYNC B3 ;  /* 0x0000000000037941 */ /* 0x000fea0003800000 */
.L_x_1508:
        /* <DEDUP_REMOVED lines=44> */
.L_x_1507:
[----:B------:R-:W-:Y:S05]  /*1d220*/  BSYNC B2 ;  /* 0x0000000000027941 */ /* 0x000fea0003800000 */
.L_x_1506:
        /* <DEDUP_REMOVED lines=16> */
.L_x_1510:
        /* <DEDUP_REMOVED lines=12> */
.L_x_1513:
[----:B------:R-:W-:-:S07]  /*1d3f0*/  IMAD.MOV.U32 R30, RZ, RZ, R38 ;  /* 0x000000ffff1e7224 */ /* 0x000fce00078e0026 */
.L_x_1514:
[----:B------:R-:W-:Y:S05]  /*1d400*/  BSYNC B2 ;  /* 0x0000000000027941 */ /* 0x000fea0003800000 */
.L_x_1512:
        /* <DEDUP_REMOVED lines=16> */
.L_x_1518:
[----:B------:R-:W-:Y:S05]  /*1d510*/  BSYNC B3 ;  /* 0x0000000000037941 */ /* 0x000fea0003800000 */
.L_x_1517:
        /* <DEDUP_REMOVED lines=44> */
.L_x_1516:
[----:B------:R-:W-:Y:S05]  /*1d7e0*/  BSYNC B2 ;  /* 0x0000000000027941 */ /* 0x000fea0003800000 */
.L_x_1515:
        /* <DEDUP_REMOVED lines=10> */
.L_x_1511:
        /* <DEDUP_REMOVED lines=12> */
.L_x_1520:
[----:B------:R-:W-:-:S07]  /*1d950*/  MOV R30, R38 ;  /* 0x00000026001e7202 */ /* 0x000fce0000000f00 */
.L_x_1521:
[----:B------:R-:W-:Y:S05]  /*1d960*/  BSYNC B2 ;  /* 0x0000000000027941 */ /* 0x000fea0003800000 */
.L_x_1519:
        /* <DEDUP_REMOVED lines=16> */
.L_x_1525:
[----:B------:R-:W-:Y:S05]  /*1da70*/  BSYNC B3 ;  /* 0x0000000000037941 */ /* 0x000fea0003800000 */
.L_x_1524:
        /* <DEDUP_REMOVED lines=44> */
.L_x_1523:
[----:B------:R-:W-:Y:S05]  /*1dd40*/  BSYNC B2 ;  /* 0x0000000000027941 */ /* 0x000fea0003800000 */
.L_x_1522:
        /* <DEDUP_REMOVED lines=14> */
.L_x_1526:
        /* <DEDUP_REMOVED lines=12> */
.L_x_1529:
[----:B------:R-:W-:-:S07]  /*1def0*/  IMAD.MOV.U32 R30, RZ, RZ, R38 ;  /* 0x000000ffff1e7224 */ /* 0x000fce00078e0026 */
.L_x_1530:
[----:B------:R-:W-:Y:S05]  /*1df00*/  BSYNC B2 ;  /* 0x0000000000027941 */ /* 0x000fea0003800000 */
.L_x_1528:
        /* <DEDUP_REMOVED lines=16> */
.L_x_1534:
[----:B------:R-:W-:Y:S05]  /*1e010*/  BSYNC B3 ;  /* 0x0000000000037941 */ /* 0x000fea0003800000 */
.L_x_1533:
        /* <DEDUP_REMOVED lines=44> */
.L_x_1532:
[----:B------:R-:W-:Y:S05]  /*1e2e0*/  BSYNC B2 ;  /* 0x0000000000027941 */ /* 0x000fea0003800000 */
.L_x_1531:
        /* <DEDUP_REMOVED lines=12> */
.L_x_1527:
        /* <DEDUP_REMOVED lines=12> */
.L_x_1536:
[----:B------:R-:W-:-:S07]  /*1e470*/  MOV R30, R38 ;  /* 0x00000026001e7202 */ /* 0x000fce0000000f00 */
.L_x_1537:
[----:B------:R-:W-:Y:S05]  /*1e480*/  BSYNC B2 ;  /* 0x0000000000027941 */ /* 0x000fea0003800000 */
.L_x_1535:
        /* <DEDUP_REMOVED lines=16> */
.L_x_1541:
[----:B------:R-:W-:Y:S05]  /*1e590*/  BSYNC B3 ;  /* 0x0000000000037941 */ /* 0x000fea0003800000 */
.L_x_1540:
        /* <DEDUP_REMOVED lines=44> */
.L_x_1539:
[----:B------:R-:W-:Y:S05]  /*1e860*/  BSYNC B2 ;  /* 0x0000000000027941 */ /* 0x000fea0003800000 */
.L_x_1538:
        /* <DEDUP_REMOVED lines=14> */
.L_x_1542:
        /* <DEDUP_REMOVED lines=12> */
.L_x_1545:
[----:B------:R-:W-:-:S07]  /*1ea10*/  IMAD.MOV.U32 R81, RZ, RZ, R38 ;  /* 0x000000ffff517224 */ /* 0x000fce00078e0026 */
.L_x_1546:
[----:B------:R-:W-:Y:S05]  /*1ea20*/  BSYNC B2 ;  /* 0x0000000000027941 */ /* 0x000fea0003800000 */
.L_x_1544:
        /* <DEDUP_REMOVED lines=16> */
.L_x_1550:
[----:B------:R-:W-:Y:S05]  /*1eb30*/  BSYNC B3 ;  /* 0x0000000000037941 */ /* 0x000fea0003800000 */
.L_x_1549:
        /* <DEDUP_REMOVED lines=44> */
.L_x_1548:
[----:B------:R-:W-:Y:S05]  /*1ee00*/  BSYNC B2 ;  /* 0x0000000000027941 */ /* 0x000fea0003800000 */
.L_x_1547:
        /* <DEDUP_REMOVED lines=10> */
.L_x_1543:
        /* <DEDUP_REMOVED lines=12> */
.L_x_1552:
[----:B------:R-:W-:-:S07]  /*1ef70*/  MOV R129, R38 ;  /* 0x0000002600817202 */ /* 0x000fce0000000f00 */
.L_x_1553:
[----:B------:R-:W-:Y:S05]  /*1ef80*/  BSYNC B2 ;  /* 0x0000000000027941 */ /* 0x000fea0003800000 */
.L_x_1551:
        /* <DEDUP_REMOVED lines=16> */
.L_x_1557:
[----:B------:R-:W-:Y:S05]  /*1f090*/  BSYNC B3 ;  /* 0x0000000000037941 */ /* 0x000fea0003800000 */
.L_x_1556:
        /* <DEDUP_REMOVED lines=44> */
.L_x_1555:
[----:B------:R-:W-:Y:S05]  /*1f360*/  BSYNC B2 ;  /* 0x0000000000027941 */ /* 0x000fea0003800000 */
.L_x_1554:
        /* <DEDUP_REMOVED lines=14> */
.L_x_1558:
        /* <DEDUP_REMOVED lines=12> */
.L_x_1561:
[----:B------:R-:W-:-:S07]  /*1f510*/  IMAD.MOV.U32 R82, RZ, RZ, R38 ;  /* 0x000000ffff527224 */ /* 0x000fce00078e0026 */
.L_x_1562:
[----:B------:R-:W-:Y:S05]  /*1f520*/  BSYNC B2 ;  /* 0x0000000000027941 */ /* 0x000fea0003800000 */
.L_x_1560:
        /* <DEDUP_REMOVED lines=16> */
.L_x_1566:
[----:B------:R-:W-:Y:S05]  /*1f630*/  BSYNC B3 ;  /* 0x0000000000037941 */ /* 0x000fea0003800000 */
.L_x_1565:
        /* <DEDUP_REMOVED lines=44> */
.L_x_1564:
[----:B------:R-:W-:Y:S05]  /*1f900*/  BSYNC B2 ;  /* 0x0000000000027941 */ /* 0x000fea0003800000 */
.L_x_1563:
        /* <DEDUP_REMOVED lines=12> */
.L_x_1559:
        /* <DEDUP_REMOVED lines=54> */
.L_x_1567:
[----:B------:R-:W-:-:S07]  /*1fd30*/  VIADD R131, R131, 0x20 ;  /* 0x0000002083837836 */ /* 0x000fce0000000000 */
.L_x_1438:
[----:B------:R-:W-:Y:S05]  /*1fd40*/  BSYNC B1 ;  /* 0x0000000000017941 */ /* 0x000fea0003800000 */
.L_x_1437:
        /* <DEDUP_REMOVED lines=29> */
.L_x_1571:
[----:B------:R-:W-:-:S07]  /*1ff20*/  MOV R93, R38 ;  /* 0x00000026005d7202 */ /* 0x000fce0000000f00 */
.L_x_1572:
[----:B------:R-:W-:Y:S05]  /*1ff30*/  BSYNC B2 ;  /* 0x0000000000027941 */ /* 0x000fea0003800000 */
.L_x_1570:
        /* <DEDUP_REMOVED lines=16> */
.L_x_1576:
[----:B------:R-:W-:Y:S05]  /*20040*/  BSYNC B3 ;  /* 0x0000000000037941 */ /* 0x000fea0003800000 */
.L_x_1575:
        /* <DEDUP_REMOVED lines=44> */
.L_x_1574:
[----:B------:R-:W-:Y:S05]  /*20310*/  BSYNC B2 ;  /* 0x0000000000027941 */ /* 0x000fea0003800000 */
.L_x_1573:
        /* <DEDUP_REMOVED lines=21> */
.L_x_1577:
        /* <DEDUP_REMOVED lines=12> */
.L_x_1580:
[----:B------:R-:W-:-:S07]  /*20530*/  IMAD.MOV.U32 R30, RZ, RZ, R38 ;  /* 0x000000ffff1e7224 */ /* 0x000fce00078e0026 */
.L_x_1581:
[----:B------:R-:W-:Y:S05]  /*20540*/  BSYNC B2 ;  /* 0x0000000000027941 */ /* 0x000fea0003800000 */
.L_x_1579:
        /* <DEDUP_REMOVED lines=16> */
.L_x_1585:
[----:B------:R-:W-:Y:S05]  /*20650*/  BSYNC B3 ;  /* 0x0000000000037941 */ /* 0x000fea0003800000 */
.L_x_1584:
        /* <DEDUP_REMOVED lines=44> */
.L_x_1583:
[----:B------:R-:W-:Y:S05]  /*20920*/  BSYNC B2 ;  /* 0x0000000000027941 */ /* 0x000fea0003800000 */
.L_x_1582:
        /* <DEDUP_REMOVED lines=10> */
.L_x_1578:
        /* <DEDUP_REMOVED lines=12> */
.L_x_1587:
[----:B------:R-:W-:-:S07]  /*20a90*/  IMAD.MOV.U32 R30, RZ, RZ, R38 ;  /* 0x000000ffff1e7224 */ /* 0x000fce00078e0026 */
.L_x_1588:
[----:B------:R-:W-:Y:S05]  /*20aa0*/  BSYNC B2 ;  /* 0x0000000000027941 */ /* 0x000fea0003800000 */
.L_x_1586:
        /* <DEDUP_REMOVED lines=16> */
.L_x_1592:
[----:B------:R-:W-:Y:S05]  /*20bb0*/  BSYNC B3 ;  /* 0x0000000000037941 */ /* 0x000fea0003800000 */
.L_x_1591:
        /* <DEDUP_REMOVED lines=44> */
.L_x_1590:
[----:B------:R-:W-:Y:S05]  /*20e80*/  BSYNC B2 ;  /* 0x0000000000027941 */ /* 0x000fea0003800000 */
.L_x_1589:
        /* <DEDUP_REMOVED lines=16> */
.L_x_1593:
        /* <DEDUP_REMOVED lines=12> */
.L_x_1596:
[----:B------:R-:W-:-:S07]  /*21050*/  IMAD.MOV.U32 R30, RZ, RZ, R38 ;  /* 0x000000ffff1e7224 */ /* 0x000fce00078e0026 */
.L_x_1597:
[----:B------:R-:W-:Y:S05]  /*21060*/  BSYNC B2 ;  /* 0x0000000000027941 */ /* 0x000fea0003800000 */
.L_x_1595:
        /* <DEDUP_REMOVED lines=16> */
.L_x_1601:
[----:B------:R-:W-:Y:S05]  /*21170*/  BSYNC B3 ;  /* 0x0000000000037941 */ /* 0x000fea0003800000 */
.L_x_1600:
        /* <DEDUP_REMOVED lines=44> */
.L_x_1599:
[----:B------:R-:W-:Y:S05]  /*21440*/  BSYNC B2 ;  /* 0x0000000000027941 */ /* 0x000fea0003800000 */
.L_x_1598:
        /* <DEDUP_REMOVED lines=12> */
.L_x_1594:
        /* <DEDUP_REMOVED lines=12> */
.L_x_1603:
[----:B------:R-:W-:-:S07]  /*215d0*/  IMAD.MOV.U32 R30, RZ, RZ, R38 ;  /* 0x000000ffff1e7224 */ /* 0x000fce00078e0026 */
.L_x_1604:
[----:B------:R-:W-:Y:S05]  /*215e0*/  BSYNC B2 ;  /* 0x0000000000027941 */ /* 0x000fea0003800000 */
.L_x_1602:
        /* <DEDUP_REMOVED lines=16> */
.L_x_1608:
[----:B------:R-:W-:Y:S05]  /*216f0*/  BSYNC B3 ;  /* 0x0000000000037941 */ /* 0x000fea0003800000 */
.L_x_1607:
        /* <DEDUP_REMOVED lines=44> */
.L_x_1606:
[----:B------:R-:W-:Y:S05]  /*219c0*/  BSYNC B2 ;  /* 0x0000000000027941 */ /* 0x000fea0003800000 */
.L_x_1605:
        /* <DEDUP_REMOVED lines=16> */
.L_x_1609:
        /* <DEDUP_REMOVED lines=12> */
.L_x_1612:
[----:B------:R-:W-:-:S07]  /*21b90*/  IMAD.MOV.U32 R77, RZ, RZ, R38 ;  /* 0x000000ffff4d7224 */ /* 0x000fce00078e0026 */
.L_x_1613:
[----:B------:R-:W-:Y:S05]  /*21ba0*/  BSYNC B2 ;  /* 0x0000000000027941 */ /* 0x000fea0003800000 */
.L_x_1611:
        /* <DEDUP_REMOVED lines=16> */
.L_x_1617:
[----:B------:R-:W-:Y:S05]  /*21cb0*/  BSYNC B3 ;  /* 0x0000000000037941 */ /* 0x000fea0003800000 */
.L_x_1616:
        /* <DEDUP_REMOVED lines=44> */
.L_x_1615:
[----:B------:R-:W-:Y:S05]  /*21f80*/  BSYNC B2 ;  /* 0x0000000000027941 */ /* 0x000fea0003800000 */
.L_x_1614:
        /* <DEDUP_REMOVED lines=10> */
.L_x_1610:
        /* <DEDUP_REMOVED lines=12> */
.L_x_1619:
[----:B------:R-:W-:-:S07]  /*220f0*/  IMAD.MOV.U32 R106, RZ, RZ, R38 ;  /* 0x000000ffff6a7224 */ /* 0x000fce00078e0026 */
.L_x_1620:
[----:B------:R-:W-:Y:S05]  /*22100*/  BSYNC B2 ;  /* 0x0000000000027941 */ /* 0x000fea0003800000 */
.L_x_1618:
        /* <DEDUP_REMOVED lines=16> */
.L_x_1624:
[----:B------:R-:W-:Y:S05]  /*22210*/  BSYNC B3 ;  /* 0x0000000000037941 */ /* 0x000fea0003800000 */
.L_x_1623:
        /* <DEDUP_REMOVED lines=44> */
.L_x_1622:
[----:B------:R-:W-:Y:S05]  /*224e0*/  BSYNC B2 ;  /* 0x0000000000027941 */ /* 0x000fea0003800000 */
.L_x_1621:
        /* <DEDUP_REMOVED lines=16> */
.L_x_1625:
        /* <DEDUP_REMOVED lines=12> */
.L_x_1628:
[----:B------:R-:W-:-:S07]  /*226b0*/  IMAD.MOV.U32 R30, RZ, RZ, R38 ;  /* 0x000000ffff1e7224 */ /* 0x000fce00078e0026 */
.L_x_1629:
[----:B------:R-:W-:Y:S05]  /*226c0*/  BSYNC B2 ;  /* 0x0000000000027941 */ /* 0x000fea0003800000 */
.L_x_1627:
        /* <DEDUP_REMOVED lines=16> */
.L_x_1633:
[----:B------:R-:W-:Y:S05]  /*227d0*/  BSYNC B3 ;  /* 0x0000000000037941 */ /* 0x000fea0003800000 */
.L_x_1632:
        /* <DEDUP_REMOVED lines=44> */
.L_x_1631:
[----:B------:R-:W-:Y:S05]  /*22aa0*/  BSYNC B2 ;  /* 0x0000000000027941 */ /* 0x000fea0003800000 */
.L_x_1630:
        /* <DEDUP_REMOVED lines=12> */
.L_x_1626:
        /* <DEDUP_REMOVED lines=12> */
.L_x_1635:
[----:B------:R-:W-:-:S07]  /*22c30*/  IMAD.MOV.U32 R30, RZ, RZ, R38 ;  /* 0x000000ffff1e7224 */ /* 0x000fce00078e0026 */
.L_x_1636:
[----:B------:R-:W-:Y:S05]  /*22c40*/  BSYNC B2 ;  /* 0x0000000000027941 */ /* 0x000fea0003800000 */
.L_x_1634:
        /* <DEDUP_REMOVED lines=16> */
.L_x_1640:
[----:B------:R-:W-:Y:S05]  /*22d50*/  BSYNC B3 ;  /* 0x0000000000037941 */ /* 0x000fea0003800000 */
.L_x_1639:
        /* <DEDUP_REMOVED lines=44> */
.L_x_1638:
[----:B------:R-:W-:Y:S05]  /*23020*/  BSYNC B2 ;  /* 0x0000000000027941 */ /* 0x000fea0003800000 */
.L_x_1637:
        /* <DEDUP_REMOVED lines=16> */
.L_x_1641:
        /* <DEDUP_REMOVED lines=12> */
.L_x_1644:
[----:B------:R-:W-:-:S07]  /*231f0*/  IMAD.MOV.U32 R30, RZ, RZ, R38 ;  /* 0x000000ffff1e7224 */ /* 0x000fce00078e0026 */
.L_x_1645:
[----:B------:R-:W-:Y:S05]  /*23200*/  BSYNC B2 ;  /* 0x0000000000027941 */ /* 0x000fea0003800000 */
.L_x_1643:
        /* <DEDUP_REMOVED lines=16> */
.L_x_1649:
[----:B------:R-:W-:Y:S05]  /*23310*/  BSYNC B3 ;  /* 0x0000000000037941 */ /* 0x000fea0003800000 */
.L_x_1648:
        /* <DEDUP_REMOVED lines=44> */
.L_x_1647:
[----:B------:R-:W-:Y:S05]  /*235e0*/  BSYNC B2 ;  /* 0x0000000000027941 */ /* 0x000fea0003800000 */
.L_x_1646:
        /* <DEDUP_REMOVED lines=10> */
.L_x_1642:
        /* <DEDUP_REMOVED lines=12> */
.L_x_1651:
[----:B------:R-:W-:-:S07]  /*23750*/  IMAD.MOV.U32 R30, RZ, RZ, R38 ;  /* 0x000000ffff1e7224 */ /* 0x000fce00078e0026 */
.L_x_1652:
[----:B------:R-:W-:Y:S05]  /*23760*/  BSYNC B2 ;  /* 0x0000000000027941 */ /* 0x000fea0003800000 */
.L_x_1650:
        /* <DEDUP_REMOVED lines=16> */
.L_x_1656:
[----:B------:R-:W-:Y:S05]  /*23870*/  BSYNC B3 ;  /* 0x0000000000037941 */ /* 0x000fea0003800000 */
.L_x_1655:
        /* <DEDUP_REMOVED lines=44> */
.L_x_1654:
[----:B------:R-:W-:Y:S05]  /*23b40*/  BSYNC B2 ;  /* 0x0000000000027941 */ /* 0x000fea0003800000 */
.L_x_1653:
        /* <DEDUP_REMOVED lines=14> */
.L_x_1657:
        /* <DEDUP_REMOVED lines=12> */
.L_x_1660:
[----:B------:R-:W-:-:S07]  /*23cf0*/  IMAD.MOV.U32 R30, RZ, RZ, R38 ;  /* 0x000000ffff1e7224 */ /* 0x000fce00078e0026 */
.L_x_1661:
[----:B------:R-:W-:Y:S05]  /*23d00*/  BSYNC B2 ;  /* 0x0000000000027941 */ /* 0x000fea0003800000 */
.L_x_1659:
        /* <DEDUP_REMOVED lines=16> */
.L_x_1665:
[----:B------:R-:W-:Y:S05]  /*23e10*/  BSYNC B3 ;  /* 0x0000000000037941 */ /* 0x000fea0003800000 */
.L_x_1664:
        /* <DEDUP_REMOVED lines=44> */
.L_x_1663:
[----:B------:R-:W-:Y:S05]  /*240e0*/  BSYNC B2 ;  /* 0x0000000000027941 */ /* 0x000fea0003800000 */
.L_x_1662:
        /* <DEDUP_REMOVED lines=12> */
.L_x_1658:
        /* <DEDUP_REMOVED lines=12> */
.L_x_1667:
[----:B------:R-:W-:-:S07]  /*24270*/  IMAD.MOV.U32 R30, RZ, RZ, R38 ;  /* 0x000000ffff1e7224 */ /* 0x000fce00078e0026 */
.L_x_1668:
[----:B------:R-:W-:Y:S05]  /*24280*/  BSYNC B2 ;  /* 0x0000000000027941 */ /* 0x000fea0003800000 */
.L_x_1666:
        /* <DEDUP_REMOVED lines=16> */
.L_x_1672:
[----:B------:R-:W-:Y:S05]  /*24390*/  BSYNC B3 ;  /* 0x0000000000037941 */ /* 0x000fea0003800000 */
.L_x_1671:
        /* <DEDUP_REMOVED lines=44> */
.L_x_1670:
[----:B------:R-:W-:Y:S05]  /*24660*/  BSYNC B2 ;  /* 0x0000000000027941 */ /* 0x000fea0003800000 */
.L_x_1669:
        /* <DEDUP_REMOVED lines=14> */
.L_x_1673:
        /* <DEDUP_REMOVED lines=12> */
.L_x_1676:
[----:B------:R-:W-:-:S07]  /*24810*/  IMAD.MOV.U32 R81, RZ, RZ, R38 ;  /* 0x000000ffff517224 */ /* 0x000fce00078e0026 */
.L_x_1677:
[----:B------:R-:W-:Y:S05]  /*24820*/  BSYNC B2 ;  /* 0x0000000000027941 */ /* 0x000fea0003800000 */
.L_x_1675:
        /* <DEDUP_REMOVED lines=16> */
.L_x_1681:
[----:B------:R-:W-:Y:S05]  /*24930*/  BSYNC B3 ;  /* 0x0000000000037941 */ /* 0x000fea0003800000 */
.L_x_1680:
        /* <DEDUP_REMOVED lines=44> */
.L_x_1679:
[----:B------:R-:W-:Y:S05]  /*24c00*/  BSYNC B2 ;  /* 0x0000000000027941 */ /* 0x000fea0003800000 */
.L_x_1678:
        /* <DEDUP_REMOVED lines=10> */
.L_x_1674:
        /* <DEDUP_REMOVED lines=12> */
.L_x_1683:
[----:B------:R-:W-:-:S07]  /*24d70*/  IMAD.MOV.U32 R127, RZ, RZ, R38 ;  /* 0x000000ffff7f7224 */ /* 0x000fce00078e0026 */
.L_x_1684:
[----:B------:R-:W-:Y:S05]  /*24d80*/  BSYNC B2 ;  /* 0x0000000000027941 */ /* 0x000fea0003800000 */
.L_x_1682:
        /* <DEDUP_REMOVED lines=16> */
.L_x_1688:
[----:B------:R-:W-:Y:S05]  /*24e90*/  BSYNC B3 ;  /* 0x0000000000037941 */ /* 0x000fea0003800000 */
.L_x_1687:
        /* <DEDUP_REMOVED lines=44> */
.L_x_1686:
[----:B------:R-:W-:Y:S05]  /*25160*/  BSYNC B2 ;  /* 0x0000000000027941 */ /* 0x000fea0003800000 */
.L_x_1685:
        /* <DEDUP_REMOVED lines=14> */
.L_x_1689:
        /* <DEDUP_REMOVED lines=12> */
.L_x_1692:
[----:B------:R-:W-:-:S07]  /*25310*/  IMAD.MOV.U32 R82, RZ, RZ, R38 ;  /* 0x000000ffff527224 */ /* 0x000fce00078e0026 */
.L_x_1693:
[----:B------:R-:W-:Y:S05]  /*25320*/  BSYNC B2 ;  /* 0x0000000000027941 */ /* 0x000fea0003800000 */
.L_x_1691:
        /* <DEDUP_REMOVED lines=16> */
.L_x_1697:
[----:B------:R-:W-:Y:S05]  /*25430*/  BSYNC B3 ;  /* 0x0000000000037941 */ /* 0x000fea0003800000 */
.L_x_1696:
        /* <DEDUP_REMOVED lines=44> */
.L_x_1695:
[----:B------:R-:W-:Y:S05]  /*25700*/  BSYNC B2 ;  /* 0x0000000000027941 */ /* 0x000fea0003800000 */
.L_x_1694:
        /* <DEDUP_REMOVED lines=12> */
.L_x_1690:
[----:B------:R-:W-:Y:S02]  /*257d0*/  LEA R132, P0, R131, UR28, 0x4 ;  /* 0x0000001c83847c11 */ /* 0x000fe4000f8020ff */
        /* <DEDUP_REMOVED lines=9> */
[----:B------:R-:W-:Y:S02]  /*25870*/  SHF.L.U32 R136, R131, 0x3, RZ ;  /* 0x0000000383887819 */ /* 0x000fe400000006ff */
[----:B------:R-:W-:Y:S02]  /*25880*/  SHF.R.U32.HI R131, RZ, 0x1d, R131 ;  /* 0x0000001dff837819 */ /* 0x000fe40000011683 */
        /* <DEDUP_REMOVED lines=22> */
[----:B--2---:R-:W-:Y:S01]  /*259f0*/  IMAD.U32 R68, R81, 0x10000, RZ ;  /* 0x0001000051447824 */ /* 0x004fe200078e00ff */
        /* <DEDUP_REMOVED lines=19> */
.L_x_1569:
[----:B------:R-:W-:Y:S05]  /*25b30*/  BSYNC B1 ;  /* 0x0000000000017941 */ /* 0x000fea0003800000 */
.L_x_1568:
[----:B0123--:R-:W-:Y:S01]  /*25b40*/  FADD.FTZ R68, RZ, R83 ;  /* 0x00000053ff447221 */ /* 0x00ffe20000010000 */
[----:B------:R-:W-:Y:S01]  /*25b50*/  LOP3.LUT P0, RZ, R5, 0x20, RZ, 0xc0, !PT ;  /* 0x0000002005ff7812 */ /* 0x000fe2000780c0ff */
[----:B------:R-:W-:Y:S01]  /*25b60*/  UMOV UR24, 0xffffffff ;  /* 0xffffffff00187882 */ /* 0x000fe20000000000 */
[----:B------:R-:W-:Y:S01]  /*25b70*/  ISETP.GT.U32.AND P1, PT, R4, 0x5f, PT ;  /* 0x0000005f0400780c */ /* 0x000fe20003f24070 */
[----:B------:R-:W-:Y:S01]  /*25b80*/  FADD.FTZ R68, R84, R68 ;  /* 0x0000004454447221 */ /* 0x000fe20000010000 */
[C---:B------:R-:W-:Y:S02]  /*25b90*/  ISETP.GT.U32.AND P2, PT, R4.reuse, 0x7f, PT ;  /* 0x0000007f0400780c */ /* 0x040fe40003f44070 */
[C---:B------:R-:W-:Y:S01]  /*25ba0*/  ISETP.GT.U32.AND P3, PT, R4.reuse, 0x9f, PT ;  /* 0x0000009f0400780c */ /* 0x040fe20003f64070 */
[----:B------:R-:W-:Y:S01]  /*25bb0*/  FADD.FTZ R68, R95, R68 ;  /* 0x000000445f447221 */ /* 0x000fe20000010000 */
[----:B------:R-:W-:Y:S02]  /*25bc0*/  ISETP.GT.U32.AND P4, PT, R4, 0xbf, PT ;  /* 0x000000bf0400780c */ /* 0x000fe40003f84070 */
[----:B------:R-:W-:Y:S01]  /*25bd0*/  ISETP.NE.AND P5, PT, R249, RZ, PT ;  /* 0x000000fff900720c */ /* 0x000fe20003fa5270 */
[----:B------:R-:W-:-:S04]  /*25be0*/  FADD.FTZ R68, R96, R68 ;  /* 0x0000004460447221 */ /* 0x000fc80000010000 */
[----:B------:R-:W-:-:S04]  /*25bf0*/  FADD.FTZ R68, R107, R68 ;  /* 0x000000446b447221 */ /* 0x000fc80000010000 */
[----:B------:R-:W-:-:S04]  /*25c00*/  FADD.FTZ R68, R108, R68 ;  /* 0x000000446c447221 */ /* 0x000fc80000010000 */
[----:B------:R-:W-:-:S04]  /*25c10*/  FADD.FTZ R68, R119, R68 ;  /* 0x0000004477447221 */ /* 0x000fc80000010000 */
[----:B------:R-:W-:-:S05]  /*25c20*/  FADD.FTZ R68, R120, R68 ;  /* 0x0000004478447221 */ /* 0x000fca0000010000 */
[----:B------:R-:W-:Y:S02]  /*25c30*/  FSEL R68, R68, RZ, P0 ;  /* 0x000000ff44447208 */ /* 0x000fe40000000000 */
        /* <DEDUP_REMOVED lines=43> */
[----:B------:R-:W-:Y:S01]  /*25ef0*/  LOP3.LUT P6, RZ, R5, 0x20, RZ, 0xc0, !PT ;  /* 0x0000002005ff7812 */ /* 0x000fe200078cc0ff */
        /* <DEDUP_REMOVED lines=9> */
[----:B------:R-:W0:Y:S02]  /*25f90*/  LDC R68, c[0x0][0x290] ;  /* 0x0000a400ff447b82 */ /* 0x000e240000000800 */
[----:B0-----:R-:W-:-:S04]  /*25fa0*/  FMUL.FTZ R71, R69, R68 ;  /* 0x0000004445477220 */ /* 0x001fc80000410000 */
        /* <DEDUP_REMOVED lines=106> */
.L_x_1723:
[----:B-1----:R-:W-:Y:S01]  /*26650*/  FADD.FTZ R69, R132, R69 ;  /* 0x0000004584457221 */ /* 0x002fe20000010000 */
[----:B------:R-:W-:Y:S01]  /*26660*/  PLOP3.LUT P0, PT, PT, PT, UP0, 0x40, 0x0 ;  /* 0x000000000000781c */ /* 0x000fe20003f0e808 */
[----:B------:R-:W-:Y:S01]  /*26670*/  BSSY B1, `(.L_x_1699) ;  /* 0x0000047000017945 */ /* 0x000fe20003800000 */
[----:B------:R-:W-:Y:S01]  /*26680*/  LOP3.LUT P1, RZ, R5, 0x20, RZ, 0xc0, !PT ;  /* 0x0000002005ff7812 */ /* 0x000fe2000782c0ff */
        /* <DEDUP_REMOVED lines=14> */
[----:B------:R-:W1:Y:S01]  /*26770*/  LDL R133, [R1+0x80] ;  /* 0x0000800001857983 */ /* 0x000e620000100800 */
[----:B------:R-:W-:-:S03]  /*26780*/  FADD.FTZ R142, R83, -R131 ;  /* 0x80000083538e7221 */ /* 0x000fc60000010000 */
[----:B------:R-:W2:Y:S04]  /*26790*/  LDL R252, [R1+0x7c] ;  /* 0x00007c0001fc7983 */ /* 0x000ea80000100800 */
[----:B------:R-:W3:Y:S01]  /*267a0*/  LDL R251, [R1+0x78] ;  /* 0x0000780001fb7983 */ /* 0x000ee20000100800 */
[----:B------:R-:W-:Y:S01]  /*267b0*/  FMUL.FTZ R142, R136, R142 ;  /* 0x0000008e888e7220 */ /* 0x000fe20000410000 */
[--C-:B------:R-:W-:Y:S01]  /*267c0*/  FADD.FTZ R139, R84, -R131.reuse ;  /* 0x80000083548b7221 */ /* 0x100fe20000010000 */
[--C-:B------:R-:W-:Y:S01]  /*267d0*/  FADD.FTZ R143, R95, -R131.reuse ;  /* 0x800000835f8f7221 */ /* 0x100fe20000010000 */
[----:B------:R-:W-:Y:S02]  /*267e0*/  FADD.FTZ R249, R107, -R131 ;  /* 0x800000836bf97221 */ /* 0x000fe40000010000 */
[----:B------:R-:W-:Y:S01]  /*267f0*/  FMUL.FTZ R139, R136, R139 ;  /* 0x0000008b888b7220 */ /* 0x000fe20000410000 */
[----:B-1----:R-:W-:-:S02]  /*26800*/  FFMA.FTZ R68, R133, R142, R241 ;  /* 0x0000008e85447223 */ /* 0x002fc400000100f1 */
[----:B------:R-:W4:Y:S01]  /*26810*/  LDL R133, [R1+0x74] ;  /* 0x0000740001857983 */ /* 0x000f220000100800 */
[----:B------:R-:W-:Y:S01]  /*26820*/  FFMA.FTZ R69, R236, R139, R235 ;  /* 0x0000008bec457223 */ /* 0x000fe200000100eb */
[--C-:B------:R-:W-:Y:S01]  /*26830*/  FADD.FTZ R138, R96, -R131.reuse ;  /* 0x80000083608a7221 */ /* 0x100fe20000010000 */
[----:B------:R-:W-:Y:S01]  /*26840*/  FADD.FTZ R250, R108, -R131 ;  /* 0x800000836cfa7221 */ /* 0x000fe20000010000 */
[C---:B------:R-:W-:Y:S01]  /*26850*/  FMUL.FTZ R143, R136.reuse, R143 ;  /* 0x0000008f888f7220 */ /* 0x040fe20000410000 */
[C---:B------:R-:W-:Y:S01]  /*26860*/  FMUL.FTZ R249, R136.reuse, R249 ;  /* 0x000000f988f97220 */ /* 0x040fe20000410000 */
[----:B------:R-:W-:Y:S01]  /*26870*/  F2FP.BF16.F32.PACK_AB R68, R69, R68 ;  /* 0x000000444544723e */ /* 0x000fe200000010ff */
[C---:B------:R-:W-:Y:S01]  /*26880*/  FMUL.FTZ R138, R136.reuse, R138 ;  /* 0x0000008a888a7220 */ /* 0x040fe20000410000 */
[----:B------:R-:W-:Y:S01]  /*26890*/  FMUL.FTZ R250, R136, R250 ;  /* 0x000000fa88fa7220 */ /* 0x000fe20000410000 */
[----:B--2---:R-:W-:Y:S01]  /*268a0*/  FFMA.FTZ R69, R252, R143, R240 ;  /* 0x0000008ffc457223 */ /* 0x004fe200000100f0 */
[----:B---3--:R-:W-:Y:S01]  /*268b0*/  FFMA.FTZ R70, R251, R249, R239 ;  /* 0x000000f9fb467223 */ /* 0x008fe200000100ef */
[--C-:B------:R-:W-:Y:S01]  /*268c0*/  FADD.FTZ R251, R119, -R131.reuse ;  /* 0x8000008377fb7221 */ /* 0x100fe20000010000 */
[----:B------:R-:W-:Y:S01]  /*268d0*/  FADD.FTZ R252, R120, -R131 ;  /* 0x8000008378fc7221 */ /* 0x000fe20000010000 */
[----:B0-----:R-:W-:Y:S01]  /*268e0*/  FFMA.FTZ R132, R231, R138, R230 ;  /* 0x0000008ae7847223 */ /* 0x001fe200000100e6 */
[----:B------:R-:W-:Y:S01]  /*268f0*/  FFMA.FTZ R71, R226, R250, R225 ;  /* 0x000000fae2477223 */ /* 0x000fe200000100e1 */
[C---:B------:R-:W-:Y:S01]  /*26900*/  FMUL.FTZ R251, R136.reuse, R251 ;  /* 0x000000fb88fb7220 */ /* 0x040fe20000410000 */
[----:B------:R-:W-:-:S02]  /*26910*/  FMUL.FTZ R252, R136, R252 ;  /* 0x000000fc88fc7220 */ /* 0x000fc40000410000 */
[----:B------:R-:W-:Y:S02]  /*26920*/  F2FP.BF16.F32.PACK_AB R69, R132, R69 ;  /* 0x000000458445723e */ /* 0x000fe400000010ff */
[----:B------:R-:W-:Y:S01]  /*26930*/  F2FP.BF16.F32.PACK_AB R70, R71, R70 ;  /* 0x000000464746723e */ /* 0x000fe200000010ff */
[----:B------:R-:W-:Y:S01]  /*26940*/  FFMA.FTZ R132, R221, R252, R220 ;  /* 0x000000fcdd847223 */ /* 0x000fe200000100dc */
[----:B----4-:R-:W-:-:S05]  /*26950*/  FFMA.FTZ R71, R133, R251, R238 ;  /* 0x000000fb85477223 */ /* 0x010fca00000100ee */
[----:B------:R-:W-:Y:S02]  /*26960*/  F2FP.BF16.F32.PACK_AB R71, R132, R71 ;  /* 0x000000478447723e */ /* 0x000fe400000010ff */
[----:B------:R-:W0:Y:S02]  /*26970*/  LDC.64 R132, c[0x0][0x2b8] ;  /* 0x0000ae00ff847b82 */ /* 0x000e240000000a00 */
[----:B0-----:R-:W-:-:S05]  /*26980*/  IMAD.WIDE.U32 R132, R74, 0x10, R132 ;  /* 0x000000104a847825 */ /* 0x001fca00078e0084 */
[----:B------:R0:W-:Y:S04]  /*26990*/  STG.E.128 desc[UR4][R132.64], R68 ;  /* 0x0000004484007986 */ /* 0x0001e8000c101d04 */
[----:B0-----:R-:W2:Y:S01]  /*269a0*/  LDL R71, [R1+0x64] ;  /* 0x0000640001477983 */ /* 0x001ea20000100800 */
[----:B------:R-:W0:Y:S03]  /*269b0*/  LDC.64 R132, c[0x0][0x2c0] ;  /* 0x0000b000ff847b82 */ /* 0x000e260000000a00 */
[----:B------:R-:W3:Y:S04]  /*269c0*/  LDL R68, [R1+0x70] ;  /* 0x0000700001447983 */ /* 0x000ee80000100800 */
[----:B------:R-:W4:Y:S04]  /*269d0*/  LDL R69, [R1+0x6c] ;  /* 0x00006c0001457983 */ /* 0x000f280000100800 */
[----:B------:R-:W5:Y:S01]  /*269e0*/  LDL R70, [R1+0x68] ;  /* 0x0000680001467983 */ /* 0x000f620000100800 */
[----:B------:R-:W-:Y:S01]  /*269f0*/  FFMA.FTZ R252, R219, R252, R218 ;  /* 0x000000fcdbfc7223 */ /* 0x000fe200000100da */
[----:B------:R-:W-:Y:S01]  /*26a00*/  FFMA.FTZ R250, R224, R250, R223 ;  /* 0x000000fae0fa7223 */ /* 0x000fe200000100df */
[----:B------:R-:W-:Y:S01]  /*26a10*/  FFMA.FTZ R138, R229, R138, R228 ;  /* 0x0000008ae58a7223 */ /* 0x000fe200000100e4 */
[----:B------:R-:W-:Y:S01]  /*26a20*/  FFMA.FTZ R139, R234, R139, R233 ;  /* 0x0000008bea8b7223 */ /* 0x000fe200000100e9 */
[----:B0-----:R-:W-:-:S04]  /*26a30*/  IMAD.WIDE.U32 R132, R74, 0x10, R132 ;  /* 0x000000104a847825 */ /* 0x001fc800078e0084 */
[----:B------:R-:W-:Y:S02]  /*26a40*/  VIADD R74, R74, 0x20 ;  /* 0x000000204a4a7836 */ /* 0x000fe40000000000 */
[----:B--2---:R-:W-:Y:S01]  /*26a50*/  FFMA.FTZ R71, R71, R251, R222 ;  /* 0x000000fb47477223 */ /* 0x004fe200000100de */
[----:B---3--:R-:W-:-:S04]  /*26a60*/  FFMA.FTZ R68, R68, R142, R237 ;  /* 0x0000008e44447223 */ /* 0x008fc800000100ed */
[----:B------:R-:W-:Y:S01]  /*26a70*/  F2FP.BF16.F32.PACK_AB R71, R252, R71 ;  /* 0x00000047fc47723e */ /* 0x000fe200000010ff */
[----:B----4-:R-:W-:Y:S01]  /*26a80*/  FFMA.FTZ R69, R69, R143, R232 ;  /* 0x0000008f45457223 */ /* 0x010fe200000100e8 */
[----:B------:R-:W-:Y:S01]  /*26a90*/  F2FP.BF16.F32.PACK_AB R68, R139, R68 ;  /* 0x000000448b44723e */ /* 0x000fe200000010ff */
[----:B-----5:R-:W-:-:S03]  /*26aa0*/  FFMA.FTZ R70, R70, R249, R227 ;  /* 0x000000f946467223 */ /* 0x020fc600000100e3 */
[----:B------:R-:W-:Y:S02]  /*26ab0*/  F2FP.BF16.F32.PACK_AB R69, R138, R69 ;  /* 0x000000458a45723e */ /* 0x000fe400000010ff */
[----:B------:R-:W-:-:S05]  /*26ac0*/  F2FP.BF16.F32.PACK_AB R70, R250, R70 ;  /* 0x00000046fa46723e */ /* 0x000fca00000010ff */
[----:B------:R2:W-:Y:S02]  /*26ad0*/  STG.E.128 desc[UR4][R132.64], R68 ;  /* 0x0000004484007986 */ /* 0x0005e4000c101d04 */
.L_x_1700:
[----:B------:R-:W-:Y:S05]  /*26ae0*/  BSYNC B1 ;  /* 0x0000000000017941 */ /* 0x000fea0003800000 */
.L_x_1699:
[----:B------:R-:W-:Y:S01]  /*26af0*/  LOP3.LUT P0, RZ, R5, 0x400, RZ, 0xc0, !PT ;  /* 0x0000040005ff7812 */ /* 0x000fe2000780c0ff */
[----:B------:R-:W-:-:S12]  /*26b00*/  BSSY B1, `(.L_x_1701) ;  /* 0x0000039000017945 */ /* 0x000fd80003800000 */
[----:B------:R-:W-:Y:S05]  /*26b10*/  @!P0 BRA `(.L_x_1702) ;  /* 0x0000000000dc8947 */ /* 0x000fea0003800000 */
[----:B-12---:R-:W2:Y:S04]  /*26b20*/  LDL R68, [R1+0x60] ;  /* 0x0000600001447983 */ /* 0x006ea80000100800 */
[----:B------:R-:W3:Y:S04]  /*26b30*/  LDL R71, [R1+0x5c] ;  /* 0x00005c0001477983 */ /* 0x000ee80000100800 */
[----:B------:R-:W4:Y:S01]  /*26b40*/  LDL R70, [R1+0x58] ;  /* 0x0000580001467983 */ /* 0x000f220000100800 */
[--C-:B------:R-:W-:Y:S01]  /*26b50*/  FADD.FTZ R142, R85, -R131.reuse ;  /* 0x80000083558e7221 */ /* 0x100fe20000010000 */
[----:B------:R-:W-:-:S02]  /*26b60*/  FADD.FTZ R139, R86, -R131 ;  /* 0x80000083568b7221 */ /* 0x000fc40000010000 */
[----:B------:R-:W5:Y:S01]  /*26b70*/  LDL R133, [R1+0x54] ;  /* 0x0000540001857983 */ /* 0x000f620000100800 */
[C---:B------:R-:W-:Y:S01]  /*26b80*/  FMUL.FTZ R142, R136.reuse, R142 ;  /* 0x0000008e888e7220 */ /* 0x040fe20000410000 */
[----:B------:R-:W-:Y:S01]  /*26b90*/  FMUL.FTZ R139, R136, R139 ;  /* 0x0000008b888b7220 */ /* 0x000fe20000410000 */
[--C-:B------:R-:W-:Y:S01]  /*26ba0*/  FADD.FTZ R143, R97, -R131.reuse ;  /* 0x80000083618f7221 */ /* 0x100fe20000010000 */
[--C-:B------:R-:W-:Y:S01]  /*26bb0*/  FADD.FTZ R138, R98, -R131.reuse ;  /* 0x80000083628a7221 */ /* 0x100fe20000010000 */
[--C-:B------:R-:W-:Y:S01]  /*26bc0*/  FADD.FTZ R249, R109, -R131.reuse ;  /* 0x800000836df97221 */ /* 0x100fe20000010000 */
[--C-:B------:R-:W-:Y:S01]  /*26bd0*/  FADD.FTZ R250, R110, -R131.reuse ;  /* 0x800000836efa7221 */ /* 0x100fe20000010000 */
[----:B------:R-:W-:Y:S01]  /*26be0*/  FFMA.FTZ R69, R215, R139, R214 ;  /* 0x0000008bd7457223 */ /* 0x000fe200000100d6 */
[C---:B------:R-:W-:Y:S01]  /*26bf0*/  FMUL.FTZ R143, R136.reuse, R143 ;  /* 0x0000008f888f7220 */ /* 0x040fe20000410000 */
[C---:B------:R-:W-:Y:S01]  /*26c00*/  FMUL.FTZ R138, R136.reuse, R138 ;  /* 0x0000008a888a7220 */ /* 0x040fe20000410000 */
[C---:B------:R-:W-:Y:S01]  /*26c10*/  FMUL.FTZ R249, R136.reuse, R249 ;  /* 0x000000f988f97220 */ /* 0x040fe20000410000 */
[----:B------:R-:W-:Y:S01]  /*26c20*/  FMUL.FTZ R250, R136, R250 ;  /* 0x000000fa88fa7220 */ /* 0x000fe20000410000 */
[--C-:B------:R-:W-:Y:S01]  /*26c30*/  FADD.FTZ R251, R121, -R131.reuse ;  /* 0x8000008379fb7221 */ /* 0x100fe20000010000 */
[----:B------:R-:W-:Y:S01]  /*26c40*/  FADD.FTZ R252, R122, -R131 ;  /* 0x800000837afc7221 */ /* 0x000fe20000010000 */
[----:B0-----:R-:W-:-:S02]  /*26c50*/  FFMA.FTZ R132, R209, R138, R208 ;  /* 0x0000008ad1847223 */ /* 0x001fc400000100d0 */
[C---:B------:R-:W-:Y:S01]  /*26c60*/  FMUL.FTZ R251, R136.reuse, R251 ;  /* 0x000000fb88fb7220 */ /* 0x040fe20000410000 */
[----:B------:R-:W-:Y:S01]  /*26c70*/  FMUL.FTZ R252, R136, R252 ;  /* 0x000000fc88fc7220 */ /* 0x000fe20000410000 */
[----:B--2---:R-:W-:-:S05]  /*26c80*/  FFMA.FTZ R68, R68, R142, R217 ;  /* 0x0000008e44447223 */ /* 0x004fca00000100d9 */
[----:B------:R-:W-:Y:S01]  /*26c90*/  F2FP.BF16.F32.PACK_AB R68, R69, R68 ;  /* 0x000000444544723e */ /* 0x000fe200000010ff */
[----:B---3--:R-:W-:Y:S01]  /*26ca0*/  FFMA.FTZ R69, R71, R143, R211 ;  /* 0x0000008f47457223 */ /* 0x008fe200000100d3 */
[----:B------:R-:W-:Y:S01]  /*26cb0*/  FFMA.FTZ R71, R203, R250, R202 ;  /* 0x000000facb477223 */ /* 0x000fe200000100ca */
[----:B----4-:R-:W-:-:S03]  /*26cc0*/  FFMA.FTZ R70, R70, R249, R205 ;  /* 0x000000f946467223 */ /* 0x010fc600000100cd */
[----:B------:R-:W-:Y:S01]  /*26cd0*/  F2FP.BF16.F32.PACK_AB R69, R132, R69 ;  /* 0x000000458445723e */ /* 0x000fe200000010ff */
[----:B------:R-:W-:Y:S01]  /*26ce0*/  FFMA.FTZ R132, R197, R252, R196 ;  /* 0x000000fcc5847223 */ /* 0x000fe200000100c4 */
[----:B------:R-:W-:Y:S01]  /*26cf0*/  F2FP.BF16.F32.PACK_AB R70, R71, R70 ;  /* 0x000000464746723e */ /* 0x000fe200000010ff */
[----:B-----5:R-:W-:-:S05]  /*26d00*/  FFMA.FTZ R71, R133, R251, R199 ;  /* 0x000000fb85477223 */ /* 0x020fca00000100c7 */
        /* <DEDUP_REMOVED lines=13> */
[C---:B0-----:R-:W-:Y:S01]  /*26de0*/  IMAD.WIDE.U32 R132, R74.reuse, 0x10, R132 ;  /* 0x000000104a847825 */ /* 0x041fe200078e0084 */
[----:B------:R-:W-:-:S03]  /*26df0*/  IADD3 R74, R74, 0x20, RZ ;  /* 0x000000204a4a7810 */ /* 0x000fc60007ffe0ff */
[----:B--2---:R-:W-:Y:S01]  /*26e00*/  FFMA.FTZ R71, R71, R251, R198 ;  /* 0x000000fb47477223 */ /* 0x004fe200000100c6 */
[----:B---3--:R-:W-:Y:S01]  /*26e10*/  FFMA.FTZ R68, R68, R142, R216 ;  /* 0x0000008e44447223 */ /* 0x008fe200000100d8 */
[----:B----4-:R-:W-:Y:S01]  /*26e20*/  FFMA.FTZ R69, R69, R143, R210 ;  /* 0x0000008f45457223 */ /* 0x010fe200000100d2 */
[----:B-----5:R-:W-:Y:S02]  /*26e30*/  FFMA.FTZ R70, R70, R249, R204 ;  /* 0x000000f946467223 */ /* 0x020fe400000100cc */
[----:B------:R-:W-:Y:S02]  /*26e40*/  F2FP.BF16.F32.PACK_AB R71, R252, R71 ;  /* 0x00000047fc47723e */ /* 0x000fe400000010ff */
[----:B------:R-:W-:Y:S02]  /*26e50*/  F2FP.BF16.F32.PACK_AB R69, R138, R69 ;  /* 0x000000458a45723e */ /* 0x000fe400000010ff */
[----:B------:R-:W-:Y:S02]  /*26e60*/  F2FP.BF16.F32.PACK_AB R70, R250, R70 ;  /* 0x00000046fa46723e */ /* 0x000fe400000010ff */
[----:B------:R-:W-:-:S05]  /*26e70*/  F2FP.BF16.F32.PACK_AB R68, R139, R68 ;  /* 0x000000448b44723e */ /* 0x000fca00000010ff */
[----:B------:R3:W-:Y:S02]  /*26e80*/  STG.E.128 desc[UR4][R132.64], R68 ;  /* 0x0000004484007986 */ /* 0x0007e4000c101d04 */
.L_x_1702:
[----:B------:R-:W-:Y:S05]  /*26e90*/  BSYNC B1 ;  /* 0x0000000000017941 */ /* 0x000fea0003800000 */
.L_x_1701:
[----:B------:R-:W-:Y:S01]  /*26ea0*/  LOP3.LUT P0, RZ, R5, 0x200, RZ, 0xc0, !PT ;  /* 0x0000020005ff7812 */ /* 0x000fe2000780c0ff */
[----:B------:R-:W-:-:S12]  /*26eb0*/  BSSY B1, `(.L_x_1703) ;  /* 0x0000039000017945 */ /* 0x000fd80003800000 */
[----:B------:R-:W-:Y:S05]  /*26ec0*/  @!P0 BRA `(.L_x_1704) ;  /* 0x0000000000dc8947 */ /* 0x000fea0003800000 */
[----:B-123--:R-:W2:Y:S04]  /*26ed0*/  LDL R68, [R1+0x40] ;  /* 0x0000400001447983 */ /* 0x00eea80000100800 */
        /* <DEDUP_REMOVED lines=46> */
[----:B---3--:R-:W-:Y:S01]  /*271c0*/  FFMA.FTZ R68, R68, R142, R192 ;  /* 0x0000008e44447223 */ /* 0x008fe200000100c0 */
[----:B----4-:R-:W-:Y:S01]  /*271d0*/  FFMA.FTZ R69, R69, R143, R186 ;  /* 0x0000008f45457223 */ /* 0x010fe200000100ba */
[----:B-----5:R-:W-:Y:S02]  /*271e0*/  FFMA.FTZ R70, R70, R249, R180 ;  /* 0x000000f946467223 */ /* 0x020fe400000100b4 */
[----:B------:R-:W-:Y:S02]  /*271f0*/  F2FP.BF16.F32.PACK_AB R71, R252, R71 ;  /* 0x00000047fc47723e */ /* 0x000fe400000010ff */
[----:B------:R-:W-:Y:S02]  /*27200*/  F2FP.BF16.F32.PACK_AB R69, R138, R69 ;  /* 0x000000458a45723e */ /* 0x000fe400000010ff */
[----:B------:R-:W-:-:S02]  /*27210*/  F2FP.BF16.F32.PACK_AB R70, R250, R70 ;  /* 0x00000046fa46723e */ /* 0x000fc400000010ff */
[----:B------:R-:W-:-:S05]  /*27220*/  F2FP.BF16.F32.PACK_AB R68, R139, R68 ;  /* 0x000000448b44723e */ /* 0x000fca00000010ff */
[----:B------:R4:W-:Y:S02]  /*27230*/  STG.E.128 desc[UR4][R132.64], R68 ;  /* 0x0000004484007986 */ /* 0x0009e4000c101d04 */
.L_x_1704:
[----:B------:R-:W-:Y:S05]  /*27240*/  BSYNC B1 ;  /* 0x0000000000017941 */ /* 0x000fea0003800000 */
.L_x_1703:
[----:B------:R-:W-:Y:S01]  /*27250*/  LOP3.LUT P0, RZ, R5, 0x100, RZ, 0xc0, !PT ;  /* 0x0000010005ff7812 */ /* 0x000fe2000780c0ff */
[----:B------:R-:W-:-:S12]  /*27260*/  BSSY B1, `(.L_x_1705) ;  /* 0x0000039000017945 */ /* 0x000fd80003800000 */
[----:B------:R-:W-:Y:S05]  /*27270*/  @!P0 BRA `(.L_x_1706) ;  /* 0x0000000000dc8947 */ /* 0x000fea0003800000 */
[----:B-1234-:R-:W2:Y:S04]  /*27280*/  LDL R68, [R1+0x20] ;  /* 0x0000200001447983 */ /* 0x01eea80000100800 */
        /* <DEDUP_REMOVED lines=54> */
.L_x_1706:
[----:B------:R-:W-:Y:S05]  /*275f0*/  BSYNC B1 ;  /* 0x0000000000017941 */ /* 0x000fea0003800000 */
.L_x_1705:
[----:B------:R-:W-:Y:S01]  /*27600*/  LOP3.LUT P0, RZ, R5, 0x80, RZ, 0xc0, !PT ;  /* 0x0000008005ff7812 */ /* 0x000fe2000780c0ff */
[----:B------:R-:W-:-:S12]  /*27610*/  BSSY B1, `(.L_x_1707) ;  /* 0x0000032000017945 */ /* 0x000fd80003800000 */
[----:B------:R-:W-:Y:S05]  /*27620*/  @!P0 BRA `(.L_x_1708) ;  /* 0x0000000000c08947 */ /* 0x000fea0003800000 */
[----:B01234-:R-:W2:Y:S01]  /*27630*/  LDL R68, [R1] ;  /* 0x0000000001447983 */ /* 0x01fea20000100800 */
        /* <DEDUP_REMOVED lines=9> */
[----:B------:R-:W-:Y:S01]  /*276d0*/  FFMA.FTZ R69, R141, R139, R140 ;  /* 0x0000008b8d457223 */ /* 0x000fe2000001008c */
[C---:B------:R-:W-:Y:S01]  /*276e0*/  FMUL.FTZ R138, R136.reuse, R138 ;  /* 0x0000008a888a7220 */ /* 0x040fe20000410000 */
[C---:B------:R-:W-:Y:S01]  /*276f0*/  FMUL.FTZ R249, R136.reuse, R249 ;  /* 0x000000f988f97220 */ /* 0x040fe20000410000 */
[----:B------:R-:W-:Y:S01]  /*27700*/  FMUL.FTZ R250, R136, R250 ;  /* 0x000000fa88fa7220 */ /* 0x000fe20000410000 */
[--C-:B------:R-:W-:Y:S01]  /*27710*/  FADD.FTZ R251, R128, -R131.reuse ;  /* 0x8000008380fb7221 */ /* 0x100fe20000010000 */
[----:B------:R-:W-:Y:S01]  /*27720*/  FADD.FTZ R252, R129, -R131 ;  /* 0x8000008381fc7221 */ /* 0x000fe20000010000 */
[----:B------:R-:W-:Y:S01]  /*27730*/  FFMA.FTZ R132, R31, R138, R39 ;  /* 0x0000008a1f847223 */ /* 0x000fe20000010027 */
[----:B------:R-:W-:Y:S01]  /*27740*/  FFMA.FTZ R70, R247, R249, R7 ;  /* 0x000000f9f7467223 */ /* 0x000fe20000010007 */
[----:B------:R-:W-:Y:S01]  /*27750*/  FFMA.FTZ R71, R33, R250, R42 ;  /* 0x000000fa21477223 */ /* 0x000fe2000001002a */
[C---:B------:R-:W-:Y:S01]  /*27760*/  FMUL.FTZ R251, R136.reuse, R251 ;  /* 0x000000fb88fb7220 */ /* 0x040fe20000410000 */
[----:B------:R-:W-:Y:S01]  /*27770*/  FMUL.FTZ R252, R136, R252 ;  /* 0x000000fc88fc7220 */ /* 0x000fe20000410000 */
[----:B------:R-:W-:Y:S01]  /*27780*/  FFMA.FTZ R250, R34, R250, R43 ;  /* 0x000000fa22fa7223 */ /* 0x000fe2000001002b */
[----:B------:R-:W-:Y:S01]  /*27790*/  FFMA.FTZ R138, R32, R138, R41 ;  /* 0x0000008a208a7223 */ /* 0x000fe20000010029 */
[----:B------:R-:W-:Y:S01]  /*277a0*/  F2FP.BF16.F32.PACK_AB R70, R71, R70 ;  /* 0x000000464746723e */ /* 0x000fe200000010ff */
[----:B------:R-:W-:Y:S01]  /*277b0*/  FFMA.FTZ R71, R246, R251, R8 ;  /* 0x000000fbf6477223 */ /* 0x000fe20000010008 */
[----:B------:R-:W-:Y:S01]  /*277c0*/  FFMA.FTZ R139, R137, R139, R135 ;  /* 0x0000008b898b7223 */ /* 0x000fe20000010087 */
[----:B--2---:R-:W-:-:S05]  /*277d0*/  FFMA.FTZ R68, R68, R142, R145 ;  /* 0x0000008e44447223 */ /* 0x004fca0000010091 */
[----:B------:R-:W-:Y:S01]  /*277e0*/  F2FP.BF16.F32.PACK_AB R68, R69, R68 ;  /* 0x000000444544723e */ /* 0x000fe200000010ff */
[----:B------:R-:W-:-:S05]  /*277f0*/  FFMA.FTZ R69, R248, R143, R134 ;  /* 0x0000008ff8457223 */ /* 0x000fca0000010086 */
[----:B------:R-:W-:Y:S01]  /*27800*/  F2FP.BF16.F32.PACK_AB R69, R132, R69 ;  /* 0x000000458445723e */ /* 0x000fe200000010ff */
        /* <DEDUP_REMOVED lines=18> */
.L_x_1708:
[----:B------:R-:W-:Y:S05]  /*27930*/  BSYNC B1 ;  /* 0x0000000000017941 */ /* 0x000fea0003800000 */
.L_x_1707:
[----:B------:R-:W-:Y:S01]  /*27940*/  LOP3.LUT P0, RZ, R5, 0x40, RZ, 0xc0, !PT ;  /* 0x0000004005ff7812 */ /* 0x000fe2000780c0ff */
        /* <DEDUP_REMOVED lines=48> */
.L_x_1710:
[----:B------:R-:W-:Y:S05]  /*27c50*/  BSYNC B1 ;  /* 0x0000000000017941 */ /* 0x000fea0003800000 */
.L_x_1709:
[----:B01234-:R-:W0:Y:S02]  /*27c60*/  LDC.64 R68, c[0x0][0x210] ;  /* 0x00008400ff447b82 */ /* 0x01fe240000000a00 */
[----:B0-----:R-:W-:-:S05]  /*27c70*/  IMAD R6, R68, 0x4, R6 ;  /* 0x0000000444067824 */ /* 0x001fca00078e0206 */
[----:B------:R-:W-:-:S13]  /*27c80*/  ISETP.GE.AND P0, PT, R6, R69, PT ;  /* 0x000000450600720c */ /* 0x000fda0003f06270 */
[----:B------:R-:W-:Y:S05]  /*27c90*/  @!P0 BRA `(.L_x_1711) ;  /* 0xfffffda800908947 */ /* 0x000fea000383ffff */
[----:B------:R-:W-:Y:S05]  /*27ca0*/  BSYNC B0 ;  /* 0x0000000000007941 */ /* 0x000fea0003800000 */
.L_x_912:
[----:B------:R-:W-:Y:S05]  /*27cb0*/  EXIT ;  /* 0x000000000000794d */ /* 0x000fea0003800000 */
.L_x_1698:
[----:B------:R-:W-:Y:S01]  /*27cc0*/  HFMA2.MMA R131, -RZ, RZ, 0, 5.9604644775390625e-08 ;  /* 0x00000001ff837435 */ /* 0x000fe200000001ff */
[----:B------:R-:W-:Y:S01]  /*27cd0*/  BSSY B1, `(.L_x_1712) ;  /* 0x0000007000017945 */ /* 0x000fe20003800000 */
[----:B------:R-:W-:Y:S02]  /*27ce0*/  IMAD.MOV.U32 R136, RZ, RZ, R68 ;  /* 0x000000ffff887224 */ /* 0x000fe400078e0044 */
[----:B------:R-:W-:Y:S02]  /*27cf0*/  IMAD.MOV.U32 R70, RZ, RZ, 0x1f ;  /* 0x0000001fff467424 */ /* 0x000fe400078e00ff */
[----:B------:R-:W-:-:S07]  /*27d00*/  IMAD.MOV.U32 R69, RZ, RZ, -0x1 ;  /* 0xffffffffff457424 */ /* 0x000fce00078e00ff */
[----:B------:R-:W-:Y:S05]  /*27d10*/  WARPSYNC.COLLECTIVE R69, `(.L_x_1713) ;  /* 0x0000000045087348 */ /* 0x000fea0003c00000 */
[----:B------:R0:W1:Y:S02]  /*27d20*/  SHFL.BFLY P6, R69, R136, R131, R70 ;  /* 0x0c00008388457389 */ /* 0x00006400000c0046 */
[----:B01----:R-:W-:Y:S01]  /*27d30*/  ENDCOLLECTIVE ;  /* 0x000000000000791b */ /* 0x003fe20003800000 */
.L_x_1713:
[----:B------:R-:W-:Y:S05]  /*27d40*/  BSYNC B1 ;  /* 0x0000000000017941 */ /* 0x000fea0003800000 */
.L_x_1712:
[----:B------:R-:W-:Y:S01]  /*27d50*/  FADD.FTZ R68, R68, R69 ;  /* 0x0000004544447221 */ /* 0x000fe20000010000 */
[----:B------:R-:W-:Y:S01]  /*27d60*/  MOV R69, 0xffffffff ;  /* 0xffffffff00457802 */ /* 0x000fe20000000f00 */
[----:B------:R-:W-:Y:S02]  /*27d70*/  IMAD.MOV.U32 R131, RZ, RZ, 0x2 ;  /* 0x00000002ff837424 */ /* 0x000fe400078e00ff */
[----:B------:R-:W-:Y:S01]  /*27d80*/  IMAD.MOV.U32 R70, RZ, RZ, 0x1f ;  /* 0x0000001fff467424 */ /* 0x000fe200078e00ff */
[----:B------:R-:W-:-:S07]  /*27d90*/  MOV R136, R68 ;  /* 0x0000004400887202 */ /* 0x000fce0000000f00 */
[----:B------:R-:W-:Y:S05]  /*27da0*/  WARPSYNC.COLLECTIVE R69, `(.L_x_1714) ;  /* 0x0000000045087348 */ /* 0x000fea0003c00000 */
[----:B------:R0:W1:Y:S02]  /*27db0*/  SHFL.BFLY P6, R69, R136, R131, R70 ;  /* 0x0c00008388457389 */ /* 0x00006400000c0046 */
[----:B01----:R-:W-:Y:S01]  /*27dc0*/  ENDCOLLECTIVE ;  /* 0x000000000000791b */ /* 0x003fe20003800000 */
.L_x_1714:
[----:B------:R-:W-:Y:S02]  /*27dd0*/  IMAD.MOV.U32 R131, RZ, RZ, 0x4 ;  /* 0x00000004ff837424 */ /* 0x000fe400078e00ff */
[----:B------:R-:W-:Y:S01]  /*27de0*/  FADD.FTZ R68, R68, R69 ;  /* 0x0000004544447221 */ /* 0x000fe20000010000 */
[----:B------:R-:W-:-:S03]  /*27df0*/  MOV R69, 0xffffffff ;  /* 0xffffffff00457802 */ /* 0x000fc60000000f00 */
[----:B------:R-:W-:-:S07]  /*27e00*/  IMAD.MOV.U32 R136, RZ, RZ, R68 ;  /* 0x000000ffff887224 */ /* 0x000fce00078e0044 */
[----:B------:R-:W-:Y:S05]  /*27e10*/  WARPSYNC.COLLECTIVE R69, `(.L_x_1715) ;  /* 0x0000000045087348 */ /* 0x000fea0003c00000 */
[----:B------:R0:W1:Y:S02]  /*27e20*/  SHFL.BFLY P6, R69, R136, R131, R70 ;  /* 0x0c00008388457389 */ /* 0x00006400000c0046 */
[----:B01----:R-:W-:Y:S01]  /*27e30*/  ENDCOLLECTIVE ;  /* 0x000000000000791b */ /* 0x003fe20003800000 */
.L_x_1715:
[----:B------:R-:W-:Y:S02]  /*27e40*/  IMAD.MOV.U32 R131, RZ, RZ, 0x8 ;  /* 0x00000008ff837424 */ /* 0x000fe400078e00ff */
[----:B------:R-:W-:Y:S01]  /*27e50*/  FADD.FTZ R68, R68, R69 ;  /* 0x0000004544447221 */ /* 0x000fe20000010000 */
[----:B------:R-:W-:-:S03]  /*27e60*/  MOV R69, 0xffffffff ;  /* 0xffffffff00457802 */ /* 0x000fc60000000f00 */
[----:B------:R-:W-:-:S07]  /*27e70*/  IMAD.MOV.U32 R136, RZ, RZ, R68 ;  /* 0x000000ffff887224 */ /* 0x000fce00078e0044 */
[----:B------:R-:W-:Y:S05]  /*27e80*/  WARPSYNC.COLLECTIVE R69, `(.L_x_1716) ;  /* 0x0000000045087348 */ /* 0x000fea0003c00000 */
[----:B------:R0:W1:Y:S02]  /*27e90*/  SHFL.BFLY P6, R69, R136, R131, R70 ;  /* 0x0c00008388457389 */ /* 0x00006400000c0046 */
[----:B01----:R-:W-:Y:S01]  /*27ea0*/  ENDCOLLECTIVE ;  /* 0x000000000000791b */ /* 0x003fe20003800000 */
.L_x_1716:
[----:B------:R-:W-:Y:S02]  /*27eb0*/  IMAD.MOV.U32 R131, RZ, RZ, 0x10 ;  /* 0x00000010ff837424 */ /* 0x000fe400078e00ff */
[----:B------:R-:W-:Y:S01]  /*27ec0*/  FADD.FTZ R68, R68, R69 ;  /* 0x0000004544447221 */ /* 0x000fe20000010000 */
[----:B------:R-:W-:-:S03]  /*27ed0*/  MOV R69, 0xffffffff ;  /* 0xffffffff00457802 */ /* 0x000fc60000000f00 */
[----:B------:R-:W-:-:S07]  /*27ee0*/  IMAD.MOV.U32 R136, RZ, RZ, R68 ;  /* 0x000000ffff887224 */ /* 0x000fce00078e0044 */
[----:B------:R-:W-:Y:S05]  /*27ef0*/  WARPSYNC.COLLECTIVE R69, `(.L_x_1717) ;  /* 0x0000000045087348 */ /* 0x000fea0003c00000 */
[----:B------:R0:W1:Y:S02]  /*27f00*/  SHFL.BFLY P6, R69, R136, R131, R70 ;  /* 0x0c00008388457389 */ /* 0x00006400000c0046 */
[----:B01----:R-:W-:Y:S01]  /*27f10*/  ENDCOLLECTIVE ;  /* 0x000000000000791b */ /* 0x003fe20003800000 */
.L_x_1717:
[----:B------:R-:W-:Y:S02]  /*27f20*/  IMAD.MOV.U32 R131, RZ, RZ, 0x1 ;  /* 0x00000001ff837424 */ /* 0x000fe400078e00ff */
[----:B------:R-:W-:Y:S01]  /*27f30*/  FADD.FTZ R69, R68, R69 ;  /* 0x0000004544457221 */ /* 0x000fe20000010000 */
[----:B------:R-:W-:Y:S01]  /*27f40*/  LOP3.LUT P6, RZ, R5, 0x20, RZ, 0xc0, !PT ;  /* 0x0000002005ff7812 */ /* 0x000fe200078cc0ff */
        /* <DEDUP_REMOVED lines=99> */
[----:B------:R-:W-:Y:S01]  /*28580*/  HFMA2.MMA R70, -RZ, RZ, 0, 1.847743988037109375e-06 ;  /* 0x0000001fff467435 */ /* 0x000fe200000001ff */
[----:B------:R-:W-:Y:S02]  /*28590*/  IMAD.MOV.U32 R69, RZ, RZ, -0x1 ;  /* 0xffffffffff457424 */ /* 0x000fe400078e00ff */
[----:B------:R-:W-:-:S08]  /*285a0*/  IMAD.MOV.U32 R136, RZ, RZ, R132 ;  /* 0x000000ffff887224 */ /* 0x000fd000078e0084 */
[----:B------:R-:W-:Y:S05]  /*285b0*/  WARPSYNC.COLLECTIVE R69, `(.L_x_1718) ;  /* 0x0000000045087348 */ /* 0x000fea0003c00000 */
[----:B------:R0:W1:Y:S02]  /*285c0*/  SHFL.BFLY P6, R69, R136, R131, R70 ;  /* 0x0c00008388457389 */ /* 0x00006400000c0046 */
[----:B01----:R-:W-:Y:S01]  /*285d0*/  ENDCOLLECTIVE ;  /* 0x000000000000791b */ /* 0x003fe20003800000 */
.L_x_1718:
[----:B------:R-:W-:Y:S01]  /*285e0*/  MOV R131, 0x2 ;  /* 0x0000000200837802 */ /* 0x000fe20000000f00 */
[----:B------:R-:W-:Y:S01]  /*285f0*/  FADD.FTZ R132, R132, R69 ;  /* 0x0000004584847221 */ /* 0x000fe20000010000 */
[----:B------:R-:W-:-:S03]  /*28600*/  IMAD.MOV.U32 R69, RZ, RZ, -0x1 ;  /* 0xffffffffff457424 */ /* 0x000fc600078e00ff */
[----:B------:R-:W-:-:S07]  /*28610*/  IMAD.MOV.U32 R136, RZ, RZ, R132 ;  /* 0x000000ffff887224 */ /* 0x000fce00078e0084 */
[----:B------:R-:W-:Y:S05]  /*28620*/  WARPSYNC.COLLECTIVE R69, `(.L_x_1719) ;  /* 0x0000000045087348 */ /* 0x000fea0003c00000 */
[----:B------:R0:W1:Y:S02]  /*28630*/  SHFL.BFLY P6, R69, R136, R131, R70 ;  /* 0x0c00008388457389 */ /* 0x00006400000c0046 */
[----:B01----:R-:W-:Y:S01]  /*28640*/  ENDCOLLECTIVE ;  /* 0x000000000000791b */ /* 0x003fe20003800000 */
.L_x_1719:
[----:B------:R-:W-:Y:S01]  /*28650*/  HFMA2.MMA R131, -RZ, RZ, 0, 2.384185791015625e-07 ;  /* 0x00000004ff837435 */ /* 0x000fe200000001ff */
[----:B------:R-:W-:Y:S01]  /*28660*/  FADD.FTZ R132, R132, R69 ;  /* 0x0000004584847221 */ /* 0x000fe20000010000 */
[----:B------:R-:W-:-:S03]  /*28670*/  IMAD.MOV.U32 R69, RZ, RZ, -0x1 ;  /* 0xffffffffff457424 */ /* 0x000fc600078e00ff */
[----:B------:R-:W-:-:S07]  /*28680*/  IMAD.MOV.U32 R136, RZ, RZ, R132 ;  /* 0x000000ffff887224 */ /* 0x000fce00078e0084 */
[----:B------:R-:W-:Y:S05]  /*28690*/  WARPSYNC.COLLECTIVE R69, `(.L_x_1720) ;  /* 0x0000000045087348 */ /* 0x000fea0003c00000 */
[----:B------:R0:W1:Y:S02]  /*286a0*/  SHFL.BFLY P6, R69, R136, R131, R70 ;  /* 0x0c00008388457389 */ /* 0x00006400000c0046 */
[----:B01----:R-:W-:Y:S01]  /*286b0*/  ENDCOLLECTIVE ;  /* 0x000000000000791b */ /* 0x003fe20003800000 */
.L_x_1720:
[----:B------:R-:W-:Y:S01]  /*286c0*/  MOV R131, 0x8 ;  /* 0x0000000800837802 */ /* 0x000fe20000000f00 */
[----:B------:R-:W-:Y:S01]  /*286d0*/  FADD.FTZ R132, R132, R69 ;  /* 0x0000004584847221 */ /* 0x000fe20000010000 */
[----:B------:R-:W-:-:S03]  /*286e0*/  IMAD.MOV.U32 R69, RZ, RZ, -0x1 ;  /* 0xffffffffff457424 */ /* 0x000fc600078e00ff */
[----:B------:R-:W-:-:S07]  /*286f0*/  IMAD.MOV.U32 R136, RZ, RZ, R132 ;  /* 0x000000ffff887224 */ /* 0x000fce00078e0084 */
[----:B------:R-:W-:Y:S05]  /*28700*/  WARPSYNC.COLLECTIVE R69, `(.L_x_1721) ;  /* 0x0000000045087348 */ /* 0x000fea0003c00000 */
[----:B------:R0:W1:Y:S02]  /*28710*/  SHFL.BFLY P6, R69, R136, R131, R70 ;  /* 0x0c00008388457389 */ /* 0x00006400000c0046 */
[----:B01----:R-:W-:Y:S01]  /*28720*/  ENDCOLLECTIVE ;  /* 0x000000000000791b */ /* 0x003fe20003800000 */
.L_x_1721:
[----:B------:R-:W-:Y:S01]  /*28730*/  HFMA2.MMA R131, -RZ, RZ, 0, 9.5367431640625e-07 ;  /* 0x00000010ff837435 */ /* 0x000fe200000001ff */
[----:B------:R-:W-:Y:S01]  /*28740*/  FADD.FTZ R132, R132, R69 ;  /* 0x0000004584847221 */ /* 0x000fe20000010000 */
[----:B------:R-:W-:-:S03]  /*28750*/  IMAD.MOV.U32 R69, RZ, RZ, -0x1 ;  /* 0xffffffffff457424 */ /* 0x000fc600078e00ff */
[----:B------:R-:W-:-:S07]  /*28760*/  IMAD.MOV.U32 R136, RZ, RZ, R132 ;  /* 0x000000ffff887224 */ /* 0x000fce00078e0084 */
[----:B------:R-:W-:Y:S05]  /*28770*/  WARPSYNC.COLLECTIVE R69, `(.L_x_1722) ;  /* 0x0000000045087348 */ /* 0x000fea0003c00000 */
[----:B------:R0:W1:Y:S02]  /*28780*/  SHFL.BFLY P6, R69, R136, R131, R70 ;  /* 0x0c00008388457389 */ /* 0x00006400000c0046 */
[----:B01----:R-:W-:Y:S01]  /*28790*/  ENDCOLLECTIVE ;  /* 0x000000000000791b */ /* 0x003fe20003800000 */
.L_x_1722:
[----:B------:R-:W-:Y:S05]  /*287a0*/  BRA `(.L_x_1723) ;  /* 0xffffffdc00a87947 */ /* 0x000fea000383ffff */
.L_x_1724:
        /* <DEDUP_REMOVED lines=13> */
.L_x_40112:


//--------------------- .text._ZN10layer_norm31ln_parallel_residual_fwd_kernelINS_13Kernel_traitsI13__nv_bfloat16S2_S2_S2_fjLj1536ELj1ELj4ELj1ELj16ENS_18Kernel_traits_baseILj1536ES2_S2_S2_S2_fjLj128EEEEELb1ELb0ELb1EEEvNS_9FwdParamsE --------------------------
	.section	.text._ZN10layer_norm31ln_parallel_residual_fwd_kernelINS_13Kernel_traitsI13__nv_bfloat16S2_S2_S2_fjLj1536ELj1ELj4ELj1ELj16ENS_18Kernel_traits_baseILj1536ES2_S2_S2_S2_fjLj128EEEEELb1ELb0ELb1EEEvNS_9FwdParamsE,"ax",@progbits
	.align	128
        .global         _ZN10layer_norm31ln_parallel_residual_fwd_kernelINS_13Kernel_traitsI13__nv_bfloat16S2_S2_S2_fjLj1536ELj1ELj4ELj1ELj16ENS_18Kernel_traits_baseILj1536ES2_S2_S2_S2_fjLj128EEEEELb1ELb0ELb1EEEvNS_9FwdParamsE
        .type           _ZN10layer_norm31ln_parallel_residual_fwd_kernelINS_13Kernel_traitsI13__nv_bfloat16S2_S2_S2_fjLj1536ELj1ELj4ELj1ELj16ENS_18Kernel_traits_baseILj1536ES2_S2_S2_S2_fjLj128EEEEELb1ELb0ELb1EEEvNS_9FwdParamsE,@function
        .size           _ZN10layer_norm31ln_parallel_residual_fwd_kernelINS_13Kernel_traitsI13__nv_bfloat16S2_S2_S2_fjLj1536ELj1ELj4ELj1ELj16ENS_18Kernel_traits_baseILj1536ES2_S2_S2_S2_fjLj128EEEEELb1ELb0ELb1EEEvNS_9FwdParamsE,(.L_x_40113 - _ZN10layer_norm31ln_parallel_residual_fwd_kernelINS_13Kernel_traitsI13__nv_bfloat16S2_S2_S2_fjLj1536ELj1ELj4ELj1ELj16ENS_18Kernel_traits_baseILj1536ES2_S2_S2_S2_fjLj128EEEEELb1ELb0ELb1EEEvNS_9FwdParamsE)
        .other          _ZN10layer_norm31ln_parallel_residual_fwd_kernelINS_13Kernel_traitsI13__nv_bfloat16S2_S2_S2_fjLj1536ELj1ELj4ELj1ELj16ENS_18Kernel_traits_baseILj1536ES2_S2_S2_S2_fjLj128EEEEELb1ELb0ELb1EEEvNS_9FwdParamsE,@"STO_CUDA_ENTRY STV_DEFAULT"
_ZN10layer_norm31ln_parallel_residual_fwd_kernelINS_13Kernel_traitsI13__nv_bfloat16S2_S2_S2_fjLj1536ELj1ELj4ELj1ELj16ENS_18Kernel_traits_baseILj1536ES2_S2_S2_S2_fjLj128EEEEELb1ELb0ELb1EEEvNS_9FwdParamsE:
.text._ZN10layer_norm31ln_parallel_residual_fwd_kernelINS_13Kernel_traitsI13__nv_bfloat16S2_S2_S2_fjLj1536ELj1ELj4ELj1ELj16ENS_18Kernel_traits_baseILj1536ES2_S2_S2_S2_fjLj128EEEEELb1ELb0ELb1EEEvNS_9FwdParamsE:
[----:B------:R-:W-:Y:S08]  /*0000*/  LDC R1, c[0x0][0x28] ;  /* 0x00000a00ff017b82 */ /* 0x000ff00000000800 */
[----:B------:R-:W0:Y:S01]  /*0010*/  LDC R200, c[0x0][0x2e8] ;  /* 0x0000ba00ffc87b82 */ /* 0x000e220000000800 */
[----:B------:R-:W-:Y:S01]  /*0020*/  ULDC.U8 UR4, c[0x0][0x2f4] ;  /* 0x0000bd0000047ab9 */ /* 0x000fe20000000000 */
[----:B------:R-:W-:Y:S01]  /*0030*/  ULDC.64 UR6, c[0x0][0x2e0] ;  /* 0x0000b80000067ab9 */ /* 0x000fe20000000a00 */
[----:B------:R-:W-:Y:S01]  /*0040*/  ISETP.NE.AND P2, PT, RZ, UR4, PT ;  /* 0x00000004ff007c0c */ /* 0x000fe2000bf45270 */
[----:B------:R-:W-:Y:S01]  /*0050*/  ULDC.64 UR4, c[0x0][0x208] ;  /* 0x0000820000047ab9 */ /* 0x000fe20000000a00 */
[----:B------:R-:W-:Y:S01]  /*0060*/  IMAD.U32 R2, RZ, RZ, UR6 ;  /* 0x00000006ff027e24 */ /* 0x000fe2000f8e00ff */
[----:B------:R-:W-:Y:S01]  /*0070*/  ULDC.64 UR8, c[0x0][0x2c8] ;  /* 0x0000b20000087ab9 */ /* 0x000fe20000000a00 */
[----:B------:R-:W-:Y:S01]  /*0080*/  IMAD.U32 R3, RZ, RZ, UR7 ;  /* 0x00000007ff037e24 */ /* 0x000fe2000f8e00ff */
[----:B------:R-:W0:Y:S01]  /*0090*/  LDC R201, c[0x0][0x2ec] ;  /* 0x0000bb00ffc97b82 */ /* 0x000e220000000800 */
[----:B------:R-:W1:Y:S01]  /*00a0*/  S2R R0, SR_TID.X ;  /* 0x0000000000007919 */ /* 0x000e620000002100 */
[----:B------:R-:W-:-:S06]  /*00b0*/  ULDC UR10, c[0x0][0x214] ;  /* 0x00008500000a7ab9 */ /* 0x000fcc0000000800 */
[----:B------:R-:W2:Y:S01]  /*00c0*/  @P2 LDG.E.64 R2, desc[UR4][R2.64] ;  /* 0x0000000402022981 */ /* 0x000ea2000c1e1b00 */
[----:B------:R-:W3:Y:S08]  /*00d0*/  @P2 LDC R33, c[0x0][0x2f0] ;  /* 0x0000bc00ff212b82 */ /* 0x000ef00000000800 */
[----:B------:R-:W4:Y:S01]  /*00e0*/  LDC.64 R38, c[0x0][0x2c8] ;  /* 0x0000b200ff267b82 */ /* 0x000f220000000a00 */
[----:B0-----:R-:W3:Y:S01]  /*00f0*/  @P2 LDG.E.64 R36, desc[UR4][R200.64] ;  /* 0x00000004c8242981 */ /* 0x001ee2000c1e1b00 */
[----:B------:R-:W-:-:S04]  /*0100*/  ISETP.NE.U32.AND P0, PT, RZ, UR8, PT ;  /* 0x00000008ff007c0c */ /* 0x000fc8000bf05070 */
[----:B------:R-:W-:Y:S01]  /*0110*/  ISETP.NE.AND.EX P0, PT, RZ, UR9, PT, P0 ;  /* 0x00000009ff007c0c */ /* 0x000fe2000bf05300 */
[----:B------:R-:W-:Y:S02]  /*0120*/  ULDC.64 UR8, c[0x0][0x2d0] ;  /* 0x0000b40000087ab9 */ /* 0x000fe40000000a00 */
[----:B------:R-:W-:-:S04]  /*0130*/  ISETP.NE.U32.AND P1, PT, RZ, UR8, PT ;  /* 0x00000008ff007c0c */ /* 0x000fc8000bf25070 */
[----:B------:R-:W-:-:S13]  /*0140*/  ISETP.NE.AND.EX P1, PT, RZ, UR9, PT, P1 ;  /* 0x00000009ff007c0c */ /* 0x000fda000bf25310 */
[----:B------:R-:W0:Y:S01]  /*0150*/  @P1 LDC.64 R92, c[0x0][0x2d0] ;  /* 0x0000b400ff5c1b82 */ /* 0x000e220000000a00 */
[----:B-1----:R-:W-:-:S05]  /*0160*/  LOP3.LUT R198, R0, 0x1f, RZ, 0xc0, !PT ;  /* 0x0000001f00c67812 */ /* 0x002fca00078ec0ff */
[----:B0-----:R-:W-:-:S06]  /*0170*/  @P1 IMAD.WIDE.U32 R92, R198, 0x10, R92 ;  /* 0x00000010c65c1825 */ /* 0x001fcc00078e005c */
[----:B------:R-:W5:Y:S01]  /*0180*/  @P1 LDG.E.128 R92, desc[UR4][R92.64+0xa00] ;  /* 0x000a00045c5c1981 */ /* 0x000f62000c1e1d00 */
[----:B------:R-:W0:Y:S01]  /*0190*/  S2R R193, SR_CTAID.X ;  /* 0x0000000000c17919 */ /* 0x000e220000002500 */
[----:B------:R-:W-:-:S04]  /*01a0*/  SHF.L.U32 R52, R198, 0x4, RZ ;  /* 0x00000004c6347819 */ /* 0x000fc800000006ff */
[----:B------:R-:W-:-:S05]  /*01b0*/  IADD3 R44, P3, R52, UR8, RZ ;  /* 0x00000008342c7c10 */ /* 0x000fca000ff7e0ff */
[----:B------:R-:W-:Y:S01]  /*01c0*/  IMAD.X R45, RZ, RZ, UR9, P3 ;  /* 0x00000009ff2d7e24 */ /* 0x000fe200098e06ff */
[----:B------:R-:W-:Y:S01]  /*01d0*/  ULDC UR8, c[0x0][0x0] ;  /* 0x0000000000087ab9 */ /* 0x000fe20000000800 */
[----:B----4-:R-:W-:-:S03]  /*01e0*/  IMAD.WIDE.U32 R38, R198, 0x10, R38 ;  /* 0x00000010c6267825 */ /* 0x010fc600078e0026 */
[----:B------:R-:W5:Y:S04]  /*01f0*/  @P1 LDG.E.128 R28, desc[UR4][R44.64] ;  /* 0x000000042c1c1981 */ /* 0x000f68000c1e1d00 */
[----:B------:R-:W5:Y:S04]  /*0200*/  @P0 LDG.E.128 R4, desc[UR4][R38.64] ;  /* 0x0000000426040981 */ /* 0x000f68000c1e1d00 */
[----:B------:R-:W5:Y:S04]  /*0210*/  @P0 LDG.E.128 R8, desc[UR4][R38.64+0x200] ;  /* 0x0002000426080981 */ /* 0x000f68000c1e1d00 */
[----:B------:R-:W5:Y:S04]  /*0220*/  @P0 LDG.E.128 R12, desc[UR4][R38.64+0x400] ;  /* 0x00040004260c0981 */ /* 0x000f68000c1e1d00 */
[----:B------:R-:W5:Y:S01]  /*0230*/  @P0 LDG.E.128 R16, desc[UR4][R38.64+0x600] ;  /* 0x0006000426100981 */ /* 0x000f62000c1e1d00 */
[----:B0-----:R-:W-:Y:S01]  /*0240*/  IMAD R197, R193, UR8, R0 ;  /* 0x00000008c1c57c24 */ /* 0x001fe2000f8e0200 */
[----:B------:R-:W-:-:S02]  /*0250*/  ULDC.64 UR8, c[0x0][0x268] ;  /* 0x00009a0000087ab9 */ /* 0x000fc40000000a00 */
[----:B------:R-:W5:Y:S01]  /*0260*/  @P0 LDG.E.128 R20, desc[UR4][R38.64+0x800] ;  /* 0x0008000426140981 */ /* 0x000f62000c1e1d00 */
[----:B------:R-:W-:-:S03]  /*0270*/  IMAD.WIDE.U32 R46, R197, -0x326172a9, RZ ;  /* 0xcd9e8d57c52e7825 */ /* 0x000fc600078e00ff */
[----:B------:R-:W5:Y:S04]  /*0280*/  @P0 LDG.E.128 R24, desc[UR4][R38.64+0xa00] ;  /* 0x000a000426180981 */ /* 0x000f68000c1e1d00 */
[----:B------:R-:W5:Y:S04]  /*0290*/  @P1 LDG.E.128 R40, desc[UR4][R44.64+0x600] ;  /* 0x000600042c281981 */ /* 0x000f68000c1e1d00 */
[----:B------:R-:W5:Y:S01]  /*02a0*/  @P1 LDG.E.128 R96, desc[UR4][R44.64+0x800] ;  /* 0x000800042c601981 */ /* 0x000f62000c1e1d00 */
[----:B------:R-:W-:-:S04]  /*02b0*/  SHF.R.U32.HI R0, RZ, 0x5, R0 ;  /* 0x00000005ff007819 */ /* 0x000fc80000011600 */
[----:B------:R-:W-:Y:S02]  /*02c0*/  LEA R193, R193, R0, 0x2 ;  /* 0x00000000c1c17211 */ /* 0x000fe400078e10ff */
[----:B--2---:R-:W-:Y:S02]  /*02d0*/  @P2 R2UR UR6, R2 ;  /* 0x00000000020622ca */ /* 0x004fe400000e0000 */
[----:B------:R-:W-:Y:S02]  /*02e0*/  @P2 R2UR UR7, R3 ;  /* 0x00000000030722ca */ /* 0x000fe400000e0000 */
[----:B---3--:R-:W-:-:S11]  /*02f0*/  @P2 IADD3 R200, P3, R36, R33, RZ ;  /* 0x0000002124c82210 */ /* 0x008fd60007f7e0ff */
[----:B------:R-:W-:Y:S01]  /*0300*/  UIADD3 UR27, UR7, -0x4498517b, URZ ;  /* 0xbb67ae85071b7890 */ /* 0x000fe2000fffe03f */
[----:B------:R-:W5:Y:S01]  /*0310*/  @P1 LDG.E.128 R32, desc[UR4][R44.64+0x200] ;  /* 0x000200042c201981 */ /* 0x000f62000c1e1d00 */
[----:B------:R-:W-:Y:S01]  /*0320*/  @P2 IMAD.X R201, RZ, RZ, R37, P3 ;  /* 0x000000ffffc92224 */ /* 0x000fe200018e0625 */
[----:B------:R-:W-:Y:S02]  /*0330*/  UIADD3 UR26, UR6, -0x61c88647, URZ ;  /* 0x9e3779b9061a7890 */ /* 0x000fe4000fffe03f */
[----:B------:R0:W5:Y:S02]  /*0340*/  @P1 LDG.E.128 R36, desc[UR4][R44.64+0x400] ;  /* 0x000400042c241981 */ /* 0x000164000c1e1d00 */
[--C-:B------:R-:W-:Y:S02]  /*0350*/  SHF.R.U64 R196, R200, 0x2, R201.reuse ;  /* 0x00000002c8c47819 */ /* 0x100fe400000012c9 */
[----:B------:R-:W-:-:S03]  /*0360*/  SHF.R.U32.HI R195, RZ, 0x2, R201 ;  /* 0x00000002ffc37819 */ /* 0x000fc600000116c9 */
[----:B------:R-:W-:Y:S01]  /*0370*/  IMAD.WIDE.U32 R2, R196, -0x2daee0ad, RZ ;  /* 0xd2511f53c4027825 */ /* 0x000fe200078e00ff */
[----:B------:R-:W-:-:S04]  /*0380*/  LOP3.LUT R48, R47, UR6, R195, 0x96, !PT ;  /* 0x000000062f307c12 */ /* 0x000fc8000f8e96c3 */
[----:B------:R-:W-:Y:S01]  /*0390*/  LOP3.LUT R50, R3, UR7, RZ, 0x3c, !PT ;  /* 0x0000000703327c12 */ /* 0x000fe2000f8e3cff */
[----:B------:R-:W-:-:S04]  /*03a0*/  IMAD.WIDE.U32 R48, R48, -0x2daee0ad, RZ ;  /* 0xd2511f5330307825 */ /* 0x000fc800078e00ff */
        /* <DEDUP_REMOVED lines=10> */
[----:B------:R-:W-:Y:S01]  /*0450*/  UIADD3 UR30, UR6, -0x255992d5, URZ ;  /* 0xdaa66d2b061e7890 */ /* 0x000fe2000fffe03f */
[----:B------:R-:W-:-:S04]  /*0460*/  IMAD.WIDE.U32 R48, R49, -0x2daee0ad, RZ ;  /* 0xd2511f5331307825 */ /* 0x000fc800078e00ff */
[----:B------:R-:W-:Y:S01]  /*0470*/  IMAD.WIDE.U32 R50, R50, -0x326172a9, RZ ;  /* 0xcd9e8d5732327825 */ /* 0x000fe200078e00ff */
[----:B------:R-:W-:Y:S01]  /*0480*/  LOP3.LUT R3, R49, UR31, R2, 0x96, !PT ;  /* 0x0000001f31037c12 */ /* 0x000fe2000f8e9602 */
[----:B------:R-:W-:-:S03]  /*0490*/  UIADD3 UR32, UR6, 0x78dde6e4, URZ ;  /* 0x78dde6e406207890 */ /* 0x000fc6000fffe03f */
[----:B------:R-:W-:Y:S01]  /*04a0*/  LOP3.LUT R2, R51, UR30, R46, 0x96, !PT ;  /* 0x0000001e33027c12 */ /* 0x000fe2000f8e962e */
[----:B0-----:R-:W-:Y:S01]  /*04b0*/  IMAD.WIDE.U32 R44, R3, -0x326172a9, RZ ;  /* 0xcd9e8d57032c7825 */ /* 0x001fe200078e00ff */
[----:B------:R-:W-:-:S03]  /*04c0*/  UIADD3 UR33, UR7, -0x126145ec, URZ ;  /* 0xed9eba1407217890 */ /* 0x000fc6000fffe03f */
[----:B------:R-:W-:Y:S01]  /*04d0*/  IMAD.WIDE.U32 R2, R2, -0x2daee0ad, RZ ;  /* 0xd2511f5302027825 */ /* 0x000fe200078e00ff */
[----:B------:R-:W-:Y:S01]  /*04e0*/  LOP3.LUT R46, R45, UR32, R50, 0x96, !PT ;  /* 0x000000202d2e7c12 */ /* 0x000fe2000f8e9632 */
[----:B------:R-:W-:-:S03]  /*04f0*/  UIADD3 UR35, UR7, -0x56f99767, URZ ;  /* 0xa906689907237890 */ /* 0x000fc6000fffe03f */
[----:B------:R-:W-:Y:S01]  /*0500*/  LOP3.LUT R48, R3, UR33, R48, 0x96, !PT ;  /* 0x0000002103307c12 */ /* 0x000fe2000f8e9630 */
[----:B------:R-:W-:Y:S01]  /*0510*/  IMAD.WIDE.U32 R46, R46, -0x2daee0ad, RZ ;  /* 0xd2511f532e2e7825 */ /* 0x000fe200078e00ff */
[----:B------:R-:W-:-:S03]  /*0520*/  UIADD3 UR34, UR6, 0x1715609d, URZ ;  /* 0x1715609d06227890 */ /* 0x000fc6000fffe03f */
[----:B------:R-:W-:Y:S01]  /*0530*/  IMAD.WIDE.U32 R48, R48, -0x326172a9, RZ ;  /* 0xcd9e8d5730307825 */ /* 0x000fe200078e00ff */
[----:B------:R-:W-:Y:S01]  /*0540*/  LOP3.LUT R45, R47, UR35, R2, 0x96, !PT ;  /* 0x000000232f2d7c12 */ /* 0x000fe2000f8e9602 */
[----:B------:R-:W-:-:S03]  /*0550*/  UIADD3 UR36, UR6, -0x4ab325aa, URZ ;  /* 0xb54cda5606247890 */ /* 0x000fc6000fffe03f */
[----:B------:R-:W-:Y:S01]  /*0560*/  LOP3.LUT R2, R49, UR34, R44, 0x96, !PT ;  /* 0x0000002231027c12 */ /* 0x000fe2000f8e962c */
[----:B------:R-:W-:Y:S01]  /*0570*/  IMAD.WIDE.U32 R44, R45, -0x326172a9, RZ ;  /* 0xcd9e8d572d2c7825 */ /* 0x000fe200078e00ff */
[----:B------:R-:W-:-:S03]  /*0580*/  UIADD3 UR37, UR7, 0x646e171e, URZ ;  /* 0x646e171e07257890 */ /* 0x000fc6000fffe03f */
[----:B------:R-:W-:Y:S01]  /*0590*/  IMAD.WIDE.U32 R2, R2, -0x2daee0ad, RZ ;  /* 0xd2511f5302027825 */ /* 0x000fe200078e00ff */
[----:B------:R-:W-:-:S04]  /*05a0*/  LOP3.LUT R47, R45, UR36, R48, 0x96, !PT ;  /* 0x000000242d2f7c12 */ /* 0x000fc8000f8e9630 */
[----:B------:R-:W-:Y:S01]  /*05b0*/  LOP3.LUT R48, R3, UR37, R46, 0x96, !PT ;  /* 0x0000002503307c12 */ /* 0x000fe2000f8e962e */
[----:B------:R-:W-:-:S04]  /*05c0*/  UIADD3 UR38, UR6, 0x5384540f, URZ ;  /* 0x5384540f06267890 */ /* 0x000fc8000fffe03f */
[----:B------:R-:W-:Y:S01]  /*05d0*/  IMAD.WIDE.U32 R48, R48, -0x326172a9, RZ ;  /* 0xcd9e8d5730307825 */ /* 0x000fe200078e00ff */
[----:B------:R-:W-:Y:S01]  /*05e0*/  UIADD3 UR39, UR7, 0x1fd5c5a3, URZ ;  /* 0x1fd5c5a307277890 */ /* 0x000fe2000fffe03f */
[----:B------:R-:W-:Y:S02]  /*05f0*/  ISETP.GE.AND P2, PT, R193, UR10, PT ;  /* 0x0000000ac1007c0c */ /* 0x000fe4000bf46270 */
[----:B------:R-:W-:Y:S01]  /*0600*/  IMAD.WIDE.U32 R46, R47, -0x2daee0ad, RZ ;  /* 0xd2511f532f2e7825 */ /* 0x000fe200078e00ff */
[----:B------:R-:W-:Y:S01]  /*0610*/  LOP3.LUT R191, R49, UR38, R44, 0x96, !PT ;  /* 0x0000002631bf7c12 */ /* 0x000fe2000f8e962c */
[----:B------:R-:W-:-:S03]  /*0620*/  UIADD3 UR41, UR7, -0x24c28bd8, URZ ;  /* 0xdb3d742807297890 */ /* 0x000fc6000fffe03f */
[----:B------:R-:W-:Y:S01]  /*0630*/  LOP3.LUT R190, R47, UR39, R2, 0x96, !PT ;  /* 0x000000272fbe7c12 */ /* 0x000fe2000f8e9602 */
[----:B------:R-:W-:Y:S01]  /*0640*/  IMAD.HI.U32 R3, R191, -0x2daee0ad, RZ ;  /* 0xd2511f53bf037827 */ /* 0x000fe200078e00ff */
[----:B------:R-:W-:Y:S01]  /*0650*/  IADD3 R2, P3, R52, UR8, RZ ;  /* 0x0000000834027c10 */ /* 0x000fe2000ff7e0ff */
[----:B------:R-:W-:Y:S02]  /*0660*/  UIADD3 UR40, UR6, -0xe443238, URZ ;  /* 0xf1bbcdc806287890 */ /* 0x000fe4000fffe03f */
[----:B------:R-:W-:Y:S01]  /*0670*/  IMAD.HI.U32 R45, R190, -0x326172a9, RZ ;  /* 0xcd9e8d57be2d7827 */ /* 0x000fe200078e00ff */
[----:B------:R-:W-:-:S03]  /*0680*/  LOP3.LUT R194, R3, UR41, R46, 0x96, !PT ;  /* 0x0000002903c27c12 */ /* 0x000fc6000f8e962e */
[----:B------:R-:W-:Y:S01]  /*0690*/  IMAD.X R3, RZ, RZ, UR9, P3 ;  /* 0x00000009ff037e24 */ /* 0x000fe200098e06ff */
[----:B------:R-:W-:Y:S01]  /*06a0*/  LOP3.LUT R192, R45, UR40, R48, 0x96, !PT ;  /* 0x000000282dc07c12 */ /* 0x000fe2000f8e9630 */
[----:B------:R-:W-:Y:S06]  /*06b0*/  @P2 EXIT ;  /* 0x000000000000294d */ /* 0x000fec0003800000 */
[----:B------:R-:W0:Y:S01]  /*06c0*/  LDC.64 R100, c[0x0][0x260] ;  /* 0x00009800ff647b82 */ /* 0x000e220000000a00 */
[----:B-----5:R-:W-:Y:S02]  /*06d0*/  @!P0 CS2R R4, SRZ ;  /* 0x0000000000048805 */ /* 0x020fe4000001ff00 */
[----:B------:R-:W-:Y:S02]  /*06e0*/  @!P0 CS2R R6, SRZ ;  /* 0x0000000000068805 */ /* 0x000fe4000001ff00 */
[----:B------:R-:W-:Y:S02]  /*06f0*/  @!P0 CS2R R8, SRZ ;  /* 0x0000000000088805 */ /* 0x000fe4000001ff00 */
[----:B------:R-:W-:Y:S02]  /*0700*/  @!P0 CS2R R10, SRZ ;  /* 0x00000000000a8805 */ /* 0x000fe4000001ff00 */
[----:B------:R-:W-:Y:S02]  /*0710*/  @!P0 CS2R R12, SRZ ;  /* 0x00000000000c8805 */ /* 0x000fe4000001ff00 */
[----:B------:R-:W-:-:S02]  /*0720*/  @!P0 CS2R R14, SRZ ;  /* 0x00000000000e8805 */ /* 0x000fc4000001ff00 */
[----:B------:R-:W-:Y:S02]  /*0730*/  @!P0 CS2R R16, SRZ ;  /* 0x0000000000108805 */ /* 0x000fe4000001ff00 */
[----:B------:R-:W-:Y:S01]  /*0740*/  @!P0 CS2R R18, SRZ ;  /* 0x0000000000128805 */ /* 0x000fe2000001ff00 */
[----:B------:R-:W5:Y:S01]  /*0750*/  LDG.E.128 R88, desc[UR4][R2.64] ;  /* 0x0000000402587981 */ /* 0x000f62000c1e1d00 */
[----:B------:R-:W-:Y:S02]  /*0760*/  @!P0 CS2R R20, SRZ ;  /* 0x0000000000148805 */ /* 0x000fe4000001ff00 */
[----:B------:R-:W-:Y:S02]  /*0770*/  @!P0 CS2R R22, SRZ ;  /* 0x0000000000168805 */ /* 0x000fe4000001ff00 */
[----:B------:R-:W-:Y:S01]  /*0780*/  @!P0 CS2R R24, SRZ ;  /* 0x0000000000188805 */ /* 0x000fe2000001ff00 */
[----:B------:R-:W5:Y:S01]  /*0790*/  LDG.E.128 R84, desc[UR4][R2.64+0x200] ;  /* 0x0002000402547981 */ /* 0x000f62000c1e1d00 */
[----:B------:R-:W-:-:S02]  /*07a0*/  @!P0 CS2R R26, SRZ ;  /* 0x00000000001a8805 */ /* 0x000fc4000001ff00 */
[----:B------:R-:W-:Y:S01]  /*07b0*/  @!P1 CS2R R28, SRZ ;  /* 0x00000000001c9805 */ /* 0x000fe2000001ff00 */
[----:B------:R-:W5:Y:S01]  /*07c0*/  LDG.E.128 R80, desc[UR4][R2.64+0x400] ;  /* 0x0004000402507981 */ /* 0x000f62000c1e1d00 */
[----:B------:R-:W-:-:S03]  /*07d0*/  @!P1 CS2R R92, SRZ ;  /* 0x00000000005c9805 */ /* 0x000fc6000001ff00 */
[----:B------:R-:W5:Y:S01]  /*07e0*/  LDG.E.128 R76, desc[UR4][R2.64+0x600] ;  /* 0x00060004024c7981 */ /* 0x000f62000c1e1d00 */
[----:B------:R-:W-:-:S03]  /*07f0*/  @!P1 CS2R R30, SRZ ;  /* 0x00000000001e9805 */ /* 0x000fc6000001ff00 */
[----:B------:R-:W5:Y:S01]  /*0800*/  LDG.E.128 R72, desc[UR4][R2.64+0x800] ;  /* 0x0008000402487981 */ /* 0x000f62000c1e1d00 */
[----:B0-----:R-:W-:-:S03]  /*0810*/  IMAD.WIDE.U32 R100, R198, 0x10, R100 ;  /* 0x00000010c6647825 */ /* 0x001fc600078e0064 */
[----:B------:R0:W5:Y:S01]  /*0820*/  LDG.E.128 R68, desc[UR4][R2.64+0xa00] ;  /* 0x000a000402447981 */ /* 0x000162000c1e1d00 */
[----:B------:R-:W-:Y:S02]  /*0830*/  @!P1 CS2R R32, SRZ ;  /* 0x0000000000209805 */ /* 0x000fe4000001ff00 */
[----:B------:R-:W-:Y:S02]  /*0840*/  @!P1 CS2R R34, SRZ ;  /* 0x0000000000229805 */ /* 0x000fe4000001ff00 */
[----:B------:R-:W-:Y:S01]  /*0850*/  @!P1 CS2R R36, SRZ ;  /* 0x0000000000249805 */ /* 0x000fe2000001ff00 */
[----:B------:R1:W5:Y:S01]  /*0860*/  LDG.E.128 R64, desc[UR4][R100.64] ;  /* 0x0000000464407981 */ /* 0x000362000c1e1d00 */
[----:B------:R-:W-:Y:S02]  /*0870*/  @!P1 CS2R R38, SRZ ;  /* 0x0000000000269805 */ /* 0x000fe4000001ff00 */
[----:B------:R-:W-:Y:S02]  /*0880*/  @!P1 CS2R R40, SRZ ;  /* 0x0000000000289805 */ /* 0x000fe4000001ff00 */
[----:B------:R-:W-:Y:S01]  /*0890*/  @!P1 CS2R R42, SRZ ;  /* 0x00000000002a9805 */ /* 0x000fe2000001ff00 */
[----:B------:R1:W5:Y:S01]  /*08a0*/  LDG.E.128 R60, desc[UR4][R100.64+0x200] ;  /* 0x00020004643c7981 */ /* 0x000362000c1e1d00 */
[----:B------:R-:W-:-:S02]  /*08b0*/  @!P1 CS2R R96, SRZ ;  /* 0x0000000000609805 */ /* 0x000fc4000001ff00 */
[----:B------:R-:W-:Y:S02]  /*08c0*/  @!P1 CS2R R98, SRZ ;  /* 0x0000000000629805 */ /* 0x000fe4000001ff00 */
[----:B------:R-:W-:Y:S01]  /*08d0*/  @!P1 CS2R R94, SRZ ;  /* 0x00000000005e9805 */ /* 0x000fe2000001ff00 */
[----:B------:R1:W5:Y:S01]  /*08e0*/  LDG.E.128 R56, desc[UR4][R100.64+0x400] ;  /* 0x0004000464387981 */ /* 0x000362000c1e1d00 */
[----:B------:R-:W-:Y:S01]  /*08f0*/  UIADD3 UR42, UR6, -0x700cb87f, URZ ;  /* 0x8ff34781062a7890 */ /* 0x000fe2000fffe03f */
[----:B------:R-:W-:Y:S01]  /*0900*/  IMAD R191, R191, -0x2daee0ad, RZ ;  /* 0xd2511f53bfbf7824 */ /* 0x000fe200078e02ff */
[----:B------:R-:W-:Y:S01]  /*0910*/  UIADD3 UR43, UR7, -0x695add53, URZ ;  /* 0x96a522ad072b7890 */ /* 0x000fe2000fffe03f */
[----:B------:R1:W5:Y:S01]  /*0920*/  LDG.E.128 R52, desc[UR4][R100.64+0x600] ;  /* 0x0006000464347981 */ /* 0x000362000c1e1d00 */
[----:B------:R-:W-:Y:S01]  /*0930*/  IMAD R190, R190, -0x326172a9, RZ ;  /* 0xcd9e8d57bebe7824 */ /* 0x000fe200078e02ff */
[----:B------:R-:W-:Y:S01]  /*0940*/  ULDC.64 UR8, c[0x0][0x228] ;  /* 0x00008a0000087ab9 */ /* 0x000fe20000000a00 */
[----:B------:R-:W-:Y:S01]  /*0950*/  LOP3.LUT R200, R200, 0x3, RZ, 0xc0, !PT ;  /* 0x00000003c8c87812 */ /* 0x000fe200078ec0ff */
[----:B------:R1:W5:Y:S01]  /*0960*/  LDG.E.128 R48, desc[UR4][R100.64+0x800] ;  /* 0x0008000464307981 */ /* 0x000362000c1e1d00 */
[----:B------:R-:W-:Y:S01]  /*0970*/  IMAD.MOV.U32 R189, RZ, RZ, RZ ;  /* 0x000000ffffbd7224 */ /* 0x000fe200078e00ff */
[----:B------:R-:W-:Y:S01]  /*0980*/  ULDC UR23, c[0x0][0x218] ;  /* 0x0000860000177ab9 */ /* 0x000fe20000000800 */
[----:B------:R-:W-:Y:S01]  /*0990*/  ULDC.U8 UR24, c[0x0][0x2a0] ;  /* 0x0000a80000187ab9 */ /* 0x000fe20000000000 */
[----:B------:R1:W5:Y:S01]  /*09a0*/  LDG.E.128 R44, desc[UR4][R100.64+0xa00] ;  /* 0x000a0004642c7981 */ /* 0x000362000c1e1d00 */
[C---:B------:R-:W-:Y:S01]  /*09b0*/  PRMT R133, R4.reuse, 0x7632, R133 ;  /* 0x0000763204857816 */ /* 0x040fe20000000085 */
[----:B------:R-:W-:Y:S01]  /*09c0*/  IMAD.U32 R0, R4, 0x10000, RZ ;  /* 0x0001000004007824 */ /* 0x000fe200078e00ff */
[C---:B------:R-:W-:Y:S01]  /*09d0*/  PRMT R135, R5.reuse, 0x7632, R135 ;  /* 0x0000763205877816 */ /* 0x040fe20000000087 */
[C---:B0-----:R-:W-:Y:S01]  /*09e0*/  IMAD.U32 R3, R6.reuse, 0x10000, RZ ;  /* 0x0001000006037824 */ /* 0x041fe200078e00ff */
[----:B------:R-:W-:Y:S01]  /*09f0*/  SHF.L.U32 R2, R5, 0x10, RZ ;  /* 0x0000001005027819 */ /* 0x000fe200000006ff */
[----:B------:R-:W-:Y:S01]  /*0a00*/  IMAD.U32 R4, R7, 0x10000, RZ ;  /* 0x0001000007047824 */ /* 0x000fe200078e00ff */
[----:B------:R-:W-:Y:S01]  /*0a10*/  PRMT R137, R6, 0x7632, R137 ;  /* 0x0000763206897816 */ /* 0x000fe20000000089 */
[----:B------:R-:W-:Y:S01]  /*0a20*/  IMAD.U32 R6, R9, 0x10000, RZ ;  /* 0x0001000009067824 */ /* 0x000fe200078e00ff */
[----:B------:R-:W-:Y:S01]  /*0a30*/  PRMT R139, R7, 0x7632, R139 ;  /* 0x00007632078b7816 */ /* 0x000fe2000000008b */
[----:B------:R-:W-:Y:S01]  /*0a40*/  IMAD.U32 R7, R10, 0x10000, RZ ;  /* 0x000100000a077824 */ /* 0x000fe200078e00ff */
[C---:B------:R-:W-:Y:S01]  /*0a50*/  PRMT R141, R8.reuse, 0x7632, R141 ;  /* 0x00007632088d7816 */ /* 0x040fe2000000008d */
[----:B------:R-:W-:Y:S01]  /*0a60*/  ULDC UR25, c[0x0][0x2d8] ;  /* 0x0000b60000197ab9 */ /* 0x000fe20000000800 */
[----:B------:R-:W-:Y:S01]  /*0a70*/  SHF.L.U32 R5, R8, 0x10, RZ ;  /* 0x0000001008057819 */ /* 0x000fe200000006ff */
[----:B------:R-:W-:Y:S01]  /*0a80*/  ULDC.64 UR10, c[0x0][0x230] ;  /* 0x00008c00000a7ab9 */ /* 0x000fe20000000a00 */
[----:B------:R-:W-:Y:S01]  /*0a90*/  PRMT R143, R9, 0x7632, R143 ;  /* 0x00007632098f7816 */ /* 0x000fe2000000008f */
[----:B------:R-:W-:Y:S01]  /*0aa0*/  IMAD.U32 R9, R12, 0x10000, RZ ;  /* 0x000100000c097824 */ /* 0x000fe200078e00ff */
[----:B------:R-:W-:Y:S01]  /*0ab0*/  PRMT R145, R10, 0x7632, R145 ;  /* 0x000076320a917816 */ /* 0x000fe20000000091 */
[----:B------:R-:W-:Y:S01]  /*0ac0*/  IMAD.U32 R10, R13, 0x10000, RZ ;  /* 0x000100000d0a7824 */ /* 0x000fe200078e00ff */
[C---:B------:R-:W-:Y:S01]  /*0ad0*/  PRMT R147, R11.reuse, 0x7632, R147 ;  /* 0x000076320b937816 */ /* 0x040fe20000000093 */
[----:B------:R-:W-:Y:S01]  /*0ae0*/  ULDC.64 UR12, c[0x0][0x238] ;  /* 0x00008e00000c7ab9 */ /* 0x000fe20000000a00 */
        /* <DEDUP_REMOVED lines=16> */
[----:B------:R-:W-:-:S02]  /*0bf0*/  SHF.L.U32 R14, R17, 0x10, RZ ;  /* 0x00000010110e7819 */ /* 0x000fc400000006ff */
[----:B------:R-:W-:Y:S01]  /*0c00*/  PRMT R161, R18, 0x7632, R161 ;  /* 0x0000763212a17816 */ /* 0x000fe200000000a1 */
[----:B------:R-:W-:Y:S01]  /*0c10*/  IMAD.U32 R18, R21, 0x10000, RZ ;  /* 0x0001000015127824 */ /* 0x000fe200078e00ff */
[----:B------:R-:W-:Y:S01]  /*0c20*/  PRMT R163, R19, 0x7632, R163 ;  /* 0x0000763213a37816 */ /* 0x000fe200000000a3 */
[----:B------:R-:W-:Y:S01]  /*0c30*/  IMAD.U32 R19, R22, 0x10000, RZ ;  /* 0x0001000016137824 */ /* 0x000fe200078e00ff */
[C---:B------:R-:W-:Y:S02]  /*0c40*/  PRMT R165, R20.reuse, 0x7632, R165 ;  /* 0x0000763214a57816 */ /* 0x040fe400000000a5 */
[----:B------:R-:W-:Y:S02]  /*0c50*/  SHF.L.U32 R17, R20, 0x10, RZ ;  /* 0x0000001014117819 */ /* 0x000fe400000006ff */
        /* <DEDUP_REMOVED lines=13> */
[----:B------:R-:W-:Y:S02]  /*0d30*/  SHF.L.U32 R23, R26, 0x10, RZ ;  /* 0x000000101a177819 */ /* 0x000fe400000006ff */
[----:B------:R-:W-:Y:S01]  /*0d40*/  PRMT R179, R27, 0x7632, R179 ;  /* 0x000076321bb37816 */ /* 0x000fe200000000b3 */
[----:B------:R-:W-:Y:S01]  /*0d50*/  IMAD.U32 R27, R30, 0x10000, RZ ;  /* 0x000100001e1b7824 */ /* 0x000fe200078e00ff */
[----:B------:R-:W-:Y:S01]  /*0d60*/  PRMT R134, R28, 0x7632, R134 ;  /* 0x000076321c867816 */ /* 0x000fe20000000086 */
[----:B------:R-:W-:Y:S01]  /*0d70*/  IMAD.U32 R28, R31, 0x10000, RZ ;  /* 0x000100001f1c7824 */ /* 0x000fe200078e00ff */
[----:B------:R-:W-:Y:S01]  /*0d80*/  PRMT R174, R92, 0x7632, R174 ;  /* 0x000076325cae7816 */ /* 0x000fe200000000ae */
[----:B------:R-:W-:Y:S01]  /*0d90*/  IMAD.HI.U32 R92, R192, -0x2daee0ad, RZ ;  /* 0xd2511f53c05c7827 */ /* 0x000fe200078e00ff */
[----:B------:R-:W-:Y:S02]  /*0da0*/  PRMT R176, R93, 0x7632, R176 ;  /* 0x000076325db07816 */ /* 0x000fe400000000b0 */
[C---:B------:R-:W-:Y:S01]  /*0db0*/  PRMT R136, R29.reuse, 0x7632, R136 ;  /* 0x000076321d887816 */ /* 0x040fe20000000088 */
[----:B------:R-:W-:Y:S01]  /*0dc0*/  IMAD.HI.U32 R93, R194, -0x326172a9, RZ ;  /* 0xcd9e8d57c25d7827 */ /* 0x000fe200078e00ff */
[----:B------:R-:W-:-:S02]  /*0dd0*/  SHF.L.U32 R26, R29, 0x10, RZ ;  /* 0x000000101d1a7819 */ /* 0x000fc400000006ff */
[----:B------:R-:W-:Y:S01]  /*0de0*/  PRMT R138, R30, 0x7632, R138 ;  /* 0x000076321e8a7816 */ /* 0x000fe2000000008a */
[----:B------:R-:W-:Y:S01]  /*0df0*/  IMAD.U32 R30, R33, 0x10000, RZ ;  /* 0x00010000211e7824 */ /* 0x000fe200078e00ff */
[----:B------:R-:W-:Y:S01]  /*0e00*/  PRMT R140, R31, 0x7632, R140 ;  /* 0x000076321f8c7816 */ /* 0x000fe2000000008c */
[C---:B------:R-:W-:Y:S01]  /*0e10*/  IMAD.U32 R31, R34.reuse, 0x10000, RZ ;  /* 0x00010000221f7824 */ /* 0x040fe200078e00ff */
        /* <DEDUP_REMOVED lines=8> */
[----:B------:R-:W-:Y:S02]  /*0ea0*/  PRMT R168, R97, 0x7632, R168 ;  /* 0x0000763261a87816 */ /* 0x000fe400000000a8 */
[----:B------:R-:W-:-:S02]  /*0eb0*/  PRMT R170, R98, 0x7632, R170 ;  /* 0x0000763262aa7816 */ /* 0x000fc400000000aa */
[----:B------:R-:W-:Y:S01]  /*0ec0*/  PRMT R180, R95, 0x7632, R180 ;  /* 0x000076325fb47816 */ /* 0x000fe200000000b4 */
[----:B------:R-:W-:Y:S01]  /*0ed0*/  IMAD.U32 R33, R36, 0x10000, RZ ;  /* 0x0001000024217824 */ /* 0x000fe200078e00ff */
[C---:B------:R-:W-:Y:S01]  /*0ee0*/  PRMT R142, R32.reuse, 0x7632, R142 ;  /* 0x00007632208e7816 */ /* 0x040fe2000000008e */
[----:B------:R-:W-:Y:S01]  /*0ef0*/  IMAD.U32 R34, R37, 0x10000, RZ ;  /* 0x0001000025227824 */ /* 0x000fe200078e00ff */
[----:B------:R-:W-:Y:S02]  /*0f00*/  SHF.L.U32 R29, R32, 0x10, RZ ;  /* 0x00000010201d7819 */ /* 0x000fe400000006ff */
[----:B------:R-:W-:Y:S02]  /*0f10*/  PRMT R148, R35, 0x7632, R148 ;  /* 0x0000763223947816 */ /* 0x000fe40000000094 */
[----:B------:R-:W-:Y:S02]  /*0f20*/  PRMT R154, R38, 0x7632, R154 ;  /* 0x00007632269a7816 */ /* 0x000fe4000000009a */
[----:B------:R-:W-:-:S02]  /*0f30*/  PRMT R160, R41, 0x7632, R160 ;  /* 0x0000763229a07816 */ /* 0x000fc400000000a0 */
[----:B------:R-:W-:Y:S02]  /*0f40*/  PRMT R166, R96, 0x7632, R166 ;  /* 0x0000763260a67816 */ /* 0x000fe400000000a6 */
[----:B------:R-:W-:Y:S02]  /*0f50*/  PRMT R172, R99, 0x7632, R172 ;  /* 0x0000763263ac7816 */ /* 0x000fe400000000ac */
[----:B------:R-:W-:Y:S01]  /*0f60*/  PRMT R178, R94, 0x7632, R178 ;  /* 0x000076325eb27816 */ /* 0x000fe200000000b2 */
[----:B------:R-:W-:Y:S01]  /*0f70*/  IMAD.U32 R36, R39, 0x10000, RZ ;  /* 0x0001000027247824 */ /* 0x000fe200078e00ff */
[----:B------:R-:W-:Y:S01]  /*0f80*/  SHF.L.U32 R32, R35, 0x10, RZ ;  /* 0x0000001023207819 */ /* 0x000fe200000006ff */
[----:B------:R-:W-:Y:S01]  /*0f90*/  IMAD.U32 R37, R40, 0x10000, RZ ;  /* 0x0001000028257824 */ /* 0x000fe200078e00ff */
[----:B------:R-:W-:Y:S01]  /*0fa0*/  SHF.L.U32 R35, R38, 0x10, RZ ;  /* 0x0000001026237819 */ /* 0x000fe200000006ff */
[----:B------:R-:W-:Y:S01]  /*0fb0*/  BSSY B0, `(.L_x_1725) ;  /* 0x0002586000007945 */ /* 0x000fe20003800000 */
[----:B------:R-:W-:Y:S01]  /*0fc0*/  ISETP.NE.U32.AND P0, PT, RZ, UR8, PT ;  /* 0x00000008ff007c0c */ /* 0x000fe2000bf05070 */
        /* <DEDUP_REMOVED lines=9> */
[----:B------:R-:W-:Y:S01]  /*1060*/  LOP3.LUT R190, R93, UR42, R190, 0x96, !PT ;  /* 0x0000002a5dbe7c12 */ /* 0x000fe2000f8e96be */
[----:B------:R-:W-:Y:S01]  /*1070*/  IMAD R194, R194, -0x326172a9, RZ ;  /* 0xcd9e8d57c2c27824 */ /* 0x000fe200078e02ff */
[----:B------:R-:W-:Y:S01]  /*1080*/  LOP3.LUT R191, R92, UR43, R191, 0x96, !PT ;  /* 0x0000002b5cbf7c12 */ /* 0x000fe2000f8e96bf */
[----:B------:R-:W-:Y:S01]  /*1090*/  IMAD R192, R192, -0x2daee0ad, RZ ;  /* 0xd2511f53c0c07824 */ /* 0x000fe200078e02ff */
        /* <DEDUP_REMOVED lines=47> */
[----:B------:R-:W-:Y:S01]  /*1390*/  IMAD.U32 R180, R180, 0x10000, RZ ;  /* 0x00010000b4b47824 */ /* 0x000fe200078e00ff */
[----:B------:R-:W-:Y:S01]  /*13a0*/  ISETP.NE.AND.EX P0, PT, RZ, UR9, PT, P0 ;  /* 0x00000009ff007c0c */ /* 0x000fe2000bf05300 */
[----:B-1----:R-:W-:-:S12]  /*13b0*/  ULDC.64 UR8, c[0x0][0x228] ;  /* 0x00008a0000087ab9 */ /* 0x002fd80000000a00 */
.L_x_2501:
[----:B--2---:R-:W0:Y:S01]  /*13c0*/  @P0 LDC.64 R100, c[0x0][0x228] ;  /* 0x00008a00ff640b82 */ /* 0x004e220000000a00 */
[----:B------:R-:W-:Y:S01]  /*13d0*/  ISETP.NE.U32.AND P1, PT, RZ, UR10, PT ;  /* 0x0000000aff007c0c */ /* 0x000fe2000bf25070 */
[----:B------:R-:W-:-:S03]  /*13e0*/  IMAD R102, R193, UR23, RZ ;  /* 0x00000017c1667c24 */ /* 0x000fc6000f8e02ff */
[----:B------:R-:W-:Y:S02]  /*13f0*/  ISETP.NE.AND.EX P1, PT, RZ, UR11, PT, P1 ;  /* 0x0000000bff007c0c */ /* 0x000fe4000bf25310 */
[----:B------:R-:W-:Y:S01]  /*1400*/  SHF.R.S32.HI R103, RZ, 0x1f, R102 ;  /* 0x0000001fff677819 */ /* 0x000fe20000011466 */
[----:B------:R-:W1:Y:S03]  /*1410*/  LDC.64 R226, c[0x0][0x220] ;  /* 0x00008800ffe27b82 */ /* 0x000e660000000a00 */
[----:B------:R-:W-:-:S04]  /*1420*/  LEA.HI R103, R103, R102, RZ, 0x3 ;  /* 0x0000006667677211 */ /* 0x000fc800078f18ff */
[----:B------:R-:W-:-:S04]  /*1430*/  LEA.HI.SX32 R105, R103, R198, 0x1d ;  /* 0x000000c667697211 */ /* 0x000fc800078feaff */
[----:B------:R-:W-:-:S04]  /*1440*/  @P1 LEA R106, P3, R105, UR10, 0x4 ;  /* 0x0000000a696a1c11 */ /* 0x000fc8000f8620ff */
[C---:B------:R-:W-:Y:S02]  /*1450*/  @P1 LEA.HI.X R107, R105.reuse, UR11, RZ, 0x4, P3 ;  /* 0x0000000b696b1c11 */ /* 0x040fe400098f24ff */
[----:B0-----:R-:W-:-:S03]  /*1460*/  @P0 LEA R108, P2, R105, R100, 0x4 ;  /* 0x00000064696c0211 */ /* 0x001fc600078420ff */
[----:B-----5:R0:W5:Y:S01]  /*1470*/  @P1 LDG.E.128 R92, desc[UR4][R106.64] ;  /* 0x000000046a5c1981 */ /* 0x020162000c1e1d00 */
[C---:B------:R-:W-:Y:S01]  /*1480*/  @P0 LEA.HI.X R109, R105.reuse, R101, RZ, 0x4, P2 ;  /* 0x00000065696d0211 */ /* 0x040fe200010f24ff */
[----:B-1----:R-:W-:-:S04]  /*1490*/  IMAD.WIDE.U32 R102, R105, 0x10, R226 ;  /* 0x0000001069667825 */ /* 0x002fc800078e00e2 */
[----:B------:R0:W5:Y:S04]  /*14a0*/  @P0 LDG.E.128 R96, desc[UR4][R108.64] ;  /* 0x000000046c600981 */ /* 0x000168000c1e1d00 */
[----:B------:R-:W5:Y:S01]  /*14b0*/  LDG.E.128 R100, desc[UR4][R102.64] ;  /* 0x0000000466647981 */ /* 0x000f62000c1e1d00 */
[C---:B------:R-:W-:Y:S01]  /*14c0*/  ISETP.NE.AND P2, PT, R200.reuse, 0x1, PT ;  /* 0x00000001c800780c */ /* 0x040fe20003f45270 */
[----:B------:R-:W-:Y:S01]  /*14d0*/  BSSY B1, `(.L_x_1726) ;  /* 0x000000c000017945 */ /* 0x000fe20003800000 */
[----:B------:R-:W-:-:S11]  /*14e0*/  IADD3 R110, R200, 0x1, RZ ;  /* 0x00000001c86e7810 */ /* 0x000fd60007ffe0ff */
[----:B0-----:R-:W-:Y:S05]  /*14f0*/  @!P2 BRA `(.L_x_1727) ;  /* 0x000000000020a947 */ /* 0x001fea0003800000 */
        /* <DEDUP_REMOVED lines=8> */
.L_x_1727:
[----:B------:R-:W-:-:S07]  /*1580*/  IMAD.MOV.U32 R104, RZ, RZ, R194 ;  /* 0x000000ffff687224 */ /* 0x000fce00078e00c2 */
.L_x_1728:
[----:B------:R-:W-:Y:S05]  /*1590*/  BSYNC B1 ;  /* 0x0000000000017941 */ /* 0x000fea0003800000 */
.L_x_1726:
        /* <DEDUP_REMOVED lines=16> */
.L_x_1732:
[----:B------:R-:W-:Y:S05]  /*16a0*/  BSYNC B2 ;  /* 0x0000000000027941 */ /* 0x000fea0003800000 */
.L_x_1731:
[----:B------:R-:W-:Y:S01]  /*16b0*/  IMAD.HI.U32 R106, R197, -0x326172a9, RZ ;  /* 0xcd9e8d57c56a7827 */ /* 0x000fe200078e00ff */
[----:B------:R-:W-:-:S03]  /*16c0*/  LOP3.LUT R107, R108, UR7, R189, 0x96, !PT ;  /* 0x000000076c6b7c12 */ /* 0x000fc6000f8e96bd */
[----:B------:R-:W-:Y:S01]  /*16d0*/  IMAD R109, R197, -0x326172a9, RZ ;  /* 0xcd9e8d57c56d7824 */ /* 0x000fe200078e02ff */
[----:B------:R-:W-:Y:S01]  /*16e0*/  LOP3.LUT R110, R106, UR6, R195, 0x96, !PT ;  /* 0x000000066a6e7c12 */ /* 0x000fe2000f8e96c3 */
[----:B------:R-:W-:-:S04]  /*16f0*/  IMAD.WIDE.U32 R106, R107, -0x326172a9, RZ ;  /* 0xcd9e8d576b6a7825 */ /* 0x000fc800078e00ff */
[----:B------:R-:W-:Y:S01]  /*1700*/  IMAD R113, R196, -0x2daee0ad, RZ ;  /* 0xd2511f53c4717824 */ /* 0x000fe200078e02ff */
[----:B------:R-:W-:Y:S01]  /*1710*/  LOP3.LUT R109, R107, UR26, R109, 0x96, !PT ;  /* 0x0000001a6b6d7c12 */ /* 0x000fe2000f8e966d */
[----:B------:R-:W-:-:S05]  /*1720*/  IMAD.WIDE.U32 R110, R110, -0x2daee0ad, RZ ;  /* 0xd2511f536e6e7825 */ /* 0x000fca00078e00ff */
[----:B------:R-:W-:Y:S01]  /*1730*/  LOP3.LUT R108, R111, UR27, R113, 0x96, !PT ;  /* 0x0000001b6f6c7c12 */ /* 0x000fe2000f8e9671 */
[----:B------:R-:W-:-:S04]  /*1740*/  IMAD.WIDE.U32 R112, R109, -0x2daee0ad, RZ ;  /* 0xd2511f536d707825 */ /* 0x000fc800078e00ff */
[----:B------:R-:W-:Y:S01]  /*1750*/  IMAD.WIDE.U32 R108, R108, -0x326172a9, RZ ;  /* 0xcd9e8d576c6c7825 */ /* 0x000fe200078e00ff */
[----:B------:R-:W-:-:S04]  /*1760*/  LOP3.LUT R107, R113, UR29, R110, 0x96, !PT ;  /* 0x0000001d716b7c12 */ /* 0x000fc8000f8e966e */
        /* <DEDUP_REMOVED lines=27> */
[----:B------:R-:W-:Y:S02]  /*1920*/  MOV R194, R110 ;  /* 0x0000006e00c27202 */ /* 0x000fe40000000f00 */
[----:B------:R-:W-:Y:S01]  /*1930*/  LOP3.LUT R190, R111, UR42, R190, 0x96, !PT ;  /* 0x0000002a6fbe7c12 */ /* 0x000fe2000f8e96be */
[----:B------:R-:W-:Y:S01]  /*1940*/  IMAD.MOV.U32 R192, RZ, RZ, R106 ;  /* 0x000000ffffc07224 */ /* 0x000fe200078e006a */
[----:B------:R-:W-:Y:S01]  /*1950*/  LOP3.LUT R191, R107, UR43, R108, 0x96, !PT ;  /* 0x0000002b6bbf7c12 */ /* 0x000fe2000f8e966c */
[----:B------:R-:W-:-:S07]  /*1960*/  IMAD.MOV.U32 R110, RZ, RZ, RZ ;  /* 0x000000ffff6e7224 */ /* 0x000fce00078e00ff */
.L_x_1730:
[----:B------:R-:W-:Y:S05]  /*1970*/  BSYNC B1 ;  /* 0x0000000000017941 */ /* 0x000fea0003800000 */
.L_x_1729:
[----:B------:R-:W0:Y:S01]  /*1980*/  LDC R117, c[0x0][0x298] ;  /* 0x0000a600ff757b82 */ /* 0x000e220000000800 */
[----:B------:R-:W-:Y:S01]  /*1990*/  HFMA2.MMA R116, -RZ, RZ, 0.1171875, 0 ;  /* 0x2f800000ff747435 */ /* 0x000fe200000001ff */
[----:B------:R-:W-:Y:S02]  /*19a0*/  ISETP.NE.U32.AND P2, PT, RZ, UR8, PT ;  /* 0x00000008ff007c0c */ /* 0x000fe4000bf45070 */
[----:B------:R-:W-:Y:S01]  /*19b0*/  I2FP.F32.U32 R107, R104 ;  /* 0x00000068006b7245 */ /* 0x000fe20000201000 */
[C---:B-----5:R-:W-:Y:S01]  /*19c0*/  IMAD.U32 R104, R100.reuse, 0x10000, RZ ;  /* 0x0001000064687824 */ /* 0x060fe200078e00ff */
[----:B------:R-:W-:Y:S02]  /*19d0*/  ISETP.NE.AND.EX P2, PT, RZ, UR9, PT, P2 ;  /* 0x00000009ff007c0c */ /* 0x000fe4000bf45320 */
[----:B------:R-:W1:Y:S01]  /*19e0*/  LDC R118, c[0x0][0x294] ;  /* 0x0000a500ff767b82 */ /* 0x000e620000000800 */
[----:B------:R-:W-:Y:S02]  /*19f0*/  PRMT R100, R100, 0x7632, R100 ;  /* 0x0000763264647816 */ /* 0x000fe40000000064 */
[----:B------:R-:W-:Y:S01]  /*1a00*/  FFMA.FTZ R107, R107, R116, 1.1641532182693481445e-10 ;  /* 0x2f0000006b6b7423 */ /* 0x000fe20000010074 */
[----:B0-----:R-:W-:-:S04]  /*1a10*/  FMUL.FTZ R108, R104, R117 ;  /* 0x00000075686c7220 */ /* 0x001fc80000410000 */
[----:B-1----:R-:W-:-:S04]  /*1a20*/  FSETP.GTU.FTZ.AND P3, PT, R107, R118, PT ;  /* 0x000000766b00720b */ /* 0x002fc80003f7c000 */
[----:B------:R-:W-:Y:S02]  /*1a30*/  P2R R104, PR, RZ, 0x8 ;  /* 0x00000008ff687803 */ /* 0x000fe40000000000 */
[----:B------:R-:W-:Y:S01]  /*1a40*/  FSEL R108, R108, RZ, !P3 ;  /* 0x000000ff6c6c7208 */ /* 0x000fe20005800000 */
[----:B------:R-:W-:Y:S06]  /*1a50*/  @P2 BRA `(.L_x_1733) ;  /* 0x0000000000182947 */ /* 0x000fec0003800000 */
[----:B------:R-:W-:Y:S01]  /*1a60*/  IMAD.MOV.U32 R106, RZ, RZ, R110 ;  /* 0x000000ffff6a7224 */ /* 0x000fe200078e006e */
[----:B------:R-:W-:Y:S06]  /*1a70*/  @!P1 BRA `(.L_x_1734) ;  /* 0x0000000400689947 */ /* 0x000fec0003800000 */
[----:B------:R-:W-:Y:S01]  /*1a80*/  SHF.L.U32 R107, R92, 0x10, RZ ;  /* 0x000000105c6b7819 */ /* 0x000fe200000006ff */
[----:B------:R-:W-:-:S04]  /*1a90*/  IMAD.MOV.U32 R106, RZ, RZ, R110 ;  /* 0x000000ffff6a7224 */ /* 0x000fc800078e006e */
[----:B------:R-:W-:Y:S01]  /*1aa0*/  FADD.FTZ R108, R108, R107 ;  /* 0x0000006b6c6c7221 */ /* 0x000fe20000010000 */
[----:B------:R-:W-:Y:S06]  /*1ab0*/  BRA `(.L_x_1734) ;  /* 0x0000000400587947 */ /* 0x000fec0003800000 */
.L_x_1733:
        /* <DEDUP_REMOVED lines=12> */
.L_x_1736:
[----:B------:R-:W-:-:S07]  /*1b80*/  MOV R109, R194 ;  /* 0x000000c2006d7202 */ /* 0x000fce0000000f00 */
.L_x_1737:
[----:B------:R-:W-:Y:S05]  /*1b90*/  BSYNC B1 ;  /* 0x0000000000017941 */ /* 0x000fea0003800000 */
.L_x_1735:
        /* <DEDUP_REMOVED lines=16> */
.L_x_1741:
[----:B------:R-:W-:Y:S05]  /*1ca0*/  BSYNC B2 ;  /* 0x0000000000027941 */ /* 0x000fea0003800000 */
.L_x_1740:
        /* <DEDUP_REMOVED lines=39> */
[----:B------:R-:W-:-:S03]  /*1f20*/  LOP3.LUT R190, R113, UR42, R190, 0x96, !PT ;  /* 0x0000002a71be7c12 */ /* 0x000fc6000f8e96be */
[----:B------:R-:W-:Y:S01]  /*1f30*/  IMAD.MOV.U32 R194, RZ, RZ, R112 ;  /* 0x000000ffffc27224 */ /* 0x000fe200078e0070 */
[----:B------:R-:W-:Y:S01]  /*1f40*/  MOV R192, R106 ;  /* 0x0000006a00c07202 */ /* 0x000fe20000000f00 */
[----:B------:R-:W-:Y:S01]  /*1f50*/  IMAD.MOV.U32 R106, RZ, RZ, RZ ;  /* 0x000000ffff6a7224 */ /* 0x000fe200078e00ff */
[----:B------:R-:W-:-:S07]  /*1f60*/  LOP3.LUT R191, R107, UR43, R110, 0x96, !PT ;  /* 0x0000002b6bbf7c12 */ /* 0x000fce000f8e966e */
.L_x_1739:
[----:B------:R-:W-:Y:S05]  /*1f70*/  BSYNC B1 ;  /* 0x0000000000017941 */ /* 0x000fea0003800000 */
.L_x_1738:
[----:B------:R-:W-:Y:S01]  /*1f80*/  I2FP.F32.U32 R107, R109 ;  /* 0x0000006d006b7245 */ /* 0x000fe20000201000 */
[----:B------:R-:W-:Y:S01]  /*1f90*/  IMAD.U32 R110, R96, 0x10000, RZ ;  /* 0x00010000606e7824 */ /* 0x000fe200078e00ff */
[----:B------:R-:W-:-:S03]  /*1fa0*/  @P1 SHF.L.U32 R109, R92, 0x10, RZ ;  /* 0x000000105c6d1819 */ /* 0x000fc600000006ff */
[----:B------:R-:W-:Y:S01]  /*1fb0*/  FFMA.FTZ R107, R107, R116, 1.1641532182693481445e-10 ;  /* 0x2f0000006b6b7423 */ /* 0x000fe20000010074 */
[----:B------:R-:W-:-:S04]  /*1fc0*/  FMUL.FTZ R110, R110, R117 ;  /* 0x000000756e6e7220 */ /* 0x000fc80000410000 */
[----:B------:R-:W-:-:S04]  /*1fd0*/  FSETP.GTU.FTZ.AND P3, PT, R107, R118, PT ;  /* 0x000000766b00720b */ /* 0x000fc80003f7c000 */
[----:B------:R-:W-:Y:S02]  /*1fe0*/  FSEL R107, R110, RZ, !P3 ;  /* 0x000000ff6e6b7208 */ /* 0x000fe40005800000 */
[----:B------:R-:W-:-:S03]  /*1ff0*/  SEL R188, RZ, 0x1, P3 ;  /* 0x00000001ffbc7807 */ /* 0x000fc60001800000 */
[----:B------:R-:W-:-:S04]  /*2000*/  FADD.FTZ R108, R108, R107 ;  /* 0x0000006b6c6c7221 */ /* 0x000fc80000010000 */
[----:B------:R-:W-:-:S07]  /*2010*/  @P1 FADD.FTZ R108, R108, R109 ;  /* 0x0000006d6c6c1221 */ /* 0x000fce0000010000 */
.L_x_1734:
        /* <DEDUP_REMOVED lines=12> */
.L_x_1743:
[----:B------:R-:W-:-:S07]  /*20e0*/  IMAD.MOV.U32 R119, RZ, RZ, R194 ;  /* 0x000000ffff777224 */ /* 0x000fce00078e00c2 */
.L_x_1744:
[----:B------:R-:W-:Y:S05]  /*20f0*/  BSYNC B1 ;  /* 0x0000000000017941 */ /* 0x000fea0003800000 */
.L_x_1742:
        /* <DEDUP_REMOVED lines=11> */
[----:B------:R-:W-:Y:S01]  /*21b0*/  @!P3 IADD3 R106, R189, 0x1, RZ ;  /* 0x00000001bd6ab810 */ /* 0x000fe20007ffe0ff */
[----:B------:R-:W-:-:S03]  /*21c0*/  @!P3 IMAD.MOV.U32 R195, RZ, RZ, RZ ;  /* 0x000000ffffc3b224 */ /* 0x000fc600078e00ff */
[----:B------:R-:W-:-:S13]  /*21d0*/  ISETP.NE.AND P4, PT, R197, RZ, !P3 ;  /* 0x000000ffc500720c */ /* 0x000fda0005f85270 */
[----:B------:R-:W-:-:S05]  /*21e0*/  @P4 IMAD.MOV R106, RZ, RZ, R189 ;  /* 0x000000ffff6a4224 */ /* 0x000fca00078e02bd */
[----:B------:R-:W-:-:S07]  /*21f0*/  @!P3 MOV R189, R106 ;  /* 0x0000006a00bdb202 */ /* 0x000fce0000000f00 */
.L_x_1748:
[----:B------:R-:W-:Y:S05]  /*2200*/  BSYNC B2 ;  /* 0x0000000000027941 */ /* 0x000fea0003800000 */
.L_x_1747:
[----:B------:R-:W-:Y:S01]  /*2210*/  IMAD.HI.U32 R106, R197, -0x326172a9, RZ ;  /* 0xcd9e8d57c56a7827 */ /* 0x000fe200078e00ff */
[----:B------:R-:W-:-:S03]  /*2220*/  LOP3.LUT R107, R110, UR7, R189, 0x96, !PT ;  /* 0x000000076e6b7c12 */ /* 0x000fc6000f8e96bd */
[----:B------:R-:W-:Y:S01]  /*2230*/  IMAD R109, R197, -0x326172a9, RZ ;  /* 0xcd9e8d57c56d7824 */ /* 0x000fe200078e02ff */
[----:B------:R-:W-:Y:S01]  /*2240*/  LOP3.LUT R112, R106, UR6, R195, 0x96, !PT ;  /* 0x000000066a707c12 */ /* 0x000fe2000f8e96c3 */
[----:B------:R-:W-:-:S04]  /*2250*/  IMAD.WIDE.U32 R106, R107, -0x326172a9, RZ ;  /* 0xcd9e8d576b6a7825 */ /* 0x000fc800078e00ff */
[----:B------:R-:W-:Y:S01]  /*2260*/  IMAD R111, R196, -0x2daee0ad, RZ ;  /* 0xd2511f53c46f7824 */ /* 0x000fe200078e02ff */
[----:B------:R-:W-:Y:S01]  /*2270*/  LOP3.LUT R109, R107, UR26, R109, 0x96, !PT ;  /* 0x0000001a6b6d7c12 */ /* 0x000fe2000f8e966d */
[----:B------:R-:W-:-:S04]  /*2280*/  IMAD.WIDE.U32 R112, R112, -0x2daee0ad, RZ ;  /* 0xd2511f5370707825 */ /* 0x000fc800078e00ff */
[----:B------:R-:W-:Y:S01]  /*2290*/  IMAD.WIDE.U32 R114, R109, -0x2daee0ad, RZ ;  /* 0xd2511f536d727825 */ /* 0x000fe200078e00ff */
[----:B------:R-:W-:Y:S01]  /*22a0*/  LOP3.LUT R111, R113, UR27, R111, 0x96, !PT ;  /* 0x0000001b716f7c12 */ /* 0x000fe2000f8e966f */
[----:B------:R-:W-:-:S03]  /*22b0*/  HFMA2.MMA R109, -RZ, RZ, 0, 0 ;  /* 0x00000000ff6d7435 */ /* 0x000fc600000001ff */
        /* <DEDUP_REMOVED lines=31> */
[----:B------:R-:W-:Y:S01]  /*24b0*/  LOP3.LUT R191, R107, UR43, R110, 0x96, !PT ;  /* 0x0000002b6bbf7c12 */ /* 0x000fe2000f8e966e */
[----:B------:R-:W-:-:S07]  /*24c0*/  IMAD.MOV.U32 R192, RZ, RZ, R106 ;  /* 0x000000ffffc07224 */ /* 0x000fce00078e006a */
.L_x_1746:
[----:B------:R-:W-:Y:S05]  /*24d0*/  BSYNC B1 ;  /* 0x0000000000017941 */ /* 0x000fea0003800000 */
.L_x_1745:
[----:B------:R-:W-:Y:S01]  /*24e0*/  I2FP.F32.U32 R107, R119 ;  /* 0x00000077006b7245 */ /* 0x000fe20000201000 */
[----:B------:R-:W-:-:S04]  /*24f0*/  IMAD.U32 R100, R100, 0x10000, RZ ;  /* 0x0001000064647824 */ /* 0x000fc800078e00ff */
[----:B------:R-:W-:Y:S01]  /*2500*/  FFMA.FTZ R107, R107, R116, 1.1641532182693481445e-10 ;  /* 0x2f0000006b6b7423 */ /* 0x000fe20000010074 */
[----:B------:R-:W-:-:S04]  /*2510*/  FMUL.FTZ R100, R100, R117 ;  /* 0x0000007564647220 */ /* 0x000fc80000410000 */
[----:B------:R-:W-:-:S04]  /*2520*/  FSETP.GTU.FTZ.AND P3, PT, R107, R118, PT ;  /* 0x000000766b00720b */ /* 0x000fc80003f7c000 */
[----:B------:R-:W-:Y:S02]  /*2530*/  P2R R106, PR, RZ, 0x8 ;  /* 0x00000008ff6a7803 */ /* 0x000fe40000000000 */
[----:B------:R-:W-:Y:S01]  /*2540*/  FSEL R107, R100, RZ, !P3 ;  /* 0x000000ff646b7208 */ /* 0x000fe20005800000 */
[----:B------:R-:W-:Y:S06]  /*2550*/  @P2 BRA `(.L_x_1749) ;  /* 0x00000000001c2947 */ /* 0x000fec0003800000 */
[----:B------:R-:W-:Y:S01]  /*2560*/  IMAD.MOV.U32 R100, RZ, RZ, R109 ;  /* 0x000000ffff647224 */ /* 0x000fe200078e006d */
[----:B------:R-:W-:Y:S06]  /*2570*/  @!P1 BRA `(.L_x_1750) ;  /* 0x0000000400749947 */ /* 0x000fec0003800000 */
[----:B------:R-:W-:-:S04]  /*2580*/  PRMT R100, R92, 0x7632, R100 ;  /* 0x000076325c647816 */ /* 0x000fc80000000064 */
[----:B------:R-:W-:Y:S01]  /*2590*/  SHF.L.U32 R110, R100, 0x10, RZ ;  /* 0x00000010646e7819 */ /* 0x000fe200000006ff */
[----:B------:R-:W-:-:S04]  /*25a0*/  IMAD.MOV.U32 R100, RZ, RZ, R109 ;  /* 0x000000ffff647224 */ /* 0x000fc800078e006d */
[----:B------:R-:W-:Y:S01]  /*25b0*/  FADD.FTZ R107, R107, R110 ;  /* 0x0000006e6b6b7221 */ /* 0x000fe20000010000 */
[----:B------:R-:W-:Y:S06]  /*25c0*/  BRA `(.L_x_1750) ;  /* 0x0000000400607947 */ /* 0x000fec0003800000 */
.L_x_1749:
        /* <DEDUP_REMOVED lines=12> */
.L_x_1752:
[----:B------:R-:W-:-:S07]  /*2690*/  MOV R119, R194 ;  /* 0x000000c200777202 */ /* 0x000fce0000000f00 */
.L_x_1753:
[----:B------:R-:W-:Y:S05]  /*26a0*/  BSYNC B1 ;  /* 0x0000000000017941 */ /* 0x000fea0003800000 */
.L_x_1751:
        /* <DEDUP_REMOVED lines=16> */
.L_x_1757:
[----:B------:R-:W-:Y:S05]  /*27b0*/  BSYNC B2 ;  /* 0x0000000000027941 */ /* 0x000fea0003800000 */
.L_x_1756:
        /* <DEDUP_REMOVED lines=42> */
[----:B------:R-:W-:Y:S02]  /*2a60*/  LOP3.LUT R191, R111, UR43, R112, 0x96, !PT ;  /* 0x0000002b6fbf7c12 */ /* 0x000fe4000f8e9670 */
[----:B------:R-:W-:-:S07]  /*2a70*/  MOV R192, R110 ;  /* 0x0000006e00c07202 */ /* 0x000fce0000000f00 */
.L_x_1755:
[----:B------:R-:W-:Y:S05]  /*2a80*/  BSYNC B1 ;  /* 0x0000000000017941 */ /* 0x000fea0003800000 */
.L_x_1754:
[----:B------:R-:W-:Y:S02]  /*2a90*/  I2FP.F32.U32 R109, R119 ;  /* 0x00000077006d7245 */ /* 0x000fe40000201000 */
[----:B------:R-:W-:-:S03]  /*2aa0*/  PRMT R110, R96, 0x7632, R110 ;  /* 0x00007632606e7816 */ /* 0x000fc6000000006e */
[----:B------:R-:W-:Y:S02]  /*2ab0*/  FFMA.FTZ R109, R109, R116, 1.1641532182693481445e-10 ;  /* 0x2f0000006d6d7423 */ /* 0x000fe40000010074 */
[----:B------:R-:W-:-:S03]  /*2ac0*/  IMAD.U32 R110, R110, 0x10000, RZ ;  /* 0x000100006e6e7824 */ /* 0x000fc600078e00ff */
[----:B------:R-:W-:Y:S01]  /*2ad0*/  FSETP.GTU.FTZ.AND P3, PT, R109, R118, PT ;  /* 0x000000766d00720b */ /* 0x000fe20003f7c000 */
[----:B------:R-:W-:Y:S01]  /*2ae0*/  FMUL.FTZ R110, R110, R117 ;  /* 0x000000756e6e7220 */ /* 0x000fe20000410000 */
[----:B------:R-:W-:Y:S02]  /*2af0*/  @P1 PRMT R109, R92, 0x7632, R109 ;  /* 0x000076325c6d1816 */ /* 0x000fe4000000006d */
[----:B------:R-:W-:Y:S02]  /*2b00*/  SEL R187, RZ, 0x1, P3 ;  /* 0x00000001ffbb7807 */ /* 0x000fe40001800000 */
[----:B------:R-:W-:Y:S02]  /*2b10*/  FSEL R110, R110, RZ, !P3 ;  /* 0x000000ff6e6e7208 */ /* 0x000fe40005800000 */
[----:B------:R-:W-:-:S03]  /*2b20*/  @P1 SHF.L.U32 R112, R109, 0x10, RZ ;  /* 0x000000106d701819 */ /* 0x000fc600000006ff */
[----:B------:R-:W-:-:S04]  /*2b30*/  FADD.FTZ R107, R107, R110 ;  /* 0x0000006e6b6b7221 */ /* 0x000fc80000010000 */
[----:B------:R-:W-:-:S07]  /*2b40*/  @P1 FADD.FTZ R107, R107, R112 ;  /* 0x000000706b6b1221 */ /* 0x000fce0000010000 */
.L_x_1750:
        /* <DEDUP_REMOVED lines=12> */
.L_x_1759:
[----:B------:R-:W-:-:S07]  /*2c10*/  IMAD.MOV.U32 R109, RZ, RZ, R194 ;  /* 0x000000ffff6d7224 */ /* 0x000fce00078e00c2 */
.L_x_1760:
[----:B------:R-:W-:Y:S05]  /*2c20*/  BSYNC B1 ;  /* 0x0000000000017941 */ /* 0x000fea0003800000 */
.L_x_1758:
        /* <DEDUP_REMOVED lines=16> */
.L_x_1764:
[----:B------:R-:W-:Y:S05]  /*2d30*/  BSYNC B2 ;  /* 0x0000000000027941 */ /* 0x000fea0003800000 */
.L_x_1763:
        /* <DEDUP_REMOVED lines=42> */
[----:B------:R-:W-:Y:S01]  /*2fe0*/  HFMA2.MMA R111, -RZ, RZ, 0, 0 ;  /* 0x00000000ff6f7435 */ /* 0x000fe200000001ff */
[----:B------:R-:W-:-:S10]  /*2ff0*/  IMAD.MOV.U32 R192, RZ, RZ, R110 ;  /* 0x000000ffffc07224 */ /* 0x000fd400078e006e */
.L_x_1762:
[----:B------:R-:W-:Y:S05]  /*3000*/  BSYNC B1 ;  /* 0x0000000000017941 */ /* 0x000fea0003800000 */
.L_x_1761:
[----:B------:R-:W-:Y:S01]  /*3010*/  I2FP.F32.U32 R109, R109 ;  /* 0x0000006d006d7245 */ /* 0x000fe20000201000 */
[----:B------:R-:W-:-:S04]  /*3020*/  IMAD.U32 R100, R101, 0x10000, RZ ;  /* 0x0001000065647824 */ /* 0x000fc800078e00ff */
[----:B------:R-:W-:Y:S01]  /*3030*/  FFMA.FTZ R109, R109, R116, 1.1641532182693481445e-10 ;  /* 0x2f0000006d6d7423 */ /* 0x000fe20000010074 */
[----:B------:R-:W-:-:S04]  /*3040*/  FMUL.FTZ R100, R100, R117 ;  /* 0x0000007564647220 */ /* 0x000fc80000410000 */
[----:B------:R-:W-:Y:S02]  /*3050*/  FSETP.GTU.FTZ.AND P3, PT, R109, R118, PT ;  /* 0x000000766d00720b */ /* 0x000fe40003f7c000 */
[----:B------:R-:W-:Y:S02]  /*3060*/  PRMT R109, R101, 0x7632, R109 ;  /* 0x00007632656d7816 */ /* 0x000fe4000000006d */
        /* <DEDUP_REMOVED lines=9> */
.L_x_1765:
        /* <DEDUP_REMOVED lines=12> */
.L_x_1768:
[----:B------:R-:W-:-:S07]  /*31c0*/  MOV R126, R194 ;  /* 0x000000c2007e7202 */ /* 0x000fce0000000f00 */
.L_x_1769:
[----:B------:R-:W-:Y:S05]  /*31d0*/  BSYNC B1 ;  /* 0x0000000000017941 */ /* 0x000fea0003800000 */
.L_x_1767:
        /* <DEDUP_REMOVED lines=16> */
.L_x_1773:
[----:B------:R-:W-:Y:S05]  /*32e0*/  BSYNC B2 ;  /* 0x0000000000027941 */ /* 0x000fea0003800000 */
.L_x_1772:
        /* <DEDUP_REMOVED lines=44> */
.L_x_1771:
[----:B------:R-:W-:Y:S05]  /*35b0*/  BSYNC B1 ;  /* 0x0000000000017941 */ /* 0x000fea0003800000 */
.L_x_1770:
        /* <DEDUP_REMOVED lines=10> */
.L_x_1766:
        /* <DEDUP_REMOVED lines=12> */
.L_x_1775:
[----:B------:R-:W-:-:S07]  /*3720*/  IMAD.MOV.U32 R111, RZ, RZ, R194 ;  /* 0x000000ffff6f7224 */ /* 0x000fce00078e00c2 */
.L_x_1776:
[----:B------:R-:W-:Y:S05]  /*3730*/  BSYNC B1 ;  /* 0x0000000000017941 */ /* 0x000fea0003800000 */
.L_x_1774:
        /* <DEDUP_REMOVED lines=16> */
.L_x_1780:
[----:B------:R-:W-:Y:S05]  /*3840*/  BSYNC B2 ;  /* 0x0000000000027941 */ /* 0x000fea0003800000 */
.L_x_1779:
        /* <DEDUP_REMOVED lines=44> */
.L_x_1778:
[----:B------:R-:W-:Y:S05]  /*3b10*/  BSYNC B1 ;  /* 0x0000000000017941 */ /* 0x000fea0003800000 */
.L_x_1777:
        /* <DEDUP_REMOVED lines=15> */
.L_x_1781:
        /* <DEDUP_REMOVED lines=12> */
.L_x_1784:
[----:B------:R-:W-:-:S07]  /*3cd0*/  MOV R111, R194 ;  /* 0x000000c2006f7202 */ /* 0x000fce0000000f00 */
.L_x_1785:
[----:B------:R-:W-:Y:S05]  /*3ce0*/  BSYNC B1 ;  /* 0x0000000000017941 */ /* 0x000fea0003800000 */
.L_x_1783:
        /* <DEDUP_REMOVED lines=16> */
.L_x_1789:
[----:B------:R-:W-:Y:S05]  /*3df0*/  BSYNC B2 ;  /* 0x0000000000027941 */ /* 0x000fea0003800000 */
.L_x_1788:
        /* <DEDUP_REMOVED lines=44> */
.L_x_1787:
[----:B------:R-:W-:Y:S05]  /*40c0*/  BSYNC B1 ;  /* 0x0000000000017941 */ /* 0x000fea0003800000 */
.L_x_1786:
        /* <DEDUP_REMOVED lines=12> */
.L_x_1782:
        /* <DEDUP_REMOVED lines=12> */
.L_x_1791:
[----:B------:R-:W-:-:S07]  /*4250*/  IMAD.MOV.U32 R111, RZ, RZ, R194 ;  /* 0x000000ffff6f7224 */ /* 0x000fce00078e00c2 */
.L_x_1792:
[----:B------:R-:W-:Y:S05]  /*4260*/  BSYNC B1 ;  /* 0x0000000000017941 */ /* 0x000fea0003800000 */
.L_x_1790:
        /* <DEDUP_REMOVED lines=16> */
.L_x_1796:
[----:B------:R-:W-:Y:S05]  /*4370*/  BSYNC B2 ;  /* 0x0000000000027941 */ /* 0x000fea0003800000 */
.L_x_1795:
        /* <DEDUP_REMOVED lines=44> */
.L_x_1794:
[----:B------:R-:W-:Y:S05]  /*4640*/  BSYNC B1 ;  /* 0x0000000000017941 */ /* 0x000fea0003800000 */
.L_x_1793:
[----:B------:R-:W-:Y:S01]  /*4650*/  I2FP.F32.U32 R111, R111 ;  /* 0x0000006f006f7245 */ /* 0x000fe20000201000 */
[C---:B------:R-:W-:Y:S01]  /*4660*/  IMAD.U32 R100, R102.reuse, 0x10000, RZ ;  /* 0x0001000066647824 */ /* 0x040fe200078e00ff */
[----:B------:R-:W-:-:S03]  /*4670*/  PRMT R102, R102, 0x7632, R102 ;  /* 0x0000763266667816 */ /* 0x000fc60000000066 */
        /* <DEDUP_REMOVED lines=12> */
.L_x_1797:
        /* <DEDUP_REMOVED lines=12> */
.L_x_1800:
[----:B------:R-:W-:-:S07]  /*4800*/  MOV R111, R194 ;  /* 0x000000c2006f7202 */ /* 0x000fce0000000f00 */
.L_x_1801:
[----:B------:R-:W-:Y:S05]  /*4810*/  BSYNC B1 ;  /* 0x0000000000017941 */ /* 0x000fea0003800000 */
.L_x_1799:
        /* <DEDUP_REMOVED lines=16> */
.L_x_1805:
[----:B------:R-:W-:Y:S05]  /*4920*/  BSYNC B2 ;  /* 0x0000000000027941 */ /* 0x000fea0003800000 */
.L_x_1804:
        /* <DEDUP_REMOVED lines=44> */
.L_x_1803:
[----:B------:R-:W-:Y:S05]  /*4bf0*/  BSYNC B1 ;  /* 0x0000000000017941 */ /* 0x000fea0003800000 */
.L_x_1802:
        /* <DEDUP_REMOVED lines=10> */
.L_x_1798:
        /* <DEDUP_REMOVED lines=12> */
.L_x_1807:
[----:B------:R-:W-:-:S07]  /*4d60*/  IMAD.MOV.U32 R111, RZ, RZ, R194 ;  /* 0x000000ffff6f7224 */ /* 0x000fce00078e00c2 */
.L_x_1808:
[----:B------:R-:W-:Y:S05]  /*4d70*/  BSYNC B1 ;  /* 0x0000000000017941 */ /* 0x000fea0003800000 */
.L_x_1806:
        /* <DEDUP_REMOVED lines=16> */
.L_x_1812:
[----:B------:R-:W-:Y:S05]  /*4e80*/  BSYNC B2 ;  /* 0x0000000000027941 */ /* 0x000fea0003800000 */
.L_x_1811:
        /* <DEDUP_REMOVED lines=44> */
.L_x_1810:
[----:B------:R-:W-:Y:S05]  /*5150*/  BSYNC B1 ;  /* 0x0000000000017941 */ /* 0x000fea0003800000 */
.L_x_1809:
        /* <DEDUP_REMOVED lines=10> */
[----:B------:R-:W-:Y:S01]  /*5200*/  SHF.L.U32 R102, R100, 0x10, RZ ;  /* 0x0000001064667819 */ /* 0x000fe200000006ff */
[----:B------:R-:W-:-:S04]  /*5210*/  IMAD.MOV.U32 R100, RZ, RZ, R101 ;  /* 0x000000ffff647224 */ /* 0x000fc800078e0065 */
[----:B------:R-:W-:Y:S01]  /*5220*/  FADD.FTZ R111, R111, R102 ;  /* 0x000000666f6f7221 */ /* 0x000fe20000010000 */
[----:B------:R-:W-:Y:S06]  /*5230*/  BRA `(.L_x_1814) ;  /* 0x0000000400607947 */ /* 0x000fec0003800000 */
.L_x_1813:
        /* <DEDUP_REMOVED lines=12> */
.L_x_1816:
[----:B------:R-:W-:-:S07]  /*5300*/  MOV R102, R194 ;  /* 0x000000c200667202 */ /* 0x000fce0000000f00 */
.L_x_1817:
[----:B------:R-:W-:Y:S05]  /*5310*/  BSYNC B1 ;  /* 0x0000000000017941 */ /* 0x000fea0003800000 */
.L_x_1815:
        /* <DEDUP_REMOVED lines=16> */
.L_x_1821:
[----:B------:R-:W-:Y:S05]  /*5420*/  BSYNC B2 ;  /* 0x0000000000027941 */ /* 0x000fea0003800000 */
.L_x_1820:
        /* <DEDUP_REMOVED lines=44> */
.L_x_1819:
[----:B------:R-:W-:Y:S05]  /*56f0*/  BSYNC B1 ;  /* 0x0000000000017941 */ /* 0x000fea0003800000 */
.L_x_1818:
        /* <DEDUP_REMOVED lines=12> */
.L_x_1814:
        /* <DEDUP_REMOVED lines=12> */
.L_x_1823:
[----:B------:R-:W-:-:S07]  /*5880*/  IMAD.MOV.U32 R102, RZ, RZ, R194 ;  /* 0x000000ffff667224 */ /* 0x000fce00078e00c2 */
.L_x_1824:
[----:B------:R-:W-:Y:S05]  /*5890*/  BSYNC B1 ;  /* 0x0000000000017941 */ /* 0x000fea0003800000 */
.L_x_1822:
        /* <DEDUP_REMOVED lines=16> */
.L_x_1828:
[----:B------:R-:W-:Y:S05]  /*59a0*/  BSYNC B2 ;  /* 0x0000000000027941 */ /* 0x000fea0003800000 */
.L_x_1827:
        /* <DEDUP_REMOVED lines=44> */
.L_x_1826:
[----:B------:R-:W-:Y:S05]  /*5c70*/  BSYNC B1 ;  /* 0x0000000000017941 */ /* 0x000fea0003800000 */
.L_x_1825:
[----:B------:R-:W-:Y:S01]  /*5c80*/  I2FP.F32.U32 R115, R102 ;  /* 0x0000006600737245 */ /* 0x000fe20000201000 */
[C---:B------:R-:W-:Y:S01]  /*5c90*/  IMAD.U32 R100, R103.reuse, 0x10000, RZ ;  /* 0x0001000067647824 */ /* 0x040fe200078e00ff */
[----:B------:R-:W-:-:S03]  /*5ca0*/  PRMT R114, R103, 0x7632, R114 ;  /* 0x0000763267727816 */ /* 0x000fc60000000072 */
[----:B------:R-:W-:Y:S01]  /*5cb0*/  FFMA.FTZ R115, R115, R116, 1.1641532182693481445e-10 ;  /* 0x2f00000073737423 */ /* 0x000fe20000010074 */
[----:B------:R-:W-:-:S04]  /*5cc0*/  FMUL.FTZ R100, R100, R117 ;  /* 0x0000007564647220 */ /* 0x000fc80000410000 */
[----:B------:R-:W-:-:S04]  /*5cd0*/  FSETP.GTU.FTZ.AND P4, PT, R115, R118, PT ;  /* 0x000000767300720b */ /* 0x000fc80003f9c000 */
[----:B------:R-:W-:Y:S01]  /*5ce0*/  FSEL R115, R100, RZ, !P4 ;  /* 0x000000ff64737208 */ /* 0x000fe20006000000 */
[----:B------:R-:W-:Y:S08]  /*5cf0*/  @P2 BRA `(.L_x_1829) ;  /* 0x0000000000182947 */ /* 0x000ff00003800000 */
[----:B------:R-:W-:Y:S01]  /*5d00*/  IMAD.MOV.U32 R100, RZ, RZ, R101 ;  /* 0x000000ffff647224 */ /* 0x000fe200078e0065 */
[----:B------:R-:W-:Y:S06]  /*5d10*/  @!P1 BRA `(.L_x_1830) ;  /* 0x0000000400689947 */ /* 0x000fec0003800000 */
[----:B------:R-:W-:Y:S01]  /*5d20*/  SHF.L.U32 R102, R95, 0x10, RZ ;  /* 0x000000105f667819 */ /* 0x000fe200000006ff */
[----:B------:R-:W-:-:S04]  /*5d30*/  IMAD.MOV.U32 R100, RZ, RZ, R101 ;  /* 0x000000ffff647224 */ /* 0x000fc800078e0065 */
[----:B------:R-:W-:Y:S01]  /*5d40*/  FADD.FTZ R115, R115, R102 ;  /* 0x0000006673737221 */ /* 0x000fe20000010000 */
[----:B------:R-:W-:Y:S06]  /*5d50*/  BRA `(.L_x_1830) ;  /* 0x0000000400587947 */ /* 0x000fec0003800000 */
.L_x_1829:
        /* <DEDUP_REMOVED lines=12> */
.L_x_1832:
[----:B------:R-:W-:-:S07]  /*5e20*/  MOV R129, R194 ;  /* 0x000000c200817202 */ /* 0x000fce0000000f00 */
.L_x_1833:
[----:B------:R-:W-:Y:S05]  /*5e30*/  BSYNC B1 ;  /* 0x0000000000017941 */ /* 0x000fea0003800000 */
.L_x_1831:
        /* <DEDUP_REMOVED lines=16> */
.L_x_1837:
[----:B------:R-:W-:Y:S05]  /*5f40*/  BSYNC B2 ;  /* 0x0000000000027941 */ /* 0x000fea0003800000 */
.L_x_1836:
        /* <DEDUP_REMOVED lines=44> */
.L_x_1835:
[----:B------:R-:W-:Y:S05]  /*6210*/  BSYNC B1 ;  /* 0x0000000000017941 */ /* 0x000fea0003800000 */
.L_x_1834:
        /* <DEDUP_REMOVED lines=10> */
.L_x_1830:
        /* <DEDUP_REMOVED lines=12> */
.L_x_1839:
[----:B------:R-:W-:-:S07]  /*6380*/  IMAD.MOV.U32 R129, RZ, RZ, R194 ;  /* 0x000000ffff817224 */ /* 0x000fce00078e00c2 */
.L_x_1840:
[----:B------:R-:W-:Y:S05]  /*6390*/  BSYNC B1 ;  /* 0x0000000000017941 */ /* 0x000fea0003800000 */
.L_x_1838:
        /* <DEDUP_REMOVED lines=16> */
.L_x_1844:
[----:B------:R-:W-:Y:S05]  /*64a0*/  BSYNC B2 ;  /* 0x0000000000027941 */ /* 0x000fea0003800000 */
.L_x_1843:
        /* <DEDUP_REMOVED lines=44> */
.L_x_1842:
[----:B------:R-:W-:Y:S05]  /*6770*/  BSYNC B1 ;  /* 0x0000000000017941 */ /* 0x000fea0003800000 */
.L_x_1841:
        /* <DEDUP_REMOVED lines=14> */
.L_x_1845:
        /* <DEDUP_REMOVED lines=12> */
.L_x_1848:
[----:B------:R-:W-:-:S07]  /*6920*/  MOV R129, R194 ;  /* 0x000000c200817202 */ /* 0x000fce0000000f00 */
.L_x_1849:
[----:B------:R-:W-:Y:S05]  /*6930*/  BSYNC B1 ;  /* 0x0000000000017941 */ /* 0x000fea0003800000 */
.L_x_1847:
        /* <DEDUP_REMOVED lines=8> */
[----:B------:R-:W-:Y:S01]  /*69c0*/  VIADD R195, R195, 0x1 ;  /* 0x00000001c3c37836 */ /* 0x000fe20000000000 */
[----:B------:R-:W-:-:S04]  /*69d0*/  P2R R100, PR, RZ, 0x1 ;  /* 0x00000001ff647803 */ /* 0x000fc80000000000 */
[----:B------:R-:W-:-:S13]  /*69e0*/  ISETP.NE.AND P6, PT, R195, RZ, PT ;  /* 0x000000ffc300720c */ /* 0x000fda0003fc5270 */
[----:B------:R-:W-:Y:S01]  /*69f0*/  @!P6 IADD3 R197, R197, 0x1, RZ ;  /* 0x00000001c5c5e810 */ /* 0x000fe20007ffe0ff */
[----:B------:R-:W-:Y:S01]  /*6a00*/  @!P6 VIADD R101, R189, 0x1 ;  /* 0x00000001bd65e836 */ /* 0x000fe20000000000 */
[----:B------:R-:W-:Y:S02]  /*6a10*/  @!P6 MOV R195, RZ ;  /* 0x000000ff00c3e202 */ /* 0x000fe40000000f00 */
[----:B------:R-:W-:-:S13]  /*6a20*/  ISETP.NE.AND P0, PT, R197, RZ, !P6 ;  /* 0x000000ffc500720c */ /* 0x000fda0007705270 */
[----:B------:R-:W-:Y:S01]  /*6a30*/  @P0 IMAD.MOV R101, RZ, RZ, R189 ;  /* 0x000000ffff650224 */ /* 0x000fe200078e02bd */
[----:B------:R-:W-:-:S03]  /*6a40*/  ISETP.NE.AND P0, PT, R100, RZ, PT ;  /* 0x000000ff6400720c */ /* 0x000fc60003f05270 */
[----:B------:R-:W-:-:S10]  /*6a50*/  @!P6 IMAD.MOV.U32 R189, RZ, RZ, R101 ;  /* 0x000000ffffbde224 */ /* 0x000fd400078e0065 */
.L_x_1853:
[----:B------:R-:W-:Y:S05]  /*6a60*/  BSYNC B2 ;  /* 0x0000000000027941 */ /* 0x000fea0003800000 */
.L_x_1852:
        /* <DEDUP_REMOVED lines=8> */
[----:B------:R-:W-:Y:S01]  /*6af0*/  IMAD.MOV.U32 R202, RZ, RZ, RZ ;  /* 0x000000ffffca7224 */ /* 0x000fe200078e00ff */
        /* <DEDUP_REMOVED lines=35> */
.L_x_1851:
[----:B------:R-:W-:Y:S05]  /*6d30*/  BSYNC B1 ;  /* 0x0000000000017941 */ /* 0x000fea0003800000 */
.L_x_1850:
[----:B------:R-:W-:Y:S02]  /*6d40*/  I2FP.F32.U32 R101, R129 ;  /* 0x0000008100657245 */ /* 0x000fe40000201000 */
[----:B------:R-:W-:-:S03]  /*6d50*/  PRMT R100, R99, 0x7632, R100 ;  /* 0x0000763263647816 */ /* 0x000fc60000000064 */
[----:B------:R-:W-:Y:S02]  /*6d60*/  FFMA.FTZ R101, R101, R116, 1.1641532182693481445e-10 ;  /* 0x2f00000065657423 */ /* 0x000fe40000010074 */
[----:B------:R-:W-:-:S03]  /*6d70*/  IMAD.U32 R100, R100, 0x10000, RZ ;  /* 0x0001000064647824 */ /* 0x000fc600078e00ff */
[----:B------:R-:W-:Y:S01]  /*6d80*/  FSETP.GTU.FTZ.AND P6, PT, R101, R118, PT ;  /* 0x000000766500720b */ /* 0x000fe20003fdc000 */
[----:B------:R-:W-:-:S03]  /*6d90*/  FMUL.FTZ R100, R100, R117 ;  /* 0x0000007564647220 */ /* 0x000fc60000410000 */
[----:B------:R-:W-:Y:S02]  /*6da0*/  SEL R181, RZ, 0x1, P6 ;  /* 0x00000001ffb57807 */ /* 0x000fe40003000000 */
[----:B------:R-:W-:Y:S02]  /*6db0*/  FSEL R101, R100, RZ, !P6 ;  /* 0x000000ff64657208 */ /* 0x000fe40007000000 */
[----:B------:R-:W-:-:S03]  /*6dc0*/  @P1 PRMT R100, R95, 0x7632, R100 ;  /* 0x000076325f641816 */ /* 0x000fc60000000064 */
[----:B------:R-:W-:Y:S01]  /*6dd0*/  FADD.FTZ R114, R114, R101 ;  /* 0x0000006572727221 */ /* 0x000fe20000010000 */
[----:B------:R-:W-:-:S05]  /*6de0*/  @P1 SHF.L.U32 R103, R100, 0x10, RZ ;  /* 0x0000001064671819 */ /* 0x000fca00000006ff */
[----:B------:R-:W-:-:S07]  /*6df0*/  @P1 FADD.FTZ R114, R114, R103 ;  /* 0x0000006772721221 */ /* 0x000fce0000010000 */
.L_x_1846:
[----:B------:R-:W-:Y:S01]  /*6e00*/  P2R R100, PR, RZ, 0x4 ;  /* 0x00000004ff647803 */ /* 0x000fe20000000000 */
[----:B------:R-:W-:Y:S01]  /*6e10*/  IMAD.SHL.U32 R203, R105, 0x8, RZ ;  /* 0x0000000869cb7824 */ /* 0x000fe200078e00ff */
[----:B------:R-:W-:Y:S01]  /*6e20*/  ISETP.NE.AND P2, PT, R128, RZ, PT ;  /* 0x000000ff8000720c */ /* 0x000fe20003f45270 */
[----:B------:R-:W0:Y:S01]  /*6e30*/  @P0 LDC.64 R126, c[0x0][0x228] ;  /* 0x00008a00ff7e0b82 */ /* 0x000e220000000a00 */
[----:B------:R-:W-:Y:S02]  /*6e40*/  SEL R103, RZ, 0x1000000, P5 ;  /* 0x01000000ff677807 */ /* 0x000fe40002800000 */
[----:B------:R-:W-:Y:S02]  /*6e50*/  SEL R101, RZ, 0x10000, P4 ;  /* 0x00010000ff657807 */ /* 0x000fe40002000000 */
[----:B------:R-:W-:Y:S02]  /*6e60*/  SEL R102, RZ, 0x100, P3 ;  /* 0x00000100ff667807 */ /* 0x000fe40001800000 */
[----:B------:R-:W-:Y:S01]  /*6e70*/  ISETP.NE.AND P5, PT, R106, RZ, PT ;  /* 0x000000ff6a00720c */ /* 0x000fe20003fa5270 */
[----:B------:R-:W1:Y:S01]  /*6e80*/  @P1 LDC.64 R124, c[0x0][0x230] ;  /* 0x00008c00ff7c1b82 */ /* 0x000e620000000a00 */
[----:B------:R-:W-:-:S02]  /*6e90*/  ISETP.NE.AND P4, PT, R119, RZ, PT ;  /* 0x000000ff7700720c */ /* 0x000fc40003f85270 */
[----:B------:R-:W-:Y:S02]  /*6ea0*/  ISETP.NE.AND P3, PT, R113, RZ, PT ;  /* 0x000000ff7100720c */ /* 0x000fe40003f65270 */
[----:B------:R-:W-:Y:S02]  /*6eb0*/  SEL R119, RZ, 0x1, P2 ;  /* 0x00000001ff777807 */ /* 0x000fe40001000000 */
[----:B------:R-:W-:Y:S02]  /*6ec0*/  ISETP.NE.AND P2, PT, R100, RZ, PT ;  /* 0x000000ff6400720c */ /* 0x000fe40003f45270 */
[----:B------:R-:W-:Y:S02]  /*6ed0*/  SEL R100, RZ, 0x1, P3 ;  /* 0x00000001ff647807 */ /* 0x000fe40001800000 */
[----:B------:R-:W-:Y:S02]  /*6ee0*/  SEL R200, RZ, 0x1, P4 ;  /* 0x00000001ffc87807 */ /* 0x000fe40002000000 */
[----:B------:R-:W-:-:S02]  /*6ef0*/  SEL R128, RZ, 0x1, P5 ;  /* 0x00000001ff807807 */ /* 0x000fc40002800000 */
[----:B------:R-:W-:Y:S01]  /*6f00*/  LOP3.LUT R102, R102, R103, R101, 0xfe, !PT ;  /* 0x0000006766667212 */ /* 0x000fe200078efe65 */
[----:B------:R-:W-:Y:S01]  /*6f10*/  IMAD.WIDE.U32 R100, R100, 0x1000000, RZ ;  /* 0x0100000064647825 */ /* 0x000fe200078e00ff */
[----:B------:R-:W-:Y:S02]  /*6f20*/  LEA R130, P3, R105, UR12, 0x4 ;  /* 0x0000000c69827c11 */ /* 0x000fe4000f8620ff */
[----:B------:R-:W-:Y:S01]  /*6f30*/  ISETP.NE.AND P6, PT, R104, RZ, PT ;  /* 0x000000ff6800720c */ /* 0x000fe20003fc5270 */
[----:B------:R-:W-:Y:S01]  /*6f40*/  IMAD.WIDE.U32 R200, R200, 0x10000, RZ ;  /* 0x00010000c8c87825 */ /* 0x000fe200078e00ff */
[----:B------:R-:W-:Y:S02]  /*6f50*/  LOP3.LUT R119, R101, R102, R119, 0xfe, !PT ;  /* 0x0000006665777212 */ /* 0x000fe400078efe77 */
[----:B------:R-:W-:Y:S01]  /*6f60*/  F2FP.BF16.F32.PACK_AB R103, R114, R115 ;  /* 0x000000737267723e */ /* 0x000fe200000010ff */
[----:B------:R-:W-:Y:S01]  /*6f70*/  IMAD.WIDE.U32 R128, R128, 0x100, RZ ;  /* 0x0000010080807825 */ /* 0x000fe200078e00ff */
[----:B------:R-:W-:-:S02]  /*6f80*/  F2FP.BF16.F32.PACK_AB R102, R111, R112 ;  /* 0x000000706f66723e */ /* 0x000fc400000010ff */
[----:B------:R-:W-:Y:S01]  /*6f90*/  F2FP.BF16.F32.PACK_AB R101, R109, R110 ;  /* 0x0000006e6d65723e */ /* 0x000fe200000010ff */
[C---:B------:R-:W-:Y:S01]  /*6fa0*/  VIADD R104, R105.reuse, 0x20 ;  /* 0x0000002069687836 */ /* 0x040fe20000000000 */
[----:B------:R-:W-:Y:S02]  /*6fb0*/  LOP3.LUT R106, R128, R100, R200, 0xfe, !PT ;  /* 0x00000064806a7212 */ /* 0x000fe400078efec8 */
[----:B------:R-:W-:Y:S01]  /*6fc0*/  LEA.HI.X R131, R105, UR13, RZ, 0x4, P3 ;  /* 0x0000000d69837c11 */ /* 0x000fe200098f24ff */
[C---:B0-----:R-:W-:Y:S01]  /*6fd0*/  @P0 IMAD.WIDE.U32 R126, R104.reuse, 0x10, R126 ;  /* 0x00000010687e0825 */ /* 0x041fe200078e007e */
[----:B------:R-:W-:Y:S02]  /*6fe0*/  F2FP.BF16.F32.PACK_AB R100, R107, R108 ;  /* 0x0000006c6b64723e */ /* 0x000fe400000010ff */
[----:B------:R-:W-:Y:S01]  /*6ff0*/  SEL R113, RZ, 0x1, P6 ;  /* 0x00000001ff717807 */ /* 0x000fe20003000000 */
[----:B-1----:R-:W-:Y:S01]  /*7000*/  @P1 IMAD.WIDE.U32 R124, R104, 0x10, R124 ;  /* 0x00000010687c1825 */ /* 0x002fe200078e007c */
[----:B------:R-:W-:Y:S01]  /*7010*/  SHF.R.U32.HI R204, RZ, 0x1d, R105 ;  /* 0x0000001dffcc7819 */ /* 0x000fe20000011669 */
[----:B------:R0:W-:Y:S01]  /*7020*/  STG.E.128 desc[UR4][R130.64], R100 ;  /* 0x0000006482007986 */ /* 0x0001e2000c101d04 */
[----:B------:R-:W-:-:S02]  /*7030*/  IADD3 R128, P3, R203, UR14, RZ ;  /* 0x0000000ecb807c10 */ /* 0x000fc4000ff7e0ff */
[----:B0-----:R-:W-:Y:S01]  /*7040*/  LOP3.LUT R101, R129, R119, R201, 0xfe, !PT ;  /* 0x0000007781657212 */ /* 0x001fe200078efec9 */
[----:B------:R-:W-:Y:S01]  /*7050*/  IMAD.WIDE.U32 R102, R104, 0x10, R226 ;  /* 0x0000001068667825 */ /* 0x000fe200078e00e2 */
[----:B------:R-:W-:Y:S02]  /*7060*/  IADD3.X R129, R204, UR15, RZ, P3, !PT ;  /* 0x0000000fcc817c10 */ /* 0x000fe40009ffe4ff */
[----:B------:R-:W-:-:S05]  /*7070*/  LOP3.LUT R100, R106, R113, RZ, 0xfc, !PT ;  /* 0x000000716a647212 */ /* 0x000fca00078efcff */
        /* <DEDUP_REMOVED lines=8> */
[----:B------:R-:W-:Y:S02]  /*7100*/  LOP3.LUT R130, R186, 0xff, RZ, 0xc0, !PT ;  /* 0x000000ffba827812 */ /* 0x000fe400078ec0ff */
[----:B------:R-:W-:Y:S01]  /*7110*/  LOP3.LUT R128, R187, 0xff, RZ, 0xc0, !PT ;  /* 0x000000ffbb807812 */ /* 0x000fe200078ec0ff */
[----:B------:R-:W-:Y:S01]  /*7120*/  IMAD.WIDE.U32 R200, R200, 0x1000000, RZ ;  /* 0x01000000c8c87825 */ /* 0x000fe200078e00ff */
[----:B------:R-:W-:Y:S02]  /*7130*/  LOP3.LUT R101, R100, 0xff00, R101, 0xf8, !PT ;  /* 0x0000ff0064657812 */ /* 0x000fe400078ef865 */
[----:B------:R-:W-:Y:S01]  /*7140*/  IADD3 R100, P3, R203, UR16, RZ ;  /* 0x00000010cb647c10 */ /* 0x000fe2000ff7e0ff */
[----:B------:R-:W-:Y:S01]  /*7150*/  IMAD.WIDE.U32 R130, R130, 0x10000, RZ ;  /* 0x0001000082827825 */ /* 0x000fe200078e00ff */
[----:B------:R-:W-:-:S03]  /*7160*/  LOP3.LUT R101, R101, 0xff, R184, 0xf8, !PT ;  /* 0x000000ff65657812 */ /* 0x000fc600078ef8b8 */
[----:B------:R-:W-:Y:S01]  /*7170*/  IMAD.WIDE.U32 R128, R128, 0x100, RZ ;  /* 0x0000010080807825 */ /* 0x000fe200078e00ff */
[----:B------:R-:W-:Y:S02]  /*7180*/  LOP3.LUT R131, R131, R101, R201, 0xfe, !PT ;  /* 0x0000006583837212 */ /* 0x000fe400078efec9 */
[----:B------:R-:W-:Y:S02]  /*7190*/  IADD3.X R101, R204, UR17, RZ, P3, !PT ;  /* 0x00000011cc657c10 */ /* 0x000fe40009ffe4ff */
[----:B------:R-:W-:Y:S02]  /*71a0*/  LOP3.LUT R113, R128, R200, R130, 0xfe, !PT ;  /* 0x000000c880717212 */ /* 0x000fe400078efe82 */
[----:B------:R-:W-:Y:S02]  /*71b0*/  LOP3.LUT R129, R131, R129, RZ, 0xfc, !PT ;  /* 0x0000008183817212 */ /* 0x000fe400078efcff */
[----:B------:R-:W-:-:S05]  /*71c0*/  LOP3.LUT R128, R113, 0xff, R188, 0xf8, !PT ;  /* 0x000000ff71807812 */ /* 0x000fca00078ef8bc */
[----:B------:R1:W-:Y:S02]  /*71d0*/  STG.E.64 desc[UR4][R100.64], R128 ;  /* 0x0000008064007986 */ /* 0x0003e4000c101b04 */
.L_x_1854:
[----:B------:R2:W5:Y:S04]  /*71e0*/  @P0 LDG.E.128 R96, desc[UR4][R126.64] ;  /* 0x000000047e600981 */ /* 0x000568000c1e1d00 */
[----:B------:R2:W5:Y:S04]  /*71f0*/  @P1 LDG.E.128 R92, desc[UR4][R124.64] ;  /* 0x000000047c5c1981 */ /* 0x000568000c1e1d00 */
[----:B01----:R-:W5:Y:S01]  /*7200*/  LDG.E.128 R100, desc[UR4][R102.64] ;  /* 0x0000000466647981 */ /* 0x003f62000c1e1d00 */
[C---:B------:R-:W-:Y:S01]  /*7210*/  ISETP.NE.AND P3, PT, R202.reuse, 0x1, PT ;  /* 0x00000001ca00780c */ /* 0x040fe20003f65270 */
[----:B------:R-:W-:Y:S01]  /*7220*/  BSSY B1, `(.L_x_1855) ;  /* 0x000000c000017945 */ /* 0x000fe20003800000 */
[----:B------:R-:W-:-:S11]  /*7230*/  VIADD R119, R202, 0x1 ;  /* 0x00000001ca777836 */ /* 0x000fd60000000000 */
[----:B--2---:R-:W-:Y:S05]  /*7240*/  @!P3 BRA `(.L_x_1856) ;  /* 0x000000000020b947 */ /* 0x004fea0003800000 */
        /* <DEDUP_REMOVED lines=8> */
.L_x_1856:
[----:B------:R-:W-:-:S07]  /*72d0*/  IMAD.MOV.U32 R106, RZ, RZ, R194 ;  /* 0x000000ffff6a7224 */ /* 0x000fce00078e00c2 */
.L_x_1857:
[----:B------:R-:W-:Y:S05]  /*72e0*/  BSYNC B1 ;  /* 0x0000000000017941 */ /* 0x000fea0003800000 */
.L_x_1855:
        /* <DEDUP_REMOVED lines=16> */
.L_x_1861:
[----:B------:R-:W-:Y:S05]  /*73f0*/  BSYNC B2 ;  /* 0x0000000000027941 */ /* 0x000fea0003800000 */
.L_x_1860:
        /* <DEDUP_REMOVED lines=11> */
[----:B------:R-:W-:Y:S01]  /*74b0*/  IMAD.WIDE.U32 R126, R119, -0x326172a9, RZ ;  /* 0xcd9e8d57777e7825 */ /* 0x000fe200078e00ff */
[----:B------:R-:W-:-:S04]  /*74c0*/  HFMA2.MMA R119, -RZ, RZ, 0, 0 ;  /* 0x00000000ff777435 */ /* 0x000fc800000001ff */
        /* <DEDUP_REMOVED lines=31> */
.L_x_1859:
[----:B------:R-:W-:Y:S05]  /*76c0*/  BSYNC B1 ;  /* 0x0000000000017941 */ /* 0x000fea0003800000 */
.L_x_1858:
[----:B------:R-:W-:Y:S01]  /*76d0*/  I2FP.F32.U32 R113, R106 ;  /* 0x0000006a00717245 */ /* 0x000fe20000201000 */
[C---:B-----5:R-:W-:Y:S01]  /*76e0*/  IMAD.U32 R106, R100.reuse, 0x10000, RZ ;  /* 0x00010000646a7824 */ /* 0x060fe200078e00ff */
        /* <DEDUP_REMOVED lines=13> */
.L_x_1862:
        /* <DEDUP_REMOVED lines=12> */
.L_x_1865:
[----:B------:R-:W-:-:S07]  /*7880*/  MOV R106, R194 ;  /* 0x000000c2006a7202 */ /* 0x000fce0000000f00 */
.L_x_1866:
[----:B------:R-:W-:Y:S05]  /*7890*/  BSYNC B1 ;  /* 0x0000000000017941 */ /* 0x000fea0003800000 */
.L_x_1864:
        /* <DEDUP_REMOVED lines=16> */
.L_x_1870:
[----:B------:R-:W-:Y:S05]  /*79a0*/  BSYNC B2 ;  /* 0x0000000000027941 */ /* 0x000fea0003800000 */
.L_x_1869:
        /* <DEDUP_REMOVED lines=44> */
.L_x_1868:
[----:B------:R-:W-:Y:S05]  /*7c70*/  BSYNC B1 ;  /* 0x0000000000017941 */ /* 0x000fea0003800000 */
.L_x_1867:
        /* <DEDUP_REMOVED lines=10> */
.L_x_1863:
        /* <DEDUP_REMOVED lines=12> */
.L_x_1872:
[----:B------:R-:W-:-:S07]  /*7de0*/  IMAD.MOV.U32 R106, RZ, RZ, R194 ;  /* 0x000000ffff6a7224 */ /* 0x000fce00078e00c2 */
.L_x_1873:
[----:B------:R-:W-:Y:S05]  /*7df0*/  BSYNC B1 ;  /* 0x0000000000017941 */ /* 0x000fea0003800000 */
.L_x_1871:
        /* <DEDUP_REMOVED lines=16> */
.L_x_1877:
[----:B------:R-:W-:Y:S05]  /*7f00*/  BSYNC B2 ;  /* 0x0000000000027941 */ /* 0x000fea0003800000 */
.L_x_1876:
        /* <DEDUP_REMOVED lines=41> */
[----:B------:R-:W-:Y:S01]  /*81a0*/  HFMA2.MMA R126, -RZ, RZ, 0, 0 ;  /* 0x00000000ff7e7435 */ /* 0x000fe200000001ff */
[----:B------:R-:W-:Y:S01]  /*81b0*/  IMAD.MOV.U32 R194, RZ, RZ, R130 ;  /* 0x000000ffffc27224 */ /* 0x000fe200078e0082 */
[----:B------:R-:W-:-:S09]  /*81c0*/  LOP3.LUT R191, R127, UR43, R128, 0x96, !PT ;  /* 0x0000002b7fbf7c12 */ /* 0x000fd2000f8e9680 */
.L_x_1875:
[----:B------:R-:W-:Y:S05]  /*81d0*/  BSYNC B1 ;  /* 0x0000000000017941 */ /* 0x000fea0003800000 */
.L_x_1874:
        /* <DEDUP_REMOVED lines=15> */
.L_x_1878:
        /* <DEDUP_REMOVED lines=12> */
.L_x_1881:
[----:B------:R-:W-:-:S07]  /*8390*/  MOV R100, R194 ;  /* 0x000000c200647202 */ /* 0x000fce0000000f00 */
.L_x_1882:
[----:B------:R-:W-:Y:S05]  /*83a0*/  BSYNC B1 ;  /* 0x0000000000017941 */ /* 0x000fea0003800000 */
.L_x_1880:
        /* <DEDUP_REMOVED lines=16> */
.L_x_1886:
[----:B------:R-:W-:Y:S05]  /*84b0*/  BSYNC B2 ;  /* 0x0000000000027941 */ /* 0x000fea0003800000 */
.L_x_1885:
        /* <DEDUP_REMOVED lines=44> */
.L_x_1884:
[----:B------:R-:W-:Y:S05]  /*8780*/  BSYNC B1 ;  /* 0x0000000000017941 */ /* 0x000fea0003800000 */
.L_x_1883:
[----:B------:R-:W-:Y:S02]  /*8790*/  I2FP.F32.U32 R127, R100 ;  /* 0x00000064007f7245 */ /* 0x000fe40000201000 */
[----:B------:R-:W-:Y:S02]  /*87a0*/  PRMT R100, R96, 0x7632, R100 ;  /* 0x0000763260647816 */ /* 0x000fe40000000064 */
[----:B------:R-:W-:Y:S01]  /*87b0*/  @P1 PRMT R126, R92, 0x7632, R126 ;  /* 0x000076325c7e1816 */ /* 0x000fe2000000007e */
[----:B------:R-:W-:Y:S02]  /*87c0*/  FFMA.FTZ R127, R127, R116, 1.1641532182693481445e-10 ;  /* 0x2f0000007f7f7423 */ /* 0x000fe40000010074 */
[----:B------:R-:W-:Y:S01]  /*87d0*/  IMAD.U32 R100, R100, 0x10000, RZ ;  /* 0x0001000064647824 */ /* 0x000fe200078e00ff */
[----:B------:R-:W-:Y:S02]  /*87e0*/  @P1 SHF.L.U32 R126, R126, 0x10, RZ ;  /* 0x000000107e7e1819 */ /* 0x000fe400000006ff */
[----:B------:R-:W-:Y:S01]  /*87f0*/  FSETP.GTU.FTZ.AND P3, PT, R127, R118, PT ;  /* 0x000000767f00720b */ /* 0x000fe20003f7c000 */
[----:B------:R-:W-:-:S03]  /*8800*/  FMUL.FTZ R100, R100, R117 ;  /* 0x0000007564647220 */ /* 0x000fc60000410000 */
[----:B------:R-:W-:Y:S02]  /*8810*/  SEL R187, RZ, 0x1, P3 ;  /* 0x00000001ffbb7807 */ /* 0x000fe40001800000 */
[----:B------:R-:W-:-:S05]  /*8820*/  FSEL R100, R100, RZ, !P3 ;  /* 0x000000ff64647208 */ /* 0x000fca0005800000 */
[----:B------:R-:W-:-:S04]  /*8830*/  FADD.FTZ R119, R119, R100 ;  /* 0x0000006477777221 */ /* 0x000fc80000010000 */
[----:B------:R-:W-:-:S07]  /*8840*/  @P1 FADD.FTZ R119, R119, R126 ;  /* 0x0000007e77771221 */ /* 0x000fce0000010000 */
.L_x_1879:
        /* <DEDUP_REMOVED lines=12> */
.L_x_1888:
[----:B------:R-:W-:-:S07]  /*8910*/  IMAD.MOV.U32 R100, RZ, RZ, R194 ;  /* 0x000000ffff647224 */ /* 0x000fce00078e00c2 */
.L_x_1889:
[----:B------:R-:W-:Y:S05]  /*8920*/  BSYNC B1 ;  /* 0x0000000000017941 */ /* 0x000fea0003800000 */
.L_x_1887:
        /* <DEDUP_REMOVED lines=16> */
.L_x_1893:
[----:B------:R-:W-:Y:S05]  /*8a30*/  BSYNC B2 ;  /* 0x0000000000027941 */ /* 0x000fea0003800000 */
.L_x_1892:
        /* <DEDUP_REMOVED lines=44> */
.L_x_1891:
[----:B------:R-:W-:Y:S05]  /*8d00*/  BSYNC B1 ;  /* 0x0000000000017941 */ /* 0x000fea0003800000 */
.L_x_1890:
        /* <DEDUP_REMOVED lines=15> */
.L_x_1894:
        /* <DEDUP_REMOVED lines=12> */
.L_x_1897:
[----:B------:R-:W-:-:S07]  /*8ec0*/  MOV R127, R194 ;  /* 0x000000c2007f7202 */ /* 0x000fce0000000f00 */
.L_x_1898:
[----:B------:R-:W-:Y:S05]  /*8ed0*/  BSYNC B1 ;  /* 0x0000000000017941 */ /* 0x000fea0003800000 */
.L_x_1896:
        /* <DEDUP_REMOVED lines=16> */
.L_x_1902:
[----:B------:R-:W-:Y:S05]  /*8fe0*/  BSYNC B2 ;  /* 0x0000000000027941 */ /* 0x000fea0003800000 */
.L_x_1901:
        /* <DEDUP_REMOVED lines=44> */
.L_x_1900:
[----:B------:R-:W-:Y:S05]  /*92b0*/  BSYNC B1 ;  /* 0x0000000000017941 */ /* 0x000fea0003800000 */
.L_x_1899:
        /* <DEDUP_REMOVED lines=10> */
.L_x_1895:
        /* <DEDUP_REMOVED lines=12> */
.L_x_1904:
[----:B------:R-:W-:-:S07]  /*9420*/  IMAD.MOV.U32 R127, RZ, RZ, R194 ;  /* 0x000000ffff7f7224 */ /* 0x000fce00078e00c2 */
.L_x_1905:
[----:B------:R-:W-:Y:S05]  /*9430*/  BSYNC B1 ;  /* 0x0000000000017941 */ /* 0x000fea0003800000 */
.L_x_1903:
        /* <DEDUP_REMOVED lines=16> */
.L_x_1909:
[----:B------:R-:W-:Y:S05]  /*9540*/  BSYNC B2 ;  /* 0x0000000000027941 */ /* 0x000fea0003800000 */
.L_x_1908:
        /* <DEDUP_REMOVED lines=44> */
.L_x_1907:
[----:B------:R-:W-:Y:S05]  /*9810*/  BSYNC B1 ;  /* 0x0000000000017941 */ /* 0x000fea0003800000 */
.L_x_1906:
        /* <DEDUP_REMOVED lines=15> */
.L_x_1910:
        /* <DEDUP_REMOVED lines=12> */
.L_x_1913:
[----:B------:R-:W-:-:S07]  /*99d0*/  MOV R127, R194 ;  /* 0x000000c2007f7202 */ /* 0x000fce0000000f00 */
.L_x_1914:
[----:B------:R-:W-:Y:S05]  /*99e0*/  BSYNC B1 ;  /* 0x0000000000017941 */ /* 0x000fea0003800000 */
.L_x_1912:
        /* <DEDUP_REMOVED lines=16> */
.L_x_1918:
[----:B------:R-:W-:Y:S05]  /*9af0*/  BSYNC B2 ;  /* 0x0000000000027941 */ /* 0x000fea0003800000 */
.L_x_1917:
        /* <DEDUP_REMOVED lines=44> */
.L_x_1916:
[----:B------:R-:W-:Y:S05]  /*9dc0*/  BSYNC B1 ;  /* 0x0000000000017941 */ /* 0x000fea0003800000 */
.L_x_1915:
        /* <DEDUP_REMOVED lines=12> */
.L_x_1911:
        /* <DEDUP_REMOVED lines=12> */
.L_x_1920:
[----:B------:R-:W-:-:S07]  /*9f50*/  IMAD.MOV.U32 R127, RZ, RZ, R194 ;  /* 0x000000ffff7f7224 */ /* 0x000fce00078e00c2 */
.L_x_1921:
[----:B------:R-:W-:Y:S05]  /*9f60*/  BSYNC B1 ;  /* 0x0000000000017941 */ /* 0x000fea0003800000 */
.L_x_1919:
        /* <DEDUP_REMOVED lines=16> */
.L_x_1925:
[----:B------:R-:W-:Y:S05]  /*a070*/  BSYNC B2 ;  /* 0x0000000000027941 */ /* 0x000fea0003800000 */
.L_x_1924:
        /* <DEDUP_REMOVED lines=44> */
.L_x_1923:
[----:B------:R-:W-:Y:S05]  /*a340*/  BSYNC B1 ;  /* 0x0000000000017941 */ /* 0x000fea0003800000 */
.L_x_1922:
        /* <DEDUP_REMOVED lines=15> */
.L_x_1926:
        /* <DEDUP_REMOVED lines=12> */
.L_x_1929:
[----:B------:R-:W-:-:S07]  /*a500*/  MOV R127, R194 ;  /* 0x000000c2007f7202 */ /* 0x000fce0000000f00 */
.L_x_1930:
[----:B------:R-:W-:Y:S05]  /*a510*/  BSYNC B1 ;  /* 0x0000000000017941 */ /* 0x000fea0003800000 */
.L_x_1928:
        /* <DEDUP_REMOVED lines=16> */
.L_x_1934:
[----:B------:R-:W-:Y:S05]  /*a620*/  BSYNC B2 ;  /* 0x0000000000027941 */ /* 0x000fea0003800000 */
.L_x_1933:
        /* <DEDUP_REMOVED lines=44> */
.L_x_1932:
[----:B------:R-:W-:Y:S05]  /*a8f0*/  BSYNC B1 ;  /* 0x0000000000017941 */ /* 0x000fea0003800000 */
.L_x_1931:
        /* <DEDUP_REMOVED lines=10> */
.L_x_1927:
        /* <DEDUP_REMOVED lines=12> */
.L_x_1936:
[----:B------:R-:W-:-:S07]  /*aa60*/  IMAD.MOV.U32 R127, RZ, RZ, R194 ;  /* 0x000000ffff7f7224 */ /* 0x000fce00078e00c2 */
.L_x_1937:
[----:B------:R-:W-:Y:S05]  /*aa70*/  BSYNC B1 ;  /* 0x0000000000017941 */ /* 0x000fea0003800000 */
.L_x_1935:
        /* <DEDUP_REMOVED lines=16> */
.L_x_1941:
[----:B------:R-:W-:Y:S05]  /*ab80*/  BSYNC B2 ;  /* 0x0000000000027941 */ /* 0x000fea0003800000 */
.L_x_1940:
        /* <DEDUP_REMOVED lines=44> */
.L_x_1939:
[----:B------:R-:W-:Y:S05]  /*ae50*/  BSYNC B1 ;  /* 0x0000000000017941 */ /* 0x000fea0003800000 */
.L_x_1938:
        /* <DEDUP_REMOVED lines=14> */
.L_x_1942:
        /* <DEDUP_REMOVED lines=12> */
.L_x_1945:
[----:B------:R-:W-:-:S07]  /*b000*/  MOV R102, R194 ;  /* 0x000000c200667202 */ /* 0x000fce0000000f00 */
.L_x_1946:
[----:B------:R-:W-:Y:S05]  /*b010*/  BSYNC B1 ;  /* 0x0000000000017941 */ /* 0x000fea0003800000 */
.L_x_1944:
        /* <DEDUP_REMOVED lines=16> */
.L_x_1950:
[----:B------:R-:W-:Y:S05]  /*b120*/  BSYNC B2 ;  /* 0x0000000000027941 */ /* 0x000fea0003800000 */
.L_x_1949:
        /* <DEDUP_REMOVED lines=44> */
.L_x_1948:
[----:B------:R-:W-:Y:S05]  /*b3f0*/  BSYNC B1 ;  /* 0x0000000000017941 */ /* 0x000fea0003800000 */
.L_x_1947:
        /* <DEDUP_REMOVED lines=12> */
.L_x_1943:
        /* <DEDUP_REMOVED lines=12> */
.L_x_1952:
[----:B------:R-:W-:-:S07]  /*b580*/  IMAD.MOV.U32 R102, RZ, RZ, R194 ;  /* 0x000000ffff667224 */ /* 0x000fce00078e00c2 */
.L_x_1953:
[----:B------:R-:W-:Y:S05]  /*b590*/  BSYNC B1 ;  /* 0x0000000000017941 */ /* 0x000fea0003800000 */
.L_x_1951:
        /* <DEDUP_REMOVED lines=16> */
.L_x_1957:
[----:B------:R-:W-:Y:S05]  /*b6a0*/  BSYNC B2 ;  /* 0x0000000000027941 */ /* 0x000fea0003800000 */
.L_x_1956:
        /* <DEDUP_REMOVED lines=44> */
.L_x_1955:
[----:B------:R-:W-:Y:S05]  /*b970*/  BSYNC B1 ;  /* 0x0000000000017941 */ /* 0x000fea0003800000 */
.L_x_1954:
        /* <DEDUP_REMOVED lines=14> */
.L_x_1958:
        /* <DEDUP_REMOVED lines=12> */
.L_x_1961:
[----:B------:R-:W-:-:S07]  /*bb20*/  MOV R182, R194 ;  /* 0x000000c200b67202 */ /* 0x000fce0000000f00 */
.L_x_1962:
[----:B------:R-:W-:Y:S05]  /*bb30*/  BSYNC B1 ;  /* 0x0000000000017941 */ /* 0x000fea0003800000 */
.L_x_1960:
        /* <DEDUP_REMOVED lines=16> */
.L_x_1966:
[----:B------:R-:W-:Y:S05]  /*bc40*/  BSYNC B2 ;  /* 0x0000000000027941 */ /* 0x000fea0003800000 */
.L_x_1965:
        /* <DEDUP_REMOVED lines=44> */
.L_x_1964:
[----:B------:R-:W-:Y:S05]  /*bf10*/  BSYNC B1 ;  /* 0x0000000000017941 */ /* 0x000fea0003800000 */
.L_x_1963:
        /* <DEDUP_REMOVED lines=10> */
.L_x_1959:
        /* <DEDUP_REMOVED lines=12> */
.L_x_1968:
[----:B------:R-:W-:-:S07]  /*c080*/  IMAD.MOV.U32 R204, RZ, RZ, R194 ;  /* 0x000000ffffcc7224 */ /* 0x000fce00078e00c2 */
.L_x_1969:
[----:B------:R-:W-:Y:S05]  /*c090*/  BSYNC B1 ;  /* 0x0000000000017941 */ /* 0x000fea0003800000 */
.L_x_1967:
        /* <DEDUP_REMOVED lines=16> */
.L_x_1973:
[----:B------:R-:W-:Y:S05]  /*c1a0*/  BSYNC B2 ;  /* 0x0000000000027941 */ /* 0x000fea0003800000 */
.L_x_1972:
        /* <DEDUP_REMOVED lines=44> */
.L_x_1971:
[----:B------:R-:W-:Y:S05]  /*c470*/  BSYNC B1 ;  /* 0x0000000000017941 */ /* 0x000fea0003800000 */
.L_x_1970:
        /* <DEDUP_REMOVED lines=14> */
.L_x_1974:
        /* <DEDUP_REMOVED lines=12> */
.L_x_1977:
[----:B------:R-:W-:-:S07]  /*c620*/  MOV R181, R194 ;  /* 0x000000c200b57202 */ /* 0x000fce0000000f00 */
.L_x_1978:
[----:B------:R-:W-:Y:S05]  /*c630*/  BSYNC B1 ;  /* 0x0000000000017941 */ /* 0x000fea0003800000 */
.L_x_1976:
        /* <DEDUP_REMOVED lines=18> */
.L_x_1982:
[----:B------:R-:W-:Y:S05]  /*c760*/  BSYNC B2 ;  /* 0x0000000000027941 */ /* 0x000fea0003800000 */
.L_x_1981:
        /* <DEDUP_REMOVED lines=44> */
.L_x_1980:
[----:B------:R-:W-:Y:S05]  /*ca30*/  BSYNC B1 ;  /* 0x0000000000017941 */ /* 0x000fea0003800000 */
.L_x_1979:
        /* <DEDUP_REMOVED lines=12> */
.L_x_1975:
[----:B------:R-:W0:Y:S01]  /*cb00*/  LDC.64 R236, c[0x0][0x238] ;  /* 0x00008e00ffec7b82 */ /* 0x000e220000000a00 */
[----:B------:R-:W-:Y:S02]  /*cb10*/  P2R R200, PR, RZ, 0x4 ;  /* 0x00000004ffc87803 */ /* 0x000fe40000000000 */
[----:B------:R-:W-:Y:S02]  /*cb20*/  ISETP.NE.AND P2, PT, R129, RZ, PT ;  /* 0x000000ff8100720c */ /* 0x000fe40003f45270 */
[----:B------:R-:W-:Y:S02]  /*cb30*/  SEL R101, RZ, 0x10000, P4 ;  /* 0x00010000ff657807 */ /* 0x000fe40002000000 */
[----:B------:R-:W-:Y:S01]  /*cb40*/  SEL R102, RZ, 0x100, P3 ;  /* 0x00000100ff667807 */ /* 0x000fe20001800000 */
[----:B------:R-:W1:Y:S01]  /*cb50*/  LDC.64 R234, c[0x0][0x240] ;  /* 0x00009000ffea7b82 */ /* 0x000e620000000a00 */
[----:B------:R-:W-:Y:S01]  /*cb60*/  ISETP.NE.AND P4, PT, R106, RZ, PT ;  /* 0x000000ff6a00720c */ /* 0x000fe20003f85270 */
[----:B------:R-:W-:Y:S01]  /*cb70*/  VIADD R106, R105, 0x40 ;  /* 0x00000040696a7836 */ /* 0x000fe20000000000 */
[----:B------:R-:W-:-:S02]  /*cb80*/  ISETP.NE.AND P3, PT, R202, RZ, PT ;  /* 0x000000ffca00720c */ /* 0x000fc40003f65270 */
[----:B------:R-:W-:Y:S02]  /*cb90*/  SEL R100, RZ, 0x1, P2 ;  /* 0x00000001ff647807 */ /* 0x000fe40001000000 */
[----:B------:R-:W-:Y:S01]  /*cba0*/  ISETP.NE.AND P2, PT, R200, RZ, PT ;  /* 0x000000ffc800720c */ /* 0x000fe20003f45270 */
[----:B------:R-:W2:Y:S01]  /*cbb0*/  @P0 LDC.64 R206, c[0x0][0x228] ;  /* 0x00008a00ffce0b82 */ /* 0x000ea20000000a00 */
[----:B------:R-:W-:Y:S02]  /*cbc0*/  SEL R103, RZ, 0x1000000, P5 ;  /* 0x01000000ff677807 */ /* 0x000fe40002800000 */
[----:B------:R-:W-:Y:S02]  /*cbd0*/  SEL R208, RZ, 0x1, P3 ;  /* 0x00000001ffd07807 */ /* 0x000fe40001800000 */
[----:B------:R-:W-:Y:S02]  /*cbe0*/  SEL R200, RZ, 0x1, P4 ;  /* 0x00000001ffc87807 */ /* 0x000fe40002000000 */
[----:B------:R-:W-:Y:S01]  /*cbf0*/  ISETP.NE.AND P5, PT, R203, RZ, PT ;  /* 0x000000ffcb00720c */ /* 0x000fe20003fa5270 */
[----:B------:R-:W-:Y:S01]  /*cc00*/  IMAD.WIDE.U32 R208, R208, 0x10000, RZ ;  /* 0x00010000d0d07825 */ /* 0x000fe200078e00ff */
[----:B------:R-:W-:Y:S01]  /*cc10*/  LOP3.LUT R102, R102, R103, R101, 0xfe, !PT ;  /* 0x0000006766667212 */ /* 0x000fe200078efe65 */
[----:B------:R-:W3:Y:S01]  /*cc20*/  @P1 LDC.64 R204, c[0x0][0x230] ;  /* 0x00008c00ffcc1b82 */ /* 0x000ee20000000a00 */
[----:B------:R-:W-:Y:S01]  /*cc30*/  SEL R129, RZ, 0x1, P5 ;  /* 0x00000001ff817807 */ /* 0x000fe20002800000 */
[----:B------:R-:W-:Y:S01]  /*cc40*/  IMAD.WIDE.U32 R100, R100, 0x1000000, RZ ;  /* 0x0100000064647825 */ /* 0x000fe200078e00ff */
[----:B------:R-:W-:-:S02]  /*cc50*/  ISETP.NE.AND P6, PT, R113, RZ, PT ;  /* 0x000000ff7100720c */ /* 0x000fc40003fc5270 */
[----:B------:R-:W-:Y:S01]  /*cc60*/  F2FP.BF16.F32.PACK_AB R103, R130, R131 ;  /* 0x000000838267723e */ /* 0x000fe200000010ff */
[----:B------:R-:W-:Y:S01]  /*cc70*/  IMAD.WIDE.U32 R200, R200, 0x100, RZ ;  /* 0x00000100c8c87825 */ /* 0x000fe200078e00ff */
[----:B------:R-:W-:Y:S02]  /*cc80*/  LOP3.LUT R129, R101, R102, R129, 0xfe, !PT ;  /* 0x0000006665817212 */ /* 0x000fe400078efe81 */
[----:B------:R-:W-:Y:S01]  /*cc90*/  F2FP.BF16.F32.PACK_AB R102, R127, R128 ;  /* 0x000000807f66723e */ /* 0x000fe200000010ff */
[----:B0-----:R-:W-:Y:S01]  /*cca0*/  IMAD.WIDE.U32 R202, R104, 0x10, R236 ;  /* 0x0000001068ca7825 */ /* 0x001fe200078e00ec */
[----:B------:R-:W-:Y:S02]  /*ccb0*/  LOP3.LUT R113, R200, R100, R208, 0xfe, !PT ;  /* 0x00000064c8717212 */ /* 0x000fe400078efed0 */
[----:B------:R-:W-:Y:S01]  /*ccc0*/  F2FP.BF16.F32.PACK_AB R101, R125, R126 ;  /* 0x0000007e7d65723e */ /* 0x000fe200000010ff */
[----:B--2---:R-:W-:Y:S01]  /*ccd0*/  @P0 IMAD.WIDE.U32 R206, R106, 0x10, R206 ;  /* 0x000000106ace0825 */ /* 0x004fe200078e00ce */
[----:B------:R-:W-:-:S02]  /*cce0*/  F2FP.BF16.F32.PACK_AB R100, R119, R124 ;  /* 0x0000007c7764723e */ /* 0x000fc400000010ff */
[----:B------:R-:W-:Y:S02]  /*ccf0*/  SEL R200, RZ, 0x1, P6 ;  /* 0x00000001ffc87807 */ /* 0x000fe40003000000 */
[----:B------:R-:W-:Y:S01]  /*cd00*/  LOP3.LUT R201, R201, R129, R209, 0xfe, !PT ;  /* 0x00000081c9c97212 */ /* 0x000fe200078efed1 */
[----:B------:R1:W-:Y:S01]  /*cd10*/  STG.E.128 desc[UR4][R202.64], R100 ;  /* 0x00000064ca007986 */ /* 0x0003e2000c101d04 */
[----:B------:R-:W-:Y:S01]  /*cd20*/  LOP3.LUT R200, R113, R200, RZ, 0xfc, !PT ;  /* 0x000000c871c87212 */ /* 0x000fe200078efcff */
[----:B------:R-:W-:-:S04]  /*cd30*/  IMAD.WIDE.U32 R208, R106, 0x10, R226 ;  /* 0x000000106ad07825 */ /* 0x000fc800078e00e2 */
[----:B---3--:R-:W-:-:S04]  /*cd40*/  @P1 IMAD.WIDE.U32 R204, R106, 0x10, R204 ;  /* 0x000000106acc1825 */ /* 0x008fc800078e00cc */
[----:B-1----:R-:W-:-:S05]  /*cd50*/  IMAD.WIDE.U32 R100, R104, 0x8, R234 ;  /* 0x0000000868647825 */ /* 0x002fca00078e00ea */
[----:B------:R0:W-:Y:S01]  /*cd60*/  STG.E.64 desc[UR4][R100.64], R200 ;  /* 0x000000c864007986 */ /* 0x0001e2000c101b04 */
[----:B------:R-:W-:Y:S05]  /*cd70*/  @!P0 BRA `(.L_x_1983) ;  /* 0x0000000000508947 */ /* 0x000fea0003800000 */
[----:B0-----:R-:W-:Y:S01]  /*cd80*/  IMAD.U32 R101, R182, 0x10000, RZ ;  /* 0x00010000b6657824 */ /* 0x001fe200078e00ff */
[----:B------:R-:W0:Y:S01]  /*cd90*/  LDC.64 R202, c[0x0][0x248] ;  /* 0x00009200ffca7b82 */ /* 0x000e220000000a00 */
[----:B------:R-:W-:Y:S02]  /*cda0*/  LOP3.LUT R100, R181, 0xffff, RZ, 0xc0, !PT ;  /* 0x0000ffffb5647812 */ /* 0x000fe400078ec0ff */
[----:B------:R-:W-:Y:S02]  /*cdb0*/  PRMT R103, R183, 0x7104, RZ ;  /* 0x00007104b7677816 */ /* 0x000fe400000000ff */
[----:B------:R-:W-:Y:S02]  /*cdc0*/  LOP3.LUT R101, R101, 0xff0000, RZ, 0xc0, !PT ;  /* 0x00ff000065657812 */ /* 0x000fe400078ec0ff */
[----:B------:R-:W-:Y:S02]  /*cdd0*/  LOP3.LUT R200, R185, 0xff, RZ, 0xc0, !PT ;  /* 0x000000ffb9c87812 */ /* 0x000fe400078ec0ff */
[----:B------:R-:W-:-:S02]  /*cde0*/  PRMT R100, R101, 0x4210, R100 ;  /* 0x0000421065647816 */ /* 0x000fc40000000064 */
[----:B------:R-:W-:Y:S01]  /*cdf0*/  LOP3.LUT R102, R186, 0xff, RZ, 0xc0, !PT ;  /* 0x000000ffba667812 */ /* 0x000fe200078ec0ff */
[----:B------:R-:W-:Y:S01]  /*ce00*/  IMAD.WIDE.U32 R200, R200, 0x1000000, RZ ;  /* 0x01000000c8c87825 */ /* 0x000fe200078e00ff */
[----:B------:R-:W-:Y:S02]  /*ce10*/  LOP3.LUT R101, R187, 0xff, RZ, 0xc0, !PT ;  /* 0x000000ffbb657812 */ /* 0x000fe400078ec0ff */
[----:B------:R-:W-:Y:S01]  /*ce20*/  LOP3.LUT R113, R100, 0xff00, R103, 0xf8, !PT ;  /* 0x0000ff0064717812 */ /* 0x000fe200078ef867 */
[----:B------:R-:W-:-:S03]  /*ce30*/  IMAD.WIDE.U32 R102, R102, 0x10000, RZ ;  /* 0x0001000066667825 */ /* 0x000fc600078e00ff */
[----:B------:R-:W-:Y:S01]  /*ce40*/  LOP3.LUT R113, R113, 0xff, R184, 0xf8, !PT ;  /* 0x000000ff71717812 */ /* 0x000fe200078ef8b8 */
[----:B------:R-:W-:-:S03]  /*ce50*/  IMAD.WIDE.U32 R100, R101, 0x100, RZ ;  /* 0x0000010065647825 */ /* 0x000fc600078e00ff */
[----:B------:R-:W-:Y:S01]  /*ce60*/  LOP3.LUT R113, R103, R113, R201, 0xfe, !PT ;  /* 0x0000007167717212 */ /* 0x000fe200078efec9 */
[----:B0-----:R-:W-:Y:S01]  /*ce70*/  IMAD.WIDE.U32 R202, R104, 0x8, R202 ;  /* 0x0000000868ca7825 */ /* 0x001fe200078e00ca */
[----:B------:R-:W-:Y:S02]  /*ce80*/  LOP3.LUT R129, R100, R200, R102, 0xfe, !PT ;  /* 0x000000c864817212 */ /* 0x000fe400078efe66 */
[----:B------:R-:W-:Y:S02]  /*ce90*/  LOP3.LUT R101, R113, R101, RZ, 0xfc, !PT ;  /* 0x0000006571657212 */ /* 0x000fe400078efcff */
[----:B------:R-:W-:-:S05]  /*cea0*/  LOP3.LUT R100, R129, 0xff, R188, 0xf8, !PT ;  /* 0x000000ff81647812 */ /* 0x000fca00078ef8bc */
[----:B------:R1:W-:Y:S02]  /*ceb0*/  STG.E.64 desc[UR4][R202.64], R100 ;  /* 0x00000064ca007986 */ /* 0x0003e4000c101b04 */
.L_x_1983:
[----:B------:R2:W5:Y:S04]  /*cec0*/  @P0 LDG.E.128 R96, desc[UR4][R206.64] ;  /* 0x00000004ce600981 */ /* 0x000568000c1e1d00 */
[----:B------:R2:W5:Y:S04]  /*ced0*/  @P1 LDG.E.128 R92, desc[UR4][R204.64] ;  /* 0x00000004cc5c1981 */ /* 0x000568000c1e1d00 */
[----:B01----:R2:W5:Y:S01]  /*cee0*/  LDG.E.128 R100, desc[UR4][R208.64] ;  /* 0x00000004d0647981 */ /* 0x003562000c1e1d00 */
[C---:B------:R-:W-:Y:S01]  /*cef0*/  ISETP.NE.AND P3, PT, R210.reuse, 0x1, PT ;  /* 0x00000001d200780c */ /* 0x040fe20003f65270 */
[----:B------:R-:W-:Y:S01]  /*cf00*/  BSSY B1, `(.L_x_1984) ;  /* 0x000000c000017945 */ /* 0x000fe20003800000 */
[----:B------:R-:W-:-:S11]  /*cf10*/  IADD3 R129, R210, 0x1, RZ ;  /* 0x00000001d2817810 */ /* 0x000fd60007ffe0ff */
[----:B--2---:R-:W-:Y:S05]  /*cf20*/  @!P3 BRA `(.L_x_1985) ;  /* 0x000000000020b947 */ /* 0x004fea0003800000 */
        /* <DEDUP_REMOVED lines=8> */
.L_x_1985:
[----:B------:R-:W-:-:S07]  /*cfb0*/  IMAD.MOV.U32 R113, RZ, RZ, R194 ;  /* 0x000000ffff717224 */ /* 0x000fce00078e00c2 */
.L_x_1986:
[----:B------:R-:W-:Y:S05]  /*cfc0*/  BSYNC B1 ;  /* 0x0000000000017941 */ /* 0x000fea0003800000 */
.L_x_1984:
        /* <DEDUP_REMOVED lines=16> */
.L_x_1990:
[----:B------:R-:W-:Y:S05]  /*d0d0*/  BSYNC B2 ;  /* 0x0000000000027941 */ /* 0x000fea0003800000 */
.L_x_1989:
        /* <DEDUP_REMOVED lines=40> */
[----:B------:R-:W-:Y:S02]  /*d360*/  LOP3.LUT R190, R205, UR42, R190, 0x96, !PT ;  /* 0x0000002acdbe7c12 */ /* 0x000fe4000f8e96be */
[----:B------:R-:W-:Y:S01]  /*d370*/  MOV R194, R204 ;  /* 0x000000cc00c27202 */ /* 0x000fe20000000f00 */
[----:B------:R-:W-:Y:S01]  /*d380*/  IMAD.MOV.U32 R192, RZ, RZ, R200 ;  /* 0x000000ffffc07224 */ /* 0x000fe200078e00c8 */
[----:B------:R-:W-:-:S07]  /*d390*/  LOP3.LUT R191, R201, UR43, R202, 0x96, !PT ;  /* 0x0000002bc9bf7c12 */ /* 0x000fce000f8e96ca */
.L_x_1988:
[----:B------:R-:W-:Y:S05]  /*d3a0*/  BSYNC B1 ;  /* 0x0000000000017941 */ /* 0x000fea0003800000 */
.L_x_1987:
[----:B------:R-:W-:Y:S02]  /*d3b0*/  I2FP.F32.U32 R113, R113 ;  /* 0x0000007100717245 */ /* 0x000fe40000201000 */
[C---:B-----5:R-:W-:Y:S02]  /*d3c0*/  SHF.L.U32 R200, R100.reuse, 0x10, RZ ;  /* 0x0000001064c87819 */ /* 0x060fe400000006ff */
        /* <DEDUP_REMOVED lines=14> */
.L_x_1991:
        /* <DEDUP_REMOVED lines=12> */
.L_x_1994:
[----:B------:R-:W-:-:S07]  /*d570*/  IMAD.MOV.U32 R113, RZ, RZ, R194 ;  /* 0x000000ffff717224 */ /* 0x000fce00078e00c2 */
.L_x_1995:
[----:B------:R-:W-:Y:S05]  /*d580*/  BSYNC B1 ;  /* 0x0000000000017941 */ /* 0x000fea0003800000 */
.L_x_1993:
        /* <DEDUP_REMOVED lines=16> */
.L_x_1999:
[----:B------:R-:W-:Y:S05]  /*d690*/  BSYNC B2 ;  /* 0x0000000000027941 */ /* 0x000fea0003800000 */
.L_x_1998:
        /* <DEDUP_REMOVED lines=44> */
.L_x_1997:
[----:B------:R-:W-:Y:S05]  /*d960*/  BSYNC B1 ;  /* 0x0000000000017941 */ /* 0x000fea0003800000 */
.L_x_1996:
[----:B------:R-:W-:Y:S01]  /*d970*/  I2FP.F32.U32 R113, R113 ;  /* 0x0000007100717245 */ /* 0x000fe20000201000 */
[----:B------:R-:W-:Y:S02]  /*d980*/  IMAD.U32 R188, R96, 0x10000, RZ ;  /* 0x0001000060bc7824 */ /* 0x000fe400078e00ff */
[----:B------:R-:W-:Y:S02]  /*d990*/  @P1 IMAD.U32 R204, R92, 0x10000, RZ ;  /* 0x000100005ccc1824 */ /* 0x000fe400078e00ff */
[----:B------:R-:W-:Y:S01]  /*d9a0*/  FFMA.FTZ R113, R113, R116, 1.1641532182693481445e-10 ;  /* 0x2f00000071717423 */ /* 0x000fe20000010074 */
[----:B------:R-:W-:-:S04]  /*d9b0*/  FMUL.FTZ R188, R188, R117 ;  /* 0x00000075bcbc7220 */ /* 0x000fc80000410000 */
[----:B------:R-:W-:-:S04]  /*d9c0*/  FSETP.GTU.FTZ.AND P3, PT, R113, R118, PT ;  /* 0x000000767100720b */ /* 0x000fc80003f7c000 */
[----:B------:R-:W-:Y:S02]  /*d9d0*/  FSEL R202, R188, RZ, !P3 ;  /* 0x000000ffbcca7208 */ /* 0x000fe40005800000 */
[----:B------:R-:W-:-:S03]  /*d9e0*/  SEL R188, RZ, 0x1, P3 ;  /* 0x00000001ffbc7807 */ /* 0x000fc60001800000 */
[----:B------:R-:W-:-:S04]  /*d9f0*/  FADD.FTZ R203, R203, R202 ;  /* 0x000000cacbcb7221 */ /* 0x000fc80000010000 */
[----:B------:R-:W-:-:S07]  /*da00*/  @P1 FADD.FTZ R203, R204, R203 ;  /* 0x000000cbcccb1221 */ /* 0x000fce0000010000 */
.L_x_1992:
        /* <DEDUP_REMOVED lines=12> */
.L_x_2001:
[----:B------:R-:W-:-:S07]  /*dad0*/  IMAD.MOV.U32 R113, RZ, RZ, R194 ;  /* 0x000000ffff717224 */ /* 0x000fce00078e00c2 */
.L_x_2002:
[----:B------:R-:W-:Y:S05]  /*dae0*/  BSYNC B1 ;  /* 0x0000000000017941 */ /* 0x000fea0003800000 */
.L_x_2000:
        /* <DEDUP_REMOVED lines=16> */
.L_x_2006:
[----:B------:R-:W-:Y:S05]  /*dbf0*/  BSYNC B2 ;  /* 0x0000000000027941 */ /* 0x000fea0003800000 */
.L_x_2005:
        /* <DEDUP_REMOVED lines=44> */
.L_x_2004:
[----:B------:R-:W-:Y:S05]  /*dec0*/  BSYNC B1 ;  /* 0x0000000000017941 */ /* 0x000fea0003800000 */
.L_x_2003:
        /* <DEDUP_REMOVED lines=16> */
.L_x_2007:
        /* <DEDUP_REMOVED lines=12> */
.L_x_2010:
[----:B------:R-:W-:-:S07]  /*e090*/  IMAD.MOV.U32 R100, RZ, RZ, R194 ;  /* 0x000000ffff647224 */ /* 0x000fce00078e00c2 */
.L_x_2011:
[----:B------:R-:W-:Y:S05]  /*e0a0*/  BSYNC B1 ;  /* 0x0000000000017941 */ /* 0x000fea0003800000 */
.L_x_2009:
        /* <DEDUP_REMOVED lines=16> */
.L_x_2015:
[----:B------:R-:W-:Y:S05]  /*e1b0*/  BSYNC B2 ;  /* 0x0000000000027941 */ /* 0x000fea0003800000 */
.L_x_2014:
        /* <DEDUP_REMOVED lines=44> */
.L_x_2013:
[----:B------:R-:W-:Y:S05]  /*e480*/  BSYNC B1 ;  /* 0x0000000000017941 */ /* 0x000fea0003800000 */
.L_x_2012:
[----:B------:R-:W-:Y:S02]  /*e490*/  I2FP.F32.U32 R129, R100 ;  /* 0x0000006400817245 */ /* 0x000fe40000201000 */
[----:B------:R-:W-:Y:S02]  /*e4a0*/  PRMT R100, R96, 0x7632, R100 ;  /* 0x0000763260647816 */ /* 0x000fe40000000064 */
[----:B------:R-:W-:Y:S01]  /*e4b0*/  @P1 PRMT R187, R92, 0x7632, R187 ;  /* 0x000076325cbb1816 */ /* 0x000fe200000000bb */
[----:B------:R-:W-:Y:S02]  /*e4c0*/  FFMA.FTZ R129, R129, R116, 1.1641532182693481445e-10 ;  /* 0x2f00000081817423 */ /* 0x000fe40000010074 */
[----:B------:R-:W-:Y:S02]  /*e4d0*/  IMAD.U32 R100, R100, 0x10000, RZ ;  /* 0x0001000064647824 */ /* 0x000fe400078e00ff */
[----:B------:R-:W-:Y:S01]  /*e4e0*/  @P1 IMAD.U32 R201, R187, 0x10000, RZ ;  /* 0x00010000bbc91824 */ /* 0x000fe200078e00ff */
[----:B------:R-:W-:Y:S01]  /*e4f0*/  FSETP.GTU.FTZ.AND P3, PT, R129, R118, PT ;  /* 0x000000768100720b */ /* 0x000fe20003f7c000 */
[----:B------:R-:W-:-:S03]  /*e500*/  FMUL.FTZ R100, R100, R117 ;  /* 0x0000007564647220 */ /* 0x000fc60000410000 */
[----:B------:R-:W-:Y:S02]  /*e510*/  SEL R187, RZ, 0x1, P3 ;  /* 0x00000001ffbb7807 */ /* 0x000fe40001800000 */
[----:B------:R-:W-:-:S05]  /*e520*/  FSEL R129, R100, RZ, !P3 ;  /* 0x000000ff64817208 */ /* 0x000fca0005800000 */
[----:B------:R-:W-:-:S04]  /*e530*/  FADD.FTZ R202, R202, R129 ;  /* 0x00000081caca7221 */ /* 0x000fc80000010000 */
[----:B------:R-:W-:-:S07]  /*e540*/  @P1 FADD.FTZ R202, R202, R201 ;  /* 0x000000c9caca1221 */ /* 0x000fce0000010000 */
.L_x_2008:
        /* <DEDUP_REMOVED lines=12> */
.L_x_2017:
[----:B------:R-:W-:-:S07]  /*e610*/  IMAD.MOV.U32 R100, RZ, RZ, R194 ;  /* 0x000000ffff647224 */ /* 0x000fce00078e00c2 */
.L_x_2018:
[----:B------:R-:W-:Y:S05]  /*e620*/  BSYNC B1 ;  /* 0x0000000000017941 */ /* 0x000fea0003800000 */
.L_x_2016:
        /* <DEDUP_REMOVED lines=16> */
.L_x_2022:
[----:B------:R-:W-:Y:S05]  /*e730*/  BSYNC B2 ;  /* 0x0000000000027941 */ /* 0x000fea0003800000 */
.L_x_2021:
        /* <DEDUP_REMOVED lines=42> */
[----:B------:R-:W-:Y:S01]  /*e9e0*/  LOP3.LUT R191, R201, UR43, R204, 0x96, !PT ;  /* 0x0000002bc9bf7c12 */ /* 0x000fe2000f8e96cc */
[----:B------:R-:W-:-:S07]  /*e9f0*/  IMAD.MOV.U32 R200, RZ, RZ, RZ ;  /* 0x000000ffffc87224 */ /* 0x000fce00078e00ff */
.L_x_2020:
[----:B------:R-:W-:Y:S05]  /*ea00*/  BSYNC B1 ;  /* 0x0000000000017941 */ /* 0x000fea0003800000 */
.L_x_2019:
        /* <DEDUP_REMOVED lines=16> */
.L_x_2023:
        /* <DEDUP_REMOVED lines=12> */
.L_x_2026:
[----:B------:R-:W-:-:S07]  /*ebd0*/  IMAD.MOV.U32 R129, RZ, RZ, R194 ;  /* 0x000000ffff817224 */ /* 0x000fce00078e00c2 */
.L_x_2027:
[----:B------:R-:W-:Y:S05]  /*ebe0*/  BSYNC B1 ;  /* 0x0000000000017941 */ /* 0x000fea0003800000 */
.L_x_2025:
        /* <DEDUP_REMOVED lines=16> */
.L_x_2031:
[----:B------:R-:W-:Y:S05]  /*ecf0*/  BSYNC B2 ;  /* 0x0000000000027941 */ /* 0x000fea0003800000 */
.L_x_2030:
        /* <DEDUP_REMOVED lines=44> */
.L_x_2029:
[----:B------:R-:W-:Y:S05]  /*efc0*/  BSYNC B1 ;  /* 0x0000000000017941 */ /* 0x000fea0003800000 */
.L_x_2028:
        /* <DEDUP_REMOVED lines=10> */
.L_x_2024:
        /* <DEDUP_REMOVED lines=12> */
.L_x_2033:
[----:B------:R-:W-:-:S07]  /*f130*/  IMAD.MOV.U32 R129, RZ, RZ, R194 ;  /* 0x000000ffff817224 */ /* 0x000fce00078e00c2 */
.L_x_2034:
[----:B------:R-:W-:Y:S05]  /*f140*/  BSYNC B1 ;  /* 0x0000000000017941 */ /* 0x000fea0003800000 */
.L_x_2032:
        /* <DEDUP_REMOVED lines=16> */
.L_x_2038:
[----:B------:R-:W-:Y:S05]  /*f250*/  BSYNC B2 ;  /* 0x0000000000027941 */ /* 0x000fea0003800000 */
.L_x_2037:
        /* <DEDUP_REMOVED lines=44> */
.L_x_2036:
[----:B------:R-:W-:Y:S05]  /*f520*/  BSYNC B1 ;  /* 0x0000000000017941 */ /* 0x000fea0003800000 */
.L_x_2035:
        /* <DEDUP_REMOVED lines=11> */
[----:B------:R-:W-:-:S05]  /*f5e0*/  PRMT R100, R93, 0x7632, R100 ;  /* 0x000076325d647816 */ /* 0x000fca0000000064 */
[----:B------:R-:W-:Y:S01]  /*f5f0*/  IMAD.U32 R113, R100, 0x10000, RZ ;  /* 0x0001000064717824 */ /* 0x000fe200078e00ff */
[----:B------:R-:W-:-:S03]  /*f600*/  MOV R100, R101 ;  /* 0x0000006500647202 */ /* 0x000fc60000000f00 */
[----:B------:R-:W-:Y:S01]  /*f610*/  FADD.FTZ R204, R204, R113 ;  /* 0x00000071cccc7221 */ /* 0x000fe20000010000 */
[----:B------:R-:W-:Y:S06]  /*f620*/  BRA `(.L_x_2040) ;  /* 0x0000000400607947 */ /* 0x000fec0003800000 */
.L_x_2039:
        /* <DEDUP_REMOVED lines=12> */
.L_x_2042:
[----:B------:R-:W-:-:S07]  /*f6f0*/  IMAD.MOV.U32 R113, RZ, RZ, R194 ;  /* 0x000000ffff717224 */ /* 0x000fce00078e00c2 */
.L_x_2043:
[----:B------:R-:W-:Y:S05]  /*f700*/  BSYNC B1 ;  /* 0x0000000000017941 */ /* 0x000fea0003800000 */
.L_x_2041:
        /* <DEDUP_REMOVED lines=16> */
.L_x_2047:
[----:B------:R-:W-:Y:S05]  /*f810*/  BSYNC B2 ;  /* 0x0000000000027941 */ /* 0x000fea0003800000 */
.L_x_2046:
        /* <DEDUP_REMOVED lines=44> */
.L_x_2045:
[----:B------:R-:W-:Y:S05]  /*fae0*/  BSYNC B1 ;  /* 0x0000000000017941 */ /* 0x000fea0003800000 */
.L_x_2044:
[----:B------:R-:W-:Y:S02]  /*faf0*/  I2FP.F32.U32 R101, R113 ;  /* 0x0000007100657245 */ /* 0x000fe40000201000 */
[----:B------:R-:W-:-:S03]  /*fb00*/  PRMT R113, R97, 0x7632, R113 ;  /* 0x0000763261717816 */ /* 0x000fc60000000071 */
[----:B------:R-:W-:Y:S02]  /*fb10*/  FFMA.FTZ R101, R101, R116, 1.1641532182693481445e-10 ;  /* 0x2f00000065657423 */ /* 0x000fe40000010074 */
[----:B------:R-:W-:Y:S01]  /*fb20*/  IMAD.U32 R200, R113, 0x10000, RZ ;  /* 0x0001000071c87824 */ /* 0x000fe200078e00ff */
[----:B------:R-:W-:Y:S02]  /*fb30*/  @P1 PRMT R113, R93, 0x7632, R113 ;  /* 0x000076325d711816 */ /* 0x000fe40000000071 */
[----:B------:R-:W-:Y:S01]  /*fb40*/  FSETP.GTU.FTZ.AND P3, PT, R101, R118, PT ;  /* 0x000000766500720b */ /* 0x000fe20003f7c000 */
[----:B------:R-:W-:Y:S02]  /*fb50*/  FMUL.FTZ R200, R200, R117 ;  /* 0x00000075c8c87220 */ /* 0x000fe40000410000 */
[----:B------:R-:W-:Y:S01]  /*fb60*/  @P1 IMAD.U32 R113, R113, 0x10000, RZ ;  /* 0x0001000071711824 */ /* 0x000fe200078e00ff */
[----:B------:R-:W-:Y:S02]  /*fb70*/  SEL R185, RZ, 0x1, P3 ;  /* 0x00000001ffb97807 */ /* 0x000fe40001800000 */
[----:B------:R-:W-:-:S05]  /*fb80*/  FSEL R101, R200, RZ, !P3 ;  /* 0x000000ffc8657208 */ /* 0x000fca0005800000 */
[----:B------:R-:W-:-:S04]  /*fb90*/  FADD.FTZ R204, R204, R101 ;  /* 0x00000065cccc7221 */ /* 0x000fc80000010000 */
[----:B------:R-:W-:-:S07]  /*fba0*/  @P1 FADD.FTZ R204, R204, R113 ;  /* 0x00000071cccc1221 */ /* 0x000fce0000010000 */
.L_x_2040:
        /* <DEDUP_REMOVED lines=12> */
.L_x_2049:
[----:B------:R-:W-:-:S07]  /*fc70*/  IMAD.MOV.U32 R113, RZ, RZ, R194 ;  /* 0x000000ffff717224 */ /* 0x000fce00078e00c2 */
.L_x_2050:
[----:B------:R-:W-:Y:S05]  /*fc80*/  BSYNC B1 ;  /* 0x0000000000017941 */ /* 0x000fea0003800000 */
.L_x_2048:
        /* <DEDUP_REMOVED lines=16> */
.L_x_2054:
[----:B------:R-:W-:Y:S05]  /*fd90*/  BSYNC B2 ;  /* 0x0000000000027941 */ /* 0x000fea0003800000 */
.L_x_2053:
        /* <DEDUP_REMOVED lines=44> */
.L_x_2052:
[----:B------:R-:W-:Y:S05]  /*10060*/  BSYNC B1 ;  /* 0x0000000000017941 */ /* 0x000fea0003800000 */
.L_x_2051:
[----:B------:R-:W-:Y:S02]  /*10070*/  I2FP.F32.U32 R113, R113 ;  /* 0x0000007100717245 */ /* 0x000fe40000201000 */
[C---:B------:R-:W-:Y:S02]  /*10080*/  SHF.L.U32 R100, R102.reuse, 0x10, RZ ;  /* 0x0000001066647819 */ /* 0x040fe400000006ff */
[----:B------:R-:W-:Y:S01]  /*10090*/  PRMT R102, R102, 0x7632, R102 ;  /* 0x0000763266667816 */ /* 0x000fe20000000066 */
[----:B------:R-:W-:Y:S02]  /*100a0*/  FFMA.FTZ R113, R113, R116, 1.1641532182693481445e-10 ;  /* 0x2f00000071717423 */ /* 0x000fe40000010074 */
[----:B------:R-:W-:-:S03]  /*100b0*/  FMUL.FTZ R100, R100, R117 ;  /* 0x0000007564647220 */ /* 0x000fc60000410000 */
[----:B------:R-:W-:-:S04]  /*100c0*/  FSETP.GTU.FTZ.AND P3, PT, R113, R118, PT ;  /* 0x000000767100720b */ /* 0x000fc80003f7c000 */
[----:B------:R-:W-:Y:S02]  /*100d0*/  P2R R113, PR, RZ, 0x8 ;  /* 0x00000008ff717803 */ /* 0x000fe40000000000 */
        /* <DEDUP_REMOVED lines=8> */
.L_x_2055:
        /* <DEDUP_REMOVED lines=12> */
.L_x_2058:
[----:B------:R-:W-:-:S07]  /*10220*/  IMAD.MOV.U32 R129, RZ, RZ, R194 ;  /* 0x000000ffff817224 */ /* 0x000fce00078e00c2 */
.L_x_2059:
[----:B------:R-:W-:Y:S05]  /*10230*/  BSYNC B1 ;  /* 0x0000000000017941 */ /* 0x000fea0003800000 */
.L_x_2057:
        /* <DEDUP_REMOVED lines=16> */
.L_x_2063:
[----:B------:R-:W-:Y:S05]  /*10340*/  BSYNC B2 ;  /* 0x0000000000027941 */ /* 0x000fea0003800000 */
.L_x_2062:
        /* <DEDUP_REMOVED lines=44> */
.L_x_2061:
[----:B------:R-:W-:Y:S05]  /*10610*/  BSYNC B1 ;  /* 0x0000000000017941 */ /* 0x000fea0003800000 */
.L_x_2060:
        /* <DEDUP_REMOVED lines=10> */
.L_x_2056:
        /* <DEDUP_REMOVED lines=12> */
.L_x_2065:
[----:B------:R-:W-:-:S07]  /*10780*/  IMAD.MOV.U32 R129, RZ, RZ, R194 ;  /* 0x000000ffff817224 */ /* 0x000fce00078e00c2 */
.L_x_2066:
[----:B------:R-:W-:Y:S05]  /*10790*/  BSYNC B1 ;  /* 0x0000000000017941 */ /* 0x000fea0003800000 */
.L_x_2064:
        /* <DEDUP_REMOVED lines=16> */
.L_x_2070:
[----:B------:R-:W-:Y:S05]  /*108a0*/  BSYNC B2 ;  /* 0x0000000000027941 */ /* 0x000fea0003800000 */
.L_x_2069:
        /* <DEDUP_REMOVED lines=44> */
.L_x_2068:
[----:B------:R-:W-:Y:S05]  /*10b70*/  BSYNC B1 ;  /* 0x0000000000017941 */ /* 0x000fea0003800000 */
.L_x_2067:
        /* <DEDUP_REMOVED lines=10> */
[----:B------:R-:W-:Y:S01]  /*10c20*/  IMAD.U32 R129, R100, 0x10000, RZ ;  /* 0x0001000064817824 */ /* 0x000fe200078e00ff */
[----:B------:R-:W-:-:S03]  /*10c30*/  MOV R100, R101 ;  /* 0x0000006500647202 */ /* 0x000fc60000000f00 */
[----:B------:R-:W-:Y:S01]  /*10c40*/  FADD.FTZ R206, R206, R129 ;  /* 0x00000081cece7221 */ /* 0x000fe20000010000 */
[----:B------:R-:W-:Y:S06]  /*10c50*/  BRA `(.L_x_2072) ;  /* 0x0000000400607947 */ /* 0x000fec0003800000 */
.L_x_2071:
        /* <DEDUP_REMOVED lines=12> */
.L_x_2074:
[----:B------:R-:W-:-:S07]  /*10d20*/  IMAD.MOV.U32 R102, RZ, RZ, R194 ;  /* 0x000000ffff667224 */ /* 0x000fce00078e00c2 */
.L_x_2075:
[----:B------:R-:W-:Y:S05]  /*10d30*/  BSYNC B1 ;  /* 0x0000000000017941 */ /* 0x000fea0003800000 */
.L_x_2073:
        /* <DEDUP_REMOVED lines=16> */
.L_x_2079:
[----:B------:R-:W-:Y:S05]  /*10e40*/  BSYNC B2 ;  /* 0x0000000000027941 */ /* 0x000fea0003800000 */
.L_x_2078:
        /* <DEDUP_REMOVED lines=44> */
.L_x_2077:
[----:B------:R-:W-:Y:S05]  /*11110*/  BSYNC B1 ;  /* 0x0000000000017941 */ /* 0x000fea0003800000 */
.L_x_2076:
        /* <DEDUP_REMOVED lines=9> */
[----:B------:R-:W-:Y:S02]  /*111b0*/  FADD.FTZ R206, R206, R101 ;  /* 0x00000065cece7221 */ /* 0x000fe40000010000 */
[----:B------:R-:W-:-:S04]  /*111c0*/  @P1 IMAD.U32 R129, R102, 0x10000, RZ ;  /* 0x0001000066811824 */ /* 0x000fc800078e00ff */
[----:B------:R-:W-:-:S07]  /*111d0*/  @P1 FADD.FTZ R206, R206, R129 ;  /* 0x00000081cece1221 */ /* 0x000fce0000010000 */
.L_x_2072:
        /* <DEDUP_REMOVED lines=12> */
.L_x_2081:
[----:B------:R-:W-:-:S07]  /*112a0*/  IMAD.MOV.U32 R102, RZ, RZ, R194 ;  /* 0x000000ffff667224 */ /* 0x000fce00078e00c2 */
.L_x_2082:
[----:B------:R-:W-:Y:S05]  /*112b0*/  BSYNC B1 ;  /* 0x0000000000017941 */ /* 0x000fea0003800000 */
.L_x_2080:
        /* <DEDUP_REMOVED lines=16> */
.L_x_2086:
[----:B------:R-:W-:Y:S05]  /*113c0*/  BSYNC B2 ;  /* 0x0000000000027941 */ /* 0x000fea0003800000 */
.L_x_2085:
        /* <DEDUP_REMOVED lines=44> */
.L_x_2084:
[----:B------:R-:W-:Y:S05]  /*11690*/  BSYNC B1 ;  /* 0x0000000000017941 */ /* 0x000fea0003800000 */
.L_x_2083:
[----:B------:R-:W-:Y:S02]  /*116a0*/  I2FP.F32.U32 R129, R102 ;  /* 0x0000006600817245 */ /* 0x000fe40000201000 */
[----:B------:R-:W-:-:S03]  /*116b0*/  SHF.L.U32 R100, R103, 0x10, RZ ;  /* 0x0000001067647819 */ /* 0x000fc600000006ff */
[----:B------:R-:W-:Y:S01]  /*116c0*/  FFMA.FTZ R201, R129, R116, 1.1641532182693481445e-10 ;  /* 0x2f00000081c97423 */ /* 0x000fe20000010074 */
[----:B------:R-:W-:Y:S01]  /*116d0*/  PRMT R129, R103, 0x7632, R129 ;  /* 0x0000763267817816 */ /* 0x000fe20000000081 */
[----:B------:R-:W-:-:S03]  /*116e0*/  FMUL.FTZ R100, R100, R117 ;  /* 0x0000007564647220 */ /* 0x000fc60000410000 */
[----:B------:R-:W-:-:S04]  /*116f0*/  FSETP.GTU.FTZ.AND P4, PT, R201, R118, PT ;  /* 0x00000076c900720b */ /* 0x000fc80003f9c000 */
[----:B------:R-:W-:Y:S01]  /*11700*/  FSEL R209, R100, RZ, !P4 ;  /* 0x000000ff64d17208 */ /* 0x000fe20006000000 */
[----:B------:R-:W-:Y:S08]  /*11710*/  @P2 BRA `(.L_x_2087) ;  /* 0x0000000000182947 */ /* 0x000ff00003800000 */
[----:B------:R-:W-:Y:S01]  /*11720*/  IMAD.MOV.U32 R100, RZ, RZ, R101 ;  /* 0x000000ffff647224 */ /* 0x000fe200078e0065 */
[----:B------:R-:W-:Y:S06]  /*11730*/  @!P1 BRA `(.L_x_2088) ;  /* 0x0000000400689947 */ /* 0x000fec0003800000 */
[----:B------:R-:W-:Y:S01]  /*11740*/  IMAD.U32 R102, R95, 0x10000, RZ ;  /* 0x000100005f667824 */ /* 0x000fe200078e00ff */
[----:B------:R-:W-:-:S03]  /*11750*/  MOV R100, R101 ;  /* 0x0000006500647202 */ /* 0x000fc60000000f00 */
[----:B------:R-:W-:Y:S01]  /*11760*/  FADD.FTZ R209, R102, R209 ;  /* 0x000000d166d17221 */ /* 0x000fe20000010000 */
[----:B------:R-:W-:Y:S06]  /*11770*/  BRA `(.L_x_2088) ;  /* 0x0000000400587947 */ /* 0x000fec0003800000 */
.L_x_2087:
        /* <DEDUP_REMOVED lines=12> */
.L_x_2090:
[----:B------:R-:W-:-:S07]  /*11840*/  IMAD.MOV.U32 R182, RZ, RZ, R194 ;  /* 0x000000ffffb67224 */ /* 0x000fce00078e00c2 */
.L_x_2091:
[----:B------:R-:W-:Y:S05]  /*11850*/  BSYNC B1 ;  /* 0x0000000000017941 */ /* 0x000fea0003800000 */
.L_x_2089:
        /* <DEDUP_REMOVED lines=16> */
.L_x_2095:
[----:B------:R-:W-:Y:S05]  /*11960*/  BSYNC B2 ;  /* 0x0000000000027941 */ /* 0x000fea0003800000 */
.L_x_2094:
        /* <DEDUP_REMOVED lines=44> */
.L_x_2093:
[----:B------:R-:W-:Y:S05]  /*11c30*/  BSYNC B1 ;  /* 0x0000000000017941 */ /* 0x000fea0003800000 */
.L_x_2092:
        /* <DEDUP_REMOVED lines=10> */
.L_x_2088:
        /* <DEDUP_REMOVED lines=12> */
.L_x_2097:
[----:B------:R-:W-:-:S07]  /*11da0*/  IMAD.MOV.U32 R208, RZ, RZ, R194 ;  /* 0x000000ffffd07224 */ /* 0x000fce00078e00c2 */
.L_x_2098:
[----:B------:R-:W-:Y:S05]  /*11db0*/  BSYNC B1 ;  /* 0x0000000000017941 */ /* 0x000fea0003800000 */
.L_x_2096:
        /* <DEDUP_REMOVED lines=16> */
.L_x_2102:
[----:B------:R-:W-:Y:S05]  /*11ec0*/  BSYNC B2 ;  /* 0x0000000000027941 */ /* 0x000fea0003800000 */
.L_x_2101:
        /* <DEDUP_REMOVED lines=44> */
.L_x_2100:
[----:B------:R-:W-:Y:S05]  /*12190*/  BSYNC B1 ;  /* 0x0000000000017941 */ /* 0x000fea0003800000 */
.L_x_2099:
        /* <DEDUP_REMOVED lines=14> */
.L_x_2103:
        /* <DEDUP_REMOVED lines=12> */
.L_x_2106:
[----:B------:R-:W-:-:S07]  /*12340*/  IMAD.MOV.U32 R181, RZ, RZ, R194 ;  /* 0x000000ffffb57224 */ /* 0x000fce00078e00c2 */
.L_x_2107:
[----:B------:R-:W-:Y:S05]  /*12350*/  BSYNC B1 ;  /* 0x0000000000017941 */ /* 0x000fea0003800000 */
.L_x_2105:
        /* <DEDUP_REMOVED lines=8> */
[----:B------:R-:W-:Y:S01]  /*123e0*/  VIADD R195, R195, 0x1 ;  /* 0x00000001c3c37836 */ /* 0x000fe20000000000 */
[----:B------:R-:W-:-:S04]  /*123f0*/  P2R R100, PR, RZ, 0x1 ;  /* 0x00000001ff647803 */ /* 0x000fc80000000000 */
[----:B------:R-:W-:-:S13]  /*12400*/  ISETP.NE.AND P6, PT, R195, RZ, PT ;  /* 0x000000ffc300720c */ /* 0x000fda0003fc5270 */
[----:B------:R-:W-:Y:S01]  /*12410*/  @!P6 VIADD R197, R197, 0x1 ;  /* 0x00000001c5c5e836 */ /* 0x000fe20000000000 */
[----:B------:R-:W-:Y:S01]  /*12420*/  @!P6 IADD3 R101, R189, 0x1, RZ ;  /* 0x00000001bd65e810 */ /* 0x000fe20007ffe0ff */
[----:B------:R-:W-:-:S03]  /*12430*/  @!P6 IMAD.MOV.U32 R195, RZ, RZ, RZ ;  /* 0x000000ffffc3e224 */ /* 0x000fc600078e00ff */
[----:B------:R-:W-:-:S13]  /*12440*/  ISETP.NE.AND P0, PT, R197, RZ, !P6 ;  /* 0x000000ffc500720c */ /* 0x000fda0007705270 */
[----:B------:R-:W-:Y:S01]  /*12450*/  @P0 IMAD.MOV R101, RZ, RZ, R189 ;  /* 0x000000ffff650224 */ /* 0x000fe200078e02bd */
[----:B------:R-:W-:-:S04]  /*12460*/  ISETP.NE.AND P0, PT, R100, RZ, PT ;  /* 0x000000ff6400720c */ /* 0x000fc80003f05270 */
[----:B------:R-:W-:-:S09]  /*12470*/  @!P6 MOV R189, R101 ;  /* 0x0000006500bde202 */ /* 0x000fd20000000f00 */
.L_x_2111:
[----:B------:R-:W-:Y:S05]  /*12480*/  BSYNC B2 ;  /* 0x0000000000027941 */ /* 0x000fea0003800000 */
.L_x_2110:
        /* <DEDUP_REMOVED lines=44> */
.L_x_2109:
[----:B------:R-:W-:Y:S05]  /*12750*/  BSYNC B1 ;  /* 0x0000000000017941 */ /* 0x000fea0003800000 */
.L_x_2108:
        /* <DEDUP_REMOVED lines=12> */
.L_x_2104:
[----:B------:R-:W-:Y:S01]  /*12820*/  P2R R102, PR, RZ, 0x4 ;  /* 0x00000004ff667803 */ /* 0x000fe20000000000 */
[----:B------:R-:W-:Y:S01]  /*12830*/  IMAD.WIDE.U32 R216, R106, 0x10, R236 ;  /* 0x000000106ad87825 */ /* 0x000fe200078e00ec */
[----:B------:R-:W-:Y:S01]  /*12840*/  ISETP.NE.AND P2, PT, R113, RZ, PT ;  /* 0x000000ff7100720c */ /* 0x000fe20003f45270 */
[----:B------:R-:W0:Y:S01]  /*12850*/  @P0 LDC.64 R214, c[0x0][0x228] ;  /* 0x00008a00ffd60b82 */ /* 0x000e220000000a00 */
[----:B------:R-:W-:Y:S02]  /*12860*/  SEL R113, RZ, 0x100, P3 ;  /* 0x00000100ff717807 */ /* 0x000fe40001800000 */
[----:B------:R-:W-:Y:S02]  /*12870*/  SEL R101, RZ, 0x1000000, P5 ;  /* 0x01000000ff657807 */ /* 0x000fe40002800000 */
[----:B------:R-:W-:Y:S02]  /*12880*/  SEL R100, RZ, 0x10000, P4 ;  /* 0x00010000ff647807 */ /* 0x000fe40002000000 */
[C---:B------:R-:W-:Y:S01]  /*12890*/  LOP3.LUT P3, RZ, R199.reuse, 0x4, RZ, 0xc0, !PT ;  /* 0x00000004c7ff7812 */ /* 0x040fe2000786c0ff */
[----:B------:R-:W1:Y:S01]  /*128a0*/  @P1 LDC.64 R212, c[0x0][0x230] ;  /* 0x00008c00ffd41b82 */ /* 0x000e620000000a00 */
[----:B------:R-:W-:-:S02]  /*128b0*/  LOP3.LUT P5, RZ, R199, 0x10, RZ, 0xc0, !PT ;  /* 0x00000010c7ff7812 */ /* 0x000fc400078ac0ff */
[----:B------:R-:W-:Y:S02]  /*128c0*/  LOP3.LUT P4, RZ, R199, 0x8, RZ, 0xc0, !PT ;  /* 0x00000008c7ff7812 */ /* 0x000fe4000788c0ff */
[----:B------:R-:W-:Y:S02]  /*128d0*/  SEL R218, RZ, 0x1, P3 ;  /* 0x00000001ffda7807 */ /* 0x000fe40001800000 */
[----:B------:R-:W-:Y:S02]  /*128e0*/  SEL R210, RZ, 0x1, P4 ;  /* 0x00000001ffd27807 */ /* 0x000fe40002000000 */
[----:B------:R-:W-:Y:S01]  /*128f0*/  SEL R200, RZ, 0x1, P5 ;  /* 0x00000001ffc87807 */ /* 0x000fe20002800000 */
[----:B------:R-:W-:Y:S01]  /*12900*/  IMAD.WIDE.U32 R218, R218, 0x1000000, RZ ;  /* 0x01000000dada7825 */ /* 0x000fe200078e00ff */
[----:B------:R-:W-:Y:S02]  /*12910*/  SEL R221, RZ, 0x1, P2 ;  /* 0x00000001ffdd7807 */ /* 0x000fe40001000000 */
[----:B------:R-:W-:Y:S01]  /*12920*/  LOP3.LUT R113, R113, R101, R100, 0xfe, !PT ;  /* 0x0000006571717212 */ /* 0x000fe200078efe64 */
[----:B------:R-:W-:Y:S01]  /*12930*/  IMAD.WIDE.U32 R210, R210, 0x10000, RZ ;  /* 0x00010000d2d27825 */ /* 0x000fe200078e00ff */
[----:B------:R-:W-:-:S02]  /*12940*/  LOP3.LUT P6, RZ, R199, 0x20, RZ, 0xc0, !PT ;  /* 0x00000020c7ff7812 */ /* 0x000fc400078cc0ff */
[----:B------:R-:W-:Y:S01]  /*12950*/  ISETP.NE.AND P2, PT, R102, RZ, PT ;  /* 0x000000ff6600720c */ /* 0x000fe20003f45270 */
[----:B------:R-:W-:Y:S01]  /*12960*/  IMAD.WIDE.U32 R200, R200, 0x100, RZ ;  /* 0x00000100c8c87825 */ /* 0x000fe200078e00ff */
[----:B------:R-:W-:Y:S02]  /*12970*/  F2FP.BF16.F32.PACK_AB R103, R208, R209 ;  /* 0x000000d1d067723e */ /* 0x000fe400000010ff */
[----:B------:R-:W-:Y:S02]  /*12980*/  F2FP.BF16.F32.PACK_AB R102, R206, R207 ;  /* 0x000000cfce66723e */ /* 0x000fe400000010ff */
[----:B------:R-:W-:Y:S02]  /*12990*/  F2FP.BF16.F32.PACK_AB R101, R204, R205 ;  /* 0x000000cdcc65723e */ /* 0x000fe400000010ff */
[----:B------:R-:W-:Y:S02]  /*129a0*/  F2FP.BF16.F32.PACK_AB R100, R202, R203 ;  /* 0x000000cbca64723e */ /* 0x000fe400000010ff */
[----:B------:R-:W-:-:S02]  /*129b0*/  LOP3.LUT R221, R219, R113, R221, 0xfe, !PT ;  /* 0x00000071dbdd7212 */ /* 0x000fc400078efedd */
[----:B------:R-:W-:Y:S01]  /*129c0*/  LOP3.LUT R218, R200, R218, R210, 0xfe, !PT ;  /* 0x000000dac8da7212 */ /* 0x000fe200078efed2 */
[----:B------:R2:W-:Y:S01]  /*129d0*/  STG.E.128 desc[UR4][R216.64], R100 ;  /* 0x00000064d8007986 */ /* 0x0005e2000c101d04 */
[----:B------:R-:W-:Y:S02]  /*129e0*/  SEL R219, RZ, 0x1, P6 ;  /* 0x00000001ffdb7807 */ /* 0x000fe40003000000 */
[----:B------:R-:W-:-:S05]  /*129f0*/  IADD3 R113, R105, 0x60, RZ ;  /* 0x0000006069717810 */ /* 0x000fca0007ffe0ff */
[----:B0-----:R-:W-:-:S04]  /*12a00*/  @P0 IMAD.WIDE.U32 R214, R113, 0x10, R214 ;  /* 0x0000001071d60825 */ /* 0x001fc800078e00d6 */
[----:B-1----:R-:W-:Y:S01]  /*12a10*/  @P1 IMAD.WIDE.U32 R212, R113, 0x10, R212 ;  /* 0x0000001071d41825 */ /* 0x002fe200078e00d4 */
[----:B--2---:R-:W-:-:S03]  /*12a20*/  LOP3.LUT R101, R201, R221, R211, 0xfe, !PT ;  /* 0x000000ddc9657212 */ /* 0x004fc600078efed3 */
[----:B------:R-:W-:Y:S01]  /*12a30*/  IMAD.WIDE.U32 R102, R106, 0x8, R234 ;  /* 0x000000086a667825 */ /* 0x000fe200078e00ea */
[----:B------:R-:W-:-:S03]  /*12a40*/  LOP3.LUT R100, R218, R219, RZ, 0xfc, !PT ;  /* 0x000000dbda647212 */ /* 0x000fc600078efcff */
[----:B------:R-:W-:Y:S02]  /*12a50*/  IMAD.WIDE.U32 R216, R113, 0x10, R226 ;  /* 0x0000001071d87825 */ /* 0x000fe400078e00e2 */
        /* <DEDUP_REMOVED lines=22> */
.L_x_2112:
[----:B------:R2:W5:Y:S04]  /*12bc0*/  @P0 LDG.E.128 R96, desc[UR4][R214.64] ;  /* 0x00000004d6600981 */ /* 0x000568000c1e1d00 */
[----:B------:R2:W5:Y:S04]  /*12bd0*/  @P1 LDG.E.128 R92, desc[UR4][R212.64] ;  /* 0x00000004d45c1981 */ /* 0x000568000c1e1d00 */
[----:B01----:R2:W5:Y:S01]  /*12be0*/  LDG.E.128 R100, desc[UR4][R216.64] ;  /* 0x00000004d8647981 */ /* 0x003562000c1e1d00 */
[C---:B------:R-:W-:Y:S01]  /*12bf0*/  ISETP.NE.AND P3, PT, R129.reuse, 0x1, PT ;  /* 0x000000018100780c */ /* 0x040fe20003f65270 */
[----:B------:R-:W-:Y:S01]  /*12c00*/  BSSY B1, `(.L_x_2113) ;  /* 0x000000c000017945 */ /* 0x000fe20003800000 */
[----:B------:R-:W-:-:S11]  /*12c10*/  VIADD R200, R129, 0x1 ;  /* 0x0000000181c87836 */ /* 0x000fd60000000000 */
[----:B--2---:R-:W-:Y:S05]  /*12c20*/  @!P3 BRA `(.L_x_2114) ;  /* 0x000000000020b947 */ /* 0x004fea0003800000 */
        /* <DEDUP_REMOVED lines=8> */
.L_x_2114:
[----:B------:R-:W-:-:S07]  /*12cb0*/  MOV R214, R194 ;  /* 0x000000c200d67202 */ /* 0x000fce0000000f00 */
.L_x_2115:
[----:B------:R-:W-:Y:S05]  /*12cc0*/  BSYNC B1 ;  /* 0x0000000000017941 */ /* 0x000fea0003800000 */
.L_x_2113:
        /* <DEDUP_REMOVED lines=16> */
.L_x_2119:
[----:B------:R-:W-:Y:S05]  /*12dd0*/  BSYNC B2 ;  /* 0x0000000000027941 */ /* 0x000fea0003800000 */
.L_x_2118:
        /* <DEDUP_REMOVED lines=44> */
.L_x_2117:
[----:B------:R-:W-:Y:S05]  /*130a0*/  BSYNC B1 ;  /* 0x0000000000017941 */ /* 0x000fea0003800000 */
.L_x_2116:
[----:B------:R-:W-:Y:S01]  /*130b0*/  I2FP.F32.U32 R129, R214 ;  /* 0x000000d600817245 */ /* 0x000fe20000201000 */
[C---:B-----5:R-:W-:Y:S01]  /*130c0*/  IMAD.U32 R210, R100.reuse, 0x10000, RZ ;  /* 0x0001000064d27824 */ /* 0x060fe200078e00ff */
        /* <DEDUP_REMOVED lines=14> */
.L_x_2120:
        /* <DEDUP_REMOVED lines=12> */
.L_x_2123:
[----:B------:R-:W-:-:S07]  /*13270*/  IMAD.MOV.U32 R129, RZ, RZ, R194 ;  /* 0x000000ffff817224 */ /* 0x000fce00078e00c2 */
.L_x_2124:
[----:B------:R-:W-:Y:S05]  /*13280*/  BSYNC B1 ;  /* 0x0000000000017941 */ /* 0x000fea0003800000 */
.L_x_2122:
        /* <DEDUP_REMOVED lines=16> */
.L_x_2128:
[----:B------:R-:W-:Y:S05]  /*13390*/  BSYNC B2 ;  /* 0x0000000000027941 */ /* 0x000fea0003800000 */
.L_x_2127:
        /* <DEDUP_REMOVED lines=44> */
.L_x_2126:
[----:B------:R-:W-:Y:S05]  /*13660*/  BSYNC B1 ;  /* 0x0000000000017941 */ /* 0x000fea0003800000 */
.L_x_2125:
[----:B------:R-:W-:Y:S01]  /*13670*/  I2FP.F32.U32 R129, R129 ;  /* 0x0000008100817245 */ /* 0x000fe20000201000 */
[----:B------:R-:W-:Y:S01]  /*13680*/  @P1 IMAD.U32 R211, R92, 0x10000, RZ ;  /* 0x000100005cd31824 */ /* 0x000fe200078e00ff */
[----:B------:R-:W-:-:S03]  /*13690*/  SHF.L.U32 R188, R96, 0x10, RZ ;  /* 0x0000001060bc7819 */ /* 0x000fc600000006ff */
[----:B------:R-:W-:Y:S02]  /*136a0*/  FFMA.FTZ R129, R129, R116, 1.1641532182693481445e-10 ;  /* 0x2f00000081817423 */ /* 0x000fe40000010074 */
[----:B------:R-:W-:-:S03]  /*136b0*/  FMUL.FTZ R188, R188, R117 ;  /* 0x00000075bcbc7220 */ /* 0x000fc60000410000 */
[----:B------:R-:W-:-:S04]  /*136c0*/  FSETP.GTU.FTZ.AND P3, PT, R129, R118, PT ;  /* 0x000000768100720b */ /* 0x000fc80003f7c000 */
[----:B------:R-:W-:Y:S02]  /*136d0*/  FSEL R129, R188, RZ, !P3 ;  /* 0x000000ffbc817208 */ /* 0x000fe40005800000 */
[----:B------:R-:W-:-:S03]  /*136e0*/  SEL R188, RZ, 0x1, P3 ;  /* 0x00000001ffbc7807 */ /* 0x000fc60001800000 */
[----:B------:R-:W-:-:S04]  /*136f0*/  FADD.FTZ R210, R210, R129 ;  /* 0x00000081d2d27221 */ /* 0x000fc80000010000 */
[----:B------:R-:W-:-:S07]  /*13700*/  @P1 FADD.FTZ R210, R211, R210 ;  /* 0x000000d2d3d21221 */ /* 0x000fce0000010000 */
.L_x_2121:
        /* <DEDUP_REMOVED lines=12> */
.L_x_2130:
[----:B------:R-:W-:-:S07]  /*137d0*/  MOV R129, R194 ;  /* 0x000000c200817202 */ /* 0x000fce0000000f00 */
.L_x_2131:
[----:B------:R-:W-:Y:S05]  /*137e0*/  BSYNC B1 ;  /* 0x0000000000017941 */ /* 0x000fea0003800000 */
.L_x_2129:
        /* <DEDUP_REMOVED lines=16> */
.L_x_2135:
[----:B------:R-:W-:Y:S05]  /*138f0*/  BSYNC B2 ;  /* 0x0000000000027941 */ /* 0x000fea0003800000 */
.L_x_2134:
        /* <DEDUP_REMOVED lines=44> */
.L_x_2133:
[----:B------:R-:W-:Y:S05]  /*13bc0*/  BSYNC B1 ;  /* 0x0000000000017941 */ /* 0x000fea0003800000 */
.L_x_2132:
        /* <DEDUP_REMOVED lines=16> */
.L_x_2136:
        /* <DEDUP_REMOVED lines=12> */
.L_x_2139:
[----:B------:R-:W-:-:S07]  /*13d90*/  IMAD.MOV.U32 R100, RZ, RZ, R194 ;  /* 0x000000ffff647224 */ /* 0x000fce00078e00c2 */
.L_x_2140:
[----:B------:R-:W-:Y:S05]  /*13da0*/  BSYNC B1 ;  /* 0x0000000000017941 */ /* 0x000fea0003800000 */
.L_x_2138:
        /* <DEDUP_REMOVED lines=16> */
.L_x_2144:
[----:B------:R-:W-:Y:S05]  /*13eb0*/  BSYNC B2 ;  /* 0x0000000000027941 */ /* 0x000fea0003800000 */
.L_x_2143:
        /* <DEDUP_REMOVED lines=44> */
.L_x_2142:
[----:B------:R-:W-:Y:S05]  /*14180*/  BSYNC B1 ;  /* 0x0000000000017941 */ /* 0x000fea0003800000 */
.L_x_2141:
[----:B------:R-:W-:Y:S02]  /*14190*/  I2FP.F32.U32 R187, R100 ;  /* 0x0000006400bb7245 */ /* 0x000fe40000201000 */
[----:B------:R-:W-:-:S03]  /*141a0*/  PRMT R100, R96, 0x7632, R100 ;  /* 0x0000763260647816 */ /* 0x000fc60000000064 */
[----:B------:R-:W-:Y:S01]  /*141b0*/  FFMA.FTZ R187, R187, R116, 1.1641532182693481445e-10 ;  /* 0x2f000000bbbb7423 */ /* 0x000fe20000010074 */
[----:B------:R-:W-:-:S04]  /*141c0*/  SHF.L.U32 R100, R100, 0x10, RZ ;  /* 0x0000001064647819 */ /* 0x000fc800000006ff */
[----:B------:R-:W-:Y:S01]  /*141d0*/  FSETP.GTU.FTZ.AND P3, PT, R187, R118, PT ;  /* 0x00000076bb00720b */ /* 0x000fe20003f7c000 */
[----:B------:R-:W-:Y:S01]  /*141e0*/  FMUL.FTZ R100, R100, R117 ;  /* 0x0000007564647220 */ /* 0x000fe20000410000 */
[----:B------:R-:W-:-:S04]  /*141f0*/  @P1 PRMT R187, R92, 0x7632, R187 ;  /* 0x000076325cbb1816 */ /* 0x000fc800000000bb */
[----:B------:R-:W-:Y:S01]  /*14200*/  FSEL R100, R100, RZ, !P3 ;  /* 0x000000ff64647208 */ /* 0x000fe20005800000 */
[----:B------:R-:W-:Y:S01]  /*14210*/  @P1 IMAD.U32 R200, R187, 0x10000, RZ ;  /* 0x00010000bbc81824 */ /* 0x000fe200078e00ff */
[----:B------:R-:W-:-:S03]  /*14220*/  SEL R187, RZ, 0x1, P3 ;  /* 0x00000001ffbb7807 */ /* 0x000fc60001800000 */
[----:B------:R-:W-:-:S04]  /*14230*/  FADD.FTZ R211, R211, R100 ;  /* 0x00000064d3d37221 */ /* 0x000fc80000010000 */
[----:B------:R-:W-:-:S07]  /*14240*/  @P1 FADD.FTZ R211, R211, R200 ;  /* 0x000000c8d3d31221 */ /* 0x000fce0000010000 */
.L_x_2137:
        /* <DEDUP_REMOVED lines=12> */
.L_x_2146:
[----:B------:R-:W-:-:S07]  /*14310*/  MOV R100, R194 ;  /* 0x000000c200647202 */ /* 0x000fce0000000f00 */
.L_x_2147:
[----:B------:R-:W-:Y:S05]  /*14320*/  BSYNC B1 ;  /* 0x0000000000017941 */ /* 0x000fea0003800000 */
.L_x_2145:
        /* <DEDUP_REMOVED lines=16> */
.L_x_2151:
[----:B------:R-:W-:Y:S05]  /*14430*/  BSYNC B2 ;  /* 0x0000000000027941 */ /* 0x000fea0003800000 */
.L_x_2150:
        /* <DEDUP_REMOVED lines=44> */
.L_x_2149:
[----:B------:R-:W-:Y:S05]  /*14700*/  BSYNC B1 ;  /* 0x0000000000017941 */ /* 0x000fea0003800000 */
.L_x_2148:
        /* <DEDUP_REMOVED lines=16> */
.L_x_2152:
        /* <DEDUP_REMOVED lines=12> */
.L_x_2155:
[----:B------:R-:W-:-:S07]  /*148d0*/  IMAD.MOV.U32 R186, RZ, RZ, R194 ;  /* 0x000000ffffba7224 */ /* 0x000fce00078e00c2 */
.L_x_2156:
[----:B------:R-:W-:Y:S05]  /*148e0*/  BSYNC B1 ;  /* 0x0000000000017941 */ /* 0x000fea0003800000 */
.L_x_2154:
        /* <DEDUP_REMOVED lines=16> */
.L_x_2160:
[----:B------:R-:W-:Y:S05]  /*149f0*/  BSYNC B2 ;  /* 0x0000000000027941 */ /* 0x000fea0003800000 */
.L_x_2159:
        /* <DEDUP_REMOVED lines=44> */
.L_x_2158:
[----:B------:R-:W-:Y:S05]  /*14cc0*/  BSYNC B1 ;  /* 0x0000000000017941 */ /* 0x000fea0003800000 */
.L_x_2157:
        /* <DEDUP_REMOVED lines=10> */
.L_x_2153:
        /* <DEDUP_REMOVED lines=12> */
.L_x_2162:
[----:B------:R-:W-:-:S07]  /*14e30*/  MOV R212, R194 ;  /* 0x000000c200d47202 */ /* 0x000fce0000000f00 */
.L_x_2163:
[----:B------:R-:W-:Y:S05]  /*14e40*/  BSYNC B1 ;  /* 0x0000000000017941 */ /* 0x000fea0003800000 */
.L_x_2161:
        /* <DEDUP_REMOVED lines=16> */
.L_x_2167:
[----:B------:R-:W-:Y:S05]  /*14f50*/  BSYNC B2 ;  /* 0x0000000000027941 */ /* 0x000fea0003800000 */
.L_x_2166:
        /* <DEDUP_REMOVED lines=42> */
[----:B------:R-:W-:Y:S01]  /*15200*/  IMAD.MOV.U32 R101, RZ, RZ, RZ ;  /* 0x000000ffff657224 */ /* 0x000fe200078e00ff */
[----:B------:R-:W-:-:S07]  /*15210*/  MOV R192, R100 ;  /* 0x0000006400c07202 */ /* 0x000fce0000000f00 */
.L_x_2165:
[----:B------:R-:W-:Y:S05]  /*15220*/  BSYNC B1 ;  /* 0x0000000000017941 */ /* 0x000fea0003800000 */
.L_x_2164:
        /* <DEDUP_REMOVED lines=11> */
[----:B------:R-:W-:-:S05]  /*152e0*/  PRMT R100, R93, 0x7632, R100 ;  /* 0x000076325d647816 */ /* 0x000fca0000000064 */
[----:B------:R-:W-:Y:S02]  /*152f0*/  IMAD.U32 R129, R100, 0x10000, RZ ;  /* 0x0001000064817824 */ /* 0x000fe400078e00ff */
[----:B------:R-:W-:Y:S02]  /*15300*/  IMAD.MOV.U32 R100, RZ, RZ, R101 ;  /* 0x000000ffff647224 */ /* 0x000fe400078e0065 */
[----:B------:R-:W-:Y:S01]  /*15310*/  FADD.FTZ R212, R212, R129 ;  /* 0x00000081d4d47221 */ /* 0x000fe20000010000 */
[----:B------:R-:W-:Y:S06]  /*15320*/  BRA `(.L_x_2169) ;  /* 0x0000000400607947 */ /* 0x000fec0003800000 */
.L_x_2168:
        /* <DEDUP_REMOVED lines=12> */
.L_x_2171:
[----:B------:R-:W-:-:S07]  /*153f0*/  IMAD.MOV.U32 R129, RZ, RZ, R194 ;  /* 0x000000ffff817224 */ /* 0x000fce00078e00c2 */
.L_x_2172:
[----:B------:R-:W-:Y:S05]  /*15400*/  BSYNC B1 ;  /* 0x0000000000017941 */ /* 0x000fea0003800000 */
.L_x_2170:
        /* <DEDUP_REMOVED lines=16> */
.L_x_2176:
[----:B------:R-:W-:Y:S05]  /*15510*/  BSYNC B2 ;  /* 0x0000000000027941 */ /* 0x000fea0003800000 */
.L_x_2175:
        /* <DEDUP_REMOVED lines=44> */
.L_x_2174:
[----:B------:R-:W-:Y:S05]  /*157e0*/  BSYNC B1 ;  /* 0x0000000000017941 */ /* 0x000fea0003800000 */
.L_x_2173:
[----:B------:R-:W-:Y:S02]  /*157f0*/  I2FP.F32.U32 R101, R129 ;  /* 0x0000008100657245 */ /* 0x000fe40000201000 */
[----:B------:R-:W-:-:S03]  /*15800*/  PRMT R129, R97, 0x7632, R129 ;  /* 0x0000763261817816 */ /* 0x000fc60000000081 */
[----:B------:R-:W-:Y:S01]  /*15810*/  FFMA.FTZ R101, R101, R116, 1.1641532182693481445e-10 ;  /* 0x2f00000065657423 */ /* 0x000fe20000010074 */
[----:B------:R-:W-:Y:S02]  /*15820*/  SHF.L.U32 R200, R129, 0x10, RZ ;  /* 0x0000001081c87819 */ /* 0x000fe400000006ff */
        /* <DEDUP_REMOVED lines=8> */
.L_x_2169:
        /* <DEDUP_REMOVED lines=12> */
.L_x_2178:
[----:B------:R-:W-:-:S07]  /*15970*/  MOV R129, R194 ;  /* 0x000000c200817202 */ /* 0x000fce0000000f00 */
.L_x_2179:
[----:B------:R-:W-:Y:S05]  /*15980*/  BSYNC B1 ;  /* 0x0000000000017941 */ /* 0x000fea0003800000 */
.L_x_2177:
        /* <DEDUP_REMOVED lines=16> */
.L_x_2183:
[----:B------:R-:W-:Y:S05]  /*15a90*/  BSYNC B2 ;  /* 0x0000000000027941 */ /* 0x000fea0003800000 */
.L_x_2182:
        /* <DEDUP_REMOVED lines=44> */
.L_x_2181:
[----:B------:R-:W-:Y:S05]  /*15d60*/  BSYNC B1 ;  /* 0x0000000000017941 */ /* 0x000fea0003800000 */
.L_x_2180:
        /* <DEDUP_REMOVED lines=16> */
.L_x_2184:
        /* <DEDUP_REMOVED lines=12> */
.L_x_2187:
[----:B------:R-:W-:-:S07]  /*15f30*/  IMAD.MOV.U32 R129, RZ, RZ, R194 ;  /* 0x000000ffff817224 */ /* 0x000fce00078e00c2 */
.L_x_2188:
[----:B------:R-:W-:Y:S05]  /*15f40*/  BSYNC B1 ;  /* 0x0000000000017941 */ /* 0x000fea0003800000 */
.L_x_2186:
        /* <DEDUP_REMOVED lines=16> */
.L_x_2192:
[----:B------:R-:W-:Y:S05]  /*16050*/  BSYNC B2 ;  /* 0x0000000000027941 */ /* 0x000fea0003800000 */
.L_x_2191:
        /* <DEDUP_REMOVED lines=44> */
.L_x_2190:
[----:B------:R-:W-:Y:S05]  /*16320*/  BSYNC B1 ;  /* 0x0000000000017941 */ /* 0x000fea0003800000 */
.L_x_2189:
        /* <DEDUP_REMOVED lines=10> */
.L_x_2185:
        /* <DEDUP_REMOVED lines=12> */
.L_x_2194:
[----:B------:R-:W-:-:S07]  /*16490*/  MOV R129, R194 ;  /* 0x000000c200817202 */ /* 0x000fce0000000f00 */
.L_x_2195:
[----:B------:R-:W-:Y:S05]  /*164a0*/  BSYNC B1 ;  /* 0x0000000000017941 */ /* 0x000fea0003800000 */
.L_x_2193:
        /* <DEDUP_REMOVED lines=16> */
.L_x_2199:
[----:B------:R-:W-:Y:S05]  /*165b0*/  BSYNC B2 ;  /* 0x0000000000027941 */ /* 0x000fea0003800000 */
.L_x_2198:
        /* <DEDUP_REMOVED lines=44> */
.L_x_2197:
[----:B------:R-:W-:Y:S05]  /*16880*/  BSYNC B1 ;  /* 0x0000000000017941 */ /* 0x000fea0003800000 */
.L_x_2196:
        /* <DEDUP_REMOVED lines=10> */
[----:B------:R-:W-:Y:S02]  /*16930*/  IMAD.U32 R129, R100, 0x10000, RZ ;  /* 0x0001000064817824 */ /* 0x000fe400078e00ff */
[----:B------:R-:W-:Y:S02]  /*16940*/  IMAD.MOV.U32 R100, RZ, RZ, R101 ;  /* 0x000000ffff647224 */ /* 0x000fe400078e0065 */
[----:B------:R-:W-:Y:S01]  /*16950*/  FADD.FTZ R214, R214, R129 ;  /* 0x00000081d6d67221 */ /* 0x000fe20000010000 */
[----:B------:R-:W-:Y:S06]  /*16960*/  BRA `(.L_x_2201) ;  /* 0x0000000400607947 */ /* 0x000fec0003800000 */
.L_x_2200:
        /* <DEDUP_REMOVED lines=12> */
.L_x_2203:
[----:B------:R-:W-:-:S07]  /*16a30*/  IMAD.MOV.U32 R102, RZ, RZ, R194 ;  /* 0x000000ffff667224 */ /* 0x000fce00078e00c2 */
.L_x_2204:
[----:B------:R-:W-:Y:S05]  /*16a40*/  BSYNC B1 ;  /* 0x0000000000017941 */ /* 0x000fea0003800000 */
.L_x_2202:
        /* <DEDUP_REMOVED lines=16> */
.L_x_2208:
[----:B------:R-:W-:Y:S05]  /*16b50*/  BSYNC B2 ;  /* 0x0000000000027941 */ /* 0x000fea0003800000 */
.L_x_2207:
        /* <DEDUP_REMOVED lines=44> */
.L_x_2206:
[----:B------:R-:W-:Y:S05]  /*16e20*/  BSYNC B1 ;  /* 0x0000000000017941 */ /* 0x000fea0003800000 */
.L_x_2205:
[----:B------:R-:W-:Y:S02]  /*16e30*/  I2FP.F32.U32 R101, R102 ;  /* 0x0000006600657245 */ /* 0x000fe40000201000 */
[----:B------:R-:W-:-:S03]  /*16e40*/  PRMT R102, R98, 0x7632, R102 ;  /* 0x0000763262667816 */ /* 0x000fc60000000066 */
[----:B------:R-:W-:Y:S01]  /*16e50*/  FFMA.FTZ R101, R101, R116, 1.1641532182693481445e-10 ;  /* 0x2f00000065657423 */ /* 0x000fe20000010074 */
[----:B------:R-:W-:-:S04]  /*16e60*/  SHF.L.U32 R102, R102, 0x10, RZ ;  /* 0x0000001066667819 */ /* 0x000fc800000006ff */
        /* <DEDUP_REMOVED lines=8> */
.L_x_2201:
        /* <DEDUP_REMOVED lines=12> */
.L_x_2210:
[----:B------:R-:W-:-:S07]  /*16fb0*/  MOV R102, R194 ;  /* 0x000000c200667202 */ /* 0x000fce0000000f00 */
.L_x_2211:
[----:B------:R-:W-:Y:S05]  /*16fc0*/  BSYNC B1 ;  /* 0x0000000000017941 */ /* 0x000fea0003800000 */
.L_x_2209:
        /* <DEDUP_REMOVED lines=16> */
.L_x_2215:
[----:B------:R-:W-:Y:S05]  /*170d0*/  BSYNC B2 ;  /* 0x0000000000027941 */ /* 0x000fea0003800000 */
.L_x_2214:
        /* <DEDUP_REMOVED lines=44> */
.L_x_2213:
[----:B------:R-:W-:Y:S05]  /*173a0*/  BSYNC B1 ;  /* 0x0000000000017941 */ /* 0x000fea0003800000 */
.L_x_2212:
        /* <DEDUP_REMOVED lines=8> */
[----:B------:R-:W-:Y:S01]  /*17430*/  MOV R100, R101 ;  /* 0x0000006500647202 */ /* 0x000fe20000000f00 */
[----:B------:R-:W-:Y:S06]  /*17440*/  @!P1 BRA `(.L_x_2217) ;  /* 0x0000000400689947 */ /* 0x000fec0003800000 */
[----:B------:R-:W-:Y:S02]  /*17450*/  IMAD.U32 R102, R95, 0x10000, RZ ;  /* 0x000100005f667824 */ /* 0x000fe400078e00ff */
[----:B------:R-:W-:Y:S02]  /*17460*/  IMAD.MOV.U32 R100, RZ, RZ, R101 ;  /* 0x000000ffff647224 */ /* 0x000fe400078e0065 */
[----:B------:R-:W-:Y:S01]  /*17470*/  FADD.FTZ R217, R102, R217 ;  /* 0x000000d966d97221 */ /* 0x000fe20000010000 */
[----:B------:R-:W-:Y:S06]  /*17480*/  BRA `(.L_x_2217) ;  /* 0x0000000400587947 */ /* 0x000fec0003800000 */
.L_x_2216:
        /* <DEDUP_REMOVED lines=12> */
.L_x_2219:
[----:B------:R-:W-:-:S07]  /*17550*/  IMAD.MOV.U32 R129, RZ, RZ, R194 ;  /* 0x000000ffff817224 */ /* 0x000fce00078e00c2 */
.L_x_2220:
[----:B------:R-:W-:Y:S05]  /*17560*/  BSYNC B1 ;  /* 0x0000000000017941 */ /* 0x000fea0003800000 */
.L_x_2218:
        /* <DEDUP_REMOVED lines=16> */
.L_x_2224:
[----:B------:R-:W-:Y:S05]  /*17670*/  BSYNC B2 ;  /* 0x0000000000027941 */ /* 0x000fea0003800000 */
.L_x_2223:
        /* <DEDUP_REMOVED lines=44> */
.L_x_2222:
[----:B------:R-:W-:Y:S05]  /*17940*/  BSYNC B1 ;  /* 0x0000000000017941 */ /* 0x000fea0003800000 */
.L_x_2221:
        /* <DEDUP_REMOVED lines=10> */
.L_x_2217:
        /* <DEDUP_REMOVED lines=12> */
.L_x_2226:
[----:B------:R-:W-:-:S07]  /*17ab0*/  MOV R129, R194 ;  /* 0x000000c200817202 */ /* 0x000fce0000000f00 */
.L_x_2227:
[----:B------:R-:W-:Y:S05]  /*17ac0*/  BSYNC B1 ;  /* 0x0000000000017941 */ /* 0x000fea0003800000 */
.L_x_2225:
        /* <DEDUP_REMOVED lines=16> */
.L_x_2231:
[----:B------:R-:W-:Y:S05]  /*17bd0*/  BSYNC B2 ;  /* 0x0000000000027941 */ /* 0x000fea0003800000 */
.L_x_2230:
        /* <DEDUP_REMOVED lines=44> */
.L_x_2229:
[----:B------:R-:W-:Y:S05]  /*17ea0*/  BSYNC B1 ;  /* 0x0000000000017941 */ /* 0x000fea0003800000 */
.L_x_2228:
        /* <DEDUP_REMOVED lines=14> */
.L_x_2232:
        /* <DEDUP_REMOVED lines=12> */
.L_x_2235:
[----:B------:R-:W-:-:S07]  /*18050*/  IMAD.MOV.U32 R129, RZ, RZ, R194 ;  /* 0x000000ffff817224 */ /* 0x000fce00078e00c2 */
.L_x_2236:
[----:B------:R-:W-:Y:S05]  /*18060*/  BSYNC B1 ;  /* 0x0000000000017941 */ /* 0x000fea0003800000 */
.L_x_2234:
        /* <DEDUP_REMOVED lines=8> */
[----:B------:R-:W-:Y:S02]  /*180f0*/  IADD3 R195, R195, 0x1, RZ ;  /* 0x00000001c3c37810 */ /* 0x000fe40007ffe0ff */
[----:B------:R-:W-:Y:S02]  /*18100*/  P2R R100, PR, RZ, 0x1 ;  /* 0x00000001ff647803 */ /* 0x000fe40000000000 */
[----:B------:R-:W-:-:S13]  /*18110*/  ISETP.NE.AND P6, PT, R195, RZ, PT ;  /* 0x000000ffc300720c */ /* 0x000fda0003fc5270 */
[----:B------:R-:W-:Y:S02]  /*18120*/  @!P6 VIADD R197, R197, 0x1 ;  /* 0x00000001c5c5e836 */ /* 0x000fe40000000000 */
[----:B------:R-:W-:Y:S02]  /*18130*/  @!P6 VIADD R101, R189, 0x1 ;  /* 0x00000001bd65e836 */ /* 0x000fe40000000000 */
[----:B------:R-:W-:Y:S01]  /*18140*/  @!P6 IMAD.MOV.U32 R195, RZ, RZ, RZ ;  /* 0x000000ffffc3e224 */ /* 0x000fe200078e00ff */
[----:B------:R-:W-:-:S13]  /*18150*/  ISETP.NE.AND P0, PT, R197, RZ, !P6 ;  /* 0x000000ffc500720c */ /* 0x000fda0007705270 */
[----:B------:R-:W-:Y:S02]  /*18160*/  @P0 IADD3 R101, R189, RZ, RZ ;  /* 0x000000ffbd650210 */ /* 0x000fe40007ffe0ff */
[----:B------:R-:W-:-:S03]  /*18170*/  ISETP.NE.AND P0, PT, R100, RZ, PT ;  /* 0x000000ff6400720c */ /* 0x000fc60003f05270 */
[----:B------:R-:W-:-:S10]  /*18180*/  @!P6 IMAD.MOV.U32 R189, RZ, RZ, R101 ;  /* 0x000000ffffbde224 */ /* 0x000fd400078e0065 */
.L_x_2240:
[----:B------:R-:W-:Y:S05]  /*18190*/  BSYNC B2 ;  /* 0x0000000000027941 */ /* 0x000fea0003800000 */
.L_x_2239:
        /* <DEDUP_REMOVED lines=44> */
.L_x_2238:
[----:B------:R-:W-:Y:S05]  /*18460*/  BSYNC B1 ;  /* 0x0000000000017941 */ /* 0x000fea0003800000 */
.L_x_2237:
        /* <DEDUP_REMOVED lines=12> */
.L_x_2233:
[----:B------:R-:W-:Y:S01]  /*18530*/  SEL R229, RZ, 0x100, P3 ;  /* 0x00000100ffe57807 */ /* 0x000fe20001800000 */
[----:B------:R-:W-:Y:S01]  /*18540*/  IMAD.WIDE.U32 R224, R113, 0x10, R236 ;  /* 0x0000001071e07825 */ /* 0x000fe200078e00ec */
[----:B------:R-:W-:Y:S01]  /*18550*/  SEL R101, RZ, 0x1000000, P5 ;  /* 0x01000000ff657807 */ /* 0x000fe20002800000 */
[----:B------:R-:W0:Y:S01]  /*18560*/  @P0 LDC.64 R222, c[0x0][0x228] ;  /* 0x00008a00ffde0b82 */ /* 0x000e220000000a00 */
[----:B------:R-:W-:Y:S02]  /*18570*/  SEL R100, RZ, 0x10000, P4 ;  /* 0x00010000ff647807 */ /* 0x000fe40002000000 */
[C---:B------:R-:W-:Y:S02]  /*18580*/  LOP3.LUT P3, RZ, R199.reuse, 0x4, RZ, 0xc0, !PT ;  /* 0x00000004c7ff7812 */ /* 0x040fe4000786c0ff */
[C---:B------:R-:W-:Y:S02]  /*18590*/  LOP3.LUT P5, RZ, R199.reuse, 0x10, RZ, 0xc0, !PT ;  /* 0x00000010c7ff7812 */ /* 0x040fe400078ac0ff */
[----:B------:R-:W-:Y:S01]  /*185a0*/  LOP3.LUT P4, RZ, R199, 0x8, RZ, 0xc0, !PT ;  /* 0x00000008c7ff7812 */ /* 0x000fe2000788c0ff */
[----:B------:R-:W1:Y:S01]  /*185b0*/  @P1 LDC.64 R220, c[0x0][0x230] ;  /* 0x00008c00ffdc1b82 */ /* 0x000e620000000a00 */
[----:B------:R-:W-:-:S02]  /*185c0*/  SEL R230, RZ, 0x1, P3 ;  /* 0x00000001ffe67807 */ /* 0x000fc40001800000 */
[----:B------:R-:W-:Y:S02]  /*185d0*/  P2R R102, PR, RZ, 0x4 ;  /* 0x00000004ff667803 */ /* 0x000fe40000000000 */
[----:B------:R-:W-:Y:S01]  /*185e0*/  SEL R218, RZ, 0x1, P4 ;  /* 0x00000001ffda7807 */ /* 0x000fe20002000000 */
[----:B------:R-:W-:Y:S01]  /*185f0*/  IMAD.WIDE.U32 R230, R230, 0x1000000, RZ ;  /* 0x01000000e6e67825 */ /* 0x000fe200078e00ff */
[----:B------:R-:W-:Y:S02]  /*18600*/  SEL R200, RZ, 0x1, P5 ;  /* 0x00000001ffc87807 */ /* 0x000fe40002800000 */
[----:B------:R-:W-:Y:S01]  /*18610*/  LOP3.LUT P2, RZ, R199, 0x2, RZ, 0xc0, !PT ;  /* 0x00000002c7ff7812 */ /* 0x000fe2000784c0ff */
[----:B------:R-:W-:Y:S01]  /*18620*/  IMAD.WIDE.U32 R218, R218, 0x10000, RZ ;  /* 0x00010000dada7825 */ /* 0x000fe200078e00ff */
[----:B------:R-:W-:Y:S02]  /*18630*/  LOP3.LUT R229, R229, R101, R100, 0xfe, !PT ;  /* 0x00000065e5e57212 */ /* 0x000fe400078efe64 */
[----:B------:R-:W-:Y:S01]  /*18640*/  SEL R129, RZ, 0x1, P2 ;  /* 0x00000001ff817807 */ /* 0x000fe20001000000 */
[----:B------:R-:W-:Y:S01]  /*18650*/  IMAD.WIDE.U32 R200, R200, 0x100, RZ ;  /* 0x00000100c8c87825 */ /* 0x000fe200078e00ff */
[----:B------:R-:W-:-:S02]  /*18660*/  LOP3.LUT P6, RZ, R199, 0x20, RZ, 0xc0, !PT ;  /* 0x00000020c7ff7812 */ /* 0x000fc400078cc0ff */
[----:B------:R-:W-:Y:S02]  /*18670*/  ISETP.NE.AND P2, PT, R102, RZ, PT ;  /* 0x000000ff6600720c */ /* 0x000fe40003f45270 */
[----:B------:R-:W-:Y:S02]  /*18680*/  F2FP.BF16.F32.PACK_AB R103, R216, R217 ;  /* 0x000000d9d867723e */ /* 0x000fe400000010ff */
[----:B------:R-:W-:Y:S02]  /*18690*/  F2FP.BF16.F32.PACK_AB R102, R214, R215 ;  /* 0x000000d7d666723e */ /* 0x000fe400000010ff */
[----:B------:R-:W-:Y:S02]  /*186a0*/  F2FP.BF16.F32.PACK_AB R101, R212, R213 ;  /* 0x000000d5d465723e */ /* 0x000fe400000010ff */
[----:B------:R-:W-:Y:S02]  /*186b0*/  F2FP.BF16.F32.PACK_AB R100, R211, R210 ;  /* 0x000000d2d364723e */ /* 0x000fe400000010ff */
[----:B------:R-:W-:Y:S01]  /*186c0*/  LOP3.LUT R231, R231, R229, R129, 0xfe, !PT ;  /* 0x000000e5e7e77212 */ /* 0x000fe200078efe81 */
[----:B------:R-:W-:Y:S01]  /*186d0*/  VIADD R129, R105, 0x80 ;  /* 0x0000008069817836 */ /* 0x000fe20000000000 */
[----:B------:R-:W-:Y:S01]  /*186e0*/  LOP3.LUT R230, R200, R230, R218, 0xfe, !PT ;  /* 0x000000e6c8e67212 */ /* 0x000fe200078efeda */
[----:B------:R2:W-:Y:S01]  /*186f0*/  STG.E.128 desc[UR4][R224.64], R100 ;  /* 0x00000064e0007986 */ /* 0x0005e2000c101d04 */
[----:B------:R-:W-:Y:S01]  /*18700*/  SEL R229, RZ, 0x1, P6 ;  /* 0x00000001ffe57807 */ /* 0x000fe20003000000 */
        /* <DEDUP_REMOVED lines=8> */
[----:B0-----:R-:W-:Y:S01]  /*18790*/  SHF.L.U32 R103, R182, 0x10, RZ ;  /* 0x00000010b6677819 */ /* 0x001fe200000006ff */
[----:B------:R-:W0:Y:S01]  /*187a0*/  LDC.64 R100, c[0x0][0x248] ;  /* 0x00009200ff647b82 */ /* 0x000e220000000a00 */
        /* <DEDUP_REMOVED lines=8> */
[----:B------:R-:W-:-:S03]  /*18830*/  LOP3.LUT R229, R102, 0xff00, R201, 0xf8, !PT ;  /* 0x0000ff0066e57812 */ /* 0x000fc600078ef8c9 */
[----:B------:R-:W-:Y:S01]  /*18840*/  IMAD.WIDE.U32 R200, R200, 0x10000, RZ ;  /* 0x00010000c8c87825 */ /* 0x000fe200078e00ff */
[----:B------:R-:W-:-:S03]  /*18850*/  LOP3.LUT R229, R229, 0xff, R184, 0xf8, !PT ;  /* 0x000000ffe5e57812 */ /* 0x000fc600078ef8b8 */
[----:B------:R-:W-:Y:S01]  /*18860*/  IMAD.WIDE.U32 R102, R103, 0x100, RZ ;  /* 0x0000010067667825 */ /* 0x000fe200078e00ff */
[----:B------:R-:W-:-:S03]  /*18870*/  LOP3.LUT R229, R201, R229, R219, 0xfe, !PT ;  /* 0x000000e5c9e57212 */ /* 0x000fc600078efedb */
[----:B0-----:R-:W-:Y:S01]  /*18880*/  IMAD.WIDE.U32 R100, R113, 0x8, R100 ;  /* 0x0000000871647825 */ /* 0x001fe200078e0064 */
[----:B------:R-:W-:Y:S02]  /*18890*/  LOP3.LUT R231, R102, R218, R200, 0xfe, !PT ;  /* 0x000000da66e77212 */ /* 0x000fe400078efec8 */
[----:B------:R-:W-:Y:S02]  /*188a0*/  LOP3.LUT R103, R229, R103, RZ, 0xfc, !PT ;  /* 0x00000067e5677212 */ /* 0x000fe400078efcff */
[----:B------:R-:W-:-:S05]  /*188b0*/  LOP3.LUT R102, R231, 0xff, R188, 0xf8, !PT ;  /* 0x000000ffe7667812 */ /* 0x000fca00078ef8bc */
[----:B------:R1:W-:Y:S02]  /*188c0*/  STG.E.64 desc[UR4][R100.64], R102 ;  /* 0x0000006664007986 */ /* 0x0003e4000c101b04 */
.L_x_2241:
[----:B------:R2:W5:Y:S04]  /*188d0*/  @P0 LDG.E.128 R96, desc[UR4][R222.64] ;  /* 0x00000004de600981 */ /* 0x000568000c1e1d00 */
[----:B------:R2:W5:Y:S04]  /*188e0*/  @P1 LDG.E.128 R92, desc[UR4][R220.64] ;  /* 0x00000004dc5c1981 */ /* 0x000568000c1e1d00 */
[----:B01----:R2:W5:Y:S01]  /*188f0*/  LDG.E.128 R100, desc[UR4][R224.64] ;  /* 0x00000004e0647981 */ /* 0x003562000c1e1d00 */
        /* <DEDUP_REMOVED lines=12> */
.L_x_2243:
[----:B------:R-:W-:-:S07]  /*189c0*/  IMAD.MOV.U32 R222, RZ, RZ, R194 ;  /* 0x000000ffffde7224 */ /* 0x000fce00078e00c2 */
.L_x_2244:
[----:B------:R-:W-:Y:S05]  /*189d0*/  BSYNC B1 ;  /* 0x0000000000017941 */ /* 0x000fea0003800000 */
.L_x_2242:
        /* <DEDUP_REMOVED lines=16> */
.L_x_2248:
[----:B------:R-:W-:Y:S05]  /*18ae0*/  BSYNC B2 ;  /* 0x0000000000027941 */ /* 0x000fea0003800000 */
.L_x_2247:
        /* <DEDUP_REMOVED lines=44> */
.L_x_2246:
[----:B------:R-:W-:Y:S05]  /*18db0*/  BSYNC B1 ;  /* 0x0000000000017941 */ /* 0x000fea0003800000 */
.L_x_2245:
        /* <DEDUP_REMOVED lines=16> */
.L_x_2249:
        /* <DEDUP_REMOVED lines=12> */
.L_x_2252:
[----:B------:R-:W-:-:S07]  /*18f80*/  MOV R100, R194 ;  /* 0x000000c200647202 */ /* 0x000fce0000000f00 */
.L_x_2253:
[----:B------:R-:W-:Y:S05]  /*18f90*/  BSYNC B1 ;  /* 0x0000000000017941 */ /* 0x000fea0003800000 */
.L_x_2251:
        /* <DEDUP_REMOVED lines=16> */
.L_x_2257:
[----:B------:R-:W-:Y:S05]  /*190a0*/  BSYNC B2 ;  /* 0x0000000000027941 */ /* 0x000fea0003800000 */
.L_x_2256:
        /* <DEDUP_REMOVED lines=44> */
.L_x_2255:
[----:B------:R-:W-:Y:S05]  /*19370*/  BSYNC B1 ;  /* 0x0000000000017941 */ /* 0x000fea0003800000 */
.L_x_2254:
        /* <DEDUP_REMOVED lines=10> */
.L_x_2250:
        /* <DEDUP_REMOVED lines=12> */
.L_x_2259:
[----:B------:R-:W-:-:S07]  /*194e0*/  IMAD.MOV.U32 R100, RZ, RZ, R194 ;  /* 0x000000ffff647224 */ /* 0x000fce00078e00c2 */
.L_x_2260:
[----:B------:R-:W-:Y:S05]  /*194f0*/  BSYNC B1 ;  /* 0x0000000000017941 */ /* 0x000fea0003800000 */
.L_x_2258:
        /* <DEDUP_REMOVED lines=16> */
.L_x_2264:
[----:B------:R-:W-:Y:S05]  /*19600*/  BSYNC B2 ;  /* 0x0000000000027941 */ /* 0x000fea0003800000 */
.L_x_2263:
        /* <DEDUP_REMOVED lines=44> */
.L_x_2262:
[----:B------:R-:W-:Y:S05]  /*198d0*/  BSYNC B1 ;  /* 0x0000000000017941 */ /* 0x000fea0003800000 */
.L_x_2261:
        /* <DEDUP_REMOVED lines=16> */
.L_x_2265:
        /* <DEDUP_REMOVED lines=12> */
.L_x_2268:
[----:B------:R-:W-:-:S07]  /*19aa0*/  MOV R100, R194 ;  /* 0x000000c200647202 */ /* 0x000fce0000000f00 */
.L_x_2269:
[----:B------:R-:W-:Y:S05]  /*19ab0*/  BSYNC B1 ;  /* 0x0000000000017941 */ /* 0x000fea0003800000 */
.L_x_2267:
        /* <DEDUP_REMOVED lines=16> */
.L_x_2273:
[----:B------:R-:W-:Y:S05]  /*19bc0*/  BSYNC B2 ;  /* 0x0000000000027941 */ /* 0x000fea0003800000 */
.L_x_2272:
        /* <DEDUP_REMOVED lines=44> */
.L_x_2271:
[----:B------:R-:W-:Y:S05]  /*19e90*/  BSYNC B1 ;  /* 0x0000000000017941 */ /* 0x000fea0003800000 */
.L_x_2270:
[----:B------:R-:W-:Y:S02]  /*19ea0*/  I2FP.F32.U32 R187, R100 ;  /* 0x0000006400bb7245 */ /* 0x000fe40000201000 */
[----:B------:R-:W-:-:S03]  /*19eb0*/  PRMT R100, R96, 0x7632, R100 ;  /* 0x0000763260647816 */ /* 0x000fc60000000064 */
[----:B------:R-:W-:Y:S02]  /*19ec0*/  FFMA.FTZ R187, R187, R116, 1.1641532182693481445e-10 ;  /* 0x2f000000bbbb7423 */ /* 0x000fe40000010074 */
[----:B------:R-:W-:-:S03]  /*19ed0*/  IMAD.U32 R100, R100, 0x10000, RZ ;  /* 0x0001000064647824 */ /* 0x000fc600078e00ff */
[----:B------:R-:W-:Y:S01]  /*19ee0*/  FSETP.GTU.FTZ.AND P3, PT, R187, R118, PT ;  /* 0x00000076bb00720b */ /* 0x000fe20003f7c000 */
[----:B------:R-:W-:Y:S01]  /*19ef0*/  FMUL.FTZ R100, R100, R117 ;  /* 0x0000007564647220 */ /* 0x000fe20000410000 */
[----:B------:R-:W-:-:S04]  /*19f00*/  @P1 PRMT R187, R92, 0x7632, R187 ;  /* 0x000076325cbb1816 */ /* 0x000fc800000000bb */
[----:B------:R-:W-:Y:S02]  /*19f10*/  FSEL R100, R100, RZ, !P3 ;  /* 0x000000ff64647208 */ /* 0x000fe40005800000 */
[----:B------:R-:W-:Y:S02]  /*19f20*/  @P1 SHF.L.U32 R200, R187, 0x10, RZ ;  /* 0x00000010bbc81819 */ /* 0x000fe400000006ff */
[----:B------:R-:W-:Y:S01]  /*19f30*/  SEL R187, RZ, 0x1, P3 ;  /* 0x00000001ffbb7807 */ /* 0x000fe20001800000 */
[----:B------:R-:W-:-:S04]  /*19f40*/  FADD.FTZ R219, R219, R100 ;  /* 0x00000064dbdb7221 */ /* 0x000fc80000010000 */
[----:B------:R-:W-:-:S07]  /*19f50*/  @P1 FADD.FTZ R219, R219, R200 ;  /* 0x000000c8dbdb1221 */ /* 0x000fce0000010000 */
.L_x_2266:
        /* <DEDUP_REMOVED lines=12> */
.L_x_2275:
[----:B------:R-:W-:-:S07]  /*1a020*/  IMAD.MOV.U32 R100, RZ, RZ, R194 ;  /* 0x000000ffff647224 */ /* 0x000fce00078e00c2 */
.L_x_2276:
[----:B------:R-:W-:Y:S05]  /*1a030*/  BSYNC B1 ;  /* 0x0000000000017941 */ /* 0x000fea0003800000 */
.L_x_2274:
        /* <DEDUP_REMOVED lines=16> */
.L_x_2280:
[----:B------:R-:W-:Y:S05]  /*1a140*/  BSYNC B2 ;  /* 0x0000000000027941 */ /* 0x000fea0003800000 */
.L_x_2279:
        /* <DEDUP_REMOVED lines=44> */
.L_x_2278:
[----:B------:R-:W-:Y:S05]  /*1a410*/  BSYNC B1 ;  /* 0x0000000000017941 */ /* 0x000fea0003800000 */
.L_x_2277:
[----:B------:R-:W-:Y:S01]  /*1a420*/  I2FP.F32.U32 R201, R100 ;  /* 0x0000006400c97245 */ /* 0x000fe20000201000 */
[----:B------:R-:W-:Y:S01]  /*1a430*/  IMAD.U32 R100, R101, 0x10000, RZ ;  /* 0x0001000065647824 */ /* 0x000fe200078e00ff */
        /* <DEDUP_REMOVED lines=14> */
.L_x_2281:
        /* <DEDUP_REMOVED lines=12> */
.L_x_2284:
[----:B------:R-:W-:-:S07]  /*1a5e0*/  MOV R186, R194 ;  /* 0x000000c200ba7202 */ /* 0x000fce0000000f00 */
.L_x_2285:
[----:B------:R-:W-:Y:S05]  /*1a5f0*/  BSYNC B1 ;  /* 0x0000000000017941 */ /* 0x000fea0003800000 */
.L_x_2283:
        /* <DEDUP_REMOVED lines=16> */
.L_x_2289:
[----:B------:R-:W-:Y:S05]  /*1a700*/  BSYNC B2 ;  /* 0x0000000000027941 */ /* 0x000fea0003800000 */
.L_x_2288:
        /* <DEDUP_REMOVED lines=44> */
.L_x_2287:
[----:B------:R-:W-:Y:S05]  /*1a9d0*/  BSYNC B1 ;  /* 0x0000000000017941 */ /* 0x000fea0003800000 */
.L_x_2286:
        /* <DEDUP_REMOVED lines=10> */
.L_x_2282:
        /* <DEDUP_REMOVED lines=12> */
.L_x_2291:
[----:B------:R-:W-:-:S07]  /*1ab40*/  IMAD.MOV.U32 R220, RZ, RZ, R194 ;  /* 0x000000ffffdc7224 */ /* 0x000fce00078e00c2 */
.L_x_2292:
[----:B------:R-:W-:Y:S05]  /*1ab50*/  BSYNC B1 ;  /* 0x0000000000017941 */ /* 0x000fea0003800000 */
.L_x_2290:
        /* <DEDUP_REMOVED lines=16> */
.L_x_2296:
[----:B------:R-:W-:Y:S05]  /*1ac60*/  BSYNC B2 ;  /* 0x0000000000027941 */ /* 0x000fea0003800000 */
.L_x_2295:
        /* <DEDUP_REMOVED lines=44> */
.L_x_2294:
[----:B------:R-:W-:Y:S05]  /*1af30*/  BSYNC B1 ;  /* 0x0000000000017941 */ /* 0x000fea0003800000 */
.L_x_2293:
        /* <DEDUP_REMOVED lines=16> */
.L_x_2297:
        /* <DEDUP_REMOVED lines=12> */
.L_x_2300:
[----:B------:R-:W-:-:S07]  /*1b100*/  MOV R185, R194 ;  /* 0x000000c200b97202 */ /* 0x000fce0000000f00 */
.L_x_2301:
[----:B------:R-:W-:Y:S05]  /*1b110*/  BSYNC B1 ;  /* 0x0000000000017941 */ /* 0x000fea0003800000 */
.L_x_2299:
        /* <DEDUP_REMOVED lines=16> */
.L_x_2305:
[----:B------:R-:W-:Y:S05]  /*1b220*/  BSYNC B2 ;  /* 0x0000000000027941 */ /* 0x000fea0003800000 */
.L_x_2304:
        /* <DEDUP_REMOVED lines=44> */
.L_x_2303:
[----:B------:R-:W-:Y:S05]  /*1b4f0*/  BSYNC B1 ;  /* 0x0000000000017941 */ /* 0x000fea0003800000 */
.L_x_2302:
        /* <DEDUP_REMOVED lines=12> */
.L_x_2298:
        /* <DEDUP_REMOVED lines=12> */
.L_x_2307:
[----:B------:R-:W-:-:S07]  /*1b680*/  IMAD.MOV.U32 R224, RZ, RZ, R194 ;  /* 0x000000ffffe07224 */ /* 0x000fce00078e00c2 */
.L_x_2308:
[----:B------:R-:W-:Y:S05]  /*1b690*/  BSYNC B1 ;  /* 0x0000000000017941 */ /* 0x000fea0003800000 */
.L_x_2306:
        /* <DEDUP_REMOVED lines=16> */
.L_x_2312:
[----:B------:R-:W-:Y:S05]  /*1b7a0*/  BSYNC B2 ;  /* 0x0000000000027941 */ /* 0x000fea0003800000 */
.L_x_2311:
        /* <DEDUP_REMOVED lines=44> */
.L_x_2310:
[----:B------:R-:W-:Y:S05]  /*1ba70*/  BSYNC B1 ;  /* 0x0000000000017941 */ /* 0x000fea0003800000 */
.L_x_2309:
        /* <DEDUP_REMOVED lines=16> */
.L_x_2313:
        /* <DEDUP_REMOVED lines=12> */
.L_x_2316:
[----:B------:R-:W-:-:S07]  /*1bc40*/  MOV R102, R194 ;  /* 0x000000c200667202 */ /* 0x000fce0000000f00 */
.L_x_2317:
[----:B------:R-:W-:Y:S05]  /*1bc50*/  BSYNC B1 ;  /* 0x0000000000017941 */ /* 0x000fea0003800000 */
.L_x_2315:
        /* <DEDUP_REMOVED lines=16> */
.L_x_2321:
[----:B------:R-:W-:Y:S05]  /*1bd60*/  BSYNC B2 ;  /* 0x0000000000027941 */ /* 0x000fea0003800000 */
.L_x_2320:
        /* <DEDUP_REMOVED lines=44> */
.L_x_2319:
[----:B------:R-:W-:Y:S05]  /*1c030*/  BSYNC B1 ;  /* 0x0000000000017941 */ /* 0x000fea0003800000 */
.L_x_2318:
        /* <DEDUP_REMOVED lines=10> */
.L_x_2314:
        /* <DEDUP_REMOVED lines=12> */
.L_x_2323:
[----:B------:R-:W-:-:S07]  /*1c1a0*/  IMAD.MOV.U32 R102, RZ, RZ, R194 ;  /* 0x000000ffff667224 */ /* 0x000fce00078e00c2 */
.L_x_2324:
[----:B------:R-:W-:Y:S05]  /*1c1b0*/  BSYNC B1 ;  /* 0x0000000000017941 */ /* 0x000fea0003800000 */
.L_x_2322:
        /* <DEDUP_REMOVED lines=16> */
.L_x_2328:
[----:B------:R-:W-:Y:S05]  /*1c2c0*/  BSYNC B2 ;  /* 0x0000000000027941 */ /* 0x000fea0003800000 */
.L_x_2327:
        /* <DEDUP_REMOVED lines=44> */
.L_x_2326:
[----:B------:R-:W-:Y:S05]  /*1c590*/  BSYNC B1 ;  /* 0x0000000000017941 */ /* 0x000fea0003800000 */
.L_x_2325:
        /* <DEDUP_REMOVED lines=14> */
.L_x_2329:
        /* <DEDUP_REMOVED lines=12> */
.L_x_2332:
[----:B------:R-:W-:-:S07]  /*1c740*/  MOV R102, R194 ;  /* 0x000000c200667202 */ /* 0x000fce0000000f00 */
.L_x_2333:
[----:B------:R-:W-:Y:S05]  /*1c750*/  BSYNC B1 ;  /* 0x0000000000017941 */ /* 0x000fea0003800000 */
.L_x_2331:
        /* <DEDUP_REMOVED lines=16> */
.L_x_2337:
[----:B------:R-:W-:Y:S05]  /*1c860*/  BSYNC B2 ;  /* 0x0000000000027941 */ /* 0x000fea0003800000 */
.L_x_2336:
        /* <DEDUP_REMOVED lines=44> */
.L_x_2335:
[----:B------:R-:W-:Y:S05]  /*1cb30*/  BSYNC B1 ;  /* 0x0000000000017941 */ /* 0x000fea0003800000 */
.L_x_2334:
        /* <DEDUP_REMOVED lines=12> */
.L_x_2330:
        /* <DEDUP_REMOVED lines=12> */
.L_x_2339:
[----:B------:R-:W-:-:S07]  /*1ccc0*/  IMAD.MOV.U32 R102, RZ, RZ, R194 ;  /* 0x000000ffff667224 */ /* 0x000fce00078e00c2 */
.L_x_2340:
[----:B------:R-:W-:Y:S05]  /*1ccd0*/  BSYNC B1 ;  /* 0x0000000000017941 */ /* 0x000fea0003800000 */
.L_x_2338:
        /* <DEDUP_REMOVED lines=16> */
.L_x_2344:
[----:B------:R-:W-:Y:S05]  /*1cde0*/  BSYNC B2 ;  /* 0x0000000000027941 */ /* 0x000fea0003800000 */
.L_x_2343:
        /* <DEDUP_REMOVED lines=44> */
.L_x_2342:
[----:B------:R-:W-:Y:S05]  /*1d0b0*/  BSYNC B1 ;  /* 0x0000000000017941 */ /* 0x000fea0003800000 */
.L_x_2341:
        /* <DEDUP_REMOVED lines=14> */
.L_x_2345:
        /* <DEDUP_REMOVED lines=12> */
.L_x_2348:
[----:B------:R-:W-:-:S07]  /*1d260*/  MOV R182, R194 ;  /* 0x000000c200b67202 */ /* 0x000fce0000000f00 */
.L_x_2349:
[----:B------:R-:W-:Y:S05]  /*1d270*/  BSYNC B1 ;  /* 0x0000000000017941 */ /* 0x000fea0003800000 */
.L_x_2347:
        /* <DEDUP_REMOVED lines=16> */
.L_x_2353:
[----:B------:R-:W-:Y:S05]  /*1d380*/  BSYNC B2 ;  /* 0x0000000000027941 */ /* 0x000fea0003800000 */
.L_x_2352:
        /* <DEDUP_REMOVED lines=44> */
.L_x_2351:
[----:B------:R-:W-:Y:S05]  /*1d650*/  BSYNC B1 ;  /* 0x0000000000017941 */ /* 0x000fea0003800000 */
.L_x_2350:
        /* <DEDUP_REMOVED lines=10> */
.L_x_2346:
        /* <DEDUP_REMOVED lines=12> */
.L_x_2355:
[----:B------:R-:W-:-:S07]  /*1d7c0*/  IMAD.MOV.U32 R224, RZ, RZ, R194 ;  /* 0x000000ffffe07224 */ /* 0x000fce00078e00c2 */
.L_x_2356:
[----:B------:R-:W-:Y:S05]  /*1d7d0*/  BSYNC B1 ;  /* 0x0000000000017941 */ /* 0x000fea0003800000 */
.L_x_2354:
        /* <DEDUP_REMOVED lines=16> */
.L_x_2360:
[----:B------:R-:W-:Y:S05]  /*1d8e0*/  BSYNC B2 ;  /* 0x0000000000027941 */ /* 0x000fea0003800000 */
.L_x_2359:
        /* <DEDUP_REMOVED lines=44> */
.L_x_2358:
[----:B------:R-:W-:Y:S05]  /*1dbb0*/  BSYNC B1 ;  /* 0x0000000000017941 */ /* 0x000fea0003800000 */
.L_x_2357:
        /* <DEDUP_REMOVED lines=14> */
.L_x_2361:
        /* <DEDUP_REMOVED lines=12> */
.L_x_2364:
[----:B------:R-:W-:-:S07]  /*1dd60*/  MOV R181, R194 ;  /* 0x000000c200b57202 */ /* 0x000fce0000000f00 */
.L_x_2365:
[----:B------:R-:W-:Y:S05]  /*1dd70*/  BSYNC B1 ;  /* 0x0000000000017941 */ /* 0x000fea0003800000 */
.L_x_2363:
        /* <DEDUP_REMOVED lines=18> */
.L_x_2369:
[----:B------:R-:W-:Y:S05]  /*1dea0*/  BSYNC B2 ;  /* 0x0000000000027941 */ /* 0x000fea0003800000 */
.L_x_2368:
        /* <DEDUP_REMOVED lines=44> */
.L_x_2367:
[----:B------:R-:W-:Y:S05]  /*1e170*/  BSYNC B1 ;  /* 0x0000000000017941 */ /* 0x000fea0003800000 */
.L_x_2366:
        /* <DEDUP_REMOVED lines=12> */
.L_x_2362:
[----:B------:R-:W-:Y:S01]  /*1e240*/  P2R R100, PR, RZ, 0x4 ;  /* 0x00000004ff647803 */ /* 0x000fe20000000000 */
[----:B------:R-:W-:Y:S01]  /*1e250*/  IMAD.WIDE.U32 R228, R129, 0x10, R236 ;  /* 0x0000001081e47825 */ /* 0x000fe200078e00ec */
[----:B------:R-:W-:Y:S02]  /*1e260*/  LOP3.LUT P2, RZ, R199, 0x4, RZ, 0xc0, !PT ;  /* 0x00000004c7ff7812 */ /* 0x000fe4000784c0ff */
[----:B------:R-:W-:Y:S02]  /*1e270*/  F2FP.BF16.F32.PACK_AB R103, R224, R225 ;  /* 0x000000e1e067723e */ /* 0x000fe400000010ff */
[----:B------:R-:W-:Y:S02]  /*1e280*/  SEL R201, RZ, 0x1, P2 ;  /* 0x00000001ffc97807 */ /* 0x000fe40001000000 */
[----:B------:R-:W-:Y:S02]  /*1e290*/  ISETP.NE.AND P2, PT, R100, RZ, PT ;  /* 0x000000ff6400720c */ /* 0x000fe40003f45270 */
[----:B------:R-:W-:-:S02]  /*1e2a0*/  F2FP.BF16.F32.PACK_AB R102, R222, R223 ;  /* 0x000000dfde66723e */ /* 0x000fc400000010ff */
[----:B------:R-:W-:Y:S02]  /*1e2b0*/  F2FP.BF16.F32.PACK_AB R101, R220, R221 ;  /* 0x000000dddc65723e */ /* 0x000fe400000010ff */
[----:B------:R-:W-:Y:S02]  /*1e2c0*/  F2FP.BF16.F32.PACK_AB R100, R219, R218 ;  /* 0x000000dadb64723e */ /* 0x000fe400000010ff */
[----:B------:R-:W-:Y:S02]  /*1e2d0*/  SEL R232, RZ, 0x1000000, P5 ;  /* 0x01000000ffe87807 */ /* 0x000fe40002800000 */
[----:B------:R-:W-:Y:S01]  /*1e2e0*/  SEL R231, RZ, 0x10000, P4 ;  /* 0x00010000ffe77807 */ /* 0x000fe20002000000 */
[----:B------:R0:W-:Y:S01]  /*1e2f0*/  STG.E.128 desc[UR4][R228.64], R100 ;  /* 0x00000064e4007986 */ /* 0x0001e2000c101d04 */
[C---:B------:R-:W-:Y:S02]  /*1e300*/  LOP3.LUT P5, RZ, R199.reuse, 0x10, RZ, 0xc0, !PT ;  /* 0x00000010c7ff7812 */ /* 0x040fe400078ac0ff */
[----:B------:R-:W-:-:S02]  /*1e310*/  LOP3.LUT P4, RZ, R199, 0x8, RZ, 0xc0, !PT ;  /* 0x00000008c7ff7812 */ /* 0x000fc4000788c0ff */
[----:B------:R-:W-:Y:S02]  /*1e320*/  SEL R230, RZ, 0x100, P3 ;  /* 0x00000100ffe67807 */ /* 0x000fe40001800000 */
[C---:B------:R-:W-:Y:S02]  /*1e330*/  LOP3.LUT P3, RZ, R199.reuse, 0x2, RZ, 0xc0, !PT ;  /* 0x00000002c7ff7812 */ /* 0x040fe4000786c0ff */
[----:B------:R-:W-:Y:S02]  /*1e340*/  SEL R238, RZ, 0x1, P5 ;  /* 0x00000001ffee7807 */ /* 0x000fe40002800000 */
[----:B------:R-:W-:Y:S02]  /*1e350*/  LOP3.LUT R230, R230, R232, R231, 0xfe, !PT ;  /* 0x000000e8e6e67212 */ /* 0x000fe400078efee7 */
[----:B------:R-:W-:Y:S01]  /*1e360*/  SEL R239, RZ, 0x1, P3 ;  /* 0x00000001ffef7807 */ /* 0x000fe20001800000 */
[----:B------:R-:W1:Y:S01]  /*1e370*/  @P0 LDC.64 R232, c[0x0][0x228] ;  /* 0x00008a00ffe80b82 */ /* 0x000e620000000a00 */
[----:B------:R-:W-:Y:S01]  /*1e380*/  LOP3.LUT P6, RZ, R199, 0x20, RZ, 0xc0, !PT ;  /* 0x00000020c7ff7812 */ /* 0x000fe200078cc0ff */
[----:B0-----:R-:W-:Y:S01]  /*1e390*/  IMAD.WIDE.U32 R228, R201, 0x1000000, RZ ;  /* 0x01000000c9e47825 */ /* 0x001fe200078e00ff */
[----:B------:R-:W-:-:S03]  /*1e3a0*/  SEL R201, RZ, 0x1, P4 ;  /* 0x00000001ffc97807 */ /* 0x000fc60002000000 */
[----:B------:R-:W-:Y:S01]  /*1e3b0*/  IMAD.WIDE.U32 R100, R238, 0x100, RZ ;  /* 0x00000100ee647825 */ /* 0x000fe200078e00ff */
[----:B------:R-:W-:Y:S02]  /*1e3c0*/  LOP3.LUT R239, R229, R230, R239, 0xfe, !PT ;  /* 0x000000e6e5ef7212 */ /* 0x000fe400078efeef */
[----:B------:R-:W0:Y:S01]  /*1e3d0*/  @P1 LDC.64 R230, c[0x0][0x230] ;  /* 0x00008c00ffe61b82 */ /* 0x000e220000000a00 */
[----:B------:R-:W-:-:S04]  /*1e3e0*/  IMAD.WIDE.U32 R102, R201, 0x10000, RZ ;  /* 0x00010000c9667825 */ /* 0x000fc800078e00ff */
[----:B------:R-:W-:Y:S01]  /*1e3f0*/  VIADD R201, R105, 0xa0 ;  /* 0x000000a069c97836 */ /* 0x000fe20000000000 */
[----:B------:R-:W-:Y:S02]  /*1e400*/  LOP3.LUT R101, R101, R239, R103, 0xfe, !PT ;  /* 0x000000ef65657212 */ /* 0x000fe400078efe67 */
[----:B------:R-:W-:Y:S01]  /*1e410*/  LOP3.LUT R228, R100, R228, R102, 0xfe, !PT ;  /* 0x000000e464e47212 */ /* 0x000fe200078efe66 */
[----:B------:R-:W-:Y:S01]  /*1e420*/  IMAD.WIDE.U32 R238, R201, 0x10, R226 ;  /* 0x00000010c9ee7825 */ /* 0x000fe200078e00e2 */
[----:B------:R-:W-:-:S03]  /*1e430*/  SEL R103, RZ, 0x1, P6 ;  /* 0x00000001ff677807 */ /* 0x000fc60003000000 */
[----:B-1----:R-:W-:Y:S01]  /*1e440*/  @P0 IMAD.WIDE.U32 R232, R201, 0x10, R232 ;  /* 0x00000010c9e80825 */ /* 0x002fe200078e00e8 */
[----:B------:R-:W-:-:S03]  /*1e450*/  LOP3.LUT R100, R228, R103, RZ, 0xfc, !PT ;  /* 0x00000067e4647212 */ /* 0x000fc600078efcff */
[----:B------:R-:W-:-:S05]  /*1e460*/  IMAD.WIDE.U32 R102, R129, 0x8, R234 ;  /* 0x0000000881667825 */ /* 0x000fca00078e00ea */
[----:B------:R1:W-:Y:S01]  /*1e470*/  STG.E.64 desc[UR4][R102.64], R100 ;  /* 0x0000006466007986 */ /* 0x0003e2000c101b04 */
[----:B0-----:R-:W-:Y:S01]  /*1e480*/  @P1 IMAD.WIDE.U32 R230, R201, 0x10, R230 ;  /* 0x00000010c9e61825 */ /* 0x001fe200078e00e6 */
[----:B------:R-:W-:Y:S06]  /*1e490*/  @!P0 BRA `(.L_x_2370) ;  /* 0x0000000000508947 */ /* 0x000fec0003800000 */
[----:B-1----:R-:W-:Y:S01]  /*1e4a0*/  IMAD.U32 R100, R182, 0x10000, RZ ;  /* 0x00010000b6647824 */ /* 0x002fe200078e00ff */
[----:B------:R-:W-:Y:S02]  /*1e4b0*/  LOP3.LUT R102, R181, 0xffff, RZ, 0xc0, !PT ;  /* 0x0000ffffb5667812 */ /* 0x000fe400078ec0ff */
[----:B------:R-:W-:Y:S02]  /*1e4c0*/  LOP3.LUT R228, R185, 0xff, RZ, 0xc0, !PT ;  /* 0x000000ffb9e47812 */ /* 0x000fe400078ec0ff */
[----:B------:R-:W-:Y:S02]  /*1e4d0*/  LOP3.LUT R103, R100, 0xff0000, RZ, 0xc0, !PT ;  /* 0x00ff000064677812 */ /* 0x000fe400078ec0ff */
[----:B------:R-:W0:Y:S01]  /*1e4e0*/  LDC.64 R100, c[0x0][0x248] ;  /* 0x00009200ff647b82 */ /* 0x000e220000000a00 */
[----:B------:R-:W-:Y:S01]  /*1e4f0*/  LOP3.LUT R226, R186, 0xff, RZ, 0xc0, !PT ;  /* 0x000000ffbae27812 */ /* 0x000fe200078ec0ff */
[----:B------:R-:W-:Y:S01]  /*1e500*/  IMAD.WIDE.U32 R228, R228, 0x1000000, RZ ;  /* 0x01000000e4e47825 */ /* 0x000fe200078e00ff */
[----:B------:R-:W-:-:S02]  /*1e510*/  PRMT R102, R103, 0x4210, R102 ;  /* 0x0000421067667816 */ /* 0x000fc40000000066 */
[----:B------:R-:W-:Y:S01]  /*1e520*/  PRMT R103, R183, 0x7104, RZ ;  /* 0x00007104b7677816 */ /* 0x000fe200000000ff */
[----:B------:R-:W-:-:S03]  /*1e530*/  IMAD.WIDE.U32 R226, R226, 0x10000, RZ ;  /* 0x00010000e2e27825 */ /* 0x000fc600078e00ff */
[----:B------:R-:W-:Y:S02]  /*1e540*/  LOP3.LUT R103, R102, 0xff00, R103, 0xf8, !PT ;  /* 0x0000ff0066677812 */ /* 0x000fe400078ef867 */
[----:B------:R-:W-:Y:S02]  /*1e550*/  LOP3.LUT R102, R187, 0xff, RZ, 0xc0, !PT ;  /* 0x000000ffbb667812 */ /* 0x000fe400078ec0ff */
[----:B------:R-:W-:-:S03]  /*1e560*/  LOP3.LUT R241, R103, 0xff, R184, 0xf8, !PT ;  /* 0x000000ff67f17812 */ /* 0x000fc600078ef8b8 */
[----:B------:R-:W-:Y:S01]  /*1e570*/  IMAD.WIDE.U32 R102, R102, 0x100, RZ ;  /* 0x0000010066667825 */ /* 0x000fe200078e00ff */
[----:B------:R-:W-:Y:S02]  /*1e580*/  LOP3.LUT R241, R227, R241, R229, 0xfe, !PT ;  /* 0x000000f1e3f17212 */ /* 0x000fe400078efee5 */
[----:B------:R-:W-:Y:S02]  /*1e590*/  LOP3.LUT R227, R102, R228, R226, 0xfe, !PT ;  /* 0x000000e466e37212 */ /* 0x000fe400078efee2 */
[----:B------:R-:W-:Y:S01]  /*1e5a0*/  LOP3.LUT R103, R241, R103, RZ, 0xfc, !PT ;  /* 0x00000067f1677212 */ /* 0x000fe200078efcff */
[----:B0-----:R-:W-:Y:S01]  /*1e5b0*/  IMAD.WIDE.U32 R100, R129, 0x8, R100 ;  /* 0x0000000881647825 */ /* 0x001fe200078e0064 */
[----:B------:R-:W-:-:S05]  /*1e5c0*/  LOP3.LUT R102, R227, 0xff, R188, 0xf8, !PT ;  /* 0x000000ffe3667812 */ /* 0x000fca00078ef8bc */
[----:B------:R0:W-:Y:S02]  /*1e5d0*/  STG.E.64 desc[UR4][R100.64], R102 ;  /* 0x0000006664007986 */ /* 0x0001e4000c101b04 */
.L_x_2370:
        /* <DEDUP_REMOVED lines=15> */
.L_x_2372:
[----:B------:R-:W-:-:S07]  /*1e6d0*/  IMAD.MOV.U32 R232, RZ, RZ, R194 ;  /* 0x000000ffffe87224 */ /* 0x000fce00078e00c2 */
.L_x_2373:
[----:B------:R-:W-:Y:S05]  /*1e6e0*/  BSYNC B1 ;  /* 0x0000000000017941 */ /* 0x000fea0003800000 */
.L_x_2371:
        /* <DEDUP_REMOVED lines=16> */
.L_x_2377:
[----:B------:R-:W-:Y:S05]  /*1e7f0*/  BSYNC B2 ;  /* 0x0000000000027941 */ /* 0x000fea0003800000 */
.L_x_2376:
        /* <DEDUP_REMOVED lines=44> */
.L_x_2375:
[----:B------:R-:W-:Y:S05]  /*1eac0*/  BSYNC B1 ;  /* 0x0000000000017941 */ /* 0x000fea0003800000 */
.L_x_2374:
[----:B------:R-:W-:Y:S02]  /*1ead0*/  I2FP.F32.U32 R229, R232 ;  /* 0x000000e800e57245 */ /* 0x000fe40000201000 */
[----:B-----5:R-:W-:Y:S02]  /*1eae0*/  SHF.L.U32 R200, R100, 0x10, RZ ;  /* 0x0000001064c87819 */ /* 0x020fe400000006ff */
[----:B------:R-:W-:Y:S01]  /*1eaf0*/  LOP3.LUT R199, R199, 0xffffffef, RZ, 0xc0, !PT ;  /* 0xffffffefc7c77812 */ /* 0x000fe200078ec0ff */
[----:B------:R-:W-:Y:S02]  /*1eb00*/  FFMA.FTZ R229, R229, R116, 1.1641532182693481445e-10 ;  /* 0x2f000000e5e57423 */ /* 0x000fe40000010074 */
[----:B------:R-:W-:Y:S01]  /*1eb10*/  FMUL.FTZ R226, R200, R117 ;  /* 0x00000075c8e27220 */ /* 0x000fe20000410000 */
[----:B------:R-:W-:Y:S02]  /*1eb20*/  PRMT R200, R100, 0x7632, R200 ;  /* 0x0000763264c87816 */ /* 0x000fe400000000c8 */
        /* <DEDUP_REMOVED lines=10> */
.L_x_2378:
        /* <DEDUP_REMOVED lines=12> */
.L_x_2381:
[----:B------:R-:W-:-:S07]  /*1ec90*/  IMAD.MOV.U32 R100, RZ, RZ, R194 ;  /* 0x000000ffff647224 */ /* 0x000fce00078e00c2 */
.L_x_2382:
[----:B------:R-:W-:Y:S05]  /*1eca0*/  BSYNC B1 ;  /* 0x0000000000017941 */ /* 0x000fea0003800000 */
.L_x_2380:
        /* <DEDUP_REMOVED lines=16> */
.L_x_2386:
[----:B------:R-:W-:Y:S05]  /*1edb0*/  BSYNC B2 ;  /* 0x0000000000027941 */ /* 0x000fea0003800000 */
.L_x_2385:
        /* <DEDUP_REMOVED lines=44> */
.L_x_2384:
[----:B------:R-:W-:Y:S05]  /*1f080*/  BSYNC B1 ;  /* 0x0000000000017941 */ /* 0x000fea0003800000 */
.L_x_2383:
        /* <DEDUP_REMOVED lines=10> */
.L_x_2379:
        /* <DEDUP_REMOVED lines=10> */
[----:B------:R-:W-:Y:S01]  /*1f1d0*/  MOV R100, R192 ;  /* 0x000000c000647202 */ /* 0x000fe20000000f00 */
[----:B------:R-:W-:Y:S06]  /*1f1e0*/  BRA `(.L_x_2389) ;  /* 0x0000000000047947 */ /* 0x000fec0003800000 */
.L_x_2388:
[----:B------:R-:W-:-:S07]  /*1f1f0*/  IMAD.MOV.U32 R100, RZ, RZ, R194 ;  /* 0x000000ffff647224 */ /* 0x000fce00078e00c2 */
.L_x_2389:
[----:B------:R-:W-:Y:S05]  /*1f200*/  BSYNC B1 ;  /* 0x0000000000017941 */ /* 0x000fea0003800000 */
.L_x_2387:
        /* <DEDUP_REMOVED lines=10> */
[----:B------:R-:W-:Y:S01]  /*1f2b0*/  @!P3 IADD3 R197, R197, 0x1, RZ ;  /* 0x00000001c5c5b810 */ /* 0x000fe20007ffe0ff */
[----:B------:R-:W-:Y:S02]  /*1f2c0*/  @!P3 VIADD R190, R189, 0x1 ;  /* 0x00000001bdbeb836 */ /* 0x000fe40000000000 */
[----:B------:R-:W-:Y:S01]  /*1f2d0*/  @!P3 IMAD.MOV.U32 R195, RZ, RZ, RZ ;  /* 0x000000ffffc3b224 */ /* 0x000fe200078e00ff */
[----:B------:R-:W-:-:S13]  /*1f2e0*/  ISETP.NE.AND P4, PT, R197, RZ, !P3 ;  /* 0x000000ffc500720c */ /* 0x000fda0005f85270 */
[----:B------:R-:W-:-:S04]  /*1f2f0*/  @P4 IADD3 R190, R189, RZ, RZ ;  /* 0x000000ffbdbe4210 */ /* 0x000fc80007ffe0ff */
[----:B------:R-:W-:-:S07]  /*1f300*/  @!P3 MOV R189, R190 ;  /* 0x000000be00bdb202 */ /* 0x000fce0000000f00 */
.L_x_2393:
[----:B------:R-:W-:Y:S05]  /*1f310*/  BSYNC B2 ;  /* 0x0000000000027941 */ /* 0x000fea0003800000 */
.L_x_2392:
        /* <DEDUP_REMOVED lines=44> */
.L_x_2391:
[----:B------:R-:W-:Y:S05]  /*1f5e0*/  BSYNC B1 ;  /* 0x0000000000017941 */ /* 0x000fea0003800000 */
.L_x_2390:
        /* <DEDUP_REMOVED lines=16> */
.L_x_2394:
[C---:B------:R-:W-:Y:S01]  /*1f6f0*/  ISETP.NE.AND P3, PT, R229.reuse, 0x1, PT ;  /* 0x00000001e500780c */ /* 0x040fe20003f65270 */
[----:B------:R-:W-:Y:S01]  /*1f700*/  BSSY B1, `(.L_x_2396) ;  /* 0x000000c000017945 */ /* 0x000fe20003800000 */
[----:B------:R-:W-:-:S11]  /*1f710*/  IADD3 R200, R229, 0x1, RZ ;  /* 0x00000001e5c87810 */ /* 0x000fd60007ffe0ff */
        /* <DEDUP_REMOVED lines=9> */
.L_x_2397:
[----:B------:R-:W-:-:S07]  /*1f7b0*/  MOV R100, R194 ;  /* 0x000000c200647202 */ /* 0x000fce0000000f00 */
.L_x_2398:
[----:B------:R-:W-:Y:S05]  /*1f7c0*/  BSYNC B1 ;  /* 0x0000000000017941 */ /* 0x000fea0003800000 */
.L_x_2396:
        /* <DEDUP_REMOVED lines=10> */
[----:B------:R-:W-:Y:S01]  /*1f870*/  @!P3 VIADD R197, R197, 0x1 ;  /* 0x00000001c5c5b836 */ /* 0x000fe20000000000 */
[----:B------:R-:W-:Y:S02]  /*1f880*/  @!P3 IADD3 R187, R189, 0x1, RZ ;  /* 0x00000001bdbbb810 */ /* 0x000fe40007ffe0ff */
[----:B------:R-:W-:Y:S02]  /*1f890*/  @!P3 MOV R195, RZ ;  /* 0x000000ff00c3b202 */ /* 0x000fe40000000f00 */
[----:B------:R-:W-:-:S13]  /*1f8a0*/  ISETP.NE.AND P4, PT, R197, RZ, !P3 ;  /* 0x000000ffc500720c */ /* 0x000fda0005f85270 */
[----:B------:R-:W-:-:S04]  /*1f8b0*/  @P4 IMAD.MOV R187, RZ, RZ, R189 ;  /* 0x000000ffffbb4224 */ /* 0x000fc800078e02bd */
[----:B------:R-:W-:-:S07]  /*1f8c0*/  @!P3 IMAD.MOV.U32 R189, RZ, RZ, R187 ;  /* 0x000000ffffbdb224 */ /* 0x000fce00078e00bb */
.L_x_2402:
[----:B------:R-:W-:Y:S05]  /*1f8d0*/  BSYNC B2 ;  /* 0x0000000000027941 */ /* 0x000fea0003800000 */
.L_x_2401:
[C---:B------:R-:W-:Y:S01]  /*1f8e0*/  IMAD.HI.U32 R190, R197.reuse, -0x326172a9, RZ ;  /* 0xcd9e8d57c5be7827 */ /* 0x040fe200078e00ff */
[----:B------:R-:W-:Y:S01]  /*1f8f0*/  LOP3.LUT R192, R192, UR7, R189, 0x96, !PT ;  /* 0x00000007c0c07c12 */ /* 0x000fe2000f8e96bd */
[----:B------:R-:W-:Y:S02]  /*1f900*/  HFMA2.MMA R200, -RZ, RZ, 0, 0 ;  /* 0x00000000ffc87435 */ /* 0x000fe400000001ff */
        /* <DEDUP_REMOVED lines=41> */
.L_x_2400:
[----:B------:R-:W-:Y:S05]  /*1fba0*/  BSYNC B1 ;  /* 0x0000000000017941 */ /* 0x000fea0003800000 */
.L_x_2399:
        /* <DEDUP_REMOVED lines=12> */
.L_x_2395:
        /* <DEDUP_REMOVED lines=12> */
.L_x_2404:
[----:B------:R-:W-:-:S07]  /*1fd30*/  IMAD.MOV.U32 R100, RZ, RZ, R194 ;  /* 0x000000ffff647224 */ /* 0x000fce00078e00c2 */
.L_x_2405:
[----:B------:R-:W-:Y:S05]  /*1fd40*/  BSYNC B1 ;  /* 0x0000000000017941 */ /* 0x000fea0003800000 */
.L_x_2403:
        /* <DEDUP_REMOVED lines=16> */
.L_x_2409:
[----:B------:R-:W-:Y:S05]  /*1fe50*/  BSYNC B2 ;  /* 0x0000000000027941 */ /* 0x000fea0003800000 */
.L_x_2408:
        /* <DEDUP_REMOVED lines=44> */
.L_x_2407:
[----:B------:R-:W-:Y:S05]  /*20120*/  BSYNC B1 ;  /* 0x0000000000017941 */ /* 0x000fea0003800000 */
.L_x_2406:
        /* <DEDUP_REMOVED lines=16> */
.L_x_2410:
        /* <DEDUP_REMOVED lines=12> */
.L_x_2413:
[----:B------:R-:W-:-:S07]  /*202f0*/  MOV R186, R194 ;  /* 0x000000c200ba7202 */ /* 0x000fce0000000f00 */
.L_x_2414:
[----:B------:R-:W-:Y:S05]  /*20300*/  BSYNC B1 ;  /* 0x0000000000017941 */ /* 0x000fea0003800000 */
.L_x_2412:
        /* <DEDUP_REMOVED lines=11> */
[----:B------:R-:W-:Y:S01]  /*203c0*/  @!P3 IADD3 R100, R189, 0x1, RZ ;  /* 0x00000001bd64b810 */ /* 0x000fe20007ffe0ff */
[----:B------:R-:W-:-:S03]  /*203d0*/  @!P3 IMAD.MOV.U32 R195, RZ, RZ, RZ ;  /* 0x000000ffffc3b224 */ /* 0x000fc600078e00ff */
[----:B------:R-:W-:-:S13]  /*203e0*/  ISETP.NE.AND P4, PT, R197, RZ, !P3 ;  /* 0x000000ffc500720c */ /* 0x000fda0005f85270 */
[----:B------:R-:W-:-:S05]  /*203f0*/  @P4 IMAD.MOV R100, RZ, RZ, R189 ;  /* 0x000000ffff644224 */ /* 0x000fca00078e02bd */
[----:B------:R-:W-:-:S07]  /*20400*/  @!P3 MOV R189, R100 ;  /* 0x0000006400bdb202 */ /* 0x000fce0000000f00 */
.L_x_2418:
[----:B------:R-:W-:Y:S05]  /*20410*/  BSYNC B2 ;  /* 0x0000000000027941 */ /* 0x000fea0003800000 */
.L_x_2417:
        /* <DEDUP_REMOVED lines=42> */
[----:B------:R-:W-:Y:S01]  /*206c0*/  HFMA2.MMA R100, -RZ, RZ, 0, 0 ;  /* 0x00000000ff647435 */ /* 0x000fe200000001ff */
[----:B------:R-:W-:-:S10]  /*206d0*/  LOP3.LUT R191, R101, UR43, R230, 0x96, !PT ;  /* 0x0000002b65bf7c12 */ /* 0x000fd4000f8e96e6 */
.L_x_2416:
[----:B------:R-:W-:Y:S05]  /*206e0*/  BSYNC B1 ;  /* 0x0000000000017941 */ /* 0x000fea0003800000 */
.L_x_2415:
        /* <DEDUP_REMOVED lines=10> */
.L_x_2411:
        /* <DEDUP_REMOVED lines=12> */
.L_x_2420:
[----:B------:R-:W-:-:S07]  /*20850*/  IMAD.MOV.U32 R200, RZ, RZ, R194 ;  /* 0x000000ffffc87224 */ /* 0x000fce00078e00c2 */
.L_x_2421:
[----:B------:R-:W-:Y:S05]  /*20860*/  BSYNC B1 ;  /* 0x0000000000017941 */ /* 0x000fea0003800000 */
.L_x_2419:
        /* <DEDUP_REMOVED lines=11> */
[----:B------:R-:W-:Y:S01]  /*20920*/  @!P3 VIADD R100, R189, 0x1 ;  /* 0x00000001bd64b836 */ /* 0x000fe20000000000 */
[----:B------:R-:W-:Y:S02]  /*20930*/  @!P3 MOV R195, RZ ;  /* 0x000000ff00c3b202 */ /* 0x000fe40000000f00 */
[----:B------:R-:W-:-:S13]  /*20940*/  ISETP.NE.AND P4, PT, R197, RZ, !P3 ;  /* 0x000000ffc500720c */ /* 0x000fda0005f85270 */
[----:B------:R-:W-:-:S05]  /*20950*/  @P4 IADD3 R100, R189, RZ, RZ ;  /* 0x000000ffbd644210 */ /* 0x000fca0007ffe0ff */
[----:B------:R-:W-:-:S07]  /*20960*/  @!P3 IMAD.MOV.U32 R189, RZ, RZ, R100 ;  /* 0x000000ffffbdb224 */ /* 0x000fce00078e0064 */
.L_x_2425:
[----:B------:R-:W-:Y:S05]  /*20970*/  BSYNC B2 ;  /* 0x0000000000027941 */ /* 0x000fea0003800000 */
.L_x_2424:
        /* <DEDUP_REMOVED lines=44> */
.L_x_2423:
[----:B------:R-:W-:Y:S05]  /*20c40*/  BSYNC B1 ;  /* 0x0000000000017941 */ /* 0x000fea0003800000 */
.L_x_2422:
        /* <DEDUP_REMOVED lines=16> */
.L_x_2426:
        /* <DEDUP_REMOVED lines=12> */
.L_x_2429:
[----:B------:R-:W-:-:S07]  /*20e10*/  MOV R185, R194 ;  /* 0x000000c200b97202 */ /* 0x000fce0000000f00 */
.L_x_2430:
[----:B------:R-:W-:Y:S05]  /*20e20*/  BSYNC B1 ;  /* 0x0000000000017941 */ /* 0x000fea0003800000 */
.L_x_2428:
        /* <DEDUP_REMOVED lines=16> */
.L_x_2434:
[----:B------:R-:W-:Y:S05]  /*20f30*/  BSYNC B2 ;  /* 0x0000000000027941 */ /* 0x000fea0003800000 */
.L_x_2433:
        /* <DEDUP_REMOVED lines=44> */
.L_x_2432:
[----:B------:R-:W-:Y:S05]  /*21200*/  BSYNC B1 ;  /* 0x0000000000017941 */ /* 0x000fea0003800000 */
.L_x_2431:
        /* <DEDUP_REMOVED lines=12> */
.L_x_2427:
        /* <DEDUP_REMOVED lines=12> */
.L_x_2436:
[----:B------:R-:W-:-:S07]  /*21390*/  IMAD.MOV.U32 R200, RZ, RZ, R194 ;  /* 0x000000ffffc87224 */ /* 0x000fce00078e00c2 */
.L_x_2437:
[----:B------:R-:W-:Y:S05]  /*213a0*/  BSYNC B1 ;  /* 0x0000000000017941 */ /* 0x000fea0003800000 */
.L_x_2435:
        /* <DEDUP_REMOVED lines=16> */
.L_x_2441:
[----:B------:R-:W-:Y:S05]  /*214b0*/  BSYNC B2 ;  /* 0x0000000000027941 */ /* 0x000fea0003800000 */
.L_x_2440:
        /* <DEDUP_REMOVED lines=44> */
.L_x_2439:
[----:B------:R-:W-:Y:S05]  /*21780*/  BSYNC B1 ;  /* 0x0000000000017941 */ /* 0x000fea0003800000 */
.L_x_2438:
[----:B------:R-:W-:Y:S02]  /*21790*/  I2FP.F32.U32 R231, R200 ;  /* 0x000000c800e77245 */ /* 0x000fe40000201000 */
[C---:B------:R-:W-:Y:S02]  /*217a0*/  SHF.L.U32 R100, R102.reuse, 0x10, RZ ;  /* 0x0000001066647819 */ /* 0x040fe400000006ff */
        /* <DEDUP_REMOVED lines=14> */
.L_x_2442:
        /* <DEDUP_REMOVED lines=12> */
.L_x_2445:
[----:B------:R-:W-:-:S07]  /*21950*/  MOV R102, R194 ;  /* 0x000000c200667202 */ /* 0x000fce0000000f00 */
.L_x_2446:
[----:B------:R-:W-:Y:S05]  /*21960*/  BSYNC B1 ;  /* 0x0000000000017941 */ /* 0x000fea0003800000 */
.L_x_2444:
        /* <DEDUP_REMOVED lines=16> */
.L_x_2450:
[----:B------:R-:W-:Y:S05]  /*21a70*/  BSYNC B2 ;  /* 0x0000000000027941 */ /* 0x000fea0003800000 */
.L_x_2449:
        /* <DEDUP_REMOVED lines=44> */
.L_x_2448:
[----:B------:R-:W-:Y:S05]  /*21d40*/  BSYNC B1 ;  /* 0x0000000000017941 */ /* 0x000fea0003800000 */
.L_x_2447:
        /* <DEDUP_REMOVED lines=10> */
.L_x_2443:
        /* <DEDUP_REMOVED lines=12> */
.L_x_2452:
[----:B------:R-:W-:-:S07]  /*21eb0*/  IMAD.MOV.U32 R102, RZ, RZ, R194 ;  /* 0x000000ffff667224 */ /* 0x000fce00078e00c2 */
.L_x_2453:
[----:B------:R-:W-:Y:S05]  /*21ec0*/  BSYNC B1 ;  /* 0x0000000000017941 */ /* 0x000fea0003800000 */
.L_x_2451:
        /* <DEDUP_REMOVED lines=16> */
.L_x_2457:
[----:B------:R-:W-:Y:S05]  /*21fd0*/  BSYNC B2 ;  /* 0x0000000000027941 */ /* 0x000fea0003800000 */
.L_x_2456:
        /* <DEDUP_REMOVED lines=44> */
.L_x_2455:
[----:B------:R-:W-:Y:S05]  /*222a0*/  BSYNC B1 ;  /* 0x0000000000017941 */ /* 0x000fea0003800000 */
.L_x_2454:
        /* <DEDUP_REMOVED lines=14> */
.L_x_2458:
        /* <DEDUP_REMOVED lines=12> */
.L_x_2461:
[----:B------:R-:W-:-:S07]  /*22450*/  MOV R102, R194 ;  /* 0x000000c200667202 */ /* 0x000fce0000000f00 */
.L_x_2462:
[----:B------:R-:W-:Y:S05]  /*22460*/  BSYNC B1 ;  /* 0x0000000000017941 */ /* 0x000fea0003800000 */
.L_x_2460:
        /* <DEDUP_REMOVED lines=16> */
.L_x_2466:
[----:B------:R-:W-:Y:S05]  /*22570*/  BSYNC B2 ;  /* 0x0000000000027941 */ /* 0x000fea0003800000 */
.L_x_2465:
        /* <DEDUP_REMOVED lines=44> */
.L_x_2464:
[----:B------:R-:W-:Y:S05]  /*22840*/  BSYNC B1 ;  /* 0x0000000000017941 */ /* 0x000fea0003800000 */
.L_x_2463:
        /* <DEDUP_REMOVED lines=12> */
.L_x_2459:
        /* <DEDUP_REMOVED lines=12> */
.L_x_2468:
[----:B------:R-:W-:-:S07]  /*229d0*/  IMAD.MOV.U32 R102, RZ, RZ, R194 ;  /* 0x000000ffff667224 */ /* 0x000fce00078e00c2 */
.L_x_2469:
[----:B------:R-:W-:Y:S05]  /*229e0*/  BSYNC B1 ;  /* 0x0000000000017941 */ /* 0x000fea0003800000 */
.L_x_2467:
        /* <DEDUP_REMOVED lines=16> */
.L_x_2473:
[----:B------:R-:W-:Y:S05]  /*22af0*/  BSYNC B2 ;  /* 0x0000000000027941 */ /* 0x000fea0003800000 */
.L_x_2472:
        /* <DEDUP_REMOVED lines=44> */
.L_x_2471:
[----:B------:R-:W-:Y:S05]  /*22dc0*/  BSYNC B1 ;  /* 0x0000000000017941 */ /* 0x000fea0003800000 */
.L_x_2470:
        /* <DEDUP_REMOVED lines=14> */
.L_x_2474:
        /* <DEDUP_REMOVED lines=12> */
.L_x_2477:
[----:B------:R-:W-:-:S07]  /*22f70*/  MOV R182, R194 ;  /* 0x000000c200b67202 */ /* 0x000fce0000000f00 */
.L_x_2478:
[----:B------:R-:W-:Y:S05]  /*22f80*/  BSYNC B1 ;  /* 0x0000000000017941 */ /* 0x000fea0003800000 */
.L_x_2476:
        /* <DEDUP_REMOVED lines=16> */
.L_x_2482:
[----:B------:R-:W-:Y:S05]  /*23090*/  BSYNC B2 ;  /* 0x0000000000027941 */ /* 0x000fea0003800000 */
.L_x_2481:
        /* <DEDUP_REMOVED lines=44> */
.L_x_2480:
[----:B------:R-:W-:Y:S05]  /*23360*/  BSYNC B1 ;  /* 0x0000000000017941 */ /* 0x000fea0003800000 */
.L_x_2479:
[----:B------:R-:W-:Y:S01]  /*23370*/  I2FP.F32.U32 R101, R182 ;  /* 0x000000b600657245 */ /* 0x000fe20000201000 */
[----:B------:R-:W-:-:S04]  /*23380*/  IMAD.U32 R102, R99, 0x10000, RZ ;  /* 0x0001000063667824 */ /* 0x000fc800078e00ff */
[----:B------:R-:W-:Y:S01]  /*23390*/  FFMA.FTZ R101, R101, R116, 1.1641532182693481445e-10 ;  /* 0x2f00000065657423 */ /* 0x000fe20000010074 */
[----:B------:R-:W-:-:S04]  /*233a0*/  FMUL.FTZ R102, R102, R117 ;  /* 0x0000007566667220 */ /* 0x000fc80000410000 */
[----:B------:R-:W-:-:S04]  /*233b0*/  FSETP.GTU.FTZ.AND P5, PT, R101, R118, PT ;  /* 0x000000766500720b */ /* 0x000fc80003fbc000 */
[----:B------:R-:W-:Y:S02]  /*233c0*/  FSEL R101, R102, RZ, !P5 ;  /* 0x000000ff66657208 */ /* 0x000fe40006800000 */
[----:B------:R-:W-:-:S03]  /*233d0*/  SEL R182, RZ, 0x1, P5 ;  /* 0x00000001ffb67807 */ /* 0x000fc60002800000 */
[----:B------:R-:W-:Y:S01]  /*233e0*/  FADD.FTZ R232, R232, R101 ;  /* 0x00000065e8e87221 */ /* 0x000fe20000010000 */
[----:B------:R-:W-:-:S05]  /*233f0*/  @P1 SHF.L.U32 R101, R95, 0x10, RZ ;  /* 0x000000105f651819 */ /* 0x000fca00000006ff */
[----:B------:R-:W-:-:S07]  /*23400*/  @P1 FADD.FTZ R232, R101, R232 ;  /* 0x000000e865e81221 */ /* 0x000fce0000010000 */
.L_x_2475:
        /* <DEDUP_REMOVED lines=12> */
.L_x_2484:
[----:B------:R-:W-:-:S07]  /*234d0*/  IMAD.MOV.U32 R200, RZ, RZ, R194 ;  /* 0x000000ffffc87224 */ /* 0x000fce00078e00c2 */
.L_x_2485:
[----:B------:R-:W-:Y:S05]  /*234e0*/  BSYNC B1 ;  /* 0x0000000000017941 */ /* 0x000fea0003800000 */
.L_x_2483:
        /* <DEDUP_REMOVED lines=16> */
.L_x_2489:
[----:B------:R-:W-:Y:S05]  /*235f0*/  BSYNC B2 ;  /* 0x0000000000027941 */ /* 0x000fea0003800000 */
.L_x_2488:
        /* <DEDUP_REMOVED lines=35> */
[----:B------:R-:W-:-:S04]  /*23830*/  IMAD.WIDE.U32 R190, R191, -0x326172a9, RZ ;  /* 0xcd9e8d57bfbe7825 */ /* 0x000fc800078e00ff */
[----:B------:R-:W-:Y:S01]  /*23840*/  IMAD.WIDE.U32 R238, R238, -0x326172a9, RZ ;  /* 0xcd9e8d57eeee7825 */ /* 0x000fe200078e00ff */
[----:B------:R-:W-:-:S03]  /*23850*/  LOP3.LUT R100, R191, UR40, R100, 0x96, !PT ;  /* 0x00000028bf647c12 */ /* 0x000fc6000f8e9664 */
[----:B------:R-:W-:Y:S01]  /*23860*/  IMAD.MOV.U32 R194, RZ, RZ, R238 ;  /* 0x000000ffffc27224 */ /* 0x000fe200078e00ee */
[----:B------:R-:W-:Y:S01]  /*23870*/  LOP3.LUT R190, R239, UR42, R190, 0x96, !PT ;  /* 0x0000002aefbe7c12 */ /* 0x000fe2000f8e96be */
[----:B------:R-:W-:-:S05]  /*23880*/  IMAD.WIDE.U32 R100, R100, -0x2daee0ad, RZ ;  /* 0xd2511f5364647825 */ /* 0x000fca00078e00ff */
[----:B------:R-:W-:Y:S01]  /*23890*/  LOP3.LUT R191, R101, UR43, R102, 0x96, !PT ;  /* 0x0000002b65bf7c12 */ /* 0x000fe2000f8e9666 */
[----:B------:R-:W-:Y:S01]  /*238a0*/  IMAD.MOV.U32 R101, RZ, RZ, RZ ;  /* 0x000000ffff657224 */ /* 0x000fe200078e00ff */
[----:B------:R-:W-:-:S07]  /*238b0*/  MOV R192, R100 ;  /* 0x0000006400c07202 */ /* 0x000fce0000000f00 */
.L_x_2487:
[----:B------:R-:W-:Y:S05]  /*238c0*/  BSYNC B1 ;  /* 0x0000000000017941 */ /* 0x000fea0003800000 */
.L_x_2486:
        /* <DEDUP_REMOVED lines=14> */
.L_x_2490:
        /* <DEDUP_REMOVED lines=12> */
.L_x_2493:
[----:B------:R-:W-:-:S07]  /*23a70*/  MOV R181, R194 ;  /* 0x000000c200b57202 */ /* 0x000fce0000000f00 */
.L_x_2494:
[----:B------:R-:W-:Y:S05]  /*23a80*/  BSYNC B1 ;  /* 0x0000000000017941 */ /* 0x000fea0003800000 */
.L_x_2492:
        /* <DEDUP_REMOVED lines=16> */
.L_x_2498:
[----:B------:R-:W-:Y:S05]  /*23b90*/  BSYNC B2 ;  /* 0x0000000000027941 */ /* 0x000fea0003800000 */
.L_x_2497:
        /* <DEDUP_REMOVED lines=44> */
.L_x_2496:
[----:B------:R-:W-:Y:S05]  /*23e60*/  BSYNC B1 ;  /* 0x0000000000017941 */ /* 0x000fea0003800000 */
.L_x_2495:
        /* <DEDUP_REMOVED lines=12> */
.L_x_2491:
[----:B------:R-:W-:Y:S01]  /*23f30*/  FADD.FTZ R118, RZ, R108 ;  /* 0x0000006cff767221 */ /* 0x000fe20000010000 */
[----:B------:R-:W-:Y:S01]  /*23f40*/  IMAD.WIDE.U32 R236, R201, 0x10, R236 ;  /* 0x00000010c9ec7825 */ /* 0x000fe200078e00ec */
[----:B------:R-:W-:-:S03]  /*23f50*/  F2FP.BF16.F32.PACK_AB R103, R233, R232 ;  /* 0x000000e8e967723e */ /* 0x000fc600000010ff */
[----:B------:R-:W-:Y:S01]  /*23f60*/  FADD.FTZ R239, R118, R107 ;  /* 0x0000006b76ef7221 */ /* 0x000fe20000010000 */
[----:B------:R-:W-:Y:S01]  /*23f70*/  F2FP.BF16.F32.PACK_AB R102, R231, R230 ;  /* 0x000000e6e766723e */ /* 0x000fe200000010ff */
[----:B------:R-:W-:Y:S01]  /*23f80*/  IMAD.WIDE.U32 R234, R201, 0x8, R234 ;  /* 0x00000008c9ea7825 */ /* 0x000fe200078e00ea */
[----:B------:R-:W-:-:S03]  /*23f90*/  F2FP.BF16.F32.PACK_AB R101, R228, R229 ;  /* 0x000000e5e465723e */ /* 0x000fc600000010ff */
[----:B------:R-:W-:Y:S01]  /*23fa0*/  FADD.FTZ R118, R239, R110 ;  /* 0x0000006eef767221 */ /* 0x000fe20000010000 */
[----:B------:R-:W-:Y:S02]  /*23fb0*/  F2FP.BF16.F32.PACK_AB R100, R227, R226 ;  /* 0x000000e2e364723e */ /* 0x000fe400000010ff */
[----:B------:R-:W-:Y:S01]  /*23fc0*/  SEL R116, RZ, 0x10000, P4 ;  /* 0x00010000ff747807 */ /* 0x000fe20002000000 */
[----:B------:R-:W-:Y:S01]  /*23fd0*/  FADD.FTZ R239, R118, R109 ;  /* 0x0000006d76ef7221 */ /* 0x000fe20000010000 */
[----:B------:R-:W-:Y:S01]  /*23fe0*/  LOP3.LUT P4, RZ, R199, 0x2, RZ, 0xc0, !PT ;  /* 0x00000002c7ff7812 */ /* 0x000fe2000788c0ff */
[----:B------:R0:W-:Y:S01]  /*23ff0*/  STG.E.128 desc[UR4][R236.64], R100 ;  /* 0x00000064ec007986 */ /* 0x0001e2000c101d04 */
[----:B------:R-:W-:Y:S01]  /*24000*/  SEL R117, RZ, 0x1000000, P5 ;  /* 0x01000000ff757807 */ /* 0x000fe20002800000 */
[----:B------:R-:W-:Y:S01]  /*24010*/  FADD.FTZ R118, R239, R112 ;  /* 0x00000070ef767221 */ /* 0x000fe20000010000 */
[C---:B------:R-:W-:Y:S02]  /*24020*/  LOP3.LUT P5, RZ, R199.reuse, 0x1, RZ, 0xc0, !PT ;  /* 0x00000001c7ff7812 */ /* 0x040fe400078ac0ff */
[C---:B------:R-:W-:Y:S01]  /*24030*/  LOP3.LUT P6, RZ, R199.reuse, 0x4, RZ, 0xc0, !PT ;  /* 0x00000004c7ff7812 */ /* 0x040fe200078cc0ff */
[----:B------:R-:W-:Y:S01]  /*24040*/  FADD.FTZ R118, R118, R111 ;  /* 0x0000006f76767221 */ /* 0x000fe20000010000 */
[----:B------:R-:W-:-:S02]  /*24050*/  LOP3.LUT P2, RZ, R199, 0x8, RZ, 0xc0, !PT ;  /* 0x00000008c7ff7812 */ /* 0x000fc4000784c0ff */
[----:B------:R-:W-:Y:S01]  /*24060*/  LOP3.LUT P1, RZ, R199, 0x10, RZ, 0xc0, !PT ;  /* 0x00000010c7ff7812 */ /* 0x000fe2000782c0ff */
[----:B------:R-:W-:-:S04]  /*24070*/  FADD.FTZ R239, R118, R115 ;  /* 0x0000007376ef7221 */ /* 0x000fc80000010000 */
[----:B------:R-:W-:-:S04]  /*24080*/  FADD.FTZ R239, R239, R114 ;  /* 0x00000072efef7221 */ /* 0x000fc80000010000 */
[----:B------:R-:W-:Y:S01]  /*24090*/  FADD.FTZ R118, R239, R124 ;  /* 0x0000007cef767221 */ /* 0x000fe20000010000 */
[----:B0-----:R-:W-:Y:S02]  /*240a0*/  SEL R103, RZ, 0x100, P3 ;  /* 0x00000100ff677807 */ /* 0x001fe40001800000 */
[----:B------:R-:W-:Y:S01]  /*240b0*/  SEL R237, RZ, 0x1, P5 ;  /* 0x00000001ffed7807 */ /* 0x000fe20002800000 */
[----:B------:R-:W-:Y:S01]  /*240c0*/  FADD.FTZ R239, R118, R119 ;  /* 0x0000007776ef7221 */ /* 0x000fe20000010000 */
[----:B------:R-:W-:Y:S02]  /*240d0*/  LOP3.LUT R103, R103, R117, R116, 0xfe, !PT ;  /* 0x0000007567677212 */ /* 0x000fe400078efe74 */
[----:B------:R-:W-:Y:S01]  /*240e0*/  SEL R102, RZ, 0x1, P6 ;  /* 0x00000001ff667807 */ /* 0x000fe20003000000 */
        /* <DEDUP_REMOVED lines=26> */
[----:B------:R-:W-:Y:S01]  /*24290*/  FADD.FTZ R101, R100, R223 ;  /* 0x000000df64657221 */ /* 0x000fe20000010000 */
[----:B------:R-:W-:-:S03]  /*242a0*/  SEL R100, RZ, 0x1, P4 ;  /* 0x00000001ff647807 */ /* 0x000fc60002000000 */
[----:B------:R-:W-:Y:S02]  /*242b0*/  FADD.FTZ R118, R101, R222 ;  /* 0x000000de65767221 */ /* 0x000fe40000010000 */
[----:B------:R-:W-:Y:S01]  /*242c0*/  IMAD.WIDE.U32 R116, R100, 0x1000000, RZ ;  /* 0x0100000064747825 */ /* 0x000fe200078e00ff */
[----:B------:R-:W-:-:S03]  /*242d0*/  SEL R100, RZ, 0x1, P2 ;  /* 0x00000001ff647807 */ /* 0x000fc60001000000 */
[----:B------:R-:W-:Y:S01]  /*242e0*/  FADD.FTZ R101, R118, R225 ;  /* 0x000000e176657221 */ /* 0x000fe20000010000 */
[----:B------:R-:W-:Y:S02]  /*242f0*/  ISETP.NE.AND P2, PT, R198, RZ, PT ;  /* 0x000000ffc600720c */ /* 0x000fe40003f45270 */
[----:B------:R-:W-:Y:S01]  /*24300*/  LOP3.LUT R237, R117, R103, R237, 0xfe, !PT ;  /* 0x0000006775ed7212 */ /* 0x000fe200078efeed */
[----:B------:R-:W-:Y:S01]  /*24310*/  FADD.FTZ R117, R101, R224 ;  /* 0x000000e065757221 */ /* 0x000fe20000010000 */
[----:B------:R-:W-:-:S04]  /*24320*/  IMAD.WIDE.U32 R102, R102, 0x10000, RZ ;  /* 0x0001000066667825 */ /* 0x000fc800078e00ff */
[----:B------:R-:W-:Y:S01]  /*24330*/  FADD.FTZ R118, R117, R226 ;  /* 0x000000e275767221 */ /* 0x000fe20000010000 */
[----:B------:R-:W-:Y:S01]  /*24340*/  IMAD.WIDE.U32 R100, R100, 0x100, RZ ;  /* 0x0000010064647825 */ /* 0x000fe200078e00ff */
[----:B------:R-:W-:-:S03]  /*24350*/  SEL R117, RZ, 0x1, P1 ;  /* 0x00000001ff757807 */ /* 0x000fc60000800000 */
[----:B------:R-:W-:Y:S01]  /*24360*/  FADD.FTZ R118, R118, R227 ;  /* 0x000000e376767221 */ /* 0x000fe20000010000 */
[----:B------:R-:W-:Y:S02]  /*24370*/  LOP3.LUT R116, R100, R116, R102, 0xfe, !PT ;  /* 0x0000007464747212 */ /* 0x000fe400078efe66 */
[----:B------:R-:W-:Y:S01]  /*24380*/  LOP3.LUT R101, R101, R237, R103, 0xfe, !PT ;  /* 0x000000ed65657212 */ /* 0x000fe200078efe67 */
[----:B------:R-:W-:Y:S01]  /*24390*/  FADD.FTZ R103, R118, R229 ;  /* 0x000000e576677221 */ /* 0x000fe20000010000 */
[----:B------:R-:W-:-:S03]  /*243a0*/  LOP3.LUT R100, R116, R117, RZ, 0xfc, !PT ;  /* 0x0000007574647212 */ /* 0x000fc600078efcff */
[----:B------:R-:W-:Y:S02]  /*243b0*/  FADD.FTZ R103, R103, R228 ;  /* 0x000000e467677221 */ /* 0x000fe40000010000 */
[----:B------:R0:W-:Y:S02]  /*243c0*/  STG.E.64 desc[UR4][R234.64], R100 ;  /* 0x00000064ea007986 */ /* 0x0001e4000c101b04 */
[----:B------:R-:W-:-:S04]  /*243d0*/  FADD.FTZ R102, R103, R230 ;  /* 0x000000e667667221 */ /* 0x000fc80000010000 */
[----:B------:R-:W-:-:S04]  /*243e0*/  FADD.FTZ R103, R102, R231 ;  /* 0x000000e766677221 */ /* 0x000fc80000010000 */
[----:B------:R-:W-:Y:S01]  /*243f0*/  FADD.FTZ R118, R103, R232 ;  /* 0x000000e867767221 */ /* 0x000fe20000010000 */
[----:B------:R-:W-:Y:S06]  /*24400*/  @!P0 BRA `(.L_x_2499) ;  /* 0x0000000000508947 */ /* 0x000fec0003800000 */
[----:B0-----:R-:W-:Y:S01]  /*24410*/  IMAD.U32 R100, R182, 0x10000, RZ ;  /* 0x00010000b6647824 */ /* 0x001fe200078e00ff */
[----:B------:R-:W-:Y:S02]  /*24420*/  LOP3.LUT R102, R181, 0xffff, RZ, 0xc0, !PT ;  /* 0x0000ffffb5667812 */ /* 0x000fe400078ec0ff */
[----:B------:R-:W-:Y:S02]  /*24430*/  PRMT R117, R183, 0x7104, RZ ;  /* 0x00007104b7757816 */ /* 0x000fe400000000ff */
[----:B------:R-:W-:Y:S02]  /*24440*/  LOP3.LUT R103, R100, 0xff0000, RZ, 0xc0, !PT ;  /* 0x00ff000064677812 */ /* 0x000fe400078ec0ff */
[----:B------:R-:W0:Y:S01]  /*24450*/  LDC.64 R100, c[0x0][0x248] ;  /* 0x00009200ff647b82 */ /* 0x000e220000000a00 */
[----:B------:R-:W-:Y:S02]  /*24460*/  LOP3.LUT R234, R185, 0xff, RZ, 0xc0, !PT ;  /* 0x000000ffb9ea7812 */ /* 0x000fe400078ec0ff */
[----:B------:R-:W-:-:S02]  /*24470*/  PRMT R102, R103, 0x4210, R102 ;  /* 0x0000421067667816 */ /* 0x000fc40000000066 */
[----:B------:R-:W-:Y:S01]  /*24480*/  LOP3.LUT R116, R186, 0xff, RZ, 0xc0, !PT ;  /* 0x000000ffba747812 */ /* 0x000fe200078ec0ff */
[----:B------:R-:W-:Y:S01]  /*24490*/  IMAD.WIDE.U32 R234, R234, 0x1000000, RZ ;  /* 0x01000000eaea7825 */ /* 0x000fe200078e00ff */
[----:B------:R-:W-:Y:S02]  /*244a0*/  LOP3.LUT R117, R102, 0xff00, R117, 0xf8, !PT ;  /* 0x0000ff0066757812 */ /* 0x000fe400078ef875 */
[----:B------:R-:W-:Y:S02]  /*244b0*/  LOP3.LUT R102, R187, 0xff, RZ, 0xc0, !PT ;  /* 0x000000ffbb667812 */ /* 0x000fe400078ec0ff */
[----:B------:R-:W-:Y:S01]  /*244c0*/  LOP3.LUT R237, R117, 0xff, R184, 0xf8, !PT ;  /* 0x000000ff75ed7812 */ /* 0x000fe200078ef8b8 */
[----:B------:R-:W-:-:S04]  /*244d0*/  IMAD.WIDE.U32 R116, R116, 0x10000, RZ ;  /* 0x0001000074747825 */ /* 0x000fc800078e00ff */
[----:B------:R-:W-:Y:S01]  /*244e0*/  IMAD.WIDE.U32 R102, R102, 0x100, RZ ;  /* 0x0000010066667825 */ /* 0x000fe200078e00ff */
[----:B------:R-:W-:Y:S02]  /*244f0*/  LOP3.LUT R237, R117, R237, R235, 0xfe, !PT ;  /* 0x000000ed75ed7212 */ /* 0x000fe400078efeeb */
[----:B------:R-:W-:Y:S02]  /*24500*/  LOP3.LUT R117, R102, R234, R116, 0xfe, !PT ;  /* 0x000000ea66757212 */ /* 0x000fe400078efe74 */
[----:B------:R-:W-:Y:S01]  /*24510*/  LOP3.LUT R103, R237, R103, RZ, 0xfc, !PT ;  /* 0x00000067ed677212 */ /* 0x000fe200078efcff */
[----:B0-----:R-:W-:Y:S01]  /*24520*/  IMAD.WIDE.U32 R100, R201, 0x8, R100 ;  /* 0x00000008c9647825 */ /* 0x001fe200078e0064 */
[----:B------:R-:W-:-:S05]  /*24530*/  LOP3.LUT R102, R117, 0xff, R188, 0xf8, !PT ;  /* 0x000000ff75667812 */ /* 0x000fca00078ef8bc */
[----:B------:R1:W-:Y:S02]  /*24540*/  STG.E.64 desc[UR4][R100.64], R102 ;  /* 0x0000006664007986 */ /* 0x0003e4000c101b04 */
.L_x_2499:
[----:B------:R-:W-:Y:S01]  /*24550*/  UMOV UR22, 0xffffffff ;  /* 0xffffffff00167882 */ /* 0x000fe20000000000 */
[----:B------:R-:W-:Y:S02]  /*24560*/  FADD.FTZ R118, R118, R233 ;  /* 0x000000e976767221 */ /* 0x000fe40000010000 */
[----:B------:R-:W-:Y:S05]  /*24570*/  BRA.DIV UR22, `(.L_x_2500) ;  /* 0x0000002216ac7947 */ /* 0x000fea000b800000 */
[----:B01----:R-:W0:Y:S02]  /*24580*/  SHFL.BFLY PT, R101, R118, 0x1, 0x1f ;  /* 0x0c201f0076657f89 */ /* 0x003e2400000e0000 */
[----:B0-----:R-:W-:-:S05]  /*24590*/  FADD.FTZ R102, R118, R101 ;  /* 0x0000006576667221 */ /* 0x001fca0000010000 */
[----:B------:R-:W0:Y:S02]  /*245a0*/  SHFL.BFLY PT, R101, R102, 0x2, 0x1f ;  /* 0x0c401f0066657f89 */ /* 0x000e2400000e0000 */
[----:B0-----:R-:W-:Y:S02]  /*245b0*/  FADD.FTZ R103, R102, R101 ;  /* 0x0000006566677221 */ /* 0x001fe40000010000 */
[----:B------:R-:W0:Y:S03]  /*245c0*/  LDC R101, c[0x0][0x290] ;  /* 0x0000a400ff657b82 */ /* 0x000e260000000800 */
[----:B------:R-:W1:Y:S02]  /*245d0*/  SHFL.BFLY PT, R100, R103, 0x4, 0x1f ;  /* 0x0c801f0067647f89 */ /* 0x000e6400000e0000 */
[----:B-1----:R-:W-:-:S05]  /*245e0*/  FADD.FTZ R117, R103, R100 ;  /* 0x0000006467757221 */ /* 0x002fca0000010000 */
[----:B------:R-:W1:Y:S02]  /*245f0*/  SHFL.BFLY PT, R100, R117, 0x8, 0x1f ;  /* 0x0d001f0075647f89 */ /* 0x000e6400000e0000 */
[----:B-1----:R-:W-:-:S05]  /*24600*/  FADD.FTZ R234, R117, R100 ;  /* 0x0000006475ea7221 */ /* 0x002fca0000010000 */
        /* <DEDUP_REMOVED lines=108> */
.L_x_2513:
[----:B------:R-:W-:Y:S01]  /*24cd0*/  FMUL.FTZ R100, R116, R116 ;  /* 0x0000007474647220 */ /* 0x000fe20000410000 */
[----:B------:R-:W-:Y:S01]  /*24ce0*/  ISETP.NE.AND P1, PT, RZ, UR24, PT ;  /* 0x00000018ff007c0c */ /* 0x000fe2000bf25270 */
[----:B01----:R-:W-:Y:S01]  /*24cf0*/  FADD.FTZ R118, R118, R235 ;  /* 0x000000eb76767221 */ /* 0x003fe20000010000 */
[----:B------:R-:W0:Y:S01]  /*24d00*/  @!P2 LDC.64 R236, c[0x0][0x258] ;  /* 0x00009600ffecab82 */ /* 0x000e220000000a00 */
[C---:B------:R-:W-:Y:S01]  /*24d10*/  PRMT R102, R67.reuse, 0x7632, R102 ;  /* 0x0000763243667816 */ /* 0x040fe20000000066 */
[----:B------:R-:W-:Y:S01]  /*24d20*/  IMAD.U32 R238, R67, 0x10000, RZ ;  /* 0x0001000043ee7824 */ /* 0x000fe200078e00ff */
[----:B------:R-:W-:Y:S01]  /*24d30*/  FSEL R100, R100, RZ, P1 ;  /* 0x000000ff64647208 */ /* 0x000fe20000800000 */
[----:B------:R-:W-:Y:S01]  /*24d40*/  FFMA.FTZ R103, R118, R101, UR25 ;  /* 0x0000001976677e23 */ /* 0x000fe20008010065 */
[----:B------:R-:W-:Y:S02]  /*24d50*/  FSEL R101, R116, RZ, !P1 ;  /* 0x000000ff74657208 */ /* 0x000fe40004800000 */
[----:B------:R-:W-:Y:S01]  /*24d60*/  PRMT R117, R91, 0x7632, R117 ;  /* 0x000076325b757816 */ /* 0x000fe20000000075 */
[----:B------:R-:W-:Y:S01]  /*24d70*/  FADD.FTZ R103, R103, R100 ;  /* 0x0000006467677221 */ /* 0x000fe20000010000 */
[----:B------:R-:W1:Y:S01]  /*24d80*/  @!P2 LDC.64 R234, c[0x0][0x250] ;  /* 0x00009400ffeaab82 */ /* 0x000e620000000a00 */
[----:B------:R-:W-:Y:S01]  /*24d90*/  FADD.FTZ R114, -R101, R114 ;  /* 0x0000007265727221 */ /* 0x000fe20000010100 */
[----:B------:R-:W-:Y:S01]  /*24da0*/  SHF.L.U32 R100, R102, 0x10, RZ ;  /* 0x0000001066647819 */ /* 0x000fe200000006ff */
[----:B------:R-:W-:-:S02]  /*24db0*/  IMAD.U32 R102, R117, 0x10000, RZ ;  /* 0x0001000075667824 */ /* 0x000fc400078e00ff */
[C---:B------:R-:W-:Y:S01]  /*24dc0*/  FADD.FTZ R111, -R101.reuse, R111 ;  /* 0x0000006f656f7221 */ /* 0x040fe20000010100 */
[----:B------:R-:W2:Y:S01]  /*24dd0*/  MUFU.RSQ R103, R103 ;  /* 0x0000006700677308 */ /* 0x000ea20000001400 */
        /* <DEDUP_REMOVED lines=16> */
[----:B--2---:R-:W-:Y:S01]  /*24ee0*/  FMUL.FTZ R117, R103, R114 ;  /* 0x0000007267757220 */ /* 0x004fe20000410000 */
[----:B------:R-:W-:Y:S01]  /*24ef0*/  FADD.FTZ R205, -R101, R205 ;  /* 0x000000cd65cd7221 */ /* 0x000fe20000010100 */
[----:B-1----:R-:W-:-:S04]  /*24f00*/  @!P2 IMAD.WIDE R234, R193, 0x4, R234 ;  /* 0x00000004c1eaa825 */ /* 0x002fc800078e02ea */
[----:B------:R-:W-:Y:S01]  /*24f10*/  FADD.FTZ R204, -R101, R204 ;  /* 0x000000cc65cc7221 */ /* 0x000fe20000010100 */
[C---:B------:R-:W-:Y:S01]  /*24f20*/  FFMA.FTZ R114, R117.reuse, R100, R139 ;  /* 0x0000006475727223 */ /* 0x040fe2000001008b */
[----:B------:R-:W-:Y:S01]  /*24f30*/  FFMA.FTZ R117, R117, R102, R140 ;  /* 0x0000006675757223 */ /* 0x000fe2000001008c */
[----:B------:R-:W-:Y:S01]  /*24f40*/  PRMT R100, R66, 0x7632, R100 ;  /* 0x0000763242647816 */ /* 0x000fe20000000064 */
[C---:B------:R-:W-:Y:S01]  /*24f50*/  FADD.FTZ R207, -R101.reuse, R207 ;  /* 0x000000cf65cf7221 */ /* 0x040fe20000010100 */
[----:B------:R-:W-:Y:S01]  /*24f60*/  PRMT R102, R90, 0x7632, R102 ;  /* 0x000076325a667816 */ /* 0x000fe20000000066 */
        /* <DEDUP_REMOVED lines=28> */
[----:B------:R0:W-:Y:S01]  /*25130*/  @!P2 STG.E desc[UR4][R234.64], R116 ;  /* 0x00000074ea00a986 */ /* 0x0001e2000c101904 */
[----:B------:R-:W-:-:S02]  /*25140*/  IMAD.U32 R233, R102, 0x10000, RZ ;  /* 0x0001000066e97824 */ /* 0x000fc400078e00ff */
[C---:B------:R-:W-:Y:S01]  /*25150*/  FMUL.FTZ R100, R103.reuse, R111 ;  /* 0x0000006f67647220 */ /* 0x040fe20000410000 */
[C---:B------:R-:W-:Y:S01]  /*25160*/  FMUL.FTZ R112, R103.reuse, R112 ;  /* 0x0000007067707220 */ /* 0x040fe20000410000 */
[C---:B------:R-:W-:Y:S01]  /*25170*/  FMUL.FTZ R115, R103.reuse, R115 ;  /* 0x0000007367737220 */ /* 0x040fe20000410000 */
[C---:B------:R-:W-:Y:S01]  /*25180*/  FMUL.FTZ R108, R103.reuse, R108 ;  /* 0x0000006c676c7220 */ /* 0x040fe20000410000 */
[C---:B------:R-:W-:Y:S01]  /*25190*/  FFMA.FTZ R102, R100.reuse, R118, R137 ;  /* 0x0000007664667223 */ /* 0x040fe20000010089 */
[----:B------:R-:W-:Y:S01]  /*251a0*/  FFMA.FTZ R111, R100, R233, R138 ;  /* 0x000000e9646f7223 */ /* 0x000fe2000001008a */
[----:B------:R-:W-:Y:S01]  /*251b0*/  PRMT R100, R64, 0x7632, R100 ;  /* 0x0000763240647816 */ /* 0x000fe20000000064 */
[C---:B------:R-:W-:Y:S01]  /*251c0*/  FMUL.FTZ R107, R103.reuse, R107 ;  /* 0x0000006b676b7220 */ /* 0x040fe20000410000 */
[C---:B------:R-:W-:Y:S01]  /*251d0*/  FMUL.FTZ R110, R103.reuse, R110 ;  /* 0x0000006e676e7220 */ /* 0x040fe20000410000 */
[----:B------:R-:W-:Y:S01]  /*251e0*/  FMUL.FTZ R109, R103, R109 ;  /* 0x0000006d676d7220 */ /* 0x000fe20000410000 */
[----:B0-----:R-:W-:Y:S01]  /*251f0*/  @!P2 IMAD.WIDE R234, R193, 0x4, R236 ;  /* 0x00000004c1eaa825 */ /* 0x001fe200078e02ec */
[----:B------:R-:W-:-:S03]  /*25200*/  SHF.L.U32 R236, R66, 0x10, RZ ;  /* 0x0000001042ec7819 */ /* 0x000fc600000006ff */
        /* <DEDUP_REMOVED lines=40> */
[----:B------:R0:W-:Y:S01]  /*25490*/  @!P2 STG.E desc[UR4][R234.64], R103 ;  /* 0x00000067ea00a986 */ /* 0x0001e2000c101904 */
[----:B------:R-:W-:Y:S01]  /*254a0*/  PRMT R118, R65, 0x7632, R118 ;  /* 0x0000763241767816 */ /* 0x000fe20000000076 */
[----:B------:R-:W-:Y:S01]  /*254b0*/  IMAD.U32 R100, R100, 0x10000, RZ ;  /* 0x0001000064647824 */ /* 0x000fe200078e00ff */
[----:B------:R-:W-:-:S02]  /*254c0*/  SHF.L.U32 R101, R64, 0x10, RZ ;  /* 0x0000001040657819 */ /* 0x000fc400000006ff */
[----:B------:R-:W-:Y:S01]  /*254d0*/  SHF.L.U32 R237, R65, 0x10, RZ ;  /* 0x0000001041ed7819 */ /* 0x000fe200000006ff */
[----:B------:R-:W-:Y:S02]  /*254e0*/  IMAD.U32 R118, R118, 0x10000, RZ ;  /* 0x0001000076767824 */ /* 0x000fe400078e00ff */
[----:B------:R-:W-:Y:S01]  /*254f0*/  FFMA.FTZ R233, R107, R100, R133 ;  /* 0x000000646be97223 */ /* 0x000fe20000010085 */
[----:B------:R-:W-:Y:S01]  /*25500*/  FFMA.FTZ R100, R108, R101, R0 ;  /* 0x000000656c647223 */ /* 0x000fe20000010000 */
[----:B------:R-:W-:Y:S01]  /*25510*/  SHF.L.U32 R241, R61, 0x10, RZ ;  /* 0x000000103df17819 */ /* 0x000fe200000006ff */
[----:B------:R-:W-:Y:S01]  /*25520*/  FFMA.FTZ R118, R109, R118, R135 ;  /* 0x000000766d767223 */ /* 0x000fe20000010087 */
[----:B------:R-:W-:Y:S01]  /*25530*/  FFMA.FTZ R101, R110, R237, R2 ;  /* 0x000000ed6e657223 */ /* 0x000fe20000010002 */
[----:B0-----:R-:W-:Y:S01]  /*25540*/  FFMA.FTZ R103, R112, R236, R3 ;  /* 0x000000ec70677223 */ /* 0x001fe20000010003 */
[----:B------:R-:W-:Y:S01]  /*25550*/  FFMA.FTZ R235, R115, R238, R4 ;  /* 0x000000ee73eb7223 */ /* 0x000fe20000010004 */
[----:B------:R-:W-:-:S02]  /*25560*/  SHF.L.U32 R236, R105, 0x4, RZ ;  /* 0x0000000469ec7819 */ /* 0x000fc400000006ff */
[----:B------:R-:W-:Y:S02]  /*25570*/  SHF.R.U32.HI R237, RZ, 0x1c, R105 ;  /* 0x0000001cffed7819 */ /* 0x000fe40000011669 */
[----:B------:R-:W-:Y:S02]  /*25580*/  F2FP.BF16.F32.PACK_AB R102, R102, R103 ;  /* 0x000000676666723e */ /* 0x000fe400000010ff */
[----:B------:R-:W-:Y:S02]  /*25590*/  F2FP.BF16.F32.PACK_AB R103, R114, R235 ;  /* 0x000000eb7267723e */ /* 0x000fe400000010ff */
[----:B------:R-:W-:Y:S02]  /*255a0*/  PRMT R114, R89, 0x7632, R114 ;  /* 0x0000763259727816 */ /* 0x000fe40000000072 */
[----:B------:R-:W-:Y:S02]  /*255b0*/  IADD3 R234, P1, R236, UR18, RZ ;  /* 0x00000012ecea7c10 */ /* 0x000fe4000ff3e0ff */
[----:B------:R-:W-:Y:S01]  /*255c0*/  F2FP.BF16.F32.PACK_AB R100, R233, R100 ;  /* 0x00000064e964723e */ /* 0x000fe200000010ff */
[----:B------:R-:W-:Y:S01]  /*255d0*/  IMAD.U32 R114, R114, 0x10000, RZ ;  /* 0x0001000072727824 */ /* 0x000fe200078e00ff */
[----:B------:R-:W-:-:S02]  /*255e0*/  F2FP.BF16.F32.PACK_AB R101, R118, R101 ;  /* 0x000000657665723e */ /* 0x000fc400000010ff */
[----:B------:R-:W-:Y:S01]  /*255f0*/  PRMT R105, R88, 0x7632, R105 ;  /* 0x0000763258697816 */ /* 0x000fe20000000069 */
[----:B------:R-:W-:Y:S01]  /*25600*/  FFMA.FTZ R238, R109, R114, R136 ;  /* 0x000000726dee7223 */ /* 0x000fe20000010088 */
[----:B------:R-:W-:Y:S02]  /*25610*/  PRMT R118, R63, 0x7632, R118 ;  /* 0x000076323f767816 */ /* 0x000fe40000000076 */
[----:B------:R-:W-:Y:S02]  /*25620*/  PRMT R233, R87, 0x7632, R233 ;  /* 0x0000763257e97816 */ /* 0x000fe400000000e9 */
[----:B------:R-:W-:Y:S02]  /*25630*/  IADD3.X R235, R237, UR19, RZ, P1, !PT ;  /* 0x00000013edeb7c10 */ /* 0x000fe40008ffe4ff */
[----:B------:R-:W-:Y:S01]  /*25640*/  PRMT R109, R62, 0x7632, R109 ;  /* 0x000076323e6d7816 */ /* 0x000fe2000000006d */
[----:B------:R-:W-:Y:S01]  /*25650*/  IMAD.U32 R233, R233, 0x10000, RZ ;  /* 0x00010000e9e97824 */ /* 0x000fe200078e00ff */
[----:B------:R-:W-:Y:S01]  /*25660*/  PRMT R114, R86, 0x7632, R114 ;  /* 0x0000763256727816 */ /* 0x000fe20000000072 */
[----:B------:R0:W-:Y:S01]  /*25670*/  STG.E.128 desc[UR4][R234.64], R100 ;  /* 0x00000064ea007986 */ /* 0x0001e2000c101d04 */
[----:B------:R-:W-:-:S02]  /*25680*/  SHF.L.U32 R105, R105, 0x10, RZ ;  /* 0x0000001069697819 */ /* 0x000fc400000006ff */
[----:B------:R-:W-:Y:S02]  /*25690*/  SHF.L.U32 R118, R118, 0x10, RZ ;  /* 0x0000001076767819 */ /* 0x000fe400000006ff */
[----:B------:R-:W-:Y:S01]  /*256a0*/  SHF.L.U32 R242, R109, 0x10, RZ ;  /* 0x000000106df27819 */ /* 0x000fe200000006ff */
[----:B------:R-:W-:Y:S01]  /*256b0*/  FFMA.FTZ R239, R107, R105, R134 ;  /* 0x000000696bef7223 */ /* 0x000fe20000010086 */
[----:B------:R-:W-:Y:S01]  /*256c0*/  PRMT R105, R61, 0x7632, R105 ;  /* 0x000076323d697816 */ /* 0x000fe20000000069 */
[----:B------:R-:W-:Y:S01]  /*256d0*/  FFMA.FTZ R118, R130, R118, R147 ;  /* 0x0000007682767223 */ /* 0x000fe20000010093 */
[----:B------:R-:W-:Y:S02]  /*256e0*/  PRMT R107, R85, 0x7632, R107 ;  /* 0x00007632556b7816 */ /* 0x000fe4000000006b */
[----:B------:R-:W-:Y:S01]  /*256f0*/  IADD3 R236, P1, R236, UR20, RZ ;  /* 0x00000014ecec7c10 */ /* 0x000fe2000ff3e0ff */
[----:B------:R-:W-:Y:S01]  /*25700*/  IMAD.U32 R240, R105, 0x10000, RZ ;  /* 0x0001000069f07824 */ /* 0x000fe200078e00ff */
[----:B------:R-:W-:-:S02]  /*25710*/  SHF.L.U32 R107, R107, 0x10, RZ ;  /* 0x000000106b6b7819 */ /* 0x000fc400000006ff */
[----:B------:R-:W-:Y:S01]  /*25720*/  IADD3.X R237, R237, UR21, RZ, P1, !PT ;  /* 0x00000015eded7c10 */ /* 0x000fe20008ffe4ff */
[----:B0-----:R-:W-:Y:S02]  /*25730*/  IMAD.U32 R101, R114, 0x10000, RZ ;  /* 0x0001000072657824 */ /* 0x001fe400078e00ff */
[----:B------:R-:W-:Y:S01]  /*25740*/  FFMA.FTZ R114, R130, R233, R148 ;  /* 0x000000e982727223 */ /* 0x000fe20000010094 */
[C---:B------:R-:W-:Y:S01]  /*25750*/  FFMA.FTZ R130, R127.reuse, R242, R145 ;  /* 0x000000f27f827223 */ /* 0x040fe20000010091 */
[----:B------:R-:W-:Y:S01]  /*25760*/  PRMT R100, R60, 0x7632, R100 ;  /* 0x000076323c647816 */ /* 0x000fe20000000064 */
[----:B------:R-:W-:Y:S01]  /*25770*/  FFMA.FTZ R127, R127, R101, R146 ;  /* 0x000000657f7f7223 */ /* 0x000fe20000010092 */
[----:B------:R-:W-:Y:S01]  /*25780*/  PRMT R101, R84, 0x7632, R101 ;  /* 0x0000763254657816 */ /* 0x000fe20000000065 */
[----:B------:R-:W-:Y:S01]  /*25790*/  FFMA.FTZ R234, R125, R240, R143 ;  /* 0x000000f07dea7223 */ /* 0x000fe2000001008f */
[----:B------:R-:W-:Y:S01]  /*257a0*/  PRMT R103, R83, 0x7632, R103 ;  /* 0x0000763253677816 */ /* 0x000fe20000000067 */
[----:B------:R-:W-:Y:S01]  /*257b0*/  IMAD.U32 R100, R100, 0x10000, RZ ;  /* 0x0001000064647824 */ /* 0x000fe200078e00ff */
[----:B------:R-:W-:Y:S01]  /*257c0*/  SHF.L.U32 R101, R101, 0x10, RZ ;  /* 0x0000001065657819 */ /* 0x000fe200000006ff */
[----:B------:R-:W-:Y:S01]  /*257d0*/  FFMA.FTZ R125, R125, R107, R144 ;  /* 0x0000006b7d7d7223 */ /* 0x000fe20000010090 */
[----:B------:R-:W-:Y:S01]  /*257e0*/  SHF.L.U32 R103, R103, 0x10, RZ ;  /* 0x0000001067677819 */ /* 0x000fe200000006ff */
[----:B------:R-:W-:Y:S01]  /*257f0*/  FFMA.FTZ R240, R119, R100, R141 ;  /* 0x0000006477f07223 */ /* 0x000fe2000001008d */
[----:B------:R-:W-:Y:S01]  /*25800*/  PRMT R102, R59, 0x7632, R102 ;  /* 0x000076323b667816 */ /* 0x000fe20000000066 */
[----:B------:R-:W-:Y:S01]  /*25810*/  FFMA.FTZ R119, R119, R101, R142 ;  /* 0x0000006577777223 */ /* 0x000fe2000001008e */
[----:B------:R-:W-:Y:S01]  /*25820*/  PRMT R100, R58, 0x7632, R100 ;  /* 0x000076323a647816 */ /* 0x000fe20000000064 */
[----:B------:R-:W-:Y:S01]  /*25830*/  FFMA.FTZ R107, R208, R103, R156 ;  /* 0x00000067d06b7223 */ /* 0x000fe2000001009c */
[----:B------:R-:W-:Y:S01]  /*25840*/  PRMT R101, R82, 0x7632, R101 ;  /* 0x0000763252657816 */ /* 0x000fe20000000065 */
[----:B------:R-:W-:-:S02]  /*25850*/  IMAD.U32 R102, R102, 0x10000, RZ ;  /* 0x0001000066667824 */ /* 0x000fc400078e00ff */
[----:B------:R-:W-:Y:S01]  /*25860*/  IMAD.U32 R100, R100, 0x10000, RZ ;  /* 0x0001000064647824 */ /* 0x000fe200078e00ff */
[----:B------:R-:W-:Y:S01]  /*25870*/  SHF.L.U32 R103, R101, 0x10, RZ ;  /* 0x0000001065677819 */ /* 0x000fe200000006ff */
[----:B------:R-:W-:Y:S02]  /*25880*/  IMAD.U32 R101, R91, 0x10000, RZ ;  /* 0x000100005b657824 */ /* 0x000fe400078e00ff */
[----:B------:R-:W-:Y:S01]  /*25890*/  FFMA.FTZ R105, R208, R102, R155 ;  /* 0x00000066d0697223 */ /* 0x000fe2000001009b */
[----:B------:R-:W-:Y:S01]  /*258a0*/  FFMA.FTZ R109, R206, R100, R153 ;  /* 0x00000064ce6d7223 */ /* 0x000fe20000010099 */
[----:B------:R-:W-:Y:S01]  /*258b0*/  SHF.L.U32 R100, R90, 0x10, RZ ;  /* 0x000000105a647819 */ /* 0x000fe200000006ff */
[----:B------:R-:W-:Y:S01]  /*258c0*/  FFMA.FTZ R208, R115, R101, R28 ;  /* 0x0000006573d07223 */ /* 0x000fe2000001001c */
[----:B------:R-:W-:Y:S01]  /*258d0*/  PRMT R101, R57, 0x7632, R101 ;  /* 0x0000763239657816 */ /* 0x000fe20000000065 */
[----:B------:R-:W-:Y:S01]  /*258e0*/  FFMA.FTZ R206, R206, R103, R154 ;  /* 0x00000067cece7223 */ /* 0x000fe2000001009a */
[----:B------:R-:W-:Y:S01]  /*258f0*/  PRMT R103, R81, 0x7632, R103 ;  /* 0x0000763251677816 */ /* 0x000fe20000000067 */
[----:B------:R-:W-:Y:S01]  /*25900*/  FFMA.FTZ R102, R112, R100, R27 ;  /* 0x0000006470667223 */ /* 0x000fe2000001001b */
[----:B------:R-:W-:Y:S01]  /*25910*/  IMAD.U32 R100, R88, 0x10000, RZ ;  /* 0x0001000058647824 */ /* 0x000fe200078e00ff */
[----:B------:R-:W-:Y:S01]  /*25920*/  PRMT R112, R55, 0x7632, R112 ;  /* 0x0000763237707816 */ /* 0x000fe20000000070 */
[----:B------:R-:W-:Y:S01]  /*25930*/  IMAD.U32 R233, R101, 0x10000, RZ ;  /* 0x0001000065e97824 */ /* 0x000fe200078e00ff */
[----:B------:R-:W-:Y:S01]  /*25940*/  SHF.L.U32 R101, R89, 0x10, RZ ;  /* 0x0000001059657819 */ /* 0x000fe200000006ff */
[----:B------:R-:W-:Y:S01]  /*25950*/  FFMA.FTZ R100, R108, R100, R25 ;  /* 0x000000646c647223 */ /* 0x000fe20000010019 */
[----:B------:R-:W-:Y:S01]  /*25960*/  PRMT R108, R56, 0x7632, R108 ;  /* 0x00007632386c7816 */ /* 0x000fe2000000006c */
[----:B------:R-:W-:Y:S01]  /*25970*/  FFMA.FTZ R233, R204, R233, R151 ;  /* 0x000000e9cce97223 */ /* 0x000fe20000010097 */
[----:B------:R-:W-:Y:S01]  /*25980*/  SHF.L.U32 R103, R103, 0x10, RZ ;  /* 0x0000001067677819 */ /* 0x000fe200000006ff */
[----:B------:R-:W-:Y:S01]  /*25990*/  FFMA.FTZ R101, R110, R101, R26 ;  /* 0x000000656e657223 */ /* 0x000fe2000001001a */
[----:B------:R-:W-:Y:S01]  /*259a0*/  PRMT R110, R80, 0x7632, R110 ;  /* 0x00007632506e7816 */ /* 0x000fe2000000006e */
[----:B------:R-:W-:Y:S01]  /*259b0*/  IMAD.U32 R108, R108, 0x10000, RZ ;  /* 0x000100006c6c7824 */ /* 0x000fe200078e00ff */
[----:B------:R-:W-:Y:S01]  /*259c0*/  F2FP.BF16.F32.PACK_AB R102, R111, R102 ;  /* 0x000000666f66723e */ /* 0x000fe200000010ff */
[----:B------:R-:W-:Y:S01]  /*259d0*/  IMAD.U32 R112, R112, 0x10000, RZ ;  /* 0x0001000070707824 */ /* 0x000fe200078e00ff */
[----:B------:R-:W-:Y:S01]  /*259e0*/  PRMT R115, R79, 0x7632, R115 ;  /* 0x000076324f737816 */ /* 0x000fe20000000073 */
[----:B------:R-:W-:Y:S01]  /*259f0*/  FFMA.FTZ R204, R204, R103, R152 ;  /* 0x00000067cccc7223 */ /* 0x000fe20000010098 */
[----:B------:R-:W-:Y:S01]  /*25a00*/  SHF.L.U32 R111, R110, 0x10, RZ ;  /* 0x000000106e6f7819 */ /* 0x000fe200000006ff */
[----:B------:R-:W-:Y:S01]  /*25a10*/  FFMA.FTZ R235, R202, R108, R149 ;  /* 0x0000006ccaeb7223 */ /* 0x000fe20000010095 */
[----:B------:R-:W-:Y:S01]  /*25a20*/  F2FP.BF16.F32.PACK_AB R101, R238, R101 ;  /* 0x00000065ee65723e */ /* 0x000fe200000010ff */
[----:B------:R-:W-:Y:S01]  /*25a30*/  IMAD.U32 R110, R60, 0x10000, RZ ;  /* 0x000100003c6e7824 */ /* 0x000fe200078e00ff */
[----:B------:R-:W-:Y:S01]  /*25a40*/  F2FP.BF16.F32.PACK_AB R100, R239, R100 ;  /* 0x00000064ef64723e */ /* 0x000fe200000010ff */
[----:B------:R-:W-:Y:S01]  /*25a50*/  FFMA.FTZ R108, R202, R111, R150 ;  /* 0x0000006fca6c7223 */ /* 0x000fe20000010096 */
[----:B------:R-:W0:Y:S01]  /*25a60*/  LDC.64 R238, c[0x0][0x2b8] ;  /* 0x0000ae00ffee7b82 */ /* 0x000e220000000a00 */
[----:B------:R-:W-:Y:S01]  /*25a70*/  F2FP.BF16.F32.PACK_AB R103, R117, R208 ;  /* 0x000000d07567723e */ /* 0x000fe200000010ff */
[----:B------:R-:W-:Y:S01]  /*25a80*/  FFMA.FTZ R111, R216, R112, R163 ;  /* 0x00000070d86f7223 */ /* 0x000fe200000100a3 */
[----:B------:R-:W-:Y:S01]  /*25a90*/  SHF.L.U32 R115, R115, 0x10, RZ ;  /* 0x0000001073737819 */ /* 0x000fe200000006ff */
[----:B------:R-:W-:Y:S01]  /*25aa0*/  IMAD.U32 R112, R62, 0x10000, RZ ;  /* 0x000100003e707824 */ /* 0x000fe200078e00ff */
[----:B------:R-:W-:Y:S01]  /*25ab0*/  PRMT R117, R54, 0x7632, R117 ;  /* 0x0000763236757816 */ /* 0x000fe20000000075 */
[----:B------:R1:W-:Y:S01]  /*25ac0*/  STG.E.128 desc[UR4][R236.64], R100 ;  /* 0x00000064ec007986 */ /* 0x0003e2000c101d04 */
[----:B------:R-:W-:Y:S01]  /*25ad0*/  SHF.L.U32 R202, R63, 0x10, RZ ;  /* 0x000000103fca7819 */ /* 0x000fe200000006ff */
[----:B------:R-:W-:Y:S01]  /*25ae0*/  FFMA.FTZ R115, R216, R115, R164 ;  /* 0x00000073d8737223 */ /* 0x000fe200000100a4 */
[----:B------:R-:W-:Y:S01]  /*25af0*/  PRMT R208, R78, 0x7632, R208 ;  /* 0x000076324ed07816 */ /* 0x000fe200000000d0 */
[----:B------:R-:W-:-:S02]  /*25b00*/  IMAD.U32 R216, R117, 0x10000, RZ ;  /* 0x0001000075d87824 */ /* 0x000fc400078e00ff */
[----:B------:R-:W-:Y:S01]  /*25b10*/  FFMA.FTZ R117, R124, R110, R5 ;  /* 0x0000006e7c757223 */ /* 0x000fe20000010005 */
[----:B------:R-:W-:Y:S01]  /*25b20*/  SHF.L.U32 R243, R208, 0x10, RZ ;  /* 0x00000010d0f37819 */ /* 0x000fe200000006ff */
[----:B------:R-:W-:Y:S01]  /*25b30*/  FFMA.FTZ R110, R214, R216, R161 ;  /* 0x000000d8d66e7223 */ /* 0x000fe200000100a1 */
[----:B------:R-:W-:-:S03]  /*25b40*/  PRMT R208, R51, 0x7632, R208 ;  /* 0x0000763233d07816 */ /* 0x000fc600000000d0 */
[----:B------:R-:W-:Y:S01]  /*25b50*/  FFMA.FTZ R214, R214, R243, R162 ;  /* 0x000000f3d6d67223 */ /* 0x000fe200000100a2 */
[----:B------:R-:W-:Y:S01]  /*25b60*/  SHF.L.U32 R208, R208, 0x10, RZ ;  /* 0x00000010d0d07819 */ /* 0x000fe200000006ff */
[----:B-1----:R-:W-:Y:S01]  /*25b70*/  FFMA.FTZ R103, R128, R112, R7 ;  /* 0x0000007080677223 */ /* 0x002fe20000010007 */
[----:B------:R-:W-:Y:S01]  /*25b80*/  FFMA.FTZ R237, R131, R202, R8 ;  /* 0x000000ca83ed7223 */ /* 0x000fe20000010008 */
[----:B------:R-:W-:Y:S01]  /*25b90*/  F2FP.BF16.F32.PACK_AB R100, R240, R117 ;  /* 0x00000075f064723e */ /* 0x000fe200000010ff */
[----:B------:R-:W-:Y:S01]  /*25ba0*/  FFMA.FTZ R101, R126, R241, R6 ;  /* 0x000000f17e657223 */ /* 0x000fe20000010006 */
[----:B------:R-:W-:Y:S01]  /*25bb0*/  PRMT R112, R52, 0x7632, R112 ;  /* 0x0000763234707816 */ /* 0x000fe20000000070 */
[----:B------:R-:W-:Y:S01]  /*25bc0*/  FFMA.FTZ R208, R224, R208, R171 ;  /* 0x000000d0e0d07223 */ /* 0x000fe200000100ab */
[----:B------:R-:W-:Y:S01]  /*25bd0*/  F2FP.BF16.F32.PACK_AB R102, R130, R103 ;  /* 0x000000678266723e */ /* 0x000fe200000010ff */
[----:B0-----:R-:W-:Y:S01]  /*25be0*/  IMAD.WIDE.U32 R242, R129, 0x10, R238 ;  /* 0x0000001081f27825 */ /* 0x001fe200078e00ee */
[----:B------:R-:W-:-:S02]  /*25bf0*/  F2FP.BF16.F32.PACK_AB R103, R118, R237 ;  /* 0x000000ed7667723e */ /* 0x000fc400000010ff */
[----:B------:R-:W-:Y:S01]  /*25c00*/  PRMT R117, R76, 0x7632, R117 ;  /* 0x000076324c757816 */ /* 0x000fe20000000075 */
[----:B------:R-:W-:Y:S01]  /*25c10*/  IMAD.U32 R112, R112, 0x10000, RZ ;  /* 0x0001000070707824 */ /* 0x000fe200078e00ff */
[----:B------:R-:W-:Y:S01]  /*25c20*/  PRMT R118, R53, 0x7632, R118 ;  /* 0x0000763235767816 */ /* 0x000fe20000000076 */
[----:B------:R-:W-:Y:S01]  /*25c30*/  IMAD.WIDE.U32 R236, R104, 0x10, R238 ;  /* 0x0000001068ec7825 */ /* 0x000fe200078e00ee */
[----:B------:R-:W-:Y:S02]  /*25c40*/  PRMT R130, R77, 0x7632, R130 ;  /* 0x000076324d827816 */ /* 0x000fe40000000082 */
[----:B------:R-:W-:Y:S01]  /*25c50*/  SHF.L.U32 R117, R117, 0x10, RZ ;  /* 0x0000001075757819 */ /* 0x000fe200000006ff */
[----:B------:R-:W-:Y:S01]  /*25c60*/  IMAD.U32 R118, R118, 0x10000, RZ ;  /* 0x0001000076767824 */ /* 0x000fe200078e00ff */
[----:B------:R-:W-:Y:S02]  /*25c70*/  SHF.L.U32 R241, R130, 0x10, RZ ;  /* 0x0000001082f17819 */ /* 0x000fe400000006ff */
[----:B------:R-:W-:Y:S01]  /*25c80*/  F2FP.BF16.F32.PACK_AB R101, R234, R101 ;  /* 0x00000065ea65723e */ /* 0x000fe200000010ff */
[C---:B------:R-:W-:Y:S01]  /*25c90*/  FFMA.FTZ R234, R211.reuse, R112, R157 ;  /* 0x00000070d3ea7223 */ /* 0x040fe2000001009d */
[----:B------:R-:W-:Y:S01]  /*25ca0*/  PRMT R130, R50, 0x7632, R130 ;  /* 0x0000763232827816 */ /* 0x000fe20000000082 */
[----:B------:R-:W-:Y:S01]  /*25cb0*/  FFMA.FTZ R112, R211, R117, R158 ;  /* 0x00000075d3707223 */ /* 0x000fe2000001009e */
[C---:B------:R-:W-:Y:S01]  /*25cc0*/  FFMA.FTZ R216, R212.reuse, R118, R159 ;  /* 0x00000076d4d87223 */ /* 0x040fe2000001009f */
[----:B------:R-:W-:Y:S01]  /*25cd0*/  PRMT R117, R49, 0x7632, R117 ;  /* 0x0000763231757816 */ /* 0x000fe20000000075 */
[----:B------:R0:W-:Y:S01]  /*25ce0*/  STG.E.128 desc[UR4][R236.64], R100 ;  /* 0x00000064ec007986 */ /* 0x0001e2000c101d04 */
[----:B------:R-:W-:Y:S01]  /*25cf0*/  PRMT R118, R73, 0x7632, R118 ;  /* 0x0000763249767816 */ /* 0x000fe20000000076 */
[----:B------:R-:W-:Y:S01]  /*25d00*/  FFMA.FTZ R212, R212, R241, R160 ;  /* 0x000000f1d4d47223 */ /* 0x000fe200000100a0 */
[----:B------:R-:W-:Y:S01]  /*25d10*/  SHF.L.U32 R130, R130, 0x10, RZ ;  /* 0x0000001082827819 */ /* 0x000fe200000006ff */
[----:B------:R-:W-:Y:S01]  /*25d20*/  IMAD.U32 R117, R117, 0x10000, RZ ;  /* 0x0001000075757824 */ /* 0x000fe200078e00ff */
[----:B------:R-:W-:Y:S01]  /*25d30*/  PRMT R202, R74, 0x7632, R202 ;  /* 0x000076324aca7816 */ /* 0x000fe200000000ca */
[----:B------:R-:W1:Y:S01]  /*25d40*/  LDC.64 R240, c[0x0][0x2c0] ;  /* 0x0000b000fff07b82 */ /* 0x000e620000000a00 */
[----:B------:R-:W-:Y:S01]  /*25d50*/  PRMT R211, R75, 0x7632, R211 ;  /* 0x000076324bd37816 */ /* 0x000fe200000000d3 */
[----:B------:R-:W-:-:S04]  /*25d60*/  FFMA.FTZ R117, R220, R117, R167 ;  /* 0x00000075dc757223 */ /* 0x000fc800000100a7 */
[----:B------:R-:W-:-:S04]  /*25d70*/  IMAD.U32 R211, R211, 0x10000, RZ ;  /* 0x00010000d3d37824 */ /* 0x000fc800078e00ff */
[----:B------:R-:W-:Y:S01]  /*25d80*/  FFMA.FTZ R224, R224, R211, R172 ;  /* 0x000000d3e0e07223 */ /* 0x000fe200000100ac */
[----:B0-----:R-:W-:Y:S01]  /*25d90*/  SHF.L.U32 R101, R118, 0x10, RZ ;  /* 0x0000001076657819 */ /* 0x001fe200000006ff */
[----:B------:R-:W-:Y:S01]  /*25da0*/  FFMA.FTZ R118, R222, R130, R169 ;  /* 0x00000082de767223 */ /* 0x000fe200000100a9 */
[----:B------:R-:W-:Y:S01]  /*25db0*/  IMAD.U32 R103, R202, 0x10000, RZ ;  /* 0x00010000ca677824 */ /* 0x000fe200078e00ff */
[----:B------:R-:W-:Y:S01]  /*25dc0*/  PRMT R130, R47, 0x7632, R130 ;  /* 0x000076322f827816 */ /* 0x000fe20000000082 */
[----:B------:R-:W-:Y:S02]  /*25dd0*/  IMAD.U32 R100, R87, 0x10000, RZ ;  /* 0x0001000057647824 */ /* 0x000fe400078e00ff */
[----:B------:R-:W-:Y:S01]  /*25de0*/  FFMA.FTZ R220, R220, R101, R168 ;  /* 0x00000065dcdc7223 */ /* 0x000fe200000100a8 */
[----:B------:R-:W-:Y:S01]  /*25df0*/  FFMA.FTZ R222, R222, R103, R170 ;  /* 0x00000067dede7223 */ /* 0x000fe200000100aa */
[----:B------:R-:W-:Y:S01]  /*25e00*/  PRMT R101, R48, 0x7632, R101 ;  /* 0x0000763230657816 */ /* 0x000fe20000000065 */
[----:B------:R-:W-:Y:S01]  /*25e10*/  FFMA.FTZ R103, R131, R100, R32 ;  /* 0x0000006483677223 */ /* 0x000fe20000010020 */
[----:B------:R-:W-:-:S02]  /*25e20*/  PRMT R102, R72, 0x7632, R102 ;  /* 0x0000763248667816 */ /* 0x000fc40000000066 */
[----:B------:R-:W-:Y:S01]  /*25e30*/  SHF.L.U32 R130, R130, 0x10, RZ ;  /* 0x0000001082827819 */ /* 0x000fe200000006ff */
[----:B-1----:R-:W-:Y:S01]  /*25e40*/  IMAD.WIDE.U32 R244, R106, 0x10, R240 ;  /* 0x000000106af47825 */ /* 0x002fe200078e00f0 */
[----:B------:R-:W-:Y:S02]  /*25e50*/  PRMT R202, R71, 0x7632, R202 ;  /* 0x0000763247ca7816 */ /* 0x000fe400000000ca */
[----:B------:R-:W-:Y:S01]  /*25e60*/  PRMT R100, R46, 0x7632, R100 ;  /* 0x000076322e647816 */ /* 0x000fe20000000064 */
[----:B------:R-:W-:Y:S01]  /*25e70*/  FFMA.FTZ R131, R116, R130, R179 ;  /* 0x0000008274837223 */ /* 0x000fe200000100b3 */
[----:B------:R-:W-:Y:S01]  /*25e80*/  SHF.L.U32 R236, R101, 0x10, RZ ;  /* 0x0000001065ec7819 */ /* 0x000fe200000006ff */
[----:B------:R-:W-:Y:S01]  /*25e90*/  IMAD.U32 R101, R102, 0x10000, RZ ;  /* 0x0001000066657824 */ /* 0x000fe200078e00ff */
[----:B------:R-:W-:Y:S01]  /*25ea0*/  PRMT R102, R70, 0x7632, R102 ;  /* 0x0000763246667816 */ /* 0x000fe20000000066 */
[----:B------:R-:W-:Y:S01]  /*25eb0*/  IMAD.U32 R211, R202, 0x10000, RZ ;  /* 0x00010000cad37824 */ /* 0x000fe200078e00ff */
[----:B------:R-:W-:Y:S01]  /*25ec0*/  SHF.L.U32 R130, R100, 0x10, RZ ;  /* 0x0000001064827819 */ /* 0x000fe200000006ff */
[----:B------:R-:W-:Y:S01]  /*25ed0*/  FFMA.FTZ R236, R219, R236, R165 ;  /* 0x000000ecdbec7223 */ /* 0x000fe200000100a5 */
[----:B------:R-:W-:Y:S01]  /*25ee0*/  PRMT R100, R45, 0x7632, R100 ;  /* 0x000076322d647816 */ /* 0x000fe20000000064 */
[----:B------:R-:W-:Y:S01]  /*25ef0*/  FFMA.FTZ R219, R219, R101, R166 ;  /* 0x00000065dbdb7223 */ /* 0x000fe200000100a6 */
[----:B------:R-:W-:Y:S01]  /*25f00*/  FFMA.FTZ R202, R116, R211, R180 ;  /* 0x000000d374ca7223 */ /* 0x000fe200000100b4 */
[----:B------:R-:W-:Y:S01]  /*25f10*/  PRMT R101, R69, 0x7632, R101 ;  /* 0x0000763245657816 */ /* 0x000fe20000000065 */
[----:B------:R-:W-:Y:S01]  /*25f20*/  IMAD.U32 R211, R102, 0x10000, RZ ;  /* 0x0001000066d37824 */ /* 0x000fe200078e00ff */
[----:B------:R-:W-:Y:S01]  /*25f30*/  SHF.L.U32 R100, R100, 0x10, RZ ;  /* 0x0000001064647819 */ /* 0x000fe200000006ff */
[C---:B------:R-:W-:Y:S01]  /*25f40*/  FFMA.FTZ R130, R231.reuse, R130, R177 ;  /* 0x00000082e7827223 */ /* 0x040fe200000100b1 */
[----:B------:R-:W-:Y:S01]  /*25f50*/  F2FP.BF16.F32.PACK_AB R103, R114, R103 ;  /* 0x000000677267723e */ /* 0x000fe200000010ff */
[----:B------:R-:W-:Y:S01]  /*25f60*/  FFMA.FTZ R231, R231, R211, R178 ;  /* 0x000000d3e7e77223 */ /* 0x000fe200000100b2 */
[----:B------:R-:W-:-:S02]  /*25f70*/  IMAD.U32 R101, R101, 0x10000, RZ ;  /* 0x0001000065657824 */ /* 0x000fc400078e00ff */
[----:B------:R-:W-:Y:S01]  /*25f80*/  FFMA.FTZ R211, R228, R100, R175 ;  /* 0x00000064e4d37223 */ /* 0x000fe200000100af */
[----:B------:R-:W-:Y:S01]  /*25f90*/  SHF.L.U32 R100, R86, 0x10, RZ ;  /* 0x0000001056647819 */ /* 0x000fe200000006ff */
[----:B------:R-:W-:-:S04]  /*25fa0*/  IMAD.WIDE.U32 R246, R113, 0x10, R240 ;  /* 0x0000001071f67825 */ /* 0x000fc800078e00f0 */
[----:B------:R-:W-:Y:S01]  /*25fb0*/  FFMA.FTZ R228, R228, R101, R176 ;  /* 0x00000065e4e47223 */ /* 0x000fe200000100b0 */
[----:B------:R-:W-:Y:S01]  /*25fc0*/  PRMT R114, R44, 0x7632, R114 ;  /* 0x000076322c727816 */ /* 0x000fe20000000072 */
[----:B------:R-:W-:Y:S02]  /*25fd0*/  IMAD.U32 R101, R85, 0x10000, RZ ;  /* 0x0001000055657824 */ /* 0x000fe400078e00ff */
[----:B------:R-:W-:Y:S01]  /*25fe0*/  FFMA.FTZ R102, R128, R100, R31 ;  /* 0x0000006480667223 */ /* 0x000fe2000001001f */
[----:B------:R-:W-:Y:S01]  /*25ff0*/  SHF.L.U32 R100, R84, 0x10, RZ ;  /* 0x0000001054647819 */ /* 0x000fe200000006ff */
[----:B------:R-:W-:Y:S02]  /*26000*/  IMAD.U32 R114, R114, 0x10000, RZ ;  /* 0x0001000072727824 */ /* 0x000fe400078e00ff */
[----:B------:R-:W-:Y:S01]  /*26010*/  FFMA.FTZ R126, R126, R101, R30 ;  /* 0x000000657e7e7223 */ /* 0x000fe2000001001e */
[----:B------:R-:W-:Y:S01]  /*26020*/  PRMT R116, R68, 0x7632, R116 ;  /* 0x0000763244747816 */ /* 0x000fe20000000074 */
[----:B------:R-:W-:Y:S01]  /*26030*/  FFMA.FTZ R100, R124, R100, R29 ;  /* 0x000000647c647223 */ /* 0x000fe2000001001d */
[----:B------:R-:W-:Y:S01]  /*26040*/  F2FP.BF16.F32.PACK_AB R102, R127, R102 ;  /* 0x000000667f66723e */ /* 0x000fe200000010ff */
[----:B------:R-:W-:Y:S01]  /*26050*/  FFMA.FTZ R128, R227, R114, R173 ;  /* 0x00000072e3807223 */ /* 0x000fe200000100ad */
[----:B------:R-:W-:Y:S01]  /*26060*/  F2FP.BF16.F32.PACK_AB R101, R125, R126 ;  /* 0x0000007e7d65723e */ /* 0x000fe200000010ff */
[----:B------:R-:W-:Y:S01]  /*26070*/  IMAD.WIDE.U32 R124, R104, 0x10, R240 ;  /* 0x00000010687c7825 */ /* 0x000fe200078e00f0 */
[----:B------:R-:W-:-:S02]  /*26080*/  F2FP.BF16.F32.PACK_AB R100, R119, R100 ;  /* 0x000000647764723e */ /* 0x000fc400000010ff */
[----:B------:R-:W-:Y:S01]  /*26090*/  SHF.L.U32 R119, R116, 0x10, RZ ;  /* 0x0000001074777819 */ /* 0x000fe200000006ff */
[----:B------:R-:W-:Y:S01]  /*260a0*/  IMAD.WIDE.U32 R126, R106, 0x10, R238 ;  /* 0x000000106a7e7825 */ /* 0x000fe200078e00ee */
[----:B------:R-:W-:Y:S01]  /*260b0*/  SHF.L.U32 R106, R57, 0x10, RZ ;  /* 0x00000010396a7819 */ /* 0x000fe200000006ff */
[----:B------:R0:W-:Y:S02]  /*260c0*/  STG.E.128 desc[UR4][R124.64], R100 ;  /* 0x000000647c007986 */ /* 0x0001e4000c101d04 */
[----:B------:R-:W-:Y:S02]  /*260d0*/  IMAD.U32 R104, R56, 0x10000, RZ ;  /* 0x0001000038687824 */ /* 0x000fe400078e00ff */
[----:B------:R-:W-:Y:S01]  /*260e0*/  FFMA.FTZ R227, R227, R119, R174 ;  /* 0x00000077e3e37223 */ /* 0x000fe200000100ae */
[----:B------:R-:W-:Y:S02]  /*260f0*/  IMAD.U32 R114, R58, 0x10000, RZ ;  /* 0x000100003a727824 */ /* 0x000fe400078e00ff */
[----:B------:R-:W-:Y:S01]  /*26100*/  FFMA.FTZ R106, R205, R106, R10 ;  /* 0x0000006acd6a7223 */ /* 0x000fe2000001000a */
[----:B------:R-:W-:Y:S01]  /*26110*/  FFMA.FTZ R104, R203, R104, R9 ;  /* 0x00000068cb687223 */ /* 0x000fe20000010009 */
[----:B0-----:R-:W-:Y:S01]  /*26120*/  SHF.L.U32 R103, R59, 0x10, RZ ;  /* 0x000000103b677819 */ /* 0x001fe200000006ff */
[----:B------:R-:W-:-:S03]  /*26130*/  FFMA.FTZ R102, R207, R114, R11 ;  /* 0x00000072cf667223 */ /* 0x000fc6000001000b */
[----:B------:R-:W-:Y:S01]  /*26140*/  F2FP.BF16.F32.PACK_AB R100, R235, R104 ;  /* 0x00000068eb64723e */ /* 0x000fe200000010ff */
[----:B------:R-:W-:Y:S01]  /*26150*/  IMAD.WIDE.U32 R124, R113, 0x10, R238 ;  /* 0x00000010717c7825 */ /* 0x000fe200078e00ee */
[----:B------:R-:W-:Y:S02]  /*26160*/  SHF.L.U32 R104, R82, 0x10, RZ ;  /* 0x0000001052687819 */ /* 0x000fe400000006ff */
[----:B------:R-:W-:Y:S01]  /*26170*/  F2FP.BF16.F32.PACK_AB R101, R233, R106 ;  /* 0x0000006ae965723e */ /* 0x000fe200000010ff */
[----:B------:R-:W-:Y:S01]  /*26180*/  FFMA.FTZ R106, R209, R103, R12 ;  /* 0x00000067d16a7223 */ /* 0x000fe2000001000c */
[----:B------:R-:W-:Y:S01]  /*26190*/  IMAD.U32 R103, R81, 0x10000, RZ ;  /* 0x0001000051677824 */ /* 0x000fe200078e00ff */
[----:B------:R-:W-:Y:S01]  /*261a0*/  F2FP.BF16.F32.PACK_AB R102, R109, R102 ;  /* 0x000000666d66723e */ /* 0x000fe200000010ff */
[----:B------:R-:W-:Y:S01]  /*261b0*/  FFMA.FTZ R207, R207, R104, R35 ;  /* 0x00000068cfcf7223 */ /* 0x000fe20000010023 */
[----:B------:R-:W-:Y:S01]  /*261c0*/  IMAD.U32 R109, R83, 0x10000, RZ ;  /* 0x00010000536d7824 */ /* 0x000fe200078e00ff */
[----:B------:R-:W-:Y:S01]  /*261d0*/  SHF.L.U32 R104, R80, 0x10, RZ ;  /* 0x0000001050687819 */ /* 0x000fe200000006ff */
[----:B------:R-:W-:Y:S01]  /*261e0*/  FFMA.FTZ R205, R205, R103, R34 ;  /* 0x00000067cdcd7223 */ /* 0x000fe20000010022 */
[----:B------:R-:W-:Y:S01]  /*261f0*/  F2FP.BF16.F32.PACK_AB R103, R105, R106 ;  /* 0x0000006a6967723e */ /* 0x000fe200000010ff */
[----:B------:R-:W-:Y:S01]  /*26200*/  FFMA.FTZ R114, R209, R109, R36 ;  /* 0x0000006dd1727223 */ /* 0x000fe20000010024 */
[----:B------:R-:W-:Y:S01]  /*26210*/  SHF.L.U32 R105, R79, 0x10, RZ ;  /* 0x000000104f697819 */ /* 0x000fe200000006ff */
[----:B------:R-:W-:Y:S01]  /*26220*/  FFMA.FTZ R109, R203, R104, R33 ;  /* 0x00000068cb6d7223 */ /* 0x000fe20000010021 */
[----:B------:R-:W-:Y:S01]  /*26230*/  IMAD.U32 R104, R54, 0x10000, RZ ;  /* 0x0001000036687824 */ /* 0x000fe200078e00ff */
[----:B------:R-:W-:Y:S01]  /*26240*/  SHF.L.U32 R106, R78, 0x10, RZ ;  /* 0x000000104e6a7819 */ /* 0x000fe200000006ff */
[----:B------:R-:W-:-:S04]  /*26250*/  IMAD.WIDE.U32 R238, R129, 0x10, R240 ;  /* 0x0000001081ee7825 */ /* 0x000fc800078e00f0 */
[----:B------:R-:W-:Y:S01]  /*26260*/  FFMA.FTZ R116, R217, R105, R40 ;  /* 0x00000069d9747223 */ /* 0x000fe20000010028 */
[----:B------:R-:W-:Y:S01]  /*26270*/  SHF.L.U32 R113, R53, 0x10, RZ ;  /* 0x0000001035717819 */ /* 0x000fe200000006ff */
[----:B------:R-:W-:Y:S01]  /*26280*/  FFMA.FTZ R203, R215, R104, R15 ;  /* 0x00000068d7cb7223 */ /* 0x000fe2000001000f */
[----:B------:R-:W-:Y:S01]  /*26290*/  F2FP.BF16.F32.PACK_AB R105, R204, R205 ;  /* 0x000000cdcc69723e */ /* 0x000fe200000010ff */
[----:B------:R-:W-:Y:S01]  /*262a0*/  IMAD.U32 R129, R77, 0x10000, RZ ;  /* 0x000100004d817824 */ /* 0x000fe200078e00ff */
[----:B------:R-:W-:Y:S01]  /*262b0*/  SHF.L.U32 R204, R76, 0x10, RZ ;  /* 0x000000104ccc7819 */ /* 0x000fe200000006ff */
[----:B------:R-:W-:Y:S01]  /*262c0*/  FFMA.FTZ R215, R215, R106, R39 ;  /* 0x0000006ad7d77223 */ /* 0x000fe20000010027 */
[----:B------:R-:W-:Y:S01]  /*262d0*/  F2FP.BF16.F32.PACK_AB R106, R206, R207 ;  /* 0x000000cfce6a723e */ /* 0x000fe200000010ff */
[C---:B------:R-:W-:Y:S01]  /*262e0*/  FFMA.FTZ R207, R213.reuse, R113, R14 ;  /* 0x00000071d5cf7223 */ /* 0x040fe2000001000e */
[----:B------:R-:W-:Y:S01]  /*262f0*/  FFMA.FTZ R113, R213, R129, R38 ;  /* 0x00000081d5717223 */ /* 0x000fe20000010026 */
[----:B------:R-:W-:Y:S01]  /*26300*/  FFMA.FTZ R129, R210, R204, R37 ;  /* 0x000000ccd2817223 */ /* 0x000fe20000010025 */
[----:B------:R-:W-:Y:S01]  /*26310*/  IMAD.U32 R204, R50, 0x10000, RZ ;  /* 0x0001000032cc7824 */ /* 0x000fe200078e00ff */
[----:B------:R-:W-:Y:S01]  /*26320*/  SHF.L.U32 R206, R74, 0x10, RZ ;  /* 0x000000104ace7819 */ /* 0x000fe200000006ff */
[----:B------:R-:W-:Y:S01]  /*26330*/  IMAD.U32 R104, R52, 0x10000, RZ ;  /* 0x0001000034687824 */ /* 0x000fe200078e00ff */
[----:B------:R-:W-:Y:S01]  /*26340*/  F2FP.BF16.F32.PACK_AB R110, R110, R203 ;  /* 0x000000cb6e6e723e */ /* 0x000fe200000010ff */
[----:B------:R-:W-:Y:S01]  /*26350*/  FFMA.FTZ R205, R223, R204, R19 ;  /* 0x000000ccdfcd7223 */ /* 0x000fe20000010013 */
[----:B------:R-:W-:Y:S01]  /*26360*/  F2FP.BF16.F32.PACK_AB R107, R107, R114 ;  /* 0x000000726b6b723e */ /* 0x000fe200000010ff */
[----:B------:R-:W-:Y:S01]  /*26370*/  FFMA.FTZ R119, R210, R104, R13 ;  /* 0x00000068d2777223 */ /* 0x000fe2000001000d */
[----:B------:R-:W-:Y:S01]  /*26380*/  FFMA.FTZ R223, R223, R206, R43 ;  /* 0x000000cedfdf7223 */ /* 0x000fe2000001002b */
[----:B------:R-:W-:Y:S01]  /*26390*/  F2FP.BF16.F32.PACK_AB R104, R108, R109 ;  /* 0x0000006d6c68723e */ /* 0x000fe200000010ff */
[----:B------:R-:W-:Y:S01]  /*263a0*/  IMAD.U32 R206, R49, 0x10000, RZ ;  /* 0x0001000031ce7824 */ /* 0x000fe200078e00ff */
[----:B------:R-:W-:Y:S01]  /*263b0*/  SHF.L.U32 R203, R73, 0x10, RZ ;  /* 0x0000001049cb7819 */ /* 0x000fe200000006ff */
[----:B------:R-:W-:Y:S01]  /*263c0*/  IMAD.U32 R114, R55, 0x10000, RZ ;  /* 0x0001000037727824 */ /* 0x000fe200078e00ff */
[----:B------:R-:W-:Y:S01]  /*263d0*/  SHF.L.U32 R204, R72, 0x10, RZ ;  /* 0x0000001048cc7819 */ /* 0x000fe200000006ff */
[----:B------:R-:W-:-:S02]  /*263e0*/  IMAD.U32 R209, R48, 0x10000, RZ ;  /* 0x0001000030d17824 */ /* 0x000fc400078e00ff */
[C---:B------:R-:W-:Y:S01]  /*263f0*/  FFMA.FTZ R206, R221.reuse, R206, R18 ;  /* 0x000000ceddce7223 */ /* 0x040fe20000010012 */
[----:B------:R0:W-:Y:S01]  /*26400*/  STG.E.128 desc[UR4][R126.64], R100 ;  /* 0x000000647e007986 */ /* 0x0001e2000c101d04 */
[----:B------:R-:W-:Y:S01]  /*26410*/  FFMA.FTZ R221, R221, R203, R42 ;  /* 0x000000cbdddd7223 */ /* 0x000fe2000001002a */
[----:B------:R-:W-:Y:S01]  /*26420*/  F2FP.BF16.F32.PACK_AB R108, R234, R119 ;  /* 0x00000077ea6c723e */ /* 0x000fe200000010ff */
[----:B------:R-:W-:Y:S01]  /*26430*/  IMAD.U32 R203, R47, 0x10000, RZ ;  /* 0x000100002fcb7824 */ /* 0x000fe200078e00ff */
[----:B------:R1:W-:Y:S01]  /*26440*/  STG.E.128 desc[UR4][R244.64], R104 ;  /* 0x00000068f4007986 */ /* 0x0003e2000c101d04 */
[----:B------:R-:W-:Y:S01]  /*26450*/  SHF.L.U32 R213, R71, 0x10, RZ ;  /* 0x0000001047d57819 */ /* 0x000fe200000006ff */
[----:B------:R-:W-:Y:S01]  /*26460*/  IMAD.U32 R119, R51, 0x10000, RZ ;  /* 0x0001000033777824 */ /* 0x000fe200078e00ff */
[----:B------:R-:W-:Y:S01]  /*26470*/  SHF.L.U32 R109, R75, 0x10, RZ ;  /* 0x000000104b6d7819 */ /* 0x000fe200000006ff */
[----:B------:R-:W-:Y:S01]  /*26480*/  FFMA.FTZ R114, R217, R114, R16 ;  /* 0x00000072d9727223 */ /* 0x000fe20000010010 */
[C---:B------:R-:W-:Y:S01]  /*26490*/  FFMA.FTZ R209, R218.reuse, R209, R17 ;  /* 0x000000d1dad17223 */ /* 0x040fe20000010011 */
[----:B------:R-:W-:Y:S01]  /*264a0*/  FFMA.FTZ R218, R218, R204, R41 ;  /* 0x000000ccdada7223 */ /* 0x000fe20000010029 */
[C---:B------:R-:W-:Y:S01]  /*264b0*/  FFMA.FTZ R204, R232.reuse, R203, R24 ;  /* 0x000000cbe8cc7223 */ /* 0x040fe20000010018 */
[C---:B------:R-:W-:Y:S01]  /*264c0*/  FFMA.FTZ R119, R225.reuse, R119, R20 ;  /* 0x00000077e1777223 */ /* 0x040fe20000010014 */
[----:B------:R-:W-:Y:S01]  /*264d0*/  FFMA.FTZ R203, R232, R213, R132 ;  /* 0x000000d5e8cb7223 */ /* 0x000fe20000010084 */
[----:B------:R-:W-:Y:S01]  /*264e0*/  F2FP.BF16.F32.PACK_AB R113, R212, R113 ;  /* 0x00000071d471723e */ /* 0x000fe200000010ff */
[----:B------:R-:W-:Y:S01]  /*264f0*/  FFMA.FTZ R225, R225, R109, R120 ;  /* 0x0000006de1e17223 */ /* 0x000fe20000010078 */
[----:B------:R-:W-:Y:S01]  /*26500*/  IMAD.U32 R212, R45, 0x10000, RZ ;  /* 0x000100002dd47824 */ /* 0x000fe200078e00ff */
[----:B------:R-:W-:Y:S01]  /*26510*/  SHF.L.U32 R213, R69, 0x10, RZ ;  /* 0x0000001045d57819 */ /* 0x000fe200000006ff */
[----:B0-----:R-:W-:Y:S01]  /*26520*/  IMAD.SHL.U32 R100, R201, 0x10, RZ ;  /* 0x00000010c9647824 */ /* 0x001fe200078e00ff */
[----:B------:R-:W-:Y:S01]  /*26530*/  F2FP.BF16.F32.PACK_AB R109, R216, R207 ;  /* 0x000000cfd86d723e */ /* 0x000fe200000010ff */
[----:B------:R-:W-:Y:S01]  /*26540*/  IMAD.U32 R207, R46, 0x10000, RZ ;  /* 0x000100002ecf7824 */ /* 0x000fe200078e00ff */
[----:B------:R-:W-:Y:S01]  /*26550*/  F2FP.BF16.F32.PACK_AB R111, R111, R114 ;  /* 0x000000726f6f723e */ /* 0x000fe200000010ff */
[----:B-1----:R-:W0:Y:S01]  /*26560*/  LDC.64 R104, c[0x0][0x210] ;  /* 0x00008400ff687b82 */ /* 0x002e220000000a00 */
[----:B------:R-:W-:Y:S01]  /*26570*/  F2FP.BF16.F32.PACK_AB R115, R115, R116 ;  /* 0x000000747373723e */ /* 0x000fe200000010ff */
[----:B------:R-:W-:Y:S01]  /*26580*/  IMAD.U32 R116, R44, 0x10000, RZ ;  /* 0x000100002c747824 */ /* 0x000fe200078e00ff */
[----:B------:R-:W-:Y:S01]  /*26590*/  SHF.L.U32 R114, R70, 0x10, RZ ;  /* 0x0000001046727819 */ /* 0x000fe200000006ff */
[C---:B------:R-:W-:Y:S01]  /*265a0*/  FFMA.FTZ R212, R229.reuse, R212, R22 ;  /* 0x000000d4e5d47223 */ /* 0x040fe20000010016 */
[----:B------:R-:W-:Y:S01]  /*265b0*/  SHF.L.U32 R210, R68, 0x10, RZ ;  /* 0x0000001044d27819 */ /* 0x000fe200000006ff */
[----:B------:R-:W-:Y:S01]  /*265c0*/  FFMA.FTZ R229, R229, R213, R122 ;  /* 0x000000d5e5e57223 */ /* 0x000fe2000001007a */
[----:B------:R-:W-:Y:S01]  /*265d0*/  FFMA.FTZ R207, R230, R207, R23 ;  /* 0x000000cfe6cf7223 */ /* 0x000fe20000010017 */
[----:B------:R-:W-:Y:S01]  /*265e0*/  FFMA.FTZ R213, R226, R116, R21 ;  /* 0x00000074e2d57223 */ /* 0x000fe20000010015 */
[----:B------:R-:W-:Y:S01]  /*265f0*/  FFMA.FTZ R230, R230, R114, R123 ;  /* 0x00000072e6e67223 */ /* 0x000fe2000001007b */
[----:B------:R-:W-:Y:S01]  /*26600*/  FFMA.FTZ R226, R226, R210, R121 ;  /* 0x000000d2e2e27223 */ /* 0x000fe20000010079 */
[----:B------:R1:W-:Y:S01]  /*26610*/  STG.E.128 desc[UR4][R124.64], R108 ;  /* 0x0000006c7c007986 */ /* 0x0003e2000c101d04 */
[----:B------:R-:W-:-:S02]  /*26620*/  SHF.R.U32.HI R201, RZ, 0x1c, R201 ;  /* 0x0000001cffc97819 */ /* 0x000fc400000116c9 */
[----:B------:R-:W-:Y:S02]  /*26630*/  IADD3 R106, P1, R100, UR18, RZ ;  /* 0x00000012646a7c10 */ /* 0x000fe4000ff3e0ff */
[----:B------:R-:W-:Y:S02]  /*26640*/  F2FP.BF16.F32.PACK_AB R114, R214, R215 ;  /* 0x000000d7d672723e */ /* 0x000fe400000010ff */
[----:B------:R-:W-:Y:S02]  /*26650*/  F2FP.BF16.F32.PACK_AB R112, R112, R129 ;  /* 0x000000817070723e */ /* 0x000fe400000010ff */
[----:B------:R-:W-:Y:S02]  /*26660*/  F2FP.BF16.F32.PACK_AB R116, R236, R209 ;  /* 0x000000d1ec74723e */ /* 0x000fe400000010ff */
[----:B------:R-:W-:Y:S01]  /*26670*/  F2FP.BF16.F32.PACK_AB R117, R117, R206 ;  /* 0x000000ce7575723e */ /* 0x000fe200000010ff */
[----:B------:R2:W-:Y:S01]  /*26680*/  STG.E.128 desc[UR4][R246.64], R112 ;  /* 0x00000070f6007986 */ /* 0x0005e2000c101d04 */
[----:B------:R-:W-:-:S02]  /*26690*/  F2FP.BF16.F32.PACK_AB R118, R118, R205 ;  /* 0x000000cd7676723e */ /* 0x000fc400000010ff */
[----:B------:R-:W-:Y:S02]  /*266a0*/  F2FP.BF16.F32.PACK_AB R119, R208, R119 ;  /* 0x00000077d077723e */ /* 0x000fe400000010ff */
[----:B------:R-:W-:Y:S02]  /*266b0*/  F2FP.BF16.F32.PACK_AB R127, R224, R225 ;  /* 0x000000e1e07f723e */ /* 0x000fe400000010ff */
[----:B-1----:R-:W-:Y:S01]  /*266c0*/  IADD3 R108, P2, R100, UR20, RZ ;  /* 0x00000014646c7c10 */ /* 0x002fe2000ff5e0ff */
[----:B------:R2:W-:Y:S01]  /*266d0*/  STG.E.128 desc[UR4][R242.64], R116 ;  /* 0x00000074f2007986 */ /* 0x0005e2000c101d04 */
[----:B------:R-:W-:Y:S02]  /*266e0*/  F2FP.BF16.F32.PACK_AB R126, R222, R223 ;  /* 0x000000dfde7e723e */ /* 0x000fe400000010ff */
[----:B------:R-:W-:Y:S02]  /*266f0*/  F2FP.BF16.F32.PACK_AB R125, R220, R221 ;  /* 0x000000dddc7d723e */ /* 0x000fe400000010ff */
[----:B------:R-:W-:-:S02]  /*26700*/  F2FP.BF16.F32.PACK_AB R124, R219, R218 ;  /* 0x000000dadb7c723e */ /* 0x000fc400000010ff */
[----:B------:R-:W-:Y:S02]  /*26710*/  F2FP.BF16.F32.PACK_AB R128, R128, R213 ;  /* 0x000000d58080723e */ /* 0x000fe400000010ff */
[----:B------:R-:W-:Y:S01]  /*26720*/  F2FP.BF16.F32.PACK_AB R129, R211, R212 ;  /* 0x000000d4d381723e */ /* 0x000fe200000010ff */
[----:B------:R2:W-:Y:S01]  /*26730*/  STG.E.128 desc[UR4][R238.64], R124 ;  /* 0x0000007cee007986 */ /* 0x0005e2000c101d04 */
[----:B------:R-:W-:Y:S02]  /*26740*/  F2FP.BF16.F32.PACK_AB R130, R130, R207 ;  /* 0x000000cf8282723e */ /* 0x000fe400000010ff */
[----:B------:R-:W-:Y:S02]  /*26750*/  F2FP.BF16.F32.PACK_AB R131, R131, R204 ;  /* 0x000000cc8383723e */ /* 0x000fe400000010ff */
[----:B------:R-:W-:Y:S02]  /*26760*/  IADD3.X R107, R201, UR19, RZ, P1, !PT ;  /* 0x00000013c96b7c10 */ /* 0x000fe40008ffe4ff */
[----:B------:R-:W-:-:S02]  /*26770*/  F2FP.BF16.F32.PACK_AB R103, R202, R203 ;  /* 0x000000cbca67723e */ /* 0x000fc400000010ff */
[----:B------:R-:W-:Y:S01]  /*26780*/  F2FP.BF16.F32.PACK_AB R102, R231, R230 ;  /* 0x000000e6e766723e */ /* 0x000fe200000010ff */
[----:B------:R2:W-:Y:S01]  /*26790*/  STG.E.128 desc[UR4][R106.64], R128 ;  /* 0x000000806a007986 */ /* 0x0005e2000c101d04 */
[----:B------:R-:W-:Y:S02]  /*267a0*/  F2FP.BF16.F32.PACK_AB R101, R228, R229 ;  /* 0x000000e5e465723e */ /* 0x000fe400000010ff */
[----:B------:R-:W-:Y:S02]  /*267b0*/  IADD3.X R109, R201, UR21, RZ, P2, !PT ;  /* 0x00000015c96d7c10 */ /* 0x000fe400097fe4ff */
[----:B------:R-:W-:Y:S02]  /*267c0*/  F2FP.BF16.F32.PACK_AB R100, R227, R226 ;  /* 0x000000e2e364723e */ /* 0x000fe400000010ff */
[----:B0-----:R-:W-:-:S03]  /*267d0*/  LEA R193, R104, R193, 0x2 ;  /* 0x000000c168c17211 */ /* 0x001fc600078e10ff */
[----:B------:R2:W-:Y:S01]  /*267e0*/  STG.E.128 desc[UR4][R108.64], R100 ;  /* 0x000000646c007986 */ /* 0x0005e2000c101d04 */
[----:B------:R-:W-:-:S13]  /*267f0*/  ISETP.GE.AND P1, PT, R193, R105, PT ;  /* 0x00000069c100720c */ /* 0x000fda0003f26270 */
[----:B------:R-:W-:Y:S05]  /*26800*/  @!P1 BRA `(.L_x_2501) ;  /* 0xfffffda800ec9947 */ /* 0x000fea000383ffff */
[----:B------:R-:W-:Y:S05]  /*26810*/  BSYNC B0 ;  /* 0x0000000000007941 */ /* 0x000fea0003800000 */
.L_x_1725:
[----:B------:R-:W-:Y:S05]  /*26820*/  EXIT ;  /* 0x000000000000794d */ /* 0x000fea0003800000 */
.L_x_2500:
[----:B------:R-:W-:Y:S01]  /*26830*/  HFMA2.MMA R238, -RZ, RZ, 0, 5.9604644775390625e-08 ;  /* 0x00000001ffee7435 */ /* 0x000fe200000001ff */
[----:B------:R-:W-:Y:S01]  /*26840*/  BSSY B1, `(.L_x_2502) ;  /* 0x0000007000017945 */ /* 0x000fe20003800000 */
[----:B------:R-:W-:Y:S01]  /*26850*/  IMAD.MOV.U32 R237, RZ, RZ, R118 ;  /* 0x000000ffffed7224 */ /* 0x000fe200078e0076 */
[----:B------:R-:W-:Y:S01]  /*26860*/  MOV R236, 0xffffffff ;  /* 0xffffffff00ec7802 */ /* 0x000fe20000000f00 */
[----:B------:R-:W-:-:S07]  /*26870*/  IMAD.MOV.U32 R239, RZ, RZ, 0x1f ;  /* 0x0000001fffef7424 */ /* 0x000fce00078e00ff */
[----:B01----:R-:W-:Y:S05]  /*26880*/  WARPSYNC.COLLECTIVE R236, `(.L_x_2503) ;  /* 0x00000000ec087348 */ /* 0x003fea0003c00000 */
[----:B0-----:R0:W2:Y:S02]  /*26890*/  SHFL.BFLY P1, R235, R237, R238, R239 ;  /* 0x0c0000eeedeb7389 */ /* 0x0010a400000200ef */
[----:B012---:R-:W-:Y:S01]  /*268a0*/  ENDCOLLECTIVE ;  /* 0x000000000000791b */ /* 0x007fe20003800000 */
.L_x_2503:
[----:B------:R-:W-:Y:S05]  /*268b0*/  BSYNC B1 ;  /* 0x0000000000017941 */ /* 0x000fea0003800000 */
.L_x_2502:
[----:B------:R-:W-:Y:S01]  /*268c0*/  IMAD.MOV.U32 R101, RZ, RZ, R235 ;  /* 0x000000ffff657224 */ /* 0x000fe200078e00eb */
[----:B------:R-:W-:Y:S01]  /*268d0*/  HFMA2.MMA R239, -RZ, RZ, 0, 1.847743988037109375e-06 ;  /* 0x0000001fffef7435 */ /* 0x000fe200000001ff */
[----:B------:R-:W-:Y:S02]  /*268e0*/  IMAD.MOV.U32 R238, RZ, RZ, 0x2 ;  /* 0x00000002ffee7424 */ /* 0x000fe400078e00ff */
[----:B------:R-:W-:Y:S01]  /*268f0*/  FADD.FTZ R102, R118, R101 ;  /* 0x0000006576667221 */ /* 0x000fe20000010000 */
[----:B------:R-:W-:-:S04]  /*26900*/  IMAD.MOV.U32 R236, RZ, RZ, -0x1 ;  /* 0xffffffffffec7424 */ /* 0x000fc800078e00ff */
[----:B------:R-:W-:-:S07]  /*26910*/  MOV R237, R102 ;  /* 0x0000006600ed7202 */ /* 0x000fce0000000f00 */
[----:B------:R-:W-:Y:S05]  /*26920*/  WARPSYNC.COLLECTIVE R236, `(.L_x_2504) ;  /* 0x00000000ec087348 */ /* 0x000fea0003c00000 */
[----:B------:R0:W1:Y:S02]  /*26930*/  SHFL.BFLY P1, R235, R237, R238, R239 ;  /* 0x0c0000eeedeb7389 */ /* 0x00006400000200ef */
[----:B01----:R-:W-:Y:S01]  /*26940*/  ENDCOLLECTIVE ;  /* 0x000000000000791b */ /* 0x003fe20003800000 */
.L_x_2504:
[----:B------:R-:W-:Y:S01]  /*26950*/  HFMA2.MMA R238, -RZ, RZ, 0, 2.384185791015625e-07 ;  /* 0x00000004ffee7435 */ /* 0x000fe200000001ff */
[----:B------:R-:W-:-:S05]  /*26960*/  MOV R101, R235 ;  /* 0x000000eb00657202 */ /* 0x000fca0000000f00 */
[----:B------:R-:W-:Y:S02]  /*26970*/  FADD.FTZ R103, R102, R101 ;  /* 0x0000006566677221 */ /* 0x000fe40000010000 */
[----:B------:R-:W0:Y:S02]  /*26980*/  LDC R101, c[0x0][0x290] ;  /* 0x0000a400ff657b82 */ /* 0x000e240000000800 */
[----:B------:R-:W-:-:S07]  /*26990*/  IMAD.MOV.U32 R237, RZ, RZ, R103 ;  /* 0x000000ffffed7224 */ /* 0x000fce00078e0067 */
[----:B0-----:R-:W-:Y:S05]  /*269a0*/  WARPSYNC.COLLECTIVE R236, `(.L_x_2505) ;  /* 0x00000000ec087348 */ /* 0x001fea0003c00000 */
[----:B------:R1:W2:Y:S02]  /*269b0*/  SHFL.BFLY P1, R235, R237, R238, R239 ;  /* 0x0c0000eeedeb7389 */ /* 0x0002a400000200ef */
[----:B012---:R-:W-:Y:S01]  /*269c0*/  ENDCOLLECTIVE ;  /* 0x000000000000791b */ /* 0x007fe20003800000 */
.L_x_2505:
[----:B------:R-:W-:Y:S02]  /*269d0*/  IMAD.MOV.U32 R238, RZ, RZ, 0x8 ;  /* 0x00000008ffee7424 */ /* 0x000fe400078e00ff */
[----:B------:R-:W-:-:S04]  /*269e0*/  IMAD.MOV.U32 R100, RZ, RZ, R235 ;  /* 0x000000ffff647224 */ /* 0x000fc800078e00eb */
[----:B------:R-:W-:-:S05]  /*269f0*/  FADD.FTZ R117, R103, R100 ;  /* 0x0000006467757221 */ /* 0x000fca0000010000 */
[----:B------:R-:W-:-:S07]  /*26a00*/  MOV R237, R117 ;  /* 0x0000007500ed7202 */ /* 0x000fce0000000f00 */
[----:B------:R-:W-:Y:S05]  /*26a10*/  WARPSYNC.COLLECTIVE R236, `(.L_x_2506) ;  /* 0x00000000ec087348 */ /* 0x000fea0003c00000 */
[----:B------:R0:W1:Y:S02]  /*26a20*/  SHFL.BFLY P1, R235, R237, R238, R239 ;  /* 0x0c0000eeedeb7389 */ /* 0x00006400000200ef */
[----:B01----:R-:W-:Y:S01]  /*26a30*/  ENDCOLLECTIVE ;  /* 0x000000000000791b */ /* 0x003fe20003800000 */
.L_x_2506:
[----:B------:R-:W-:Y:S01]  /*26a40*/  HFMA2.MMA R238, -RZ, RZ, 0, 9.5367431640625e-07 ;  /* 0x00000010ffee7435 */ /* 0x000fe200000001ff */
[----:B------:R-:W-:-:S05]  /*26a50*/  MOV R100, R235 ;  /* 0x000000eb00647202 */ /* 0x000fca0000000f00 */
[----:B------:R-:W-:-:S04]  /*26a60*/  FADD.FTZ R234, R117, R100 ;  /* 0x0000006475ea7221 */ /* 0x000fc80000010000 */
[----:B------:R-:W-:-:S07]  /*26a70*/  IMAD.MOV.U32 R237, RZ, RZ, R234 ;  /* 0x000000ffffed7224 */ /* 0x000fce00078e00ea */
[----:B------:R-:W-:Y:S05]  /*26a80*/  WARPSYNC.COLLECTIVE R236, `(.L_x_2507) ;  /* 0x00000000ec087348 */ /* 0x000fea0003c00000 */
[----:B------:R0:W1:Y:S02]  /*26a90*/  SHFL.BFLY P1, R235, R237, R238, R239 ;  /* 0x0c0000eeedeb7389 */ /* 0x00006400000200ef */
[----:B01----:R-:W-:Y:S01]  /*26aa0*/  ENDCOLLECTIVE ;  /* 0x000000000000791b */ /* 0x003fe20003800000 */
.L_x_2507:
[----:B------:R-:W-:Y:S01]  /*26ab0*/  MOV R238, 0x1 ;  /* 0x0000000100ee7802 */ /* 0x000fe20000000f00 */
        /* <DEDUP_REMOVED lines=97> */
[----:B------:R-:W-:-:S04]  /*270d0*/  FFMA.FTZ R100, R103, R103, R100 ;  /* 0x0000006767647223 */ /* 0x000fc80000010064 */
[----:B------:R-:W-:-:S07]  /*270e0*/  IMAD.MOV.U32 R237, RZ, RZ, R100 ;  /* 0x000000ffffed7224 */ /* 0x000fce00078e0064 */
[----:B------:R-:W-:Y:S05]  /*270f0*/  WARPSYNC.COLLECTIVE R236, `(.L_x_2508) ;  /* 0x00000000ec087348 */ /* 0x000fea0003c00000 */
[----:B------:R0:W1:Y:S02]  /*27100*/  SHFL.BFLY P1, R235, R237, R238, R239 ;  /* 0x0c0000eeedeb7389 */ /* 0x00006400000200ef */
[----:B01----:R-:W-:Y:S01]  /*27110*/  ENDCOLLECTIVE ;  /* 0x000000000000791b */ /* 0x003fe20003800000 */
.L_x_2508:
[----:B------:R-:W-:Y:S02]  /*27120*/  IMAD.MOV.U32 R238, RZ, RZ, 0x2 ;  /* 0x00000002ffee7424 */ /* 0x000fe400078e00ff */
[----:B------:R-:W-:-:S04]  /*27130*/  IMAD.MOV.U32 R103, RZ, RZ, R235 ;  /* 0x000000ffff677224 */ /* 0x000fc800078e00eb */
[----:B------:R-:W-:-:S05]  /*27140*/  FADD.FTZ R103, R100, R103 ;  /* 0x0000006764677221 */ /* 0x000fca0000010000 */
[----:B------:R-:W-:-:S07]  /*27150*/  MOV R237, R103 ;  /* 0x0000006700ed7202 */ /* 0x000fce0000000f00 */
[----:B------:R-:W-:Y:S05]  /*27160*/  WARPSYNC.COLLECTIVE R236, `(.L_x_2509) ;  /* 0x00000000ec087348 */ /* 0x000fea0003c00000 */
[----:B------:R0:W1:Y:S02]  /*27170*/  SHFL.BFLY P1, R235, R237, R238, R239 ;  /* 0x0c0000eeedeb7389 */ /* 0x00006400000200ef */
[----:B01----:R-:W-:Y:S01]  /*27180*/  ENDCOLLECTIVE ;  /* 0x000000000000791b */ /* 0x003fe20003800000 */
.L_x_2509:
[----:B------:R-:W-:Y:S01]  /*27190*/  HFMA2.MMA R238, -RZ, RZ, 0, 2.384185791015625e-07 ;  /* 0x00000004ffee7435 */ /* 0x000fe200000001ff */
[----:B------:R-:W-:-:S05]  /*271a0*/  MOV R102, R235 ;  /* 0x000000eb00667202 */ /* 0x000fca0000000f00 */
[----:B------:R-:W-:-:S04]  /*271b0*/  FADD.FTZ R102, R103, R102 ;  /* 0x0000006667667221 */ /* 0x000fc80000010000 */
[----:B------:R-:W-:-:S07]  /*271c0*/  IMAD.MOV.U32 R237, RZ, RZ, R102 ;  /* 0x000000ffffed7224 */ /* 0x000fce00078e0066 */
[----:B------:R-:W-:Y:S05]  /*271d0*/  WARPSYNC.COLLECTIVE R236, `(.L_x_2510) ;  /* 0x00000000ec087348 */ /* 0x000fea0003c00000 */
[----:B------:R0:W1:Y:S02]  /*271e0*/  SHFL.BFLY P1, R235, R237, R238, R239 ;  /* 0x0c0000eeedeb7389 */ /* 0x00006400000200ef */
[----:B01----:R-:W-:Y:S01]  /*271f0*/  ENDCOLLECTIVE ;  /* 0x000000000000791b */ /* 0x003fe20003800000 */
.L_x_2510:
[----:B------:R-:W-:Y:S02]  /*27200*/  IMAD.MOV.U32 R238, RZ, RZ, 0x8 ;  /* 0x00000008ffee7424 */ /* 0x000fe400078e00ff */
[----:B------:R-:W-:-:S04]  /*27210*/  IMAD.MOV.U32 R117, RZ, RZ, R235 ;  /* 0x000000ffff757224 */ /* 0x000fc800078e00eb */
[----:B------:R-:W-:-:S05]  /*27220*/  FADD.FTZ R117, R102, R117 ;  /* 0x0000007566757221 */ /* 0x000fca0000010000 */
[----:B------:R-:W-:-:S07]  /*27230*/  MOV R237, R117 ;  /* 0x0000007500ed7202 */ /* 0x000fce0000000f00 */
[----:B------:R-:W-:Y:S05]  /*27240*/  WARPSYNC.COLLECTIVE R236, `(.L_x_2511) ;  /* 0x00000000ec087348 */ /* 0x000fea0003c00000 */
[----:B------:R0:W1:Y:S02]  /*27250*/  SHFL.BFLY P1, R235, R237, R238, R239 ;  /* 0x0c0000eeedeb7389 */ /* 0x00006400000200ef */
[----:B01----:R-:W-:Y:S01]  /*27260*/  ENDCOLLECTIVE ;  /* 0x000000000000791b */ /* 0x003fe20003800000 */
.L_x_2511:
[----:B------:R-:W-:Y:S01]  /*27270*/  HFMA2.MMA R238, -RZ, RZ, 0, 9.5367431640625e-07 ;  /* 0x00000010ffee7435 */ /* 0x000fe200000001ff */
[----:B------:R-:W-:-:S05]  /*27280*/  MOV R118, R235 ;  /* 0x000000eb00767202 */ /* 0x000fca0000000f00 */
[----:B------:R-:W-:-:S04]  /*27290*/  FADD.FTZ R118, R117, R118 ;  /* 0x0000007675767221 */ /* 0x000fc80000010000 */
[----:B------:R-:W-:-:S07]  /*272a0*/  IMAD.MOV.U32 R237, RZ, RZ, R118 ;  /* 0x000000ffffed7224 */ /* 0x000fce00078e0076 */
[----:B------:R-:W-:Y:S05]  /*272b0*/  WARPSYNC.COLLECTIVE R236, `(.L_x_2512) ;  /* 0x00000000ec087348 */ /* 0x000fea0003c00000 */
[----:B------:R0:W1:Y:S02]  /*272c0*/  SHFL.BFLY P1, R235, R237, R238, R239 ;  /* 0x0c0000eeedeb7389 */ /* 0x00006400000200ef */
[----:B01----:R-:W-:Y:S01]  /*272d0*/  ENDCOLLECTIVE ;  /* 0x000000000000791b */ /* 0x003fe20003800000 */
.L_x_2512:
[----:B------:R-:W-:Y:S05]  /*272e0*/  BRA `(.L_x_2513) ;  /* 0xffffffd800787947 */ /* 0x000fea000383ffff */
.L_x_2514:
        /* <DEDUP_REMOVED lines=9> */
.L_x_40113:


//--------------------- .text._ZN10layer_norm31ln_parallel_residual_fwd_kernelINS_13Kernel_traitsI13__nv_bfloat16S2_S2_S2_fjLj1536ELj1ELj4ELj1ELj16ENS_18Kernel_traits_baseILj1536ES2_S2_S2_S2_fjLj128EEEEELb1ELb1ELb0EEEvNS_9FwdParamsE --------------------------
	.section	.text._ZN10layer_norm31ln_parallel_residual_fwd_kernelINS_13Kernel_traitsI13__nv_bfloat16S2_S2_S2_fjLj1536ELj1ELj4ELj1ELj16ENS_18Kernel_traits_baseILj1536ES2_S2_S2_S2_fjLj128EEEEELb1ELb1ELb0EEEvNS_9FwdParamsE,"ax",@progbits
	.align	128
        .global         _ZN10layer_norm31ln_parallel_residual_fwd_kernelINS_13Kernel_traitsI13__nv_bfloat16S2_S2_S2_fjLj1536ELj1ELj4ELj1ELj16ENS_18Kernel_traits_baseILj1536ES2_S2_S2_S2_fjLj128EEEEELb1ELb1ELb0EEEvNS_9FwdParamsE
        .type           _ZN10layer_norm31ln_parallel_residual_fwd_kernelINS_13Kernel_traitsI13__nv_bfloat16S2_S2_S2_fjLj1536ELj1ELj4ELj1ELj16ENS_18Kernel_traits_baseILj1536ES2_S2_S2_S2_fjLj128EEEEELb1ELb1ELb0EEEvNS_9FwdParamsE,@function
        .size           _ZN10layer_norm31ln_parallel_residual_fwd_kernelINS_13Kernel_traitsI13__nv_bfloat16S2_S2_S2_fjLj1536ELj1ELj4ELj1ELj16ENS_18Kernel_traits_baseILj1536ES2_S2_S2_S2_fjLj128EEEEELb1ELb1ELb0EEEvNS_9FwdParamsE,(.L_x_40114 - _ZN10layer_norm31ln_parallel_residual_fwd_kernelINS_13Kernel_traitsI13__nv_bfloat16S2_S2_S2_fjLj1536ELj1ELj4ELj1ELj16ENS_18Kernel_traits_baseILj1536ES2_S2_S2_S2_fjLj128EEEEELb1ELb1ELb0EEEvNS_9FwdParamsE)
        .other          _ZN10layer_norm31ln_parallel_residual_fwd_kernelINS_13Kernel_traitsI13__nv_bfloat16S2_S2_S2_fjLj1536ELj1ELj4ELj1ELj16ENS_18Kernel_traits_baseILj1536ES2_S2_S2_S2_fjLj128EEEEELb1ELb1ELb0EEEvNS_9FwdParamsE,@"STO_CUDA_ENTRY STV_DEFAULT"
_ZN10layer_norm31ln_parallel_residual_fwd_kernelINS_13Kernel_traitsI13__nv_bfloat16S2_S2_S2_fjLj1536ELj1ELj4ELj1ELj16ENS_18Kernel_traits_baseILj1536ES2_S2_S2_S2_fjLj128EEEEELb1ELb1ELb0EEEvNS_9FwdParamsE:
.text._ZN10layer_norm31ln_parallel_residual_fwd_kernelINS_13Kernel_traitsI13__nv_bfloat16S2_S2_S2_fjLj1536ELj1ELj4ELj1ELj16ENS_18Kernel_traits_baseILj1536ES2_S2_S2_S2_fjLj128EEEEELb1ELb1ELb0EEEvNS_9FwdParamsE:
[----:B------:R-:W-:Y:S08]  /*0000*/  LDC R1, c[0x0][0x28] ;  /* 0x00000a00ff017b82 */ /* 0x000ff00000000800 */
[----:B------:R-:W0:Y:S01]  /*0010*/  LDC R84, c[0x0][0x2e8] ;  /* 0x0000ba00ff547b82 */ /* 0x000e220000000800 */
[----:B------:R-:W-:Y:S02]  /*0020*/  ULDC.U8 UR4, c[0x0][0x2f4] ;  /* 0x0000bd0000047ab9 */ /* 0x000fe40000000000 */
[----:B------:R-:W-:Y:S01]  /*0030*/  ISETP.NE.AND P0, PT, RZ, UR4, PT ;  /* 0x00000004ff007c0c */ /* 0x000fe2000bf05270 */
[----:B------:R-:W-:-:S04]  /*0040*/  ULDC.64 UR4, c[0x0][0x208] ;  /* 0x0000820000047ab9 */ /* 0x000fc80000000a00 */
[----:B------:R-:W1:Y:S01]  /*0050*/  LDC R85, c[0x0][0x2ec] ;  /* 0x0000bb00ff557b82 */ /* 0x000e620000000800 */
[----:B------:R-:W-:Y:S01]  /*0060*/  ULDC.64 UR6, c[0x0][0x2e0] ;  /* 0x0000b80000067ab9 */ /* 0x000fe20000000a00 */
[----:B------:R-:W2:Y:S01]  /*0070*/  S2R R40, SR_TID.X ;  /* 0x0000000000287919 */ /* 0x000ea20000002100 */
[----:B------:R-:W3:Y:S05]  /*0080*/  S2R R39, SR_CTAID.X ;  /* 0x0000000000277919 */ /* 0x000eea0000002500 */
[----:B------:R-:W4:Y:S01]  /*0090*/  @P0 LDC R5, c[0x0][0x2f0] ;  /* 0x0000bc00ff050b82 */ /* 0x000f220000000800 */
[----:B0-----:R-:W-:-:S07]  /*00a0*/  @P0 IMAD.MOV.U32 R2, RZ, RZ, R84 ;  /* 0x000000ffff020224 */ /* 0x001fce00078e0054 */
[----:B------:R-:W0:Y:S01]  /*00b0*/  LDC R11, c[0x0][0x218] ;  /* 0x00008600ff0b7b82 */ /* 0x000e220000000800 */
[----:B-1----:R-:W-:-:S06]  /*00c0*/  @P0 IMAD.MOV.U32 R3, RZ, RZ, R85 ;  /* 0x000000ffff030224 */ /* 0x002fcc00078e0055 */
[----:B------:R-:W4:Y:S01]  /*00d0*/  @P0 LDG.E.64 R2, desc[UR4][R2.64] ;  /* 0x0000000402020981 */ /* 0x000f22000c1e1b00 */
[----:B------:R-:W-:Y:S01]  /*00e0*/  IMAD.U32 R200, RZ, RZ, UR6 ;  /* 0x00000006ffc87e24 */ /* 0x000fe2000f8e00ff */
[----:B------:R-:W-:-:S06]  /*00f0*/  MOV R201, UR7 ;  /* 0x0000000700c97c02 */ /* 0x000fcc0008000f00 */
[----:B------:R-:W5:Y:S01]  /*0100*/  @P0 LDG.E.64 R200, desc[UR4][R200.64] ;  /* 0x00000004c8c80981 */ /* 0x000f62000c1e1b00 */
[----:B------:R-:W-:Y:S01]  /*0110*/  ULDC UR6, c[0x0][0x0] ;  /* 0x0000000000067ab9 */ /* 0x000fe20000000800 */
[----:B--2---:R-:W-:Y:S01]  /*0120*/  LOP3.LUT R50, R40, 0x1f, RZ, 0xc0, !PT ;  /* 0x0000001f28327812 */ /* 0x004fe200078ec0ff */
[----:B---3--:R-:W-:Y:S01]  /*0130*/  IMAD R59, R39, UR6, R40 ;  /* 0x00000006273b7c24 */ /* 0x008fe2000f8e0228 */
[----:B0-----:R-:W-:Y:S01]  /*0140*/  SHF.R.S32.HI R0, RZ, 0x1f, R11 ;  /* 0x0000001fff007819 */ /* 0x001fe2000001140b */
[----:B------:R-:W-:Y:S01]  /*0150*/  BSSY B0, `(.L_x_2515) ;  /* 0x0000050000007945 */ /* 0x000fe20003800000 */
[----:B------:R-:W-:Y:S01]  /*0160*/  LOP3.LUT R41, R41, 0xffffffdf, RZ, 0xc0, !PT ;  /* 0xffffffdf29297812 */ /* 0x000fe200078ec0ff */
[----:B------:R-:W-:Y:S01]  /*0170*/  IMAD.MOV.U32 R37, RZ, RZ, R50 ;  /* 0x000000ffff257224 */ /* 0x000fe200078e0032 */
[----:B------:R-:W-:Y:S02]  /*0180*/  LEA.HI R0, R0, R11, RZ, 0x3 ;  /* 0x0000000b00007211 */ /* 0x000fe400078f18ff */
[----:B------:R-:W-:-:S02]  /*0190*/  SHF.R.U32.HI R40, RZ, 0x5, R40 ;  /* 0x00000005ff287819 */ /* 0x000fc40000011628 */
[----:B----4-:R-:W-:Y:S01]  /*01a0*/  @P0 IADD3 R84, P1, R2, R5, RZ ;  /* 0x0000000502540210 */ /* 0x010fe20007f3e0ff */
[----:B------:R-:W-:-:S04]  /*01b0*/  IMAD.WIDE.U32 R4, R59, -0x326172a9, RZ ;  /* 0xcd9e8d573b047825 */ /* 0x000fc800078e00ff */
[----:B------:R-:W-:Y:S02]  /*01c0*/  @P0 IMAD.X R85, RZ, RZ, R3, P1 ;  /* 0x000000ffff550224 */ /* 0x000fe400008e0603 */
[C---:B-----5:R-:W-:Y:S01]  /*01d0*/  VIADD R56, R201.reuse, 0xbb67ae85 ;  /* 0xbb67ae85c9387836 */ /* 0x060fe20000000000 */
[C---:B------:R-:W-:Y:S01]  /*01e0*/  IADD3 R54, R200.reuse, 0x3c6ef372, RZ ;  /* 0x3c6ef372c8367810 */ /* 0x040fe20007ffe0ff */
[----:B------:R-:W-:Y:S01]  /*01f0*/  VIADD R55, R200, 0x9e3779b9 ;  /* 0x9e3779b9c8377836 */ /* 0x000fe20000000000 */
[--C-:B------:R-:W-:Y:S01]  /*0200*/  SHF.R.U64 R58, R84, 0x2, R85.reuse ;  /* 0x00000002543a7819 */ /* 0x100fe20000001255 */
[C---:B------:R-:W-:Y:S01]  /*0210*/  VIADD R53, R201.reuse, 0x76cf5d0a ;  /* 0x76cf5d0ac9357836 */ /* 0x040fe20000000000 */
[----:B------:R-:W-:Y:S01]  /*0220*/  SHF.R.U32.HI R57, RZ, 0x2, R85 ;  /* 0x00000002ff397819 */ /* 0x000fe20000011655 */
[----:B------:R-:W-:Y:S01]  /*0230*/  VIADD R52, R201, 0x32370b8f ;  /* 0x32370b8fc9347836 */ /* 0x000fe20000000000 */
[----:B------:R-:W-:Y:S01]  /*0240*/  IADD3 R49, R200, 0x78dde6e4, RZ ;  /* 0x78dde6e4c8317810 */ /* 0x000fe20007ffe0ff */
[----:B------:R-:W-:Y:S01]  /*0250*/  IMAD.WIDE.U32 R2, R58, -0x2daee0ad, RZ ;  /* 0xd2511f533a027825 */ /* 0x000fe200078e00ff */
[----:B------:R-:W-:-:S02]  /*0260*/  LOP3.LUT R6, R5, R57, R200, 0x96, !PT ;  /* 0x0000003905067212 */ /* 0x000fc400078e96c8 */
[C---:B------:R-:W-:Y:S01]  /*0270*/  IADD3 R45, R200.reuse, 0x1715609d, RZ ;  /* 0x1715609dc82d7810 */ /* 0x040fe20007ffe0ff */
[----:B------:R-:W-:Y:S01]  /*0280*/  VIADD R51, R200, 0xdaa66d2b ;  /* 0xdaa66d2bc8337836 */ /* 0x000fe20000000000 */
[----:B------:R-:W-:Y:S01]  /*0290*/  LOP3.LUT R8, R3, R201, RZ, 0x3c, !PT ;  /* 0x000000c903087212 */ /* 0x000fe200078e3cff */
[----:B------:R-:W-:-:S04]  /*02a0*/  IMAD.WIDE.U32 R6, R6, -0x2daee0ad, RZ ;  /* 0xd2511f5306067825 */ /* 0x000fc800078e00ff */
[----:B------:R-:W-:Y:S01]  /*02b0*/  IMAD.WIDE.U32 R8, R8, -0x326172a9, RZ ;  /* 0xcd9e8d5708087825 */ /* 0x000fe200078e00ff */
[----:B------:R-:W-:-:S03]  /*02c0*/  LOP3.LUT R5, R7, R2, R56, 0x96, !PT ;  /* 0x0000000207057212 */ /* 0x000fc600078e9638 */
[----:B------:R-:W-:Y:S01]  /*02d0*/  VIADD R48, R201, 0xed9eba14 ;  /* 0xed9eba14c9307836 */ /* 0x000fe20000000000 */
[----:B------:R-:W-:Y:S01]  /*02e0*/  LOP3.LUT R2, R9, R55, R4, 0x96, !PT ;  /* 0x0000003709027212 */ /* 0x000fe200078e9604 */
        /* <DEDUP_REMOVED lines=12> */
[----:B------:R-:W-:Y:S02]  /*03b0*/  LOP3.LUT R32, R5, R8, R49, 0x96, !PT ;  /* 0x0000000805207212 */ /* 0x000fe400078e9631 */
[----:B------:R-:W-:Y:S01]  /*03c0*/  LOP3.LUT R5, R37, 0x1f, RZ, 0x3c, !PT ;  /* 0x0000001f25057812 */ /* 0x000fe200078e3cff */
[----:B------:R-:W-:Y:S01]  /*03d0*/  VIADD R43, R201, 0x646e171e ;  /* 0x646e171ec92b7836 */ /* 0x000fe20000000000 */
[----:B------:R-:W-:Y:S01]  /*03e0*/  LOP3.LUT R3, R3, R6, R48, 0x96, !PT ;  /* 0x0000000603037212 */ /* 0x000fe200078e9630 */
[----:B------:R-:W-:Y:S01]  /*03f0*/  IMAD.WIDE.U32 R32, R32, -0x2daee0ad, RZ ;  /* 0xd2511f5320207825 */ /* 0x000fe200078e00ff */
[----:B------:R-:W-:-:S04]  /*0400*/  LEA.HI.SX32 R46, R0, R5, 0x1d ;  /* 0x00000005002e7211 */ /* 0x000fc800078feaff */
[C---:B------:R-:W-:Y:S02]  /*0410*/  LOP3.LUT P6, RZ, R46.reuse, 0xffffffe0, RZ, 0xc0, !PT ;  /* 0xffffffe02eff7812 */ /* 0x040fe400078cc0ff */
[C---:B------:R-:W-:Y:S02]  /*0420*/  ISETP.GE.U32.AND P5, PT, R46.reuse, 0x40, PT ;  /* 0x000000402e00780c */ /* 0x040fe40003fa6070 */
[C---:B------:R-:W-:Y:S02]  /*0430*/  ISETP.GE.U32.AND P4, PT, R46.reuse, 0x60, PT ;  /* 0x000000602e00780c */ /* 0x040fe40003f86070 */
[C---:B------:R-:W-:Y:S02]  /*0440*/  ISETP.GE.U32.AND P3, PT, R46.reuse, 0x80, PT ;  /* 0x000000802e00780c */ /* 0x040fe40003f66070 */
[----:B------:R-:W-:Y:S02]  /*0450*/  ISETP.GE.U32.AND P2, PT, R46, 0xa0, PT ;  /* 0x000000a02e00780c */ /* 0x000fe40003f46070 */
[----:B------:R-:W-:Y:S01]  /*0460*/  LOP3.LUT R34, R33, R2, R47, 0x96, !PT ;  /* 0x0000000221227212 */ /* 0x000fe200078e962f */
[----:B------:R-:W-:-:S02]  /*0470*/  IMAD.WIDE.U32 R2, R3, -0x326172a9, RZ ;  /* 0xcd9e8d5703027825 */ /* 0x000fc400078e00ff */
[----:B------:R-:W-:Y:S02]  /*0480*/  @P6 LOP3.LUT R41, R41, 0x20, RZ, 0xfc, !PT ;  /* 0x0000002029296812 */ /* 0x000fe400078efcff */
[----:B------:R-:W-:Y:S01]  /*0490*/  IMAD.WIDE.U32 R34, R34, -0x326172a9, RZ ;  /* 0xcd9e8d5722227825 */ /* 0x000fe200078e00ff */
[----:B------:R-:W-:Y:S02]  /*04a0*/  LOP3.LUT R0, R3, R4, R45, 0x96, !PT ;  /* 0x0000000403007212 */ /* 0x000fe400078e962d */
[----:B------:R-:W-:Y:S02]  /*04b0*/  LOP3.LUT R41, R41, 0xfffffbff, RZ, 0xc0, !PT ;  /* 0xfffffbff29297812 */ /* 0x000fe400078ec0ff */
[----:B------:R-:W-:Y:S02]  /*04c0*/  LOP3.LUT R80, R35, R2, R44, 0x96, !PT ;  /* 0x0000000223507212 */ /* 0x000fe400078e962c */
[----:B------:R-:W-:-:S04]  /*04d0*/  @P5 LOP3.LUT R41, R41, 0x400, RZ, 0xfc, !PT ;  /* 0x0000040029295812 */ /* 0x000fc800078efcff */
[----:B------:R-:W-:-:S04]  /*04e0*/  LOP3.LUT R41, R41, 0xfffffdff, RZ, 0xc0, !PT ;  /* 0xfffffdff29297812 */ /* 0x000fc800078ec0ff */
[----:B------:R-:W-:-:S04]  /*04f0*/  @P4 LOP3.LUT R41, R41, 0x200, RZ, 0xfc, !PT ;  /* 0x0000020029294812 */ /* 0x000fc800078efcff */
[----:B------:R-:W-:-:S04]  /*0500*/  LOP3.LUT R41, R41, 0xfffffeff, RZ, 0xc0, !PT ;  /* 0xfffffeff29297812 */ /* 0x000fc800078ec0ff */
[----:B------:R-:W-:-:S04]  /*0510*/  @P3 LOP3.LUT R41, R41, 0x100, RZ, 0xfc, !PT ;  /* 0x0000010029293812 */ /* 0x000fc800078efcff */
[----:B------:R-:W-:-:S04]  /*0520*/  LOP3.LUT R41, R41, 0xffffff7f, RZ, 0xc0, !PT ;  /* 0xffffff7f29297812 */ /* 0x000fc800078ec0ff */
[----:B------:R-:W-:Y:S01]  /*0530*/  @P2 LOP3.LUT R41, R41, 0x80, RZ, 0xfc, !PT ;  /* 0x0000008029292812 */ /* 0x000fe200078efcff */
[----:B------:R-:W-:Y:S06]  /*0540*/  @!P6 BRA `(.L_x_2516) ;  /* 0x000000000040e947 */ /* 0x000fec0003800000 */
[----:B------:R-:W0:Y:S01]  /*0550*/  LDC.64 R28, c[0x0][0x260] ;  /* 0x00009800ff1c7b82 */ /* 0x000e220000000a00 */
[----:B------:R-:W-:Y:S02]  /*0560*/  ULDC.64 UR6, c[0x0][0x2c8] ;  /* 0x0000b20000067ab9 */ /* 0x000fe40000000a00 */
[----:B------:R-:W-:-:S04]  /*0570*/  ISETP.NE.U32.AND P0, PT, RZ, UR6, PT ;  /* 0x00000006ff007c0c */ /* 0x000fc8000bf05070 */
[----:B------:R-:W-:-:S13]  /*0580*/  ISETP.NE.AND.EX P0, PT, RZ, UR7, PT, P0 ;  /* 0x00000007ff007c0c */ /* 0x000fda000bf05300 */
[C---:B------:R-:W-:Y:S01]  /*0590*/  @P0 LEA R2, P1, R37.reuse, UR6, 0x4 ;  /* 0x0000000625020c11 */ /* 0x040fe2000f8220ff */
[----:B0-----:R-:W-:-:S03]  /*05a0*/  IMAD.WIDE.U32 R28, R37, 0x10, R28 ;  /* 0x00000010251c7825 */ /* 0x001fc600078e001c */
[----:B------:R-:W-:-:S03]  /*05b0*/  @P0 LEA.HI.X R3, R37, UR7, RZ, 0x4, P1 ;  /* 0x0000000725030c11 */ /* 0x000fc600088f24ff */
[----:B------:R-:W2:Y:S04]  /*05c0*/  LDG.E.128 R28, desc[UR4][R28.64] ;  /* 0x000000041c1c7981 */ /* 0x000ea8000c1e1d00 */
[----:B------:R0:W5:Y:S01]  /*05d0*/  @P0 LDG.E.128 R8, desc[UR4][R2.64] ;  /* 0x0000000402080981 */ /* 0x000162000c1e1d00 */
[----:B------:R-:W-:Y:S02]  /*05e0*/  LOP3.LUT R37, R37, 0x20, RZ, 0xfc, !PT ;  /* 0x0000002025257812 */ /* 0x000fe400078efcff */
[----:B--2---:R-:W-:Y:S02]  /*05f0*/  PRMT R143, R28, 0x7632, R143 ;  /* 0x000076321c8f7816 */ /* 0x004fe4000000008f */
[----:B------:R-:W-:Y:S02]  /*0600*/  PRMT R146, R29, 0x7632, R146 ;  /* 0x000076321d927816 */ /* 0x000fe40000000092 */
[----:B------:R-:W-:-:S02]  /*0610*/  PRMT R141, R30, 0x7632, R141 ;  /* 0x000076321e8d7816 */ /* 0x000fc4000000008d */
[----:B------:R-:W-:Y:S02]  /*0620*/  @!P0 CS2R R8, SRZ ;  /* 0x0000000000088805 */ /* 0x000fe4000001ff00 */
[----:B------:R-:W-:Y:S02]  /*0630*/  PRMT R144, R31, 0x7632, R144 ;  /* 0x000076321f907816 */ /* 0x000fe40000000090 */
[----:B0-----:R-:W-:-:S07]  /*0640*/  @!P0 CS2R R10, SRZ ;  /* 0x00000000000a8805 */ /* 0x001fce000001ff00 */
.L_x_2516:
[----:B------:R-:W-:Y:S05]  /*0650*/  BSYNC B0 ;  /* 0x0000000000007941 */ /* 0x000fea0003800000 */
.L_x_2515:
        /* <DEDUP_REMOVED lines=18> */
.L_x_2518:
[----:B------:R-:W-:Y:S05]  /*0780*/  BSYNC B0 ;  /* 0x0000000000007941 */ /* 0x000fea0003800000 */
.L_x_2517:
        /* <DEDUP_REMOVED lines=18> */
.L_x_2520:
[----:B------:R-:W-:Y:S05]  /*08b0*/  BSYNC B0 ;  /* 0x0000000000007941 */ /* 0x000fea0003800000 */
.L_x_2519:
        /* <DEDUP_REMOVED lines=18> */
.L_x_2522:
[----:B------:R-:W-:Y:S05]  /*09e0*/  BSYNC B0 ;  /* 0x0000000000007941 */ /* 0x000fea0003800000 */
.L_x_2521:
        /* <DEDUP_REMOVED lines=18> */
.L_x_2524:
[----:B------:R-:W-:Y:S05]  /*0b10*/  BSYNC B0 ;  /* 0x0000000000007941 */ /* 0x000fea0003800000 */
.L_x_2523:
[----:B------:R-:W-:Y:S01]  /*0b20*/  ISETP.GE.U32.AND P0, PT, R46, 0xc0, PT ;  /* 0x000000c02e00780c */ /* 0x000fe20003f06070 */
[----:B------:R-:W-:Y:S01]  /*0b30*/  IMAD.WIDE.U32 R2, R0, -0x2daee0ad, RZ ;  /* 0xd2511f5300027825 */ /* 0x000fe200078e00ff */
[----:B------:R-:W-:Y:S01]  /*0b40*/  LOP3.LUT R41, R41, 0xffffffbf, RZ, 0xc0, !PT ;  /* 0xffffffbf29297812 */ /* 0x000fe200078ec0ff */
[----:B------:R-:W-:Y:S01]  /*0b50*/  BSSY B0, `(.L_x_2525) ;  /* 0x0000013000007945 */ /* 0x000fe20003800000 */
[----:B------:R-:W-:Y:S01]  /*0b60*/  LEA R40, R39, R40, 0x2 ;  /* 0x0000002827287211 */ /* 0x000fe200078e10ff */
[----:B------:R-:W-:Y:S01]  /*0b70*/  IMAD.WIDE.U32 R80, R80, -0x2daee0ad, RZ ;  /* 0xd2511f5350507825 */ /* 0x000fe200078e00ff */
[----:B------:R-:W-:-:S03]  /*0b80*/  LOP3.LUT R32, R3, R32, R43, 0x96, !PT ;  /* 0x0000002003207212 */ /* 0x000fc600078e962b */
[----:B------:R-:W-:-:S04]  /*0b90*/  VIADD R42, R201, 0x1fd5c5a3 ;  /* 0x1fd5c5a3c92a7836 */ /* 0x000fc80000000000 */
[----:B------:R-:W-:Y:S02]  /*0ba0*/  @P0 LOP3.LUT R41, R41, 0x40, RZ, 0xfc, !PT ;  /* 0x0000004029290812 */ /* 0x000fe400078efcff */
[----:B------:R-:W-:Y:S01]  /*0bb0*/  LOP3.LUT R147, R81, R2, R42, 0x96, !PT ;  /* 0x0000000251937212 */ /* 0x000fe200078e962a */
[----:B------:R-:W-:Y:S06]  /*0bc0*/  @!P0 BRA `(.L_x_2526) ;  /* 0x00000000002c8947 */ /* 0x000fec0003800000 */
        /* <DEDUP_REMOVED lines=11> */
.L_x_2526:
[----:B------:R-:W-:Y:S05]  /*0c80*/  BSYNC B0 ;  /* 0x0000000000007941 */ /* 0x000fea0003800000 */
.L_x_2525:
[----:B------:R-:W-:Y:S01]  /*0c90*/  ULDC UR6, c[0x0][0x214] ;  /* 0x0000850000067ab9 */ /* 0x000fe20000000800 */
[----:B------:R-:W-:Y:S01]  /*0ca0*/  IMAD.WIDE.U32 R2, R32, -0x326172a9, RZ ;  /* 0xcd9e8d5720027825 */ /* 0x000fe200078e00ff */
[----:B------:R-:W-:-:S03]  /*0cb0*/  ISETP.GE.AND P0, PT, R40, UR6, PT ;  /* 0x0000000628007c0c */ /* 0x000fc6000bf06270 */
[----:B------:R-:W-:Y:S02]  /*0cc0*/  VIADD R39, R200, 0x5384540f ;  /* 0x5384540fc8277836 */ /* 0x000fe40000000000 */
[----:B------:R-:W-:-:S03]  /*0cd0*/  IMAD.HI.U32 R33, R147, -0x326172a9, RZ ;  /* 0xcd9e8d5793217827 */ /* 0x000fc600078e00ff */
[----:B------:R-:W-:Y:S01]  /*0ce0*/  LOP3.LUT R148, R3, R34, R39, 0x96, !PT ;  /* 0x0000002203947212 */ /* 0x000fe200078e9627 */
[----:B------:R-:W-:Y:S02]  /*0cf0*/  VIADD R38, R200, 0xf1bbcdc8 ;  /* 0xf1bbcdc8c8267836 */ /* 0x000fe40000000000 */
[----:B------:R-:W-:Y:S02]  /*0d00*/  VIADD R36, R201, 0xdb3d7428 ;  /* 0xdb3d7428c9247836 */ /* 0x000fe40000000000 */
[----:B------:R-:W-:Y:S01]  /*0d10*/  IMAD.HI.U32 R3, R148, -0x2daee0ad, RZ ;  /* 0xd2511f5394037827 */ /* 0x000fe200078e00ff */
[----:B------:R-:W-:Y:S01]  /*0d20*/  LOP3.LUT R124, R33, R2, R38, 0x96, !PT ;  /* 0x00000002217c7212 */ /* 0x000fe200078e9626 */
[----:B------:R-:W-:Y:S06]  /*0d30*/  @P0 EXIT ;  /* 0x000000000000094d */ /* 0x000fec0003800000 */
[----:B------:R-:W-:Y:S01]  /*0d40*/  ULDC.U8 UR6, c[0x0][0x2a0] ;  /* 0x0000a80000067ab9 */ /* 0x000fe20000000000 */
[----:B------:R-:W-:Y:S01]  /*0d50*/  SHF.L.U32 R37, R28, 0x10, RZ ;  /* 0x000000101c257819 */ /* 0x000fe200000006ff */
[----:B------:R-:W-:Y:S01]  /*0d60*/  IMAD.U32 R32, R31, 0x10000, RZ ;  /* 0x000100001f207824 */ /* 0x000fe200078e00ff */
[----:B------:R-:W-:Y:S01]  /*0d70*/  ISETP.NE.AND P0, PT, RZ, UR6, PT ;  /* 0x00000006ff007c0c */ /* 0x000fe2000bf05270 */
[----:B------:R-:W-:Y:S01]  /*0d80*/  IMAD.U32 R28, R27, 0x10000, RZ ;  /* 0x000100001b1c7824 */ /* 0x000fe200078e00ff */
[----:B------:R-:W-:Y:S01]  /*0d90*/  LOP3.LUT R122, R3, R80, R36, 0x96, !PT ;  /* 0x00000050037a7212 */ /* 0x000fe200078e9624 */
[----:B------:R-:W-:Y:S01]  /*0da0*/  IMAD.U32 R31, R26, 0x10000, RZ ;  /* 0x000100001a1f7824 */ /* 0x000fe200078e00ff */
[----:B-----5:R-:W-:Y:S01]  /*0db0*/  PRMT R119, R9, 0x7632, R119 ;  /* 0x0000763209777816 */ /* 0x020fe20000000077 */
        /* <DEDUP_REMOVED lines=13> */
[----:B------:R-:W-:Y:S01]  /*0e90*/  PRMT R115, R5, 0x7632, R115 ;  /* 0x0000763205737816 */ /* 0x000fe20000000073 */
[----:B------:R-:W-:Y:S01]  /*0ea0*/  IMAD.U32 R19, R13, 0x10000, RZ ;  /* 0x000100000d137824 */ /* 0x000fe200078e00ff */
[----:B------:R-:W-:Y:S01]  /*0eb0*/  SHF.L.U32 R13, R11, 0x10, RZ ;  /* 0x000000100b0d7819 */ /* 0x000fe200000006ff */
[----:B------:R-:W-:Y:S01]  /*0ec0*/  IMAD.U32 R15, R9, 0x10000, RZ ;  /* 0x00010000090f7824 */ /* 0x000fe200078e00ff */
[C---:B------:R-:W-:Y:S01]  /*0ed0*/  PRMT R112, R76.reuse, 0x7632, R112 ;  /* 0x000076324c707816 */ /* 0x040fe20000000070 */
[----:B------:R-:W-:Y:S01]  /*0ee0*/  IMAD.U32 R9, R7, 0x10000, RZ ;  /* 0x0001000007097824 */ /* 0x000fe200078e00ff */
[----:B------:R-:W-:Y:S01]  /*0ef0*/  PRMT R111, R77, 0x7632, R111 ;  /* 0x000076324d6f7816 */ /* 0x000fe2000000006f */
[----:B------:R-:W-:Y:S01]  /*0f00*/  IMAD.U32 R11, R5, 0x10000, RZ ;  /* 0x00010000050b7824 */ /* 0x000fe200078e00ff */
[----:B------:R-:W-:Y:S01]  /*0f10*/  SHF.L.U32 R7, R77, 0x10, RZ ;  /* 0x000000104d077819 */ /* 0x000fe200000006ff */
[----:B------:R-:W-:Y:S01]  /*0f20*/  IMAD.U32 R8, R76, 0x10000, RZ ;  /* 0x000100004c087824 */ /* 0x000fe200078e00ff */
[----:B------:R-:W-:Y:S01]  /*0f30*/  PRMT R109, R79, 0x7632, R109 ;  /* 0x000076324f6d7816 */ /* 0x000fe2000000006d */
[----:B------:R-:W-:Y:S01]  /*0f40*/  IMAD.U32 R24, R23, 0x10000, RZ ;  /* 0x0001000017187824 */ /* 0x000fe200078e00ff */
[C---:B------:R-:W-:Y:S01]  /*0f50*/  PRMT R100, R60.reuse, 0x7632, R100 ;  /* 0x000076323c647816 */ /* 0x040fe20000000064 */
        /* <DEDUP_REMOVED lines=8> */
[----:B------:R-:W-:Y:S01]  /*0fe0*/  VIADD R79, R201, 0x96a522ad ;  /* 0x96a522adc94f7836 */ /* 0x000fe20000000000 */
[----:B------:R-:W-:Y:S01]  /*0ff0*/  PRMT R110, R78, 0x7632, R110 ;  /* 0x000076324e6e7816 */ /* 0x000fe2000000006e */
[----:B------:R-:W-:Y:S01]  /*1000*/  IMAD R148, R148, -0x2daee0ad, RZ ;  /* 0xd2511f5394947824 */ /* 0x000fe200078e02ff */
[----:B------:R-:W-:Y:S01]  /*1010*/  PRMT R107, R73, 0x7632, R107 ;  /* 0x00007632496b7816 */ /* 0x000fe2000000006b */
[----:B------:R-:W-:Y:S01]  /*1020*/  IMAD R147, R147, -0x326172a9, RZ ;  /* 0xcd9e8d5793937824 */ /* 0x000fe200078e02ff */
[----:B------:R-:W-:Y:S01]  /*1030*/  PRMT R106, R74, 0x7632, R106 ;  /* 0x000076324a6a7816 */ /* 0x000fe2000000006a */
[----:B------:R-:W-:Y:S01]  /*1040*/  IMAD.HI.U32 R60, R124, -0x2daee0ad, RZ ;  /* 0xd2511f537c3c7827 */ /* 0x000fe200078e00ff */
[----:B------:R-:W-:Y:S01]  /*1050*/  PRMT R104, R68, 0x7632, R104 ;  /* 0x0000763244687816 */ /* 0x000fe20000000068 */
[----:B------:R-:W-:Y:S01]  /*1060*/  BSSY B0, `(.L_x_2527) ;  /* 0x0002540000007945 */ /* 0x000fe20003800000 */
[----:B------:R-:W-:Y:S01]  /*1070*/  PRMT R103, R69, 0x7632, R103 ;  /* 0x0000763245677816 */ /* 0x000fe20000000067 */
[----:B------:R-:W-:Y:S01]  /*1080*/  IMAD.HI.U32 R61, R122, -0x326172a9, RZ ;  /* 0xcd9e8d577a3d7827 */ /* 0x000fe200078e00ff */
[----:B------:R-:W-:Y:S01]  /*1090*/  PRMT R101, R71, 0x7632, R101 ;  /* 0x0000763247657816 */ /* 0x000fe20000000065 */
[----:B------:R-:W-:Y:S01]  /*10a0*/  ULDC UR15, c[0x0][0x218] ;  /* 0x00008600000f7ab9 */ /* 0x000fe20000000800 */
        /* <DEDUP_REMOVED lines=18> */
[----:B------:R-:W-:Y:S01]  /*11d0*/  IADD3 R80, R200, -0x700cb87f, RZ ;  /* 0x8ff34781c8507810 */ /* 0x000fe20007ffe0ff */
[C---:B------:R-:W-:Y:S01]  /*11e0*/  IMAD.U32 R150, R67.reuse, 0x10000, RZ ;  /* 0x0001000043967824 */ /* 0x040fe200078e00ff */
[----:B------:R-:W-:Y:S01]  /*11f0*/  PRMT R99, R64, 0x7632, R99 ;  /* 0x0000763240637816 */ /* 0x000fe20000000063 */
[----:B------:R-:W-:Y:S01]  /*1200*/  IMAD.U32 R146, R146, 0x10000, RZ ;  /* 0x0001000092927824 */ /* 0x000fe200078e00ff */
[----:B------:R-:W-:Y:S01]  /*1210*/  PRMT R93, R67, 0x7632, R93 ;  /* 0x00007632435d7816 */ /* 0x000fe2000000005d */
        /* <DEDUP_REMOVED lines=15> */
[----:B------:R-:W-:Y:S01]  /*1310*/  LOP3.LUT R148, R60, R148, R79, 0x96, !PT ;  /* 0x000000943c947212 */ /* 0x000fe200078e964f */
[----:B------:R-:W-:Y:S01]  /*1320*/  IMAD.U32 R133, R133, 0x10000, RZ ;  /* 0x0001000085857824 */ /* 0x000fe200078e00ff */
[----:B------:R-:W-:Y:S01]  /*1330*/  LOP3.LUT R147, R61, R147, R80, 0x96, !PT ;  /* 0x000000933d937212 */ /* 0x000fe200078e9650 */
        /* <DEDUP_REMOVED lines=14> */
[----:B------:R-:W-:Y:S01]  /*1420*/  IMAD R124, R124, -0x2daee0ad, RZ ;  /* 0xd2511f537c7c7824 */ /* 0x000fe200078e02ff */
[----:B------:R-:W-:Y:S01]  /*1430*/  SHF.L.U32 R123, R123, 0x10, RZ ;  /* 0x000000107b7b7819 */ /* 0x000fe200000006ff */
[----:B------:R-:W-:Y:S01]  /*1440*/  IMAD.MOV.U32 R121, RZ, RZ, RZ ;  /* 0x000000ffff797224 */ /* 0x000fe200078e00ff */
[----:B------:R-:W-:Y:S01]  /*1450*/  SHF.L.U32 R120, R120, 0x10, RZ ;  /* 0x0000001078787819 */ /* 0x000fe200000006ff */
[----:B------:R-:W-:Y:S01]  /*1460*/  IMAD R122, R122, -0x326172a9, RZ ;  /* 0xcd9e8d577a7a7824 */ /* 0x000fe200078e02ff */
[----:B------:R-:W-:Y:S01]  /*1470*/  @P0 LOP3.LUT R41, R41, 0x800, RZ, 0xfc, !PT ;  /* 0x0000080029290812 */ /* 0x000fe200078efcff */
        /* <DEDUP_REMOVED lines=20> */
[----:B------:R-:W-:Y:S01]  /*15c0*/  IMAD.U32 R104, R104, 0x10000, RZ ;  /* 0x0001000068687824 */ /* 0x000fe200078e00ff */
[----:B------:R-:W-:Y:S01]  /*15d0*/  ULDC.64 UR8, c[0x0][0x230] ;  /* 0x00008c0000087ab9 */ /* 0x000fe20000000a00 */
[----:B------:R-:W-:Y:S01]  /*15e0*/  IMAD.U32 R103, R103, 0x10000, RZ ;  /* 0x0001000067677824 */ /* 0x000fe200078e00ff */
[----:B------:R-:W-:Y:S01]  /*15f0*/  ULDC.64 UR10, c[0x0][0x238] ;  /* 0x00008e00000a7ab9 */ /* 0x000fe20000000a00 */
[----:B------:R-:W-:Y:S01]  /*1600*/  IMAD.U32 R101, R101, 0x10000, RZ ;  /* 0x0001000065657824 */ /* 0x000fe200078e00ff */
[----:B------:R-:W-:Y:S01]  /*1610*/  ULDC.64 UR6, c[0x0][0x240] ;  /* 0x0000900000067ab9 */ /* 0x000fe20000000a00 */
[----:B------:R-:W-:Y:S01]  /*1620*/  IMAD.U32 R100, R100, 0x10000, RZ ;  /* 0x0001000064647824 */ /* 0x000fe200078e00ff */
[----:B------:R-:W-:Y:S01]  /*1630*/  ULDC.64 UR12, c[0x0][0x248] ;  /* 0x00009200000c7ab9 */ /* 0x000fe20000000a00 */
[----:B------:R-:W-:-:S02]  /*1640*/  IMAD.U32 R98, R98, 0x10000, RZ ;  /* 0x0001000062627824 */ /* 0x000fc400078e00ff */
[----:B------:R-:W-:Y:S02]  /*1650*/  IMAD.U32 R97, R97, 0x10000, RZ ;  /* 0x0001000061617824 */ /* 0x000fe400078e00ff */
[----:B------:R-:W-:Y:S02]  /*1660*/  IMAD.U32 R95, R95, 0x10000, RZ ;  /* 0x000100005f5f7824 */ /* 0x000fe400078e00ff */
[----:B------:R-:W-:-:S07]  /*1670*/  IMAD.U32 R94, R94, 0x10000, RZ ;  /* 0x000100005e5e7824 */ /* 0x000fce00078e00ff */
.L_x_3326:
[----:B------:R-:W-:Y:S01]  /*1680*/  IMAD R68, R40, UR15, RZ ;  /* 0x0000000f28447c24 */ /* 0x000fe2000f8e02ff */
[----:B------:R-:W-:Y:S01]  /*1690*/  LOP3.LUT P0, RZ, R41, 0x20, RZ, 0xc0, !PT ;  /* 0x0000002029ff7812 */ /* 0x000fe2000780c0ff */
[----:B------:R-:W-:Y:S03]  /*16a0*/  BSSY B1, `(.L_x_2528) ;  /* 0x00005e2000017945 */ /* 0x000fe60003800000 */
[----:B------:R-:W-:-:S04]  /*16b0*/  SHF.R.S32.HI R69, RZ, 0x1f, R68 ;  /* 0x0000001fff457819 */ /* 0x000fc80000011444 */
[----:B------:R-:W-:-:S04]  /*16c0*/  LEA.HI R69, R69, R68, RZ, 0x3 ;  /* 0x0000004445457211 */ /* 0x000fc800078f18ff */
[----:B------:R-:W-:-:S05]  /*16d0*/  LEA.HI.SX32 R197, R69, R50, 0x1d ;  /* 0x0000003245c57211 */ /* 0x000fca00078feaff */
[----:B------:R-:W-:Y:S01]  /*16e0*/  IMAD.MOV.U32 R199, RZ, RZ, R197 ;  /* 0x000000ffffc77224 */ /* 0x000fe200078e00c5 */
[----:B------:R-:W-:Y:S06]  /*16f0*/  @!P0 BRA `(.L_x_2529) ;  /* 0x0000005c00708947 */ /* 0x000fec0003800000 */
[----:B------:R-:W0:Y:S01]  /*1700*/  LDC.64 R134, c[0x0][0x228] ;  /* 0x00008a00ff867b82 */ /* 0x000e220000000a00 */
[----:B------:R-:W-:-:S04]  /*1710*/  ISETP.NE.U32.AND P0, PT, RZ, UR8, PT ;  /* 0x00000008ff007c0c */ /* 0x000fc8000bf05070 */
[----:B------:R-:W-:-:S03]  /*1720*/  ISETP.NE.AND.EX P0, PT, RZ, UR9, PT, P0 ;  /* 0x00000009ff007c0c */ /* 0x000fc6000bf05300 */
[----:B------:R-:W1:Y:S10]  /*1730*/  LDC.64 R68, c[0x0][0x220] ;  /* 0x00008800ff447b82 */ /* 0x000e740000000a00 */
[----:B------:R-:W-:-:S04]  /*1740*/  @P0 LEA R202, P1, R197, UR8, 0x4 ;  /* 0x00000008c5ca0c11 */ /* 0x000fc8000f8220ff */
[----:B------:R-:W-:Y:S02]  /*1750*/  @P0 LEA.HI.X R203, R197, UR9, RZ, 0x4, P1 ;  /* 0x00000009c5cb0c11 */ /* 0x000fe400088f24ff */
[----:B0-----:R-:W-:-:S03]  /*1760*/  ISETP.NE.U32.AND P1, PT, R134, RZ, PT ;  /* 0x000000ff8600720c */ /* 0x001fc60003f25070 */
[----:B------:R0:W5:Y:S01]  /*1770*/  @P0 LDG.E.128 R64, desc[UR4][R202.64] ;  /* 0x00000004ca400981 */ /* 0x000162000c1e1d00 */
[----:B------:R-:W-:Y:S01]  /*1780*/  ISETP.NE.AND.EX P1, PT, R135, RZ, PT, P1 ;  /* 0x000000ff8700720c */ /* 0x000fe20003f25310 */
[----:B-1----:R-:W-:-:S06]  /*1790*/  IMAD.WIDE.U32 R68, R197, 0x10, R68 ;  /* 0x00000010c5447825 */ /* 0x002fcc00078e0044 */
[----:B------:R-:W5:Y:S06]  /*17a0*/  LDG.E.128 R68, desc[UR4][R68.64] ;  /* 0x0000000444447981 */ /* 0x000f6c000c1e1d00 */
[----:B------:R-:W-:-:S04]  /*17b0*/  @P1 LEA R204, P2, R197, R134, 0x4 ;  /* 0x00000086c5cc1211 */ /* 0x000fc800078420ff */
[----:B------:R-:W-:-:S05]  /*17c0*/  @P1 LEA.HI.X R205, R197, R135, RZ, 0x4, P2 ;  /* 0x00000087c5cd1211 */ /* 0x000fca00010f24ff */
[----:B------:R0:W5:Y:S01]  /*17d0*/  @P1 LDG.E.128 R60, desc[UR4][R204.64] ;  /* 0x00000004cc3c1981 */ /* 0x000162000c1e1d00 */
[C---:B------:R-:W-:Y:S01]  /*17e0*/  ISETP.NE.AND P2, PT, R145.reuse, 0x1, PT ;  /* 0x000000019100780c */ /* 0x040fe20003f45270 */
[----:B------:R-:W-:Y:S01]  /*17f0*/  BSSY B2, `(.L_x_2530) ;  /* 0x000000c000027945 */ /* 0x000fe20003800000 */
[----:B------:R-:W-:-:S11]  /*1800*/  VIADD R149, R145, 0x1 ;  /* 0x0000000191957836 */ /* 0x000fd60000000000 */
[----:B0-----:R-:W-:Y:S05]  /*1810*/  @!P2 BRA `(.L_x_2531) ;  /* 0x000000000020a947 */ /* 0x001fea0003800000 */
        /* <DEDUP_REMOVED lines=8> */
.L_x_2531:
[----:B------:R-:W-:-:S07]  /*18a0*/  MOV R152, R122 ;  /* 0x0000007a00987202 */ /* 0x000fce0000000f00 */
.L_x_2532:
[----:B------:R-:W-:Y:S05]  /*18b0*/  BSYNC B2 ;  /* 0x0000000000027941 */ /* 0x000fea0003800000 */
.L_x_2530:
        /* <DEDUP_REMOVED lines=16> */
.L_x_2536:
[----:B------:R-:W-:Y:S05]  /*19c0*/  BSYNC B3 ;  /* 0x0000000000037941 */ /* 0x000fea0003800000 */
.L_x_2535:
[----:B------:R-:W-:Y:S01]  /*19d0*/  IMAD.HI.U32 R122, R59, -0x326172a9, RZ ;  /* 0xcd9e8d573b7a7827 */ /* 0x000fe200078e00ff */
[----:B------:R-:W-:-:S03]  /*19e0*/  LOP3.LUT R124, R124, R121, R201, 0x96, !PT ;  /* 0x000000797c7c7212 */ /* 0x000fc600078e96c9 */
[----:B------:R-:W-:Y:S01]  /*19f0*/  IMAD R145, R59, -0x326172a9, RZ ;  /* 0xcd9e8d573b917824 */ /* 0x000fe200078e02ff */
[----:B------:R-:W-:Y:S01]  /*1a00*/  LOP3.LUT R122, R122, R57, R200, 0x96, !PT ;  /* 0x000000397a7a7212 */ /* 0x000fe200078e96c8 */
[----:B------:R-:W-:-:S04]  /*1a10*/  IMAD.WIDE.U32 R202, R124, -0x326172a9, RZ ;  /* 0xcd9e8d577cca7825 */ /* 0x000fc800078e00ff */
[----:B------:R-:W-:Y:S01]  /*1a20*/  IMAD R147, R58, -0x2daee0ad, RZ ;  /* 0xd2511f533a937824 */ /* 0x000fe200078e02ff */
[----:B------:R-:W-:Y:S01]  /*1a30*/  LOP3.LUT R145, R203, R145, R55, 0x96, !PT ;  /* 0x00000091cb917212 */ /* 0x000fe200078e9637 */
[----:B------:R-:W-:-:S04]  /*1a40*/  IMAD.WIDE.U32 R204, R122, -0x2daee0ad, RZ ;  /* 0xd2511f537acc7825 */ /* 0x000fc800078e00ff */
[----:B------:R-:W-:Y:S01]  /*1a50*/  IMAD.WIDE.U32 R206, R145, -0x2daee0ad, RZ ;  /* 0xd2511f5391ce7825 */ /* 0x000fe200078e00ff */
[----:B------:R-:W-:-:S04]  /*1a60*/  LOP3.LUT R147, R205, R147, R56, 0x96, !PT ;  /* 0x00000093cd937212 */ /* 0x000fc800078e9638 */
[----:B------:R-:W-:Y:S01]  /*1a70*/  LOP3.LUT R203, R207, R204, R53, 0x96, !PT ;  /* 0x000000cccfcb7212 */ /* 0x000fe200078e9635 */
[----:B------:R-:W-:-:S05]  /*1a80*/  IMAD.WIDE.U32 R148, R147, -0x326172a9, RZ ;  /* 0xcd9e8d5793947825 */ /* 0x000fca00078e00ff */
[----:B------:R-:W-:Y:S01]  /*1a90*/  LOP3.LUT R204, R149, R202, R54, 0x96, !PT ;  /* 0x000000ca95cc7212 */ /* 0x000fe200078e9636 */
[----:B------:R-:W-:-:S04]  /*1aa0*/  IMAD.WIDE.U32 R202, R203, -0x326172a9, RZ ;  /* 0xcd9e8d57cbca7825 */ /* 0x000fc800078e00ff */
[----:B------:R-:W-:Y:S01]  /*1ab0*/  IMAD.WIDE.U32 R204, R204, -0x2daee0ad, RZ ;  /* 0xd2511f53cccc7825 */ /* 0x000fe200078e00ff */
[----:B------:R-:W-:-:S04]  /*1ac0*/  LOP3.LUT R207, R203, R148, R51, 0x96, !PT ;  /* 0x00000094cbcf7212 */ /* 0x000fc800078e9633 */
        /* <DEDUP_REMOVED lines=19> */
[----:B------:R-:W-:-:S03]  /*1c00*/  LOP3.LUT R204, R149, R204, R36, 0x96, !PT ;  /* 0x000000cc95cc7212 */ /* 0x000fc600078e9624 */
[----:B------:R-:W-:Y:S01]  /*1c10*/  IMAD.MOV.U32 R149, RZ, RZ, RZ ;  /* 0x000000ffff957224 */ /* 0x000fe200078e00ff */
[----:B------:R-:W-:Y:S01]  /*1c20*/  LOP3.LUT R202, R207, R202, R38, 0x96, !PT ;  /* 0x000000cacfca7212 */ /* 0x000fe200078e9626 */
[----:B------:R-:W-:-:S04]  /*1c30*/  IMAD.WIDE.U32 R204, R204, -0x326172a9, RZ ;  /* 0xcd9e8d57cccc7825 */ /* 0x000fc800078e00ff */
[----:B------:R-:W-:Y:S01]  /*1c40*/  IMAD.WIDE.U32 R202, R202, -0x2daee0ad, RZ ;  /* 0xd2511f53caca7825 */ /* 0x000fe200078e00ff */
[----:B------:R-:W-:-:S03]  /*1c50*/  LOP3.LUT R147, R205, R206, R80, 0x96, !PT ;  /* 0x000000cecd937212 */ /* 0x000fc600078e9650 */
[----:B------:R-:W-:Y:S01]  /*1c60*/  IMAD.MOV.U32 R122, RZ, RZ, R204 ;  /* 0x000000ffff7a7224 */ /* 0x000fe200078e00cc */
[----:B------:R-:W-:Y:S02]  /*1c70*/  LOP3.LUT R148, R203, R148, R79, 0x96, !PT ;  /* 0x00000094cb947212 */ /* 0x000fe400078e964f */
[----:B------:R-:W-:-:S07]  /*1c80*/  MOV R124, R202 ;  /* 0x000000ca007c7202 */ /* 0x000fce0000000f00 */
.L_x_2534:
[----:B------:R-:W-:Y:S05]  /*1c90*/  BSYNC B2 ;  /* 0x0000000000027941 */ /* 0x000fea0003800000 */
.L_x_2533:
[----:B------:R-:W0:Y:S01]  /*1ca0*/  LDC R204, c[0x0][0x294] ;  /* 0x0000a500ffcc7b82 */ /* 0x000e220000000800 */
[----:B------:R-:W-:Y:S01]  /*1cb0*/  I2FP.F32.U32 R152, R152 ;  /* 0x0000009800987245 */ /* 0x000fe20000201000 */
[----:B------:R-:W-:Y:S01]  /*1cc0*/  IMAD.MOV.U32 R205, RZ, RZ, 0x2f800000 ;  /* 0x2f800000ffcd7424 */ /* 0x000fe200078e00ff */
[----:B------:R-:W-:Y:S02]  /*1cd0*/  ISETP.NE.U32.AND P2, PT, R134, RZ, PT ;  /* 0x000000ff8600720c */ /* 0x000fe40003f45070 */
[----:B-----5:R-:W-:Y:S01]  /*1ce0*/  SHF.L.U32 R164, R68, 0x10, RZ ;  /* 0x0000001044a47819 */ /* 0x020fe200000006ff */
[----:B------:R-:W-:Y:S01]  /*1cf0*/  FFMA.FTZ R145, R152, R205, 1.1641532182693481445e-10 ;  /* 0x2f00000098917423 */ /* 0x000fe200000100cd */
[----:B------:R-:W-:Y:S01]  /*1d00*/  ISETP.NE.AND.EX P2, PT, R135, RZ, PT, P2 ;  /* 0x000000ff8700720c */ /* 0x000fe20003f45320 */
[----:B------:R-:W1:Y:S01]  /*1d10*/  LDC R199, c[0x0][0x298] ;  /* 0x0000a600ffc77b82 */ /* 0x000e620000000800 */
[----:B------:R-:W-:Y:S02]  /*1d20*/  LOP3.LUT R41, R41, 0xffffffef, RZ, 0xc0, !PT ;  /* 0xffffffef29297812 */ /* 0x000fe400078ec0ff */
[----:B------:R-:W-:-:S02]  /*1d30*/  PRMT R68, R68, 0x7632, R68 ;  /* 0x0000763244447816 */ /* 0x000fc40000000044 */
        /* <DEDUP_REMOVED lines=11> */
.L_x_2537:
        /* <DEDUP_REMOVED lines=12> */
.L_x_2540:
[----:B------:R-:W-:-:S07]  /*1eb0*/  IMAD.MOV.U32 R92, RZ, RZ, R122 ;  /* 0x000000ffff5c7224 */ /* 0x000fce00078e007a */
.L_x_2541:
[----:B------:R-:W-:Y:S05]  /*1ec0*/  BSYNC B2 ;  /* 0x0000000000027941 */ /* 0x000fea0003800000 */
.L_x_2539:
        /* <DEDUP_REMOVED lines=16> */
.L_x_2545:
[----:B------:R-:W-:Y:S05]  /*1fd0*/  BSYNC B3 ;  /* 0x0000000000037941 */ /* 0x000fea0003800000 */
.L_x_2544:
        /* <DEDUP_REMOVED lines=40> */
[----:B------:R-:W-:Y:S01]  /*2260*/  IMAD.MOV.U32 R124, RZ, RZ, R134 ;  /* 0x000000ffff7c7224 */ /* 0x000fe200078e0086 */
[----:B------:R-:W-:Y:S01]  /*2270*/  HFMA2.MMA R134, -RZ, RZ, 0, 0 ;  /* 0x00000000ff867435 */ /* 0x000fe200000001ff */
[----:B------:R-:W-:Y:S01]  /*2280*/  IMAD.MOV.U32 R122, RZ, RZ, R202 ;  /* 0x000000ffff7a7224 */ /* 0x000fe200078e00ca */
[----:B------:R-:W-:-:S09]  /*2290*/  LOP3.LUT R148, R135, R148, R79, 0x96, !PT ;  /* 0x0000009487947212 */ /* 0x000fd200078e964f */
.L_x_2543:
[----:B------:R-:W-:Y:S05]  /*22a0*/  BSYNC B2 ;  /* 0x0000000000027941 */ /* 0x000fea0003800000 */
.L_x_2542:
        /* <DEDUP_REMOVED lines=10> */
.L_x_2538:
        /* <DEDUP_REMOVED lines=12> */
.L_x_2547:
[----:B------:R-:W-:-:S07]  /*2410*/  IMAD.MOV.U32 R145, RZ, RZ, R122 ;  /* 0x000000ffff917224 */ /* 0x000fce00078e007a */
.L_x_2548:
[----:B------:R-:W-:Y:S05]  /*2420*/  BSYNC B2 ;  /* 0x0000000000027941 */ /* 0x000fea0003800000 */
.L_x_2546:
        /* <DEDUP_REMOVED lines=16> */
.L_x_2552:
[----:B------:R-:W-:Y:S05]  /*2530*/  BSYNC B3 ;  /* 0x0000000000037941 */ /* 0x000fea0003800000 */
.L_x_2551:
        /* <DEDUP_REMOVED lines=39> */
[----:B------:R-:W-:Y:S02]  /*27b0*/  LOP3.LUT R147, R203, R206, R80, 0x96, !PT ;  /* 0x000000cecb937212 */ /* 0x000fe400078e9650 */
[----:B------:R-:W-:Y:S01]  /*27c0*/  MOV R122, R202 ;  /* 0x000000ca007a7202 */ /* 0x000fe20000000f00 */
[----:B------:R-:W-:Y:S01]  /*27d0*/  IMAD.MOV.U32 R124, RZ, RZ, R134 ;  /* 0x000000ffff7c7224 */ /* 0x000fe200078e0086 */
[----:B------:R-:W-:Y:S01]  /*27e0*/  LOP3.LUT R148, R135, R148, R79, 0x96, !PT ;  /* 0x0000009487947212 */ /* 0x000fe200078e964f */
[----:B------:R-:W-:-:S07]  /*27f0*/  IMAD.MOV.U32 R135, RZ, RZ, RZ ;  /* 0x000000ffff877224 */ /* 0x000fce00078e00ff */
.L_x_2550:
[----:B------:R-:W-:Y:S05]  /*2800*/  BSYNC B2 ;  /* 0x0000000000027941 */ /* 0x000fea0003800000 */
.L_x_2549:
        /* <DEDUP_REMOVED lines=16> */
.L_x_2553:
        /* <DEDUP_REMOVED lines=12> */
.L_x_2556:
[----:B------:R-:W-:-:S07]  /*29d0*/  IMAD.MOV.U32 R68, RZ, RZ, R122 ;  /* 0x000000ffff447224 */ /* 0x000fce00078e007a */
.L_x_2557:
[----:B------:R-:W-:Y:S05]  /*29e0*/  BSYNC B2 ;  /* 0x0000000000027941 */ /* 0x000fea0003800000 */
.L_x_2555:
        /* <DEDUP_REMOVED lines=16> */
.L_x_2561:
[----:B------:R-:W-:Y:S05]  /*2af0*/  BSYNC B3 ;  /* 0x0000000000037941 */ /* 0x000fea0003800000 */
.L_x_2560:
        /* <DEDUP_REMOVED lines=44> */
.L_x_2559:
[----:B------:R-:W-:Y:S05]  /*2dc0*/  BSYNC B2 ;  /* 0x0000000000027941 */ /* 0x000fea0003800000 */
.L_x_2558:
[----:B------:R-:W-:Y:S02]  /*2dd0*/  PRMT R91, R60, 0x7632, R91 ;  /* 0x000076323c5b7816 */ /* 0x000fe4000000005b */
[----:B------:R-:W-:-:S03]  /*2de0*/  I2FP.F32.U32 R68, R68 ;  /* 0x0000004400447245 */ /* 0x000fc60000201000 */
[----:B------:R-:W-:Y:S02]  /*2df0*/  IMAD.U32 R164, R91, 0x10000, RZ ;  /* 0x000100005ba47824 */ /* 0x000fe400078e00ff */
[----:B------:R-:W-:Y:S01]  /*2e00*/  FFMA.FTZ R91, R68, R205, 1.1641532182693481445e-10 ;  /* 0x2f000000445b7423 */ /* 0x000fe200000100cd */
[----:B------:R-:W-:Y:S01]  /*2e10*/  @P0 PRMT R68, R64, 0x7632, R68 ;  /* 0x0000763240440816 */ /* 0x000fe20000000044 */
[----:B------:R-:W-:-:S03]  /*2e20*/  FMUL.FTZ R164, R164, R199 ;  /* 0x000000c7a4a47220 */ /* 0x000fc60000410000 */
[----:B------:R-:W-:Y:S01]  /*2e30*/  FSETP.GTU.FTZ.AND P3, PT, R91, R204, PT ;  /* 0x000000cc5b00720b */ /* 0x000fe20003f7c000 */
[----:B------:R-:W-:-:S03]  /*2e40*/  @P0 IMAD.U32 R68, R68, 0x10000, RZ ;  /* 0x0001000044440824 */ /* 0x000fc600078e00ff */
[----:B------:R-:W-:Y:S02]  /*2e50*/  FSEL R164, R164, RZ, !P3 ;  /* 0x000000ffa4a47208 */ /* 0x000fe40005800000 */
[----:B------:R-:W-:-:S03]  /*2e60*/  SEL R91, RZ, 0x1, P3 ;  /* 0x00000001ff5b7807 */ /* 0x000fc60001800000 */
[----:B------:R-:W-:-:S04]  /*2e70*/  FADD.FTZ R149, R164, R149 ;  /* 0x00000095a4957221 */ /* 0x000fc80000010000 */
[----:B------:R-:W-:-:S07]  /*2e80*/  @P0 FADD.FTZ R149, R68, R149 ;  /* 0x0000009544950221 */ /* 0x000fce0000010000 */
.L_x_2554:
        /* <DEDUP_REMOVED lines=12> */
.L_x_2563:
[----:B------:R-:W-:-:S07]  /*2f50*/  IMAD.MOV.U32 R68, RZ, RZ, R122 ;  /* 0x000000ffff447224 */ /* 0x000fce00078e007a */
.L_x_2564:
[----:B------:R-:W-:Y:S05]  /*2f60*/  BSYNC B2 ;  /* 0x0000000000027941 */ /* 0x000fea0003800000 */
.L_x_2562:
        /* <DEDUP_REMOVED lines=16> */
.L_x_2568:
[----:B------:R-:W-:Y:S05]  /*3070*/  BSYNC B3 ;  /* 0x0000000000037941 */ /* 0x000fea0003800000 */
.L_x_2567:
        /* <DEDUP_REMOVED lines=44> */
.L_x_2566:
[----:B------:R-:W-:Y:S05]  /*3340*/  BSYNC B2 ;  /* 0x0000000000027941 */ /* 0x000fea0003800000 */
.L_x_2565:
        /* <DEDUP_REMOVED lines=16> */
.L_x_2569:
        /* <DEDUP_REMOVED lines=12> */
.L_x_2572:
[----:B------:R-:W-:-:S07]  /*3510*/  IMAD.MOV.U32 R90, RZ, RZ, R122 ;  /* 0x000000ffff5a7224 */ /* 0x000fce00078e007a */
.L_x_2573:
[----:B------:R-:W-:Y:S05]  /*3520*/  BSYNC B2 ;  /* 0x0000000000027941 */ /* 0x000fea0003800000 */
.L_x_2571:
        /* <DEDUP_REMOVED lines=16> */
.L_x_2577:
[----:B------:R-:W-:Y:S05]  /*3630*/  BSYNC B3 ;  /* 0x0000000000037941 */ /* 0x000fea0003800000 */
.L_x_2576:
        /* <DEDUP_REMOVED lines=44> */
.L_x_2575:
[----:B------:R-:W-:Y:S05]  /*3900*/  BSYNC B2 ;  /* 0x0000000000027941 */ /* 0x000fea0003800000 */
.L_x_2574:
        /* <DEDUP_REMOVED lines=10> */
.L_x_2570:
        /* <DEDUP_REMOVED lines=12> */
.L_x_2579:
[----:B------:R-:W-:-:S07]  /*3a70*/  IMAD.MOV.U32 R161, RZ, RZ, R122 ;  /* 0x000000ffffa17224 */ /* 0x000fce00078e007a */
.L_x_2580:
[----:B------:R-:W-:Y:S05]  /*3a80*/  BSYNC B2 ;  /* 0x0000000000027941 */ /* 0x000fea0003800000 */
.L_x_2578:
        /* <DEDUP_REMOVED lines=16> */
.L_x_2584:
[----:B------:R-:W-:Y:S05]  /*3b90*/  BSYNC B3 ;  /* 0x0000000000037941 */ /* 0x000fea0003800000 */
.L_x_2583:
        /* <DEDUP_REMOVED lines=44> */
.L_x_2582:
[----:B------:R-:W-:Y:S05]  /*3e60*/  BSYNC B2 ;  /* 0x0000000000027941 */ /* 0x000fea0003800000 */
.L_x_2581:
        /* <DEDUP_REMOVED lines=16> */
.L_x_2585:
        /* <DEDUP_REMOVED lines=12> */
.L_x_2588:
[----:B------:R-:W-:-:S07]  /*4030*/  IMAD.MOV.U32 R89, RZ, RZ, R122 ;  /* 0x000000ffff597224 */ /* 0x000fce00078e007a */
.L_x_2589:
[----:B------:R-:W-:Y:S05]  /*4040*/  BSYNC B2 ;  /* 0x0000000000027941 */ /* 0x000fea0003800000 */
.L_x_2587:
        /* <DEDUP_REMOVED lines=16> */
.L_x_2593:
[----:B------:R-:W-:Y:S05]  /*4150*/  BSYNC B3 ;  /* 0x0000000000037941 */ /* 0x000fea0003800000 */
.L_x_2592:
        /* <DEDUP_REMOVED lines=44> */
.L_x_2591:
[----:B------:R-:W-:Y:S05]  /*4420*/  BSYNC B2 ;  /* 0x0000000000027941 */ /* 0x000fea0003800000 */
.L_x_2590:
[----:B------:R-:W-:Y:S02]  /*4430*/  PRMT R69, R61, 0x7632, R69 ;  /* 0x000076323d457816 */ /* 0x000fe40000000045 */
[----:B------:R-:W-:-:S03]  /*4440*/  I2FP.F32.U32 R134, R89 ;  /* 0x0000005900867245 */ /* 0x000fc60000201000 */
[----:B------:R-:W-:Y:S02]  /*4450*/  IMAD.U32 R178, R69, 0x10000, RZ ;  /* 0x0001000045b27824 */ /* 0x000fe400078e00ff */
[----:B------:R-:W-:Y:S02]  /*4460*/  FFMA.FTZ R69, R134, R205, 1.1641532182693481445e-10 ;  /* 0x2f00000086457423 */ /* 0x000fe400000100cd */
[----:B------:R-:W-:-:S03]  /*4470*/  FMUL.FTZ R178, R178, R199 ;  /* 0x000000c7b2b27220 */ /* 0x000fc60000410000 */
[----:B------:R-:W-:Y:S02]  /*4480*/  FSETP.GTU.FTZ.AND P3, PT, R69, R204, PT ;  /* 0x000000cc4500720b */ /* 0x000fe40003f7c000 */
[----:B------:R-:W-:Y:S02]  /*4490*/  @P0 PRMT R69, R65, 0x7632, R69 ;  /* 0x0000763241450816 */ /* 0x000fe40000000045 */
[----:B------:R-:W-:Y:S02]  /*44a0*/  FSEL R178, R178, RZ, !P3 ;  /* 0x000000ffb2b27208 */ /* 0x000fe40005800000 */
[----:B------:R-:W-:Y:S01]  /*44b0*/  SEL R89, RZ, 0x1, P3 ;  /* 0x00000001ff597807 */ /* 0x000fe20001800000 */
[----:B------:R-:W-:Y:S02]  /*44c0*/  @P0 IMAD.U32 R134, R69, 0x10000, RZ ;  /* 0x0001000045860824 */ /* 0x000fe400078e00ff */
[----:B------:R-:W-:-:S04]  /*44d0*/  FADD.FTZ R161, R178, R161 ;  /* 0x000000a1b2a17221 */ /* 0x000fc80000010000 */
[----:B------:R-:W-:-:S07]  /*44e0*/  @P0 FADD.FTZ R161, R134, R161 ;  /* 0x000000a186a10221 */ /* 0x000fce0000010000 */
.L_x_2586:
        /* <DEDUP_REMOVED lines=12> */
.L_x_2595:
[----:B------:R-:W-:-:S07]  /*45b0*/  IMAD.MOV.U32 R145, RZ, RZ, R122 ;  /* 0x000000ffff917224 */ /* 0x000fce00078e007a */
.L_x_2596:
[----:B------:R-:W-:Y:S05]  /*45c0*/  BSYNC B2 ;  /* 0x0000000000027941 */ /* 0x000fea0003800000 */
.L_x_2594:
        /* <DEDUP_REMOVED lines=16> */
.L_x_2600:
[----:B------:R-:W-:Y:S05]  /*46d0*/  BSYNC B3 ;  /* 0x0000000000037941 */ /* 0x000fea0003800000 */
.L_x_2599:
        /* <DEDUP_REMOVED lines=44> */
.L_x_2598:
[----:B------:R-:W-:Y:S05]  /*49a0*/  BSYNC B2 ;  /* 0x0000000000027941 */ /* 0x000fea0003800000 */
.L_x_2597:
        /* <DEDUP_REMOVED lines=16> */
.L_x_2601:
        /* <DEDUP_REMOVED lines=12> */
.L_x_2604:
[----:B------:R-:W-:-:S07]  /*4b70*/  IMAD.MOV.U32 R88, RZ, RZ, R122 ;  /* 0x000000ffff587224 */ /* 0x000fce00078e007a */
.L_x_2605:
[----:B------:R-:W-:Y:S05]  /*4b80*/  BSYNC B2 ;  /* 0x0000000000027941 */ /* 0x000fea0003800000 */
.L_x_2603:
        /* <DEDUP_REMOVED lines=16> */
.L_x_2609:
[----:B------:R-:W-:Y:S05]  /*4c90*/  BSYNC B3 ;  /* 0x0000000000037941 */ /* 0x000fea0003800000 */
.L_x_2608:
        /* <DEDUP_REMOVED lines=44> */
.L_x_2607:
[----:B------:R-:W-:Y:S05]  /*4f60*/  BSYNC B2 ;  /* 0x0000000000027941 */ /* 0x000fea0003800000 */
.L_x_2606:
        /* <DEDUP_REMOVED lines=10> */
.L_x_2602:
        /* <DEDUP_REMOVED lines=12> */
.L_x_2611:
[----:B------:R-:W-:-:S07]  /*50d0*/  IMAD.MOV.U32 R145, RZ, RZ, R122 ;  /* 0x000000ffff917224 */ /* 0x000fce00078e007a */
.L_x_2612:
[----:B------:R-:W-:Y:S05]  /*50e0*/  BSYNC B2 ;  /* 0x0000000000027941 */ /* 0x000fea0003800000 */
.L_x_2610:
        /* <DEDUP_REMOVED lines=16> */
.L_x_2616:
[----:B------:R-:W-:Y:S05]  /*51f0*/  BSYNC B3 ;  /* 0x0000000000037941 */ /* 0x000fea0003800000 */
.L_x_2615:
        /* <DEDUP_REMOVED lines=44> */
.L_x_2614:
[----:B------:R-:W-:Y:S05]  /*54c0*/  BSYNC B2 ;  /* 0x0000000000027941 */ /* 0x000fea0003800000 */
.L_x_2613:
        /* <DEDUP_REMOVED lines=14> */
.L_x_2617:
        /* <DEDUP_REMOVED lines=12> */
.L_x_2620:
[----:B------:R-:W-:-:S07]  /*5670*/  IMAD.MOV.U32 R70, RZ, RZ, R122 ;  /* 0x000000ffff467224 */ /* 0x000fce00078e007a */
.L_x_2621:
[----:B------:R-:W-:Y:S05]  /*5680*/  BSYNC B2 ;  /* 0x0000000000027941 */ /* 0x000fea0003800000 */
.L_x_2619:
        /* <DEDUP_REMOVED lines=16> */
.L_x_2625:
[----:B------:R-:W-:Y:S05]  /*5790*/  BSYNC B3 ;  /* 0x0000000000037941 */ /* 0x000fea0003800000 */
.L_x_2624:
        /* <DEDUP_REMOVED lines=44> */
.L_x_2623:
[----:B------:R-:W-:Y:S05]  /*5a60*/  BSYNC B2 ;  /* 0x0000000000027941 */ /* 0x000fea0003800000 */
.L_x_2622:
        /* <DEDUP_REMOVED lines=12> */
.L_x_2618:
        /* <DEDUP_REMOVED lines=12> */
.L_x_2627:
[----:B------:R-:W-:-:S07]  /*5bf0*/  IMAD.MOV.U32 R70, RZ, RZ, R122 ;  /* 0x000000ffff467224 */ /* 0x000fce00078e007a */
.L_x_2628:
[----:B------:R-:W-:Y:S05]  /*5c00*/  BSYNC B2 ;  /* 0x0000000000027941 */ /* 0x000fea0003800000 */
.L_x_2626:
        /* <DEDUP_REMOVED lines=16> */
.L_x_2632:
[----:B------:R-:W-:Y:S05]  /*5d10*/  BSYNC B3 ;  /* 0x0000000000037941 */ /* 0x000fea0003800000 */
.L_x_2631:
        /* <DEDUP_REMOVED lines=44> */
.L_x_2630:
[----:B------:R-:W-:Y:S05]  /*5fe0*/  BSYNC B2 ;  /* 0x0000000000027941 */ /* 0x000fea0003800000 */
.L_x_2629:
[----:B------:R-:W-:Y:S02]  /*5ff0*/  I2FP.F32.U32 R68, R70 ;  /* 0x0000004600447245 */ /* 0x000fe40000201000 */
[C---:B------:R-:W-:Y:S02]  /*6000*/  SHF.L.U32 R70, R71.reuse, 0x10, RZ ;  /* 0x0000001047467819 */ /* 0x040fe400000006ff */
[----:B------:R-:W-:Y:S01]  /*6010*/  PRMT R145, R71, 0x7632, R145 ;  /* 0x0000763247917816 */ /* 0x000fe20000000091 */
[----:B------:R-:W-:Y:S02]  /*6020*/  FFMA.FTZ R135, R68, R205, 1.1641532182693481445e-10 ;  /* 0x2f00000044877423 */ /* 0x000fe400000100cd */
        /* <DEDUP_REMOVED lines=10> */
.L_x_2633:
        /* <DEDUP_REMOVED lines=12> */
.L_x_2636:
[----:B------:R-:W-:-:S07]  /*6190*/  IMAD.MOV.U32 R86, RZ, RZ, R122 ;  /* 0x000000ffff567224 */ /* 0x000fce00078e007a */
.L_x_2637:
[----:B------:R-:W-:Y:S05]  /*61a0*/  BSYNC B2 ;  /* 0x0000000000027941 */ /* 0x000fea0003800000 */
.L_x_2635:
        /* <DEDUP_REMOVED lines=16> */
.L_x_2641:
[----:B------:R-:W-:Y:S05]  /*62b0*/  BSYNC B3 ;  /* 0x0000000000037941 */ /* 0x000fea0003800000 */
.L_x_2640:
        /* <DEDUP_REMOVED lines=44> */
.L_x_2639:
[----:B------:R-:W-:Y:S05]  /*6580*/  BSYNC B2 ;  /* 0x0000000000027941 */ /* 0x000fea0003800000 */
.L_x_2638:
        /* <DEDUP_REMOVED lines=10> */
.L_x_2634:
        /* <DEDUP_REMOVED lines=12> */
.L_x_2643:
[----:B------:R-:W-:-:S07]  /*66f0*/  IMAD.MOV.U32 R188, RZ, RZ, R122 ;  /* 0x000000ffffbc7224 */ /* 0x000fce00078e007a */
.L_x_2644:
[----:B------:R-:W-:Y:S05]  /*6700*/  BSYNC B2 ;  /* 0x0000000000027941 */ /* 0x000fea0003800000 */
.L_x_2642:
        /* <DEDUP_REMOVED lines=16> */
.L_x_2648:
[----:B------:R-:W-:Y:S05]  /*6810*/  BSYNC B3 ;  /* 0x0000000000037941 */ /* 0x000fea0003800000 */
.L_x_2647:
        /* <DEDUP_REMOVED lines=44> */
.L_x_2646:
[----:B------:R-:W-:Y:S05]  /*6ae0*/  BSYNC B2 ;  /* 0x0000000000027941 */ /* 0x000fea0003800000 */
.L_x_2645:
        /* <DEDUP_REMOVED lines=14> */
.L_x_2649:
        /* <DEDUP_REMOVED lines=12> */
.L_x_2652:
[----:B------:R-:W-:-:S07]  /*6c90*/  IMAD.MOV.U32 R84, RZ, RZ, R122 ;  /* 0x000000ffff547224 */ /* 0x000fce00078e007a */
.L_x_2653:
[----:B------:R-:W-:Y:S05]  /*6ca0*/  BSYNC B2 ;  /* 0x0000000000027941 */ /* 0x000fea0003800000 */
.L_x_2651:
        /* <DEDUP_REMOVED lines=16> */
.L_x_2657:
[----:B------:R-:W-:Y:S05]  /*6db0*/  BSYNC B3 ;  /* 0x0000000000037941 */ /* 0x000fea0003800000 */
.L_x_2656:
[----:B------:R-:W-:Y:S01]  /*6dc0*/  IMAD.HI.U32 R68, R59, -0x326172a9, RZ ;  /* 0xcd9e8d573b447827 */ /* 0x000fe200078e00ff */
[----:B------:R-:W-:Y:S01]  /*6dd0*/  LOP3.LUT R69, R69, R121, R201, 0x96, !PT ;  /* 0x0000007945457212 */ /* 0x000fe200078e96c9 */
[----:B------:R-:W-:Y:S02]  /*6de0*/  HFMA2.MMA R145, -RZ, RZ, 0, 0 ;  /* 0x00000000ff917435 */ /* 0x000fe400000001ff */
        /* <DEDUP_REMOVED lines=39> */
[----:B------:R-:W-:Y:S01]  /*7060*/  LOP3.LUT R148, R69, R70, R79, 0x96, !PT ;  /* 0x0000004645947212 */ /* 0x000fe200078e964f */
[----:B------:R-:W-:-:S07]  /*7070*/  IMAD.MOV.U32 R124, RZ, RZ, R68 ;  /* 0x000000ffff7c7224 */ /* 0x000fce00078e0044 */
.L_x_2655:
[----:B------:R-:W-:Y:S05]  /*7080*/  BSYNC B2 ;  /* 0x0000000000027941 */ /* 0x000fea0003800000 */
.L_x_2654:
[----:B------:R-:W-:Y:S02]  /*7090*/  I2FP.F32.U32 R68, R84 ;  /* 0x0000005400447245 */ /* 0x000fe40000201000 */
[----:B------:R-:W-:-:S03]  /*70a0*/  PRMT R69, R63, 0x7632, R69 ;  /* 0x000076323f457816 */ /* 0x000fc60000000045 */
[----:B------:R-:W-:Y:S01]  /*70b0*/  FFMA.FTZ R205, R68, R205, 1.1641532182693481445e-10 ;  /* 0x2f00000044cd7423 */ /* 0x000fe200000100cd */
[----:B------:R-:W-:Y:S01]  /*70c0*/  @P0 PRMT R68, R67, 0x7632, R68 ;  /* 0x0000763243440816 */ /* 0x000fe20000000044 */
[----:B------:R-:W-:-:S03]  /*70d0*/  IMAD.U32 R70, R69, 0x10000, RZ ;  /* 0x0001000045467824 */ /* 0x000fc600078e00ff */
[----:B------:R-:W-:Y:S01]  /*70e0*/  FSETP.GTU.FTZ.AND P2, PT, R205, R204, PT ;  /* 0x000000cccd00720b */ /* 0x000fe20003f5c000 */
[----:B------:R-:W-:Y:S01]  /*70f0*/  FMUL.FTZ R70, R70, R199 ;  /* 0x000000c746467220 */ /* 0x000fe20000410000 */
[----:B------:R-:W-:Y:S02]  /*7100*/  @P0 IMAD.U32 R71, R68, 0x10000, RZ ;  /* 0x0001000044470824 */ /* 0x000fe400078e00ff */
[----:B------:R-:W-:Y:S02]  /*7110*/  SEL R84, RZ, 0x1, P2 ;  /* 0x00000001ff547807 */ /* 0x000fe40001000000 */
[----:B------:R-:W-:-:S05]  /*7120*/  FSEL R69, R70, RZ, !P2 ;  /* 0x000000ff46457208 */ /* 0x000fca0005000000 */
[----:B------:R-:W-:-:S04]  /*7130*/  FADD.FTZ R188, R69, R188 ;  /* 0x000000bc45bc7221 */ /* 0x000fc80000010000 */
[----:B------:R-:W-:-:S07]  /*7140*/  @P0 FADD.FTZ R188, R71, R188 ;  /* 0x000000bc47bc0221 */ /* 0x000fce0000010000 */
.L_x_2650:
[----:B------:R-:W-:Y:S02]  /*7150*/  SEL R71, RZ, 0x1000000, P5 ;  /* 0x01000000ff477807 */ /* 0x000fe40002800000 */
[C---:B------:R-:W-:Y:S02]  /*7160*/  LOP3.LUT P6, RZ, R41.reuse, 0x4, RZ, 0xc0, !PT ;  /* 0x0000000429ff7812 */ /* 0x040fe400078cc0ff */
[C---:B------:R-:W-:Y:S02]  /*7170*/  LOP3.LUT P2, RZ, R41.reuse, 0x8, RZ, 0xc0, !PT ;  /* 0x0000000829ff7812 */ /* 0x040fe4000784c0ff */
[C---:B------:R-:W-:Y:S02]  /*7180*/  LOP3.LUT P5, RZ, R41.reuse, 0x2, RZ, 0xc0, !PT ;  /* 0x0000000229ff7812 */ /* 0x040fe400078ac0ff */
[----:B------:R-:W-:Y:S02]  /*7190*/  LOP3.LUT P0, RZ, R41, 0x10, RZ, 0xc0, !PT ;  /* 0x0000001029ff7812 */ /* 0x000fe4000780c0ff */
[----:B------:R-:W-:-:S02]  /*71a0*/  SEL R69, RZ, 0x10000, P4 ;  /* 0x00010000ff457807 */ /* 0x000fc40002000000 */
[----:B------:R-:W-:Y:S02]  /*71b0*/  SEL R70, RZ, 0x100, P3 ;  /* 0x00000100ff467807 */ /* 0x000fe40001800000 */
[----:B------:R-:W-:Y:S02]  /*71c0*/  SEL R68, RZ, 0x1, P5 ;  /* 0x00000001ff447807 */ /* 0x000fe40002800000 */
[----:B------:R-:W-:Y:S02]  /*71d0*/  SEL R206, RZ, 0x1, P6 ;  /* 0x00000001ffce7807 */ /* 0x000fe40003000000 */
[----:B------:R-:W-:Y:S02]  /*71e0*/  SEL R204, RZ, 0x1, P2 ;  /* 0x00000001ffcc7807 */ /* 0x000fe40001000000 */
[----:B------:R-:W-:Y:S01]  /*71f0*/  LOP3.LUT P4, RZ, R41, 0x1, RZ, 0xc0, !PT ;  /* 0x0000000129ff7812 */ /* 0x000fe2000788c0ff */
[----:B------:R-:W-:Y:S01]  /*7200*/  IMAD.WIDE.U32 R206, R206, 0x10000, RZ ;  /* 0x00010000cece7825 */ /* 0x000fe200078e00ff */
[----:B------:R-:W-:-:S02]  /*7210*/  SEL R208, RZ, 0x1, P0 ;  /* 0x00000001ffd07807 */ /* 0x000fc40000000000 */
[----:B------:R-:W-:Y:S01]  /*7220*/  LOP3.LUT R70, R70, R71, R69, 0xfe, !PT ;  /* 0x0000004746467212 */ /* 0x000fe200078efe45 */
[----:B------:R-:W-:Y:S01]  /*7230*/  IMAD.WIDE.U32 R68, R68, 0x1000000, RZ ;  /* 0x0100000044447825 */ /* 0x000fe200078e00ff */
[C---:B------:R-:W-:Y:S02]  /*7240*/  LEA R202, P0, R197.reuse, UR10, 0x4 ;  /* 0x0000000ac5ca7c11 */ /* 0x040fe4000f8020ff */
[----:B------:R-:W-:Y:S01]  /*7250*/  SEL R209, RZ, 0x1, P4 ;  /* 0x00000001ffd17807 */ /* 0x000fe20002000000 */
[----:B------:R-:W-:Y:S01]  /*7260*/  IMAD.WIDE.U32 R204, R204, 0x100, RZ ;  /* 0x00000100cccc7825 */ /* 0x000fe200078e00ff */
[C---:B------:R-:W-:Y:S02]  /*7270*/  SHF.L.U32 R210, R197.reuse, 0x3, RZ ;  /* 0x00000003c5d27819 */ /* 0x040fe400000006ff */
[C---:B------:R-:W-:Y:S02]  /*7280*/  LEA.HI.X R203, R197.reuse, UR11, RZ, 0x4, P0 ;  /* 0x0000000bc5cb7c11 */ /* 0x040fe400080f24ff */
[----:B------:R-:W-:-:S02]  /*7290*/  SHF.L.U64.HI R211, R197, 0x3, RZ ;  /* 0x00000003c5d37819 */ /* 0x000fc400000102ff */
[----:B------:R-:W-:Y:S02]  /*72a0*/  IADD3 R134, P0, R210, UR6, RZ ;  /* 0x00000006d2867c10 */ /* 0x000fe4000ff1e0ff */
[----:B------:R-:W-:Y:S02]  /*72b0*/  LOP3.LUT R209, R69, R70, R209, 0xfe, !PT ;  /* 0x0000004645d17212 */ /* 0x000fe400078efed1 */
[----:B------:R-:W-:Y:S02]  /*72c0*/  LOP3.LUT R199, R204, R68, R206, 0xfe, !PT ;  /* 0x00000044ccc77212 */ /* 0x000fe400078efece */
[----:B------:R-:W-:Y:S02]  /*72d0*/  F2FP.BF16.F32.PACK_AB R71, R188, R185 ;  /* 0x000000b9bc47723e */ /* 0x000fe400000010ff */
[----:B------:R-:W-:Y:S02]  /*72e0*/  F2FP.BF16.F32.PACK_AB R70, R175, R178 ;  /* 0x000000b2af46723e */ /* 0x000fe400000010ff */
[----:B------:R-:W-:-:S02]  /*72f0*/  F2FP.BF16.F32.PACK_AB R69, R161, R164 ;  /* 0x000000a4a145723e */ /* 0x000fc400000010ff */
[----:B------:R-:W-:Y:S02]  /*7300*/  F2FP.BF16.F32.PACK_AB R68, R149, R152 ;  /* 0x000000989544723e */ /* 0x000fe400000010ff */
[----:B------:R-:W-:Y:S02]  /*7310*/  IADD3.X R135, R211, UR7, RZ, P0, !PT ;  /* 0x00000007d3877c10 */ /* 0x000fe400087fe4ff */
[----:B------:R-:W-:Y:S01]  /*7320*/  LOP3.LUT R205, R205, R209, R207, 0xfe, !PT ;  /* 0x000000d1cdcd7212 */ /* 0x000fe200078efecf */
[----:B------:R0:W-:Y:S01]  /*7330*/  STG.E.128 desc[UR4][R202.64], R68 ;  /* 0x00000044ca007986 */ /* 0x0001e2000c101d04 */
[----:B------:R-:W-:-:S05]  /*7340*/  LOP3.LUT R204, R199, R208, RZ, 0xfc, !PT ;  /* 0x000000d0c7cc7212 */ /* 0x000fca00078efcff */
[----:B------:R0:W-:Y:S01]  /*7350*/  STG.E.64 desc[UR4][R134.64], R204 ;  /* 0x000000cc86007986 */ /* 0x0001e2000c101b04 */
[----:B------:R-:W-:Y:S05]  /*7360*/  @!P1 BRA `(.L_x_2658) ;  /* 0x0000000000509947 */ /* 0x000fea0003800000 */
[----:B0-----:R-:W-:Y:S01]  /*7370*/  IMAD.U32 R71, R86, 0x10000, RZ ;  /* 0x0001000056477824 */ /* 0x001fe200078e00ff */
[----:B------:R-:W-:Y:S02]  /*7380*/  LOP3.LUT R70, R84, 0xffff, RZ, 0xc0, !PT ;  /* 0x0000ffff54467812 */ /* 0x000fe400078ec0ff */
[----:B------:R-:W-:Y:S02]  /*7390*/  LOP3.LUT R202, R89, 0xff, RZ, 0xc0, !PT ;  /* 0x000000ff59ca7812 */ /* 0x000fe400078ec0ff */
[----:B------:R-:W-:Y:S02]  /*73a0*/  LOP3.LUT R135, R71, 0xff0000, RZ, 0xc0, !PT ;  /* 0x00ff000047877812 */ /* 0x000fe400078ec0ff */
[----:B------:R-:W-:Y:S01]  /*73b0*/  PRMT R71, R87, 0x7104, RZ ;  /* 0x0000710457477816 */ /* 0x000fe200000000ff */
[----:B------:R-:W-:Y:S01]  /*73c0*/  IMAD.WIDE.U32 R202, R202, 0x1000000, RZ ;  /* 0x01000000caca7825 */ /* 0x000fe200078e00ff */
[----:B------:R-:W-:Y:S02]  /*73d0*/  PRMT R204, R135, 0x4210, R70 ;  /* 0x0000421087cc7816 */ /* 0x000fe40000000046 */
[----:B------:R-:W-:-:S02]  /*73e0*/  LOP3.LUT R134, R90, 0xff, RZ, 0xc0, !PT ;  /* 0x000000ff5a867812 */ /* 0x000fc400078ec0ff */
[----:B------:R-:W-:Y:S02]  /*73f0*/  LOP3.LUT R70, R91, 0xff, RZ, 0xc0, !PT ;  /* 0x000000ff5b467812 */ /* 0x000fe400078ec0ff */
[----:B------:R-:W-:Y:S01]  /*7400*/  LOP3.LUT R205, R204, 0xff00, R71, 0xf8, !PT ;  /* 0x0000ff00cccd7812 */ /* 0x000fe200078ef847 */
[----:B------:R-:W-:Y:S01]  /*7410*/  IMAD.WIDE.U32 R134, R134, 0x10000, RZ ;  /* 0x0001000086867825 */ /* 0x000fe200078e00ff */
[----:B------:R-:W-:Y:S02]  /*7420*/  IADD3 R68, P0, R210, UR12, RZ ;  /* 0x0000000cd2447c10 */ /* 0x000fe4000ff1e0ff */
[----:B------:R-:W-:Y:S01]  /*7430*/  LOP3.LUT R205, R205, 0xff, R88, 0xf8, !PT ;  /* 0x000000ffcdcd7812 */ /* 0x000fe200078ef858 */
[----:B------:R-:W-:Y:S01]  /*7440*/  IMAD.WIDE.U32 R70, R70, 0x100, RZ ;  /* 0x0000010046467825 */ /* 0x000fe200078e00ff */
[----:B------:R-:W-:Y:S02]  /*7450*/  IADD3.X R69, R211, UR13, RZ, P0, !PT ;  /* 0x0000000dd3457c10 */ /* 0x000fe400087fe4ff */
[----:B------:R-:W-:-:S02]  /*7460*/  LOP3.LUT R135, R135, R205, R203, 0xfe, !PT ;  /* 0x000000cd87877212 */ /* 0x000fc400078efecb */
[----:B------:R-:W-:Y:S02]  /*7470*/  LOP3.LUT R199, R70, R202, R134, 0xfe, !PT ;  /* 0x000000ca46c77212 */ /* 0x000fe400078efe86 */
[----:B------:R-:W-:Y:S02]  /*7480*/  LOP3.LUT R71, R135, R71, RZ, 0xfc, !PT ;  /* 0x0000004787477212 */ /* 0x000fe400078efcff */
[----:B------:R-:W-:-:S05]  /*7490*/  LOP3.LUT R70, R199, 0xff, R92, 0xf8, !PT ;  /* 0x000000ffc7467812 */ /* 0x000fca00078ef85c */
[----:B------:R1:W-:Y:S02]  /*74a0*/  STG.E.64 desc[UR4][R68.64], R70 ;  /* 0x0000004644007986 */ /* 0x0003e4000c101b04 */
.L_x_2658:
[----:B------:R-:W-:-:S07]  /*74b0*/  VIADD R199, R197, 0x20 ;  /* 0x00000020c5c77836 */ /* 0x000fce0000000000 */
.L_x_2529:
[----:B------:R-:W-:Y:S05]  /*74c0*/  BSYNC B1 ;  /* 0x0000000000017941 */ /* 0x000fea0003800000 */
.L_x_2528:
[----:B------:R-:W-:Y:S01]  /*74d0*/  LOP3.LUT P0, RZ, R41, 0x400, RZ, 0xc0, !PT ;  /* 0x0000040029ff7812 */ /* 0x000fe2000780c0ff */
[----:B------:R-:W-:-:S12]  /*74e0*/  BSSY B1, `(.L_x_2659) ;  /* 0x00005de000017945 */ /* 0x000fd80003800000 */
[----:B------:R-:W-:Y:S05]  /*74f0*/  @!P0 BRA `(.L_x_2660) ;  /* 0x0000005c00708947 */ /* 0x000fea0003800000 */
[----:B0-----:R-:W0:Y:S01]  /*7500*/  LDC.64 R134, c[0x0][0x228] ;  /* 0x00008a00ff867b82 */ /* 0x001e220000000a00 */
[----:B------:R-:W-:-:S04]  /*7510*/  ISETP.NE.U32.AND P0, PT, RZ, UR8, PT ;  /* 0x00000008ff007c0c */ /* 0x000fc8000bf05070 */
[----:B------:R-:W-:-:S03]  /*7520*/  ISETP.NE.AND.EX P0, PT, RZ, UR9, PT, P0 ;  /* 0x00000009ff007c0c */ /* 0x000fc6000bf05300 */
[----:B-1----:R-:W1:Y:S10]  /*7530*/  LDC.64 R68, c[0x0][0x220] ;  /* 0x00008800ff447b82 */ /* 0x002e740000000a00 */
        /* <DEDUP_REMOVED lines=22> */
.L_x_2662:
[----:B------:R-:W-:-:S07]  /*76a0*/  IMAD.MOV.U32 R151, RZ, RZ, R122 ;  /* 0x000000ffff977224 */ /* 0x000fce00078e007a */
.L_x_2663:
[----:B------:R-:W-:Y:S05]  /*76b0*/  BSYNC B2 ;  /* 0x0000000000027941 */ /* 0x000fea0003800000 */
.L_x_2661:
        /* <DEDUP_REMOVED lines=16> */
.L_x_2667:
[----:B------:R-:W-:Y:S05]  /*77c0*/  BSYNC B3 ;  /* 0x0000000000037941 */ /* 0x000fea0003800000 */
.L_x_2666:
        /* <DEDUP_REMOVED lines=9> */
[----:B------:R-:W-:-:S03]  /*7860*/  LOP3.LUT R147, R207, R147, R56, 0x96, !PT ;  /* 0x00000093cf937212 */ /* 0x000fc600078e9638 */
[----:B------:R-:W-:Y:S01]  /*7870*/  IMAD.MOV.U32 R154, RZ, RZ, RZ ;  /* 0x000000ffff9a7224 */ /* 0x000fe200078e00ff */
        /* <DEDUP_REMOVED lines=32> */
[----:B------:R-:W-:-:S07]  /*7a80*/  LOP3.LUT R148, R203, R204, R79, 0x96, !PT ;  /* 0x000000cccb947212 */ /* 0x000fce00078e964f */
.L_x_2665:
[----:B------:R-:W-:Y:S05]  /*7a90*/  BSYNC B2 ;  /* 0x0000000000027941 */ /* 0x000fea0003800000 */
.L_x_2664:
[----:B------:R-:W0:Y:S01]  /*7aa0*/  LDC R205, c[0x0][0x294] ;  /* 0x0000a500ffcd7b82 */ /* 0x000e220000000800 */
[----:B------:R-:W-:Y:S01]  /*7ab0*/  HFMA2.MMA R206, -RZ, RZ, 0.1171875, 0 ;  /* 0x2f800000ffce7435 */ /* 0x000fe200000001ff */
[----:B------:R-:W-:Y:S01]  /*7ac0*/  I2FP.F32.U32 R145, R151 ;  /* 0x0000009700917245 */ /* 0x000fe20000201000 */
[----:B-----5:R-:W-:Y:S01]  /*7ad0*/  IMAD.U32 R151, R68, 0x10000, RZ ;  /* 0x0001000044977824 */ /* 0x020fe200078e00ff */
[----:B------:R-:W-:Y:S02]  /*7ae0*/  ISETP.NE.U32.AND P2, PT, R134, RZ, PT ;  /* 0x000000ff8600720c */ /* 0x000fe40003f45070 */
[----:B------:R-:W-:Y:S02]  /*7af0*/  LOP3.LUT R41, R41, 0xffffffef, RZ, 0xc0, !PT ;  /* 0xffffffef29297812 */ /* 0x000fe400078ec0ff */
[----:B------:R-:W1:Y:S01]  /*7b00*/  LDC R204, c[0x0][0x298] ;  /* 0x0000a600ffcc7b82 */ /* 0x000e620000000800 */
[----:B------:R-:W-:Y:S02]  /*7b10*/  ISETP.NE.AND.EX P2, PT, R135, RZ, PT, P2 ;  /* 0x000000ff8700720c */ /* 0x000fe40003f45320 */
[----:B------:R-:W-:Y:S01]  /*7b20*/  FFMA.FTZ R166, R145, R206, 1.1641532182693481445e-10 ;  /* 0x2f00000091a67423 */ /* 0x000fe200000100ce */
[----:B------:R-:W-:-:S04]  /*7b30*/  PRMT R68, R68, 0x7632, R68 ;  /* 0x0000763244447816 */ /* 0x000fc80000000044 */
[----:B0-----:R-:W-:Y:S01]  /*7b40*/  FSETP.GTU.FTZ.AND P3, PT, R166, R205, PT ;  /* 0x000000cda600720b */ /* 0x001fe20003f7c000 */
[----:B-1----:R-:W-:-:S12]  /*7b50*/  FMUL.FTZ R151, R151, R204 ;  /* 0x000000cc97977220 */ /* 0x002fd80000410000 */
[----:B------:R-:W-:Y:S02]  /*7b60*/  @P3 LOP3.LUT R41, R41, 0x10, RZ, 0xfc, !PT ;  /* 0x0000001029293812 */ /* 0x000fe400078efcff */
        /* <DEDUP_REMOVED lines=8> */
.L_x_2668:
        /* <DEDUP_REMOVED lines=12> */
.L_x_2671:
[----:B------:R-:W-:-:S07]  /*7cb0*/  MOV R92, R122 ;  /* 0x0000007a005c7202 */ /* 0x000fce0000000f00 */
.L_x_2672:
[----:B------:R-:W-:Y:S05]  /*7cc0*/  BSYNC B2 ;  /* 0x0000000000027941 */ /* 0x000fea0003800000 */
.L_x_2670:
        /* <DEDUP_REMOVED lines=16> */
.L_x_2676:
[----:B------:R-:W-:Y:S05]  /*7dd0*/  BSYNC B3 ;  /* 0x0000000000037941 */ /* 0x000fea0003800000 */
.L_x_2675:
        /* <DEDUP_REMOVED lines=41> */
[----:B------:R-:W-:Y:S01]  /*8070*/  MOV R124, R134 ;  /* 0x00000086007c7202 */ /* 0x000fe20000000f00 */
[----:B------:R-:W-:Y:S01]  /*8080*/  IMAD.MOV.U32 R134, RZ, RZ, RZ ;  /* 0x000000ffff867224 */ /* 0x000fe200078e00ff */
[----:B------:R-:W-:-:S07]  /*8090*/  LOP3.LUT R148, R135, R202, R79, 0x96, !PT ;  /* 0x000000ca87947212 */ /* 0x000fce00078e964f */
.L_x_2674:
[----:B------:R-:W-:Y:S05]  /*80a0*/  BSYNC B2 ;  /* 0x0000000000027941 */ /* 0x000fea0003800000 */
.L_x_2673:
        /* <DEDUP_REMOVED lines=10> */
.L_x_2669:
        /* <DEDUP_REMOVED lines=12> */
.L_x_2678:
[----:B------:R-:W-:-:S07]  /*8210*/  IMAD.MOV.U32 R145, RZ, RZ, R122 ;  /* 0x000000ffff917224 */ /* 0x000fce00078e007a */
.L_x_2679:
[----:B------:R-:W-:Y:S05]  /*8220*/  BSYNC B2 ;  /* 0x0000000000027941 */ /* 0x000fea0003800000 */
.L_x_2677:
        /* <DEDUP_REMOVED lines=16> */
.L_x_2683:
[----:B------:R-:W-:Y:S05]  /*8330*/  BSYNC B3 ;  /* 0x0000000000037941 */ /* 0x000fea0003800000 */
.L_x_2682:
        /* <DEDUP_REMOVED lines=42> */
[----:B------:R-:W-:Y:S01]  /*85e0*/  HFMA2.MMA R135, -RZ, RZ, 0, 0 ;  /* 0x00000000ff877435 */ /* 0x000fe200000001ff */
[----:B------:R-:W-:-:S10]  /*85f0*/  IMAD.MOV.U32 R124, RZ, RZ, R134 ;  /* 0x000000ffff7c7224 */ /* 0x000fd400078e0086 */
.L_x_2681:
[----:B------:R-:W-:Y:S05]  /*8600*/  BSYNC B2 ;  /* 0x0000000000027941 */ /* 0x000fea0003800000 */
.L_x_2680:
        /* <DEDUP_REMOVED lines=16> */
.L_x_2684:
        /* <DEDUP_REMOVED lines=12> */
.L_x_2687:
[----:B------:R-:W-:-:S07]  /*87d0*/  MOV R68, R122 ;  /* 0x0000007a00447202 */ /* 0x000fce0000000f00 */
.L_x_2688:
[----:B------:R-:W-:Y:S05]  /*87e0*/  BSYNC B2 ;  /* 0x0000000000027941 */ /* 0x000fea0003800000 */
.L_x_2686:
        /* <DEDUP_REMOVED lines=16> */
.L_x_2692:
[----:B------:R-:W-:Y:S05]  /*88f0*/  BSYNC B3 ;  /* 0x0000000000037941 */ /* 0x000fea0003800000 */
.L_x_2691:
        /* <DEDUP_REMOVED lines=44> */
.L_x_2690:
[----:B------:R-:W-:Y:S05]  /*8bc0*/  BSYNC B2 ;  /* 0x0000000000027941 */ /* 0x000fea0003800000 */
.L_x_2689:
[----:B------:R-:W-:Y:S02]  /*8bd0*/  I2FP.F32.U32 R91, R68 ;  /* 0x00000044005b7245 */ /* 0x000fe40000201000 */
[----:B------:R-:W-:-:S05]  /*8be0*/  PRMT R68, R60, 0x7632, R68 ;  /* 0x000076323c447816 */ /* 0x000fca0000000044 */
[----:B------:R-:W-:Y:S02]  /*8bf0*/  IMAD.U32 R135, R68, 0x10000, RZ ;  /* 0x0001000044877824 */ /* 0x000fe400078e00ff */
[----:B------:R-:W-:Y:S02]  /*8c00*/  FFMA.FTZ R68, R91, R206, 1.1641532182693481445e-10 ;  /* 0x2f0000005b447423 */ /* 0x000fe400000100ce */
[----:B------:R-:W-:-:S03]  /*8c10*/  FMUL.FTZ R135, R135, R204 ;  /* 0x000000cc87877220 */ /* 0x000fc60000410000 */
[----:B------:R-:W-:Y:S02]  /*8c20*/  FSETP.GTU.FTZ.AND P3, PT, R68, R205, PT ;  /* 0x000000cd4400720b */ /* 0x000fe40003f7c000 */
[----:B------:R-:W-:Y:S02]  /*8c30*/  @P0 PRMT R68, R64, 0x7632, R68 ;  /* 0x0000763240440816 */ /* 0x000fe40000000044 */
[----:B------:R-:W-:Y:S02]  /*8c40*/  FSEL R135, R135, RZ, !P3 ;  /* 0x000000ff87877208 */ /* 0x000fe40005800000 */
[----:B------:R-:W-:Y:S02]  /*8c50*/  @P0 SHF.L.U32 R145, R68, 0x10, RZ ;  /* 0x0000001044910819 */ /* 0x000fe400000006ff */
[----:B------:R-:W-:Y:S01]  /*8c60*/  SEL R91, RZ, 0x1, P3 ;  /* 0x00000001ff5b7807 */ /* 0x000fe20001800000 */
[----:B------:R-:W-:-:S04]  /*8c70*/  FADD.FTZ R154, R135, R154 ;  /* 0x0000009a879a7221 */ /* 0x000fc80000010000 */
[----:B------:R-:W-:-:S07]  /*8c80*/  @P0 FADD.FTZ R154, R145, R154 ;  /* 0x0000009a919a0221 */ /* 0x000fce0000010000 */
.L_x_2685:
        /* <DEDUP_REMOVED lines=12> */
.L_x_2694:
[----:B------:R-:W-:-:S07]  /*8d50*/  IMAD.MOV.U32 R68, RZ, RZ, R122 ;  /* 0x000000ffff447224 */ /* 0x000fce00078e007a */
.L_x_2695:
[----:B------:R-:W-:Y:S05]  /*8d60*/  BSYNC B2 ;  /* 0x0000000000027941 */ /* 0x000fea0003800000 */
.L_x_2693:
        /* <DEDUP_REMOVED lines=16> */
.L_x_2699:
[----:B------:R-:W-:Y:S05]  /*8e70*/  BSYNC B3 ;  /* 0x0000000000037941 */ /* 0x000fea0003800000 */
.L_x_2698:
        /* <DEDUP_REMOVED lines=44> */
.L_x_2697:
[----:B------:R-:W-:Y:S05]  /*9140*/  BSYNC B2 ;  /* 0x0000000000027941 */ /* 0x000fea0003800000 */
.L_x_2696:
[----:B------:R-:W-:Y:S01]  /*9150*/  I2FP.F32.U32 R145, R68 ;  /* 0x0000004400917245 */ /* 0x000fe20000201000 */
[----:B------:R-:W-:Y:S01]  /*9160*/  IMAD.U32 R163, R69, 0x10000, RZ ;  /* 0x0001000045a37824 */ /* 0x000fe200078e00ff */
[----:B------:R-:W-:-:S03]  /*9170*/  LOP3.LUT R41, R41, 0xfffffffb, RZ, 0xc0, !PT ;  /* 0xfffffffb29297812 */ /* 0x000fc600078ec0ff */
[----:B------:R-:W-:Y:S01]  /*9180*/  FFMA.FTZ R68, R145, R206, 1.1641532182693481445e-10 ;  /* 0x2f00000091447423 */ /* 0x000fe200000100ce */
[----:B------:R-:W-:Y:S01]  /*9190*/  FMUL.FTZ R163, R163, R204 ;  /* 0x000000cca3a37220 */ /* 0x000fe20000410000 */
[----:B------:R-:W-:-:S03]  /*91a0*/  PRMT R145, R69, 0x7632, R145 ;  /* 0x0000763245917816 */ /* 0x000fc60000000091 */
        /* <DEDUP_REMOVED lines=10> */
.L_x_2700:
        /* <DEDUP_REMOVED lines=12> */
.L_x_2703:
[----:B------:R-:W-:-:S07]  /*9310*/  MOV R90, R122 ;  /* 0x0000007a005a7202 */ /* 0x000fce0000000f00 */
.L_x_2704:
[----:B------:R-:W-:Y:S05]  /*9320*/  BSYNC B2 ;  /* 0x0000000000027941 */ /* 0x000fea0003800000 */
.L_x_2702:
        /* <DEDUP_REMOVED lines=16> */
.L_x_2708:
[----:B------:R-:W-:Y:S05]  /*9430*/  BSYNC B3 ;  /* 0x0000000000037941 */ /* 0x000fea0003800000 */
.L_x_2707:
        /* <DEDUP_REMOVED lines=44> */
.L_x_2706:
[----:B------:R-:W-:Y:S05]  /*9700*/  BSYNC B2 ;  /* 0x0000000000027941 */ /* 0x000fea0003800000 */
.L_x_2705:
        /* <DEDUP_REMOVED lines=10> */
.L_x_2701:
        /* <DEDUP_REMOVED lines=12> */
.L_x_2710:
[----:B------:R-:W-:-:S07]  /*9870*/  IMAD.MOV.U32 R166, RZ, RZ, R122 ;  /* 0x000000ffffa67224 */ /* 0x000fce00078e007a */
.L_x_2711:
[----:B------:R-:W-:Y:S05]  /*9880*/  BSYNC B2 ;  /* 0x0000000000027941 */ /* 0x000fea0003800000 */
.L_x_2709:
        /* <DEDUP_REMOVED lines=16> */
.L_x_2715:
[----:B------:R-:W-:Y:S05]  /*9990*/  BSYNC B3 ;  /* 0x0000000000037941 */ /* 0x000fea0003800000 */
.L_x_2714:
        /* <DEDUP_REMOVED lines=44> */
.L_x_2713:
[----:B------:R-:W-:Y:S05]  /*9c60*/  BSYNC B2 ;  /* 0x0000000000027941 */ /* 0x000fea0003800000 */
.L_x_2712:
        /* <DEDUP_REMOVED lines=16> */
.L_x_2716:
        /* <DEDUP_REMOVED lines=12> */
.L_x_2719:
[----:B------:R-:W-:-:S07]  /*9e30*/  MOV R89, R122 ;  /* 0x0000007a00597202 */ /* 0x000fce0000000f00 */
.L_x_2720:
[----:B------:R-:W-:Y:S05]  /*9e40*/  BSYNC B2 ;  /* 0x0000000000027941 */ /* 0x000fea0003800000 */
.L_x_2718:
        /* <DEDUP_REMOVED lines=16> */
.L_x_2724:
[----:B------:R-:W-:Y:S05]  /*9f50*/  BSYNC B3 ;  /* 0x0000000000037941 */ /* 0x000fea0003800000 */
.L_x_2723:
        /* <DEDUP_REMOVED lines=44> */
.L_x_2722:
[----:B------:R-:W-:Y:S05]  /*a220*/  BSYNC B2 ;  /* 0x0000000000027941 */ /* 0x000fea0003800000 */
.L_x_2721:
        /* <DEDUP_REMOVED lines=12> */
.L_x_2717:
        /* <DEDUP_REMOVED lines=12> */
.L_x_2726:
[----:B------:R-:W-:-:S07]  /*a3b0*/  IMAD.MOV.U32 R145, RZ, RZ, R122 ;  /* 0x000000ffff917224 */ /* 0x000fce00078e007a */
.L_x_2727:
[----:B------:R-:W-:Y:S05]  /*a3c0*/  BSYNC B2 ;  /* 0x0000000000027941 */ /* 0x000fea0003800000 */
.L_x_2725:
        /* <DEDUP_REMOVED lines=16> */
.L_x_2731:
[----:B------:R-:W-:Y:S05]  /*a4d0*/  BSYNC B3 ;  /* 0x0000000000037941 */ /* 0x000fea0003800000 */
.L_x_2730:
        /* <DEDUP_REMOVED lines=44> */
.L_x_2729:
[----:B------:R-:W-:Y:S05]  /*a7a0*/  BSYNC B2 ;  /* 0x0000000000027941 */ /* 0x000fea0003800000 */
.L_x_2728:
        /* <DEDUP_REMOVED lines=16> */
.L_x_2732:
        /* <DEDUP_REMOVED lines=12> */
.L_x_2735:
[----:B------:R-:W-:-:S07]  /*a970*/  MOV R88, R122 ;  /* 0x0000007a00587202 */ /* 0x000fce0000000f00 */
.L_x_2736:
[----:B------:R-:W-:Y:S05]  /*a980*/  BSYNC B2 ;  /* 0x0000000000027941 */ /* 0x000fea0003800000 */
.L_x_2734:
        /* <DEDUP_REMOVED lines=16> */
.L_x_2740:
[----:B------:R-:W-:Y:S05]  /*aa90*/  BSYNC B3 ;  /* 0x0000000000037941 */ /* 0x000fea0003800000 */
.L_x_2739:
        /* <DEDUP_REMOVED lines=44> */
.L_x_2738:
[----:B------:R-:W-:Y:S05]  /*ad60*/  BSYNC B2 ;  /* 0x0000000000027941 */ /* 0x000fea0003800000 */
.L_x_2737:
[----:B------:R-:W-:Y:S01]  /*ad70*/  I2FP.F32.U32 R69, R88 ;  /* 0x0000005800457245 */ /* 0x000fe20000201000 */
[----:B------:R-:W-:-:S04]  /*ad80*/  IMAD.U32 R135, R62, 0x10000, RZ ;  /* 0x000100003e877824 */ /* 0x000fc800078e00ff */
[----:B------:R-:W-:Y:S01]  /*ad90*/  FFMA.FTZ R88, R69, R206, 1.1641532182693481445e-10 ;  /* 0x2f00000045587423 */ /* 0x000fe200000100ce */
[----:B------:R-:W-:Y:S01]  /*ada0*/  FMUL.FTZ R69, R135, R204 ;  /* 0x000000cc87457220 */ /* 0x000fe20000410000 */
[----:B------:R-:W-:-:S03]  /*adb0*/  @P0 SHF.L.U32 R135, R66, 0x10, RZ ;  /* 0x0000001042870819 */ /* 0x000fc600000006ff */
[----:B------:R-:W-:-:S04]  /*adc0*/  FSETP.GTU.FTZ.AND P3, PT, R88, R205, PT ;  /* 0x000000cd5800720b */ /* 0x000fc80003f7c000 */
[----:B------:R-:W-:Y:S02]  /*add0*/  FSEL R69, R69, RZ, !P3 ;  /* 0x000000ff45457208 */ /* 0x000fe40005800000 */
[----:B------:R-:W-:-:S03]  /*ade0*/  SEL R88, RZ, 0x1, P3 ;  /* 0x00000001ff587807 */ /* 0x000fc60001800000 */
[----:B------:R-:W-:-:S04]  /*adf0*/  FADD.FTZ R176, R69, R176 ;  /* 0x000000b045b07221 */ /* 0x000fc80000010000 */
[----:B------:R-:W-:-:S07]  /*ae00*/  @P0 FADD.FTZ R176, R135, R176 ;  /* 0x000000b087b00221 */ /* 0x000fce0000010000 */
.L_x_2733:
        /* <DEDUP_REMOVED lines=12> */
.L_x_2742:
[----:B------:R-:W-:-:S07]  /*aed0*/  IMAD.MOV.U32 R145, RZ, RZ, R122 ;  /* 0x000000ffff917224 */ /* 0x000fce00078e007a */
.L_x_2743:
[----:B------:R-:W-:Y:S05]  /*aee0*/  BSYNC B2 ;  /* 0x0000000000027941 */ /* 0x000fea0003800000 */
.L_x_2741:
        /* <DEDUP_REMOVED lines=16> */
.L_x_2747:
[----:B------:R-:W-:Y:S05]  /*aff0*/  BSYNC B3 ;  /* 0x0000000000037941 */ /* 0x000fea0003800000 */
.L_x_2746:
        /* <DEDUP_REMOVED lines=44> */
.L_x_2745:
[----:B------:R-:W-:Y:S05]  /*b2c0*/  BSYNC B2 ;  /* 0x0000000000027941 */ /* 0x000fea0003800000 */
.L_x_2744:
        /* <DEDUP_REMOVED lines=14> */
.L_x_2748:
        /* <DEDUP_REMOVED lines=12> */
.L_x_2751:
[----:B------:R-:W-:-:S07]  /*b470*/  MOV R70, R122 ;  /* 0x0000007a00467202 */ /* 0x000fce0000000f00 */
.L_x_2752:
[----:B------:R-:W-:Y:S05]  /*b480*/  BSYNC B2 ;  /* 0x0000000000027941 */ /* 0x000fea0003800000 */
.L_x_2750:
        /* <DEDUP_REMOVED lines=16> */
.L_x_2756:
[----:B------:R-:W-:Y:S05]  /*b590*/  BSYNC B3 ;  /* 0x0000000000037941 */ /* 0x000fea0003800000 */
.L_x_2755:
        /* <DEDUP_REMOVED lines=44> */
.L_x_2754:
[----:B------:R-:W-:Y:S05]  /*b860*/  BSYNC B2 ;  /* 0x0000000000027941 */ /* 0x000fea0003800000 */
.L_x_2753:
[----:B------:R-:W-:Y:S02]  /*b870*/  I2FP.F32.U32 R69, R70 ;  /* 0x0000004600457245 */ /* 0x000fe40000201000 */
[----:B------:R-:W-:-:S05]  /*b880*/  PRMT R70, R62, 0x7632, R70 ;  /* 0x000076323e467816 */ /* 0x000fca0000000046 */
[----:B------:R-:W-:Y:S02]  /*b890*/  IMAD.U32 R87, R70, 0x10000, RZ ;  /* 0x0001000046577824 */ /* 0x000fe400078e00ff */
[----:B------:R-:W-:Y:S01]  /*b8a0*/  FFMA.FTZ R70, R69, R206, 1.1641532182693481445e-10 ;  /* 0x2f00000045467423 */ /* 0x000fe200000100ce */
[----:B------:R-:W-:Y:S01]  /*b8b0*/  @P0 PRMT R69, R66, 0x7632, R69 ;  /* 0x0000763242450816 */ /* 0x000fe20000000045 */
[----:B------:R-:W-:-:S03]  /*b8c0*/  FMUL.FTZ R87, R87, R204 ;  /* 0x000000cc57577220 */ /* 0x000fc60000410000 */
[----:B------:R-:W-:Y:S02]  /*b8d0*/  FSETP.GTU.FTZ.AND P4, PT, R70, R205, PT ;  /* 0x000000cd4600720b */ /* 0x000fe40003f9c000 */
[----:B------:R-:W-:Y:S02]  /*b8e0*/  @P0 SHF.L.U32 R134, R69, 0x10, RZ ;  /* 0x0000001045860819 */ /* 0x000fe400000006ff */
[----:B------:R-:W-:Y:S02]  /*b8f0*/  FSEL R70, R87, RZ, !P4 ;  /* 0x000000ff57467208 */ /* 0x000fe40006000000 */
[----:B------:R-:W-:-:S03]  /*b900*/  SEL R87, RZ, 0x1, P4 ;  /* 0x00000001ff577807 */ /* 0x000fc60002000000 */
[----:B------:R-:W-:-:S04]  /*b910*/  FADD.FTZ R173, R70, R173 ;  /* 0x000000ad46ad7221 */ /* 0x000fc80000010000 */
[----:B------:R-:W-:-:S07]  /*b920*/  @P0 FADD.FTZ R173, R134, R173 ;  /* 0x000000ad86ad0221 */ /* 0x000fce0000010000 */
.L_x_2749:
        /* <DEDUP_REMOVED lines=12> */
.L_x_2758:
[----:B------:R-:W-:-:S07]  /*b9f0*/  IMAD.MOV.U32 R70, RZ, RZ, R122 ;  /* 0x000000ffff467224 */ /* 0x000fce00078e007a */
.L_x_2759:
[----:B------:R-:W-:Y:S05]  /*ba00*/  BSYNC B2 ;  /* 0x0000000000027941 */ /* 0x000fea0003800000 */
.L_x_2757:
        /* <DEDUP_REMOVED lines=16> */
.L_x_2763:
[----:B------:R-:W-:Y:S05]  /*bb10*/  BSYNC B3 ;  /* 0x0000000000037941 */ /* 0x000fea0003800000 */
.L_x_2762:
        /* <DEDUP_REMOVED lines=44> */
.L_x_2761:
[----:B------:R-:W-:Y:S05]  /*bde0*/  BSYNC B2 ;  /* 0x0000000000027941 */ /* 0x000fea0003800000 */
.L_x_2760:
        /* <DEDUP_REMOVED lines=14> */
.L_x_2764:
        /* <DEDUP_REMOVED lines=12> */
.L_x_2767:
[----:B------:R-:W-:-:S07]  /*bf90*/  MOV R86, R122 ;  /* 0x0000007a00567202 */ /* 0x000fce0000000f00 */
.L_x_2768:
[----:B------:R-:W-:Y:S05]  /*bfa0*/  BSYNC B2 ;  /* 0x0000000000027941 */ /* 0x000fea0003800000 */
.L_x_2766:
        /* <DEDUP_REMOVED lines=16> */
.L_x_2772:
[----:B------:R-:W-:Y:S05]  /*c0b0*/  BSYNC B3 ;  /* 0x0000000000037941 */ /* 0x000fea0003800000 */
.L_x_2771:
        /* <DEDUP_REMOVED lines=44> */
.L_x_2770:
[----:B------:R-:W-:Y:S05]  /*c380*/  BSYNC B2 ;  /* 0x0000000000027941 */ /* 0x000fea0003800000 */
.L_x_2769:
        /* <DEDUP_REMOVED lines=10> */
.L_x_2765:
        /* <DEDUP_REMOVED lines=12> */
.L_x_2774:
[----:B------:R-:W-:-:S07]  /*c4f0*/  IMAD.MOV.U32 R190, RZ, RZ, R122 ;  /* 0x000000ffffbe7224 */ /* 0x000fce00078e007a */
.L_x_2775:
[----:B------:R-:W-:Y:S05]  /*c500*/  BSYNC B2 ;  /* 0x0000000000027941 */ /* 0x000fea0003800000 */
.L_x_2773:
        /* <DEDUP_REMOVED lines=16> */
.L_x_2779:
[----:B------:R-:W-:Y:S05]  /*c610*/  BSYNC B3 ;  /* 0x0000000000037941 */ /* 0x000fea0003800000 */
.L_x_2778:
        /* <DEDUP_REMOVED lines=44> */
.L_x_2777:
[----:B------:R-:W-:Y:S05]  /*c8e0*/  BSYNC B2 ;  /* 0x0000000000027941 */ /* 0x000fea0003800000 */
.L_x_2776:
        /* <DEDUP_REMOVED lines=14> */
.L_x_2780:
        /* <DEDUP_REMOVED lines=12> */
.L_x_2783:
[----:B------:R-:W-:-:S07]  /*ca90*/  MOV R84, R122 ;  /* 0x0000007a00547202 */ /* 0x000fce0000000f00 */
.L_x_2784:
[----:B------:R-:W-:Y:S05]  /*caa0*/  BSYNC B2 ;  /* 0x0000000000027941 */ /* 0x000fea0003800000 */
.L_x_2782:
        /* <DEDUP_REMOVED lines=16> */
.L_x_2788:
[----:B------:R-:W-:Y:S05]  /*cbb0*/  BSYNC B3 ;  /* 0x0000000000037941 */ /* 0x000fea0003800000 */
.L_x_2787:
        /* <DEDUP_REMOVED lines=42> */
[----:B------:R-:W-:Y:S02]  /*ce60*/  LOP3.LUT R148, R69, R70, R79, 0x96, !PT ;  /* 0x0000004645947212 */ /* 0x000fe400078e964f */
[----:B------:R-:W-:-:S07]  /*ce70*/  MOV R124, R68 ;  /* 0x00000044007c7202 */ /* 0x000fce0000000f00 */
.L_x_2786:
[----:B------:R-:W-:Y:S05]  /*ce80*/  BSYNC B2 ;  /* 0x0000000000027941 */ /* 0x000fea0003800000 */
.L_x_2785:
[----:B------:R-:W-:Y:S02]  /*ce90*/  I2FP.F32.U32 R69, R84 ;  /* 0x0000005400457245 */ /* 0x000fe40000201000 */
[----:B------:R-:W-:-:S03]  /*cea0*/  PRMT R68, R63, 0x7632, R68 ;  /* 0x000076323f447816 */ /* 0x000fc60000000044 */
[----:B------:R-:W-:Y:S02]  /*ceb0*/  FFMA.FTZ R206, R69, R206, 1.1641532182693481445e-10 ;  /* 0x2f00000045ce7423 */ /* 0x000fe400000100ce */
[----:B------:R-:W-:Y:S01]  /*cec0*/  IMAD.U32 R71, R68, 0x10000, RZ ;  /* 0x0001000044477824 */ /* 0x000fe200078e00ff */
[----:B------:R-:W-:Y:S02]  /*ced0*/  @P0 PRMT R68, R67, 0x7632, R68 ;  /* 0x0000763243440816 */ /* 0x000fe40000000044 */
[----:B------:R-:W-:Y:S01]  /*cee0*/  FSETP.GTU.FTZ.AND P2, PT, R206, R205, PT ;  /* 0x000000cdce00720b */ /* 0x000fe20003f5c000 */
[----:B------:R-:W-:Y:S01]  /*cef0*/  FMUL.FTZ R71, R71, R204 ;  /* 0x000000cc47477220 */ /* 0x000fe20000410000 */
[----:B------:R-:W-:Y:S02]  /*cf00*/  @P0 SHF.L.U32 R69, R68, 0x10, RZ ;  /* 0x0000001044450819 */ /* 0x000fe400000006ff */
[----:B------:R-:W-:Y:S02]  /*cf10*/  SEL R84, RZ, 0x1, P2 ;  /* 0x00000001ff547807 */ /* 0x000fe40001000000 */
[----:B------:R-:W-:-:S05]  /*cf20*/  FSEL R71, R71, RZ, !P2 ;  /* 0x000000ff47477208 */ /* 0x000fca0005000000 */
[----:B------:R-:W-:-:S04]  /*cf30*/  FADD.FTZ R190, R71, R190 ;  /* 0x000000be47be7221 */ /* 0x000fc80000010000 */
[----:B------:R-:W-:-:S07]  /*cf40*/  @P0 FADD.FTZ R190, R69, R190 ;  /* 0x000000be45be0221 */ /* 0x000fce0000010000 */
.L_x_2781:
[----:B------:R-:W-:Y:S01]  /*cf50*/  SEL R71, RZ, 0x1000000, P5 ;  /* 0x01000000ff477807 */ /* 0x000fe20002800000 */
[----:B------:R-:W-:Y:S01]  /*cf60*/  IMAD.SHL.U32 R208, R199, 0x8, RZ ;  /* 0x00000008c7d07824 */ /* 0x000fe200078e00ff */
        /* <DEDUP_REMOVED lines=17> */
[C---:B------:R-:W-:Y:S02]  /*d080*/  LEA.HI.X R203, R199.reuse, UR11, RZ, 0x4, P0 ;  /* 0x0000000bc7cb7c11 */ /* 0x040fe400080f24ff */
[----:B------:R-:W-:Y:S02]  /*d090*/  SHF.L.U64.HI R210, R199, 0x3, RZ ;  /* 0x00000003c7d27819 */ /* 0x000fe400000102ff */
[----:B------:R-:W-:-:S02]  /*d0a0*/  IADD3 R134, P0, R208, UR6, RZ ;  /* 0x00000006d0867c10 */ /* 0x000fc4000ff1e0ff */
[----:B------:R-:W-:Y:S02]  /*d0b0*/  LOP3.LUT R211, R69, R70, R211, 0xfe, !PT ;  /* 0x0000004645d37212 */ /* 0x000fe400078efed3 */
[----:B------:R-:W-:Y:S02]  /*d0c0*/  LOP3.LUT R204, R204, R68, R206, 0xfe, !PT ;  /* 0x00000044cccc7212 */ /* 0x000fe400078efece */
[----:B------:R-:W-:Y:S02]  /*d0d0*/  F2FP.BF16.F32.PACK_AB R71, R190, R187 ;  /* 0x000000bbbe47723e */ /* 0x000fe400000010ff */
[----:B------:R-:W-:Y:S02]  /*d0e0*/  F2FP.BF16.F32.PACK_AB R70, R173, R176 ;  /* 0x000000b0ad46723e */ /* 0x000fe400000010ff */
[----:B------:R-:W-:Y:S02]  /*d0f0*/  F2FP.BF16.F32.PACK_AB R69, R166, R163 ;  /* 0x000000a3a645723e */ /* 0x000fe400000010ff */
[----:B------:R-:W-:-:S02]  /*d100*/  F2FP.BF16.F32.PACK_AB R68, R154, R151 ;  /* 0x000000979a44723e */ /* 0x000fc400000010ff */
        /* <DEDUP_REMOVED lines=14> */
[----:B------:R-:W-:-:S02]  /*d1f0*/  LOP3.LUT R69, R91, 0xff, RZ, 0xc0, !PT ;  /* 0x000000ff5b457812 */ /* 0x000fc400078ec0ff */
[----:B------:R-:W-:Y:S01]  /*d200*/  LOP3.LUT R205, R68, 0xff00, R71, 0xf8, !PT ;  /* 0x0000ff0044cd7812 */ /* 0x000fe200078ef847 */
[----:B------:R-:W-:Y:S01]  /*d210*/  IMAD.WIDE.U32 R70, R70, 0x10000, RZ ;  /* 0x0001000046467825 */ /* 0x000fe200078e00ff */
[----:B------:R-:W-:Y:S02]  /*d220*/  IADD3 R202, P0, R208, UR12, RZ ;  /* 0x0000000cd0ca7c10 */ /* 0x000fe4000ff1e0ff */
[----:B------:R-:W-:Y:S01]  /*d230*/  LOP3.LUT R205, R205, 0xff, R88, 0xf8, !PT ;  /* 0x000000ffcdcd7812 */ /* 0x000fe200078ef858 */
[----:B------:R-:W-:Y:S01]  /*d240*/  IMAD.WIDE.U32 R68, R69, 0x100, RZ ;  /* 0x0000010045447825 */ /* 0x000fe200078e00ff */
[----:B------:R-:W-:Y:S02]  /*d250*/  IADD3.X R203, R210, UR13, RZ, P0, !PT ;  /* 0x0000000dd2cb7c10 */ /* 0x000fe400087fe4ff */
[----:B------:R-:W-:Y:S02]  /*d260*/  LOP3.LUT R205, R71, R205, R135, 0xfe, !PT ;  /* 0x000000cd47cd7212 */ /* 0x000fe400078efe87 */
[----:B------:R-:W-:-:S02]  /*d270*/  LOP3.LUT R207, R68, R134, R70, 0xfe, !PT ;  /* 0x0000008644cf7212 */ /* 0x000fc400078efe46 */
[----:B------:R-:W-:Y:S02]  /*d280*/  LOP3.LUT R69, R205, R69, RZ, 0xfc, !PT ;  /* 0x00000045cd457212 */ /* 0x000fe400078efcff */
[----:B------:R-:W-:-:S05]  /*d290*/  LOP3.LUT R68, R207, 0xff, R92, 0xf8, !PT ;  /* 0x000000ffcf447812 */ /* 0x000fca00078ef85c */
[----:B------:R1:W-:Y:S02]  /*d2a0*/  STG.E.64 desc[UR4][R202.64], R68 ;  /* 0x00000044ca007986 */ /* 0x0003e4000c101b04 */
.L_x_2789:
[----:B------:R-:W-:-:S07]  /*d2b0*/  IADD3 R199, R199, 0x20, RZ ;  /* 0x00000020c7c77810 */ /* 0x000fce0007ffe0ff */
.L_x_2660:
[----:B------:R-:W-:Y:S05]  /*d2c0*/  BSYNC B1 ;  /* 0x0000000000017941 */ /* 0x000fea0003800000 */
.L_x_2659:
        /* <DEDUP_REMOVED lines=29> */
.L_x_2793:
[----:B------:R-:W-:-:S07]  /*d4a0*/  IMAD.MOV.U32 R153, RZ, RZ, R122 ;  /* 0x000000ffff997224 */ /* 0x000fce00078e007a */
.L_x_2794:
[----:B------:R-:W-:Y:S05]  /*d4b0*/  BSYNC B2 ;  /* 0x0000000000027941 */ /* 0x000fea0003800000 */
.L_x_2792:
        /* <DEDUP_REMOVED lines=16> */
.L_x_2798:
[----:B------:R-:W-:Y:S05]  /*d5c0*/  BSYNC B3 ;  /* 0x0000000000037941 */ /* 0x000fea0003800000 */
.L_x_2797:
[C---:B------:R-:W-:Y:S01]  /*d5d0*/  IMAD.HI.U32 R122, R59.reuse, -0x326172a9, RZ ;  /* 0xcd9e8d573b7a7827 */ /* 0x040fe200078e00ff */
        /* <DEDUP_REMOVED lines=43> */
.L_x_2796:
[----:B------:R-:W-:Y:S05]  /*d890*/  BSYNC B2 ;  /* 0x0000000000027941 */ /* 0x000fea0003800000 */
.L_x_2795:
[----:B------:R-:W0:Y:S01]  /*d8a0*/  LDC R205, c[0x0][0x294] ;  /* 0x0000a500ffcd7b82 */ /* 0x000e220000000800 */
[----:B------:R-:W-:Y:S01]  /*d8b0*/  I2FP.F32.U32 R145, R153 ;  /* 0x0000009900917245 */ /* 0x000fe20000201000 */
[----:B------:R-:W-:Y:S01]  /*d8c0*/  IMAD.MOV.U32 R206, RZ, RZ, 0x2f800000 ;  /* 0x2f800000ffce7424 */ /* 0x000fe200078e00ff */
[----:B------:R-:W-:Y:S01]  /*d8d0*/  ISETP.NE.U32.AND P2, PT, R134, RZ, PT ;  /* 0x000000ff8600720c */ /* 0x000fe20003f45070 */
[C---:B-----5:R-:W-:Y:S01]  /*d8e0*/  IMAD.U32 R153, R68.reuse, 0x10000, RZ ;  /* 0x0001000044997824 */ /* 0x060fe200078e00ff */
        /* <DEDUP_REMOVED lines=16> */
.L_x_2799:
        /* <DEDUP_REMOVED lines=12> */
.L_x_2802:
[----:B------:R-:W-:-:S07]  /*dab0*/  IMAD.MOV.U32 R92, RZ, RZ, R122 ;  /* 0x000000ffff5c7224 */ /* 0x000fce00078e007a */
.L_x_2803:
[----:B------:R-:W-:Y:S05]  /*dac0*/  BSYNC B2 ;  /* 0x0000000000027941 */ /* 0x000fea0003800000 */
.L_x_2801:
        /* <DEDUP_REMOVED lines=16> */
.L_x_2807:
[----:B------:R-:W-:Y:S05]  /*dbd0*/  BSYNC B3 ;  /* 0x0000000000037941 */ /* 0x000fea0003800000 */
.L_x_2806:
        /* <DEDUP_REMOVED lines=44> */
.L_x_2805:
[----:B------:R-:W-:Y:S05]  /*dea0*/  BSYNC B2 ;  /* 0x0000000000027941 */ /* 0x000fea0003800000 */
.L_x_2804:
        /* <DEDUP_REMOVED lines=10> */
.L_x_2800:
        /* <DEDUP_REMOVED lines=12> */
.L_x_2809:
[----:B------:R-:W-:-:S07]  /*e010*/  MOV R145, R122 ;  /* 0x0000007a00917202 */ /* 0x000fce0000000f00 */
.L_x_2810:
[----:B------:R-:W-:Y:S05]  /*e020*/  BSYNC B2 ;  /* 0x0000000000027941 */ /* 0x000fea0003800000 */
.L_x_2808:
        /* <DEDUP_REMOVED lines=16> */
.L_x_2814:
[----:B------:R-:W-:Y:S05]  /*e130*/  BSYNC B3 ;  /* 0x0000000000037941 */ /* 0x000fea0003800000 */
.L_x_2813:
        /* <DEDUP_REMOVED lines=42> */
[----:B------:R-:W-:Y:S01]  /*e3e0*/  IMAD.MOV.U32 R135, RZ, RZ, RZ ;  /* 0x000000ffff877224 */ /* 0x000fe200078e00ff */
[----:B------:R-:W-:-:S07]  /*e3f0*/  MOV R124, R134 ;  /* 0x00000086007c7202 */ /* 0x000fce0000000f00 */
.L_x_2812:
[----:B------:R-:W-:Y:S05]  /*e400*/  BSYNC B2 ;  /* 0x0000000000027941 */ /* 0x000fea0003800000 */
.L_x_2811:
        /* <DEDUP_REMOVED lines=16> */
.L_x_2815:
        /* <DEDUP_REMOVED lines=12> */
.L_x_2818:
[----:B------:R-:W-:-:S07]  /*e5d0*/  IMAD.MOV.U32 R68, RZ, RZ, R122 ;  /* 0x000000ffff447224 */ /* 0x000fce00078e007a */
.L_x_2819:
[----:B------:R-:W-:Y:S05]  /*e5e0*/  BSYNC B2 ;  /* 0x0000000000027941 */ /* 0x000fea0003800000 */
.L_x_2817:
        /* <DEDUP_REMOVED lines=16> */
.L_x_2823:
[----:B------:R-:W-:Y:S05]  /*e6f0*/  BSYNC B3 ;  /* 0x0000000000037941 */ /* 0x000fea0003800000 */
.L_x_2822:
        /* <DEDUP_REMOVED lines=44> */
.L_x_2821:
[----:B------:R-:W-:Y:S05]  /*e9c0*/  BSYNC B2 ;  /* 0x0000000000027941 */ /* 0x000fea0003800000 */
.L_x_2820:
[----:B------:R-:W-:Y:S02]  /*e9d0*/  I2FP.F32.U32 R91, R68 ;  /* 0x00000044005b7245 */ /* 0x000fe40000201000 */
[----:B------:R-:W-:-:S04]  /*e9e0*/  PRMT R68, R60, 0x7632, R68 ;  /* 0x000076323c447816 */ /* 0x000fc80000000044 */
[----:B------:R-:W-:Y:S01]  /*e9f0*/  SHF.L.U32 R135, R68, 0x10, RZ ;  /* 0x0000001044877819 */ /* 0x000fe200000006ff */
[----:B------:R-:W-:-:S04]  /*ea00*/  FFMA.FTZ R68, R91, R206, 1.1641532182693481445e-10 ;  /* 0x2f0000005b447423 */ /* 0x000fc800000100ce */
[----:B------:R-:W-:Y:S01]  /*ea10*/  FMUL.FTZ R135, R135, R204 ;  /* 0x000000cc87877220 */ /* 0x000fe20000410000 */
[----:B------:R-:W-:Y:S02]  /*ea20*/  FSETP.GTU.FTZ.AND P3, PT, R68, R205, PT ;  /* 0x000000cd4400720b */ /* 0x000fe40003f7c000 */
[----:B------:R-:W-:Y:S02]  /*ea30*/  @P0 PRMT R68, R64, 0x7632, R68 ;  /* 0x0000763240440816 */ /* 0x000fe40000000044 */
[----:B------:R-:W-:Y:S02]  /*ea40*/  FSEL R135, R135, RZ, !P3 ;  /* 0x000000ff87877208 */ /* 0x000fe40005800000 */
[----:B------:R-:W-:Y:S01]  /*ea50*/  SEL R91, RZ, 0x1, P3 ;  /* 0x00000001ff5b7807 */ /* 0x000fe20001800000 */
[----:B------:R-:W-:Y:S02]  /*ea60*/  @P0 IMAD.U32 R145, R68, 0x10000, RZ ;  /* 0x0001000044910824 */ /* 0x000fe400078e00ff */
[----:B------:R-:W-:-:S04]  /*ea70*/  FADD.FTZ R156, R135, R156 ;  /* 0x0000009c879c7221 */ /* 0x000fc80000010000 */
[----:B------:R-:W-:-:S07]  /*ea80*/  @P0 FADD.FTZ R156, R145, R156 ;  /* 0x0000009c919c0221 */ /* 0x000fce0000010000 */
.L_x_2816:
        /* <DEDUP_REMOVED lines=12> */
.L_x_2825:
[----:B------:R-:W-:-:S07]  /*eb50*/  MOV R68, R122 ;  /* 0x0000007a00447202 */ /* 0x000fce0000000f00 */
.L_x_2826:
[----:B------:R-:W-:Y:S05]  /*eb60*/  BSYNC B2 ;  /* 0x0000000000027941 */ /* 0x000fea0003800000 */
.L_x_2824:
        /* <DEDUP_REMOVED lines=16> */
.L_x_2830:
[----:B------:R-:W-:Y:S05]  /*ec70*/  BSYNC B3 ;  /* 0x0000000000037941 */ /* 0x000fea0003800000 */
.L_x_2829:
        /* <DEDUP_REMOVED lines=44> */
.L_x_2828:
[----:B------:R-:W-:Y:S05]  /*ef40*/  BSYNC B2 ;  /* 0x0000000000027941 */ /* 0x000fea0003800000 */
.L_x_2827:
        /* <DEDUP_REMOVED lines=16> */
.L_x_2831:
        /* <DEDUP_REMOVED lines=12> */
.L_x_2834:
[----:B------:R-:W-:-:S07]  /*f110*/  IMAD.MOV.U32 R90, RZ, RZ, R122 ;  /* 0x000000ffff5a7224 */ /* 0x000fce00078e007a */
.L_x_2835:
[----:B------:R-:W-:Y:S05]  /*f120*/  BSYNC B2 ;  /* 0x0000000000027941 */ /* 0x000fea0003800000 */
.L_x_2833:
        /* <DEDUP_REMOVED lines=16> */
.L_x_2839:
[----:B------:R-:W-:Y:S05]  /*f230*/  BSYNC B3 ;  /* 0x0000000000037941 */ /* 0x000fea0003800000 */
.L_x_2838:
        /* <DEDUP_REMOVED lines=44> */
.L_x_2837:
[----:B------:R-:W-:Y:S05]  /*f500*/  BSYNC B2 ;  /* 0x0000000000027941 */ /* 0x000fea0003800000 */
.L_x_2836:
        /* <DEDUP_REMOVED lines=10> */
.L_x_2832:
        /* <DEDUP_REMOVED lines=12> */
.L_x_2841:
[----:B------:R-:W-:-:S07]  /*f670*/  MOV R168, R122 ;  /* 0x0000007a00a87202 */ /* 0x000fce0000000f00 */
.L_x_2842:
[----:B------:R-:W-:Y:S05]  /*f680*/  BSYNC B2 ;  /* 0x0000000000027941 */ /* 0x000fea0003800000 */
.L_x_2840:
        /* <DEDUP_REMOVED lines=16> */
.L_x_2846:
[----:B------:R-:W-:Y:S05]  /*f790*/  BSYNC B3 ;  /* 0x0000000000037941 */ /* 0x000fea0003800000 */
.L_x_2845:
        /* <DEDUP_REMOVED lines=44> */
.L_x_2844:
[----:B------:R-:W-:Y:S05]  /*fa60*/  BSYNC B2 ;  /* 0x0000000000027941 */ /* 0x000fea0003800000 */
.L_x_2843:
        /* <DEDUP_REMOVED lines=16> */
.L_x_2847:
        /* <DEDUP_REMOVED lines=12> */
.L_x_2850:
[----:B------:R-:W-:-:S07]  /*fc30*/  IMAD.MOV.U32 R89, RZ, RZ, R122 ;  /* 0x000000ffff597224 */ /* 0x000fce00078e007a */
.L_x_2851:
[----:B------:R-:W-:Y:S05]  /*fc40*/  BSYNC B2 ;  /* 0x0000000000027941 */ /* 0x000fea0003800000 */
.L_x_2849:
        /* <DEDUP_REMOVED lines=16> */
.L_x_2855:
[----:B------:R-:W-:Y:S05]  /*fd50*/  BSYNC B3 ;  /* 0x0000000000037941 */ /* 0x000fea0003800000 */
.L_x_2854:
        /* <DEDUP_REMOVED lines=44> */
.L_x_2853:
[----:B------:R-:W-:Y:S05]  /*10020*/  BSYNC B2 ;  /* 0x0000000000027941 */ /* 0x000fea0003800000 */
.L_x_2852:
        /* <DEDUP_REMOVED lines=12> */
.L_x_2848:
        /* <DEDUP_REMOVED lines=12> */
.L_x_2857:
[----:B------:R-:W-:-:S07]  /*101b0*/  MOV R145, R122 ;  /* 0x0000007a00917202 */ /* 0x000fce0000000f00 */
.L_x_2858:
[----:B------:R-:W-:Y:S05]  /*101c0*/  BSYNC B2 ;  /* 0x0000000000027941 */ /* 0x000fea0003800000 */
.L_x_2856:
        /* <DEDUP_REMOVED lines=16> */
.L_x_2862:
[----:B------:R-:W-:Y:S05]  /*102d0*/  BSYNC B3 ;  /* 0x0000000000037941 */ /* 0x000fea0003800000 */
.L_x_2861:
        /* <DEDUP_REMOVED lines=44> */
.L_x_2860:
[----:B------:R-:W-:Y:S05]  /*105a0*/  BSYNC B2 ;  /* 0x0000000000027941 */ /* 0x000fea0003800000 */
.L_x_2859:
        /* <DEDUP_REMOVED lines=16> */
.L_x_2863:
        /* <DEDUP_REMOVED lines=12> */
.L_x_2866:
[----:B------:R-:W-:-:S07]  /*10770*/  IMAD.MOV.U32 R88, RZ, RZ, R122 ;  /* 0x000000ffff587224 */ /* 0x000fce00078e007a */
.L_x_2867:
[----:B------:R-:W-:Y:S05]  /*10780*/  BSYNC B2 ;  /* 0x0000000000027941 */ /* 0x000fea0003800000 */
.L_x_2865:
        /* <DEDUP_REMOVED lines=16> */
.L_x_2871:
[----:B------:R-:W-:Y:S05]  /*10890*/  BSYNC B3 ;  /* 0x0000000000037941 */ /* 0x000fea0003800000 */
.L_x_2870:
        /* <DEDUP_REMOVED lines=44> */
.L_x_2869:
[----:B------:R-:W-:Y:S05]  /*10b60*/  BSYNC B2 ;  /* 0x0000000000027941 */ /* 0x000fea0003800000 */
.L_x_2868:
        /* <DEDUP_REMOVED lines=10> */
.L_x_2864:
        /* <DEDUP_REMOVED lines=12> */
.L_x_2873:
[----:B------:R-:W-:-:S07]  /*10cd0*/  MOV R145, R122 ;  /* 0x0000007a00917202 */ /* 0x000fce0000000f00 */
.L_x_2874:
[----:B------:R-:W-:Y:S05]  /*10ce0*/  BSYNC B2 ;  /* 0x0000000000027941 */ /* 0x000fea0003800000 */
.L_x_2872:
        /* <DEDUP_REMOVED lines=16> */
.L_x_2878:
[----:B------:R-:W-:Y:S05]  /*10df0*/  BSYNC B3 ;  /* 0x0000000000037941 */ /* 0x000fea0003800000 */
.L_x_2877:
        /* <DEDUP_REMOVED lines=44> */
.L_x_2876:
[----:B------:R-:W-:Y:S05]  /*110c0*/  BSYNC B2 ;  /* 0x0000000000027941 */ /* 0x000fea0003800000 */
.L_x_2875:
        /* <DEDUP_REMOVED lines=14> */
.L_x_2879:
        /* <DEDUP_REMOVED lines=12> */
.L_x_2882:
[----:B------:R-:W-:-:S07]  /*11270*/  IMAD.MOV.U32 R70, RZ, RZ, R122 ;  /* 0x000000ffff467224 */ /* 0x000fce00078e007a */
.L_x_2883:
[----:B------:R-:W-:Y:S05]  /*11280*/  BSYNC B2 ;  /* 0x0000000000027941 */ /* 0x000fea0003800000 */
.L_x_2881:
        /* <DEDUP_REMOVED lines=16> */
.L_x_2887:
[----:B------:R-:W-:Y:S05]  /*11390*/  BSYNC B3 ;  /* 0x0000000000037941 */ /* 0x000fea0003800000 */
.L_x_2886:
        /* <DEDUP_REMOVED lines=44> */
.L_x_2885:
[----:B------:R-:W-:Y:S05]  /*11660*/  BSYNC B2 ;  /* 0x0000000000027941 */ /* 0x000fea0003800000 */
.L_x_2884:
        /* <DEDUP_REMOVED lines=12> */
.L_x_2880:
        /* <DEDUP_REMOVED lines=12> */
.L_x_2889:
[----:B------:R-:W-:-:S07]  /*117f0*/  MOV R70, R122 ;  /* 0x0000007a00467202 */ /* 0x000fce0000000f00 */
.L_x_2890:
[----:B------:R-:W-:Y:S05]  /*11800*/  BSYNC B2 ;  /* 0x0000000000027941 */ /* 0x000fea0003800000 */
.L_x_2888:
        /* <DEDUP_REMOVED lines=16> */
.L_x_2894:
[----:B------:R-:W-:Y:S05]  /*11910*/  BSYNC B3 ;  /* 0x0000000000037941 */ /* 0x000fea0003800000 */
.L_x_2893:
        /* <DEDUP_REMOVED lines=44> */
.L_x_2892:
[----:B------:R-:W-:Y:S05]  /*11be0*/  BSYNC B2 ;  /* 0x0000000000027941 */ /* 0x000fea0003800000 */
.L_x_2891:
        /* <DEDUP_REMOVED lines=14> */
.L_x_2895:
        /* <DEDUP_REMOVED lines=12> */
.L_x_2898:
[----:B------:R-:W-:-:S07]  /*11d90*/  IMAD.MOV.U32 R86, RZ, RZ, R122 ;  /* 0x000000ffff567224 */ /* 0x000fce00078e007a */
.L_x_2899:
[----:B------:R-:W-:Y:S05]  /*11da0*/  BSYNC B2 ;  /* 0x0000000000027941 */ /* 0x000fea0003800000 */
.L_x_2897:
        /* <DEDUP_REMOVED lines=16> */
.L_x_2903:
[----:B------:R-:W-:Y:S05]  /*11eb0*/  BSYNC B3 ;  /* 0x0000000000037941 */ /* 0x000fea0003800000 */
.L_x_2902:
        /* <DEDUP_REMOVED lines=44> */
.L_x_2901:
[----:B------:R-:W-:Y:S05]  /*12180*/  BSYNC B2 ;  /* 0x0000000000027941 */ /* 0x000fea0003800000 */
.L_x_2900:
        /* <DEDUP_REMOVED lines=10> */
.L_x_2896:
        /* <DEDUP_REMOVED lines=12> */
.L_x_2905:
[----:B------:R-:W-:-:S07]  /*122f0*/  MOV R192, R122 ;  /* 0x0000007a00c07202 */ /* 0x000fce0000000f00 */
.L_x_2906:
[----:B------:R-:W-:Y:S05]  /*12300*/  BSYNC B2 ;  /* 0x0000000000027941 */ /* 0x000fea0003800000 */
.L_x_2904:
        /* <DEDUP_REMOVED lines=16> */
.L_x_2910:
[----:B------:R-:W-:Y:S05]  /*12410*/  BSYNC B3 ;  /* 0x0000000000037941 */ /* 0x000fea0003800000 */
.L_x_2909:
        /* <DEDUP_REMOVED lines=44> */
.L_x_2908:
[----:B------:R-:W-:Y:S05]  /*126e0*/  BSYNC B2 ;  /* 0x0000000000027941 */ /* 0x000fea0003800000 */
.L_x_2907:
        /* <DEDUP_REMOVED lines=14> */
.L_x_2911:
        /* <DEDUP_REMOVED lines=12> */
.L_x_2914:
[----:B------:R-:W-:-:S07]  /*12890*/  IMAD.MOV.U32 R84, RZ, RZ, R122 ;  /* 0x000000ffff547224 */ /* 0x000fce00078e007a */
.L_x_2915:
[----:B------:R-:W-:Y:S05]  /*128a0*/  BSYNC B2 ;  /* 0x0000000000027941 */ /* 0x000fea0003800000 */
.L_x_2913:
        /* <DEDUP_REMOVED lines=16> */
.L_x_2919:
[----:B------:R-:W-:Y:S05]  /*129b0*/  BSYNC B3 ;  /* 0x0000000000037941 */ /* 0x000fea0003800000 */
.L_x_2918:
        /* <DEDUP_REMOVED lines=44> */
.L_x_2917:
[----:B------:R-:W-:Y:S05]  /*12c80*/  BSYNC B2 ;  /* 0x0000000000027941 */ /* 0x000fea0003800000 */
.L_x_2916:
        /* <DEDUP_REMOVED lines=12> */
.L_x_2912:
        /* <DEDUP_REMOVED lines=46> */
[----:B------:R-:W-:Y:S02]  /*13030*/  LOP3.LUT R205, R205, 0xff, R88, 0xf8, !PT ;  /* 0x000000ffcdcd7812 */ /* 0x000fe400078ef858 */
[----:B------:R-:W-:Y:S01]  /*13040*/  IADD3.X R203, R210, UR13, RZ, P0, !PT ;  /* 0x0000000dd2cb7c10 */ /* 0x000fe200087fe4ff */
[----:B------:R-:W-:Y:S01]  /*13050*/  IMAD.WIDE.U32 R68, R69, 0x100, RZ ;  /* 0x0000010045447825 */ /* 0x000fe200078e00ff */
[----:B------:R-:W-:-:S02]  /*13060*/  LOP3.LUT R205, R71, R205, R135, 0xfe, !PT ;  /* 0x000000cd47cd7212 */ /* 0x000fc400078efe87 */
[----:B------:R-:W-:Y:S02]  /*13070*/  LOP3.LUT R207, R68, R134, R70, 0xfe, !PT ;  /* 0x0000008644cf7212 */ /* 0x000fe400078efe46 */
[----:B------:R-:W-:Y:S02]  /*13080*/  LOP3.LUT R69, R205, R69, RZ, 0xfc, !PT ;  /* 0x00000045cd457212 */ /* 0x000fe400078efcff */
[----:B------:R-:W-:-:S05]  /*13090*/  LOP3.LUT R68, R207, 0xff, R92, 0xf8, !PT ;  /* 0x000000ffcf447812 */ /* 0x000fca00078ef85c */
[----:B------:R1:W-:Y:S02]  /*130a0*/  STG.E.64 desc[UR4][R202.64], R68 ;  /* 0x00000044ca007986 */ /* 0x0003e4000c101b04 */
.L_x_2920:
[----:B------:R-:W-:-:S07]  /*130b0*/  VIADD R199, R199, 0x20 ;  /* 0x00000020c7c77836 */ /* 0x000fce0000000000 */
.L_x_2791:
[----:B------:R-:W-:Y:S05]  /*130c0*/  BSYNC B1 ;  /* 0x0000000000017941 */ /* 0x000fea0003800000 */
.L_x_2790:
        /* <DEDUP_REMOVED lines=29> */
.L_x_2924:
[----:B------:R-:W-:-:S07]  /*132a0*/  MOV R155, R122 ;  /* 0x0000007a009b7202 */ /* 0x000fce0000000f00 */
.L_x_2925:
[----:B------:R-:W-:Y:S05]  /*132b0*/  BSYNC B2 ;  /* 0x0000000000027941 */ /* 0x000fea0003800000 */
.L_x_2923:
        /* <DEDUP_REMOVED lines=16> */
.L_x_2929:
[----:B------:R-:W-:Y:S05]  /*133c0*/  BSYNC B3 ;  /* 0x0000000000037941 */ /* 0x000fea0003800000 */
.L_x_2928:
        /* <DEDUP_REMOVED lines=44> */
.L_x_2927:
[----:B------:R-:W-:Y:S05]  /*13690*/  BSYNC B2 ;  /* 0x0000000000027941 */ /* 0x000fea0003800000 */
.L_x_2926:
[----:B------:R-:W0:Y:S01]  /*136a0*/  LDC R205, c[0x0][0x294] ;  /* 0x0000a500ffcd7b82 */ /* 0x000e220000000800 */
[----:B------:R-:W-:Y:S01]  /*136b0*/  I2FP.F32.U32 R145, R155 ;  /* 0x0000009b00917245 */ /* 0x000fe20000201000 */
[----:B------:R-:W-:Y:S01]  /*136c0*/  IMAD.MOV.U32 R206, RZ, RZ, 0x2f800000 ;  /* 0x2f800000ffce7424 */ /* 0x000fe200078e00ff */
[----:B------:R-:W-:Y:S02]  /*136d0*/  ISETP.NE.U32.AND P2, PT, R134, RZ, PT ;  /* 0x000000ff8600720c */ /* 0x000fe40003f45070 */
[C---:B-----5:R-:W-:Y:S01]  /*136e0*/  SHF.L.U32 R155, R68.reuse, 0x10, RZ ;  /* 0x00000010449b7819 */ /* 0x060fe200000006ff */
        /* <DEDUP_REMOVED lines=16> */
.L_x_2930:
        /* <DEDUP_REMOVED lines=12> */
.L_x_2933:
[----:B------:R-:W-:-:S07]  /*138b0*/  IMAD.MOV.U32 R92, RZ, RZ, R122 ;  /* 0x000000ffff5c7224 */ /* 0x000fce00078e007a */
.L_x_2934:
[----:B------:R-:W-:Y:S05]  /*138c0*/  BSYNC B2 ;  /* 0x0000000000027941 */ /* 0x000fea0003800000 */
.L_x_2932:
        /* <DEDUP_REMOVED lines=16> */
.L_x_2938:
[----:B------:R-:W-:Y:S05]  /*139d0*/  BSYNC B3 ;  /* 0x0000000000037941 */ /* 0x000fea0003800000 */
.L_x_2937:
        /* <DEDUP_REMOVED lines=44> */
.L_x_2936:
[----:B------:R-:W-:Y:S05]  /*13ca0*/  BSYNC B2 ;  /* 0x0000000000027941 */ /* 0x000fea0003800000 */
.L_x_2935:
        /* <DEDUP_REMOVED lines=10> */
.L_x_2931:
        /* <DEDUP_REMOVED lines=12> */
.L_x_2940:
[----:B------:R-:W-:-:S07]  /*13e10*/  IMAD.MOV.U32 R145, RZ, RZ, R122 ;  /* 0x000000ffff917224 */ /* 0x000fce00078e007a */
.L_x_2941:
[----:B------:R-:W-:Y:S05]  /*13e20*/  BSYNC B2 ;  /* 0x0000000000027941 */ /* 0x000fea0003800000 */
.L_x_2939:
        /* <DEDUP_REMOVED lines=16> */
.L_x_2945:
[----:B------:R-:W-:Y:S05]  /*13f30*/  BSYNC B3 ;  /* 0x0000000000037941 */ /* 0x000fea0003800000 */
.L_x_2944:
        /* <DEDUP_REMOVED lines=44> */
.L_x_2943:
[----:B------:R-:W-:Y:S05]  /*14200*/  BSYNC B2 ;  /* 0x0000000000027941 */ /* 0x000fea0003800000 */
.L_x_2942:
        /* <DEDUP_REMOVED lines=16> */
.L_x_2946:
        /* <DEDUP_REMOVED lines=12> */
.L_x_2949:
[----:B------:R-:W-:-:S07]  /*143d0*/  IMAD.MOV.U32 R68, RZ, RZ, R122 ;  /* 0x000000ffff447224 */ /* 0x000fce00078e007a */
.L_x_2950:
[----:B------:R-:W-:Y:S05]  /*143e0*/  BSYNC B2 ;  /* 0x0000000000027941 */ /* 0x000fea0003800000 */
.L_x_2948:
        /* <DEDUP_REMOVED lines=16> */
.L_x_2954:
[----:B------:R-:W-:Y:S05]  /*144f0*/  BSYNC B3 ;  /* 0x0000000000037941 */ /* 0x000fea0003800000 */
.L_x_2953:
        /* <DEDUP_REMOVED lines=44> */
.L_x_2952:
[----:B------:R-:W-:Y:S05]  /*147c0*/  BSYNC B2 ;  /* 0x0000000000027941 */ /* 0x000fea0003800000 */
.L_x_2951:
        /* <DEDUP_REMOVED lines=12> */
.L_x_2947:
        /* <DEDUP_REMOVED lines=12> */
.L_x_2956:
[----:B------:R-:W-:-:S07]  /*14950*/  IMAD.MOV.U32 R68, RZ, RZ, R122 ;  /* 0x000000ffff447224 */ /* 0x000fce00078e007a */
.L_x_2957:
[----:B------:R-:W-:Y:S05]  /*14960*/  BSYNC B2 ;  /* 0x0000000000027941 */ /* 0x000fea0003800000 */
.L_x_2955:
        /* <DEDUP_REMOVED lines=16> */
.L_x_2961:
[----:B------:R-:W-:Y:S05]  /*14a70*/  BSYNC B3 ;  /* 0x0000000000037941 */ /* 0x000fea0003800000 */
.L_x_2960:
        /* <DEDUP_REMOVED lines=44> */
.L_x_2959:
[----:B------:R-:W-:Y:S05]  /*14d40*/  BSYNC B2 ;  /* 0x0000000000027941 */ /* 0x000fea0003800000 */
.L_x_2958:
        /* <DEDUP_REMOVED lines=16> */
.L_x_2962:
        /* <DEDUP_REMOVED lines=12> */
.L_x_2965:
[----:B------:R-:W-:-:S07]  /*14f10*/  IMAD.MOV.U32 R90, RZ, RZ, R122 ;  /* 0x000000ffff5a7224 */ /* 0x000fce00078e007a */
.L_x_2966:
[----:B------:R-:W-:Y:S05]  /*14f20*/  BSYNC B2 ;  /* 0x0000000000027941 */ /* 0x000fea0003800000 */
.L_x_2964:
        /* <DEDUP_REMOVED lines=16> */
.L_x_2970:
[----:B------:R-:W-:Y:S05]  /*15030*/  BSYNC B3 ;  /* 0x0000000000037941 */ /* 0x000fea0003800000 */
.L_x_2969:
        /* <DEDUP_REMOVED lines=44> */
.L_x_2968:
[----:B------:R-:W-:Y:S05]  /*15300*/  BSYNC B2 ;  /* 0x0000000000027941 */ /* 0x000fea0003800000 */
.L_x_2967:
        /* <DEDUP_REMOVED lines=10> */
.L_x_2963:
        /* <DEDUP_REMOVED lines=12> */
.L_x_2972:
[----:B------:R-:W-:-:S07]  /*15470*/  IMAD.MOV.U32 R170, RZ, RZ, R122 ;  /* 0x000000ffffaa7224 */ /* 0x000fce00078e007a */
.L_x_2973:
[----:B------:R-:W-:Y:S05]  /*15480*/  BSYNC B2 ;  /* 0x0000000000027941 */ /* 0x000fea0003800000 */
.L_x_2971:
        /* <DEDUP_REMOVED lines=16> */
.L_x_2977:
[----:B------:R-:W-:Y:S05]  /*15590*/  BSYNC B3 ;  /* 0x0000000000037941 */ /* 0x000fea0003800000 */
.L_x_2976:
        /* <DEDUP_REMOVED lines=44> */
.L_x_2975:
[----:B------:R-:W-:Y:S05]  /*15860*/  BSYNC B2 ;  /* 0x0000000000027941 */ /* 0x000fea0003800000 */
.L_x_2974:
        /* <DEDUP_REMOVED lines=16> */
.L_x_2978:
        /* <DEDUP_REMOVED lines=12> */
.L_x_2981:
[----:B------:R-:W-:-:S07]  /*15a30*/  IMAD.MOV.U32 R89, RZ, RZ, R122 ;  /* 0x000000ffff597224 */ /* 0x000fce00078e007a */
.L_x_2982:
[----:B------:R-:W-:Y:S05]  /*15a40*/  BSYNC B2 ;  /* 0x0000000000027941 */ /* 0x000fea0003800000 */
.L_x_2980:
        /* <DEDUP_REMOVED lines=16> */
.L_x_2986:
[----:B------:R-:W-:Y:S05]  /*15b50*/  BSYNC B3 ;  /* 0x0000000000037941 */ /* 0x000fea0003800000 */
.L_x_2985:
        /* <DEDUP_REMOVED lines=44> */
.L_x_2984:
[----:B------:R-:W-:Y:S05]  /*15e20*/  BSYNC B2 ;  /* 0x0000000000027941 */ /* 0x000fea0003800000 */
.L_x_2983:
[----:B------:R-:W-:Y:S02]  /*15e30*/  I2FP.F32.U32 R69, R89 ;  /* 0x0000005900457245 */ /* 0x000fe40000201000 */
[----:B------:R-:W-:-:S03]  /*15e40*/  PRMT R89, R61, 0x7632, R89 ;  /* 0x000076323d597816 */ /* 0x000fc60000000059 */
[----:B------:R-:W-:Y:S02]  /*15e50*/  FFMA.FTZ R134, R69, R206, 1.1641532182693481445e-10 ;  /* 0x2f00000045867423 */ /* 0x000fe400000100ce */
[----:B------:R-:W-:-:S03]  /*15e60*/  IMAD.U32 R89, R89, 0x10000, RZ ;  /* 0x0001000059597824 */ /* 0x000fc600078e00ff */
        /* <DEDUP_REMOVED lines=8> */
.L_x_2979:
        /* <DEDUP_REMOVED lines=12> */
.L_x_2988:
[----:B------:R-:W-:-:S07]  /*15fb0*/  IMAD.MOV.U32 R145, RZ, RZ, R122 ;  /* 0x000000ffff917224 */ /* 0x000fce00078e007a */
.L_x_2989:
[----:B------:R-:W-:Y:S05]  /*15fc0*/  BSYNC B2 ;  /* 0x0000000000027941 */ /* 0x000fea0003800000 */
.L_x_2987:
        /* <DEDUP_REMOVED lines=16> */
.L_x_2993:
[----:B------:R-:W-:Y:S05]  /*160d0*/  BSYNC B3 ;  /* 0x0000000000037941 */ /* 0x000fea0003800000 */
.L_x_2992:
        /* <DEDUP_REMOVED lines=44> */
.L_x_2991:
[----:B------:R-:W-:Y:S05]  /*163a0*/  BSYNC B2 ;  /* 0x0000000000027941 */ /* 0x000fea0003800000 */
.L_x_2990:
        /* <DEDUP_REMOVED lines=16> */
.L_x_2994:
        /* <DEDUP_REMOVED lines=12> */
.L_x_2997:
[----:B------:R-:W-:-:S07]  /*16570*/  IMAD.MOV.U32 R88, RZ, RZ, R122 ;  /* 0x000000ffff587224 */ /* 0x000fce00078e007a */
.L_x_2998:
[----:B------:R-:W-:Y:S05]  /*16580*/  BSYNC B2 ;  /* 0x0000000000027941 */ /* 0x000fea0003800000 */
.L_x_2996:
        /* <DEDUP_REMOVED lines=16> */
.L_x_3002:
[----:B------:R-:W-:Y:S05]  /*16690*/  BSYNC B3 ;  /* 0x0000000000037941 */ /* 0x000fea0003800000 */
.L_x_3001:
        /* <DEDUP_REMOVED lines=44> */
.L_x_3000:
[----:B------:R-:W-:Y:S05]  /*16960*/  BSYNC B2 ;  /* 0x0000000000027941 */ /* 0x000fea0003800000 */
.L_x_2999:
        /* <DEDUP_REMOVED lines=10> */
.L_x_2995:
        /* <DEDUP_REMOVED lines=12> */
.L_x_3004:
[----:B------:R-:W-:-:S07]  /*16ad0*/  IMAD.MOV.U32 R145, RZ, RZ, R122 ;  /* 0x000000ffff917224 */ /* 0x000fce00078e007a */
.L_x_3005:
[----:B------:R-:W-:Y:S05]  /*16ae0*/  BSYNC B2 ;  /* 0x0000000000027941 */ /* 0x000fea0003800000 */
.L_x_3003:
        /* <DEDUP_REMOVED lines=16> */
.L_x_3009:
[----:B------:R-:W-:Y:S05]  /*16bf0*/  BSYNC B3 ;  /* 0x0000000000037941 */ /* 0x000fea0003800000 */
.L_x_3008:
        /* <DEDUP_REMOVED lines=44> */
.L_x_3007:
[----:B------:R-:W-:Y:S05]  /*16ec0*/  BSYNC B2 ;  /* 0x0000000000027941 */ /* 0x000fea0003800000 */
.L_x_3006:
        /* <DEDUP_REMOVED lines=14> */
.L_x_3010:
        /* <DEDUP_REMOVED lines=12> */
.L_x_3013:
[----:B------:R-:W-:-:S07]  /*17070*/  IMAD.MOV.U32 R70, RZ, RZ, R122 ;  /* 0x000000ffff467224 */ /* 0x000fce00078e007a */
.L_x_3014:
[----:B------:R-:W-:Y:S05]  /*17080*/  BSYNC B2 ;  /* 0x0000000000027941 */ /* 0x000fea0003800000 */
.L_x_3012:
        /* <DEDUP_REMOVED lines=16> */
.L_x_3018:
[----:B------:R-:W-:Y:S05]  /*17190*/  BSYNC B3 ;  /* 0x0000000000037941 */ /* 0x000fea0003800000 */
.L_x_3017:
        /* <DEDUP_REMOVED lines=44> */
.L_x_3016:
[----:B------:R-:W-:Y:S05]  /*17460*/  BSYNC B2 ;  /* 0x0000000000027941 */ /* 0x000fea0003800000 */
.L_x_3015:
        /* <DEDUP_REMOVED lines=12> */
.L_x_3011:
        /* <DEDUP_REMOVED lines=12> */
.L_x_3020:
[----:B------:R-:W-:-:S07]  /*175f0*/  IMAD.MOV.U32 R70, RZ, RZ, R122 ;  /* 0x000000ffff467224 */ /* 0x000fce00078e007a */
.L_x_3021:
[----:B------:R-:W-:Y:S05]  /*17600*/  BSYNC B2 ;  /* 0x0000000000027941 */ /* 0x000fea0003800000 */
.L_x_3019:
        /* <DEDUP_REMOVED lines=16> */
.L_x_3025:
[----:B------:R-:W-:Y:S05]  /*17710*/  BSYNC B3 ;  /* 0x0000000000037941 */ /* 0x000fea0003800000 */
.L_x_3024:
        /* <DEDUP_REMOVED lines=44> */
.L_x_3023:
[----:B------:R-:W-:Y:S05]  /*179e0*/  BSYNC B2 ;  /* 0x0000000000027941 */ /* 0x000fea0003800000 */
.L_x_3022:
        /* <DEDUP_REMOVED lines=14> */
.L_x_3026:
        /* <DEDUP_REMOVED lines=12> */
.L_x_3029:
[----:B------:R-:W-:-:S07]  /*17b90*/  IMAD.MOV.U32 R86, RZ, RZ, R122 ;  /* 0x000000ffff567224 */ /* 0x000fce00078e007a */
.L_x_3030:
[----:B------:R-:W-:Y:S05]  /*17ba0*/  BSYNC B2 ;  /* 0x0000000000027941 */ /* 0x000fea0003800000 */
.L_x_3028:
        /* <DEDUP_REMOVED lines=16> */
.L_x_3034:
[----:B------:R-:W-:Y:S05]  /*17cb0*/  BSYNC B3 ;  /* 0x0000000000037941 */ /* 0x000fea0003800000 */
.L_x_3033:
        /* <DEDUP_REMOVED lines=44> */
.L_x_3032:
[----:B------:R-:W-:Y:S05]  /*17f80*/  BSYNC B2 ;  /* 0x0000000000027941 */ /* 0x000fea0003800000 */
.L_x_3031:
        /* <DEDUP_REMOVED lines=10> */
.L_x_3027:
        /* <DEDUP_REMOVED lines=12> */
.L_x_3036:
[----:B------:R-:W-:-:S07]  /*180f0*/  IMAD.MOV.U32 R194, RZ, RZ, R122 ;  /* 0x000000ffffc27224 */ /* 0x000fce00078e007a */
.L_x_3037:
[----:B------:R-:W-:Y:S05]  /*18100*/  BSYNC B2 ;  /* 0x0000000000027941 */ /* 0x000fea0003800000 */
.L_x_3035:
        /* <DEDUP_REMOVED lines=16> */
.L_x_3041:
[----:B------:R-:W-:Y:S05]  /*18210*/  BSYNC B3 ;  /* 0x0000000000037941 */ /* 0x000fea0003800000 */
.L_x_3040:
        /* <DEDUP_REMOVED lines=44> */
.L_x_3039:
[----:B------:R-:W-:Y:S05]  /*184e0*/  BSYNC B2 ;  /* 0x0000000000027941 */ /* 0x000fea0003800000 */
.L_x_3038:
        /* <DEDUP_REMOVED lines=14> */
.L_x_3042:
        /* <DEDUP_REMOVED lines=12> */
.L_x_3045:
[----:B------:R-:W-:-:S07]  /*18690*/  IMAD.MOV.U32 R84, RZ, RZ, R122 ;  /* 0x000000ffff547224 */ /* 0x000fce00078e007a */
.L_x_3046:
[----:B------:R-:W-:Y:S05]  /*186a0*/  BSYNC B2 ;  /* 0x0000000000027941 */ /* 0x000fea0003800000 */
.L_x_3044:
        /* <DEDUP_REMOVED lines=16> */
.L_x_3050:
[----:B------:R-:W-:Y:S05]  /*187b0*/  BSYNC B3 ;  /* 0x0000000000037941 */ /* 0x000fea0003800000 */
.L_x_3049:
        /* <DEDUP_REMOVED lines=44> */
.L_x_3048:
[----:B------:R-:W-:Y:S05]  /*18a80*/  BSYNC B2 ;  /* 0x0000000000027941 */ /* 0x000fea0003800000 */
.L_x_3047:
        /* <DEDUP_REMOVED lines=12> */
.L_x_3043:
        /* <DEDUP_REMOVED lines=54> */
.L_x_3051:
[----:B------:R-:W-:-:S07]  /*18eb0*/  VIADD R199, R199, 0x20 ;  /* 0x00000020c7c77836 */ /* 0x000fce0000000000 */
.L_x_2922:
[----:B------:R-:W-:Y:S05]  /*18ec0*/  BSYNC B1 ;  /* 0x0000000000017941 */ /* 0x000fea0003800000 */
.L_x_2921:
        /* <DEDUP_REMOVED lines=29> */
.L_x_3055:
[----:B------:R-:W-:-:S07]  /*190a0*/  IMAD.MOV.U32 R157, RZ, RZ, R122 ;  /* 0x000000ffff9d7224 */ /* 0x000fce00078e007a */
.L_x_3056:
[----:B------:R-:W-:Y:S05]  /*190b0*/  BSYNC B2 ;  /* 0x0000000000027941 */ /* 0x000fea0003800000 */
.L_x_3054:
        /* <DEDUP_REMOVED lines=16> */
.L_x_3060:
[----:B------:R-:W-:Y:S05]  /*191c0*/  BSYNC B3 ;  /* 0x0000000000037941 */ /* 0x000fea0003800000 */
.L_x_3059:
        /* <DEDUP_REMOVED lines=44> */
.L_x_3058:
[----:B------:R-:W-:Y:S05]  /*19490*/  BSYNC B2 ;  /* 0x0000000000027941 */ /* 0x000fea0003800000 */
.L_x_3057:
        /* <DEDUP_REMOVED lines=21> */
.L_x_3061:
        /* <DEDUP_REMOVED lines=12> */
.L_x_3064:
[----:B------:R-:W-:-:S07]  /*196b0*/  MOV R92, R122 ;  /* 0x0000007a005c7202 */ /* 0x000fce0000000f00 */
.L_x_3065:
[----:B------:R-:W-:Y:S05]  /*196c0*/  BSYNC B2 ;  /* 0x0000000000027941 */ /* 0x000fea0003800000 */
.L_x_3063:
        /* <DEDUP_REMOVED lines=16> */
.L_x_3069:
[----:B------:R-:W-:Y:S05]  /*197d0*/  BSYNC B3 ;  /* 0x0000000000037941 */ /* 0x000fea0003800000 */
.L_x_3068:
        /* <DEDUP_REMOVED lines=44> */
.L_x_3067:
[----:B------:R-:W-:Y:S05]  /*19aa0*/  BSYNC B2 ;  /* 0x0000000000027941 */ /* 0x000fea0003800000 */
.L_x_3066:
        /* <DEDUP_REMOVED lines=10> */
.L_x_3062:
        /* <DEDUP_REMOVED lines=12> */
.L_x_3071:
[----:B------:R-:W-:-:S07]  /*19c10*/  IMAD.MOV.U32 R145, RZ, RZ, R122 ;  /* 0x000000ffff917224 */ /* 0x000fce00078e007a */
.L_x_3072:
[----:B------:R-:W-:Y:S05]  /*19c20*/  BSYNC B2 ;  /* 0x0000000000027941 */ /* 0x000fea0003800000 */
.L_x_3070:
        /* <DEDUP_REMOVED lines=16> */
.L_x_3076:
[----:B------:R-:W-:Y:S05]  /*19d30*/  BSYNC B3 ;  /* 0x0000000000037941 */ /* 0x000fea0003800000 */
.L_x_3075:
        /* <DEDUP_REMOVED lines=44> */
.L_x_3074:
[----:B------:R-:W-:Y:S05]  /*1a000*/  BSYNC B2 ;  /* 0x0000000000027941 */ /* 0x000fea0003800000 */
.L_x_3073:
        /* <DEDUP_REMOVED lines=16> */
.L_x_3077:
        /* <DEDUP_REMOVED lines=12> */
.L_x_3080:
[----:B------:R-:W-:-:S07]  /*1a1d0*/  MOV R68, R122 ;  /* 0x0000007a00447202 */ /* 0x000fce0000000f00 */
.L_x_3081:
[----:B------:R-:W-:Y:S05]  /*1a1e0*/  BSYNC B2 ;  /* 0x0000000000027941 */ /* 0x000fea0003800000 */
.L_x_3079:
        /* <DEDUP_REMOVED lines=16> */
.L_x_3085:
[----:B------:R-:W-:Y:S05]  /*1a2f0*/  BSYNC B3 ;  /* 0x0000000000037941 */ /* 0x000fea0003800000 */
.L_x_3084:
        /* <DEDUP_REMOVED lines=44> */
.L_x_3083:
[----:B------:R-:W-:Y:S05]  /*1a5c0*/  BSYNC B2 ;  /* 0x0000000000027941 */ /* 0x000fea0003800000 */
.L_x_3082:
        /* <DEDUP_REMOVED lines=12> */
.L_x_3078:
        /* <DEDUP_REMOVED lines=12> */
.L_x_3087:
[----:B------:R-:W-:-:S07]  /*1a750*/  IMAD.MOV.U32 R68, RZ, RZ, R122 ;  /* 0x000000ffff447224 */ /* 0x000fce00078e007a */
.L_x_3088:
[----:B------:R-:W-:Y:S05]  /*1a760*/  BSYNC B2 ;  /* 0x0000000000027941 */ /* 0x000fea0003800000 */
.L_x_3086:
        /* <DEDUP_REMOVED lines=16> */
.L_x_3092:
[----:B------:R-:W-:Y:S05]  /*1a870*/  BSYNC B3 ;  /* 0x0000000000037941 */ /* 0x000fea0003800000 */
.L_x_3091:
        /* <DEDUP_REMOVED lines=44> */
.L_x_3090:
[----:B------:R-:W-:Y:S05]  /*1ab40*/  BSYNC B2 ;  /* 0x0000000000027941 */ /* 0x000fea0003800000 */
.L_x_3089:
        /* <DEDUP_REMOVED lines=16> */
.L_x_3093:
        /* <DEDUP_REMOVED lines=12> */
.L_x_3096:
[----:B------:R-:W-:-:S07]  /*1ad10*/  MOV R90, R122 ;  /* 0x0000007a005a7202 */ /* 0x000fce0000000f00 */
.L_x_3097:
[----:B------:R-:W-:Y:S05]  /*1ad20*/  BSYNC B2 ;  /* 0x0000000000027941 */ /* 0x000fea0003800000 */
.L_x_3095:
        /* <DEDUP_REMOVED lines=16> */
.L_x_3101:
[----:B------:R-:W-:Y:S05]  /*1ae30*/  BSYNC B3 ;  /* 0x0000000000037941 */ /* 0x000fea0003800000 */
.L_x_3100:
        /* <DEDUP_REMOVED lines=44> */
.L_x_3099:
[----:B------:R-:W-:Y:S05]  /*1b100*/  BSYNC B2 ;  /* 0x0000000000027941 */ /* 0x000fea0003800000 */
.L_x_3098:
        /* <DEDUP_REMOVED lines=10> */
.L_x_3094:
        /* <DEDUP_REMOVED lines=12> */
.L_x_3103:
[----:B------:R-:W-:-:S07]  /*1b270*/  IMAD.MOV.U32 R172, RZ, RZ, R122 ;  /* 0x000000ffffac7224 */ /* 0x000fce00078e007a */
.L_x_3104:
[----:B------:R-:W-:Y:S05]  /*1b280*/  BSYNC B2 ;  /* 0x0000000000027941 */ /* 0x000fea0003800000 */
.L_x_3102:
        /* <DEDUP_REMOVED lines=16> */
.L_x_3108:
[----:B------:R-:W-:Y:S05]  /*1b390*/  BSYNC B3 ;  /* 0x0000000000037941 */ /* 0x000fea0003800000 */
.L_x_3107:
        /* <DEDUP_REMOVED lines=44> */
.L_x_3106:
[----:B------:R-:W-:Y:S05]  /*1b660*/  BSYNC B2 ;  /* 0x0000000000027941 */ /* 0x000fea0003800000 */
.L_x_3105:
        /* <DEDUP_REMOVED lines=16> */
.L_x_3109:
        /* <DEDUP_REMOVED lines=12> */
.L_x_3112:
[----:B------:R-:W-:-:S07]  /*1b830*/  MOV R89, R122 ;  /* 0x0000007a00597202 */ /* 0x000fce0000000f00 */
.L_x_3113:
[----:B------:R-:W-:Y:S05]  /*1b840*/  BSYNC B2 ;  /* 0x0000000000027941 */ /* 0x000fea0003800000 */
.L_x_3111:
        /* <DEDUP_REMOVED lines=16> */
.L_x_3117:
[----:B------:R-:W-:Y:S05]  /*1b950*/  BSYNC B3 ;  /* 0x0000000000037941 */ /* 0x000fea0003800000 */
.L_x_3116:
        /* <DEDUP_REMOVED lines=44> */
.L_x_3115:
[----:B------:R-:W-:Y:S05]  /*1bc20*/  BSYNC B2 ;  /* 0x0000000000027941 */ /* 0x000fea0003800000 */
.L_x_3114:
        /* <DEDUP_REMOVED lines=12> */
.L_x_3110:
        /* <DEDUP_REMOVED lines=12> */
.L_x_3119:
[----:B------:R-:W-:-:S07]  /*1bdb0*/  IMAD.MOV.U32 R145, RZ, RZ, R122 ;  /* 0x000000ffff917224 */ /* 0x000fce00078e007a */
.L_x_3120:
[----:B------:R-:W-:Y:S05]  /*1bdc0*/  BSYNC B2 ;  /* 0x0000000000027941 */ /* 0x000fea0003800000 */
.L_x_3118:
        /* <DEDUP_REMOVED lines=16> */
.L_x_3124:
[----:B------:R-:W-:Y:S05]  /*1bed0*/  BSYNC B3 ;  /* 0x0000000000037941 */ /* 0x000fea0003800000 */
.L_x_3123:
        /* <DEDUP_REMOVED lines=44> */
.L_x_3122:
[----:B------:R-:W-:Y:S05]  /*1c1a0*/  BSYNC B2 ;  /* 0x0000000000027941 */ /* 0x000fea0003800000 */
.L_x_3121:
        /* <DEDUP_REMOVED lines=16> */
.L_x_3125:
        /* <DEDUP_REMOVED lines=12> */
.L_x_3128:
[----:B------:R-:W-:-:S07]  /*1c370*/  MOV R88, R122 ;  /* 0x0000007a00587202 */ /* 0x000fce0000000f00 */
.L_x_3129:
[----:B------:R-:W-:Y:S05]  /*1c380*/  BSYNC B2 ;  /* 0x0000000000027941 */ /* 0x000fea0003800000 */
.L_x_3127:
        /* <DEDUP_REMOVED lines=16> */
.L_x_3133:
[----:B------:R-:W-:Y:S05]  /*1c490*/  BSYNC B3 ;  /* 0x0000000000037941 */ /* 0x000fea0003800000 */
.L_x_3132:
        /* <DEDUP_REMOVED lines=44> */
.L_x_3131:
[----:B------:R-:W-:Y:S05]  /*1c760*/  BSYNC B2 ;  /* 0x0000000000027941 */ /* 0x000fea0003800000 */
.L_x_3130:
        /* <DEDUP_REMOVED lines=10> */
.L_x_3126:
        /* <DEDUP_REMOVED lines=12> */
.L_x_3135:
[----:B------:R-:W-:-:S07]  /*1c8d0*/  IMAD.MOV.U32 R145, RZ, RZ, R122 ;  /* 0x000000ffff917224 */ /* 0x000fce00078e007a */
.L_x_3136:
[----:B------:R-:W-:Y:S05]  /*1c8e0*/  BSYNC B2 ;  /* 0x0000000000027941 */ /* 0x000fea0003800000 */
.L_x_3134:
        /* <DEDUP_REMOVED lines=16> */
.L_x_3140:
[----:B------:R-:W-:Y:S05]  /*1c9f0*/  BSYNC B3 ;  /* 0x0000000000037941 */ /* 0x000fea0003800000 */
.L_x_3139:
        /* <DEDUP_REMOVED lines=44> */
.L_x_3138:
[----:B------:R-:W-:Y:S05]  /*1ccc0*/  BSYNC B2 ;  /* 0x0000000000027941 */ /* 0x000fea0003800000 */
.L_x_3137:
        /* <DEDUP_REMOVED lines=14> */
.L_x_3141:
        /* <DEDUP_REMOVED lines=12> */
.L_x_3144:
[----:B------:R-:W-:-:S07]  /*1ce70*/  MOV R70, R122 ;  /* 0x0000007a00467202 */ /* 0x000fce0000000f00 */
.L_x_3145:
[----:B------:R-:W-:Y:S05]  /*1ce80*/  BSYNC B2 ;  /* 0x0000000000027941 */ /* 0x000fea0003800000 */
.L_x_3143:
        /* <DEDUP_REMOVED lines=16> */
.L_x_3149:
[----:B------:R-:W-:Y:S05]  /*1cf90*/  BSYNC B3 ;  /* 0x0000000000037941 */ /* 0x000fea0003800000 */
.L_x_3148:
        /* <DEDUP_REMOVED lines=44> */
.L_x_3147:
[----:B------:R-:W-:Y:S05]  /*1d260*/  BSYNC B2 ;  /* 0x0000000000027941 */ /* 0x000fea0003800000 */
.L_x_3146:
        /* <DEDUP_REMOVED lines=12> */
.L_x_3142:
        /* <DEDUP_REMOVED lines=12> */
.L_x_3151:
[----:B------:R-:W-:-:S07]  /*1d3f0*/  IMAD.MOV.U32 R70, RZ, RZ, R122 ;  /* 0x000000ffff467224 */ /* 0x000fce00078e007a */
.L_x_3152:
[----:B------:R-:W-:Y:S05]  /*1d400*/  BSYNC B2 ;  /* 0x0000000000027941 */ /* 0x000fea0003800000 */
.L_x_3150:
        /* <DEDUP_REMOVED lines=16> */
.L_x_3156:
[----:B------:R-:W-:Y:S05]  /*1d510*/  BSYNC B3 ;  /* 0x0000000000037941 */ /* 0x000fea0003800000 */
.L_x_3155:
        /* <DEDUP_REMOVED lines=44> */
.L_x_3154:
[----:B------:R-:W-:Y:S05]  /*1d7e0*/  BSYNC B2 ;  /* 0x0000000000027941 */ /* 0x000fea0003800000 */
.L_x_3153:
        /* <DEDUP_REMOVED lines=14> */
.L_x_3157:
        /* <DEDUP_REMOVED lines=12> */
.L_x_3160:
[----:B------:R-:W-:-:S07]  /*1d990*/  MOV R86, R122 ;  /* 0x0000007a00567202 */ /* 0x000fce0000000f00 */
.L_x_3161:
[----:B------:R-:W-:Y:S05]  /*1d9a0*/  BSYNC B2 ;  /* 0x0000000000027941 */ /* 0x000fea0003800000 */
.L_x_3159:
        /* <DEDUP_REMOVED lines=16> */
.L_x_3165:
[----:B------:R-:W-:Y:S05]  /*1dab0*/  BSYNC B3 ;  /* 0x0000000000037941 */ /* 0x000fea0003800000 */
.L_x_3164:
        /* <DEDUP_REMOVED lines=44> */
.L_x_3163:
[----:B------:R-:W-:Y:S05]  /*1dd80*/  BSYNC B2 ;  /* 0x0000000000027941 */ /* 0x000fea0003800000 */
.L_x_3162:
        /* <DEDUP_REMOVED lines=10> */
.L_x_3158:
        /* <DEDUP_REMOVED lines=12> */
.L_x_3167:
[----:B------:R-:W-:-:S07]  /*1def0*/  IMAD.MOV.U32 R196, RZ, RZ, R122 ;  /* 0x000000ffffc47224 */ /* 0x000fce00078e007a */
.L_x_3168:
[----:B------:R-:W-:Y:S05]  /*1df00*/  BSYNC B2 ;  /* 0x0000000000027941 */ /* 0x000fea0003800000 */
.L_x_3166:
        /* <DEDUP_REMOVED lines=16> */
.L_x_3172:
[----:B------:R-:W-:Y:S05]  /*1e010*/  BSYNC B3 ;  /* 0x0000000000037941 */ /* 0x000fea0003800000 */
.L_x_3171:
        /* <DEDUP_REMOVED lines=44> */
.L_x_3170:
[----:B------:R-:W-:Y:S05]  /*1e2e0*/  BSYNC B2 ;  /* 0x0000000000027941 */ /* 0x000fea0003800000 */
.L_x_3169:
        /* <DEDUP_REMOVED lines=14> */
.L_x_3173:
        /* <DEDUP_REMOVED lines=12> */
.L_x_3176:
[----:B------:R-:W-:-:S07]  /*1e490*/  MOV R84, R122 ;  /* 0x0000007a00547202 */ /* 0x000fce0000000f00 */
.L_x_3177:
[----:B------:R-:W-:Y:S05]  /*1e4a0*/  BSYNC B2 ;  /* 0x0000000000027941 */ /* 0x000fea0003800000 */
.L_x_3175:
        /* <DEDUP_REMOVED lines=16> */
.L_x_3181:
[----:B------:R-:W-:Y:S05]  /*1e5b0*/  BSYNC B3 ;  /* 0x0000000000037941 */ /* 0x000fea0003800000 */
.L_x_3180:
        /* <DEDUP_REMOVED lines=44> */
.L_x_3179:
[----:B------:R-:W-:Y:S05]  /*1e880*/  BSYNC B2 ;  /* 0x0000000000027941 */ /* 0x000fea0003800000 */
.L_x_3178:
        /* <DEDUP_REMOVED lines=12> */
.L_x_3174:
        /* <DEDUP_REMOVED lines=54> */
.L_x_3182:
[----:B------:R-:W-:-:S07]  /*1ecb0*/  IADD3 R199, R199, 0x20, RZ ;  /* 0x00000020c7c77810 */ /* 0x000fce0007ffe0ff */
.L_x_3053:
[----:B------:R-:W-:Y:S05]  /*1ecc0*/  BSYNC B1 ;  /* 0x0000000000017941 */ /* 0x000fea0003800000 */
.L_x_3052:
        /* <DEDUP_REMOVED lines=29> */
.L_x_3186:
[----:B------:R-:W-:-:S07]  /*1eea0*/  IMAD.MOV.U32 R159, RZ, RZ, R122 ;  /* 0x000000ffff9f7224 */ /* 0x000fce00078e007a */
.L_x_3187:
[----:B------:R-:W-:Y:S05]  /*1eeb0*/  BSYNC B2 ;  /* 0x0000000000027941 */ /* 0x000fea0003800000 */
.L_x_3185:
        /* <DEDUP_REMOVED lines=16> */
.L_x_3191:
[----:B------:R-:W-:Y:S05]  /*1efc0*/  BSYNC B3 ;  /* 0x0000000000037941 */ /* 0x000fea0003800000 */
.L_x_3190:
        /* <DEDUP_REMOVED lines=44> */
.L_x_3189:
[----:B------:R-:W-:Y:S05]  /*1f290*/  BSYNC B2 ;  /* 0x0000000000027941 */ /* 0x000fea0003800000 */
.L_x_3188:
        /* <DEDUP_REMOVED lines=21> */
.L_x_3192:
        /* <DEDUP_REMOVED lines=12> */
.L_x_3195:
[----:B------:R-:W-:-:S07]  /*1f4b0*/  IMAD.MOV.U32 R92, RZ, RZ, R122 ;  /* 0x000000ffff5c7224 */ /* 0x000fce00078e007a */
.L_x_3196:
[----:B------:R-:W-:Y:S05]  /*1f4c0*/  BSYNC B2 ;  /* 0x0000000000027941 */ /* 0x000fea0003800000 */
.L_x_3194:
        /* <DEDUP_REMOVED lines=16> */
.L_x_3200:
[----:B------:R-:W-:Y:S05]  /*1f5d0*/  BSYNC B3 ;  /* 0x0000000000037941 */ /* 0x000fea0003800000 */
.L_x_3199:
        /* <DEDUP_REMOVED lines=44> */
.L_x_3198:
[----:B------:R-:W-:Y:S05]  /*1f8a0*/  BSYNC B2 ;  /* 0x0000000000027941 */ /* 0x000fea0003800000 */
.L_x_3197:
        /* <DEDUP_REMOVED lines=10> */
.L_x_3193:
        /* <DEDUP_REMOVED lines=12> */
.L_x_3202:
[----:B------:R-:W-:-:S07]  /*1fa10*/  MOV R145, R122 ;  /* 0x0000007a00917202 */ /* 0x000fce0000000f00 */
.L_x_3203:
[----:B------:R-:W-:Y:S05]  /*1fa20*/  BSYNC B2 ;  /* 0x0000000000027941 */ /* 0x000fea0003800000 */
.L_x_3201:
        /* <DEDUP_REMOVED lines=16> */
.L_x_3207:
[----:B------:R-:W-:Y:S05]  /*1fb30*/  BSYNC B3 ;  /* 0x0000000000037941 */ /* 0x000fea0003800000 */
.L_x_3206:
        /* <DEDUP_REMOVED lines=44> */
.L_x_3205:
[----:B------:R-:W-:Y:S05]  /*1fe00*/  BSYNC B2 ;  /* 0x0000000000027941 */ /* 0x000fea0003800000 */
.L_x_3204:
        /* <DEDUP_REMOVED lines=16> */
.L_x_3208:
        /* <DEDUP_REMOVED lines=12> */
.L_x_3211:
[----:B------:R-:W-:-:S07]  /*1ffd0*/  IMAD.MOV.U32 R68, RZ, RZ, R122 ;  /* 0x000000ffff447224 */ /* 0x000fce00078e007a */
.L_x_3212:
[----:B------:R-:W-:Y:S05]  /*1ffe0*/  BSYNC B2 ;  /* 0x0000000000027941 */ /* 0x000fea0003800000 */
.L_x_3210:
        /* <DEDUP_REMOVED lines=16> */
.L_x_3216:
[----:B------:R-:W-:Y:S05]  /*200f0*/  BSYNC B3 ;  /* 0x0000000000037941 */ /* 0x000fea0003800000 */
.L_x_3215:
        /* <DEDUP_REMOVED lines=44> */
.L_x_3214:
[----:B------:R-:W-:Y:S05]  /*203c0*/  BSYNC B2 ;  /* 0x0000000000027941 */ /* 0x000fea0003800000 */
.L_x_3213:
        /* <DEDUP_REMOVED lines=12> */
.L_x_3209:
        /* <DEDUP_REMOVED lines=12> */
.L_x_3218:
[----:B------:R-:W-:-:S07]  /*20550*/  MOV R68, R122 ;  /* 0x0000007a00447202 */ /* 0x000fce0000000f00 */
.L_x_3219:
[----:B------:R-:W-:Y:S05]  /*20560*/  BSYNC B2 ;  /* 0x0000000000027941 */ /* 0x000fea0003800000 */
.L_x_3217:
        /* <DEDUP_REMOVED lines=16> */
.L_x_3223:
[----:B------:R-:W-:Y:S05]  /*20670*/  BSYNC B3 ;  /* 0x0000000000037941 */ /* 0x000fea0003800000 */
.L_x_3222:
        /* <DEDUP_REMOVED lines=44> */
.L_x_3221:
[----:B------:R-:W-:Y:S05]  /*20940*/  BSYNC B2 ;  /* 0x0000000000027941 */ /* 0x000fea0003800000 */
.L_x_3220:
        /* <DEDUP_REMOVED lines=16> */
.L_x_3224:
        /* <DEDUP_REMOVED lines=12> */
.L_x_3227:
[----:B------:R-:W-:-:S07]  /*20b10*/  IMAD.MOV.U32 R90, RZ, RZ, R122 ;  /* 0x000000ffff5a7224 */ /* 0x000fce00078e007a */
.L_x_3228:
[----:B------:R-:W-:Y:S05]  /*20b20*/  BSYNC B2 ;  /* 0x0000000000027941 */ /* 0x000fea0003800000 */
.L_x_3226:
        /* <DEDUP_REMOVED lines=16> */
.L_x_3232:
[----:B------:R-:W-:Y:S05]  /*20c30*/  BSYNC B3 ;  /* 0x0000000000037941 */ /* 0x000fea0003800000 */
.L_x_3231:
        /* <DEDUP_REMOVED lines=44> */
.L_x_3230:
[----:B------:R-:W-:Y:S05]  /*20f00*/  BSYNC B2 ;  /* 0x0000000000027941 */ /* 0x000fea0003800000 */
.L_x_3229:
        /* <DEDUP_REMOVED lines=10> */
.L_x_3225:
        /* <DEDUP_REMOVED lines=12> */
.L_x_3234:
[----:B------:R-:W-:-:S07]  /*21070*/  MOV R174, R122 ;  /* 0x0000007a00ae7202 */ /* 0x000fce0000000f00 */
.L_x_3235:
[----:B------:R-:W-:Y:S05]  /*21080*/  BSYNC B2 ;  /* 0x0000000000027941 */ /* 0x000fea0003800000 */
.L_x_3233:
        /* <DEDUP_REMOVED lines=16> */
.L_x_3239:
[----:B------:R-:W-:Y:S05]  /*21190*/  BSYNC B3 ;  /* 0x0000000000037941 */ /* 0x000fea0003800000 */
.L_x_3238:
        /* <DEDUP_REMOVED lines=44> */
.L_x_3237:
[----:B------:R-:W-:Y:S05]  /*21460*/  BSYNC B2 ;  /* 0x0000000000027941 */ /* 0x000fea0003800000 */
.L_x_3236:
        /* <DEDUP_REMOVED lines=16> */
.L_x_3240:
        /* <DEDUP_REMOVED lines=12> */
.L_x_3243:
[----:B------:R-:W-:-:S07]  /*21630*/  IMAD.MOV.U32 R89, RZ, RZ, R122 ;  /* 0x000000ffff597224 */ /* 0x000fce00078e007a */
.L_x_3244:
[----:B------:R-:W-:Y:S05]  /*21640*/  BSYNC B2 ;  /* 0x0000000000027941 */ /* 0x000fea0003800000 */
.L_x_3242:
        /* <DEDUP_REMOVED lines=16> */
.L_x_3248:
[----:B------:R-:W-:Y:S05]  /*21750*/  BSYNC B3 ;  /* 0x0000000000037941 */ /* 0x000fea0003800000 */
.L_x_3247:
        /* <DEDUP_REMOVED lines=44> */
.L_x_3246:
[----:B------:R-:W-:Y:S05]  /*21a20*/  BSYNC B2 ;  /* 0x0000000000027941 */ /* 0x000fea0003800000 */
.L_x_3245:
        /* <DEDUP_REMOVED lines=12> */
.L_x_3241:
        /* <DEDUP_REMOVED lines=12> */
.L_x_3250:
[----:B------:R-:W-:-:S07]  /*21bb0*/  MOV R145, R122 ;  /* 0x0000007a00917202 */ /* 0x000fce0000000f00 */
.L_x_3251:
[----:B------:R-:W-:Y:S05]  /*21bc0*/  BSYNC B2 ;  /* 0x0000000000027941 */ /* 0x000fea0003800000 */
.L_x_3249:
        /* <DEDUP_REMOVED lines=16> */
.L_x_3255:
[----:B------:R-:W-:Y:S05]  /*21cd0*/  BSYNC B3 ;  /* 0x0000000000037941 */ /* 0x000fea0003800000 */
.L_x_3254:
        /* <DEDUP_REMOVED lines=44> */
.L_x_3253:
[----:B------:R-:W-:Y:S05]  /*21fa0*/  BSYNC B2 ;  /* 0x0000000000027941 */ /* 0x000fea0003800000 */
.L_x_3252:
        /* <DEDUP_REMOVED lines=16> */
.L_x_3256:
        /* <DEDUP_REMOVED lines=12> */
.L_x_3259:
[----:B------:R-:W-:-:S07]  /*22170*/  IMAD.MOV.U32 R88, RZ, RZ, R122 ;  /* 0x000000ffff587224 */ /* 0x000fce00078e007a */
.L_x_3260:
[----:B------:R-:W-:Y:S05]  /*22180*/  BSYNC B2 ;  /* 0x0000000000027941 */ /* 0x000fea0003800000 */
.L_x_3258:
        /* <DEDUP_REMOVED lines=16> */
.L_x_3264:
[----:B------:R-:W-:Y:S05]  /*22290*/  BSYNC B3 ;  /* 0x0000000000037941 */ /* 0x000fea0003800000 */
.L_x_3263:
        /* <DEDUP_REMOVED lines=44> */
.L_x_3262:
[----:B------:R-:W-:Y:S05]  /*22560*/  BSYNC B2 ;  /* 0x0000000000027941 */ /* 0x000fea0003800000 */
.L_x_3261:
        /* <DEDUP_REMOVED lines=10> */
.L_x_3257:
        /* <DEDUP_REMOVED lines=12> */
.L_x_3266:
[----:B------:R-:W-:-:S07]  /*226d0*/  MOV R145, R122 ;  /* 0x0000007a00917202 */ /* 0x000fce0000000f00 */
.L_x_3267:
[----:B------:R-:W-:Y:S05]  /*226e0*/  BSYNC B2 ;  /* 0x0000000000027941 */ /* 0x000fea0003800000 */
.L_x_3265:
        /* <DEDUP_REMOVED lines=16> */
.L_x_3271:
[----:B------:R-:W-:Y:S05]  /*227f0*/  BSYNC B3 ;  /* 0x0000000000037941 */ /* 0x000fea0003800000 */
.L_x_3270:
        /* <DEDUP_REMOVED lines=44> */
.L_x_3269:
[----:B------:R-:W-:Y:S05]  /*22ac0*/  BSYNC B2 ;  /* 0x0000000000027941 */ /* 0x000fea0003800000 */
.L_x_3268:
        /* <DEDUP_REMOVED lines=14> */
.L_x_3272:
        /* <DEDUP_REMOVED lines=12> */
.L_x_3275:
[----:B------:R-:W-:-:S07]  /*22c70*/  IMAD.MOV.U32 R70, RZ, RZ, R122 ;  /* 0x000000ffff467224 */ /* 0x000fce00078e007a */
.L_x_3276:
[----:B------:R-:W-:Y:S05]  /*22c80*/  BSYNC B2 ;  /* 0x0000000000027941 */ /* 0x000fea0003800000 */
.L_x_3274:
        /* <DEDUP_REMOVED lines=16> */
.L_x_3280:
[----:B------:R-:W-:Y:S05]  /*22d90*/  BSYNC B3 ;  /* 0x0000000000037941 */ /* 0x000fea0003800000 */
.L_x_3279:
        /* <DEDUP_REMOVED lines=44> */
.L_x_3278:
[----:B------:R-:W-:Y:S05]  /*23060*/  BSYNC B2 ;  /* 0x0000000000027941 */ /* 0x000fea0003800000 */
.L_x_3277:
        /* <DEDUP_REMOVED lines=12> */
.L_x_3273:
        /* <DEDUP_REMOVED lines=12> */
.L_x_3282:
[----:B------:R-:W-:-:S07]  /*231f0*/  MOV R70, R122 ;  /* 0x0000007a00467202 */ /* 0x000fce0000000f00 */
.L_x_3283:
[----:B------:R-:W-:Y:S05]  /*23200*/  BSYNC B2 ;  /* 0x0000000000027941 */ /* 0x000fea0003800000 */
.L_x_3281:
        /* <DEDUP_REMOVED lines=16> */
.L_x_3287:
[----:B------:R-:W-:Y:S05]  /*23310*/  BSYNC B3 ;  /* 0x0000000000037941 */ /* 0x000fea0003800000 */
.L_x_3286:
        /* <DEDUP_REMOVED lines=44> */
.L_x_3285:
[----:B------:R-:W-:Y:S05]  /*235e0*/  BSYNC B2 ;  /* 0x0000000000027941 */ /* 0x000fea0003800000 */
.L_x_3284:
        /* <DEDUP_REMOVED lines=14> */
.L_x_3288:
        /* <DEDUP_REMOVED lines=12> */
.L_x_3291:
[----:B------:R-:W-:-:S07]  /*23790*/  IMAD.MOV.U32 R86, RZ, RZ, R122 ;  /* 0x000000ffff567224 */ /* 0x000fce00078e007a */
.L_x_3292:
[----:B------:R-:W-:Y:S05]  /*237a0*/  BSYNC B2 ;  /* 0x0000000000027941 */ /* 0x000fea0003800000 */
.L_x_3290:
        /* <DEDUP_REMOVED lines=16> */
.L_x_3296:
[----:B------:R-:W-:Y:S05]  /*238b0*/  BSYNC B3 ;  /* 0x0000000000037941 */ /* 0x000fea0003800000 */
.L_x_3295:
        /* <DEDUP_REMOVED lines=44> */
.L_x_3294:
[----:B------:R-:W-:Y:S05]  /*23b80*/  BSYNC B2 ;  /* 0x0000000000027941 */ /* 0x000fea0003800000 */
.L_x_3293:
        /* <DEDUP_REMOVED lines=10> */
.L_x_3289:
        /* <DEDUP_REMOVED lines=12> */
.L_x_3298:
[----:B------:R-:W-:-:S07]  /*23cf0*/  MOV R198, R122 ;  /* 0x0000007a00c67202 */ /* 0x000fce0000000f00 */
.L_x_3299:
[----:B------:R-:W-:Y:S05]  /*23d00*/  BSYNC B2 ;  /* 0x0000000000027941 */ /* 0x000fea0003800000 */
.L_x_3297:
        /* <DEDUP_REMOVED lines=16> */
.L_x_3303:
[----:B------:R-:W-:Y:S05]  /*23e10*/  BSYNC B3 ;  /* 0x0000000000037941 */ /* 0x000fea0003800000 */
.L_x_3302:
        /* <DEDUP_REMOVED lines=44> */
.L_x_3301:
[----:B------:R-:W-:Y:S05]  /*240e0*/  BSYNC B2 ;  /* 0x0000000000027941 */ /* 0x000fea0003800000 */
.L_x_3300:
        /* <DEDUP_REMOVED lines=14> */
.L_x_3304:
        /* <DEDUP_REMOVED lines=12> */
.L_x_3307:
[----:B------:R-:W-:-:S07]  /*24290*/  IMAD.MOV.U32 R84, RZ, RZ, R122 ;  /* 0x000000ffff547224 */ /* 0x000fce00078e007a */
.L_x_3308:
[----:B------:R-:W-:Y:S05]  /*242a0*/  BSYNC B2 ;  /* 0x0000000000027941 */ /* 0x000fea0003800000 */
.L_x_3306:
        /* <DEDUP_REMOVED lines=16> */
.L_x_3312:
[----:B------:R-:W-:Y:S05]  /*243b0*/  BSYNC B3 ;  /* 0x0000000000037941 */ /* 0x000fea0003800000 */
.L_x_3311:
        /* <DEDUP_REMOVED lines=44> */
.L_x_3310:
[----:B------:R-:W-:Y:S05]  /*24680*/  BSYNC B2 ;  /* 0x0000000000027941 */ /* 0x000fea0003800000 */
.L_x_3309:
        /* <DEDUP_REMOVED lines=12> */
.L_x_3305:
        /* <DEDUP_REMOVED lines=19> */
[----:B------:R-:W-:Y:S02]  /*24880*/  LEA.HI.X R135, R199, UR11, RZ, 0x4, P0 ;  /* 0x0000000bc7877c11 */ /* 0x000fe400080f24ff */
[----:B------:R-:W-:Y:S02]  /*24890*/  SHF.R.U32.HI R211, RZ, 0x1d, R199 ;  /* 0x0000001dffd37819 */ /* 0x000fe400000116c7 */
        /* <DEDUP_REMOVED lines=13> */
[----:B--2---:R-:W-:Y:S02]  /*24970*/  SHF.L.U32 R69, R86, 0x10, RZ ;  /* 0x0000001056457819 */ /* 0x004fe400000006ff */
        /* <DEDUP_REMOVED lines=19> */
.L_x_3184:
[----:B------:R-:W-:Y:S05]  /*24ab0*/  BSYNC B1 ;  /* 0x0000000000017941 */ /* 0x000fea0003800000 */
.L_x_3183:
[----:B0123--:R-:W-:Y:S01]  /*24ac0*/  FADD.FTZ R68, RZ, R152 ;  /* 0x00000098ff447221 */ /* 0x00ffe20000010000 */
[----:B------:R-:W-:Y:S01]  /*24ad0*/  LOP3.LUT P0, RZ, R41, 0x20, RZ, 0xc0, !PT ;  /* 0x0000002029ff7812 */ /* 0x000fe2000780c0ff */
[----:B------:R-:W-:Y:S01]  /*24ae0*/  UMOV UR16, 0xffffffff ;  /* 0xffffffff00107882 */ /* 0x000fe20000000000 */
[C---:B------:R-:W-:Y:S01]  /*24af0*/  ISETP.GT.U32.AND P1, PT, R46.reuse, 0x5f, PT ;  /* 0x0000005f2e00780c */ /* 0x040fe20003f24070 */
[----:B------:R-:W-:Y:S01]  /*24b00*/  FADD.FTZ R69, R149, R68 ;  /* 0x0000004495457221 */ /* 0x000fe20000010000 */
[C---:B------:R-:W-:Y:S02]  /*24b10*/  ISETP.GT.U32.AND P2, PT, R46.reuse, 0x7f, PT ;  /* 0x0000007f2e00780c */ /* 0x040fe40003f44070 */
        /* <DEDUP_REMOVED lines=65> */
[--C-:B------:R-:W-:Y:S01]  /*24f30*/  FADD.FTZ R68, R152, -R135.reuse ;  /* 0x8000008798447221 */ /* 0x100fe20000010000 */
[--C-:B------:R-:W-:Y:S01]  /*24f40*/  FADD.FTZ R69, R149, -R135.reuse ;  /* 0x8000008795457221 */ /* 0x100fe20000010000 */
[--C-:B------:R-:W-:Y:S01]  /*24f50*/  FADD.FTZ R203, R164, -R135.reuse ;  /* 0x80000087a4cb7221 */ /* 0x100fe20000010000 */
[--C-:B------:R-:W-:Y:S01]  /*24f60*/  FADD.FTZ R71, R178, -R135.reuse ;  /* 0x80000087b2477221 */ /* 0x100fe20000010000 */
[----:B------:R-:W-:Y:S01]  /*24f70*/  FFMA.FTZ R68, R68, R68, RZ ;  /* 0x0000004444447223 */ /* 0x000fe200000100ff */
[--C-:B------:R-:W-:Y:S01]  /*24f80*/  FADD.FTZ R70, R154, -R135.reuse ;  /* 0x800000879a467221 */ /* 0x100fe20000010000 */
[--C-:B------:R-:W-:Y:S02]  /*24f90*/  FADD.FTZ R202, R163, -R135.reuse ;  /* 0x80000087a3ca7221 */ /* 0x100fe40000010000 */
[----:B------:R-:W-:Y:S01]  /*24fa0*/  FFMA.FTZ R68, R69, R69, R68 ;  /* 0x0000004545447223 */ /* 0x000fe20000010044 */
        /* <DEDUP_REMOVED lines=98> */
.L_x_3338:
[----:B-1----:R-:W-:Y:S01]  /*255d0*/  FADD.FTZ R203, R202, R199 ;  /* 0x000000c7cacb7221 */ /* 0x002fe20000010000 */
[----:B------:R-:W-:Y:S01]  /*255e0*/  FMUL.FTZ R199, R135, R135 ;  /* 0x0000008787c77220 */ /* 0x000fe20000410000 */
[----:B------:R-:W-:Y:S01]  /*255f0*/  LOP3.LUT P1, RZ, R41, 0x800, RZ, 0xc0, !PT ;  /* 0x0000080029ff7812 */ /* 0x000fe2000782c0ff */
[----:B------:R-:W1:Y:S01]  /*25600*/  @!P5 LDC.64 R70, c[0x0][0x250] ;  /* 0x00009400ff46db82 */ /* 0x000e620000000a00 */
[----:B------:R-:W-:Y:S01]  /*25610*/  FFMA.FTZ R134, R203, R134, UR14 ;  /* 0x0000000ecb867e23 */ /* 0x000fe20008010086 */
[----:B------:R-:W-:Y:S01]  /*25620*/  LOP3.LUT P0, RZ, R41, 0x20, RZ, 0xc0, !PT ;  /* 0x0000002029ff7812 */ /* 0x000fe2000780c0ff */
[----:B------:R-:W-:Y:S01]  /*25630*/  BSSY B1, `(.L_x_3314) ;  /* 0x000002b000017945 */ /* 0x000fe20003800000 */
[----:B------:R-:W-:Y:S02]  /*25640*/  FSEL R199, R199, RZ, P1 ;  /* 0x000000ffc7c77208 */ /* 0x000fe40000800000 */
[----:B0-----:R-:W-:Y:S02]  /*25650*/  FSEL R202, R135, RZ, !P1 ;  /* 0x000000ff87ca7208 */ /* 0x001fe40004800000 */
[----:B------:R-:W0:Y:S01]  /*25660*/  @!P5 LDC.64 R68, c[0x0][0x258] ;  /* 0x00009600ff44db82 */ /* 0x000e220000000a00 */
[----:B------:R-:W-:-:S06]  /*25670*/  FADD.FTZ R199, R134, R199 ;  /* 0x000000c786c77221 */ /* 0x000fcc0000010000 */
[----:B------:R-:W2:Y:S01]  /*25680*/  MUFU.RSQ R199, R199 ;  /* 0x000000c700c77308 */ /* 0x000ea20000001400 */
[----:B-1----:R-:W-:-:S05]  /*25690*/  @!P5 IMAD.WIDE R70, R40, 0x4, R70 ;  /* 0x000000042846d825 */ /* 0x002fca00078e0246 */
[----:B------:R1:W-:Y:S01]  /*256a0*/  @!P5 STG.E desc[UR4][R70.64], R135 ;  /* 0x000000874600d986 */ /* 0x0003e2000c101904 */
[----:B0-----:R-:W-:-:S05]  /*256b0*/  @!P5 IMAD.WIDE R68, R40, 0x4, R68 ;  /* 0x000000042844d825 */ /* 0x001fca00078e0244 */
[----:B--2---:R1:W-:Y:S01]  /*256c0*/  @!P5 STG.E desc[UR4][R68.64], R199 ;  /* 0x000000c74400d986 */ /* 0x0043e2000c101904 */
[----:B------:R-:W-:Y:S05]  /*256d0*/  @!P0 BRA `(.L_x_3315) ;  /* 0x0000000000808947 */ /* 0x000fea0003800000 */
[----:B-1----:R-:W0:Y:S01]  /*256e0*/  LDC.64 R134, c[0x0][0x2b8] ;  /* 0x0000ae00ff867b82 */ /* 0x002e220000000a00 */
        /* <DEDUP_REMOVED lines=31> */
.L_x_3315:
[----:B------:R-:W-:Y:S05]  /*258e0*/  BSYNC B1 ;  /* 0x0000000000017941 */ /* 0x000fea0003800000 */
.L_x_3314:
[----:B------:R-:W-:Y:S01]  /*258f0*/  LOP3.LUT P0, RZ, R41, 0x400, RZ, 0xc0, !PT ;  /* 0x0000040029ff7812 */ /* 0x000fe2000780c0ff */
        /* <DEDUP_REMOVED lines=34> */
.L_x_3317:
[----:B------:R-:W-:Y:S05]  /*25b20*/  BSYNC B1 ;  /* 0x0000000000017941 */ /* 0x000fea0003800000 */
.L_x_3316:
[----:B------:R-:W-:Y:S01]  /*25b30*/  LOP3.LUT P0, RZ, R41, 0x200, RZ, 0xc0, !PT ;  /* 0x0000020029ff7812 */ /* 0x000fe2000780c0ff */
        /* <DEDUP_REMOVED lines=34> */
.L_x_3319:
[----:B------:R-:W-:Y:S05]  /*25d60*/  BSYNC B1 ;  /* 0x0000000000017941 */ /* 0x000fea0003800000 */
.L_x_3318:
[----:B------:R-:W-:Y:S01]  /*25d70*/  LOP3.LUT P0, RZ, R41, 0x100, RZ, 0xc0, !PT ;  /* 0x0000010029ff7812 */ /* 0x000fe2000780c0ff */
        /* <DEDUP_REMOVED lines=34> */
.L_x_3321:
[----:B------:R-:W-:Y:S05]  /*25fa0*/  BSYNC B1 ;  /* 0x0000000000017941 */ /* 0x000fea0003800000 */
.L_x_3320:
[----:B------:R-:W-:Y:S01]  /*25fb0*/  LOP3.LUT P0, RZ, R41, 0x80, RZ, 0xc0, !PT ;  /* 0x0000008029ff7812 */ /* 0x000fe2000780c0ff */
        /* <DEDUP_REMOVED lines=34> */
.L_x_3323:
[----:B------:R-:W-:Y:S05]  /*261e0*/  BSYNC B1 ;  /* 0x0000000000017941 */ /* 0x000fea0003800000 */
.L_x_3322:
        /* <DEDUP_REMOVED lines=34> */
.L_x_3325:
[----:B------:R-:W-:Y:S05]  /*26410*/  BSYNC B1 ;  /* 0x0000000000017941 */ /* 0x000fea0003800000 */
.L_x_3324:
[----:B01234-:R-:W0:Y:S02]  /*26420*/  LDC.64 R68, c[0x0][0x210] ;  /* 0x00008400ff447b82 */ /* 0x01fe240000000a00 */
[----:B0-----:R-:W-:-:S04]  /*26430*/  LEA R40, R68, R40, 0x2 ;  /* 0x0000002844287211 */ /* 0x001fc800078e10ff */
[----:B------:R-:W-:-:S13]  /*26440*/  ISETP.GE.AND P0, PT, R40, R69, PT ;  /* 0x000000452800720c */ /* 0x000fda0003f06270 */
[----:B------:R-:W-:Y:S05]  /*26450*/  @!P0 BRA `(.L_x_3326) ;  /* 0xfffffdb000888947 */ /* 0x000fea000383ffff */
[----:B------:R-:W-:Y:S05]  /*26460*/  BSYNC B0 ;  /* 0x0000000000007941 */ /* 0x000fea0003800000 */
.L_x_2527:
[----:B------:R-:W-:Y:S05]  /*26470*/  EXIT ;  /* 0x000000000000794d */ /* 0x000fea0003800000 */
.L_x_3313:
[----:B------:R-:W-:Y:S01]  /*26480*/  HFMA2.MMA R208, -RZ, RZ, 0, 1.847743988037109375e-06 ;  /* 0x0000001fffd07435 */ /* 0x000fe200000001ff */
[----:B------:R-:W-:Y:S01]  /*26490*/  BSSY B1, `(.L_x_3327) ;  /* 0x0000007000017945 */ /* 0x000fe20003800000 */
[----:B------:R-:W-:Y:S02]  /*264a0*/  IMAD.MOV.U32 R206, RZ, RZ, R68 ;  /* 0x000000ffffce7224 */ /* 0x000fe400078e0044 */
[----:B------:R-:W-:Y:S02]  /*264b0*/  IMAD.MOV.U32 R205, RZ, RZ, 0x1 ;  /* 0x00000001ffcd7424 */ /* 0x000fe400078e00ff */
[----:B------:R-:W-:-:S07]  /*264c0*/  IMAD.MOV.U32 R203, RZ, RZ, -0x1 ;  /* 0xffffffffffcb7424 */ /* 0x000fce00078e00ff */
[----:B------:R-:W-:Y:S05]  /*264d0*/  WARPSYNC.COLLECTIVE R203, `(.L_x_3328) ;  /* 0x00000000cb087348 */ /* 0x000fea0003c00000 */
[----:B------:R0:W1:Y:S02]  /*264e0*/  SHFL.BFLY P6, R204, R206, R205, R208 ;  /* 0x0c0000cdcecc7389 */ /* 0x00006400000c00d0 */
[----:B01----:R-:W-:Y:S01]  /*264f0*/  ENDCOLLECTIVE ;  /* 0x000000000000791b */ /* 0x003fe20003800000 */
.L_x_3328:
[----:B------:R-:W-:Y:S05]  /*26500*/  BSYNC B1 ;  /* 0x0000000000017941 */ /* 0x000fea0003800000 */
.L_x_3327:
[----:B------:R-:W-:Y:S01]  /*26510*/  IMAD.MOV.U32 R69, RZ, RZ, R204 ;  /* 0x000000ffff457224 */ /* 0x000fe200078e00cc */
[----:B------:R-:W-:Y:S01]  /*26520*/  MOV R203, 0xffffffff ;  /* 0xffffffff00cb7802 */ /* 0x000fe20000000f00 */
[----:B------:R-:W-:Y:S02]  /*26530*/  IMAD.MOV.U32 R205, RZ, RZ, 0x2 ;  /* 0x00000002ffcd7424 */ /* 0x000fe400078e00ff */
[----:B------:R-:W-:Y:S01]  /*26540*/  FADD.FTZ R69, R68, R69 ;  /* 0x0000004544457221 */ /* 0x000fe20000010000 */
[----:B------:R-:W-:-:S04]  /*26550*/  IMAD.MOV.U32 R208, RZ, RZ, 0x1f ;  /* 0x0000001fffd07424 */ /* 0x000fc800078e00ff */
[----:B------:R-:W-:-:S07]  /*26560*/  MOV R206, R69 ;  /* 0x0000004500ce7202 */ /* 0x000fce0000000f00 */
[----:B------:R-:W-:Y:S05]  /*26570*/  WARPSYNC.COLLECTIVE R203, `(.L_x_3329) ;  /* 0x00000000cb087348 */ /* 0x000fea0003c00000 */
[----:B------:R0:W1:Y:S02]  /*26580*/  SHFL.BFLY P6, R204, R206, R205, R208 ;  /* 0x0c0000cdcecc7389 */ /* 0x00006400000c00d0 */
[----:B01----:R-:W-:Y:S01]  /*26590*/  ENDCOLLECTIVE ;  /* 0x000000000000791b */ /* 0x003fe20003800000 */
.L_x_3329:
[----:B------:R-:W-:Y:S01]  /*265a0*/  HFMA2.MMA R205, -RZ, RZ, 0, 2.384185791015625e-07 ;  /* 0x00000004ffcd7435 */ /* 0x000fe200000001ff */
[----:B------:R-:W-:-:S04]  /*265b0*/  IMAD.MOV.U32 R70, RZ, RZ, R204 ;  /* 0x000000ffff467224 */ /* 0x000fc800078e00cc */
[----:B------:R-:W-:-:S04]  /*265c0*/  FADD.FTZ R70, R69, R70 ;  /* 0x0000004645467221 */ /* 0x000fc80000010000 */
[----:B------:R-:W-:-:S07]  /*265d0*/  IMAD.MOV.U32 R206, RZ, RZ, R70 ;  /* 0x000000ffffce7224 */ /* 0x000fce00078e0046 */
[----:B------:R-:W-:Y:S05]  /*265e0*/  WARPSYNC.COLLECTIVE R203, `(.L_x_3330) ;  /* 0x00000000cb087348 */ /* 0x000fea0003c00000 */
[----:B------:R0:W1:Y:S02]  /*265f0*/  SHFL.BFLY P6, R204, R206, R205, R208 ;  /* 0x0c0000cdcecc7389 */ /* 0x00006400000c00d0 */
[----:B01----:R-:W-:Y:S01]  /*26600*/  ENDCOLLECTIVE ;  /* 0x000000000000791b */ /* 0x003fe20003800000 */
.L_x_3330:
[----:B------:R-:W-:Y:S01]  /*26610*/  MOV R205, 0x8 ;  /* 0x0000000800cd7802 */ /* 0x000fe20000000f00 */
[----:B------:R-:W-:-:S04]  /*26620*/  IMAD.MOV.U32 R71, RZ, RZ, R204 ;  /* 0x000000ffff477224 */ /* 0x000fc800078e00cc */
[----:B------:R-:W-:-:S04]  /*26630*/  FADD.FTZ R71, R70, R71 ;  /* 0x0000004746477221 */ /* 0x000fc80000010000 */
[----:B------:R-:W-:-:S07]  /*26640*/  IMAD.MOV.U32 R206, RZ, RZ, R71 ;  /* 0x000000ffffce7224 */ /* 0x000fce00078e0047 */
[----:B------:R-:W-:Y:S05]  /*26650*/  WARPSYNC.COLLECTIVE R203, `(.L_x_3331) ;  /* 0x00000000cb087348 */ /* 0x000fea0003c00000 */
[----:B------:R0:W1:Y:S02]  /*26660*/  SHFL.BFLY P6, R204, R206, R205, R208 ;  /* 0x0c0000cdcecc7389 */ /* 0x00006400000c00d0 */
[----:B01----:R-:W-:Y:S01]  /*26670*/  ENDCOLLECTIVE ;  /* 0x000000000000791b */ /* 0x003fe20003800000 */
.L_x_3331:
[----:B------:R-:W-:Y:S01]  /*26680*/  HFMA2.MMA R205, -RZ, RZ, 0, 9.5367431640625e-07 ;  /* 0x00000010ffcd7435 */ /* 0x000fe200000001ff */
[----:B------:R-:W-:-:S04]  /*26690*/  IMAD.MOV.U32 R134, RZ, RZ, R204 ;  /* 0x000000ffff867224 */ /* 0x000fc800078e00cc */
[----:B------:R-:W-:Y:S02]  /*266a0*/  FADD.FTZ R199, R71, R134 ;  /* 0x0000008647c77221 */ /* 0x000fe40000010000 */
[----:B------:R-:W0:Y:S02]  /*266b0*/  LDC R134, c[0x0][0x290] ;  /* 0x0000a400ff867b82 */ /* 0x000e240000000800 */
[----:B------:R-:W-:-:S07]  /*266c0*/  IMAD.MOV.U32 R206, RZ, RZ, R199 ;  /* 0x000000ffffce7224 */ /* 0x000fce00078e00c7 */
[----:B0-----:R-:W-:Y:S05]  /*266d0*/  WARPSYNC.COLLECTIVE R203, `(.L_x_3332) ;  /* 0x00000000cb087348 */ /* 0x001fea0003c00000 */
[----:B------:R1:W2:Y:S02]  /*266e0*/  SHFL.BFLY P6, R204, R206, R205, R208 ;  /* 0x0c0000cdcecc7389 */ /* 0x0002a400000c00d0 */
[----:B012---:R-:W-:Y:S01]  /*266f0*/  ENDCOLLECTIVE ;  /* 0x000000000000791b */ /* 0x007fe20003800000 */
.L_x_3332:
[----:B------:R-:W-:Y:S01]  /*26700*/  MOV R205, 0x1 ;  /* 0x0000000100cd7802 */ /* 0x000fe20000000f00 */
[----:B------:R-:W-:Y:S01]  /*26710*/  IMAD.MOV.U32 R202, RZ, RZ, R204 ;  /* 0x000000ffffca7224 */ /* 0x000fe200078e00cc */
[----:B------:R-:W-:-:S03]  /*26720*/  LOP3.LUT P6, RZ, R41, 0x20, RZ, 0xc0, !PT ;  /* 0x0000002029ff7812 */ /* 0x000fc600078cc0ff */
[----:B------:R-:W-:-:S04]  /*26730*/  FADD.FTZ R135, R199, R202 ;  /* 0x000000cac7877221 */ /* 0x000fc80000010000 */
[----:B------:R-:W-:-:S04]  /*26740*/  FMUL.FTZ R135, R135, R134 ;  /* 0x0000008687877220 */ /* 0x000fc80000410000 */
[--C-:B------:R-:W-:Y:S01]  /*26750*/  FADD.FTZ R68, R152, -R135.reuse ;  /* 0x8000008798447221 */ /* 0x100fe20000010000 */
[--C-:B------:R-:W-:Y:S01]  /*26760*/  FADD.FTZ R69, R149, -R135.reuse ;  /* 0x8000008795457221 */ /* 0x100fe20000010000 */
[--C-:B------:R-:W-:Y:S01]  /*26770*/  FADD.FTZ R71, R164, -R135.reuse ;  /* 0x80000087a4477221 */ /* 0x100fe20000010000 */
[----:B------:R-:W-:Y:S01]  /*26780*/  FADD.FTZ R70, R154, -R135 ;  /* 0x800000879a467221 */ /* 0x000fe20000010000 */
[----:B------:R-:W-:-:S04]  /*26790*/  FFMA.FTZ R68, R68, R68, RZ ;  /* 0x0000004444447223 */ /* 0x000fc800000100ff */
        /* <DEDUP_REMOVED lines=91> */
[----:B------:R-:W-:-:S04]  /*26d50*/  @P4 FFMA.FTZ R68, R70, R70, R69 ;  /* 0x0000004646444223 */ /* 0x000fc80000010045 */
[----:B------:R-:W-:-:S07]  /*26d60*/  IMAD.MOV.U32 R206, RZ, RZ, R68 ;  /* 0x000000ffffce7224 */ /* 0x000fce00078e0044 */
[----:B------:R-:W-:Y:S05]  /*26d70*/  WARPSYNC.COLLECTIVE R203, `(.L_x_3333) ;  /* 0x00000000cb087348 */ /* 0x000fea0003c00000 */
[----:B------:R0:W1:Y:S02]  /*26d80*/  SHFL.BFLY P6, R204, R206, R205, R208 ;  /* 0x0c0000cdcecc7389 */ /* 0x00006400000c00d0 */
[----:B01----:R-:W-:Y:S01]  /*26d90*/  ENDCOLLECTIVE ;  /* 0x000000000000791b */ /* 0x003fe20003800000 */
.L_x_3333:
[----:B------:R-:W-:Y:S01]  /*26da0*/  HFMA2.MMA R205, -RZ, RZ, 0, 1.1920928955078125e-07 ;  /* 0x00000002ffcd7435 */ /* 0x000fe200000001ff */
[----:B------:R-:W-:-:S04]  /*26db0*/  IMAD.MOV.U32 R69, RZ, RZ, R204 ;  /* 0x000000ffff457224 */ /* 0x000fc800078e00cc */
[----:B------:R-:W-:-:S04]  /*26dc0*/  FADD.FTZ R69, R68, R69 ;  /* 0x0000004544457221 */ /* 0x000fc80000010000 */
[----:B------:R-:W-:-:S07]  /*26dd0*/  IMAD.MOV.U32 R206, RZ, RZ, R69 ;  /* 0x000000ffffce7224 */ /* 0x000fce00078e0045 */
[----:B------:R-:W-:Y:S05]  /*26de0*/  WARPSYNC.COLLECTIVE R203, `(.L_x_3334) ;  /* 0x00000000cb087348 */ /* 0x000fea0003c00000 */
[----:B------:R0:W1:Y:S02]  /*26df0*/  SHFL.BFLY P6, R204, R206, R205, R208 ;  /* 0x0c0000cdcecc7389 */ /* 0x00006400000c00d0 */
[----:B01----:R-:W-:Y:S01]  /*26e00*/  ENDCOLLECTIVE ;  /* 0x000000000000791b */ /* 0x003fe20003800000 */
.L_x_3334:
[----:B------:R-:W-:Y:S01]  /*26e10*/  MOV R205, 0x4 ;  /* 0x0000000400cd7802 */ /* 0x000fe20000000f00 */
[----:B------:R-:W-:-:S04]  /*26e20*/  IMAD.MOV.U32 R70, RZ, RZ, R204 ;  /* 0x000000ffff467224 */ /* 0x000fc800078e00cc */
[----:B------:R-:W-:-:S04]  /*26e30*/  FADD.FTZ R70, R69, R70 ;  /* 0x0000004645467221 */ /* 0x000fc80000010000 */
[----:B------:R-:W-:-:S07]  /*26e40*/  IMAD.MOV.U32 R206, RZ, RZ, R70 ;  /* 0x000000ffffce7224 */ /* 0x000fce00078e0046 */
[----:B------:R-:W-:Y:S05]  /*26e50*/  WARPSYNC.COLLECTIVE R203, `(.L_x_3335) ;  /* 0x00000000cb087348 */ /* 0x000fea0003c00000 */
[----:B------:R0:W1:Y:S02]  /*26e60*/  SHFL.BFLY P6, R204, R206, R205, R208 ;  /* 0x0c0000cdcecc7389 */ /* 0x00006400000c00d0 */
[----:B01----:R-:W-:Y:S01]  /*26e70*/  ENDCOLLECTIVE ;  /* 0x000000000000791b */ /* 0x003fe20003800000 */
.L_x_3335:
[----:B------:R-:W-:Y:S01]  /*26e80*/  HFMA2.MMA R205, -RZ, RZ, 0, 4.76837158203125e-07 ;  /* 0x00000008ffcd7435 */ /* 0x000fe200000001ff */
[----:B------:R-:W-:-:S04]  /*26e90*/  IMAD.MOV.U32 R71, RZ, RZ, R204 ;  /* 0x000000ffff477224 */ /* 0x000fc800078e00cc */
[----:B------:R-:W-:-:S04]  /*26ea0*/  FADD.FTZ R71, R70, R71 ;  /* 0x0000004746477221 */ /* 0x000fc80000010000 */
[----:B------:R-:W-:-:S07]  /*26eb0*/  IMAD.MOV.U32 R206, RZ, RZ, R71 ;  /* 0x000000ffffce7224 */ /* 0x000fce00078e0047 */
[----:B------:R-:W-:Y:S05]  /*26ec0*/  WARPSYNC.COLLECTIVE R203, `(.L_x_3336) ;  /* 0x00000000cb087348 */ /* 0x000fea0003c00000 */
[----:B------:R0:W1:Y:S02]  /*26ed0*/  SHFL.BFLY P6, R204, R206, R205, R208 ;  /* 0x0c0000cdcecc7389 */ /* 0x00006400000c00d0 */
[----:B01----:R-:W-:Y:S01]  /*26ee0*/  ENDCOLLECTIVE ;  /* 0x000000000000791b */ /* 0x003fe20003800000 */
.L_x_3336:
[----:B------:R-:W-:Y:S01]  /*26ef0*/  MOV R205, 0x10 ;  /* 0x0000001000cd7802 */ /* 0x000fe20000000f00 */
[----:B------:R-:W-:-:S04]  /*26f00*/  IMAD.MOV.U32 R202, RZ, RZ, R204 ;  /* 0x000000ffffca7224 */ /* 0x000fc800078e00cc */
[----:B------:R-:W-:-:S04]  /*26f10*/  FADD.FTZ R202, R71, R202 ;  /* 0x000000ca47ca7221 */ /* 0x000fc80000010000 */
[----:B------:R-:W-:-:S07]  /*26f20*/  IMAD.MOV.U32 R206, RZ, RZ, R202 ;  /* 0x000000ffffce7224 */ /* 0x000fce00078e00ca */
[----:B------:R-:W-:Y:S05]  /*26f30*/  WARPSYNC.COLLECTIVE R203, `(.L_x_3337) ;  /* 0x00000000cb087348 */ /* 0x000fea0003c00000 */
[----:B------:R0:W1:Y:S02]  /*26f40*/  SHFL.BFLY P6, R204, R206, R205, R208 ;  /* 0x0c0000cdcecc7389 */ /* 0x00006400000c00d0 */
[----:B01----:R-:W-:Y:S01]  /*26f50*/  ENDCOLLECTIVE ;  /* 0x000000000000791b */ /* 0x003fe20003800000 */
.L_x_3337:
[----:B------:R-:W-:Y:S01]  /*26f60*/  IMAD.MOV.U32 R199, RZ, RZ, R204 ;  /* 0x000000ffffc77224 */ /* 0x000fe200078e00cc */
[----:B------:R-:W-:Y:S06]  /*26f70*/  BRA `(.L_x_3338) ;  /* 0xffffffe400947947 */ /* 0x000fec000383ffff */
.L_x_3339:
        /* <DEDUP_REMOVED lines=16> */
.L_x_40114:


//--------------------- .text._ZN10layer_norm31ln_parallel_residual_fwd_kernelINS_13Kernel_traitsI13__nv_bfloat16S2_S2_S2_fjLj1536ELj1ELj4ELj1ELj16ENS_18Kernel_traits_baseILj1536ES2_S2_S2_S2_fjLj128EEEEELb1ELb1ELb1EEEvNS_9FwdParamsE --------------------------
	.section	.text._ZN10layer_norm31ln_parallel_residual_fwd_kernelINS_13Kernel_traitsI13__nv_bfloat16S2_S2_S2_fjLj1536ELj1ELj4ELj1ELj16ENS_18Kernel_traits_baseILj1536ES2_S2_S2_S2_fjLj128EEEEELb1ELb1ELb1EEEvNS_9FwdParamsE,"ax",@progbits
	.align	128
        .global         _ZN10layer_norm31ln_parallel_residual_fwd_kernelINS_13Kernel_traitsI13__nv_bfloat16S2_S2_S2_fjLj1536ELj1ELj4ELj1ELj16ENS_18Kernel_traits_baseILj1536ES2_S2_S2_S2_fjLj128EEEEELb1ELb1ELb1EEEvNS_9FwdParamsE
        .type           _ZN10layer_norm31ln_parallel_residual_fwd_kernelINS_13Kernel_traitsI13__nv_bfloat16S2_S2_S2_fjLj1536ELj1ELj4ELj1ELj16ENS_18Kernel_traits_baseILj1536ES2_S2_S2_S2_fjLj128EEEEELb1ELb1ELb1EEEvNS_9FwdParamsE,@function
        .size           _ZN10layer_norm31ln_parallel_residual_fwd_kernelINS_13Kernel_traitsI13__nv_bfloat16S2_S2_S2_fjLj1536ELj1ELj4ELj1ELj16ENS_18Kernel_traits_baseILj1536ES2_S2_S2_S2_fjLj128EEEEELb1ELb1ELb1EEEvNS_9FwdParamsE,(.L_x_40115 - _ZN10layer_norm31ln_parallel_residual_fwd_kernelINS_13Kernel_traitsI13__nv_bfloat16S2_S2_S2_fjLj1536ELj1ELj4ELj1ELj16ENS_18Kernel_traits_baseILj1536ES2_S2_S2_S2_fjLj128EEEEELb1ELb1ELb1EEEvNS_9FwdParamsE)
        .other          _ZN10layer_norm31ln_parallel_residual_fwd_kernelINS_13Kernel_traitsI13__nv_bfloat16S2_S2_S2_fjLj1536ELj1ELj4ELj1ELj16ENS_18Kernel_traits_baseILj1536ES2_S2_S2_S2_fjLj128EEEEELb1ELb1ELb1EEEvNS_9FwdParamsE,@"STO_CUDA_ENTRY STV_DEFAULT"
_ZN10layer_norm31ln_parallel_residual_fwd_kernelINS_13Kernel_traitsI13__nv_bfloat16S2_S2_S2_fjLj1536ELj1ELj4ELj1ELj16ENS_18Kernel_traits_baseILj1536ES2_S2_S2_S2_fjLj128EEEEELb1ELb1ELb1EEEvNS_9FwdParamsE:
.text._ZN10layer_norm31ln_parallel_residual_fwd_kernelINS_13Kernel_traitsI13__nv_bfloat16S2_S2_S2_fjLj1536ELj1ELj4ELj1ELj16ENS_18Kernel_traits_baseILj1536ES2_S2_S2_S2_fjLj128EEEEELb1ELb1ELb1EEEvNS_9FwdParamsE:
[----:B------:R-:W-:Y:S01]  /*0000*/  LDC R1, c[0x0][0x28] ;  /* 0x00000a00ff017b82 */ /* 0x000fe20000000800 */
[----:B------:R-:W0:Y:S01]  /*0010*/  S2R R0, SR_TID.X ;  /* 0x0000000000007919 */ /* 0x000e220000002100 */
[----:B------:R-:W-:Y:S01]  /*0020*/  ULDC.64 UR6, c[0x0][0x2e0] ;  /* 0x0000b80000067ab9 */ /* 0x000fe20000000a00 */
[----:B------:R-:W-:Y:S01]  /*0030*/  ULDC.U8 UR4, c[0x0][0x2f4] ;  /* 0x0000bd0000047ab9 */ /* 0x000fe20000000000 */
[----:B------:R-:W-:Y:S01]  /*0040*/  MOV R102, UR6 ;  /* 0x0000000600667c02 */ /* 0x000fe20008000f00 */
[----:B------:R-:W-:Y:S01]  /*0050*/  IMAD.U32 R103, RZ, RZ, UR7 ;  /* 0x00000007ff677e24 */ /* 0x000fe2000f8e00ff */
[----:B------:R-:W-:Y:S01]  /*0060*/  ULDC.64 UR6, c[0x0][0x2c8] ;  /* 0x0000b20000067ab9 */ /* 0x000fe20000000a00 */
[----:B------:R-:W-:Y:S01]  /*0070*/  ISETP.NE.AND P1, PT, RZ, UR4, PT ;  /* 0x00000004ff007c0c */ /* 0x000fe2000bf25270 */
[----:B------:R-:W-:Y:S01]  /*0080*/  ULDC.64 UR4, c[0x0][0x208] ;  /* 0x0000820000047ab9 */ /* 0x000fe20000000a00 */
[----:B------:R-:W-:Y:S01]  /*0090*/  ISETP.NE.U32.AND P0, PT, RZ, UR6, PT ;  /* 0x00000006ff007c0c */ /* 0x000fe2000bf05070 */
[----:B------:R-:W1:Y:S01]  /*00a0*/  LDC R138, c[0x0][0x2e8] ;  /* 0x0000ba00ff8a7b82 */ /* 0x000e620000000800 */
[----:B------:R-:W-:-:S02]  /*00b0*/  ULDC UR8, c[0x0][0x214] ;  /* 0x0000850000087ab9 */ /* 0x000fc40000000800 */
[----:B------:R-:W-:-:S05]  /*00c0*/  ISETP.NE.AND.EX P0, PT, RZ, UR7, PT, P0 ;  /* 0x00000007ff007c0c */ /* 0x000fca000bf05300 */
[----:B------:R-:W2:Y:S02]  /*00d0*/  LDC R139, c[0x0][0x2ec] ;  /* 0x0000bb00ff8b7b82 */ /* 0x000ea40000000800 */
[----:B------:R-:W5:Y:S01]  /*00e0*/  @P1 LDG.E.64 R102, desc[UR4][R102.64] ;  /* 0x0000000466661981 */ /* 0x000f62000c1e1b00 */
[----:B0-----:R-:W-:Y:S02]  /*00f0*/  IMAD.SHL.U32 R6, R0, 0x10, RZ ;  /* 0x0000001000067824 */ /* 0x001fe400078e00ff */
[----:B-1----:R-:W-:-:S03]  /*0100*/  @P1 IMAD.MOV.U32 R2, RZ, RZ, R138 ;  /* 0x000000ffff021224 */ /* 0x002fc600078e008a */
[----:B------:R-:W-:-:S04]  /*0110*/  LOP3.LUT R6, R6, 0x1f0, RZ, 0xc0, !PT ;  /* 0x000001f006067812 */ /* 0x000fc800078ec0ff */
[----:B------:R-:W-:Y:S01]  /*0120*/  IADD3 R8, P2, R6, UR6, RZ ;  /* 0x0000000606087c10 */ /* 0x000fe2000ff5e0ff */
[----:B--2---:R-:W-:-:S03]  /*0130*/  @P1 IMAD.MOV.U32 R3, RZ, RZ, R139 ;  /* 0x000000ffff031224 */ /* 0x004fc600078e008b */
[----:B------:R-:W-:Y:S01]  /*0140*/  IADD3.X R9, RZ, UR7, RZ, P2, !PT ;  /* 0x00000007ff097c10 */ /* 0x000fe200097fe4ff */
[----:B------:R-:W-:Y:S01]  /*0150*/  ULDC.64 UR6, c[0x0][0x260] ;  /* 0x0000980000067ab9 */ /* 0x000fe20000000a00 */
[----:B------:R0:W5:Y:S04]  /*0160*/  @P1 LDG.E.64 R4, desc[UR4][R2.64] ;  /* 0x0000000402041981 */ /* 0x000168000c1e1b00 */
[----:B------:R1:W5:Y:S04]  /*0170*/  @P0 LDG.E.128 R20, desc[UR4][R8.64] ;  /* 0x0000000408140981 */ /* 0x000368000c1e1d00 */
[----:B------:R1:W5:Y:S04]  /*0180*/  @P0 LDG.E.128 R24, desc[UR4][R8.64+0x200] ;  /* 0x0002000408180981 */ /* 0x000368000c1e1d00 */
[----:B------:R1:W5:Y:S04]  /*0190*/  @P0 LDG.E.128 R28, desc[UR4][R8.64+0x400] ;  /* 0x00040004081c0981 */ /* 0x000368000c1e1d00 */
[----:B------:R1:W5:Y:S04]  /*01a0*/  @P0 LDG.E.128 R32, desc[UR4][R8.64+0x600] ;  /* 0x0006000408200981 */ /* 0x000368000c1e1d00 */
[----:B------:R1:W5:Y:S04]  /*01b0*/  @P0 LDG.E.128 R36, desc[UR4][R8.64+0x800] ;  /* 0x0008000408240981 */ /* 0x000368000c1e1d00 */
[----:B------:R1:W5:Y:S01]  /*01c0*/  @P0 LDG.E.128 R44, desc[UR4][R8.64+0xa00] ;  /* 0x000a0004082c0981 */ /* 0x000362000c1e1d00 */
[----:B0-----:R-:W0:Y:S01]  /*01d0*/  S2R R3, SR_CTAID.X ;  /* 0x0000000000037919 */ /* 0x001e220000002500 */
[----:B------:R-:W-:-:S02]  /*01e0*/  SHF.R.U32.HI R2, RZ, 0x5, R0 ;  /* 0x00000005ff027819 */ /* 0x000fc40000011600 */
[----:B------:R-:W-:Y:S01]  /*01f0*/  IADD3 R6, P3, R6, UR6, RZ ;  /* 0x0000000606067c10 */ /* 0x000fe2000ff7e0ff */
[----:B------:R-:W-:-:S04]  /*0200*/  ULDC UR6, c[0x0][0x0] ;  /* 0x0000000000067ab9 */ /* 0x000fc80000000800 */
[----:B------:R-:W-:Y:S02]  /*0210*/  IMAD.X R7, RZ, RZ, UR7, P3 ;  /* 0x00000007ff077e24 */ /* 0x000fe400098e06ff */
[----:B0-----:R-:W-:-:S05]  /*0220*/  IMAD R2, R3, 0x4, R2 ;  /* 0x0000000403027824 */ /* 0x001fca00078e0202 */
[----:B------:R-:W-:Y:S01]  /*0230*/  ISETP.GE.AND P2, PT, R2, UR8, PT ;  /* 0x0000000802007c0c */ /* 0x000fe2000bf46270 */
[----:B------:R-:W-:-:S12]  /*0240*/  IMAD R96, R3, UR6, R0 ;  /* 0x0000000603607c24 */ /* 0x000fd8000f8e0200 */
[----:B-1----:R-:W-:Y:S05]  /*0250*/  @P2 EXIT ;  /* 0x000000000000294d */ /* 0x002fea0003800000 */
[----:B------:R-:W2:Y:S01]  /*0260*/  LDG.E.128 R48, desc[UR4][R6.64] ;  /* 0x0000000406307981 */ /* 0x000ea2000c1e1d00 */
[----:B------:R-:W0:Y:S03]  /*0270*/  @P1 LDC R3, c[0x0][0x2f0] ;  /* 0x0000bc00ff031b82 */ /* 0x000e260000000800 */
[----:B------:R-:W3:Y:S04]  /*0280*/  LDG.E.128 R72, desc[UR4][R6.64+0x200] ;  /* 0x0002000406487981 */ /* 0x000ee8000c1e1d00 */
[----:B------:R-:W4:Y:S04]  /*0290*/  LDG.E.128 R56, desc[UR4][R6.64+0x400] ;  /* 0x0004000406387981 */ /* 0x000f28000c1e1d00 */
[----:B------:R-:W4:Y:S04]  /*02a0*/  LDG.E.128 R60, desc[UR4][R6.64+0x600] ;  /* 0x00060004063c7981 */ /* 0x000f28000c1e1d00 */
[----:B------:R-:W4:Y:S04]  /*02b0*/  LDG.E.128 R64, desc[UR4][R6.64+0x800] ;  /* 0x0008000406407981 */ /* 0x000f28000c1e1d00 */
[----:B------:R1:W4:Y:S01]  /*02c0*/  LDG.E.128 R68, desc[UR4][R6.64+0xa00] ;  /* 0x000a000406447981 */ /* 0x000322000c1e1d00 */
[----:B------:R-:W-:Y:S01]  /*02d0*/  IMAD.WIDE.U32 R10, R96, -0x326172a9, RZ ;  /* 0xcd9e8d57600a7825 */ /* 0x000fe200078e00ff */
[----:B-----5:R-:W-:-:S02]  /*02e0*/  @!P0 CS2R R20, SRZ ;  /* 0x0000000000148805 */ /* 0x020fc4000001ff00 */
[----:B------:R-:W-:Y:S02]  /*02f0*/  @!P0 CS2R R22, SRZ ;  /* 0x0000000000168805 */ /* 0x000fe4000001ff00 */
[----:B------:R-:W-:Y:S02]  /*0300*/  @!P0 CS2R R24, SRZ ;  /* 0x0000000000188805 */ /* 0x000fe4000001ff00 */
[----:B0-----:R-:W-:Y:S01]  /*0310*/  @P1 IADD3 R138, P2, R4, R3, RZ ;  /* 0x00000003048a1210 */ /* 0x001fe20007f5e0ff */
[C---:B------:R-:W-:Y:S01]  /*0320*/  VIADD R3, R103.reuse, 0xbb67ae85 ;  /* 0xbb67ae8567037836 */ /* 0x040fe20000000000 */
[----:B------:R-:W-:Y:S01]  /*0330*/  @!P0 CS2R R26, SRZ ;  /* 0x00000000001a8805 */ /* 0x000fe2000001ff00 */
[C---:B------:R-:W-:Y:S01]  /*0340*/  VIADD R4, R102.reuse, 0x9e3779b9 ;  /* 0x9e3779b966047836 */ /* 0x040fe20000000000 */
[----:B------:R-:W-:Y:S01]  /*0350*/  @P1 IADD3.X R139, RZ, R5, RZ, P2, !PT ;  /* 0x00000005ff8b1210 */ /* 0x000fe200017fe4ff */
[C---:B-1----:R-:W-:Y:S01]  /*0360*/  VIADD R6, R103.reuse, 0x76cf5d0a ;  /* 0x76cf5d0a67067836 */ /* 0x042fe20000000000 */
[----:B------:R-:W-:Y:S01]  /*0370*/  IADD3 R5, R102, 0x3c6ef372, RZ ;  /* 0x3c6ef37266057810 */ /* 0x000fe20007ffe0ff */
[----:B------:R-:W-:Y:S01]  /*0380*/  VIADD R7, R103, 0x32370b8f ;  /* 0x32370b8f67077836 */ /* 0x000fe20000000000 */
[----:B------:R-:W-:-:S02]  /*0390*/  SHF.R.U64 R97, R138, 0x2, R139 ;  /* 0x000000028a617819 */ /* 0x000fc4000000128b */
[----:B------:R-:W-:Y:S02]  /*03a0*/  @!P0 CS2R R28, SRZ ;  /* 0x00000000001c8805 */ /* 0x000fe4000001ff00 */
[----:B------:R-:W-:Y:S02]  /*03b0*/  SHF.R.U32.HI R98, RZ, 0x2, R139 ;  /* 0x00000002ff627819 */ /* 0x000fe4000001168b */
[----:B------:R-:W-:Y:S02]  /*03c0*/  @!P0 CS2R R30, SRZ ;  /* 0x00000000001e8805 */ /* 0x000fe4000001ff00 */
[----:B------:R-:W-:Y:S01]  /*03d0*/  PRMT R100, R20, 0x7632, R100 ;  /* 0x0000763214647816 */ /* 0x000fe20000000064 */
[----:B------:R-:W-:Y:S01]  /*03e0*/  IMAD.WIDE.U32 R8, R97, -0x2daee0ad, RZ ;  /* 0xd2511f5361087825 */ /* 0x000fe200078e00ff */
[----:B------:R-:W-:Y:S02]  /*03f0*/  LOP3.LUT R12, R11, R98, R102, 0x96, !PT ;  /* 0x000000620b0c7212 */ /* 0x000fe400078e9666 */
[----:B------:R-:W-:-:S02]  /*0400*/  @!P0 CS2R R32, SRZ ;  /* 0x0000000000208805 */ /* 0x000fc4000001ff00 */
[----:B------:R-:W-:Y:S01]  /*0410*/  PRMT R101, R21, 0x7632, R101 ;  /* 0x0000763215657816 */ /* 0x000fe20000000065 */
[----:B------:R-:W-:Y:S01]  /*0420*/  ULDC.64 UR6, c[0x0][0x228] ;  /* 0x00008a0000067ab9 */ /* 0x000fe20000000a00 */
[----:B------:R-:W-:Y:S01]  /*0430*/  LOP3.LUT R14, R9, R103, RZ, 0x3c, !PT ;  /* 0x00000067090e7212 */ /* 0x000fe200078e3cff */
[----:B------:R-:W-:Y:S01]  /*0440*/  IMAD.WIDE.U32 R12, R12, -0x2daee0ad, RZ ;  /* 0xd2511f530c0c7825 */ /* 0x000fe200078e00ff */
[----:B------:R-:W-:Y:S02]  /*0450*/  PRMT R104, R22, 0x7632, R104 ;  /* 0x0000763216687816 */ /* 0x000fe40000000068 */
[----:B------:R-:W-:Y:S02]  /*0460*/  @!P0 CS2R R34, SRZ ;  /* 0x0000000000228805 */ /* 0x000fe4000001ff00 */
[----:B------:R-:W-:Y:S01]  /*0470*/  PRMT R105, R23, 0x7632, R105 ;  /* 0x0000763217697816 */ /* 0x000fe20000000069 */
[----:B------:R-:W-:Y:S01]  /*0480*/  IMAD.WIDE.U32 R14, R14, -0x326172a9, RZ ;  /* 0xcd9e8d570e0e7825 */ /* 0x000fe200078e00ff */
[----:B------:R-:W-:-:S02]  /*0490*/  LOP3.LUT R16, R13, R8, R3, 0x96, !PT ;  /* 0x000000080d107212 */ /* 0x000fc400078e9603 */
[----:B------:R-:W-:Y:S02]  /*04a0*/  @!P0 CS2R R36, SRZ ;  /* 0x0000000000248805 */ /* 0x000fe4000001ff00 */
[C---:B------:R-:W-:Y:S01]  /*04b0*/  IADD3 R8, R102.reuse, -0x255992d5, RZ ;  /* 0xdaa66d2b66087810 */ /* 0x040fe20007ffe0ff */
[----:B------:R-:W-:Y:S01]  /*04c0*/  VIADD R9, R102, 0x78dde6e4 ;  /* 0x78dde6e466097836 */ /* 0x000fe20000000000 */
[----:B------:R-:W-:Y:S01]  /*04d0*/  LOP3.LUT R10, R15, R4, R10, 0x96, !PT ;  /* 0x000000040f0a7212 */ /* 0x000fe200078e960a */
[----:B------:R-:W-:Y:S01]  /*04e0*/  IMAD.WIDE.U32 R16, R16, -0x326172a9, RZ ;  /* 0xcd9e8d5710107825 */ /* 0x000fe200078e00ff */
[----:B------:R-:W-:Y:S02]  /*04f0*/  PRMT R106, R24, 0x7632, R106 ;  /* 0x00007632186a7816 */ /* 0x000fe4000000006a */
[----:B------:R-:W-:Y:S02]  /*0500*/  @!P0 CS2R R38, SRZ ;  /* 0x0000000000268805 */ /* 0x000fe4000001ff00 */
[----:B------:R-:W-:Y:S01]  /*0510*/  PRMT R107, R25, 0x7632, R107 ;  /* 0x00007632196b7816 */ /* 0x000fe2000000006b */
[----:B------:R-:W-:Y:S01]  /*0520*/  IMAD.WIDE.U32 R10, R10, -0x2daee0ad, RZ ;  /* 0xd2511f530a0a7825 */ /* 0x000fe200078e00ff */
[----:B------:R-:W-:-:S02]  /*0530*/  LOP3.LUT R13, R17, R14, R5, 0x96, !PT ;  /* 0x0000000e110d7212 */ /* 0x000fc400078e9605 */
[----:B------:R-:W-:Y:S02]  /*0540*/  @!P0 CS2R R44, SRZ ;  /* 0x00000000002c8805 */ /* 0x000fe4000001ff00 */
[----:B------:R-:W-:Y:S02]  /*0550*/  PRMT R108, R26, 0x7632, R108 ;  /* 0x000076321a6c7816 */ /* 0x000fe4000000006c */
[----:B------:R-:W-:Y:S02]  /*0560*/  @!P0 CS2R R46, SRZ ;  /* 0x00000000002e8805 */ /* 0x000fe4000001ff00 */
[----:B------:R-:W-:Y:S01]  /*0570*/  LOP3.LUT R14, R11, R12, R6, 0x96, !PT ;  /* 0x0000000c0b0e7212 */ /* 0x000fe200078e9606 */
[----:B------:R-:W-:Y:S01]  /*0580*/  IMAD.WIDE.U32 R12, R13, -0x2daee0ad, RZ ;  /* 0xd2511f530d0c7825 */ /* 0x000fe200078e00ff */
[----:B------:R-:W-:Y:S01]  /*0590*/  IADD3 R11, R103, -0x56f99767, RZ ;  /* 0xa9066899670b7810 */ /* 0x000fe20007ffe0ff */
[----:B------:R-:W-:Y:S01]  /*05a0*/  BSSY B0, `(.L_x_3340) ;  /* 0x000251c000007945 */ /* 0x000fe20003800000 */
[----:B------:R-:W-:Y:S01]  /*05b0*/  PRMT R109, R27, 0x7632, R109 ;  /* 0x000076321b6d7816 */ /* 0x000fe2000000006d */
[----:B------:R-:W-:Y:S01]  /*05c0*/  IMAD.WIDE.U32 R14, R14, -0x326172a9, RZ ;  /* 0xcd9e8d570e0e7825 */ /* 0x000fe200078e00ff */
[----:B------:R-:W-:Y:S01]  /*05d0*/  LOP3.LUT R18, R13, R10, R7, 0x96, !PT ;  /* 0x0000000a0d127212 */ /* 0x000fe200078e9607 */
[----:B------:R-:W-:Y:S01]  /*05e0*/  ULDC UR16, c[0x0][0x2d8] ;  /* 0x0000b60000107ab9 */ /* 0x000fe20000000800 */
[----:B------:R-:W-:Y:S01]  /*05f0*/  PRMT R110, R28, 0x7632, R110 ;  /* 0x000076321c6e7816 */ /* 0x000fe2000000006e */
[----:B------:R-:W-:Y:S01]  /*0600*/  VIADD R10, R103, 0xed9eba14 ;  /* 0xed9eba14670a7836 */ /* 0x000fe20000000000 */
[----:B------:R-:W-:Y:S01]  /*0610*/  LOP3.LUT R16, R15, R16, R8, 0x96, !PT ;  /* 0x000000100f107212 */ /* 0x000fe200078e9608 */
[----:B------:R-:W-:Y:S01]  /*0620*/  IMAD.WIDE.U32 R18, R18, -0x326172a9, RZ ;  /* 0xcd9e8d5712127825 */ /* 0x000fe200078e00ff */
[----:B------:R-:W-:Y:S01]  /*0630*/  ISETP.NE.U32.AND P0, PT, RZ, UR6, PT ;  /* 0x00000006ff007c0c */ /* 0x000fe2000bf05070 */
[----:B------:R-:W-:Y:S01]  /*0640*/  ULDC.U8 UR6, c[0x0][0x2a0] ;  /* 0x0000a80000067ab9 */ /* 0x000fe20000000000 */
[----:B------:R-:W-:Y:S01]  /*0650*/  PRMT R111, R29, 0x7632, R111 ;  /* 0x000076321d6f7816 */ /* 0x000fe2000000006f */
[----:B------:R-:W-:Y:S01]  /*0660*/  IMAD.WIDE.U32 R16, R16, -0x2daee0ad, RZ ;  /* 0xd2511f5310107825 */ /* 0x000fe200078e00ff */
[----:B------:R-:W-:Y:S01]  /*0670*/  LOP3.LUT R40, R19, R14, R9, 0x96, !PT ;  /* 0x0000000e13287212 */ /* 0x000fe200078e9609 */
[----:B------:R-:W-:Y:S01]  /*0680*/  ULDC.64 UR20, c[0x0][0x228] ;  /* 0x00008a0000147ab9 */ /* 0x000fe20000000a00 */
[----:B------:R-:W-:Y:S01]  /*0690*/  IADD3 R14, R103, 0x646e171e, RZ ;  /* 0x646e171e670e7810 */ /* 0x000fe20007ffe0ff */
[----:B------:R-:W-:Y:S01]  /*06a0*/  VIADD R13, R102, 0xb54cda56 ;  /* 0xb54cda56660d7836 */ /* 0x000fe20000000000 */
[----:B------:R-:W-:Y:S01]  /*06b0*/  LOP3.LUT R42, R17, R12, R10, 0x96, !PT ;  /* 0x0000000c112a7212 */ /* 0x000fe200078e960a */
[----:B------:R-:W-:Y:S01]  /*06c0*/  IMAD.WIDE.U32 R40, R40, -0x2daee0ad, RZ ;  /* 0xd2511f5328287825 */ /* 0x000fe200078e00ff */
[----:B------:R-:W-:Y:S01]  /*06d0*/  IADD3 R17, R102, -0xe443238, RZ ;  /* 0xf1bbcdc866117810 */ /* 0x000fe20007ffe0ff */
[----:B------:R-:W-:Y:S01]  /*06e0*/  ULDC.64 UR8, c[0x0][0x230] ;  /* 0x00008c0000087ab9 */ /* 0x000fe20000000a00 */
[----:B------:R-:W-:Y:S01]  /*06f0*/  PRMT R112, R30, 0x7632, R112 ;  /* 0x000076321e707816 */ /* 0x000fe20000000070 */
[----:B------:R-:W-:Y:S01]  /*0700*/  IMAD.WIDE.U32 R42, R42, -0x326172a9, RZ ;  /* 0xcd9e8d572a2a7825 */ /* 0x000fe200078e00ff */
[----:B------:R-:W-:Y:S01]  /*0710*/  LOP3.LUT R52, R41, R16, R11, 0x96, !PT ;  /* 0x0000001029347212 */ /* 0x000fe200078e960b */
[----:B------:R-:W-:Y:S01]  /*0720*/  ULDC.64 UR10, c[0x0][0x238] ;  /* 0x00008e00000a7ab9 */ /* 0x000fe20000000a00 */
[----:B------:R-:W-:Y:S01]  /*0730*/  PRMT R113, R31, 0x7632, R113 ;  /* 0x000076321f717816 */ /* 0x000fe20000000071 */
[----:B------:R-:W-:Y:S01]  /*0740*/  VIADD R12, R102, 0x1715609d ;  /* 0x1715609d660c7836 */ /* 0x000fe20000000000 */
[----:B------:R-:W-:Y:S01]  /*0750*/  ISETP.NE.AND P1, PT, RZ, UR6, PT ;  /* 0x00000006ff007c0c */ /* 0x000fe2000bf25270 */
[----:B------:R-:W-:Y:S01]  /*0760*/  IMAD.WIDE.U32 R52, R52, -0x326172a9, RZ ;  /* 0xcd9e8d5734347825 */ /* 0x000fe200078e00ff */
[----:B------:R-:W-:Y:S01]  /*0770*/  PRMT R114, R32, 0x7632, R114 ;  /* 0x0000763220727816 */ /* 0x000fe20000000072 */
[----:B------:R-:W-:Y:S01]  /*0780*/  ULDC.64 UR12, c[0x0][0x240] ;  /* 0x00009000000c7ab9 */ /* 0x000fe20000000a00 */
[----:B------:R-:W-:Y:S01]  /*0790*/  LOP3.LUT R18, R43, R18, R12, 0x96, !PT ;  /* 0x000000122b127212 */ /* 0x000fe200078e960c */
[----:B------:R-:W-:Y:S01]  /*07a0*/  VIADD R16, R102, 0x5384540f ;  /* 0x5384540f66107836 */ /* 0x000fe20000000000 */
[----:B------:R-:W-:Y:S01]  /*07b0*/  LOP3.LUT R41, R53, R42, R13, 0x96, !PT ;  /* 0x0000002a35297212 */ /* 0x000fe200078e960d */
[----:B------:R-:W-:Y:S01]  /*07c0*/  VIADD R15, R103, 0x1fd5c5a3 ;  /* 0x1fd5c5a3670f7836 */ /* 0x000fe20000000000 */
[----:B------:R-:W-:Y:S01]  /*07d0*/  PRMT R115, R33, 0x7632, R115 ;  /* 0x0000763221737816 */ /* 0x000fe20000000073 */
[----:B------:R-:W-:Y:S01]  /*07e0*/  IMAD.WIDE.U32 R18, R18, -0x2daee0ad, RZ ;  /* 0xd2511f5312127825 */ /* 0x000fe200078e00ff */
[----:B------:R-:W-:Y:S01]  /*07f0*/  PRMT R116, R34, 0x7632, R116 ;  /* 0x0000763222747816 */ /* 0x000fe20000000074 */
[----:B------:R-:W-:Y:S01]  /*0800*/  ULDC.64 UR14, c[0x0][0x248] ;  /* 0x00009200000e7ab9 */ /* 0x000fe20000000a00 */
[----:B------:R-:W-:Y:S01]  /*0810*/  PRMT R117, R35, 0x7632, R117 ;  /* 0x0000763223757816 */ /* 0x000fe20000000075 */
[----:B------:R-:W-:Y:S01]  /*0820*/  IMAD.MOV.U32 R99, RZ, RZ, RZ ;  /* 0x000000ffff637224 */ /* 0x000fe200078e00ff */
[----:B------:R-:W-:Y:S01]  /*0830*/  LOP3.LUT R42, R19, R40, R14, 0x96, !PT ;  /* 0x00000028132a7212 */ /* 0x000fe200078e960e */
[----:B------:R-:W-:Y:S01]  /*0840*/  IMAD.WIDE.U32 R40, R41, -0x2daee0ad, RZ ;  /* 0xd2511f5329287825 */ /* 0x000fe200078e00ff */
[----:B------:R-:W-:Y:S01]  /*0850*/  PRMT R118, R36, 0x7632, R118 ;  /* 0x0000763224767816 */ /* 0x000fe20000000076 */
[----:B------:R-:W-:Y:S01]  /*0860*/  ULDC.64 UR18, c[0x0][0x2b8] ;  /* 0x0000ae0000127ab9 */ /* 0x000fe20000000a00 */
[----:B------:R-:W-:Y:S01]  /*0870*/  PRMT R123, R45, 0x7632, R123 ;  /* 0x000076322d7b7816 */ /* 0x000fe2000000007b */
[----:B------:R-:W-:Y:S01]  /*0880*/  IMAD.WIDE.U32 R42, R42, -0x326172a9, RZ ;  /* 0xcd9e8d572a2a7825 */ /* 0x000fe200078e00ff */
[----:B------:R-:W-:-:S02]  /*0890*/  LOP3.LUT R54, R41, R18, R15, 0x96, !PT ;  /* 0x0000001229367212 */ /* 0x000fc400078e960f */
[----:B------:R-:W-:Y:S01]  /*08a0*/  PRMT R124, R46, 0x7632, R124 ;  /* 0x000076322e7c7816 */ /* 0x000fe2000000007c */
[----:B------:R-:W-:Y:S01]  /*08b0*/  VIADD R18, R103, 0xdb3d7428 ;  /* 0xdb3d742867127836 */ /* 0x000fe20000000000 */
[----:B------:R-:W-:Y:S01]  /*08c0*/  LOP3.LUT R53, R43, R52, R16, 0x96, !PT ;  /* 0x000000342b357212 */ /* 0x000fe200078e9610 */
[----:B------:R-:W-:Y:S01]  /*08d0*/  IMAD.HI.U32 R41, R54, -0x326172a9, RZ ;  /* 0xcd9e8d5736297827 */ /* 0x000fe200078e00ff */
[----:B------:R-:W-:Y:S02]  /*08e0*/  PRMT R119, R37, 0x7632, R119 ;  /* 0x0000763225777816 */ /* 0x000fe40000000077 */
[----:B------:R-:W-:Y:S01]  /*08f0*/  PRMT R120, R38, 0x7632, R120 ;  /* 0x0000763226787816 */ /* 0x000fe20000000078 */
[----:B------:R-:W-:Y:S01]  /*0900*/  IMAD.HI.U32 R19, R53, -0x2daee0ad, RZ ;  /* 0xd2511f5335137827 */ /* 0x000fe200078e00ff */
[----:B------:R-:W-:Y:S02]  /*0910*/  LOP3.LUT R156, R41, R42, R17, 0x96, !PT ;  /* 0x0000002a299c7212 */ /* 0x000fe400078e9611 */
[----:B------:R-:W-:Y:S01]  /*0920*/  SHF.L.U32 R41, R46, 0x10, RZ ;  /* 0x000000102e297819 */ /* 0x000fe200000006ff */
[----:B------:R-:W-:Y:S01]  /*0930*/  VIADD R42, R103, 0x96a522ad ;  /* 0x96a522ad672a7836 */ /* 0x000fe20000000000 */
[----:B------:R-:W-:Y:S01]  /*0940*/  LOP3.LUT R158, R19, R40, R18, 0x96, !PT ;  /* 0x00000028139e7212 */ /* 0x000fe200078e9612 */
        /* <DEDUP_REMOVED lines=15> */
[----:B------:R-:W-:Y:S01]  /*0a40*/  LOP3.LUT R55, R55, 0xffffffbf, RZ, 0xc0, !PT ;  /* 0xffffffbf37377812 */ /* 0x000fe200078ec0ff */
        /* <DEDUP_REMOVED lines=10> */
[----:B------:R-:W-:Y:S01]  /*0af0*/  IMAD R45, R53, -0x2daee0ad, RZ ;  /* 0xd2511f53352d7824 */ /* 0x000fe200078e02ff */
[----:B------:R-:W-:Y:S01]  /*0b00*/  @P1 LOP3.LUT R55, R55, 0x40, RZ, 0xfc, !PT ;  /* 0x0000004037371812 */ /* 0x000fe200078efcff */
[----:B------:R-:W-:Y:S01]  /*0b10*/  IMAD.HI.U32 R46, R156, -0x2daee0ad, RZ ;  /* 0xd2511f539c2e7827 */ /* 0x000fe200078e00ff */
[----:B------:R-:W-:-:S02]  /*0b20*/  SHF.L.U32 R106, R106, 0x10, RZ ;  /* 0x000000106a6a7819 */ /* 0x000fc400000006ff */
[----:B------:R-:W-:Y:S01]  /*0b30*/  SHF.L.U32 R109, R109, 0x10, RZ ;  /* 0x000000106d6d7819 */ /* 0x000fe200000006ff */
[----:B------:R-:W-:Y:S01]  /*0b40*/  IMAD.U32 R37, R38, 0x10000, RZ ;  /* 0x0001000026257824 */ /* 0x000fe200078e00ff */
[----:B------:R-:W-:Y:S01]  /*0b50*/  SHF.L.U32 R38, R39, 0x10, RZ ;  /* 0x0000001027267819 */ /* 0x000fe200000006ff */
[----:B------:R-:W-:Y:S01]  /*0b60*/  IMAD R52, R54, -0x326172a9, RZ ;  /* 0xcd9e8d5736347824 */ /* 0x000fe200078e02ff */
[----:B------:R-:W-:Y:S01]  /*0b70*/  LOP3.LUT R45, R46, R45, R42, 0x96, !PT ;  /* 0x0000002d2e2d7212 */ /* 0x000fe200078e962a */
[----:B------:R-:W-:Y:S01]  /*0b80*/  IMAD.HI.U32 R53, R158, -0x326172a9, RZ ;  /* 0xcd9e8d579e357827 */ /* 0x000fe200078e00ff */
[----:B------:R-:W-:Y:S02]  /*0b90*/  SHF.L.U32 R112, R112, 0x10, RZ ;  /* 0x0000001070707819 */ /* 0x000fe400000006ff */
[----:B------:R-:W-:Y:S01]  /*0ba0*/  SHF.L.U32 R115, R115, 0x10, RZ ;  /* 0x0000001073737819 */ /* 0x000fe200000006ff */
[----:B------:R-:W-:Y:S01]  /*0bb0*/  VIADD R43, R102, 0x8ff34781 ;  /* 0x8ff34781662b7836 */ /* 0x000fe20000000000 */
[----:B------:R-:W-:Y:S01]  /*0bc0*/  SHF.L.U32 R118, R118, 0x10, RZ ;  /* 0x0000001076767819 */ /* 0x000fe200000006ff */
[----:B------:R-:W-:Y:S01]  /*0bd0*/  IMAD.U32 R39, R44, 0x10000, RZ ;  /* 0x000100002c277824 */ /* 0x000fe200078e00ff */
[----:B------:R-:W-:Y:S01]  /*0be0*/  SHF.L.U32 R44, R47, 0x10, RZ ;  /* 0x000000102f2c7819 */ /* 0x000fe200000006ff */
[----:B------:R-:W-:Y:S01]  /*0bf0*/  IMAD.U32 R100, R100, 0x10000, RZ ;  /* 0x0001000064647824 */ /* 0x000fe200078e00ff */
[----:B------:R-:W-:Y:S01]  /*0c00*/  LOP3.LUT R46, R53, R52, R43, 0x96, !PT ;  /* 0x00000034352e7212 */ /* 0x000fe200078e962b */
[----:B------:R-:W-:Y:S01]  /*0c10*/  IMAD.U32 R104, R104, 0x10000, RZ ;  /* 0x0001000068687824 */ /* 0x000fe200078e00ff */
[----:B------:R-:W-:Y:S01]  /*0c20*/  SHF.L.U32 R121, R121, 0x10, RZ ;  /* 0x0000001079797819 */ /* 0x000fe200000006ff */
[----:B------:R-:W-:Y:S01]  /*0c30*/  IMAD.U32 R105, R105, 0x10000, RZ ;  /* 0x0001000069697824 */ /* 0x000fe200078e00ff */
[----:B------:R-:W-:Y:S01]  /*0c40*/  SHF.L.U32 R124, R124, 0x10, RZ ;  /* 0x000000107c7c7819 */ /* 0x000fe200000006ff */
[----:B------:R-:W-:Y:S01]  /*0c50*/  IMAD.U32 R107, R107, 0x10000, RZ ;  /* 0x000100006b6b7824 */ /* 0x000fe200078e00ff */
[----:B------:R-:W-:Y:S01]  /*0c60*/  ISETP.NE.AND.EX P0, PT, RZ, UR7, PT, P0 ;  /* 0x00000007ff007c0c */ /* 0x000fe2000bf05300 */
[----:B------:R-:W-:Y:S01]  /*0c70*/  IMAD.U32 R108, R108, 0x10000, RZ ;  /* 0x000100006c6c7824 */ /* 0x000fe200078e00ff */
[----:B------:R-:W-:Y:S01]  /*0c80*/  ULDC UR7, c[0x0][0x218] ;  /* 0x0000860000077ab9 */ /* 0x000fe20000000800 */
        /* <DEDUP_REMOVED lines=11> */
[----:B------:R-:W-:Y:S02]  /*0d40*/  IMAD R156, R156, -0x2daee0ad, RZ ;  /* 0xd2511f539c9c7824 */ /* 0x000fe400078e02ff */
[----:B------:R-:W-:Y:S01]  /*0d50*/  IMAD R158, R158, -0x326172a9, RZ ;  /* 0xcd9e8d579e9e7824 */ /* 0x000fe200078e02ff */
[----:B--2---:R-:W-:Y:S01]  /*0d60*/  PRMT R127, R48, 0x7632, R127 ;  /* 0x00007632307f7816 */ /* 0x004fe2000000007f */
[----:B------:R-:W-:Y:S01]  /*0d70*/  IMAD.U32 R47, R49, 0x10000, RZ ;  /* 0x00010000312f7824 */ /* 0x000fe200078e00ff */
[----:B------:R-:W-:Y:S01]  /*0d80*/  PRMT R129, R50, 0x7632, R129 ;  /* 0x0000763232817816 */ /* 0x000fe20000000081 */
[----:B------:R-:W-:Y:S01]  /*0d90*/  IMAD.U32 R48, R48, 0x10000, RZ ;  /* 0x0001000030307824 */ /* 0x000fe200078e00ff */
[----:B------:R-:W-:Y:S01]  /*0da0*/  PRMT R128, R51, 0x7632, R128 ;  /* 0x0000763233807816 */ /* 0x000fe20000000080 */
[----:B---3--:R-:W-:Y:S01]  /*0db0*/  IMAD.U32 R52, R72, 0x10000, RZ ;  /* 0x0001000048347824 */ /* 0x008fe200078e00ff */
[----:B------:R-:W-:Y:S01]  /*0dc0*/  PRMT R130, R73, 0x7632, R130 ;  /* 0x0000763249827816 */ /* 0x000fe20000000082 */
[C---:B------:R-:W-:Y:S01]  /*0dd0*/  IMAD.U32 R54, R74.reuse, 0x10000, RZ ;  /* 0x000100004a367824 */ /* 0x040fe200078e00ff */
[----:B------:R-:W-:Y:S01]  /*0de0*/  PRMT R133, R74, 0x7632, R133 ;  /* 0x000076324a857816 */ /* 0x000fe20000000085 */
[----:B------:R-:W-:Y:S01]  /*0df0*/  IMAD.U32 R53, R75, 0x10000, RZ ;  /* 0x000100004b357824 */ /* 0x000fe200078e00ff */
[----:B----4-:R-:W-:Y:S01]  /*0e00*/  PRMT R135, R56, 0x7632, R135 ;  /* 0x0000763238877816 */ /* 0x010fe20000000087 */
[----:B------:R-:W-:Y:S01]  /*0e10*/  IMAD.U32 R127, R127, 0x10000, RZ ;  /* 0x000100007f7f7824 */ /* 0x000fe200078e00ff */
[C---:B------:R-:W-:Y:S01]  /*0e20*/  PRMT R134, R57.reuse, 0x7632, R134 ;  /* 0x0000763239867816 */ /* 0x040fe20000000086 */
[----:B------:R-:W-:Y:S01]  /*0e30*/  IMAD.U32 R57, R57, 0x10000, RZ ;  /* 0x0001000039397824 */ /* 0x000fe200078e00ff */
[----:B------:R-:W-:Y:S01]  /*0e40*/  PRMT R142, R59, 0x7632, R142 ;  /* 0x000076323b8e7816 */ /* 0x000fe2000000008e */
[C---:B------:R-:W-:Y:S01]  /*0e50*/  IMAD.U32 R84, R60.reuse, 0x10000, RZ ;  /* 0x000100003c547824 */ /* 0x040fe200078e00ff */
[----:B------:R-:W-:Y:S01]  /*0e60*/  PRMT R145, R60, 0x7632, R145 ;  /* 0x000076323c917816 */ /* 0x000fe20000000091 */
        /* <DEDUP_REMOVED lines=54> */
[----:B------:R-:W-:-:S07]  /*11d0*/  SHF.L.U32 R155, R155, 0x10, RZ ;  /* 0x000000109b9b7819 */ /* 0x000fce00000006ff */
.L_x_4116:
[----:B-1----:R-:W0:Y:S01]  /*11e0*/  @P0 LDC.64 R68, c[0x0][0x228] ;  /* 0x00008a00ff440b82 */ /* 0x002e220000000a00 */
        /* <DEDUP_REMOVED lines=10> */
[----:B------:R0:W5:Y:S01]  /*1290*/  @P1 LDG.E.128 R60, desc[UR4][R74.64] ;  /* 0x000000044a3c1981 */ /* 0x000162000c1e1d00 */
[C---:B------:R-:W-:Y:S01]  /*12a0*/  @P0 LEA.HI.X R77, R169.reuse, R69, RZ, 0x4, P2 ;  /* 0x00000045a94d0211 */ /* 0x040fe200010f24ff */
[----:B-1----:R-:W-:-:S04]  /*12b0*/  IMAD.WIDE.U32 R70, R169, 0x10, R72 ;  /* 0x00000010a9467825 */ /* 0x002fc800078e0048 */
[----:B------:R0:W5:Y:S04]  /*12c0*/  @P0 LDG.E.128 R64, desc[UR4][R76.64] ;  /* 0x000000044c400981 */ /* 0x000168000c1e1d00 */
[----:B------:R-:W5:Y:S01]  /*12d0*/  LDG.E.128 R68, desc[UR4][R70.64] ;  /* 0x0000000446447981 */ /* 0x000f62000c1e1d00 */
        /* <DEDUP_REMOVED lines=12> */
.L_x_3342:
[----:B------:R-:W-:-:S07]  /*13a0*/  MOV R82, R158 ;  /* 0x0000009e00527202 */ /* 0x000fce0000000f00 */
.L_x_3343:
[----:B------:R-:W-:Y:S05]  /*13b0*/  BSYNC B1 ;  /* 0x0000000000017941 */ /* 0x000fea0003800000 */
.L_x_3341:
        /* <DEDUP_REMOVED lines=16> */
.L_x_3347:
[----:B------:R-:W-:Y:S05]  /*14c0*/  BSYNC B2 ;  /* 0x0000000000027941 */ /* 0x000fea0003800000 */
.L_x_3346:
        /* <DEDUP_REMOVED lines=44> */
.L_x_3345:
[----:B------:R-:W-:Y:S05]  /*1790*/  BSYNC B1 ;  /* 0x0000000000017941 */ /* 0x000fea0003800000 */
.L_x_3344:
[----:B------:R-:W0:Y:S01]  /*17a0*/  LDC R196, c[0x0][0x294] ;  /* 0x0000a500ffc47b82 */ /* 0x000e220000000800 */
[----:B------:R-:W-:Y:S01]  /*17b0*/  I2FP.F32.U32 R75, R82 ;  /* 0x00000052004b7245 */ /* 0x000fe20000201000 */
[----:B------:R-:W-:Y:S01]  /*17c0*/  IMAD.MOV.U32 R192, RZ, RZ, 0x2f800000 ;  /* 0x2f800000ffc07424 */ /* 0x000fe200078e00ff */
[----:B------:R-:W-:Y:S02]  /*17d0*/  ISETP.NE.U32.AND P2, PT, RZ, UR20, PT ;  /* 0x00000014ff007c0c */ /* 0x000fe4000bf45070 */
[C---:B-----5:R-:W-:Y:S01]  /*17e0*/  SHF.L.U32 R77, R68.reuse, 0x10, RZ ;  /* 0x00000010444d7819 */ /* 0x060fe200000006ff */
[----:B------:R-:W-:Y:S01]  /*17f0*/  FFMA.FTZ R75, R75, R192, 1.1641532182693481445e-10 ;  /* 0x2f0000004b4b7423 */ /* 0x000fe200000100c0 */
[----:B------:R-:W-:Y:S01]  /*1800*/  ISETP.NE.AND.EX P2, PT, RZ, UR21, PT, P2 ;  /* 0x00000015ff007c0c */ /* 0x000fe2000bf45320 */
        /* <DEDUP_REMOVED lines=14> */
.L_x_3348:
        /* <DEDUP_REMOVED lines=12> */
.L_x_3351:
[----:B------:R-:W-:-:S07]  /*19b0*/  IMAD.MOV.U32 R82, RZ, RZ, R158 ;  /* 0x000000ffff527224 */ /* 0x000fce00078e009e */
.L_x_3352:
[----:B------:R-:W-:Y:S05]  /*19c0*/  BSYNC B1 ;  /* 0x0000000000017941 */ /* 0x000fea0003800000 */
.L_x_3350:
        /* <DEDUP_REMOVED lines=16> */
.L_x_3356:
[----:B------:R-:W-:Y:S05]  /*1ad0*/  BSYNC B2 ;  /* 0x0000000000027941 */ /* 0x000fea0003800000 */
.L_x_3355:
        /* <DEDUP_REMOVED lines=42> */
[----:B------:R-:W-:-:S07]  /*1d80*/  IMAD.MOV.U32 R74, RZ, RZ, RZ ;  /* 0x000000ffff4a7224 */ /* 0x000fce00078e00ff */
.L_x_3354:
[----:B------:R-:W-:Y:S05]  /*1d90*/  BSYNC B1 ;  /* 0x0000000000017941 */ /* 0x000fea0003800000 */
.L_x_3353:
        /* <DEDUP_REMOVED lines=10> */
.L_x_3349:
        /* <DEDUP_REMOVED lines=12> */
.L_x_3358:
[----:B------:R-:W-:-:S07]  /*1f00*/  MOV R82, R158 ;  /* 0x0000009e00527202 */ /* 0x000fce0000000f00 */
.L_x_3359:
[----:B------:R-:W-:Y:S05]  /*1f10*/  BSYNC B1 ;  /* 0x0000000000017941 */ /* 0x000fea0003800000 */
.L_x_3357:
        /* <DEDUP_REMOVED lines=16> */
.L_x_3363:
[----:B------:R-:W-:Y:S05]  /*2020*/  BSYNC B2 ;  /* 0x0000000000027941 */ /* 0x000fea0003800000 */
.L_x_3362:
        /* <DEDUP_REMOVED lines=44> */
.L_x_3361:
[----:B------:R-:W-:Y:S05]  /*22f0*/  BSYNC B1 ;  /* 0x0000000000017941 */ /* 0x000fea0003800000 */
.L_x_3360:
        /* <DEDUP_REMOVED lines=16> */
.L_x_3364:
        /* <DEDUP_REMOVED lines=12> */
.L_x_3367:
[----:B------:R-:W-:-:S07]  /*24c0*/  IMAD.MOV.U32 R82, RZ, RZ, R158 ;  /* 0x000000ffff527224 */ /* 0x000fce00078e009e */
.L_x_3368:
[----:B------:R-:W-:Y:S05]  /*24d0*/  BSYNC B1 ;  /* 0x0000000000017941 */ /* 0x000fea0003800000 */
.L_x_3366:
        /* <DEDUP_REMOVED lines=16> */
.L_x_3372:
[----:B------:R-:W-:Y:S05]  /*25e0*/  BSYNC B2 ;  /* 0x0000000000027941 */ /* 0x000fea0003800000 */
.L_x_3371:
        /* <DEDUP_REMOVED lines=41> */
[----:B------:R-:W-:Y:S02]  /*2880*/  LOP3.LUT R45, R75, R76, R42, 0x96, !PT ;  /* 0x0000004c4b2d7212 */ /* 0x000fe400078e962a */
[----:B------:R-:W-:-:S07]  /*2890*/  MOV R156, R74 ;  /* 0x0000004a009c7202 */ /* 0x000fce0000000f00 */
.L_x_3370:
[----:B------:R-:W-:Y:S05]  /*28a0*/  BSYNC B1 ;  /* 0x0000000000017941 */ /* 0x000fea0003800000 */
.L_x_3369:
        /* <DEDUP_REMOVED lines=12> */
.L_x_3365:
        /* <DEDUP_REMOVED lines=12> */
.L_x_3374:
[----:B------:R-:W-:-:S07]  /*2a30*/  IMAD.MOV.U32 R82, RZ, RZ, R158 ;  /* 0x000000ffff527224 */ /* 0x000fce00078e009e */
.L_x_3375:
[----:B------:R-:W-:Y:S05]  /*2a40*/  BSYNC B1 ;  /* 0x0000000000017941 */ /* 0x000fea0003800000 */
.L_x_3373:
        /* <DEDUP_REMOVED lines=16> */
.L_x_3379:
[----:B------:R-:W-:Y:S05]  /*2b50*/  BSYNC B2 ;  /* 0x0000000000027941 */ /* 0x000fea0003800000 */
.L_x_3378:
        /* <DEDUP_REMOVED lines=44> */
.L_x_3377:
[----:B------:R-:W-:Y:S05]  /*2e20*/  BSYNC B1 ;  /* 0x0000000000017941 */ /* 0x000fea0003800000 */
.L_x_3376:
        /* <DEDUP_REMOVED lines=16> */
.L_x_3380:
        /* <DEDUP_REMOVED lines=12> */
.L_x_3383:
[----:B------:R-:W-:-:S07]  /*2ff0*/  MOV R81, R158 ;  /* 0x0000009e00517202 */ /* 0x000fce0000000f00 */
.L_x_3384:
[----:B------:R-:W-:Y:S05]  /*3000*/  BSYNC B1 ;  /* 0x0000000000017941 */ /* 0x000fea0003800000 */
.L_x_3382:
        /* <DEDUP_REMOVED lines=16> */
.L_x_3388:
[----:B------:R-:W-:Y:S05]  /*3110*/  BSYNC B2 ;  /* 0x0000000000027941 */ /* 0x000fea0003800000 */
.L_x_3387:
        /* <DEDUP_REMOVED lines=44> */
.L_x_3386:
[----:B------:R-:W-:Y:S05]  /*33e0*/  BSYNC B1 ;  /* 0x0000000000017941 */ /* 0x000fea0003800000 */
.L_x_3385:
        /* <DEDUP_REMOVED lines=10> */
.L_x_3381:
        /* <DEDUP_REMOVED lines=12> */
.L_x_3390:
[----:B------:R-:W-:-:S07]  /*3550*/  IMAD.MOV.U32 R81, RZ, RZ, R158 ;  /* 0x000000ffff517224 */ /* 0x000fce00078e009e */
.L_x_3391:
[----:B------:R-:W-:Y:S05]  /*3560*/  BSYNC B1 ;  /* 0x0000000000017941 */ /* 0x000fea0003800000 */
.L_x_3389:
        /* <DEDUP_REMOVED lines=16> */
.L_x_3395:
[----:B------:R-:W-:Y:S05]  /*3670*/  BSYNC B2 ;  /* 0x0000000000027941 */ /* 0x000fea0003800000 */
.L_x_3394:
        /* <DEDUP_REMOVED lines=44> */
.L_x_3393:
[----:B------:R-:W-:Y:S05]  /*3940*/  BSYNC B1 ;  /* 0x0000000000017941 */ /* 0x000fea0003800000 */
.L_x_3392:
        /* <DEDUP_REMOVED lines=15> */
.L_x_3396:
        /* <DEDUP_REMOVED lines=12> */
.L_x_3399:
[----:B------:R-:W-:-:S07]  /*3b00*/  MOV R81, R158 ;  /* 0x0000009e00517202 */ /* 0x000fce0000000f00 */
.L_x_3400:
[----:B------:R-:W-:Y:S05]  /*3b10*/  BSYNC B1 ;  /* 0x0000000000017941 */ /* 0x000fea0003800000 */
.L_x_3398:
        /* <DEDUP_REMOVED lines=16> */
.L_x_3404:
[----:B------:R-:W-:Y:S05]  /*3c20*/  BSYNC B2 ;  /* 0x0000000000027941 */ /* 0x000fea0003800000 */
.L_x_3403:
        /* <DEDUP_REMOVED lines=44> */
.L_x_3402:
[----:B------:R-:W-:Y:S05]  /*3ef0*/  BSYNC B1 ;  /* 0x0000000000017941 */ /* 0x000fea0003800000 */
.L_x_3401:
        /* <DEDUP_REMOVED lines=12> */
.L_x_3397:
        /* <DEDUP_REMOVED lines=12> */
.L_x_3406:
[----:B------:R-:W-:-:S07]  /*4080*/  IMAD.MOV.U32 R81, RZ, RZ, R158 ;  /* 0x000000ffff517224 */ /* 0x000fce00078e009e */
.L_x_3407:
[----:B------:R-:W-:Y:S05]  /*4090*/  BSYNC B1 ;  /* 0x0000000000017941 */ /* 0x000fea0003800000 */
.L_x_3405:
        /* <DEDUP_REMOVED lines=16> */
.L_x_3411:
[----:B------:R-:W-:Y:S05]  /*41a0*/  BSYNC B2 ;  /* 0x0000000000027941 */ /* 0x000fea0003800000 */
.L_x_3410:
        /* <DEDUP_REMOVED lines=44> */
.L_x_3409:
[----:B------:R-:W-:Y:S05]  /*4470*/  BSYNC B1 ;  /* 0x0000000000017941 */ /* 0x000fea0003800000 */
.L_x_3408:
        /* <DEDUP_REMOVED lines=15> */
.L_x_3412:
        /* <DEDUP_REMOVED lines=12> */
.L_x_3415:
[----:B------:R-:W-:-:S07]  /*4630*/  MOV R82, R158 ;  /* 0x0000009e00527202 */ /* 0x000fce0000000f00 */
.L_x_3416:
[----:B------:R-:W-:Y:S05]  /*4640*/  BSYNC B1 ;  /* 0x0000000000017941 */ /* 0x000fea0003800000 */
.L_x_3414:
        /* <DEDUP_REMOVED lines=16> */
.L_x_3420:
[----:B------:R-:W-:Y:S05]  /*4750*/  BSYNC B2 ;  /* 0x0000000000027941 */ /* 0x000fea0003800000 */
.L_x_3419:
        /* <DEDUP_REMOVED lines=44> */
.L_x_3418:
[----:B------:R-:W-:Y:S05]  /*4a20*/  BSYNC B1 ;  /* 0x0000000000017941 */ /* 0x000fea0003800000 */
.L_x_3417:
        /* <DEDUP_REMOVED lines=10> */
.L_x_3413:
        /* <DEDUP_REMOVED lines=12> */
.L_x_3422:
[----:B------:R-:W-:-:S07]  /*4b90*/  IMAD.MOV.U32 R82, RZ, RZ, R158 ;  /* 0x000000ffff527224 */ /* 0x000fce00078e009e */
.L_x_3423:
[----:B------:R-:W-:Y:S05]  /*4ba0*/  BSYNC B1 ;  /* 0x0000000000017941 */ /* 0x000fea0003800000 */
.L_x_3421:
        /* <DEDUP_REMOVED lines=16> */
.L_x_3427:
[----:B------:R-:W-:Y:S05]  /*4cb0*/  BSYNC B2 ;  /* 0x0000000000027941 */ /* 0x000fea0003800000 */
.L_x_3426:
        /* <DEDUP_REMOVED lines=44> */
.L_x_3425:
[----:B------:R-:W-:Y:S05]  /*4f80*/  BSYNC B1 ;  /* 0x0000000000017941 */ /* 0x000fea0003800000 */
.L_x_3424:
        /* <DEDUP_REMOVED lines=14> */
.L_x_3428:
        /* <DEDUP_REMOVED lines=12> */
.L_x_3431:
[----:B------:R-:W-:-:S07]  /*5130*/  MOV R70, R158 ;  /* 0x0000009e00467202 */ /* 0x000fce0000000f00 */
.L_x_3432:
[----:B------:R-:W-:Y:S05]  /*5140*/  BSYNC B1 ;  /* 0x0000000000017941 */ /* 0x000fea0003800000 */
.L_x_3430:
        /* <DEDUP_REMOVED lines=16> */
.L_x_3436:
[----:B------:R-:W-:Y:S05]  /*5250*/  BSYNC B2 ;  /* 0x0000000000027941 */ /* 0x000fea0003800000 */
.L_x_3435:
        /* <DEDUP_REMOVED lines=44> */
.L_x_3434:
[----:B------:R-:W-:Y:S05]  /*5520*/  BSYNC B1 ;  /* 0x0000000000017941 */ /* 0x000fea0003800000 */
.L_x_3433:
        /* <DEDUP_REMOVED lines=12> */
.L_x_3429:
        /* <DEDUP_REMOVED lines=12> */
.L_x_3438:
[----:B------:R-:W-:-:S07]  /*56b0*/  IMAD.MOV.U32 R70, RZ, RZ, R158 ;  /* 0x000000ffff467224 */ /* 0x000fce00078e009e */
.L_x_3439:
[----:B------:R-:W-:Y:S05]  /*56c0*/  BSYNC B1 ;  /* 0x0000000000017941 */ /* 0x000fea0003800000 */
.L_x_3437:
        /* <DEDUP_REMOVED lines=16> */
.L_x_3443:
[----:B------:R-:W-:Y:S05]  /*57d0*/  BSYNC B2 ;  /* 0x0000000000027941 */ /* 0x000fea0003800000 */
.L_x_3442:
        /* <DEDUP_REMOVED lines=44> */
.L_x_3441:
[----:B------:R-:W-:Y:S05]  /*5aa0*/  BSYNC B1 ;  /* 0x0000000000017941 */ /* 0x000fea0003800000 */
.L_x_3440:
        /* <DEDUP_REMOVED lines=14> */
.L_x_3444:
        /* <DEDUP_REMOVED lines=12> */
.L_x_3447:
[----:B------:R-:W-:-:S07]  /*5c50*/  MOV R79, R158 ;  /* 0x0000009e004f7202 */ /* 0x000fce0000000f00 */
.L_x_3448:
[----:B------:R-:W-:Y:S05]  /*5c60*/  BSYNC B1 ;  /* 0x0000000000017941 */ /* 0x000fea0003800000 */
.L_x_3446:
        /* <DEDUP_REMOVED lines=16> */
.L_x_3452:
[----:B------:R-:W-:Y:S05]  /*5d70*/  BSYNC B2 ;  /* 0x0000000000027941 */ /* 0x000fea0003800000 */
.L_x_3451:
        /* <DEDUP_REMOVED lines=44> */
.L_x_3450:
[----:B------:R-:W-:Y:S05]  /*6040*/  BSYNC B1 ;  /* 0x0000000000017941 */ /* 0x000fea0003800000 */
.L_x_3449:
        /* <DEDUP_REMOVED lines=10> */
.L_x_3445:
        /* <DEDUP_REMOVED lines=12> */
.L_x_3454:
[----:B------:R-:W-:-:S07]  /*61b0*/  IMAD.MOV.U32 R79, RZ, RZ, R158 ;  /* 0x000000ffff4f7224 */ /* 0x000fce00078e009e */
.L_x_3455:
[----:B------:R-:W-:Y:S05]  /*61c0*/  BSYNC B1 ;  /* 0x0000000000017941 */ /* 0x000fea0003800000 */
.L_x_3453:
        /* <DEDUP_REMOVED lines=16> */
.L_x_3459:
[----:B------:R-:W-:Y:S05]  /*62d0*/  BSYNC B2 ;  /* 0x0000000000027941 */ /* 0x000fea0003800000 */
.L_x_3458:
        /* <DEDUP_REMOVED lines=44> */
.L_x_3457:
[----:B------:R-:W-:Y:S05]  /*65a0*/  BSYNC B1 ;  /* 0x0000000000017941 */ /* 0x000fea0003800000 */
.L_x_3456:
        /* <DEDUP_REMOVED lines=14> */
.L_x_3460:
        /* <DEDUP_REMOVED lines=12> */
.L_x_3463:
[----:B------:R-:W-:-:S07]  /*6750*/  MOV R78, R158 ;  /* 0x0000009e004e7202 */ /* 0x000fce0000000f00 */
.L_x_3464:
[----:B------:R-:W-:Y:S05]  /*6760*/  BSYNC B1 ;  /* 0x0000000000017941 */ /* 0x000fea0003800000 */
.L_x_3462:
        /* <DEDUP_REMOVED lines=18> */
.L_x_3468:
[----:B------:R-:W-:Y:S05]  /*6890*/  BSYNC B2 ;  /* 0x0000000000027941 */ /* 0x000fea0003800000 */
.L_x_3467:
        /* <DEDUP_REMOVED lines=44> */
.L_x_3466:
[----:B------:R-:W-:Y:S05]  /*6b60*/  BSYNC B1 ;  /* 0x0000000000017941 */ /* 0x000fea0003800000 */
.L_x_3465:
        /* <DEDUP_REMOVED lines=12> */
.L_x_3461:
[----:B------:R-:W-:Y:S01]  /*6c30*/  P2R R68, PR, RZ, 0x4 ;  /* 0x00000004ff447803 */ /* 0x000fe20000000000 */
[----:B------:R-:W-:Y:S01]  /*6c40*/  IMAD.SHL.U32 R140, R169, 0x8, RZ ;  /* 0x00000008a98c7824 */ /* 0x000fe200078e00ff */
[----:B------:R-:W-:Y:S01]  /*6c50*/  ISETP.NE.AND P2, PT, R81, RZ, PT ;  /* 0x000000ff5100720c */ /* 0x000fe20003f45270 */
[----:B------:R-:W0:Y:S01]  /*6c60*/  @P0 LDC.64 R76, c[0x0][0x228] ;  /* 0x00008a00ff4c0b82 */ /* 0x000e220000000a00 */
[----:B------:R-:W-:Y:S01]  /*6c70*/  SEL R71, RZ, 0x1000000, P5 ;  /* 0x01000000ff477807 */ /* 0x000fe20002800000 */
[----:B------:R-:W-:Y:S01]  /*6c80*/  VIADD R167, R169, 0x20 ;  /* 0x00000020a9a77836 */ /* 0x000fe20000000000 */
[----:B------:R-:W-:Y:S02]  /*6c90*/  SEL R69, RZ, 0x10000, P4 ;  /* 0x00010000ff457807 */ /* 0x000fe40002000000 */
[----:B------:R-:W-:Y:S02]  /*6ca0*/  SEL R70, RZ, 0x100, P3 ;  /* 0x00000100ff467807 */ /* 0x000fe40001800000 */
[C---:B------:R-:W-:Y:S01]  /*6cb0*/  LOP3.LUT P5, RZ, R55.reuse, 0x10, RZ, 0xc0, !PT ;  /* 0x0000001037ff7812 */ /* 0x040fe200078ac0ff */
[----:B------:R-:W1:Y:S01]  /*6cc0*/  @P1 LDC.64 R74, c[0x0][0x230] ;  /* 0x00008c00ff4a1b82 */ /* 0x000e620000000a00 */
[----:B------:R-:W-:-:S02]  /*6cd0*/  LOP3.LUT P4, RZ, R55, 0x8, RZ, 0xc0, !PT ;  /* 0x0000000837ff7812 */ /* 0x000fc4000788c0ff */
        /* <DEDUP_REMOVED lines=9> */
[----:B------:R-:W-:Y:S01]  /*6d70*/  LOP3.LUT P6, RZ, R55, 0x20, RZ, 0xc0, !PT ;  /* 0x0000002037ff7812 */ /* 0x000fe200078cc0ff */
[----:B------:R-:W-:Y:S01]  /*6d80*/  IMAD.WIDE.U32 R78, R78, 0x10000, RZ ;  /* 0x000100004e4e7825 */ /* 0x000fe200078e00ff */
[----:B------:R-:W-:Y:S02]  /*6d90*/  LOP3.LUT R139, R69, R70, R139, 0xfe, !PT ;  /* 0x00000046458b7212 */ /* 0x000fe400078efe8b */
[----:B------:R-:W-:Y:S01]  /*6da0*/  LEA.HI.X R137, R169, UR11, RZ, 0x4, P3 ;  /* 0x0000000ba9897c11 */ /* 0x000fe200098f24ff */
[----:B------:R-:W-:Y:S01]  /*6db0*/  IMAD.WIDE.U32 R80, R80, 0x100, RZ ;  /* 0x0000010050507825 */ /* 0x000fe200078e00ff */
[----:B------:R-:W-:-:S02]  /*6dc0*/  SEL R83, RZ, 0x1, P6 ;  /* 0x00000001ff537807 */ /* 0x000fc40003000000 */
[----:B------:R-:W-:Y:S01]  /*6dd0*/  SHF.R.U32.HI R141, RZ, 0x1d, R169 ;  /* 0x0000001dff8d7819 */ /* 0x000fe200000116a9 */
[C---:B0-----:R-:W-:Y:S01]  /*6de0*/  @P0 IMAD.WIDE.U32 R76, R167.reuse, 0x10, R76 ;  /* 0x00000010a74c0825 */ /* 0x041fe200078e004c */
[----:B------:R-:W-:Y:S02]  /*6df0*/  LOP3.LUT R80, R80, R68, R78, 0xfe, !PT ;  /* 0x0000004450507212 */ /* 0x000fe400078efe4e */
[----:B------:R-:W-:Y:S01]  /*6e00*/  IADD3 R78, P3, R140, UR12, RZ ;  /* 0x0000000c8c4e7c10 */ /* 0x000fe2000ff7e0ff */
[----:B-1----:R-:W-:Y:S01]  /*6e10*/  @P1 IMAD.WIDE.U32 R74, R167, 0x10, R74 ;  /* 0x00000010a74a1825 */ /* 0x002fe200078e004a */
[----:B------:R-:W-:Y:S02]  /*6e20*/  F2FP.BF16.F32.PACK_AB R71, R174, R177 ;  /* 0x000000b1ae47723e */ /* 0x000fe400000010ff */
[----:B------:R-:W-:Y:S02]  /*6e30*/  F2FP.BF16.F32.PACK_AB R70, R172, R175 ;  /* 0x000000afac46723e */ /* 0x000fe400000010ff */
[----:B------:R-:W-:-:S02]  /*6e40*/  F2FP.BF16.F32.PACK_AB R69, R170, R173 ;  /* 0x000000adaa45723e */ /* 0x000fc400000010ff */
[----:B------:R-:W-:Y:S02]  /*6e50*/  F2FP.BF16.F32.PACK_AB R68, R168, R171 ;  /* 0x000000aba844723e */ /* 0x000fe400000010ff */
[----:B------:R-:W-:Y:S02]  /*6e60*/  LOP3.LUT R81, R81, R139, R79, 0xfe, !PT ;  /* 0x0000008b51517212 */ /* 0x000fe400078efe4f */
[----:B------:R-:W-:Y:S01]  /*6e70*/  IADD3.X R79, R141, UR13, RZ, P3, !PT ;  /* 0x0000000d8d4f7c10 */ /* 0x000fe20009ffe4ff */
[----:B------:R0:W-:Y:S01]  /*6e80*/  STG.E.128 desc[UR4][R136.64], R68 ;  /* 0x0000004488007986 */ /* 0x0001e2000c101d04 */
[----:B------:R-:W-:Y:S01]  /*6e90*/  LOP3.LUT R80, R80, R83, RZ, 0xfc, !PT ;  /* 0x0000005350507212 */ /* 0x000fe200078efcff */
[----:B------:R-:W-:-:S04]  /*6ea0*/  IMAD.WIDE.U32 R82, R167, 0x10, R72 ;  /* 0x00000010a7527825 */ /* 0x000fc800078e0048 */
        /* <DEDUP_REMOVED lines=22> */
.L_x_3469:
[----:B------:R2:W5:Y:S04]  /*7010*/  @P0 LDG.E.128 R64, desc[UR4][R76.64] ;  /* 0x000000044c400981 */ /* 0x000568000c1e1d00 */
[----:B------:R2:W5:Y:S04]  /*7020*/  @P1 LDG.E.128 R60, desc[UR4][R74.64] ;  /* 0x000000044a3c1981 */ /* 0x000568000c1e1d00 */
[----:B01----:R2:W5:Y:S01]  /*7030*/  LDG.E.128 R68, desc[UR4][R82.64] ;  /* 0x0000000452447981 */ /* 0x003562000c1e1d00 */
[----:B------:R-:W-:Y:S01]  /*7040*/  ISETP.NE.AND P3, PT, R138, 0x1, PT ;  /* 0x000000018a00780c */ /* 0x000fe20003f65270 */
[----:B------:R-:W-:Y:S01]  /*7050*/  BSSY B1, `(.L_x_3470) ;  /* 0x000000d000017945 */ /* 0x000fe20003800000 */
[----:B------:R-:W-:Y:S01]  /*7060*/  LOP3.LUT R166, R0, 0x1f, RZ, 0xc0, !PT ;  /* 0x0000001f00a67812 */ /* 0x000fe200078ec0ff */
[----:B------:R-:W-:-:S10]  /*7070*/  VIADD R78, R138, 0x1 ;  /* 0x000000018a4e7836 */ /* 0x000fd40000000000 */
        /* <DEDUP_REMOVED lines=9> */
.L_x_3471:
[----:B------:R-:W-:-:S07]  /*7110*/  IMAD.MOV.U32 R82, RZ, RZ, R158 ;  /* 0x000000ffff527224 */ /* 0x000fce00078e009e */
.L_x_3472:
[----:B------:R-:W-:Y:S05]  /*7120*/  BSYNC B1 ;  /* 0x0000000000017941 */ /* 0x000fea0003800000 */
.L_x_3470:
        /* <DEDUP_REMOVED lines=16> */
.L_x_3476:
[----:B------:R-:W-:Y:S05]  /*7230*/  BSYNC B2 ;  /* 0x0000000000027941 */ /* 0x000fea0003800000 */
.L_x_3475:
        /* <DEDUP_REMOVED lines=42> */
[----:B------:R-:W-:Y:S01]  /*74e0*/  LOP3.LUT R45, R75, R76, R42, 0x96, !PT ;  /* 0x0000004c4b2d7212 */ /* 0x000fe200078e962a */
[----:B------:R-:W-:-:S09]  /*74f0*/  IMAD.MOV.U32 R156, RZ, RZ, R74 ;  /* 0x000000ffff9c7224 */ /* 0x000fd200078e004a */
.L_x_3474:
[----:B------:R-:W-:Y:S05]  /*7500*/  BSYNC B1 ;  /* 0x0000000000017941 */ /* 0x000fea0003800000 */
.L_x_3473:
        /* <DEDUP_REMOVED lines=16> */
.L_x_3477:
        /* <DEDUP_REMOVED lines=12> */
.L_x_3480:
[----:B------:R-:W-:-:S07]  /*76d0*/  MOV R82, R158 ;  /* 0x0000009e00527202 */ /* 0x000fce0000000f00 */
.L_x_3481:
[----:B------:R-:W-:Y:S05]  /*76e0*/  BSYNC B1 ;  /* 0x0000000000017941 */ /* 0x000fea0003800000 */
.L_x_3479:
        /* <DEDUP_REMOVED lines=16> */
.L_x_3485:
[----:B------:R-:W-:Y:S05]  /*77f0*/  BSYNC B2 ;  /* 0x0000000000027941 */ /* 0x000fea0003800000 */
.L_x_3484:
        /* <DEDUP_REMOVED lines=42> */
[----:B------:R-:W-:-:S11]  /*7aa0*/  HFMA2.MMA R74, -RZ, RZ, 0, 0 ;  /* 0x00000000ff4a7435 */ /* 0x000fd600000001ff */
.L_x_3483:
[----:B------:R-:W-:Y:S05]  /*7ab0*/  BSYNC B1 ;  /* 0x0000000000017941 */ /* 0x000fea0003800000 */
.L_x_3482:
        /* <DEDUP_REMOVED lines=10> */
.L_x_3478:
        /* <DEDUP_REMOVED lines=12> */
.L_x_3487:
[----:B------:R-:W-:-:S07]  /*7c20*/  IMAD.MOV.U32 R82, RZ, RZ, R158 ;  /* 0x000000ffff527224 */ /* 0x000fce00078e009e */
.L_x_3488:
[----:B------:R-:W-:Y:S05]  /*7c30*/  BSYNC B1 ;  /* 0x0000000000017941 */ /* 0x000fea0003800000 */
.L_x_3486:
        /* <DEDUP_REMOVED lines=16> */
.L_x_3492:
[----:B------:R-:W-:Y:S05]  /*7d40*/  BSYNC B2 ;  /* 0x0000000000027941 */ /* 0x000fea0003800000 */
.L_x_3491:
        /* <DEDUP_REMOVED lines=44> */
.L_x_3490:
[----:B------:R-:W-:Y:S05]  /*8010*/  BSYNC B1 ;  /* 0x0000000000017941 */ /* 0x000fea0003800000 */
.L_x_3489:
        /* <DEDUP_REMOVED lines=16> */
.L_x_3493:
        /* <DEDUP_REMOVED lines=12> */
.L_x_3496:
[----:B------:R-:W-:-:S07]  /*81e0*/  IMAD.MOV.U32 R82, RZ, RZ, R158 ;  /* 0x000000ffff527224 */ /* 0x000fce00078e009e */
.L_x_3497:
[----:B------:R-:W-:Y:S05]  /*81f0*/  BSYNC B1 ;  /* 0x0000000000017941 */ /* 0x000fea0003800000 */
.L_x_3495:
        /* <DEDUP_REMOVED lines=16> */
.L_x_3501:
[----:B------:R-:W-:Y:S05]  /*8300*/  BSYNC B2 ;  /* 0x0000000000027941 */ /* 0x000fea0003800000 */
.L_x_3500:
        /* <DEDUP_REMOVED lines=42> */
[----:B------:R-:W-:-:S07]  /*85b0*/  LOP3.LUT R45, R75, R76, R42, 0x96, !PT ;  /* 0x0000004c4b2d7212 */ /* 0x000fce00078e962a */
.L_x_3499:
[----:B------:R-:W-:Y:S05]  /*85c0*/  BSYNC B1 ;  /* 0x0000000000017941 */ /* 0x000fea0003800000 */
.L_x_3498:
        /* <DEDUP_REMOVED lines=12> */
.L_x_3494:
        /* <DEDUP_REMOVED lines=12> */
.L_x_3503:
[----:B------:R-:W-:-:S07]  /*8750*/  MOV R82, R158 ;  /* 0x0000009e00527202 */ /* 0x000fce0000000f00 */
.L_x_3504:
[----:B------:R-:W-:Y:S05]  /*8760*/  BSYNC B1 ;  /* 0x0000000000017941 */ /* 0x000fea0003800000 */
.L_x_3502:
        /* <DEDUP_REMOVED lines=16> */
.L_x_3508:
[----:B------:R-:W-:Y:S05]  /*8870*/  BSYNC B2 ;  /* 0x0000000000027941 */ /* 0x000fea0003800000 */
.L_x_3507:
        /* <DEDUP_REMOVED lines=44> */
.L_x_3506:
[----:B------:R-:W-:Y:S05]  /*8b40*/  BSYNC B1 ;  /* 0x0000000000017941 */ /* 0x000fea0003800000 */
.L_x_3505:
        /* <DEDUP_REMOVED lines=16> */
.L_x_3509:
        /* <DEDUP_REMOVED lines=12> */
.L_x_3512:
[----:B------:R-:W-:-:S07]  /*8d10*/  IMAD.MOV.U32 R81, RZ, RZ, R158 ;  /* 0x000000ffff517224 */ /* 0x000fce00078e009e */
.L_x_3513:
[----:B------:R-:W-:Y:S05]  /*8d20*/  BSYNC B1 ;  /* 0x0000000000017941 */ /* 0x000fea0003800000 */
.L_x_3511:
        /* <DEDUP_REMOVED lines=16> */
.L_x_3517:
[----:B------:R-:W-:Y:S05]  /*8e30*/  BSYNC B2 ;  /* 0x0000000000027941 */ /* 0x000fea0003800000 */
.L_x_3516:
        /* <DEDUP_REMOVED lines=44> */
.L_x_3515:
[----:B------:R-:W-:Y:S05]  /*9100*/  BSYNC B1 ;  /* 0x0000000000017941 */ /* 0x000fea0003800000 */
.L_x_3514:
        /* <DEDUP_REMOVED lines=10> */
.L_x_3510:
        /* <DEDUP_REMOVED lines=12> */
.L_x_3519:
[----:B------:R-:W-:-:S07]  /*9270*/  MOV R81, R158 ;  /* 0x0000009e00517202 */ /* 0x000fce0000000f00 */
.L_x_3520:
[----:B------:R-:W-:Y:S05]  /*9280*/  BSYNC B1 ;  /* 0x0000000000017941 */ /* 0x000fea0003800000 */
.L_x_3518:
        /* <DEDUP_REMOVED lines=16> */
.L_x_3524:
[----:B------:R-:W-:Y:S05]  /*9390*/  BSYNC B2 ;  /* 0x0000000000027941 */ /* 0x000fea0003800000 */
.L_x_3523:
        /* <DEDUP_REMOVED lines=44> */
.L_x_3522:
[----:B------:R-:W-:Y:S05]  /*9660*/  BSYNC B1 ;  /* 0x0000000000017941 */ /* 0x000fea0003800000 */
.L_x_3521:
        /* <DEDUP_REMOVED lines=16> */
.L_x_3525:
        /* <DEDUP_REMOVED lines=12> */
.L_x_3528:
[----:B------:R-:W-:-:S07]  /*9830*/  IMAD.MOV.U32 R80, RZ, RZ, R158 ;  /* 0x000000ffff507224 */ /* 0x000fce00078e009e */
.L_x_3529:
[----:B------:R-:W-:Y:S05]  /*9840*/  BSYNC B1 ;  /* 0x0000000000017941 */ /* 0x000fea0003800000 */
.L_x_3527:
        /* <DEDUP_REMOVED lines=16> */
.L_x_3533:
[----:B------:R-:W-:Y:S05]  /*9950*/  BSYNC B2 ;  /* 0x0000000000027941 */ /* 0x000fea0003800000 */
.L_x_3532:
        /* <DEDUP_REMOVED lines=44> */
.L_x_3531:
[----:B------:R-:W-:Y:S05]  /*9c20*/  BSYNC B1 ;  /* 0x0000000000017941 */ /* 0x000fea0003800000 */
.L_x_3530:
[----:B------:R-:W-:Y:S02]  /*9c30*/  I2FP.F32.U32 R69, R80 ;  /* 0x0000005000457245 */ /* 0x000fe40000201000 */
[----:B------:R-:W-:-:S03]  /*9c40*/  PRMT R74, R65, 0x7632, R74 ;  /* 0x00007632414a7816 */ /* 0x000fc6000000004a */
[----:B------:R-:W-:Y:S01]  /*9c50*/  FFMA.FTZ R69, R69, R192, 1.1641532182693481445e-10 ;  /* 0x2f00000045457423 */ /* 0x000fe200000100c0 */
[----:B------:R-:W-:-:S04]  /*9c60*/  SHF.L.U32 R75, R74, 0x10, RZ ;  /* 0x000000104a4b7819 */ /* 0x000fc800000006ff */
[----:B------:R-:W-:Y:S01]  /*9c70*/  FSETP.GTU.FTZ.AND P3, PT, R69, R196, PT ;  /* 0x000000c44500720b */ /* 0x000fe20003f7c000 */
[----:B------:R-:W-:Y:S01]  /*9c80*/  FMUL.FTZ R75, R75, R194 ;  /* 0x000000c24b4b7220 */ /* 0x000fe20000410000 */
[----:B------:R-:W-:Y:S02]  /*9c90*/  @P1 PRMT R69, R61, 0x7632, R69 ;  /* 0x000076323d451816 */ /* 0x000fe40000000045 */
[----:B------:R-:W-:Y:S02]  /*9ca0*/  SEL R161, RZ, 0x1, P3 ;  /* 0x00000001ffa17807 */ /* 0x000fe40001800000 */
[----:B------:R-:W-:Y:S01]  /*9cb0*/  FSEL R75, R75, RZ, !P3 ;  /* 0x000000ff4b4b7208 */ /* 0x000fe20005800000 */
[----:B------:R-:W-:-:S04]  /*9cc0*/  @P1 IMAD.U32 R69, R69, 0x10000, RZ ;  /* 0x0001000045451824 */ /* 0x000fc800078e00ff */
[----:B------:R-:W-:-:S04]  /*9cd0*/  FADD.FTZ R178, R178, R75 ;  /* 0x0000004bb2b27221 */ /* 0x000fc80000010000 */
[----:B------:R-:W-:-:S07]  /*9ce0*/  @P1 FADD.FTZ R178, R178, R69 ;  /* 0x00000045b2b21221 */ /* 0x000fce0000010000 */
.L_x_3526:
        /* <DEDUP_REMOVED lines=12> */
.L_x_3535:
[----:B------:R-:W-:-:S07]  /*9db0*/  MOV R80, R158 ;  /* 0x0000009e00507202 */ /* 0x000fce0000000f00 */
.L_x_3536:
[----:B------:R-:W-:Y:S05]  /*9dc0*/  BSYNC B1 ;  /* 0x0000000000017941 */ /* 0x000fea0003800000 */
.L_x_3534:
        /* <DEDUP_REMOVED lines=16> */
.L_x_3540:
[----:B------:R-:W-:Y:S05]  /*9ed0*/  BSYNC B2 ;  /* 0x0000000000027941 */ /* 0x000fea0003800000 */
.L_x_3539:
        /* <DEDUP_REMOVED lines=44> */
.L_x_3538:
[----:B------:R-:W-:Y:S05]  /*a1a0*/  BSYNC B1 ;  /* 0x0000000000017941 */ /* 0x000fea0003800000 */
.L_x_3537:
        /* <DEDUP_REMOVED lines=16> */
.L_x_3541:
        /* <DEDUP_REMOVED lines=12> */
.L_x_3544:
[----:B------:R-:W-:-:S07]  /*a370*/  IMAD.MOV.U32 R80, RZ, RZ, R158 ;  /* 0x000000ffff507224 */ /* 0x000fce00078e009e */
.L_x_3545:
[----:B------:R-:W-:Y:S05]  /*a380*/  BSYNC B1 ;  /* 0x0000000000017941 */ /* 0x000fea0003800000 */
.L_x_3543:
        /* <DEDUP_REMOVED lines=16> */
.L_x_3549:
[----:B------:R-:W-:Y:S05]  /*a490*/  BSYNC B2 ;  /* 0x0000000000027941 */ /* 0x000fea0003800000 */
.L_x_3548:
        /* <DEDUP_REMOVED lines=44> */
.L_x_3547:
[----:B------:R-:W-:Y:S05]  /*a760*/  BSYNC B1 ;  /* 0x0000000000017941 */ /* 0x000fea0003800000 */
.L_x_3546:
        /* <DEDUP_REMOVED lines=10> */
.L_x_3542:
        /* <DEDUP_REMOVED lines=12> */
.L_x_3551:
[----:B------:R-:W-:-:S07]  /*a8d0*/  MOV R80, R158 ;  /* 0x0000009e00507202 */ /* 0x000fce0000000f00 */
.L_x_3552:
[----:B------:R-:W-:Y:S05]  /*a8e0*/  BSYNC B1 ;  /* 0x0000000000017941 */ /* 0x000fea0003800000 */
.L_x_3550:
        /* <DEDUP_REMOVED lines=16> */
.L_x_3556:
[----:B------:R-:W-:Y:S05]  /*a9f0*/  BSYNC B2 ;  /* 0x0000000000027941 */ /* 0x000fea0003800000 */
.L_x_3555:
        /* <DEDUP_REMOVED lines=44> */
.L_x_3554:
[----:B------:R-:W-:Y:S05]  /*acc0*/  BSYNC B1 ;  /* 0x0000000000017941 */ /* 0x000fea0003800000 */
.L_x_3553:
        /* <DEDUP_REMOVED lines=14> */
.L_x_3557:
        /* <DEDUP_REMOVED lines=12> */
.L_x_3560:
[----:B------:R-:W-:-:S07]  /*ae70*/  IMAD.MOV.U32 R70, RZ, RZ, R158 ;  /* 0x000000ffff467224 */ /* 0x000fce00078e009e */
.L_x_3561:
[----:B------:R-:W-:Y:S05]  /*ae80*/  BSYNC B1 ;  /* 0x0000000000017941 */ /* 0x000fea0003800000 */
.L_x_3559:
        /* <DEDUP_REMOVED lines=16> */
.L_x_3565:
[----:B------:R-:W-:Y:S05]  /*af90*/  BSYNC B2 ;  /* 0x0000000000027941 */ /* 0x000fea0003800000 */
.L_x_3564:
        /* <DEDUP_REMOVED lines=44> */
.L_x_3563:
[----:B------:R-:W-:Y:S05]  /*b260*/  BSYNC B1 ;  /* 0x0000000000017941 */ /* 0x000fea0003800000 */
.L_x_3562:
        /* <DEDUP_REMOVED lines=12> */
.L_x_3558:
        /* <DEDUP_REMOVED lines=12> */
.L_x_3567:
[----:B------:R-:W-:-:S07]  /*b3f0*/  MOV R70, R158 ;  /* 0x0000009e00467202 */ /* 0x000fce0000000f00 */
.L_x_3568:
[----:B------:R-:W-:Y:S05]  /*b400*/  BSYNC B1 ;  /* 0x0000000000017941 */ /* 0x000fea0003800000 */
.L_x_3566:
        /* <DEDUP_REMOVED lines=16> */
.L_x_3572:
[----:B------:R-:W-:Y:S05]  /*b510*/  BSYNC B2 ;  /* 0x0000000000027941 */ /* 0x000fea0003800000 */
.L_x_3571:
        /* <DEDUP_REMOVED lines=44> */
.L_x_3570:
[----:B------:R-:W-:Y:S05]  /*b7e0*/  BSYNC B1 ;  /* 0x0000000000017941 */ /* 0x000fea0003800000 */
.L_x_3569:
        /* <DEDUP_REMOVED lines=14> */
.L_x_3573:
        /* <DEDUP_REMOVED lines=12> */
.L_x_3576:
[----:B------:R-:W-:-:S07]  /*b990*/  IMAD.MOV.U32 R79, RZ, RZ, R158 ;  /* 0x000000ffff4f7224 */ /* 0x000fce00078e009e */
.L_x_3577:
[----:B------:R-:W-:Y:S05]  /*b9a0*/  BSYNC B1 ;  /* 0x0000000000017941 */ /* 0x000fea0003800000 */
.L_x_3575:
        /* <DEDUP_REMOVED lines=16> */
.L_x_3581:
[----:B------:R-:W-:Y:S05]  /*bab0*/  BSYNC B2 ;  /* 0x0000000000027941 */ /* 0x000fea0003800000 */
.L_x_3580:
        /* <DEDUP_REMOVED lines=44> */
.L_x_3579:
[----:B------:R-:W-:Y:S05]  /*bd80*/  BSYNC B1 ;  /* 0x0000000000017941 */ /* 0x000fea0003800000 */
.L_x_3578:
        /* <DEDUP_REMOVED lines=10> */
.L_x_3574:
        /* <DEDUP_REMOVED lines=12> */
.L_x_3583:
[----:B------:R-:W-:-:S07]  /*bef0*/  MOV R79, R158 ;  /* 0x0000009e004f7202 */ /* 0x000fce0000000f00 */
.L_x_3584:
[----:B------:R-:W-:Y:S05]  /*bf00*/  BSYNC B1 ;  /* 0x0000000000017941 */ /* 0x000fea0003800000 */
.L_x_3582:
        /* <DEDUP_REMOVED lines=16> */
.L_x_3588:
[----:B------:R-:W-:Y:S05]  /*c010*/  BSYNC B2 ;  /* 0x0000000000027941 */ /* 0x000fea0003800000 */
.L_x_3587:
        /* <DEDUP_REMOVED lines=44> */
.L_x_3586:
[----:B------:R-:W-:Y:S05]  /*c2e0*/  BSYNC B1 ;  /* 0x0000000000017941 */ /* 0x000fea0003800000 */
.L_x_3585:
        /* <DEDUP_REMOVED lines=14> */
.L_x_3589:
        /* <DEDUP_REMOVED lines=12> */
.L_x_3592:
[----:B------:R-:W-:-:S07]  /*c490*/  IMAD.MOV.U32 R78, RZ, RZ, R158 ;  /* 0x000000ffff4e7224 */ /* 0x000fce00078e009e */
.L_x_3593:
[----:B------:R-:W-:Y:S05]  /*c4a0*/  BSYNC B1 ;  /* 0x0000000000017941 */ /* 0x000fea0003800000 */
.L_x_3591:
        /* <DEDUP_REMOVED lines=18> */
.L_x_3597:
[----:B------:R-:W-:Y:S05]  /*c5d0*/  BSYNC B2 ;  /* 0x0000000000027941 */ /* 0x000fea0003800000 */
.L_x_3596:
        /* <DEDUP_REMOVED lines=44> */
.L_x_3595:
[----:B------:R-:W-:Y:S05]  /*c8a0*/  BSYNC B1 ;  /* 0x0000000000017941 */ /* 0x000fea0003800000 */
.L_x_3594:
        /* <DEDUP_REMOVED lines=12> */
.L_x_3590:
[----:B------:R-:W-:Y:S01]  /*c970*/  P2R R74, PR, RZ, 0x4 ;  /* 0x00000004ff4a7803 */ /* 0x000fe20000000000 */
[----:B------:R-:W0:Y:S01]  /*c980*/  LDC.64 R76, c[0x0][0x238] ;  /* 0x00008e00ff4c7b82 */ /* 0x000e220000000a00 */
[----:B------:R-:W-:Y:S01]  /*c990*/  LOP3.LUT P2, RZ, R55, 0x4, RZ, 0xc0, !PT ;  /* 0x0000000437ff7812 */ /* 0x000fe2000784c0ff */
[----:B------:R-:W-:Y:S01]  /*c9a0*/  VIADD R179, R169, 0x40 ;  /* 0x00000040a9b37836 */ /* 0x000fe20000000000 */
[----:B------:R-:W-:Y:S02]  /*c9b0*/  SEL R69, RZ, 0x10000, P4 ;  /* 0x00010000ff457807 */ /* 0x000fe40002000000 */
[----:B------:R-:W-:Y:S02]  /*c9c0*/  SEL R68, RZ, 0x1, P2 ;  /* 0x00000001ff447807 */ /* 0x000fe40001000000 */
[----:B------:R-:W-:Y:S01]  /*c9d0*/  ISETP.NE.AND P2, PT, R74, RZ, PT ;  /* 0x000000ff4a00720c */ /* 0x000fe20003f45270 */
[----:B------:R-:W1:Y:S01]  /*c9e0*/  @P0 LDC.64 R136, c[0x0][0x228] ;  /* 0x00008a00ff880b82 */ /* 0x000e620000000a00 */
[----:B------:R-:W-:-:S02]  /*c9f0*/  SEL R70, RZ, 0x100, P3 ;  /* 0x00000100ff467807 */ /* 0x000fc40001800000 */
[C---:B------:R-:W-:Y:S02]  /*ca00*/  LOP3.LUT P4, RZ, R55.reuse, 0x10, RZ, 0xc0, !PT ;  /* 0x0000001037ff7812 */ /* 0x040fe4000788c0ff */
[C---:B------:R-:W-:Y:S02]  /*ca10*/  LOP3.LUT P3, RZ, R55.reuse, 0x8, RZ, 0xc0, !PT ;  /* 0x0000000837ff7812 */ /* 0x040fe4000786c0ff */
[----:B------:R-:W-:Y:S01]  /*ca20*/  SEL R71, RZ, 0x1000000, P5 ;  /* 0x01000000ff477807 */ /* 0x000fe20002800000 */
[----:B------:R-:W2:Y:S01]  /*ca30*/  LDC.64 R74, c[0x0][0x240] ;  /* 0x00009000ff4a7b82 */ /* 0x000ea20000000a00 */
[----:B------:R-:W-:Y:S02]  /*ca40*/  SEL R80, RZ, 0x1, P3 ;  /* 0x00000001ff507807 */ /* 0x000fe40001800000 */
[----:B------:R-:W-:Y:S02]  /*ca50*/  SEL R78, RZ, 0x1, P4 ;  /* 0x00000001ff4e7807 */ /* 0x000fe40002000000 */
[C---:B------:R-:W-:Y:S01]  /*ca60*/  LOP3.LUT P5, RZ, R55.reuse, 0x2, RZ, 0xc0, !PT ;  /* 0x0000000237ff7812 */ /* 0x040fe200078ac0ff */
[----:B------:R-:W-:Y:S01]  /*ca70*/  IMAD.WIDE.U32 R80, R80, 0x10000, RZ ;  /* 0x0001000050507825 */ /* 0x000fe200078e00ff */
[----:B------:R-:W-:Y:S01]  /*ca80*/  LOP3.LUT R70, R70, R71, R69, 0xfe, !PT ;  /* 0x0000004746467212 */ /* 0x000fe200078efe45 */
[----:B------:R-:W3:Y:S01]  /*ca90*/  @P1 LDC.64 R82, c[0x0][0x230] ;  /* 0x00008c00ff521b82 */ /* 0x000ee20000000a00 */
[----:B------:R-:W-:Y:S01]  /*caa0*/  SEL R189, RZ, 0x1, P5 ;  /* 0x00000001ffbd7807 */ /* 0x000fe20002800000 */
[----:B------:R-:W-:Y:S01]  /*cab0*/  IMAD.WIDE.U32 R68, R68, 0x1000000, RZ ;  /* 0x0100000044447825 */ /* 0x000fe200078e00ff */
[----:B------:R-:W-:-:S02]  /*cac0*/  LOP3.LUT P6, RZ, R55, 0x20, RZ, 0xc0, !PT ;  /* 0x0000002037ff7812 */ /* 0x000fc400078cc0ff */
[----:B------:R-:W-:Y:S01]  /*cad0*/  F2FP.BF16.F32.PACK_AB R71, R182, R187 ;  /* 0x000000bbb647723e */ /* 0x000fe200000010ff */
[----:B------:R-:W-:Y:S01]  /*cae0*/  IMAD.WIDE.U32 R78, R78, 0x100, RZ ;  /* 0x000001004e4e7825 */ /* 0x000fe200078e00ff */
[----:B------:R-:W-:Y:S02]  /*caf0*/  LOP3.LUT R189, R69, R70, R189, 0xfe, !PT ;  /* 0x0000004645bd7212 */ /* 0x000fe400078efebd */
[----:B------:R-:W-:Y:S01]  /*cb00*/  SEL R139, RZ, 0x1, P6 ;  /* 0x00000001ff8b7807 */ /* 0x000fe20003000000 */
[----:B0-----:R-:W-:Y:S01]  /*cb10*/  IMAD.WIDE.U32 R140, R167, 0x10, R76 ;  /* 0x00000010a78c7825 */ /* 0x001fe200078e004c */
[----:B------:R-:W-:Y:S02]  /*cb20*/  LOP3.LUT R78, R78, R68, R80, 0xfe, !PT ;  /* 0x000000444e4e7212 */ /* 0x000fe400078efe50 */
[----:B------:R-:W-:Y:S01]  /*cb30*/  F2FP.BF16.F32.PACK_AB R70, R180, R185 ;  /* 0x000000b9b446723e */ /* 0x000fe200000010ff */
[----:B-1----:R-:W-:Y:S01]  /*cb40*/  @P0 IMAD.WIDE.U32 R136, R179, 0x10, R136 ;  /* 0x00000010b3880825 */ /* 0x002fe200078e0088 */
[----:B------:R-:W-:-:S02]  /*cb50*/  F2FP.BF16.F32.PACK_AB R69, R178, R183 ;  /* 0x000000b7b245723e */ /* 0x000fc400000010ff */
[----:B------:R-:W-:Y:S02]  /*cb60*/  F2FP.BF16.F32.PACK_AB R68, R176, R181 ;  /* 0x000000b5b044723e */ /* 0x000fe400000010ff */
[----:B------:R-:W-:Y:S01]  /*cb70*/  LOP3.LUT R79, R79, R189, R81, 0xfe, !PT ;  /* 0x000000bd4f4f7212 */ /* 0x000fe200078efe51 */
[----:B--2---:R-:W-:Y:S01]  /*cb80*/  IMAD.WIDE.U32 R80, R167, 0x8, R74 ;  /* 0x00000008a7507825 */ /* 0x004fe200078e004a */
[----:B------:R-:W-:Y:S01]  /*cb90*/  LOP3.LUT R78, R78, R139, RZ, 0xfc, !PT ;  /* 0x0000008b4e4e7212 */ /* 0x000fe200078efcff */
[----:B------:R0:W-:Y:S02]  /*cba0*/  STG.E.128 desc[UR4][R140.64], R68 ;  /* 0x000000448c007986 */ /* 0x0001e4000c101d04 */
[C---:B------:R-:W-:Y:S02]  /*cbb0*/  IMAD.WIDE.U32 R138, R179.reuse, 0x10, R72 ;  /* 0x00000010b38a7825 */ /* 0x040fe400078e0048 */
[----:B------:R0:W-:Y:S02]  /*cbc0*/  STG.E.64 desc[UR4][R80.64], R78 ;  /* 0x0000004e50007986 */ /* 0x0001e4000c101b04 */
[----:B---3--:R-:W-:Y:S01]  /*cbd0*/  @P1 IMAD.WIDE.U32 R82, R179, 0x10, R82 ;  /* 0x00000010b3521825 */ /* 0x008fe200078e0052 */
[----:B------:R-:W-:Y:S06]  /*cbe0*/  @!P0 BRA `(.L_x_3598) ;  /* 0x0000000000508947 */ /* 0x000fec0003800000 */
        /* <DEDUP_REMOVED lines=20> */
.L_x_3598:
        /* <DEDUP_REMOVED lines=15> */
.L_x_3600:
[----:B------:R-:W-:-:S07]  /*ce20*/  IMAD.MOV.U32 R138, RZ, RZ, R158 ;  /* 0x000000ffff8a7224 */ /* 0x000fce00078e009e */
.L_x_3601:
[----:B------:R-:W-:Y:S05]  /*ce30*/  BSYNC B1 ;  /* 0x0000000000017941 */ /* 0x000fea0003800000 */
.L_x_3599:
        /* <DEDUP_REMOVED lines=16> */
.L_x_3605:
[----:B------:R-:W-:Y:S05]  /*cf40*/  BSYNC B2 ;  /* 0x0000000000027941 */ /* 0x000fea0003800000 */
.L_x_3604:
        /* <DEDUP_REMOVED lines=44> */
.L_x_3603:
[----:B------:R-:W-:Y:S05]  /*d210*/  BSYNC B1 ;  /* 0x0000000000017941 */ /* 0x000fea0003800000 */
.L_x_3602:
        /* <DEDUP_REMOVED lines=16> */
.L_x_3606:
        /* <DEDUP_REMOVED lines=12> */
.L_x_3609:
[----:B------:R-:W-:-:S07]  /*d3e0*/  MOV R138, R158 ;  /* 0x0000009e008a7202 */ /* 0x000fce0000000f00 */
.L_x_3610:
[----:B------:R-:W-:Y:S05]  /*d3f0*/  BSYNC B1 ;  /* 0x0000000000017941 */ /* 0x000fea0003800000 */
.L_x_3608:
        /* <DEDUP_REMOVED lines=16> */
.L_x_3614:
[----:B------:R-:W-:Y:S05]  /*d500*/  BSYNC B2 ;  /* 0x0000000000027941 */ /* 0x000fea0003800000 */
.L_x_3613:
        /* <DEDUP_REMOVED lines=35> */
[----:B------:R-:W-:Y:S01]  /*d740*/  LOP3.LUT R81, R79, R136, R18, 0x96, !PT ;  /* 0x000000884f517212 */ /* 0x000fe200078e9612 */
[----:B------:R-:W-:-:S03]  /*d750*/  HFMA2.MMA R79, -RZ, RZ, 0, 0 ;  /* 0x00000000ff4f7435 */ /* 0x000fc600000001ff */
[----:B------:R-:W-:Y:S01]  /*d760*/  LOP3.LUT R156, R83, R80, R17, 0x96, !PT ;  /* 0x00000050539c7212 */ /* 0x000fe200078e9611 */
[----:B------:R-:W-:-:S04]  /*d770*/  IMAD.WIDE.U32 R80, R81, -0x326172a9, RZ ;  /* 0xcd9e8d5751507825 */ /* 0x000fc800078e00ff */
[----:B------:R-:W-:Y:S01]  /*d780*/  IMAD.WIDE.U32 R156, R156, -0x2daee0ad, RZ ;  /* 0xd2511f539c9c7825 */ /* 0x000fe200078e00ff */
[----:B------:R-:W-:-:S03]  /*d790*/  LOP3.LUT R46, R81, R82, R43, 0x96, !PT ;  /* 0x00000052512e7212 */ /* 0x000fc600078e962b */
[----:B------:R-:W-:Y:S01]  /*d7a0*/  IMAD.MOV.U32 R158, RZ, RZ, R80 ;  /* 0x000000ffff9e7224 */ /* 0x000fe200078e0050 */
[----:B------:R-:W-:-:S07]  /*d7b0*/  LOP3.LUT R45, R157, R78, R42, 0x96, !PT ;  /* 0x0000004e9d2d7212 */ /* 0x000fce00078e962a */
.L_x_3612:
[----:B------:R-:W-:Y:S05]  /*d7c0*/  BSYNC B1 ;  /* 0x0000000000017941 */ /* 0x000fea0003800000 */
.L_x_3611:
[----:B------:R-:W-:Y:S01]  /*d7d0*/  I2FP.F32.U32 R81, R138 ;  /* 0x0000008a00517245 */ /* 0x000fe20000201000 */
[----:B------:R-:W-:-:S04]  /*d7e0*/  IMAD.U32 R83, R64, 0x10000, RZ ;  /* 0x0001000040537824 */ /* 0x000fc800078e00ff */
[----:B------:R-:W-:Y:S01]  /*d7f0*/  FFMA.FTZ R81, R81, R192, 1.1641532182693481445e-10 ;  /* 0x2f00000051517423 */ /* 0x000fe200000100c0 */
[----:B------:R-:W-:-:S04]  /*d800*/  FMUL.FTZ R83, R83, R194 ;  /* 0x000000c253537220 */ /* 0x000fc80000410000 */
[----:B------:R-:W-:-:S04]  /*d810*/  FSETP.GTU.FTZ.AND P3, PT, R81, R196, PT ;  /* 0x000000c45100720b */ /* 0x000fc80003f7c000 */
[----:B------:R-:W-:Y:S01]  /*d820*/  FSEL R81, R83, RZ, !P3 ;  /* 0x000000ff53517208 */ /* 0x000fe20005800000 */
[----:B------:R-:W-:Y:S01]  /*d830*/  @P1 IMAD.U32 R83, R60, 0x10000, RZ ;  /* 0x000100003c531824 */ /* 0x000fe200078e00ff */
[----:B------:R-:W-:-:S03]  /*d840*/  SEL R157, RZ, 0x1, P3 ;  /* 0x00000001ff9d7807 */ /* 0x000fc60001800000 */
[----:B------:R-:W-:-:S04]  /*d850*/  FADD.FTZ R184, R184, R81 ;  /* 0x00000051b8b87221 */ /* 0x000fc80000010000 */
[----:B------:R-:W-:-:S07]  /*d860*/  @P1 FADD.FTZ R184, R83, R184 ;  /* 0x000000b853b81221 */ /* 0x000fce0000010000 */
.L_x_3607:
        /* <DEDUP_REMOVED lines=12> */
.L_x_3616:
[----:B------:R-:W-:-:S07]  /*d930*/  IMAD.MOV.U32 R138, RZ, RZ, R158 ;  /* 0x000000ffff8a7224 */ /* 0x000fce00078e009e */
.L_x_3617:
[----:B------:R-:W-:Y:S05]  /*d940*/  BSYNC B1 ;  /* 0x0000000000017941 */ /* 0x000fea0003800000 */
.L_x_3615:
        /* <DEDUP_REMOVED lines=16> */
.L_x_3621:
[----:B------:R-:W-:Y:S05]  /*da50*/  BSYNC B2 ;  /* 0x0000000000027941 */ /* 0x000fea0003800000 */
.L_x_3620:
        /* <DEDUP_REMOVED lines=44> */
.L_x_3619:
[----:B------:R-:W-:Y:S05]  /*dd20*/  BSYNC B1 ;  /* 0x0000000000017941 */ /* 0x000fea0003800000 */
.L_x_3618:
        /* <DEDUP_REMOVED lines=16> */
.L_x_3622:
        /* <DEDUP_REMOVED lines=12> */
.L_x_3625:
[----:B------:R-:W-:-:S07]  /*def0*/  IMAD.MOV.U32 R138, RZ, RZ, R158 ;  /* 0x000000ffff8a7224 */ /* 0x000fce00078e009e */
.L_x_3626:
[----:B------:R-:W-:Y:S05]  /*df00*/  BSYNC B1 ;  /* 0x0000000000017941 */ /* 0x000fea0003800000 */
.L_x_3624:
        /* <DEDUP_REMOVED lines=16> */
.L_x_3630:
[----:B------:R-:W-:Y:S05]  /*e010*/  BSYNC B2 ;  /* 0x0000000000027941 */ /* 0x000fea0003800000 */
.L_x_3629:
        /* <DEDUP_REMOVED lines=43> */
.L_x_3628:
[----:B------:R-:W-:Y:S05]  /*e2d0*/  BSYNC B1 ;  /* 0x0000000000017941 */ /* 0x000fea0003800000 */
.L_x_3627:
        /* <DEDUP_REMOVED lines=12> */
.L_x_3623:
        /* <DEDUP_REMOVED lines=12> */
.L_x_3632:
[----:B------:R-:W-:-:S07]  /*e460*/  MOV R138, R158 ;  /* 0x0000009e008a7202 */ /* 0x000fce0000000f00 */
.L_x_3633:
[----:B------:R-:W-:Y:S05]  /*e470*/  BSYNC B1 ;  /* 0x0000000000017941 */ /* 0x000fea0003800000 */
.L_x_3631:
        /* <DEDUP_REMOVED lines=16> */
.L_x_3637:
[----:B------:R-:W-:Y:S05]  /*e580*/  BSYNC B2 ;  /* 0x0000000000027941 */ /* 0x000fea0003800000 */
.L_x_3636:
        /* <DEDUP_REMOVED lines=44> */
.L_x_3635:
[----:B------:R-:W-:Y:S05]  /*e850*/  BSYNC B1 ;  /* 0x0000000000017941 */ /* 0x000fea0003800000 */
.L_x_3634:
        /* <DEDUP_REMOVED lines=16> */
.L_x_3638:
        /* <DEDUP_REMOVED lines=12> */
.L_x_3641:
[----:B------:R-:W-:-:S07]  /*ea20*/  IMAD.MOV.U32 R137, RZ, RZ, R158 ;  /* 0x000000ffff897224 */ /* 0x000fce00078e009e */
.L_x_3642:
[----:B------:R-:W-:Y:S05]  /*ea30*/  BSYNC B1 ;  /* 0x0000000000017941 */ /* 0x000fea0003800000 */
.L_x_3640:
        /* <DEDUP_REMOVED lines=16> */
.L_x_3646:
[----:B------:R-:W-:Y:S05]  /*eb40*/  BSYNC B2 ;  /* 0x0000000000027941 */ /* 0x000fea0003800000 */
.L_x_3645:
        /* <DEDUP_REMOVED lines=44> */
.L_x_3644:
[----:B------:R-:W-:Y:S05]  /*ee10*/  BSYNC B1 ;  /* 0x0000000000017941 */ /* 0x000fea0003800000 */
.L_x_3643:
[----:B------:R-:W-:Y:S02]  /*ee20*/  I2FP.F32.U32 R69, R137 ;  /* 0x0000008900457245 */ /* 0x000fe40000201000 */
[----:B------:R-:W-:-:S03]  /*ee30*/  SHF.L.U32 R79, R65, 0x10, RZ ;  /* 0x00000010414f7819 */ /* 0x000fc600000006ff */
[----:B------:R-:W-:Y:S02]  /*ee40*/  FFMA.FTZ R69, R69, R192, 1.1641532182693481445e-10 ;  /* 0x2f00000045457423 */ /* 0x000fe400000100c0 */
[----:B------:R-:W-:-:S03]  /*ee50*/  FMUL.FTZ R79, R79, R194 ;  /* 0x000000c24f4f7220 */ /* 0x000fc60000410000 */
[----:B------:R-:W-:-:S04]  /*ee60*/  FSETP.GTU.FTZ.AND P3, PT, R69, R196, PT ;  /* 0x000000c44500720b */ /* 0x000fc80003f7c000 */
[----:B------:R-:W-:Y:S01]  /*ee70*/  FSEL R69, R79, RZ, !P3 ;  /* 0x000000ff4f457208 */ /* 0x000fe20005800000 */
[----:B------:R-:W-:Y:S01]  /*ee80*/  @P1 IMAD.U32 R79, R61, 0x10000, RZ ;  /* 0x000100003d4f1824 */ /* 0x000fe200078e00ff */
[----:B------:R-:W-:-:S03]  /*ee90*/  SEL R160, RZ, 0x1, P3 ;  /* 0x00000001ffa07807 */ /* 0x000fc60001800000 */
[----:B------:R-:W-:-:S04]  /*eea0*/  FADD.FTZ R186, R186, R69 ;  /* 0x00000045baba7221 */ /* 0x000fc80000010000 */
[----:B------:R-:W-:-:S07]  /*eeb0*/  @P1 FADD.FTZ R186, R79, R186 ;  /* 0x000000ba4fba1221 */ /* 0x000fce0000010000 */
.L_x_3639:
        /* <DEDUP_REMOVED lines=12> */
.L_x_3648:
[----:B------:R-:W-:-:S07]  /*ef80*/  MOV R137, R158 ;  /* 0x0000009e00897202 */ /* 0x000fce0000000f00 */
.L_x_3649:
[----:B------:R-:W-:Y:S05]  /*ef90*/  BSYNC B1 ;  /* 0x0000000000017941 */ /* 0x000fea0003800000 */
.L_x_3647:
        /* <DEDUP_REMOVED lines=16> */
.L_x_3653:
[----:B------:R-:W-:Y:S05]  /*f0a0*/  BSYNC B2 ;  /* 0x0000000000027941 */ /* 0x000fea0003800000 */
.L_x_3652:
        /* <DEDUP_REMOVED lines=44> */
.L_x_3651:
[----:B------:R-:W-:Y:S05]  /*f370*/  BSYNC B1 ;  /* 0x0000000000017941 */ /* 0x000fea0003800000 */
.L_x_3650:
        /* <DEDUP_REMOVED lines=16> */
.L_x_3654:
        /* <DEDUP_REMOVED lines=12> */
.L_x_3657:
[----:B------:R-:W-:-:S07]  /*f540*/  IMAD.MOV.U32 R136, RZ, RZ, R158 ;  /* 0x000000ffff887224 */ /* 0x000fce00078e009e */
.L_x_3658:
[----:B------:R-:W-:Y:S05]  /*f550*/  BSYNC B1 ;  /* 0x0000000000017941 */ /* 0x000fea0003800000 */
.L_x_3656:
        /* <DEDUP_REMOVED lines=16> */
.L_x_3662:
[----:B------:R-:W-:Y:S05]  /*f660*/  BSYNC B2 ;  /* 0x0000000000027941 */ /* 0x000fea0003800000 */
.L_x_3661:
        /* <DEDUP_REMOVED lines=44> */
.L_x_3660:
[----:B------:R-:W-:Y:S05]  /*f930*/  BSYNC B1 ;  /* 0x0000000000017941 */ /* 0x000fea0003800000 */
.L_x_3659:
        /* <DEDUP_REMOVED lines=12> */
.L_x_3655:
        /* <DEDUP_REMOVED lines=12> */
.L_x_3664:
[----:B------:R-:W-:-:S07]  /*fac0*/  MOV R136, R158 ;  /* 0x0000009e00887202 */ /* 0x000fce0000000f00 */
.L_x_3665:
[----:B------:R-:W-:Y:S05]  /*fad0*/  BSYNC B1 ;  /* 0x0000000000017941 */ /* 0x000fea0003800000 */
.L_x_3663:
        /* <DEDUP_REMOVED lines=16> */
.L_x_3669:
[----:B------:R-:W-:Y:S05]  /*fbe0*/  BSYNC B2 ;  /* 0x0000000000027941 */ /* 0x000fea0003800000 */
.L_x_3668:
        /* <DEDUP_REMOVED lines=44> */
.L_x_3667:
[----:B------:R-:W-:Y:S05]  /*feb0*/  BSYNC B1 ;  /* 0x0000000000017941 */ /* 0x000fea0003800000 */
.L_x_3666:
        /* <DEDUP_REMOVED lines=16> */
.L_x_3670:
        /* <DEDUP_REMOVED lines=12> */
.L_x_3673:
[----:B------:R-:W-:-:S07]  /*10080*/  IMAD.MOV.U32 R136, RZ, RZ, R158 ;  /* 0x000000ffff887224 */ /* 0x000fce00078e009e */
.L_x_3674:
[----:B------:R-:W-:Y:S05]  /*10090*/  BSYNC B1 ;  /* 0x0000000000017941 */ /* 0x000fea0003800000 */
.L_x_3672:
        /* <DEDUP_REMOVED lines=16> */
.L_x_3678:
[----:B------:R-:W-:Y:S05]  /*101a0*/  BSYNC B2 ;  /* 0x0000000000027941 */ /* 0x000fea0003800000 */
.L_x_3677:
        /* <DEDUP_REMOVED lines=44> */
.L_x_3676:
[----:B------:R-:W-:Y:S05]  /*10470*/  BSYNC B1 ;  /* 0x0000000000017941 */ /* 0x000fea0003800000 */
.L_x_3675:
        /* <DEDUP_REMOVED lines=10> */
.L_x_3671:
        /* <DEDUP_REMOVED lines=12> */
.L_x_3680:
[----:B------:R-:W-:-:S07]  /*105e0*/  MOV R136, R158 ;  /* 0x0000009e00887202 */ /* 0x000fce0000000f00 */
.L_x_3681:
[----:B------:R-:W-:Y:S05]  /*105f0*/  BSYNC B1 ;  /* 0x0000000000017941 */ /* 0x000fea0003800000 */
.L_x_3679:
        /* <DEDUP_REMOVED lines=16> */
.L_x_3685:
[----:B------:R-:W-:Y:S05]  /*10700*/  BSYNC B2 ;  /* 0x0000000000027941 */ /* 0x000fea0003800000 */
.L_x_3684:
        /* <DEDUP_REMOVED lines=44> */
.L_x_3683:
[----:B------:R-:W-:Y:S05]  /*109d0*/  BSYNC B1 ;  /* 0x0000000000017941 */ /* 0x000fea0003800000 */
.L_x_3682:
        /* <DEDUP_REMOVED lines=14> */
.L_x_3686:
        /* <DEDUP_REMOVED lines=12> */
.L_x_3689:
[----:B------:R-:W-:-:S07]  /*10b80*/  IMAD.MOV.U32 R70, RZ, RZ, R158 ;  /* 0x000000ffff467224 */ /* 0x000fce00078e009e */
.L_x_3690:
[----:B------:R-:W-:Y:S05]  /*10b90*/  BSYNC B1 ;  /* 0x0000000000017941 */ /* 0x000fea0003800000 */
.L_x_3688:
        /* <DEDUP_REMOVED lines=16> */
.L_x_3694:
[----:B------:R-:W-:Y:S05]  /*10ca0*/  BSYNC B2 ;  /* 0x0000000000027941 */ /* 0x000fea0003800000 */
.L_x_3693:
        /* <DEDUP_REMOVED lines=44> */
.L_x_3692:
[----:B------:R-:W-:Y:S05]  /*10f70*/  BSYNC B1 ;  /* 0x0000000000017941 */ /* 0x000fea0003800000 */
.L_x_3691:
        /* <DEDUP_REMOVED lines=12> */
.L_x_3687:
        /* <DEDUP_REMOVED lines=12> */
.L_x_3696:
[----:B------:R-:W-:-:S07]  /*11100*/  MOV R70, R158 ;  /* 0x0000009e00467202 */ /* 0x000fce0000000f00 */
.L_x_3697:
[----:B------:R-:W-:Y:S05]  /*11110*/  BSYNC B1 ;  /* 0x0000000000017941 */ /* 0x000fea0003800000 */
.L_x_3695:
        /* <DEDUP_REMOVED lines=16> */
.L_x_3701:
[----:B------:R-:W-:Y:S05]  /*11220*/  BSYNC B2 ;  /* 0x0000000000027941 */ /* 0x000fea0003800000 */
.L_x_3700:
        /* <DEDUP_REMOVED lines=44> */
.L_x_3699:
[----:B------:R-:W-:Y:S05]  /*114f0*/  BSYNC B1 ;  /* 0x0000000000017941 */ /* 0x000fea0003800000 */
.L_x_3698:
        /* <DEDUP_REMOVED lines=14> */
.L_x_3702:
        /* <DEDUP_REMOVED lines=12> */
.L_x_3705:
[----:B------:R-:W-:-:S07]  /*116a0*/  IMAD.MOV.U32 R83, RZ, RZ, R158 ;  /* 0x000000ffff537224 */ /* 0x000fce00078e009e */
.L_x_3706:
[----:B------:R-:W-:Y:S05]  /*116b0*/  BSYNC B1 ;  /* 0x0000000000017941 */ /* 0x000fea0003800000 */
.L_x_3704:
        /* <DEDUP_REMOVED lines=16> */
.L_x_3710:
[----:B------:R-:W-:Y:S05]  /*117c0*/  BSYNC B2 ;  /* 0x0000000000027941 */ /* 0x000fea0003800000 */
.L_x_3709:
        /* <DEDUP_REMOVED lines=44> */
.L_x_3708:
[----:B------:R-:W-:Y:S05]  /*11a90*/  BSYNC B1 ;  /* 0x0000000000017941 */ /* 0x000fea0003800000 */
.L_x_3707:
        /* <DEDUP_REMOVED lines=10> */
.L_x_3703:
        /* <DEDUP_REMOVED lines=12> */
.L_x_3712:
[----:B------:R-:W-:-:S07]  /*11c00*/  MOV R83, R158 ;  /* 0x0000009e00537202 */ /* 0x000fce0000000f00 */
.L_x_3713:
[----:B------:R-:W-:Y:S05]  /*11c10*/  BSYNC B1 ;  /* 0x0000000000017941 */ /* 0x000fea0003800000 */
.L_x_3711:
        /* <DEDUP_REMOVED lines=16> */
.L_x_3717:
[----:B------:R-:W-:Y:S05]  /*11d20*/  BSYNC B2 ;  /* 0x0000000000027941 */ /* 0x000fea0003800000 */
.L_x_3716:
        /* <DEDUP_REMOVED lines=44> */
.L_x_3715:
[----:B------:R-:W-:Y:S05]  /*11ff0*/  BSYNC B1 ;  /* 0x0000000000017941 */ /* 0x000fea0003800000 */
.L_x_3714:
        /* <DEDUP_REMOVED lines=14> */
.L_x_3718:
        /* <DEDUP_REMOVED lines=12> */
.L_x_3721:
[----:B------:R-:W-:-:S07]  /*121a0*/  IMAD.MOV.U32 R82, RZ, RZ, R158 ;  /* 0x000000ffff527224 */ /* 0x000fce00078e009e */
.L_x_3722:
[----:B------:R-:W-:Y:S05]  /*121b0*/  BSYNC B1 ;  /* 0x0000000000017941 */ /* 0x000fea0003800000 */
.L_x_3720:
        /* <DEDUP_REMOVED lines=18> */
.L_x_3726:
[----:B------:R-:W-:Y:S05]  /*122e0*/  BSYNC B2 ;  /* 0x0000000000027941 */ /* 0x000fea0003800000 */
.L_x_3725:
        /* <DEDUP_REMOVED lines=44> */
.L_x_3724:
[----:B------:R-:W-:Y:S05]  /*125b0*/  BSYNC B1 ;  /* 0x0000000000017941 */ /* 0x000fea0003800000 */
.L_x_3723:
        /* <DEDUP_REMOVED lines=12> */
.L_x_3719:
        /* <DEDUP_REMOVED lines=20> */
[----:B------:R-:W-:Y:S01]  /*127c0*/  LOP3.LUT R201, R139, R189, R201, 0xfe, !PT ;  /* 0x000000bd8bc97212 */ /* 0x000fe200078efec9 */
[----:B------:R-:W-:Y:S01]  /*127d0*/  VIADD R189, R169, 0x60 ;  /* 0x00000060a9bd7836 */ /* 0x000fe20000000000 */
[----:B------:R-:W-:Y:S02]  /*127e0*/  LOP3.LUT R138, R78, R138, R80, 0xfe, !PT ;  /* 0x0000008a4e8a7212 */ /* 0x000fe400078efe50 */
[----:B------:R-:W-:Y:S01]  /*127f0*/  SEL R139, RZ, 0x1, P6 ;  /* 0x00000001ff8b7807 */ /* 0x000fe20003000000 */
[C---:B0-----:R-:W-:Y:S01]  /*12800*/  @P0 IMAD.WIDE.U32 R136, R189.reuse, 0x10, R136 ;  /* 0x00000010bd880825 */ /* 0x041fe200078e0088 */
[----:B------:R-:W-:Y:S02]  /*12810*/  ISETP.NE.AND P2, PT, R70, RZ, PT ;  /* 0x000000ff4600720c */ /* 0x000fe40003f45270 */
[----:B------:R-:W-:Y:S01]  /*12820*/  F2FP.BF16.F32.PACK_AB R71, R190, R199 ;  /* 0x000000c7be47723e */ /* 0x000fe200000010ff */
[----:B-1----:R-:W-:Y:S01]  /*12830*/  @P1 IMAD.WIDE.U32 R82, R189, 0x10, R82 ;  /* 0x00000010bd521825 */ /* 0x002fe200078e0052 */
[----:B------:R-:W-:-:S02]  /*12840*/  F2FP.BF16.F32.PACK_AB R70, R188, R197 ;  /* 0x000000c5bc46723e */ /* 0x000fc400000010ff */
[----:B------:R-:W-:Y:S02]  /*12850*/  F2FP.BF16.F32.PACK_AB R69, R195, R186 ;  /* 0x000000bac345723e */ /* 0x000fe400000010ff */
[----:B------:R-:W-:Y:S02]  /*12860*/  F2FP.BF16.F32.PACK_AB R68, R193, R184 ;  /* 0x000000b8c144723e */ /* 0x000fe400000010ff */
[----:B------:R-:W-:Y:S01]  /*12870*/  LOP3.LUT R79, R79, R201, R81, 0xfe, !PT ;  /* 0x000000c94f4f7212 */ /* 0x000fe200078efe51 */
[----:B------:R-:W-:Y:S01]  /*12880*/  IMAD.WIDE.U32 R80, R179, 0x8, R74 ;  /* 0x00000008b3507825 */ /* 0x000fe200078e004a */
[----:B------:R-:W-:Y:S01]  /*12890*/  LOP3.LUT R78, R138, R139, RZ, 0xfc, !PT ;  /* 0x0000008b8a4e7212 */ /* 0x000fe200078efcff */
[----:B------:R0:W-:Y:S02]  /*128a0*/  STG.E.128 desc[UR4][R140.64], R68 ;  /* 0x000000448c007986 */ /* 0x0001e4000c101d04 */
        /* <DEDUP_REMOVED lines=23> */
.L_x_3727:
        /* <DEDUP_REMOVED lines=15> */
.L_x_3729:
[----:B------:R-:W-:-:S07]  /*12b10*/  IMAD.MOV.U32 R138, RZ, RZ, R158 ;  /* 0x000000ffff8a7224 */ /* 0x000fce00078e009e */
.L_x_3730:
[----:B------:R-:W-:Y:S05]  /*12b20*/  BSYNC B1 ;  /* 0x0000000000017941 */ /* 0x000fea0003800000 */
.L_x_3728:
        /* <DEDUP_REMOVED lines=16> */
.L_x_3734:
[----:B------:R-:W-:Y:S05]  /*12c30*/  BSYNC B2 ;  /* 0x0000000000027941 */ /* 0x000fea0003800000 */
.L_x_3733:
        /* <DEDUP_REMOVED lines=44> */
.L_x_3732:
[----:B------:R-:W-:Y:S05]  /*12f00*/  BSYNC B1 ;  /* 0x0000000000017941 */ /* 0x000fea0003800000 */
.L_x_3731:
        /* <DEDUP_REMOVED lines=16> */
.L_x_3735:
        /* <DEDUP_REMOVED lines=12> */
.L_x_3738:
[----:B------:R-:W-:-:S07]  /*130d0*/  MOV R138, R158 ;  /* 0x0000009e008a7202 */ /* 0x000fce0000000f00 */
.L_x_3739:
[----:B------:R-:W-:Y:S05]  /*130e0*/  BSYNC B1 ;  /* 0x0000000000017941 */ /* 0x000fea0003800000 */
.L_x_3737:
        /* <DEDUP_REMOVED lines=16> */
.L_x_3743:
[----:B------:R-:W-:Y:S05]  /*131f0*/  BSYNC B2 ;  /* 0x0000000000027941 */ /* 0x000fea0003800000 */
.L_x_3742:
        /* <DEDUP_REMOVED lines=43> */
.L_x_3741:
[----:B------:R-:W-:Y:S05]  /*134b0*/  BSYNC B1 ;  /* 0x0000000000017941 */ /* 0x000fea0003800000 */
.L_x_3740:
        /* <DEDUP_REMOVED lines=10> */
.L_x_3736:
        /* <DEDUP_REMOVED lines=12> */
.L_x_3745:
[----:B------:R-:W-:-:S07]  /*13620*/  IMAD.MOV.U32 R138, RZ, RZ, R158 ;  /* 0x000000ffff8a7224 */ /* 0x000fce00078e009e */
.L_x_3746:
[----:B------:R-:W-:Y:S05]  /*13630*/  BSYNC B1 ;  /* 0x0000000000017941 */ /* 0x000fea0003800000 */
.L_x_3744:
        /* <DEDUP_REMOVED lines=16> */
.L_x_3750:
[----:B------:R-:W-:Y:S05]  /*13740*/  BSYNC B2 ;  /* 0x0000000000027941 */ /* 0x000fea0003800000 */
.L_x_3749:
        /* <DEDUP_REMOVED lines=44> */
.L_x_3748:
[----:B------:R-:W-:Y:S05]  /*13a10*/  BSYNC B1 ;  /* 0x0000000000017941 */ /* 0x000fea0003800000 */
.L_x_3747:
        /* <DEDUP_REMOVED lines=16> */
.L_x_3751:
        /* <DEDUP_REMOVED lines=12> */
.L_x_3754:
[----:B------:R-:W-:-:S07]  /*13be0*/  IMAD.MOV.U32 R138, RZ, RZ, R158 ;  /* 0x000000ffff8a7224 */ /* 0x000fce00078e009e */
.L_x_3755:
[----:B------:R-:W-:Y:S05]  /*13bf0*/  BSYNC B1 ;  /* 0x0000000000017941 */ /* 0x000fea0003800000 */
.L_x_3753:
        /* <DEDUP_REMOVED lines=16> */
.L_x_3759:
[----:B------:R-:W-:Y:S05]  /*13d00*/  BSYNC B2 ;  /* 0x0000000000027941 */ /* 0x000fea0003800000 */
.L_x_3758:
        /* <DEDUP_REMOVED lines=43> */
.L_x_3757:
[----:B------:R-:W-:Y:S05]  /*13fc0*/  BSYNC B1 ;  /* 0x0000000000017941 */ /* 0x000fea0003800000 */
.L_x_3756:
        /* <DEDUP_REMOVED lines=12> */
.L_x_3752:
        /* <DEDUP_REMOVED lines=12> */
.L_x_3761:
[----:B------:R-:W-:-:S07]  /*14150*/  MOV R138, R158 ;  /* 0x0000009e008a7202 */ /* 0x000fce0000000f00 */
.L_x_3762:
[----:B------:R-:W-:Y:S05]  /*14160*/  BSYNC B1 ;  /* 0x0000000000017941 */ /* 0x000fea0003800000 */
.L_x_3760:
        /* <DEDUP_REMOVED lines=16> */
.L_x_3766:
[----:B------:R-:W-:Y:S05]  /*14270*/  BSYNC B2 ;  /* 0x0000000000027941 */ /* 0x000fea0003800000 */
.L_x_3765:
        /* <DEDUP_REMOVED lines=44> */
.L_x_3764:
[----:B------:R-:W-:Y:S05]  /*14540*/  BSYNC B1 ;  /* 0x0000000000017941 */ /* 0x000fea0003800000 */
.L_x_3763:
        /* <DEDUP_REMOVED lines=16> */
.L_x_3767:
        /* <DEDUP_REMOVED lines=12> */
.L_x_3770:
[----:B------:R-:W-:-:S07]  /*14710*/  IMAD.MOV.U32 R137, RZ, RZ, R158 ;  /* 0x000000ffff897224 */ /* 0x000fce00078e009e */
.L_x_3771:
[----:B------:R-:W-:Y:S05]  /*14720*/  BSYNC B1 ;  /* 0x0000000000017941 */ /* 0x000fea0003800000 */
.L_x_3769:
        /* <DEDUP_REMOVED lines=16> */
.L_x_3775:
[----:B------:R-:W-:Y:S05]  /*14830*/  BSYNC B2 ;  /* 0x0000000000027941 */ /* 0x000fea0003800000 */
.L_x_3774:
        /* <DEDUP_REMOVED lines=44> */
.L_x_3773:
[----:B------:R-:W-:Y:S05]  /*14b00*/  BSYNC B1 ;  /* 0x0000000000017941 */ /* 0x000fea0003800000 */
.L_x_3772:
        /* <DEDUP_REMOVED lines=10> */
.L_x_3768:
        /* <DEDUP_REMOVED lines=12> */
.L_x_3777:
[----:B------:R-:W-:-:S07]  /*14c70*/  MOV R137, R158 ;  /* 0x0000009e00897202 */ /* 0x000fce0000000f00 */
.L_x_3778:
[----:B------:R-:W-:Y:S05]  /*14c80*/  BSYNC B1 ;  /* 0x0000000000017941 */ /* 0x000fea0003800000 */
.L_x_3776:
        /* <DEDUP_REMOVED lines=16> */
.L_x_3782:
[----:B------:R-:W-:Y:S05]  /*14d90*/  BSYNC B2 ;  /* 0x0000000000027941 */ /* 0x000fea0003800000 */
.L_x_3781:
        /* <DEDUP_REMOVED lines=44> */
.L_x_3780:
[----:B------:R-:W-:Y:S05]  /*15060*/  BSYNC B1 ;  /* 0x0000000000017941 */ /* 0x000fea0003800000 */
.L_x_3779:
        /* <DEDUP_REMOVED lines=16> */
.L_x_3783:
        /* <DEDUP_REMOVED lines=12> */
.L_x_3786:
[----:B------:R-:W-:-:S07]  /*15230*/  IMAD.MOV.U32 R136, RZ, RZ, R158 ;  /* 0x000000ffff887224 */ /* 0x000fce00078e009e */
.L_x_3787:
[----:B------:R-:W-:Y:S05]  /*15240*/  BSYNC B1 ;  /* 0x0000000000017941 */ /* 0x000fea0003800000 */
.L_x_3785:
        /* <DEDUP_REMOVED lines=16> */
.L_x_3791:
[----:B------:R-:W-:Y:S05]  /*15350*/  BSYNC B2 ;  /* 0x0000000000027941 */ /* 0x000fea0003800000 */
.L_x_3790:
        /* <DEDUP_REMOVED lines=44> */
.L_x_3789:
[----:B------:R-:W-:Y:S05]  /*15620*/  BSYNC B1 ;  /* 0x0000000000017941 */ /* 0x000fea0003800000 */
.L_x_3788:
        /* <DEDUP_REMOVED lines=12> */
.L_x_3784:
        /* <DEDUP_REMOVED lines=12> */
.L_x_3793:
[----:B------:R-:W-:-:S07]  /*157b0*/  MOV R136, R158 ;  /* 0x0000009e00887202 */ /* 0x000fce0000000f00 */
.L_x_3794:
[----:B------:R-:W-:Y:S05]  /*157c0*/  BSYNC B1 ;  /* 0x0000000000017941 */ /* 0x000fea0003800000 */
.L_x_3792:
        /* <DEDUP_REMOVED lines=16> */
.L_x_3798:
[----:B------:R-:W-:Y:S05]  /*158d0*/  BSYNC B2 ;  /* 0x0000000000027941 */ /* 0x000fea0003800000 */
.L_x_3797:
        /* <DEDUP_REMOVED lines=44> */
.L_x_3796:
[----:B------:R-:W-:Y:S05]  /*15ba0*/  BSYNC B1 ;  /* 0x0000000000017941 */ /* 0x000fea0003800000 */
.L_x_3795:
        /* <DEDUP_REMOVED lines=16> */
.L_x_3799:
        /* <DEDUP_REMOVED lines=12> */
.L_x_3802:
[----:B------:R-:W-:-:S07]  /*15d70*/  IMAD.MOV.U32 R136, RZ, RZ, R158 ;  /* 0x000000ffff887224 */ /* 0x000fce00078e009e */
.L_x_3803:
[----:B------:R-:W-:Y:S05]  /*15d80*/  BSYNC B1 ;  /* 0x0000000000017941 */ /* 0x000fea0003800000 */
.L_x_3801:
        /* <DEDUP_REMOVED lines=16> */
.L_x_3807:
[----:B------:R-:W-:Y:S05]  /*15e90*/  BSYNC B2 ;  /* 0x0000000000027941 */ /* 0x000fea0003800000 */
.L_x_3806:
        /* <DEDUP_REMOVED lines=44> */
.L_x_3805:
[----:B------:R-:W-:Y:S05]  /*16160*/  BSYNC B1 ;  /* 0x0000000000017941 */ /* 0x000fea0003800000 */
.L_x_3804:
        /* <DEDUP_REMOVED lines=10> */
.L_x_3800:
        /* <DEDUP_REMOVED lines=12> */
.L_x_3809:
[----:B------:R-:W-:-:S07]  /*162d0*/  MOV R136, R158 ;  /* 0x0000009e00887202 */ /* 0x000fce0000000f00 */
.L_x_3810:
[----:B------:R-:W-:Y:S05]  /*162e0*/  BSYNC B1 ;  /* 0x0000000000017941 */ /* 0x000fea0003800000 */
.L_x_3808:
        /* <DEDUP_REMOVED lines=16> */
.L_x_3814:
[----:B------:R-:W-:Y:S05]  /*163f0*/  BSYNC B2 ;  /* 0x0000000000027941 */ /* 0x000fea0003800000 */
.L_x_3813:
        /* <DEDUP_REMOVED lines=44> */
.L_x_3812:
[----:B------:R-:W-:Y:S05]  /*166c0*/  BSYNC B1 ;  /* 0x0000000000017941 */ /* 0x000fea0003800000 */
.L_x_3811:
        /* <DEDUP_REMOVED lines=14> */
.L_x_3815:
        /* <DEDUP_REMOVED lines=12> */
.L_x_3818:
[----:B------:R-:W-:-:S07]  /*16870*/  IMAD.MOV.U32 R70, RZ, RZ, R158 ;  /* 0x000000ffff467224 */ /* 0x000fce00078e009e */
.L_x_3819:
[----:B------:R-:W-:Y:S05]  /*16880*/  BSYNC B1 ;  /* 0x0000000000017941 */ /* 0x000fea0003800000 */
.L_x_3817:
        /* <DEDUP_REMOVED lines=16> */
.L_x_3823:
[----:B------:R-:W-:Y:S05]  /*16990*/  BSYNC B2 ;  /* 0x0000000000027941 */ /* 0x000fea0003800000 */
.L_x_3822:
        /* <DEDUP_REMOVED lines=44> */
.L_x_3821:
[----:B------:R-:W-:Y:S05]  /*16c60*/  BSYNC B1 ;  /* 0x0000000000017941 */ /* 0x000fea0003800000 */
.L_x_3820:
        /* <DEDUP_REMOVED lines=12> */
.L_x_3816:
        /* <DEDUP_REMOVED lines=12> */
.L_x_3825:
[----:B------:R-:W-:-:S07]  /*16df0*/  MOV R70, R158 ;  /* 0x0000009e00467202 */ /* 0x000fce0000000f00 */
.L_x_3826:
[----:B------:R-:W-:Y:S05]  /*16e00*/  BSYNC B1 ;  /* 0x0000000000017941 */ /* 0x000fea0003800000 */
.L_x_3824:
        /* <DEDUP_REMOVED lines=16> */
.L_x_3830:
[----:B------:R-:W-:Y:S05]  /*16f10*/  BSYNC B2 ;  /* 0x0000000000027941 */ /* 0x000fea0003800000 */
.L_x_3829:
        /* <DEDUP_REMOVED lines=44> */
.L_x_3828:
[----:B------:R-:W-:Y:S05]  /*171e0*/  BSYNC B1 ;  /* 0x0000000000017941 */ /* 0x000fea0003800000 */
.L_x_3827:
        /* <DEDUP_REMOVED lines=14> */
.L_x_3831:
        /* <DEDUP_REMOVED lines=12> */
.L_x_3834:
[----:B------:R-:W-:-:S07]  /*17390*/  IMAD.MOV.U32 R83, RZ, RZ, R158 ;  /* 0x000000ffff537224 */ /* 0x000fce00078e009e */
.L_x_3835:
[----:B------:R-:W-:Y:S05]  /*173a0*/  BSYNC B1 ;  /* 0x0000000000017941 */ /* 0x000fea0003800000 */
.L_x_3833:
        /* <DEDUP_REMOVED lines=16> */
.L_x_3839:
[----:B------:R-:W-:Y:S05]  /*174b0*/  BSYNC B2 ;  /* 0x0000000000027941 */ /* 0x000fea0003800000 */
.L_x_3838:
        /* <DEDUP_REMOVED lines=44> */
.L_x_3837:
[----:B------:R-:W-:Y:S05]  /*17780*/  BSYNC B1 ;  /* 0x0000000000017941 */ /* 0x000fea0003800000 */
.L_x_3836:
        /* <DEDUP_REMOVED lines=10> */
.L_x_3832:
        /* <DEDUP_REMOVED lines=12> */
.L_x_3841:
[----:B------:R-:W-:-:S07]  /*178f0*/  MOV R83, R158 ;  /* 0x0000009e00537202 */ /* 0x000fce0000000f00 */
.L_x_3842:
[----:B------:R-:W-:Y:S05]  /*17900*/  BSYNC B1 ;  /* 0x0000000000017941 */ /* 0x000fea0003800000 */
.L_x_3840:
        /* <DEDUP_REMOVED lines=16> */
.L_x_3846:
[----:B------:R-:W-:Y:S05]  /*17a10*/  BSYNC B2 ;  /* 0x0000000000027941 */ /* 0x000fea0003800000 */
.L_x_3845:
        /* <DEDUP_REMOVED lines=44> */
.L_x_3844:
[----:B------:R-:W-:Y:S05]  /*17ce0*/  BSYNC B1 ;  /* 0x0000000000017941 */ /* 0x000fea0003800000 */
.L_x_3843:
        /* <DEDUP_REMOVED lines=14> */
.L_x_3847:
        /* <DEDUP_REMOVED lines=12> */
.L_x_3850:
[----:B------:R-:W-:-:S07]  /*17e90*/  IMAD.MOV.U32 R82, RZ, RZ, R158 ;  /* 0x000000ffff527224 */ /* 0x000fce00078e009e */
.L_x_3851:
[----:B------:R-:W-:Y:S05]  /*17ea0*/  BSYNC B1 ;  /* 0x0000000000017941 */ /* 0x000fea0003800000 */
.L_x_3849:
        /* <DEDUP_REMOVED lines=18> */
.L_x_3855:
[----:B------:R-:W-:Y:S05]  /*17fd0*/  BSYNC B2 ;  /* 0x0000000000027941 */ /* 0x000fea0003800000 */
.L_x_3854:
        /* <DEDUP_REMOVED lines=44> */
.L_x_3853:
[----:B------:R-:W-:Y:S05]  /*182a0*/  BSYNC B1 ;  /* 0x0000000000017941 */ /* 0x000fea0003800000 */
.L_x_3852:
        /* <DEDUP_REMOVED lines=12> */
.L_x_3848:
        /* <DEDUP_REMOVED lines=58> */
.L_x_3856:
        /* <DEDUP_REMOVED lines=15> */
.L_x_3858:
[----:B------:R-:W-:-:S07]  /*18800*/  IMAD.MOV.U32 R138, RZ, RZ, R158 ;  /* 0x000000ffff8a7224 */ /* 0x000fce00078e009e */
.L_x_3859:
[----:B------:R-:W-:Y:S05]  /*18810*/  BSYNC B1 ;  /* 0x0000000000017941 */ /* 0x000fea0003800000 */
.L_x_3857:
        /* <DEDUP_REMOVED lines=16> */
.L_x_3863:
[----:B------:R-:W-:Y:S05]  /*18920*/  BSYNC B2 ;  /* 0x0000000000027941 */ /* 0x000fea0003800000 */
.L_x_3862:
        /* <DEDUP_REMOVED lines=44> */
.L_x_3861:
[----:B------:R-:W-:Y:S05]  /*18bf0*/  BSYNC B1 ;  /* 0x0000000000017941 */ /* 0x000fea0003800000 */
.L_x_3860:
        /* <DEDUP_REMOVED lines=16> */
.L_x_3864:
        /* <DEDUP_REMOVED lines=12> */
.L_x_3867:
[----:B------:R-:W-:-:S07]  /*18dc0*/  MOV R138, R158 ;  /* 0x0000009e008a7202 */ /* 0x000fce0000000f00 */
.L_x_3868:
[----:B------:R-:W-:Y:S05]  /*18dd0*/  BSYNC B1 ;  /* 0x0000000000017941 */ /* 0x000fea0003800000 */
.L_x_3866:
        /* <DEDUP_REMOVED lines=16> */
.L_x_3872:
[----:B------:R-:W-:Y:S05]  /*18ee0*/  BSYNC B2 ;  /* 0x0000000000027941 */ /* 0x000fea0003800000 */
.L_x_3871:
        /* <DEDUP_REMOVED lines=43> */
.L_x_3870:
[----:B------:R-:W-:Y:S05]  /*191a0*/  BSYNC B1 ;  /* 0x0000000000017941 */ /* 0x000fea0003800000 */
.L_x_3869:
        /* <DEDUP_REMOVED lines=10> */
.L_x_3865:
        /* <DEDUP_REMOVED lines=12> */
.L_x_3874:
[----:B------:R-:W-:-:S07]  /*19310*/  IMAD.MOV.U32 R138, RZ, RZ, R158 ;  /* 0x000000ffff8a7224 */ /* 0x000fce00078e009e */
.L_x_3875:
[----:B------:R-:W-:Y:S05]  /*19320*/  BSYNC B1 ;  /* 0x0000000000017941 */ /* 0x000fea0003800000 */
.L_x_3873:
        /* <DEDUP_REMOVED lines=16> */
.L_x_3879:
[----:B------:R-:W-:Y:S05]  /*19430*/  BSYNC B2 ;  /* 0x0000000000027941 */ /* 0x000fea0003800000 */
.L_x_3878:
        /* <DEDUP_REMOVED lines=44> */
.L_x_3877:
[----:B------:R-:W-:Y:S05]  /*19700*/  BSYNC B1 ;  /* 0x0000000000017941 */ /* 0x000fea0003800000 */
.L_x_3876:
        /* <DEDUP_REMOVED lines=16> */
.L_x_3880:
        /* <DEDUP_REMOVED lines=12> */
.L_x_3883:
[----:B------:R-:W-:-:S07]  /*198d0*/  IMAD.MOV.U32 R68, RZ, RZ, R158 ;  /* 0x000000ffff447224 */ /* 0x000fce00078e009e */
.L_x_3884:
[----:B------:R-:W-:Y:S05]  /*198e0*/  BSYNC B1 ;  /* 0x0000000000017941 */ /* 0x000fea0003800000 */
.L_x_3882:
        /* <DEDUP_REMOVED lines=16> */
.L_x_3888:
[----:B------:R-:W-:Y:S05]  /*199f0*/  BSYNC B2 ;  /* 0x0000000000027941 */ /* 0x000fea0003800000 */
.L_x_3887:
        /* <DEDUP_REMOVED lines=43> */
.L_x_3886:
[----:B------:R-:W-:Y:S05]  /*19cb0*/  BSYNC B1 ;  /* 0x0000000000017941 */ /* 0x000fea0003800000 */
.L_x_3885:
        /* <DEDUP_REMOVED lines=12> */
.L_x_3881:
        /* <DEDUP_REMOVED lines=12> */
.L_x_3890:
[----:B------:R-:W-:-:S07]  /*19e40*/  MOV R68, R158 ;  /* 0x0000009e00447202 */ /* 0x000fce0000000f00 */
.L_x_3891:
[----:B------:R-:W-:Y:S05]  /*19e50*/  BSYNC B1 ;  /* 0x0000000000017941 */ /* 0x000fea0003800000 */
.L_x_3889:
        /* <DEDUP_REMOVED lines=16> */
.L_x_3895:
[----:B------:R-:W-:Y:S05]  /*19f60*/  BSYNC B2 ;  /* 0x0000000000027941 */ /* 0x000fea0003800000 */
.L_x_3894:
        /* <DEDUP_REMOVED lines=44> */
.L_x_3893:
[----:B------:R-:W-:Y:S05]  /*1a230*/  BSYNC B1 ;  /* 0x0000000000017941 */ /* 0x000fea0003800000 */
.L_x_3892:
        /* <DEDUP_REMOVED lines=16> */
.L_x_3896:
        /* <DEDUP_REMOVED lines=12> */
.L_x_3899:
[----:B------:R-:W-:-:S07]  /*1a400*/  IMAD.MOV.U32 R137, RZ, RZ, R158 ;  /* 0x000000ffff897224 */ /* 0x000fce00078e009e */
.L_x_3900:
[----:B------:R-:W-:Y:S05]  /*1a410*/  BSYNC B1 ;  /* 0x0000000000017941 */ /* 0x000fea0003800000 */
.L_x_3898:
        /* <DEDUP_REMOVED lines=16> */
.L_x_3904:
[----:B------:R-:W-:Y:S05]  /*1a520*/  BSYNC B2 ;  /* 0x0000000000027941 */ /* 0x000fea0003800000 */
.L_x_3903:
        /* <DEDUP_REMOVED lines=44> */
.L_x_3902:
[----:B------:R-:W-:Y:S05]  /*1a7f0*/  BSYNC B1 ;  /* 0x0000000000017941 */ /* 0x000fea0003800000 */
.L_x_3901:
        /* <DEDUP_REMOVED lines=10> */
.L_x_3897:
        /* <DEDUP_REMOVED lines=12> */
.L_x_3906:
[----:B------:R-:W-:-:S07]  /*1a960*/  MOV R137, R158 ;  /* 0x0000009e00897202 */ /* 0x000fce0000000f00 */
.L_x_3907:
[----:B------:R-:W-:Y:S05]  /*1a970*/  BSYNC B1 ;  /* 0x0000000000017941 */ /* 0x000fea0003800000 */
.L_x_3905:
        /* <DEDUP_REMOVED lines=16> */
.L_x_3911:
[----:B------:R-:W-:Y:S05]  /*1aa80*/  BSYNC B2 ;  /* 0x0000000000027941 */ /* 0x000fea0003800000 */
.L_x_3910:
        /* <DEDUP_REMOVED lines=44> */
.L_x_3909:
[----:B------:R-:W-:Y:S05]  /*1ad50*/  BSYNC B1 ;  /* 0x0000000000017941 */ /* 0x000fea0003800000 */
.L_x_3908:
        /* <DEDUP_REMOVED lines=16> */
.L_x_3912:
        /* <DEDUP_REMOVED lines=12> */
.L_x_3915:
[----:B------:R-:W-:-:S07]  /*1af20*/  IMAD.MOV.U32 R136, RZ, RZ, R158 ;  /* 0x000000ffff887224 */ /* 0x000fce00078e009e */
.L_x_3916:
[----:B------:R-:W-:Y:S05]  /*1af30*/  BSYNC B1 ;  /* 0x0000000000017941 */ /* 0x000fea0003800000 */
.L_x_3914:
        /* <DEDUP_REMOVED lines=16> */
.L_x_3920:
[----:B------:R-:W-:Y:S05]  /*1b040*/  BSYNC B2 ;  /* 0x0000000000027941 */ /* 0x000fea0003800000 */
.L_x_3919:
        /* <DEDUP_REMOVED lines=44> */
.L_x_3918:
[----:B------:R-:W-:Y:S05]  /*1b310*/  BSYNC B1 ;  /* 0x0000000000017941 */ /* 0x000fea0003800000 */
.L_x_3917:
        /* <DEDUP_REMOVED lines=12> */
.L_x_3913:
        /* <DEDUP_REMOVED lines=12> */
.L_x_3922:
[----:B------:R-:W-:-:S07]  /*1b4a0*/  MOV R136, R158 ;  /* 0x0000009e00887202 */ /* 0x000fce0000000f00 */
.L_x_3923:
[----:B------:R-:W-:Y:S05]  /*1b4b0*/  BSYNC B1 ;  /* 0x0000000000017941 */ /* 0x000fea0003800000 */
.L_x_3921:
        /* <DEDUP_REMOVED lines=16> */
.L_x_3927:
[----:B------:R-:W-:Y:S05]  /*1b5c0*/  BSYNC B2 ;  /* 0x0000000000027941 */ /* 0x000fea0003800000 */
.L_x_3926:
        /* <DEDUP_REMOVED lines=44> */
.L_x_3925:
[----:B------:R-:W-:Y:S05]  /*1b890*/  BSYNC B1 ;  /* 0x0000000000017941 */ /* 0x000fea0003800000 */
.L_x_3924:
        /* <DEDUP_REMOVED lines=16> */
.L_x_3928:
        /* <DEDUP_REMOVED lines=12> */
.L_x_3931:
[----:B------:R-:W-:-:S07]  /*1ba60*/  IMAD.MOV.U32 R136, RZ, RZ, R158 ;  /* 0x000000ffff887224 */ /* 0x000fce00078e009e */
.L_x_3932:
[----:B------:R-:W-:Y:S05]  /*1ba70*/  BSYNC B1 ;  /* 0x0000000000017941 */ /* 0x000fea0003800000 */
.L_x_3930:
        /* <DEDUP_REMOVED lines=16> */
.L_x_3936:
[----:B------:R-:W-:Y:S05]  /*1bb80*/  BSYNC B2 ;  /* 0x0000000000027941 */ /* 0x000fea0003800000 */
.L_x_3935:
        /* <DEDUP_REMOVED lines=44> */
.L_x_3934:
[----:B------:R-:W-:Y:S05]  /*1be50*/  BSYNC B1 ;  /* 0x0000000000017941 */ /* 0x000fea0003800000 */
.L_x_3933:
        /* <DEDUP_REMOVED lines=10> */
.L_x_3929:
        /* <DEDUP_REMOVED lines=12> */
.L_x_3938:
[----:B------:R-:W-:-:S07]  /*1bfc0*/  MOV R136, R158 ;  /* 0x0000009e00887202 */ /* 0x000fce0000000f00 */
.L_x_3939:
[----:B------:R-:W-:Y:S05]  /*1bfd0*/  BSYNC B1 ;  /* 0x0000000000017941 */ /* 0x000fea0003800000 */
.L_x_3937:
        /* <DEDUP_REMOVED lines=16> */
.L_x_3943:
[----:B------:R-:W-:Y:S05]  /*1c0e0*/  BSYNC B2 ;  /* 0x0000000000027941 */ /* 0x000fea0003800000 */
.L_x_3942:
        /* <DEDUP_REMOVED lines=44> */
.L_x_3941:
[----:B------:R-:W-:Y:S05]  /*1c3b0*/  BSYNC B1 ;  /* 0x0000000000017941 */ /* 0x000fea0003800000 */
.L_x_3940:
        /* <DEDUP_REMOVED lines=14> */
.L_x_3944:
        /* <DEDUP_REMOVED lines=12> */
.L_x_3947:
[----:B------:R-:W-:-:S07]  /*1c560*/  IMAD.MOV.U32 R70, RZ, RZ, R158 ;  /* 0x000000ffff467224 */ /* 0x000fce00078e009e */
.L_x_3948:
[----:B------:R-:W-:Y:S05]  /*1c570*/  BSYNC B1 ;  /* 0x0000000000017941 */ /* 0x000fea0003800000 */
.L_x_3946:
        /* <DEDUP_REMOVED lines=16> */
.L_x_3952:
[----:B------:R-:W-:Y:S05]  /*1c680*/  BSYNC B2 ;  /* 0x0000000000027941 */ /* 0x000fea0003800000 */
.L_x_3951:
        /* <DEDUP_REMOVED lines=44> */
.L_x_3950:
[----:B------:R-:W-:Y:S05]  /*1c950*/  BSYNC B1 ;  /* 0x0000000000017941 */ /* 0x000fea0003800000 */
.L_x_3949:
        /* <DEDUP_REMOVED lines=12> */
.L_x_3945:
        /* <DEDUP_REMOVED lines=12> */
.L_x_3954:
[----:B------:R-:W-:-:S07]  /*1cae0*/  MOV R70, R158 ;  /* 0x0000009e00467202 */ /* 0x000fce0000000f00 */
.L_x_3955:
[----:B------:R-:W-:Y:S05]  /*1caf0*/  BSYNC B1 ;  /* 0x0000000000017941 */ /* 0x000fea0003800000 */
.L_x_3953:
        /* <DEDUP_REMOVED lines=16> */
.L_x_3959:
[----:B------:R-:W-:Y:S05]  /*1cc00*/  BSYNC B2 ;  /* 0x0000000000027941 */ /* 0x000fea0003800000 */
.L_x_3958:
        /* <DEDUP_REMOVED lines=44> */
.L_x_3957:
[----:B------:R-:W-:Y:S05]  /*1ced0*/  BSYNC B1 ;  /* 0x0000000000017941 */ /* 0x000fea0003800000 */
.L_x_3956:
        /* <DEDUP_REMOVED lines=14> */
.L_x_3960:
        /* <DEDUP_REMOVED lines=12> */
.L_x_3963:
[----:B------:R-:W-:-:S07]  /*1d080*/  IMAD.MOV.U32 R83, RZ, RZ, R158 ;  /* 0x000000ffff537224 */ /* 0x000fce00078e009e */
.L_x_3964:
[----:B------:R-:W-:Y:S05]  /*1d090*/  BSYNC B1 ;  /* 0x0000000000017941 */ /* 0x000fea0003800000 */
.L_x_3962:
        /* <DEDUP_REMOVED lines=16> */
.L_x_3968:
[----:B------:R-:W-:Y:S05]  /*1d1a0*/  BSYNC B2 ;  /* 0x0000000000027941 */ /* 0x000fea0003800000 */
.L_x_3967:
        /* <DEDUP_REMOVED lines=44> */
.L_x_3966:
[----:B------:R-:W-:Y:S05]  /*1d470*/  BSYNC B1 ;  /* 0x0000000000017941 */ /* 0x000fea0003800000 */
.L_x_3965:
        /* <DEDUP_REMOVED lines=10> */
.L_x_3961:
        /* <DEDUP_REMOVED lines=12> */
.L_x_3970:
[----:B------:R-:W-:-:S07]  /*1d5e0*/  MOV R83, R158 ;  /* 0x0000009e00537202 */ /* 0x000fce0000000f00 */
.L_x_3971:
[----:B------:R-:W-:Y:S05]  /*1d5f0*/  BSYNC B1 ;  /* 0x0000000000017941 */ /* 0x000fea0003800000 */
.L_x_3969:
        /* <DEDUP_REMOVED lines=16> */
.L_x_3975:
[----:B------:R-:W-:Y:S05]  /*1d700*/  BSYNC B2 ;  /* 0x0000000000027941 */ /* 0x000fea0003800000 */
.L_x_3974:
        /* <DEDUP_REMOVED lines=43> */
[----:B------:R-:W-:-:S11]  /*1d9c0*/  HFMA2.MMA R69, -RZ, RZ, 0, 0 ;  /* 0x00000000ff457435 */ /* 0x000fd600000001ff */
.L_x_3973:
[----:B------:R-:W-:Y:S05]  /*1d9d0*/  BSYNC B1 ;  /* 0x0000000000017941 */ /* 0x000fea0003800000 */
.L_x_3972:
        /* <DEDUP_REMOVED lines=9> */
[----:B------:R-:W-:Y:S02]  /*1da70*/  PRMT R68, R63, 0x7632, R68 ;  /* 0x000076323f447816 */ /* 0x000fe40000000044 */
[----:B------:R-:W-:-:S03]  /*1da80*/  MOV R214, R69 ;  /* 0x0000004500d67202 */ /* 0x000fc60000000f00 */
[----:B------:R-:W-:-:S04]  /*1da90*/  IMAD.U32 R68, R68, 0x10000, RZ ;  /* 0x0001000044447824 */ /* 0x000fc800078e00ff */
[----:B------:R-:W-:Y:S01]  /*1daa0*/  FADD.FTZ R217, R217, R68 ;  /* 0x00000044d9d97221 */ /* 0x000fe20000010000 */
[----:B------:R-:W-:Y:S06]  /*1dab0*/  BRA `(.L_x_3977) ;  /* 0x0000000400687947 */ /* 0x000fec0003800000 */
.L_x_3976:
        /* <DEDUP_REMOVED lines=12> */
.L_x_3979:
[----:B------:R-:W-:-:S07]  /*1db80*/  IMAD.MOV.U32 R82, RZ, RZ, R158 ;  /* 0x000000ffff527224 */ /* 0x000fce00078e009e */
.L_x_3980:
[----:B------:R-:W-:Y:S05]  /*1db90*/  BSYNC B1 ;  /* 0x0000000000017941 */ /* 0x000fea0003800000 */
.L_x_3978:
        /* <DEDUP_REMOVED lines=11> */
[----:B------:R-:W-:Y:S01]  /*1dc50*/  @!P6 IADD3 R96, R96, 0x1, RZ ;  /* 0x000000016060e810 */ /* 0x000fe20007ffe0ff */
[----:B------:R-:W-:Y:S02]  /*1dc60*/  @!P6 VIADD R68, R99, 0x1 ;  /* 0x000000016344e836 */ /* 0x000fe40000000000 */
[----:B------:R-:W-:Y:S01]  /*1dc70*/  @!P6 IMAD.MOV.U32 R98, RZ, RZ, RZ ;  /* 0x000000ffff62e224 */ /* 0x000fe200078e00ff */
[----:B------:R-:W-:-:S13]  /*1dc80*/  ISETP.NE.AND P0, PT, R96, RZ, !P6 ;  /* 0x000000ff6000720c */ /* 0x000fda0007705270 */
[----:B------:R-:W-:Y:S02]  /*1dc90*/  @P0 IADD3 R68, R99, RZ, RZ ;  /* 0x000000ff63440210 */ /* 0x000fe40007ffe0ff */
[----:B------:R-:W-:Y:S02]  /*1dca0*/  ISETP.NE.AND P0, PT, R45, RZ, PT ;  /* 0x000000ff2d00720c */ /* 0x000fe40003f05270 */
[----:B------:R-:W-:-:S11]  /*1dcb0*/  @!P6 MOV R99, R68 ;  /* 0x000000440063e202 */ /* 0x000fd60000000f00 */
.L_x_3984:
[----:B------:R-:W-:Y:S05]  /*1dcc0*/  BSYNC B2 ;  /* 0x0000000000027941 */ /* 0x000fea0003800000 */
.L_x_3983:
        /* <DEDUP_REMOVED lines=44> */
.L_x_3982:
[----:B------:R-:W-:Y:S05]  /*1df90*/  BSYNC B1 ;  /* 0x0000000000017941 */ /* 0x000fea0003800000 */
.L_x_3981:
        /* <DEDUP_REMOVED lines=12> */
.L_x_3977:
        /* <DEDUP_REMOVED lines=20> */
[----:B------:R-:W-:Y:S02]  /*1e1a0*/  LOP3.LUT R219, R137, R191, R219, 0xfe, !PT ;  /* 0x000000bf89db7212 */ /* 0x000fe400078efedb */
[----:B------:R-:W-:Y:S02]  /*1e1b0*/  LOP3.LUT R136, R140, R136, R138, 0xfe, !PT ;  /* 0x000000888c887212 */ /* 0x000fe400078efe8a */
[----:B------:R-:W-:Y:S02]  /*1e1c0*/  SEL R137, RZ, 0x1, P6 ;  /* 0x00000001ff897807 */ /* 0x000fe40003000000 */
[----:B------:R-:W-:Y:S02]  /*1e1d0*/  ISETP.NE.AND P2, PT, R70, RZ, PT ;  /* 0x000000ff4600720c */ /* 0x000fe40003f45270 */
[----:B------:R-:W-:Y:S02]  /*1e1e0*/  F2FP.BF16.F32.PACK_AB R71, R217, R212 ;  /* 0x000000d4d947723e */ /* 0x000fe400000010ff */
[----:B------:R-:W-:-:S02]  /*1e1f0*/  F2FP.BF16.F32.PACK_AB R70, R210, R215 ;  /* 0x000000d7d246723e */ /* 0x000fc400000010ff */
[----:B------:R-:W-:Y:S02]  /*1e200*/  F2FP.BF16.F32.PACK_AB R69, R208, R213 ;  /* 0x000000d5d045723e */ /* 0x000fe400000010ff */
[----:B------:R-:W-:Y:S02]  /*1e210*/  F2FP.BF16.F32.PACK_AB R68, R206, R211 ;  /* 0x000000d3ce44723e */ /* 0x000fe400000010ff */
[----:B------:R-:W-:Y:S01]  /*1e220*/  LOP3.LUT R138, R136, R137, RZ, 0xfc, !PT ;  /* 0x00000089888a7212 */ /* 0x000fe200078efcff */
[----:B------:R-:W-:Y:S01]  /*1e230*/  IMAD.WIDE.U32 R136, R201, 0x8, R74 ;  /* 0x00000008c9887825 */ /* 0x000fe200078e004a */
[----:B------:R-:W-:Y:S01]  /*1e240*/  LOP3.LUT R139, R141, R219, R139, 0xfe, !PT ;  /* 0x000000db8d8b7212 */ /* 0x000fe200078efe8b */
[----:B------:R2:W-:Y:S01]  /*1e250*/  STG.E.128 desc[UR4][R82.64], R68 ;  /* 0x0000004452007986 */ /* 0x0005e2000c101d04 */
[----:B------:R-:W-:-:S03]  /*1e260*/  IADD3 R191, R169, 0xa0, RZ ;  /* 0x000000a0a9bf7810 */ /* 0x000fc60007ffe0ff */
[----:B------:R2:W-:Y:S02]  /*1e270*/  STG.E.64 desc[UR4][R136.64], R138 ;  /* 0x0000008a88007986 */ /* 0x0005e4000c101b04 */
[----:B------:R-:W-:-:S04]  /*1e280*/  IMAD.WIDE.U32 R72, R191, 0x10, R72 ;  /* 0x00000010bf487825 */ /* 0x000fc800078e0048 */
[----:B0-----:R-:W-:-:S04]  /*1e290*/  @P0 IMAD.WIDE.U32 R78, R191, 0x10, R78 ;  /* 0x00000010bf4e0825 */ /* 0x001fc800078e004e */
[----:B-1----:R-:W-:Y:S01]  /*1e2a0*/  @P1 IMAD.WIDE.U32 R80, R191, 0x10, R80 ;  /* 0x00000010bf501825 */ /* 0x002fe200078e0050 */
[----:B------:R-:W-:Y:S06]  /*1e2b0*/  @!P0 BRA `(.L_x_3985) ;  /* 0x0000000000508947 */ /* 0x000fec0003800000 */
[----:B--2---:R-:W-:Y:S01]  /*1e2c0*/  IMAD.U32 R71, R164, 0x10000, RZ ;  /* 0x00010000a4477824 */ /* 0x004fe200078e00ff */
        /* <DEDUP_REMOVED lines=19> */
.L_x_3985:
[----:B------:R1:W5:Y:S04]  /*1e400*/  @P0 LDG.E.128 R64, desc[UR4][R78.64] ;  /* 0x000000044e400981 */ /* 0x000368000c1e1d00 */
[----:B------:R1:W5:Y:S04]  /*1e410*/  @P1 LDG.E.128 R60, desc[UR4][R80.64] ;  /* 0x00000004503c1981 */ /* 0x000368000c1e1d00 */
[----:B0-2---:R1:W5:Y:S01]  /*1e420*/  LDG.E.128 R68, desc[UR4][R72.64] ;  /* 0x0000000448447981 */ /* 0x005362000c1e1d00 */
[C---:B------:R-:W-:Y:S01]  /*1e430*/  ISETP.NE.AND P3, PT, R214.reuse, 0x1, PT ;  /* 0x00000001d600780c */ /* 0x040fe20003f65270 */
[----:B------:R-:W-:Y:S01]  /*1e440*/  BSSY B1, `(.L_x_3986) ;  /* 0x000000c000017945 */ /* 0x000fe20003800000 */
[----:B------:R-:W-:-:S11]  /*1e450*/  IADD3 R82, R214, 0x1, RZ ;  /* 0x00000001d6527810 */ /* 0x000fd60007ffe0ff */
        /* <DEDUP_REMOVED lines=9> */
.L_x_3987:
[----:B------:R-:W-:-:S07]  /*1e4f0*/  MOV R136, R158 ;  /* 0x0000009e00887202 */ /* 0x000fce0000000f00 */
.L_x_3988:
[----:B------:R-:W-:Y:S05]  /*1e500*/  BSYNC B1 ;  /* 0x0000000000017941 */ /* 0x000fea0003800000 */
.L_x_3986:
        /* <DEDUP_REMOVED lines=16> */
.L_x_3992:
[----:B------:R-:W-:Y:S05]  /*1e610*/  BSYNC B2 ;  /* 0x0000000000027941 */ /* 0x000fea0003800000 */
.L_x_3991:
        /* <DEDUP_REMOVED lines=40> */
[----:B------:R-:W-:Y:S01]  /*1e8a0*/  HFMA2.MMA R82, -RZ, RZ, 0, 0 ;  /* 0x00000000ff527435 */ /* 0x000fe200000001ff */
[----:B------:R-:W-:Y:S01]  /*1e8b0*/  MOV R158, R80 ;  /* 0x00000050009e7202 */ /* 0x000fe20000000f00 */
[----:B------:R-:W-:Y:S01]  /*1e8c0*/  IMAD.MOV.U32 R156, RZ, RZ, R72 ;  /* 0x000000ffff9c7224 */ /* 0x000fe200078e0048 */
[----:B------:R-:W-:-:S08]  /*1e8d0*/  LOP3.LUT R45, R73, R78, R42, 0x96, !PT ;  /* 0x0000004e492d7212 */ /* 0x000fd000078e962a */
.L_x_3990:
[----:B------:R-:W-:Y:S05]  /*1e8e0*/  BSYNC B1 ;  /* 0x0000000000017941 */ /* 0x000fea0003800000 */
.L_x_3989:
        /* <DEDUP_REMOVED lines=12> */
[----:B------:R-:W-:Y:S01]  /*1e9b0*/  IMAD.U32 R78, R60, 0x10000, RZ ;  /* 0x000100003c4e7824 */ /* 0x000fe200078e00ff */
[----:B------:R-:W-:-:S03]  /*1e9c0*/  MOV R72, R82 ;  /* 0x0000005200487202 */ /* 0x000fc60000000f00 */
[----:B------:R-:W-:Y:S01]  /*1e9d0*/  FADD.FTZ R81, R78, R81 ;  /* 0x000000514e517221 */ /* 0x000fe20000010000 */
[----:B------:R-:W-:Y:S06]  /*1e9e0*/  BRA `(.L_x_3994) ;  /* 0x0000000400547947 */ /* 0x000fec0003800000 */
.L_x_3993:
        /* <DEDUP_REMOVED lines=12> */
.L_x_3996:
[----:B------:R-:W-:-:S07]  /*1eab0*/  IMAD.MOV.U32 R80, RZ, RZ, R158 ;  /* 0x000000ffff507224 */ /* 0x000fce00078e009e */
.L_x_3997:
[----:B------:R-:W-:Y:S05]  /*1eac0*/  BSYNC B1 ;  /* 0x0000000000017941 */ /* 0x000fea0003800000 */
.L_x_3995:
        /* <DEDUP_REMOVED lines=16> */
.L_x_4001:
[----:B------:R-:W-:Y:S05]  /*1ebd0*/  BSYNC B2 ;  /* 0x0000000000027941 */ /* 0x000fea0003800000 */
.L_x_4000:
        /* <DEDUP_REMOVED lines=43> */
.L_x_3999:
[----:B------:R-:W-:Y:S05]  /*1ee90*/  BSYNC B1 ;  /* 0x0000000000017941 */ /* 0x000fea0003800000 */
.L_x_3998:
        /* <DEDUP_REMOVED lines=10> */
.L_x_3994:
        /* <DEDUP_REMOVED lines=12> */
.L_x_4003:
[----:B------:R-:W-:-:S07]  /*1f000*/  IMAD.MOV.U32 R80, RZ, RZ, R158 ;  /* 0x000000ffff507224 */ /* 0x000fce00078e009e */
.L_x_4004:
[----:B------:R-:W-:Y:S05]  /*1f010*/  BSYNC B1 ;  /* 0x0000000000017941 */ /* 0x000fea0003800000 */
.L_x_4002:
        /* <DEDUP_REMOVED lines=16> */
.L_x_4008:
[----:B------:R-:W-:Y:S05]  /*1f120*/  BSYNC B2 ;  /* 0x0000000000027941 */ /* 0x000fea0003800000 */
.L_x_4007:
        /* <DEDUP_REMOVED lines=44> */
.L_x_4006:
[----:B------:R-:W-:Y:S05]  /*1f3f0*/  BSYNC B1 ;  /* 0x0000000000017941 */ /* 0x000fea0003800000 */
.L_x_4005:
        /* <DEDUP_REMOVED lines=16> */
.L_x_4009:
        /* <DEDUP_REMOVED lines=12> */
.L_x_4012:
[----:B------:R-:W-:-:S07]  /*1f5c0*/  MOV R68, R158 ;  /* 0x0000009e00447202 */ /* 0x000fce0000000f00 */
.L_x_4013:
[----:B------:R-:W-:Y:S05]  /*1f5d0*/  BSYNC B1 ;  /* 0x0000000000017941 */ /* 0x000fea0003800000 */
.L_x_4011:
        /* <DEDUP_REMOVED lines=16> */
.L_x_4017:
[----:B------:R-:W-:Y:S05]  /*1f6e0*/  BSYNC B2 ;  /* 0x0000000000027941 */ /* 0x000fea0003800000 */
.L_x_4016:
        /* <DEDUP_REMOVED lines=41> */
[----:B------:R-:W-:Y:S01]  /*1f980*/  IMAD.MOV.U32 R72, RZ, RZ, RZ ;  /* 0x000000ffff487224 */ /* 0x000fe200078e00ff */
[----:B------:R-:W-:-:S07]  /*1f990*/  LOP3.LUT R45, R73, R78, R42, 0x96, !PT ;  /* 0x0000004e492d7212 */ /* 0x000fce00078e962a */
.L_x_4015:
[----:B------:R-:W-:Y:S05]  /*1f9a0*/  BSYNC B1 ;  /* 0x0000000000017941 */ /* 0x000fea0003800000 */
.L_x_4014:
        /* <DEDUP_REMOVED lines=12> */
.L_x_4010:
        /* <DEDUP_REMOVED lines=12> */
.L_x_4019:
[----:B------:R-:W-:-:S07]  /*1fb30*/  MOV R68, R158 ;  /* 0x0000009e00447202 */ /* 0x000fce0000000f00 */
.L_x_4020:
[----:B------:R-:W-:Y:S05]  /*1fb40*/  BSYNC B1 ;  /* 0x0000000000017941 */ /* 0x000fea0003800000 */
.L_x_4018:
        /* <DEDUP_REMOVED lines=16> */
.L_x_4024:
[----:B------:R-:W-:Y:S05]  /*1fc50*/  BSYNC B2 ;  /* 0x0000000000027941 */ /* 0x000fea0003800000 */
.L_x_4023:
        /* <DEDUP_REMOVED lines=44> */
.L_x_4022:
[----:B------:R-:W-:Y:S05]  /*1ff20*/  BSYNC B1 ;  /* 0x0000000000017941 */ /* 0x000fea0003800000 */
.L_x_4021:
        /* <DEDUP_REMOVED lines=16> */
.L_x_4025:
        /* <DEDUP_REMOVED lines=12> */
.L_x_4028:
[----:B------:R-:W-:-:S07]  /*200f0*/  IMAD.MOV.U32 R138, RZ, RZ, R158 ;  /* 0x000000ffff8a7224 */ /* 0x000fce00078e009e */
.L_x_4029:
[----:B------:R-:W-:Y:S05]  /*20100*/  BSYNC B1 ;  /* 0x0000000000017941 */ /* 0x000fea0003800000 */
.L_x_4027:
        /* <DEDUP_REMOVED lines=16> */
.L_x_4033:
[----:B------:R-:W-:Y:S05]  /*20210*/  BSYNC B2 ;  /* 0x0000000000027941 */ /* 0x000fea0003800000 */
.L_x_4032:
        /* <DEDUP_REMOVED lines=44> */
.L_x_4031:
[----:B------:R-:W-:Y:S05]  /*204e0*/  BSYNC B1 ;  /* 0x0000000000017941 */ /* 0x000fea0003800000 */
.L_x_4030:
        /* <DEDUP_REMOVED lines=10> */
.L_x_4026:
        /* <DEDUP_REMOVED lines=12> */
.L_x_4035:
[----:B------:R-:W-:-:S07]  /*20650*/  MOV R138, R158 ;  /* 0x0000009e008a7202 */ /* 0x000fce0000000f00 */
.L_x_4036:
[----:B------:R-:W-:Y:S05]  /*20660*/  BSYNC B1 ;  /* 0x0000000000017941 */ /* 0x000fea0003800000 */
.L_x_4034:
        /* <DEDUP_REMOVED lines=16> */
.L_x_4040:
[----:B------:R-:W-:Y:S05]  /*20770*/  BSYNC B2 ;  /* 0x0000000000027941 */ /* 0x000fea0003800000 */
.L_x_4039:
        /* <DEDUP_REMOVED lines=44> */
.L_x_4038:
[----:B------:R-:W-:Y:S05]  /*20a40*/  BSYNC B1 ;  /* 0x0000000000017941 */ /* 0x000fea0003800000 */
.L_x_4037:
        /* <DEDUP_REMOVED lines=12> */
[----:B------:R-:W-:Y:S01]  /*20b10*/  IMAD.U32 R73, R68, 0x10000, RZ ;  /* 0x0001000044497824 */ /* 0x000fe200078e00ff */
[----:B------:R-:W-:-:S03]  /*20b20*/  MOV R68, R69 ;  /* 0x0000004500447202 */ /* 0x000fc60000000f00 */
[----:B------:R-:W-:Y:S01]  /*20b30*/  FADD.FTZ R82, R82, R73 ;  /* 0x0000004952527221 */ /* 0x000fe20000010000 */
[----:B------:R-:W-:Y:S06]  /*20b40*/  BRA `(.L_x_4042) ;  /* 0x0000000400607947 */ /* 0x000fec0003800000 */
.L_x_4041:
        /* <DEDUP_REMOVED lines=12> */
.L_x_4044:
[----:B------:R-:W-:-:S07]  /*20c10*/  IMAD.MOV.U32 R138, RZ, RZ, R158 ;  /* 0x000000ffff8a7224 */ /* 0x000fce00078e009e */
.L_x_4045:
[----:B------:R-:W-:Y:S05]  /*20c20*/  BSYNC B1 ;  /* 0x0000000000017941 */ /* 0x000fea0003800000 */
.L_x_4043:
        /* <DEDUP_REMOVED lines=16> */
.L_x_4049:
[----:B------:R-:W-:Y:S05]  /*20d30*/  BSYNC B2 ;  /* 0x0000000000027941 */ /* 0x000fea0003800000 */
.L_x_4048:
        /* <DEDUP_REMOVED lines=44> */
.L_x_4047:
[----:B------:R-:W-:Y:S05]  /*21000*/  BSYNC B1 ;  /* 0x0000000000017941 */ /* 0x000fea0003800000 */
.L_x_4046:
        /* <DEDUP_REMOVED lines=12> */
.L_x_4042:
        /* <DEDUP_REMOVED lines=12> */
.L_x_4051:
[----:B------:R-:W-:-:S07]  /*21190*/  MOV R138, R158 ;  /* 0x0000009e008a7202 */ /* 0x000fce0000000f00 */
.L_x_4052:
[----:B------:R-:W-:Y:S05]  /*211a0*/  BSYNC B1 ;  /* 0x0000000000017941 */ /* 0x000fea0003800000 */
.L_x_4050:
        /* <DEDUP_REMOVED lines=16> */
.L_x_4056:
[----:B------:R-:W-:Y:S05]  /*212b0*/  BSYNC B2 ;  /* 0x0000000000027941 */ /* 0x000fea0003800000 */
.L_x_4055:
        /* <DEDUP_REMOVED lines=44> */
.L_x_4054:
[----:B------:R-:W-:Y:S05]  /*21580*/  BSYNC B1 ;  /* 0x0000000000017941 */ /* 0x000fea0003800000 */
.L_x_4053:
        /* <DEDUP_REMOVED lines=16> */
.L_x_4057:
        /* <DEDUP_REMOVED lines=12> */
.L_x_4060:
[----:B------:R-:W-:-:S07]  /*21750*/  IMAD.MOV.U32 R136, RZ, RZ, R158 ;  /* 0x000000ffff887224 */ /* 0x000fce00078e009e */
.L_x_4061:
[----:B------:R-:W-:Y:S05]  /*21760*/  BSYNC B1 ;  /* 0x0000000000017941 */ /* 0x000fea0003800000 */
.L_x_4059:
        /* <DEDUP_REMOVED lines=16> */
.L_x_4065:
[----:B------:R-:W-:Y:S05]  /*21870*/  BSYNC B2 ;  /* 0x0000000000027941 */ /* 0x000fea0003800000 */
.L_x_4064:
        /* <DEDUP_REMOVED lines=44> */
.L_x_4063:
[----:B------:R-:W-:Y:S05]  /*21b40*/  BSYNC B1 ;  /* 0x0000000000017941 */ /* 0x000fea0003800000 */
.L_x_4062:
        /* <DEDUP_REMOVED lines=10> */
.L_x_4058:
        /* <DEDUP_REMOVED lines=12> */
.L_x_4067:
[----:B------:R-:W-:-:S07]  /*21cb0*/  MOV R136, R158 ;  /* 0x0000009e00887202 */ /* 0x000fce0000000f00 */
.L_x_4068:
[----:B------:R-:W-:Y:S05]  /*21cc0*/  BSYNC B1 ;  /* 0x0000000000017941 */ /* 0x000fea0003800000 */
.L_x_4066:
        /* <DEDUP_REMOVED lines=16> */
.L_x_4072:
[----:B------:R-:W-:Y:S05]  /*21dd0*/  BSYNC B2 ;  /* 0x0000000000027941 */ /* 0x000fea0003800000 */
.L_x_4071:
        /* <DEDUP_REMOVED lines=44> */
.L_x_4070:
[----:B------:R-:W-:Y:S05]  /*220a0*/  BSYNC B1 ;  /* 0x0000000000017941 */ /* 0x000fea0003800000 */
.L_x_4069:
        /* <DEDUP_REMOVED lines=10> */
[----:B------:R-:W-:Y:S01]  /*22150*/  IMAD.U32 R73, R68, 0x10000, RZ ;  /* 0x0001000044497824 */ /* 0x000fe200078e00ff */
[----:B------:R-:W-:-:S03]  /*22160*/  MOV R68, R69 ;  /* 0x0000004500447202 */ /* 0x000fc60000000f00 */
[----:B------:R-:W-:Y:S01]  /*22170*/  FADD.FTZ R136, R136, R73 ;  /* 0x0000004988887221 */ /* 0x000fe20000010000 */
[----:B------:R-:W-:Y:S06]  /*22180*/  BRA `(.L_x_4074) ;  /* 0x0000000400607947 */ /* 0x000fec0003800000 */
.L_x_4073:
        /* <DEDUP_REMOVED lines=12> */
.L_x_4076:
[----:B------:R-:W-:-:S07]  /*22250*/  IMAD.MOV.U32 R70, RZ, RZ, R158 ;  /* 0x000000ffff467224 */ /* 0x000fce00078e009e */
.L_x_4077:
[----:B------:R-:W-:Y:S05]  /*22260*/  BSYNC B1 ;  /* 0x0000000000017941 */ /* 0x000fea0003800000 */
.L_x_4075:
        /* <DEDUP_REMOVED lines=16> */
.L_x_4081:
[----:B------:R-:W-:Y:S05]  /*22370*/  BSYNC B2 ;  /* 0x0000000000027941 */ /* 0x000fea0003800000 */
.L_x_4080:
        /* <DEDUP_REMOVED lines=44> */
.L_x_4079:
[----:B------:R-:W-:Y:S05]  /*22640*/  BSYNC B1 ;  /* 0x0000000000017941 */ /* 0x000fea0003800000 */
.L_x_4078:
        /* <DEDUP_REMOVED lines=12> */
.L_x_4074:
        /* <DEDUP_REMOVED lines=12> */
.L_x_4083:
[----:B------:R-:W-:-:S07]  /*227d0*/  MOV R70, R158 ;  /* 0x0000009e00467202 */ /* 0x000fce0000000f00 */
.L_x_4084:
[----:B------:R-:W-:Y:S05]  /*227e0*/  BSYNC B1 ;  /* 0x0000000000017941 */ /* 0x000fea0003800000 */
.L_x_4082:
        /* <DEDUP_REMOVED lines=16> */
.L_x_4088:
[----:B------:R-:W-:Y:S05]  /*228f0*/  BSYNC B2 ;  /* 0x0000000000027941 */ /* 0x000fea0003800000 */
.L_x_4087:
        /* <DEDUP_REMOVED lines=44> */
.L_x_4086:
[----:B------:R-:W-:Y:S05]  /*22bc0*/  BSYNC B1 ;  /* 0x0000000000017941 */ /* 0x000fea0003800000 */
.L_x_4085:
        /* <DEDUP_REMOVED lines=10> */
[----:B------:R-:W-:Y:S01]  /*22c70*/  IMAD.U32 R71, R63, 0x10000, RZ ;  /* 0x000100003f477824 */ /* 0x000fe200078e00ff */
[----:B------:R-:W-:-:S03]  /*22c80*/  MOV R68, R69 ;  /* 0x0000004500447202 */ /* 0x000fc60000000f00 */
[----:B------:R-:W-:Y:S01]  /*22c90*/  FADD.FTZ R140, R71, R140 ;  /* 0x0000008c478c7221 */ /* 0x000fe20000010000 */
[----:B------:R-:W-:Y:S06]  /*22ca0*/  BRA `(.L_x_4090) ;  /* 0x0000000400587947 */ /* 0x000fec0003800000 */
.L_x_4089:
        /* <DEDUP_REMOVED lines=12> */
.L_x_4092:
[----:B------:R-:W-:-:S07]  /*22d70*/  IMAD.MOV.U32 R139, RZ, RZ, R158 ;  /* 0x000000ffff8b7224 */ /* 0x000fce00078e009e */
.L_x_4093:
[----:B------:R-:W-:Y:S05]  /*22d80*/  BSYNC B1 ;  /* 0x0000000000017941 */ /* 0x000fea0003800000 */
.L_x_4091:
        /* <DEDUP_REMOVED lines=16> */
.L_x_4097:
[----:B------:R-:W-:Y:S05]  /*22e90*/  BSYNC B2 ;  /* 0x0000000000027941 */ /* 0x000fea0003800000 */
.L_x_4096:
        /* <DEDUP_REMOVED lines=44> */
.L_x_4095:
[----:B------:R-:W-:Y:S05]  /*23160*/  BSYNC B1 ;  /* 0x0000000000017941 */ /* 0x000fea0003800000 */
.L_x_4094:
        /* <DEDUP_REMOVED lines=10> */
.L_x_4090:
        /* <DEDUP_REMOVED lines=12> */
.L_x_4099:
[----:B------:R-:W-:-:S07]  /*232d0*/  MOV R139, R158 ;  /* 0x0000009e008b7202 */ /* 0x000fce0000000f00 */
.L_x_4100:
[----:B------:R-:W-:Y:S05]  /*232e0*/  BSYNC B1 ;  /* 0x0000000000017941 */ /* 0x000fea0003800000 */
.L_x_4098:
        /* <DEDUP_REMOVED lines=16> */
.L_x_4104:
[----:B------:R-:W-:Y:S05]  /*233f0*/  BSYNC B2 ;  /* 0x0000000000027941 */ /* 0x000fea0003800000 */
.L_x_4103:
        /* <DEDUP_REMOVED lines=44> */
.L_x_4102:
[----:B------:R-:W-:Y:S05]  /*236c0*/  BSYNC B1 ;  /* 0x0000000000017941 */ /* 0x000fea0003800000 */
.L_x_4101:
        /* <DEDUP_REMOVED lines=14> */
.L_x_4105:
        /* <DEDUP_REMOVED lines=12> */
.L_x_4108:
[----:B------:R-:W-:-:S07]  /*23870*/  IMAD.MOV.U32 R141, RZ, RZ, R158 ;  /* 0x000000ffff8d7224 */ /* 0x000fce00078e009e */
.L_x_4109:
[----:B------:R-:W-:Y:S05]  /*23880*/  BSYNC B1 ;  /* 0x0000000000017941 */ /* 0x000fea0003800000 */
.L_x_4107:
        /* <DEDUP_REMOVED lines=16> */
.L_x_4113:
[----:B------:R-:W-:Y:S05]  /*23990*/  BSYNC B2 ;  /* 0x0000000000027941 */ /* 0x000fea0003800000 */
.L_x_4112:
        /* <DEDUP_REMOVED lines=44> */
.L_x_4111:
[----:B------:R-:W-:Y:S05]  /*23c60*/  BSYNC B1 ;  /* 0x0000000000017941 */ /* 0x000fea0003800000 */
.L_x_4110:
        /* <DEDUP_REMOVED lines=12> */
.L_x_4106:
[----:B------:R-:W-:Y:S01]  /*23d30*/  FADD.FTZ R69, RZ, R171 ;  /* 0x000000abff457221 */ /* 0x000fe20000010000 */
[----:B------:R-:W-:Y:S01]  /*23d40*/  SEL R72, RZ, 0x10000, P4 ;  /* 0x00010000ff487807 */ /* 0x000fe20002000000 */
[----:B------:R-:W-:Y:S01]  /*23d50*/  IMAD.WIDE.U32 R76, R191, 0x10, R76 ;  /* 0x00000010bf4c7825 */ /* 0x000fe200078e004c */
[----:B------:R-:W-:-:S03]  /*23d60*/  LOP3.LUT P4, RZ, R55, 0x2, RZ, 0xc0, !PT ;  /* 0x0000000237ff7812 */ /* 0x000fc6000788c0ff */
[----:B------:R-:W-:Y:S01]  /*23d70*/  FADD.FTZ R68, R69, R168 ;  /* 0x000000a845447221 */ /* 0x000fe20000010000 */
[----:B------:R-:W-:Y:S01]  /*23d80*/  SEL R71, RZ, 0x1000000, P5 ;  /* 0x01000000ff477807 */ /* 0x000fe20002800000 */
[----:B------:R-:W-:Y:S01]  /*23d90*/  IMAD.WIDE.U32 R74, R191, 0x8, R74 ;  /* 0x00000008bf4a7825 */ /* 0x000fe200078e004a */
[----:B------:R-:W-:-:S03]  /*23da0*/  SEL R141, RZ, 0x100, P3 ;  /* 0x00000100ff8d7807 */ /* 0x000fc60001800000 */
[----:B------:R-:W-:Y:S01]  /*23db0*/  FADD.FTZ R69, R68, R173 ;  /* 0x000000ad44457221 */ /* 0x000fe20000010000 */
[C---:B------:R-:W-:Y:S02]  /*23dc0*/  LOP3.LUT P6, RZ, R55.reuse, 0x8, RZ, 0xc0, !PT ;  /* 0x0000000837ff7812 */ /* 0x040fe400078cc0ff */
[----:B------:R-:W-:Y:S01]  /*23dd0*/  LOP3.LUT P5, RZ, R55, 0x4, RZ, 0xc0, !PT ;  /* 0x0000000437ff7812 */ /* 0x000fe200078ac0ff */
[----:B------:R-:W-:Y:S01]  /*23de0*/  FADD.FTZ R68, R69, R170 ;  /* 0x000000aa45447221 */ /* 0x000fe20000010000 */
[----:B------:R-:W-:Y:S02]  /*23df0*/  LOP3.LUT P2, RZ, R55, 0x1, RZ, 0xc0, !PT ;  /* 0x0000000137ff7812 */ /* 0x000fe4000784c0ff */
[----:B------:R-:W-:Y:S01]  /*23e00*/  LOP3.LUT R141, R141, R71, R72, 0xfe, !PT ;  /* 0x000000478d8d7212 */ /* 0x000fe200078efe48 */
[----:B------:R-:W-:Y:S01]  /*23e10*/  FADD.FTZ R69, R68, R175 ;  /* 0x000000af44457221 */ /* 0x000fe20000010000 */
[----:B------:R-:W-:Y:S02]  /*23e20*/  SEL R72, RZ, 0x1, P5 ;  /* 0x00000001ff487807 */ /* 0x000fe40002800000 */
[----:B------:R-:W-:Y:S01]  /*23e30*/  SEL R79, RZ, 0x1, P2 ;  /* 0x00000001ff4f7807 */ /* 0x000fe20001000000 */
[----:B------:R-:W-:Y:S01]  /*23e40*/  FADD.FTZ R68, R69, R172 ;  /* 0x000000ac45447221 */ /* 0x000fe20000010000 */
[----:B------:R-:W-:Y:S01]  /*23e50*/  LOP3.LUT P1, RZ, R55, 0x10, RZ, 0xc0, !PT ;  /* 0x0000001037ff7812 */ /* 0x000fe2000782c0ff */
[----:B------:R-:W-:-:S04]  /*23e60*/  IMAD.WIDE.U32 R72, R72, 0x10000, RZ ;  /* 0x0001000048487825 */ /* 0x000fc800078e00ff */
        /* <DEDUP_REMOVED lines=30> */
[----:B------:R-:W-:-:S04]  /*24050*/  FADD.FTZ R70, R69, R208 ;  /* 0x000000d045467221 */ /* 0x000fc80000010000 */
[----:B------:R-:W-:Y:S01]  /*24060*/  FADD.FTZ R69, R70, R215 ;  /* 0x000000d746457221 */ /* 0x000fe20000010000 */
[----:B------:R-:W-:-:S03]  /*24070*/  SEL R70, RZ, 0x1, P6 ;  /* 0x00000001ff467807 */ /* 0x000fc60003000000 */
[----:B------:R-:W-:Y:S01]  /*24080*/  FADD.FTZ R71, R69, R210 ;  /* 0x000000d245477221 */ /* 0x000fe20000010000 */
[----:B------:R-:W-:-:S04]  /*24090*/  IMAD.WIDE.U32 R68, R68, 0x1000000, RZ ;  /* 0x0100000044447825 */ /* 0x000fc800078e00ff */
[----:B------:R-:W-:Y:S01]  /*240a0*/  FADD.FTZ R78, R71, R212 ;  /* 0x000000d4474e7221 */ /* 0x000fe20000010000 */
[----:B------:R-:W-:Y:S01]  /*240b0*/  IMAD.WIDE.U32 R70, R70, 0x100, RZ ;  /* 0x0000010046467825 */ /* 0x000fe200078e00ff */
[----:B------:R-:W-:-:S03]  /*240c0*/  LOP3.LUT R69, R69, R141, R79, 0xfe, !PT ;  /* 0x0000008d45457212 */ /* 0x000fc600078efe4f */
[----:B------:R-:W-:Y:S01]  /*240d0*/  FADD.FTZ R78, R78, R217 ;  /* 0x000000d94e4e7221 */ /* 0x000fe20000010000 */
[----:B------:R-:W-:-:S03]  /*240e0*/  LOP3.LUT R73, R71, R69, R73, 0xfe, !PT ;  /* 0x0000004547497212 */ /* 0x000fc600078efe49 */
[----:B------:R-:W-:Y:S01]  /*240f0*/  FADD.FTZ R69, R78, R81 ;  /* 0x000000514e457221 */ /* 0x000fe20000010000 */
[----:B------:R-:W-:Y:S02]  /*24100*/  LOP3.LUT R141, R70, R68, R72, 0xfe, !PT ;  /* 0x00000044468d7212 */ /* 0x000fe400078efe48 */
[----:B------:R-:W-:Y:S01]  /*24110*/  SEL R78, RZ, 0x1, P1 ;  /* 0x00000001ff4e7807 */ /* 0x000fe20000800000 */
[----:B------:R-:W-:Y:S01]  /*24120*/  FADD.FTZ R72, R69, R80 ;  /* 0x0000005045487221 */ /* 0x000fe20000010000 */
[----:B------:R-:W-:Y:S02]  /*24130*/  F2FP.BF16.F32.PACK_AB R71, R139, R140 ;  /* 0x0000008c8b47723e */ /* 0x000fe400000010ff */
[----:B------:R-:W-:Y:S01]  /*24140*/  F2FP.BF16.F32.PACK_AB R70, R136, R137 ;  /* 0x000000898846723e */ /* 0x000fe200000010ff */
[----:B------:R-:W-:Y:S01]  /*24150*/  FADD.FTZ R79, R72, R83 ;  /* 0x00000053484f7221 */ /* 0x000fe20000010000 */
[----:B------:R-:W-:Y:S02]  /*24160*/  F2FP.BF16.F32.PACK_AB R69, R82, R83 ;  /* 0x000000535245723e */ /* 0x000fe400000010ff */
[----:B------:R-:W-:-:S02]  /*24170*/  F2FP.BF16.F32.PACK_AB R68, R80, R81 ;  /* 0x000000515044723e */ /* 0x000fc400000010ff */
[----:B------:R-:W-:Y:S01]  /*24180*/  LOP3.LUT R72, R141, R78, RZ, 0xfc, !PT ;  /* 0x0000004e8d487212 */ /* 0x000fe200078efcff */
[----:B------:R-:W-:Y:S01]  /*24190*/  FADD.FTZ R78, R79, R82 ;  /* 0x000000524f4e7221 */ /* 0x000fe20000010000 */
[----:B------:R-:W-:Y:S01]  /*241a0*/  ISETP.NE.AND P1, PT, R166, RZ, PT ;  /* 0x000000ffa600720c */ /* 0x000fe20003f25270 */
[----:B------:R0:W-:Y:S02]  /*241b0*/  STG.E.128 desc[UR4][R76.64], R68 ;  /* 0x000000444c007986 */ /* 0x0001e4000c101d04 */
[----:B------:R-:W-:Y:S02]  /*241c0*/  FADD.FTZ R79, R78, R137 ;  /* 0x000000894e4f7221 */ /* 0x000fe40000010000 */
[----:B------:R0:W-:Y:S02]  /*241d0*/  STG.E.64 desc[UR4][R74.64], R72 ;  /* 0x000000484a007986 */ /* 0x0001e4000c101b04 */
[----:B------:R-:W-:-:S04]  /*241e0*/  FADD.FTZ R79, R79, R136 ;  /* 0x000000884f4f7221 */ /* 0x000fc80000010000 */
[----:B------:R-:W-:Y:S01]  /*241f0*/  FADD.FTZ R78, R79, R140 ;  /* 0x0000008c4f4e7221 */ /* 0x000fe20000010000 */
        /* <DEDUP_REMOVED lines=21> */
.L_x_4114:
[----:B------:R-:W-:Y:S01]  /*24350*/  UMOV UR6, 0xffffffff ;  /* 0xffffffff00067882 */ /* 0x000fe20000000000 */
[----:B------:R-:W-:Y:S02]  /*24360*/  FADD.FTZ R78, R78, R139 ;  /* 0x0000008b4e4e7221 */ /* 0x000fe40000010000 */
[----:B------:R-:W-:Y:S05]  /*24370*/  BRA.DIV UR6, `(.L_x_4115) ;  /* 0x0000001606007947 */ /* 0x000fea000b800000 */
[----:B01----:R-:W0:Y:S02]  /*24380*/  SHFL.BFLY PT, R69, R78, 0x1, 0x1f ;  /* 0x0c201f004e457f89 */ /* 0x003e2400000e0000 */
        /* <DEDUP_REMOVED lines=116> */
.L_x_4128:
[----:B------:R-:W-:Y:S01]  /*24ad0*/  FMUL.FTZ R68, R73, R73 ;  /* 0x0000004949447220 */ /* 0x000fe20000410000 */
[----:B------:R-:W-:Y:S01]  /*24ae0*/  LOP3.LUT P2, RZ, R55, 0x40, RZ, 0xc0, !PT ;  /* 0x0000004037ff7812 */ /* 0x000fe2000784c0ff */
[----:B01----:R-:W-:Y:S01]  /*24af0*/  FADD.FTZ R72, R72, R77 ;  /* 0x0000004d48487221 */ /* 0x003fe20000010000 */
[----:B------:R-:W0:Y:S02]  /*24b00*/  @!P1 LDC.64 R70, c[0x0][0x250] ;  /* 0x00009400ff469b82 */ /* 0x000e240000000a00 */
[----:B------:R-:W-:Y:S01]  /*24b10*/  FSEL R68, R68, RZ, P2 ;  /* 0x000000ff44447208 */ /* 0x000fe20001000000 */
[----:B------:R-:W-:Y:S01]  /*24b20*/  FFMA.FTZ R69, R72, R69, UR16 ;  /* 0x0000001048457e23 */ /* 0x000fe20008010045 */
[----:B------:R-:W-:-:S03]  /*24b30*/  FSEL R72, R73, RZ, !P2 ;  /* 0x000000ff49487208 */ /* 0x000fc60005000000 */
[----:B------:R-:W-:Y:S02]  /*24b40*/  FADD.FTZ R74, R69, R68 ;  /* 0x00000044454a7221 */ /* 0x000fe40000010000 */
[----:B------:R-:W1:Y:S01]  /*24b50*/  @!P1 LDC.64 R68, c[0x0][0x258] ;  /* 0x00009600ff449b82 */ /* 0x000e620000000a00 */
[C---:B------:R-:W-:Y:S01]  /*24b60*/  FADD.FTZ R175, -R72.reuse, R175 ;  /* 0x000000af48af7221 */ /* 0x040fe20000010100 */
[C---:B------:R-:W-:Y:S01]  /*24b70*/  FADD.FTZ R171, -R72.reuse, R171 ;  /* 0x000000ab48ab7221 */ /* 0x040fe20000010100 */
        /* <DEDUP_REMOVED lines=12> */
[----:B0-----:R-:W-:-:S04]  /*24c40*/  @!P1 IMAD.WIDE R70, R2, 0x4, R70 ;  /* 0x0000000402469825 */ /* 0x001fc800078e0246 */
[C---:B------:R-:W-:Y:S01]  /*24c50*/  FADD.FTZ R245, -R72.reuse, R139 ;  /* 0x0000008b48f57221 */ /* 0x040fe20000010100 */
[C---:B------:R-:W-:Y:S01]  /*24c60*/  FADD.FTZ R185, -R72.reuse, R185 ;  /* 0x000000b948b97221 */ /* 0x040fe20000010100 */
[C---:B------:R-:W-:Y:S01]  /*24c70*/  FADD.FTZ R79, -R72.reuse, R206 ;  /* 0x000000ce484f7221 */ /* 0x040fe20000010100 */
[----:B------:R-:W-:Y:S01]  /*24c80*/  FADD.FTZ R223, -R72, R186 ;  /* 0x000000ba48df7221 */ /* 0x000fe20000010100 */
[----:B------:R0:W-:Y:S01]  /*24c90*/  @!P1 STG.E desc[UR4][R70.64], R73 ;  /* 0x0000004946009986 */ /* 0x0001e2000c101904 */
[C---:B--2---:R-:W-:Y:S01]  /*24ca0*/  FMUL.FTZ R202, R74.reuse, R175 ;  /* 0x000000af4aca7220 */ /* 0x044fe20000410000 */
[C---:B------:R-:W-:Y:S01]  /*24cb0*/  FMUL.FTZ R140, R74.reuse, R171 ;  /* 0x000000ab4a8c7220 */ /* 0x040fe20000410000 */
[----:B------:R-:W-:Y:S01]  /*24cc0*/  FMUL.FTZ R139, R74, R168 ;  /* 0x000000a84a8b7220 */ /* 0x000fe20000410000 */
[----:B-1----:R-:W-:-:S04]  /*24cd0*/  @!P1 IMAD.WIDE R68, R2, 0x4, R68 ;  /* 0x0000000402449825 */ /* 0x002fc800078e0244 */
[C---:B------:R-:W-:Y:S01]  /*24ce0*/  FMUL.FTZ R247, R74.reuse, R173 ;  /* 0x000000ad4af77220 */ /* 0x040fe20000410000 */
[C---:B------:R-:W-:Y:S01]  /*24cf0*/  FMUL.FTZ R76, R74.reuse, R170 ;  /* 0x000000aa4a4c7220 */ /* 0x040fe20000410000 */
[C---:B------:R-:W-:Y:S01]  /*24d00*/  FMUL.FTZ R175, R74.reuse, R172 ;  /* 0x000000ac4aaf7220 */ /* 0x040fe20000410000 */
[C---:B------:R-:W-:Y:S01]  /*24d10*/  FMUL.FTZ R249, R74.reuse, R177 ;  /* 0x000000b14af97220 */ /* 0x040fe20000410000 */
[----:B------:R-:W-:Y:S01]  /*24d20*/  FMUL.FTZ R204, R74, R174 ;  /* 0x000000ae4acc7220 */ /* 0x000fe20000410000 */
[----:B------:R-:W1:Y:S01]  /*24d30*/  LDC.64 R170, c[0x0][0x2b8] ;  /* 0x0000ae00ffaa7b82 */ /* 0x000e620000000a00 */
[----:B------:R2:W-:Y:S01]  /*24d40*/  @!P1 STG.E desc[UR4][R68.64], R74 ;  /* 0x0000004a44009986 */ /* 0x0005e2000c101904 */
[----:B------:R-:W-:Y:S01]  /*24d50*/  FFMA.FTZ R140, R140, R48, R19 ;  /* 0x000000308c8c7223 */ /* 0x000fe20000010013 */
[----:B------:R-:W-:Y:S01]  /*24d60*/  FFMA.FTZ R247, R247, R47, R20 ;  /* 0x0000002ff7f77223 */ /* 0x000fe20000010014 */
[----:B0-----:R-:W-:Y:S01]  /*24d70*/  FFMA.FTZ R70, R202, R50, R21 ;  /* 0x00000032ca467223 */ /* 0x001fe20000010015 */
[----:B------:R-:W-:Y:S01]  /*24d80*/  FFMA.FTZ R71, R249, R49, R22 ;  /* 0x00000031f9477223 */ /* 0x000fe20000010016 */
[----:B------:R-:W-:Y:S01]  /*24d90*/  FFMA.FTZ R204, R204, R128, R105 ;  /* 0x00000080cccc7223 */ /* 0x000fe20000010069 */
[----:B------:R-:W-:Y:S01]  /*24da0*/  FFMA.FTZ R175, R175, R129, R104 ;  /* 0x00000081afaf7223 */ /* 0x000fe20000010068 */
[----:B------:R-:W-:Y:S01]  /*24db0*/  FFMA.FTZ R76, R76, R126, R101 ;  /* 0x0000007e4c4c7223 */ /* 0x000fe20000010065 */
[----:B------:R-:W-:Y:S01]  /*24dc0*/  FFMA.FTZ R139, R139, R127, R100 ;  /* 0x0000007f8b8b7223 */ /* 0x000fe20000010064 */
[C---:B------:R-:W-:Y:S01]  /*24dd0*/  LEA R78, P1, R169.reuse, UR18, 0x4 ;  /* 0x00000012a94e7c11 */ /* 0x040fe2000f8220ff */
[C---:B------:R-:W-:Y:S01]  /*24de0*/  FMUL.FTZ R172, R74.reuse, R185 ;  /* 0x000000b94aac7220 */ /* 0x040fe20000410000 */
[----:B------:R-:W-:Y:S01]  /*24df0*/  FMUL.FTZ R185, R74, R79 ;  /* 0x0000004f4ab97220 */ /* 0x000fe20000410000 */
[----:B------:R-:W-:Y:S01]  /*24e00*/  F2FP.BF16.F32.PACK_AB R71, R204, R71 ;  /* 0x00000047cc47723e */ /* 0x000fe200000010ff */
[----:B------:R-:W-:Y:S01]  /*24e10*/  FADD.FTZ R241, -R72, R136 ;  /* 0x0000008848f17221 */ /* 0x000fe20000010100 */
[----:B------:R-:W-:Y:S01]  /*24e20*/  LEA.HI.X R79, R169, UR19, RZ, 0x4, P1 ;  /* 0x00000013a94f7c11 */ /* 0x000fe200088f24ff */
[C---:B------:R-:W-:Y:S01]  /*24e30*/  FMUL.FTZ R223, R74.reuse, R223 ;  /* 0x000000df4adf7220 */ /* 0x040fe20000410000 */
[----:B------:R-:W-:Y:S01]  /*24e40*/  F2FP.BF16.F32.PACK_AB R70, R175, R70 ;  /* 0x00000046af46723e */ /* 0x000fe200000010ff */
[----:B------:R-:W-:Y:S01]  /*24e50*/  FMUL.FTZ R136, R74, R219 ;  /* 0x000000db4a887220 */ /* 0x000fe20000410000 */
[----:B--2---:R-:W-:Y:S01]  /*24e60*/  F2FP.BF16.F32.PACK_AB R69, R76, R247 ;  /* 0x000000f74c45723e */ /* 0x004fe200000010ff */
[C---:B------:R-:W-:Y:S01]  /*24e70*/  FADD.FTZ R181, -R72.reuse, R181 ;  /* 0x000000b548b57221 */ /* 0x040fe20000010100 */
[----:B------:R-:W-:Y:S01]  /*24e80*/  F2FP.BF16.F32.PACK_AB R68, R139, R140 ;  /* 0x0000008c8b44723e */ /* 0x000fe200000010ff */
[C---:B------:R-:W-:Y:S01]  /*24e90*/  FADD.FTZ R176, -R72.reuse, R176 ;  /* 0x000000b048b07221 */ /* 0x040fe20000010100 */
[C---:B------:R-:W-:Y:S01]  /*24ea0*/  FADD.FTZ R183, -R72.reuse, R183 ;  /* 0x000000b748b77221 */ /* 0x040fe20000010100 */
[C---:B------:R-:W-:Y:S01]  /*24eb0*/  FADD.FTZ R178, -R72.reuse, R178 ;  /* 0x000000b248b27221 */ /* 0x040fe20000010100 */
[C---:B------:R-:W-:Y:S01]  /*24ec0*/  FADD.FTZ R180, -R72.reuse, R180 ;  /* 0x000000b448b47221 */ /* 0x040fe20000010100 */
[C---:B------:R-:W-:Y:S01]  /*24ed0*/  FADD.FTZ R187, -R72.reuse, R187 ;  /* 0x000000bb48bb7221 */ /* 0x040fe20000010100 */
[C---:B------:R-:W-:Y:S01]  /*24ee0*/  FADD.FTZ R75, -R72.reuse, R182 ;  /* 0x000000b6484b7221 */ /* 0x040fe20000010100 */
[----:B------:R0:W-:Y:S01]  /*24ef0*/  STG.E.128 desc[UR4][R78.64], R68 ;  /* 0x000000444e007986 */ /* 0x0001e2000c101d04 */
[C---:B------:R-:W-:Y:S01]  /*24f00*/  FADD.FTZ R221, -R72.reuse, R193 ;  /* 0x000000c148dd7221 */ /* 0x040fe20000010100 */
[C---:B------:R-:W-:Y:S01]  /*24f10*/  FADD.FTZ R225, -R72.reuse, R197 ;  /* 0x000000c548e17221 */ /* 0x040fe20000010100 */
[C---:B------:R-:W-:Y:S01]  /*24f20*/  FADD.FTZ R231, -R72.reuse, R199 ;  /* 0x000000c748e77221 */ /* 0x040fe20000010100 */
[C---:B------:R-:W-:Y:S01]  /*24f30*/  FADD.FTZ R239, -R72.reuse, R81 ;  /* 0x0000005148ef7221 */ /* 0x040fe20000010100 */
[----:B------:R-:W-:Y:S01]  /*24f40*/  FADD.FTZ R137, -R72, R137 ;  /* 0x0000008948897221 */ /* 0x000fe20000010100 */
[----:B------:R-:W-:Y:S01]  /*24f50*/  FFMA.FTZ R136, R136, R134, R111 ;  /* 0x0000008688887223 */ /* 0x000fe2000001006f */
        /* <DEDUP_REMOVED lines=11> */
[----:B0-----:R-:W-:Y:S01]  /*25010*/  FFMA.FTZ R69, R223, R57, R28 ;  /* 0x00000039df457223 */ /* 0x001fe2000001001c */
[C---:B------:R-:W-:Y:S01]  /*25020*/  FADD.FTZ R215, -R72.reuse, R215 ;  /* 0x000000d748d77221 */ /* 0x040fe20000010100 */
[C---:B------:R-:W-:Y:S01]  /*25030*/  FADD.FTZ R199, -R72.reuse, R210 ;  /* 0x000000d248c77221 */ /* 0x040fe20000010100 */
[C---:B------:R-:W-:Y:S01]  /*25040*/  FADD.FTZ R235, -R72.reuse, R212 ;  /* 0x000000d448eb7221 */ /* 0x040fe20000010100 */
[C---:B------:R-:W-:Y:S01]  /*25050*/  FADD.FTZ R217, -R72.reuse, R217 ;  /* 0x000000d948d97221 */ /* 0x040fe20000010100 */
[C---:B------:R-:W-:Y:S01]  /*25060*/  FADD.FTZ R237, -R72.reuse, R80 ;  /* 0x0000005048ed7221 */ /* 0x040fe20000010100 */
[C---:B------:R-:W-:Y:S01]  /*25070*/  FADD.FTZ R83, -R72.reuse, R83 ;  /* 0x0000005348537221 */ /* 0x040fe20000010100 */
[----:B------:R-:W-:Y:S01]  /*25080*/  FADD.FTZ R81, -R72, R82 ;  /* 0x0000005248517221 */ /* 0x000fe20000010100 */
        /* <DEDUP_REMOVED lines=39> */
[----:B------:R-:W0:Y:S01]  /*25300*/  LDC.64 R136, c[0x0][0x210] ;  /* 0x00008400ff887b82 */ /* 0x000e220000000a00 */
[----:B------:R-:W-:Y:S01]  /*25310*/  FFMA.FTZ R183, R183, R51, R24 ;  /* 0x00000033b7b77223 */ /* 0x000fe20000010018 */
[----:B------:R-:W-:Y:S01]  /*25320*/  FFMA.FTZ R74, R172, R54, R25 ;  /* 0x00000036ac4a7223 */ /* 0x000fe20000010019 */
[----:B------:R-:W-:Y:S01]  /*25330*/  FFMA.FTZ R75, R187, R53, R26 ;  /* 0x00000035bb4b7223 */ /* 0x000fe2000001001a */
[----:B------:R-:W-:Y:S01]  /*25340*/  FFMA.FTZ R196, R196, R132, R109 ;  /* 0x00000084c4c47223 */ /* 0x000fe2000001006d */
[----:B------:R-:W-:Y:S01]  /*25350*/  FFMA.FTZ R181, R181, R133, R108 ;  /* 0x00000085b5b57223 */ /* 0x000fe2000001006c */
[----:B------:R-:W-:Y:S01]  /*25360*/  FFMA.FTZ R178, R178, R130, R107 ;  /* 0x00000082b2b27223 */ /* 0x000fe2000001006b */
[----:B------:R-:W-:Y:S01]  /*25370*/  F2FP.BF16.F32.PACK_AB R72, R77, R72 ;  /* 0x000000484d48723e */ /* 0x000fe200000010ff */
[----:B-1----:R-:W-:Y:S01]  /*25380*/  IMAD.WIDE.U32 R76, R167, 0x10, R170 ;  /* 0x00000010a74c7825 */ /* 0x002fe200078e00aa */
        /* <DEDUP_REMOVED lines=9> */
[----:B------:R1:W-:Y:S01]  /*25420*/  STG.E.128 desc[UR4][R76.64], R72 ;  /* 0x000000484c007986 */ /* 0x0003e2000c101d04 */
        /* <DEDUP_REMOVED lines=17> */
[----:B-1----:R-:W-:Y:S01]  /*25540*/  FFMA.FTZ R72, R82, R84, R31 ;  /* 0x0000005452487223 */ /* 0x002fe2000001001f */
[----:B------:R-:W-:Y:S01]  /*25550*/  FFMA.FTZ R76, R176, R88, R35 ;  /* 0x00000058b04c7223 */ /* 0x000fe20000010023 */
[----:B------:R-:W-:Y:S01]  /*25560*/  FFMA.FTZ R77, R213, R89, R36 ;  /* 0x00000059d54d7223 */ /* 0x000fe20000010024 */
[----:B------:R-:W-:Y:S01]  /*25570*/  FFMA.FTZ R82, R188, R94, R41 ;  /* 0x0000005ebc527223 */ /* 0x000fe20000010029 */
[----:B------:R-:W-:Y:S01]  /*25580*/  FFMA.FTZ R241, R241, R155, R124 ;  /* 0x0000009bf1f17223 */ /* 0x000fe2000001007c */
[----:B------:R-:W-:Y:S01]  /*25590*/  FFMA.FTZ R184, R184, R152, R123 ;  /* 0x00000098b8b87223 */ /* 0x000fe2000001007b */
[----:B------:R-:W-:Y:S01]  /*255a0*/  FFMA.FTZ R80, R174, R92, R39 ;  /* 0x0000005cae507223 */ /* 0x000fe20000010027 */
[----:B------:R-:W-:Y:S01]  /*255b0*/  FFMA.FTZ R237, R237, R153, R122 ;  /* 0x00000099eded7223 */ /* 0x000fe2000001007a */
[----:B------:R-:W-:Y:S01]  /*255c0*/  LEA R172, P1, R191, UR18, 0x4 ;  /* 0x00000012bfac7c11 */ /* 0x000fe2000f8220ff */
[----:B------:R-:W-:Y:S01]  /*255d0*/  IMAD.WIDE.U32 R140, R179, 0x10, R170 ;  /* 0x00000010b38c7825 */ /* 0x000fe200078e00aa */
[----:B------:R-:W-:-:S02]  /*255e0*/  F2FP.BF16.F32.PACK_AB R71, R186, R231 ;  /* 0x000000e7ba47723e */ /* 0x000fc400000010ff */
[----:B------:R-:W-:Y:S01]  /*255f0*/  F2FP.BF16.F32.PACK_AB R68, R221, R68 ;  /* 0x00000044dd44723e */ /* 0x000fe200000010ff */
[--C-:B------:R-:W-:Y:S01]  /*25600*/  IMAD.WIDE.U32 R168, R189, 0x10, R170.reuse ;  /* 0x00000010bda87825 */ /* 0x100fe200078e00aa */
[----:B------:R-:W-:Y:S02]  /*25610*/  F2FP.BF16.F32.PACK_AB R75, R194, R209 ;  /* 0x000000d1c24b723e */ /* 0x000fe400000010ff */
[----:B------:R-:W-:Y:S01]  /*25620*/  F2FP.BF16.F32.PACK_AB R74, R207, R182 ;  /* 0x000000b6cf4a723e */ /* 0x000fe200000010ff */
[----:B------:R-:W-:Y:S01]  /*25630*/  IMAD.WIDE.U32 R170, R201, 0x10, R170 ;  /* 0x00000010c9aa7825 */ /* 0x000fe200078e00aa */
[----:B------:R-:W-:Y:S01]  /*25640*/  F2FP.BF16.F32.PACK_AB R73, R180, R205 ;  /* 0x000000cdb449723e */ /* 0x000fe200000010ff */
[----:B------:R1:W-:Y:S01]  /*25650*/  STG.E.128 desc[UR4][R140.64], R68 ;  /* 0x000000448c007986 */ /* 0x0003e2000c101d04 */
[----:B------:R-:W-:Y:S01]  /*25660*/  F2FP.BF16.F32.PACK_AB R72, R173, R72 ;  /* 0x00000048ad48723e */ /* 0x000fe200000010ff */
[----:B0-----:R-:W-:Y:S01]  /*25670*/  IMAD R2, R136, 0x4, R2 ;  /* 0x0000000488027824 */ /* 0x001fe200078e0202 */
[----:B------:R-:W-:-:S02]  /*25680*/  F2FP.BF16.F32.PACK_AB R79, R200, R79 ;  /* 0x0000004fc84f723e */ /* 0x000fc400000010ff */
[----:B------:R-:W-:Y:S01]  /*25690*/  F2FP.BF16.F32.PACK_AB R78, R199, R78 ;  /* 0x0000004ec74e723e */ /* 0x000fe200000010ff */
[----:B------:R1:W-:Y:S01]  /*256a0*/  STG.E.128 desc[UR4][R168.64], R72 ;  /* 0x00000048a8007986 */ /* 0x0003e2000c101d04 */
[----:B------:R-:W-:Y:S02]  /*256b0*/  F2FP.BF16.F32.PACK_AB R77, R190, R77 ;  /* 0x0000004dbe4d723e */ /* 0x000fe400000010ff */
[----:B------:R-:W-:Y:S02]  /*256c0*/  F2FP.BF16.F32.PACK_AB R76, R185, R76 ;  /* 0x0000004cb94c723e */ /* 0x000fe400000010ff */
[----:B------:R-:W-:Y:S02]  /*256d0*/  F2FP.BF16.F32.PACK_AB R83, R198, R83 ;  /* 0x00000053c653723e */ /* 0x000fe400000010ff */
[----:B------:R-:W-:Y:S01]  /*256e0*/  F2FP.BF16.F32.PACK_AB R82, R241, R82 ;  /* 0x00000052f152723e */ /* 0x000fe200000010ff */
[----:B------:R1:W-:Y:S01]  /*256f0*/  STG.E.128 desc[UR4][R170.64], R76 ;  /* 0x0000004caa007986 */ /* 0x0003e2000c101d04 */
[----:B------:R-:W-:-:S02]  /*25700*/  F2FP.BF16.F32.PACK_AB R81, R184, R81 ;  /* 0x00000051b851723e */ /* 0x000fc400000010ff */
[----:B------:R-:W-:Y:S02]  /*25710*/  LEA.HI.X R173, R191, UR19, RZ, 0x4, P1 ;  /* 0x00000013bfad7c11 */ /* 0x000fe400088f24ff */
[----:B------:R-:W-:Y:S02]  /*25720*/  F2FP.BF16.F32.PACK_AB R80, R237, R80 ;  /* 0x00000050ed50723e */ /* 0x000fe400000010ff */
[----:B------:R-:W-:-:S03]  /*25730*/  ISETP.GE.AND P1, PT, R2, R137, PT ;  /* 0x000000890200720c */ /* 0x000fc60003f26270 */
[----:B------:R1:W-:Y:S10]  /*25740*/  STG.E.128 desc[UR4][R172.64], R80 ;  /* 0x00000050ac007986 */ /* 0x0003f4000c101d04 */
[----:B------:R-:W-:Y:S05]  /*25750*/  @!P1 BRA `(.L_x_4116) ;  /* 0xfffffdb800a09947 */ /* 0x000fea000383ffff */
[----:B------:R-:W-:Y:S05]  /*25760*/  BSYNC B0 ;  /* 0x0000000000007941 */ /* 0x000fea0003800000 */
.L_x_3340:
[----:B------:R-:W-:Y:S05]  /*25770*/  EXIT ;  /* 0x000000000000794d */ /* 0x000fea0003800000 */
.L_x_4115:
[----:B------:R-:W-:Y:S01]  /*25780*/  HFMA2.MMA R192, -RZ, RZ, 0, 1.847743988037109375e-06 ;  /* 0x0000001fffc07435 */ /* 0x000fe200000001ff */
[----:B------:R-:W-:Y:S01]  /*25790*/  BSSY B1, `(.L_x_4117) ;  /* 0x0000007000017945 */ /* 0x000fe20003800000 */
[----:B------:R-:W-:Y:S01]  /*257a0*/  MOV R79, R78 ;  /* 0x0000004e004f7202 */ /* 0x000fe20000000f00 */
[----:B------:R-:W-:Y:S02]  /*257b0*/  IMAD.MOV.U32 R141, RZ, RZ, 0x1 ;  /* 0x00000001ff8d7424 */ /* 0x000fe400078e00ff */
[----:B0-----:R-:W-:-:S07]  /*257c0*/  IMAD.MOV.U32 R76, RZ, RZ, -0x1 ;  /* 0xffffffffff4c7424 */ /* 0x001fce00078e00ff */
[----:B-1----:R-:W-:Y:S05]  /*257d0*/  WARPSYNC.COLLECTIVE R76, `(.L_x_4118) ;  /* 0x000000004c087348 */ /* 0x002fea0003c00000 */
[----:B------:R0:W2:Y:S02]  /*257e0*/  SHFL.BFLY P2, R77, R79, R141, R192 ;  /* 0x0c00008d4f4d7389 */ /* 0x0000a400000400c0 */
[----:B012---:R-:W-:Y:S01]  /*257f0*/  ENDCOLLECTIVE ;  /* 0x000000000000791b */ /* 0x007fe20003800000 */
.L_x_4118:
[----:B------:R-:W-:Y:S05]  /*25800*/  BSYNC B1 ;  /* 0x0000000000017941 */ /* 0x000fea0003800000 */
.L_x_4117:
[----:B------:R-:W-:Y:S01]  /*25810*/  MOV R69, R77 ;  /* 0x0000004d00457202 */ /* 0x000fe20000000f00 */
[----:B------:R-:W-:Y:S01]  /*25820*/  HFMA2.MMA R141, -RZ, RZ, 0, 1.1920928955078125e-07 ;  /* 0x00000002ff8d7435 */ /* 0x000fe200000001ff */
[----:B------:R-:W-:Y:S01]  /*25830*/  IMAD.MOV.U32 R192, RZ, RZ, 0x1f ;  /* 0x0000001fffc07424 */ /* 0x000fe200078e00ff */
[----:B------:R-:W-:Y:S02]  /*25840*/  MOV R76, 0xffffffff ;  /* 0xffffffff004c7802 */ /* 0x000fe40000000f00 */
[----:B------:R-:W-:-:S04]  /*25850*/  FADD.FTZ R70, R78, R69 ;  /* 0x000000454e467221 */ /* 0x000fc80000010000 */
[----:B------:R-:W-:-:S07]  /*25860*/  IMAD.MOV.U32 R79, RZ, RZ, R70 ;  /* 0x000000ffff4f7224 */ /* 0x000fce00078e0046 */
[----:B------:R-:W-:Y:S05]  /*25870*/  WARPSYNC.COLLECTIVE R76, `(.L_x_4119) ;  /* 0x000000004c087348 */ /* 0x000fea0003c00000 */
[----:B------:R0:W1:Y:S02]  /*25880*/  SHFL.BFLY P2, R77, R79, R141, R192 ;  /* 0x0c00008d4f4d7389 */ /* 0x00006400000400c0 */
[----:B01----:R-:W-:Y:S01]  /*25890*/  ENDCOLLECTIVE ;  /* 0x000000000000791b */ /* 0x003fe20003800000 */
.L_x_4119:
[----:B------:R-:W-:Y:S02]  /*258a0*/  IMAD.MOV.U32 R141, RZ, RZ, 0x4 ;  /* 0x00000004ff8d7424 */ /* 0x000fe400078e00ff */
[----:B------:R-:W-:-:S04]  /*258b0*/  IMAD.MOV.U32 R69, RZ, RZ, R77 ;  /* 0x000000ffff457224 */ /* 0x000fc800078e004d */
[----:B------:R-:W-:-:S05]  /*258c0*/  FADD.FTZ R71, R70, R69 ;  /* 0x0000004546477221 */ /* 0x000fca0000010000 */
[----:B------:R-:W-:-:S07]  /*258d0*/  MOV R79, R71 ;  /* 0x00000047004f7202 */ /* 0x000fce0000000f00 */
[----:B------:R-:W-:Y:S05]  /*258e0*/  WARPSYNC.COLLECTIVE R76, `(.L_x_4120) ;  /* 0x000000004c087348 */ /* 0x000fea0003c00000 */
[----:B------:R0:W1:Y:S02]  /*258f0*/  SHFL.BFLY P2, R77, R79, R141, R192 ;  /* 0x0c00008d4f4d7389 */ /* 0x00006400000400c0 */
[----:B01----:R-:W-:Y:S01]  /*25900*/  ENDCOLLECTIVE ;  /* 0x000000000000791b */ /* 0x003fe20003800000 */
.L_x_4120:
[----:B------:R-:W-:Y:S01]  /*25910*/  HFMA2.MMA R141, -RZ, RZ, 0, 4.76837158203125e-07 ;  /* 0x00000008ff8d7435 */ /* 0x000fe200000001ff */
[----:B------:R-:W-:-:S05]  /*25920*/  MOV R68, R77 ;  /* 0x0000004d00447202 */ /* 0x000fca0000000f00 */
[----:B------:R-:W-:-:S04]  /*25930*/  FADD.FTZ R72, R71, R68 ;  /* 0x0000004447487221 */ /* 0x000fc80000010000 */
[----:B------:R-:W-:-:S07]  /*25940*/  IMAD.MOV.U32 R79, RZ, RZ, R72 ;  /* 0x000000ffff4f7224 */ /* 0x000fce00078e0048 */
[----:B------:R-:W-:Y:S05]  /*25950*/  WARPSYNC.COLLECTIVE R76, `(.L_x_4121) ;  /* 0x000000004c087348 */ /* 0x000fea0003c00000 */
[----:B------:R0:W1:Y:S02]  /*25960*/  SHFL.BFLY P2, R77, R79, R141, R192 ;  /* 0x0c00008d4f4d7389 */ /* 0x00006400000400c0 */
[----:B01----:R-:W-:Y:S01]  /*25970*/  ENDCOLLECTIVE ;  /* 0x000000000000791b */ /* 0x003fe20003800000 */
.L_x_4121:
[----:B------:R-:W-:Y:S02]  /*25980*/  IMAD.MOV.U32 R141, RZ, RZ, 0x10 ;  /* 0x00000010ff8d7424 */ /* 0x000fe400078e00ff */
[----:B------:R-:W-:-:S04]  /*25990*/  IMAD.MOV.U32 R69, RZ, RZ, R77 ;  /* 0x000000ffff457224 */ /* 0x000fc800078e004d */
[----:B------:R-:W-:Y:S02]  /*259a0*/  FADD.FTZ R74, R72, R69 ;  /* 0x00000045484a7221 */ /* 0x000fe40000010000 */
[----:B------:R-:W0:Y:S03]  /*259b0*/  LDC R69, c[0x0][0x290] ;  /* 0x0000a400ff457b82 */ /* 0x000e260000000800 */
[----:B------:R-:W-:-:S07]  /*259c0*/  MOV R79, R74 ;  /* 0x0000004a004f7202 */ /* 0x000fce0000000f00 */
[----:B0-----:R-:W-:Y:S05]  /*259d0*/  WARPSYNC.COLLECTIVE R76, `(.L_x_4122) ;  /* 0x000000004c087348 */ /* 0x001fea0003c00000 */
[----:B------:R1:W2:Y:S02]  /*259e0*/  SHFL.BFLY P2, R77, R79, R141, R192 ;  /* 0x0c00008d4f4d7389 */ /* 0x0002a400000400c0 */
[----:B012---:R-:W-:Y:S01]  /*259f0*/  ENDCOLLECTIVE ;  /* 0x000000000000791b */ /* 0x007fe20003800000 */
.L_x_4122:
[----:B------:R-:W-:Y:S01]  /*25a00*/  HFMA2.MMA R141, -RZ, RZ, 0, 5.9604644775390625e-08 ;  /* 0x00000001ff8d7435 */ /* 0x000fe200000001ff */
[----:B------:R-:W-:-:S05]  /*25a10*/  MOV R73, R77 ;  /* 0x0000004d00497202 */ /* 0x000fca0000000f00 */
        /* <DEDUP_REMOVED lines=102> */
.L_x_4123:
[----:B------:R-:W-:Y:S02]  /*26080*/  IMAD.MOV.U32 R141, RZ, RZ, 0x2 ;  /* 0x00000002ff8d7424 */ /* 0x000fe400078e00ff */
[----:B------:R-:W-:-:S04]  /*26090*/  IMAD.MOV.U32 R71, RZ, RZ, R77 ;  /* 0x000000ffff477224 */ /* 0x000fc800078e004d */
[----:B------:R-:W-:-:S05]  /*260a0*/  FADD.FTZ R71, R68, R71 ;  /* 0x0000004744477221 */ /* 0x000fca0000010000 */
[----:B------:R-:W-:-:S07]  /*260b0*/  MOV R79, R71 ;  /* 0x00000047004f7202 */ /* 0x000fce0000000f00 */
[----:B------:R-:W-:Y:S05]  /*260c0*/  WARPSYNC.COLLECTIVE R76, `(.L_x_4124) ;  /* 0x000000004c087348 */ /* 0x000fea0003c00000 */
[----:B------:R0:W1:Y:S02]  /*260d0*/  SHFL.BFLY P2, R77, R79, R141, R192 ;  /* 0x0c00008d4f4d7389 */ /* 0x00006400000400c0 */
[----:B01----:R-:W-:Y:S01]  /*260e0*/  ENDCOLLECTIVE ;  /* 0x000000000000791b */ /* 0x003fe20003800000 */
.L_x_4124:
[----:B------:R-:W-:Y:S01]  /*260f0*/  HFMA2.MMA R141, -RZ, RZ, 0, 2.384185791015625e-07 ;  /* 0x00000004ff8d7435 */ /* 0x000fe200000001ff */
[----:B------:R-:W-:-:S05]  /*26100*/  MOV R70, R77 ;  /* 0x0000004d00467202 */ /* 0x000fca0000000f00 */
[----:B------:R-:W-:-:S04]  /*26110*/  FADD.FTZ R70, R71, R70 ;  /* 0x0000004647467221 */ /* 0x000fc80000010000 */
[----:B------:R-:W-:-:S07]  /*26120*/  IMAD.MOV.U32 R79, RZ, RZ, R70 ;  /* 0x000000ffff4f7224 */ /* 0x000fce00078e0046 */
[----:B------:R-:W-:Y:S05]  /*26130*/  WARPSYNC.COLLECTIVE R76, `(.L_x_4125) ;  /* 0x000000004c087348 */ /* 0x000fea0003c00000 */
[----:B------:R0:W1:Y:S02]  /*26140*/  SHFL.BFLY P2, R77, R79, R141, R192 ;  /* 0x0c00008d4f4d7389 */ /* 0x00006400000400c0 */
[----:B01----:R-:W-:Y:S01]  /*26150*/  ENDCOLLECTIVE ;  /* 0x000000000000791b */ /* 0x003fe20003800000 */
.L_x_4125:
[----:B------:R-:W-:Y:S02]  /*26160*/  IMAD.MOV.U32 R141, RZ, RZ, 0x8 ;  /* 0x00000008ff8d7424 */ /* 0x000fe400078e00ff */
[----:B------:R-:W-:-:S04]  /*26170*/  IMAD.MOV.U32 R75, RZ, RZ, R77 ;  /* 0x000000ffff4b7224 */ /* 0x000fc800078e004d */
[----:B------:R-:W-:-:S05]  /*26180*/  FADD.FTZ R75, R70, R75 ;  /* 0x0000004b464b7221 */ /* 0x000fca0000010000 */
[----:B------:R-:W-:-:S07]  /*26190*/  MOV R79, R75 ;  /* 0x0000004b004f7202 */ /* 0x000fce0000000f00 */
[----:B------:R-:W-:Y:S05]  /*261a0*/  WARPSYNC.COLLECTIVE R76, `(.L_x_4126) ;  /* 0x000000004c087348 */ /* 0x000fea0003c00000 */
[----:B------:R0:W1:Y:S02]  /*261b0*/  SHFL.BFLY P2, R77, R79, R141, R192 ;  /* 0x0c00008d4f4d7389 */ /* 0x00006400000400c0 */
[----:B01----:R-:W-:Y:S01]  /*261c0*/  ENDCOLLECTIVE ;  /* 0x000000000000791b */ /* 0x003fe20003800000 */
.L_x_4126:
[----:B------:R-:W-:Y:S01]  /*261d0*/  HFMA2.MMA R141, -RZ, RZ, 0, 9.5367431640625e-07 ;  /* 0x00000010ff8d7435 */ /* 0x000fe200000001ff */
[----:B------:R-:W-:-:S05]  /*261e0*/  MOV R72, R77 ;  /* 0x0000004d00487202 */ /* 0x000fca0000000f00 */
[----:B------:R-:W-:-:S04]  /*261f0*/  FADD.FTZ R72, R75, R72 ;  /* 0x000000484b487221 */ /* 0x000fc80000010000 */
[----:B------:R-:W-:-:S07]  /*26200*/  IMAD.MOV.U32 R79, RZ, RZ, R72 ;  /* 0x000000ffff4f7224 */ /* 0x000fce00078e0048 */
[----:B------:R-:W-:Y:S05]  /*26210*/  WARPSYNC.COLLECTIVE R76, `(.L_x_4127) ;  /* 0x000000004c087348 */ /* 0x000fea0003c00000 */
[----:B------:R0:W1:Y:S02]  /*26220*/  SHFL.BFLY P2, R77, R79, R141, R192 ;  /* 0x0c00008d4f4d7389 */ /* 0x00006400000400c0 */
[----:B01----:R-:W-:Y:S01]  /*26230*/  ENDCOLLECTIVE ;  /* 0x000000000000791b */ /* 0x003fe20003800000 */
.L_x_4127:
[----:B------:R-:W-:Y:S05]  /*26240*/  BRA `(.L_x_4128) ;  /* 0xffffffe800207947 */ /* 0x000fea000383ffff */
.L_x_4129:
        /* <DEDUP_REMOVED lines=11> */
.L_x_40115:


//--------------------- .text._ZN10layer_norm31ln_parallel_residual_fwd_kernelINS_13Kernel_traitsI6__halfS2_S2_S2_fjLj1536ELj1ELj4ELj1ELj16ENS_18Kernel_traits_baseILj1536ES2_S2_S2_S2_fjLj128EEEEELb0ELb0ELb0EEEvNS_9FwdParamsE --------------------------
	.section	.text._ZN10layer_norm31ln_parallel_residual_fwd_kernelINS_13Kernel_traitsI6__halfS2_S2_S2_fjLj1536ELj1ELj4ELj1ELj16ENS_18Kernel_traits_baseILj1536ES2_S2_S2_S2_fjLj128EEEEELb0ELb0ELb0EEEvNS_9FwdParamsE,"ax",@progbits
	.align	128
        .global         _ZN10layer_norm31ln_parallel_residual_fwd_kernelINS_13Kernel_traitsI6__halfS2_S2_S2_fjLj1536ELj1ELj4ELj1ELj16ENS_18Kernel_traits_baseILj1536ES2_S2_S2_S2_fjLj128EEEEELb0ELb0ELb0EEEvNS_9FwdParamsE
        .type           _ZN10layer_norm31ln_parallel_residual_fwd_kernelINS_13Kernel_traitsI6__halfS2_S2_S2_fjLj1536ELj1ELj4ELj1ELj16ENS_18Kernel_traits_baseILj1536ES2_S2_S2_S2_fjLj128EEEEELb0ELb0ELb0EEEvNS_9FwdParamsE,@function
        .size           _ZN10layer_norm31ln_parallel_residual_fwd_kernelINS_13Kernel_traitsI6__halfS2_S2_S2_fjLj1536ELj1ELj4ELj1ELj16ENS_18Kernel_traits_baseILj1536ES2_S2_S2_S2_fjLj128EEEEELb0ELb0ELb0EEEvNS_9FwdParamsE,(.L_x_40116 - _ZN10layer_norm31ln_parallel_residual_fwd_kernelINS_13Kernel_traitsI6__halfS2_S2_S2_fjLj1536ELj1ELj4ELj1ELj16ENS_18Kernel_traits_baseILj1536ES2_S2_S2_S2_fjLj128EEEEELb0ELb0ELb0EEEvNS_9FwdParamsE)
        .other          _ZN10layer_norm31ln_parallel_residual_fwd_kernelINS_13Kernel_traitsI6__halfS2_S2_S2_fjLj1536ELj1ELj4ELj1ELj16ENS_18Kernel_traits_baseILj1536ES2_S2_S2_S2_fjLj128EEEEELb0ELb0ELb0EEEvNS_9FwdParamsE,@"STO_CUDA_ENTRY STV_DEFAULT"
_ZN10layer_norm31ln_parallel_residual_fwd_kernelINS_13Kernel_traitsI6__halfS2_S2_S2_fjLj1536ELj1ELj4ELj1ELj16ENS_18Kernel_traits_baseILj1536ES2_S2_S2_S2_fjLj128EEEEELb0ELb0ELb0EEEvNS_9FwdParamsE:
.text._ZN10layer_norm31ln_parallel_residual_fwd_kernelINS_13Kernel_traitsI6__halfS2_S2_S2_fjLj1536ELj1ELj4ELj1ELj16ENS_18Kernel_traits_baseILj1536ES2_S2_S2_S2_fjLj128EEEEELb0ELb0ELb0EEEvNS_9FwdParamsE:
[----:B------:R-:W0:Y:S01]  /*0000*/  LDC R1, c[0x0][0x28] ;  /* 0x00000a00ff017b82 */ /* 0x000e220000000800 */
[----:B------:R-:W1:Y:S07]  /*0010*/  S2R R85, SR_TID.X ;  /* 0x0000000000557919 */ /* 0x000e6e0000002100 */
[----:B------:R-:W2:Y:S01]  /*0020*/  LDC R3, c[0x0][0x218] ;  /* 0x00008600ff037b82 */ /* 0x000ea20000000800 */
[----:B------:R-:W-:Y:S01]  /*0030*/  LOP3.LUT R2, R2, 0xffffffbf, RZ, 0xc0, !PT ;  /* 0xffffffbf02027812 */ /* 0x000fe200078ec0ff */
[----:B------:R-:W-:Y:S01]  /*0040*/  ULDC.64 UR4, c[0x0][0x208] ;  /* 0x0000820000047ab9 */ /* 0x000fe20000000a00 */
[----:B------:R-:W3:Y:S01]  /*0050*/  S2R R80, SR_CTAID.X ;  /* 0x0000000000507919 */ /* 0x000ee20000002500 */
[----:B------:R-:W-:Y:S01]  /*0060*/  BSSY B0, `(.L_x_4130) ;  /* 0x000002d000007945 */ /* 0x000fe20003800000 */
[----:B0-----:R-:W-:-:S03]  /*0070*/  IADD3 R1, R1, -0x60, RZ ;  /* 0xffffffa001017810 */ /* 0x001fc60007ffe0ff */
[----:B------:R-:W0:Y:S01]  /*0080*/  LDC.64 R82, c[0x0][0x228] ;  /* 0x00008a00ff527b82 */ /* 0x000e220000000a00 */
[----:B--2---:R-:W-:-:S04]  /*0090*/  SHF.R.S32.HI R0, RZ, 0x1f, R3 ;  /* 0x0000001fff007819 */ /* 0x004fc80000011403 */
[----:B------:R-:W-:Y:S02]  /*00a0*/  LEA.HI R0, R0, R3, RZ, 0x3 ;  /* 0x0000000300007211 */ /* 0x000fe400078f18ff */
[C---:B-1----:R-:W-:Y:S02]  /*00b0*/  LOP3.LUT R3, R85.reuse, 0x1f, RZ, 0xc, !PT ;  /* 0x0000001f55037812 */ /* 0x042fe400078e0cff */
[----:B------:R-:W-:Y:S02]  /*00c0*/  LOP3.LUT R4, R85, 0x1f, RZ, 0xc0, !PT ;  /* 0x0000001f55047812 */ /* 0x000fe400078ec0ff */
[----:B------:R-:W-:Y:S02]  /*00d0*/  LEA.HI.SX32 R0, R0, R3, 0x1d ;  /* 0x0000000300007211 */ /* 0x000fe400078feaff */
[----:B------:R-:W-:Y:S02]  /*00e0*/  MOV R3, R4 ;  /* 0x0000000400037202 */ /* 0x000fe40000000f00 */
[----:B------:R-:W-:-:S02]  /*00f0*/  ISETP.GE.U32.AND P6, PT, R0, 0x40, PT ;  /* 0x000000400000780c */ /* 0x000fc40003fc6070 */
        /* <DEDUP_REMOVED lines=10> */
[----:B------:R-:W-:Y:S01]  /*01a0*/  ULDC.64 UR8, c[0x0][0x2d0] ;  /* 0x0000b40000087ab9 */ /* 0x000fe20000000a00 */
[----:B------:R-:W-:Y:S01]  /*01b0*/  ISETP.NE.U32.AND P0, PT, RZ, UR6, PT ;  /* 0x00000006ff007c0c */ /* 0x000fe2000bf05070 */
[----:B------:R-:W0:Y:S01]  /*01c0*/  LDC.64 R72, c[0x0][0x260] ;  /* 0x00009800ff487b82 */ /* 0x000e220000000a00 */
[----:B------:R-:W-:Y:S02]  /*01d0*/  ISETP.NE.U32.AND P2, PT, RZ, UR8, PT ;  /* 0x00000008ff007c0c */ /* 0x000fe4000bf45070 */
[----:B------:R-:W-:Y:S02]  /*01e0*/  ISETP.NE.AND.EX P0, PT, RZ, UR7, PT, P0 ;  /* 0x00000007ff007c0c */ /* 0x000fe4000bf05300 */
[----:B------:R-:W-:Y:S02]  /*01f0*/  ISETP.NE.AND.EX P2, PT, RZ, UR9, PT, P2 ;  /* 0x00000009ff007c0c */ /* 0x000fe4000bf45320 */
[----:B------:R-:W-:-:S02]  /*0200*/  SHF.L.U32 R68, R3, 0x4, RZ ;  /* 0x0000000403447819 */ /* 0x000fc400000006ff */
[----:B------:R-:W-:-:S07]  /*0210*/  SHF.L.U64.HI R6, R3, 0x4, RZ ;  /* 0x0000000403067819 */ /* 0x000fce00000102ff */
[----:B------:R-:W-:-:S04]  /*0220*/  @P0 LEA R4, P3, R3, UR6, 0x4 ;  /* 0x0000000603040c11 */ /* 0x000fc8000f8620ff */
[C---:B------:R-:W-:Y:S01]  /*0230*/  @P0 LEA.HI.X R5, R3.reuse, UR7, RZ, 0x4, P3 ;  /* 0x0000000703050c11 */ /* 0x040fe200098f24ff */
[----:B------:R-:W-:Y:S01]  /*0240*/  ULDC.64 UR6, c[0x0][0x268] ;  /* 0x00009a0000067ab9 */ /* 0x000fe20000000a00 */
[----:B------:R-:W-:Y:S01]  /*0250*/  @P2 IADD3 R58, P3, R68, UR8, RZ ;  /* 0x00000008443a2c10 */ /* 0x000fe2000ff7e0ff */
[C---:B0-----:R-:W-:Y:S02]  /*0260*/  IMAD.WIDE.U32 R72, R3.reuse, 0x10, R72 ;  /* 0x0000001003487825 */ /* 0x041fe400078e0048 */
[----:B------:R0:W5:Y:S01]  /*0270*/  @P0 LDG.E.128 R232, desc[UR4][R4.64] ;  /* 0x0000000404e80981 */ /* 0x000162000c1e1d00 */
[----:B------:R-:W-:Y:S02]  /*0280*/  @P2 IADD3.X R59, R6, UR9, RZ, P3, !PT ;  /* 0x00000009063b2c10 */ /* 0x000fe40009ffe4ff */
[----:B------:R-:W-:Y:S01]  /*0290*/  IADD3 R68, P3, R68, UR6, RZ ;  /* 0x0000000644447c10 */ /* 0x000fe2000ff7e0ff */
[----:B------:R-:W5:Y:S03]  /*02a0*/  LDG.E.128 R72, desc[UR4][R72.64] ;  /* 0x0000000448487981 */ /* 0x000f66000c1e1d00 */
[----:B------:R-:W-:Y:S01]  /*02b0*/  IADD3.X R69, R6, UR7, RZ, P3, !PT ;  /* 0x0000000706457c10 */ /* 0x000fe20009ffe4ff */
[----:B------:R-:W5:Y:S05]  /*02c0*/  @P2 LDG.E.128 R56, desc[UR4][R58.64] ;  /* 0x000000043a382981 */ /* 0x000f6a000c1e1d00 */
[----:B------:R-:W5:Y:S01]  /*02d0*/  LDG.E.128 R68, desc[UR4][R68.64] ;  /* 0x0000000444447981 */ /* 0x000f62000c1e1d00 */
[----:B------:R-:W-:-:S02]  /*02e0*/  LOP3.LUT R3, R3, 0x20, RZ, 0xfc, !PT ;  /* 0x0000002003037812 */ /* 0x000fc400078efcff */
[----:B------:R-:W-:Y:S02]  /*02f0*/  @!P0 CS2R R232, SRZ ;  /* 0x0000000000e88805 */ /* 0x000fe4000001ff00 */
[----:B------:R-:W-:Y:S02]  /*0300*/  @!P0 CS2R R234, SRZ ;  /* 0x0000000000ea8805 */ /* 0x000fe4000001ff00 */
[----:B------:R-:W-:Y:S02]  /*0310*/  @!P2 CS2R R56, SRZ ;  /* 0x000000000038a805 */ /* 0x000fe4000001ff00 */
[----:B0-----:R-:W-:-:S07]  /*0320*/  @!P2 CS2R R58, SRZ ;  /* 0x00000000003aa805 */ /* 0x001fce000001ff00 */
.L_x_4131:
[----:B------:R-:W-:Y:S05]  /*0330*/  BSYNC B0 ;  /* 0x0000000000007941 */ /* 0x000fea0003800000 */
.L_x_4130:
[----:B------:R-:W-:Y:S04]  /*0340*/  BSSY B0, `(.L_x_4132) ;  /* 0x000001c000007945 */ /* 0x000fe80003800000 */
[----:B------:R-:W-:Y:S05]  /*0350*/  @!P6 BRA `(.L_x_4133) ;  /* 0x000000000068e947 */ /* 0x000fea0003800000 */
        /* <DEDUP_REMOVED lines=17> */
[----:B------:R0:W5:Y:S03]  /*0470*/  LDG.E.128 R228, desc[UR4][R6.64] ;  /* 0x0000000406e47981 */ /* 0x000166000c1e1d00 */
[----:B------:R-:W-:Y:S01]  /*0480*/  IADD3.X R49, R8, UR7, RZ, P3, !PT ;  /* 0x0000000708317c10 */ /* 0x000fe20009ffe4ff */
[----:B------:R-:W5:Y:S05]  /*0490*/  @P2 LDG.E.128 R40, desc[UR4][R42.64] ;  /* 0x000000042a282981 */ /* 0x000f6a000c1e1d00 */
[----:B------:R-:W5:Y:S01]  /*04a0*/  LDG.E.128 R48, desc[UR4][R48.64] ;  /* 0x0000000430307981 */ /* 0x000f62000c1e1d00 */
[----:B------:R-:W-:-:S02]  /*04b0*/  IADD3 R3, R3, 0x20, RZ ;  /* 0x0000002003037810 */ /* 0x000fc40007ffe0ff */
[----:B------:R-:W-:Y:S02]  /*04c0*/  @!P0 CS2R R200, SRZ ;  /* 0x0000000000c88805 */ /* 0x000fe4000001ff00 */
[----:B------:R-:W-:Y:S02]  /*04d0*/  @!P0 CS2R R202, SRZ ;  /* 0x0000000000ca8805 */ /* 0x000fe4000001ff00 */
[----:B------:R-:W-:Y:S02]  /*04e0*/  @!P2 CS2R R40, SRZ ;  /* 0x000000000028a805 */ /* 0x000fe4000001ff00 */
[----:B0-----:R-:W-:-:S07]  /*04f0*/  @!P2 CS2R R42, SRZ ;  /* 0x00000000002aa805 */ /* 0x001fce000001ff00 */
.L_x_4133:
[----:B------:R-:W-:Y:S05]  /*0500*/  BSYNC B0 ;  /* 0x0000000000007941 */ /* 0x000fea0003800000 */
.L_x_4132:
        /* <DEDUP_REMOVED lines=28> */
.L_x_4135:
[----:B------:R-:W-:Y:S05]  /*06d0*/  BSYNC B0 ;  /* 0x0000000000007941 */ /* 0x000fea0003800000 */
.L_x_4134:
        /* <DEDUP_REMOVED lines=14> */
[C---:B------:R-:W-:Y:S01]  /*07c0*/  @P2 IADD3 R6, P3, R8.reuse, UR8, RZ ;  /* 0x0000000808062c10 */ /* 0x040fe2000ff7e0ff */
[----:B0-----:R-:W-:Y:S02]  /*07d0*/  IMAD.WIDE.U32 R144, R3, 0x10, R10 ;  /* 0x0000001003907825 */ /* 0x001fe400078e000a */
[----:B------:R0:W5:Y:S01]  /*07e0*/  @P0 LDG.E.128 R16, desc[UR4][R12.64] ;  /* 0x000000040c100981 */ /* 0x000162000c1e1d00 */
[C---:B------:R-:W-:Y:S02]  /*07f0*/  @P2 IADD3.X R7, R9.reuse, UR9, RZ, P3, !PT ;  /* 0x0000000909072c10 */ /* 0x040fe40009ffe4ff */
[----:B------:R-:W-:Y:S01]  /*0800*/  IADD3 R8, P3, R8, UR6, RZ ;  /* 0x0000000608087c10 */ /* 0x000fe2000ff7e0ff */
[----:B------:R-:W5:Y:S03]  /*0810*/  LDG.E.128 R144, desc[UR4][R144.64] ;  /* 0x0000000490907981 */ /* 0x000f66000c1e1d00 */
        /* <DEDUP_REMOVED lines=8> */
.L_x_4137:
[----:B------:R-:W-:Y:S05]  /*08a0*/  BSYNC B0 ;  /* 0x0000000000007941 */ /* 0x000fea0003800000 */
.L_x_4136:
[----:B------:R-:W-:Y:S01]  /*08b0*/  ISETP.GE.U32.AND P0, PT, R0, 0xa0, PT ;  /* 0x000000a00000780c */ /* 0x000fe20003f06070 */
[----:B------:R-:W-:Y:S01]  /*08c0*/  BSSY B0, `(.L_x_4138) ;  /* 0x000001e000007945 */ /* 0x000fe20003800000 */
[----:B------:R-:W-:-:S11]  /*08d0*/  LOP3.LUT R2, R2, 0xfffffff7, RZ, 0xc0, !PT ;  /* 0xfffffff702027812 */ /* 0x000fd600078ec0ff */
[----:B------:R-:W-:Y:S01]  /*08e0*/  @P0 LOP3.LUT R2, R2, 0x8, RZ, 0xfc, !PT ;  /* 0x0000000802020812 */ /* 0x000fe200078efcff */
[----:B------:R-:W-:Y:S06]  /*08f0*/  @!P0 BRA `(.L_x_4139) ;  /* 0x0000000000688947 */ /* 0x000fec0003800000 */
[----:B------:R-:W-:Y:S01]  /*0900*/  ULDC.64 UR8, c[0x0][0x2d0] ;  /* 0x0000b40000087ab9 */ /* 0x000fe20000000a00 */
[C---:B------:R-:W-:Y:S01]  /*0910*/  SHF.L.U32 R38, R3.reuse, 0x4, RZ ;  /* 0x0000000403267819 */ /* 0x040fe200000006ff */
[----:B------:R-:W-:Y:S01]  /*0920*/  ULDC.64 UR6, c[0x0][0x268] ;  /* 0x00009a0000067ab9 */ /* 0x000fe20000000a00 */
[----:B------:R-:W-:Y:S02]  /*0930*/  ISETP.NE.U32.AND P0, PT, RZ, UR8, PT ;  /* 0x00000008ff007c0c */ /* 0x000fe4000bf05070 */
[----:B------:R-:W-:Y:S02]  /*0940*/  SHF.L.U64.HI R12, R3, 0x4, RZ ;  /* 0x00000004030c7819 */ /* 0x000fe400000102ff */
[----:B------:R-:W-:Y:S02]  /*0950*/  ISETP.NE.AND.EX P0, PT, RZ, UR9, PT, P0 ;  /* 0x00000009ff007c0c */ /* 0x000fe4000bf05300 */
[----:B------:R-:W-:-:S04]  /*0960*/  IADD3 R28, P2, R38, UR6, RZ ;  /* 0x00000006261c7c10 */ /* 0x000fc8000ff5e0ff */
[----:B------:R-:W-:Y:S01]  /*0970*/  IADD3.X R29, R12, UR7, RZ, P2, !PT ;  /* 0x000000070c1d7c10 */ /* 0x000fe200097fe4ff */
[----:B------:R-:W-:-:S05]  /*0980*/  ULDC.64 UR6, c[0x0][0x2c8] ;  /* 0x0000b20000067ab9 */ /* 0x000fca0000000a00 */
[----:B------:R-:W5:Y:S01]  /*0990*/  LDG.E.128 R28, desc[UR4][R28.64] ;  /* 0x000000041c1c7981 */ /* 0x000f62000c1e1d00 */
[----:B------:R-:W-:-:S04]  /*09a0*/  @P0 IADD3 R38, P2, R38, UR8, RZ ;  /* 0x0000000826260c10 */ /* 0x000fc8000ff5e0ff */
[----:B------:R-:W-:Y:S02]  /*09b0*/  @P0 IADD3.X R39, R12, UR9, RZ, P2, !PT ;  /* 0x000000090c270c10 */ /* 0x000fe400097fe4ff */
[----:B------:R-:W-:Y:S01]  /*09c0*/  ISETP.NE.U32.AND P2, PT, RZ, UR6, PT ;  /* 0x00000006ff007c0c */ /* 0x000fe2000bf45070 */
[----:B------:R-:W0:Y:S03]  /*09d0*/  LDC.64 R12, c[0x0][0x260] ;  /* 0x00009800ff0c7b82 */ /* 0x000e260000000a00 */
[----:B------:R-:W-:Y:S01]  /*09e0*/  ISETP.NE.AND.EX P2, PT, RZ, UR7, PT, P2 ;  /* 0x00000007ff007c0c */ /* 0x000fe2000bf45320 */
[----:B------:R-:W5:-:S12]  /*09f0*/  @P0 LDG.E.128 R36, desc[UR4][R38.64] ;  /* 0x0000000426240981 */ /* 0x000f58000c1e1d00 */
[----:B------:R-:W-:-:S04]  /*0a00*/  @P2 LEA R44, P3, R3, UR6, 0x4 ;  /* 0x00000006032c2c11 */ /* 0x000fc8000f8620ff */
[C---:B------:R-:W-:Y:S01]  /*0a10*/  @P2 LEA.HI.X R45, R3.reuse, UR7, RZ, 0x4, P3 ;  /* 0x00000007032d2c11 */ /* 0x040fe200098f24ff */
[----:B0-----:R-:W-:-:S04]  /*0a20*/  IMAD.WIDE.U32 R12, R3, 0x10, R12 ;  /* 0x00000010030c7825 */ /* 0x001fc800078e000c */
[----:B------:R0:W5:Y:S04]  /*0a30*/  @P2 LDG.E.128 R20, desc[UR4][R44.64] ;  /* 0x000000042c142981 */ /* 0x000168000c1e1d00 */
[----:B------:R-:W5:Y:S01]  /*0a40*/  LDG.E.128 R12, desc[UR4][R12.64] ;  /* 0x000000040c0c7981 */ /* 0x000f62000c1e1d00 */
[----:B------:R-:W-:Y:S02]  /*0a50*/  IADD3 R3, R3, 0x20, RZ ;  /* 0x0000002003037810 */ /* 0x000fe40007ffe0ff */
[----:B------:R-:W-:Y:S02]  /*0a60*/  @!P0 CS2R R36, SRZ ;  /* 0x0000000000248805 */ /* 0x000fe4000001ff00 */
[----:B------:R-:W-:Y:S02]  /*0a70*/  @!P0 CS2R R38, SRZ ;  /* 0x0000000000268805 */ /* 0x000fe4000001ff00 */
[----:B------:R-:W-:-:S02]  /*0a80*/  @!P2 CS2R R20, SRZ ;  /* 0x000000000014a805 */ /* 0x000fc4000001ff00 */
[----:B0-----:R-:W-:-:S07]  /*0a90*/  @!P2 CS2R R22, SRZ ;  /* 0x000000000016a805 */ /* 0x001fce000001ff00 */
.L_x_4139:
[----:B------:R-:W-:Y:S05]  /*0aa0*/  BSYNC B0 ;  /* 0x0000000000007941 */ /* 0x000fea0003800000 */
.L_x_4138:
        /* <DEDUP_REMOVED lines=30> */
.L_x_4141:
[----:B------:R-:W-:Y:S05]  /*0c90*/  BSYNC B0 ;  /* 0x0000000000007941 */ /* 0x000fea0003800000 */
.L_x_4140:
[----:B------:R-:W-:Y:S01]  /*0ca0*/  SHF.R.U32.HI R85, RZ, 0x5, R85 ;  /* 0x00000005ff557819 */ /* 0x000fe20000011655 */
[----:B------:R-:W-:Y:S02]  /*0cb0*/  ULDC.64 UR6, c[0x0][0x230] ;  /* 0x00008c0000067ab9 */ /* 0x000fe40000000a00 */
[----:B------:R-:W-:Y:S01]  /*0cc0*/  LOP3.LUT P0, RZ, R82, UR6, RZ, 0xfc, !PT ;  /* 0x0000000652ff7c12 */ /* 0x000fe2000f80fcff */
[----:B------:R-:W-:Y:S01]  /*0cd0*/  ULDC UR6, c[0x0][0x214] ;  /* 0x0000850000067ab9 */ /* 0x000fe20000000800 */
[----:B------:R-:W-:Y:S02]  /*0ce0*/  LEA R85, R80, R85, 0x2 ;  /* 0x0000005550557211 */ /* 0x000fe400078e10ff */
[----:B------:R-:W-:Y:S02]  /*0cf0*/  LOP3.LUT P0, RZ, R83, UR7, RZ, 0xfc, P0 ;  /* 0x0000000753ff7c12 */ /* 0x000fe4000800fcff */
[----:B------:R-:W-:-:S13]  /*0d00*/  ISETP.GE.AND P2, PT, R85, UR6, PT ;  /* 0x0000000655007c0c */ /* 0x000fda000bf46270 */
[----:B------:R-:W-:Y:S05]  /*0d10*/  @P2 EXIT ;  /* 0x000000000000294d */ /* 0x000fea0003800000 */
[--C-:B-----5:R-:W-:Y:S01]  /*0d20*/  HADD2.F32 R77, -RZ, R72.reuse.H0_H0 ;  /* 0x20000048ff4d7230 */ /* 0x120fe20000004100 */
[----:B------:R-:W-:Y:S01]  /*0d30*/  ULDC.U8 UR6, c[0x0][0x2a0] ;  /* 0x0000a80000067ab9 */ /* 0x000fe20000000000 */
[----:B------:R-:W-:Y:S01]  /*0d40*/  HADD2.F32 R3, -RZ, R72.H1_H1 ;  /* 0x30000048ff037230 */ /* 0x000fe20000004100 */
[----:B------:R-:W-:Y:S01]  /*0d50*/  UISETP.NE.AND UP0, UPT, UR6, URZ, UPT ;  /* 0x0000003f0600728c */ /* 0x000fe2000bf05270 */
[--C-:B------:R-:W-:Y:S01]  /*0d60*/  HADD2.F32 R76, -RZ, R73.reuse.H0_H0 ;  /* 0x20000049ff4c7230 */ /* 0x100fe20000004100 */
[----:B------:R-:W-:Y:S01]  /*0d70*/  STL [R1+0x4c], R77 ;  /* 0x00004c4d01007387 */ /* 0x000fe20000100800 */
[----:B------:R-:W-:Y:S01]  /*0d80*/  HADD2.F32 R72, -RZ, R73.H1_H1 ;  /* 0x30000049ff487230 */ /* 0x000fe20000004100 */
[----:B------:R-:W-:Y:S01]  /*0d90*/  ULDC UR7, c[0x0][0x218] ;  /* 0x0000860000077ab9 */ /* 0x000fe20000000800 */
[----:B------:R-:W-:Y:S01]  /*0da0*/  HADD2.F32 R73, -RZ, R233.H0_H0 ;  /* 0x200000e9ff497230 */ /* 0x000fe20000004100 */
[----:B------:R0:W-:Y:S01]  /*0db0*/  STL [R1+0x3c], R3 ;  /* 0x00003c0301007387 */ /* 0x0001e20000100800 */
[--C-:B------:R-:W-:Y:S01]  /*0dc0*/  HADD2.F32 R174, -RZ, R179.reuse.H0_H0 ;  /* 0x200000b3ffae7230 */ /* 0x100fe20000004100 */
[----:B------:R-:W-:Y:S01]  /*0dd0*/  ULDC UR6, c[0x0][0x2d8] ;  /* 0x0000b60000067ab9 */ /* 0x000fe20000000800 */
[----:B------:R-:W-:Y:S01]  /*0de0*/  HADD2.F32 R170, -RZ, R179.H1_H1 ;  /* 0x300000b3ffaa7230 */ /* 0x000fe20000004100 */
[----:B------:R-:W-:Y:S01]  /*0df0*/  STL [R1+0x2c], R76 ;  /* 0x00002c4c01007387 */ /* 0x000fe20000100800 */
[--C-:B------:R-:W-:Y:S01]  /*0e00*/  HADD2.F32 R179, -RZ, R166.reuse.H0_H0 ;  /* 0x200000a6ffb37230 */ /* 0x100fe20000004100 */
[----:B------:R-:W-:Y:S01]  /*0e10*/  ULDC.64 UR8, c[0x0][0x228] ;  /* 0x00008a0000087ab9 */ /* 0x000fe20000000a00 */
[----:B------:R-:W-:Y:S01]  /*0e20*/  HADD2.F32 R175, -RZ, R166.H1_H1 ;  /* 0x300000a6ffaf7230 */ /* 0x000fe20000004100 */
[----:B------:R1:W-:Y:S01]  /*0e30*/  STL [R1+0x1c], R72 ;  /* 0x00001c4801007387 */ /* 0x0003e20000100800 */
[----:B------:R-:W-:Y:S01]  /*0e40*/  HADD2.F32 R197, -RZ, R164.H0_H0 ;  /* 0x200000a4ffc57230 */ /* 0x000fe20000004100 */
[----:B------:R-:W-:Y:S01]  /*0e50*/  ULDC.64 UR10, c[0x0][0x230] ;  /* 0x00008c00000a7ab9 */ /* 0x000fe20000000a00 */
[----:B0-----:R-:W-:-:S02]  /*0e60*/  HADD2.F32 R3, -RZ, R74.H0_H0 ;  /* 0x2000004aff037230 */ /* 0x001fc40000004100 */
[----:B------:R-:W-:Y:S02]  /*0e70*/  HADD2.F32 R192, -RZ, R164.H1_H1 ;  /* 0x300000a4ffc07230 */ /* 0x000fe40000004100 */
[--C-:B------:R-:W-:Y:S01]  /*0e80*/  HADD2.F32 R166, -RZ, R144.reuse.H0_H0 ;  /* 0x20000090ffa67230 */ /* 0x100fe20000004100 */
[----:B------:R0:W-:Y:S01]  /*0e90*/  STL [R1+0xc], R3 ;  /* 0x00000c0301007387 */ /* 0x0001e20000100800 */
[----:B------:R-:W-:Y:S02]  /*0ea0*/  HADD2.F32 R162, -RZ, R144.H1_H1 ;  /* 0x30000090ffa27230 */ /* 0x000fe40000004100 */
[----:B-1----:R-:W-:Y:S02]  /*0eb0*/  HADD2.F32 R72, -RZ, R232.H0_H0 ;  /* 0x200000e8ff487230 */ /* 0x002fe40000004100 */
[--C-:B------:R-:W-:Y:S02]  /*0ec0*/  HADD2.F32 R142, -RZ, R147.reuse.H0_H0 ;  /* 0x20000093ff8e7230 */ /* 0x100fe40000004100 */
[----:B------:R-:W-:Y:S01]  /*0ed0*/  HADD2.F32 R138, -RZ, R147.H1_H1 ;  /* 0x30000093ff8a7230 */ /* 0x000fe20000004100 */
[----:B------:R1:W-:Y:S01]  /*0ee0*/  STL [R1+0x48], R72 ;  /* 0x0000484801007387 */ /* 0x0003e20000100800 */
[----:B------:R-:W-:-:S02]  /*0ef0*/  HADD2.F32 R163, -RZ, R4.H0_H0 ;  /* 0x20000004ffa37230 */ /* 0x000fc40000004100 */
[----:B0-----:R-:W-:Y:S02]  /*0f00*/  HADD2.F32 R3, -RZ, R232.H1_H1 ;  /* 0x300000e8ff037230 */ /* 0x001fe40000004100 */
[----:B------:R-:W-:Y:S02]  /*0f10*/  HADD2.F32 R159, -RZ, R4.H1_H1 ;  /* 0x30000004ff9f7230 */ /* 0x000fe40000004100 */
[--C-:B------:R-:W-:Y:S01]  /*0f20*/  HADD2.F32 R208, -RZ, R231.reuse.H0_H0 ;  /* 0x200000e7ffd07230 */ /* 0x100fe20000004100 */
[----:B------:R0:W-:Y:S01]  /*0f30*/  STL [R1+0x38], R3 ;  /* 0x0000380301007387 */ /* 0x0001e20000100800 */
[----:B------:R-:W-:Y:S02]  /*0f40*/  HADD2.F32 R204, -RZ, R231.H1_H1 ;  /* 0x300000e7ffcc7230 */ /* 0x000fe40000004100 */
[----:B-1----:R-:W-:Y:S01]  /*0f50*/  HADD2.F32 R72, -RZ, R233.H1_H1 ;  /* 0x300000e9ff487230 */ /* 0x002fe20000004100 */
[----:B------:R1:W-:Y:S01]  /*0f60*/  STL [R1+0x28], R73 ;  /* 0x0000284901007387 */ /* 0x0003e20000100800 */
[----:B------:R-:W-:-:S02]  /*0f70*/  HADD2.F32 R164, -RZ, R8.H0_H0 ;  /* 0x20000008ffa47230 */ /* 0x000fc40000004100 */
[----:B------:R-:W-:Y:S01]  /*0f80*/  HADD2.F32 R160, -RZ, R8.H1_H1 ;  /* 0x30000008ffa07230 */ /* 0x000fe20000004100 */
[----:B------:R2:W-:Y:S01]  /*0f90*/  STL [R1+0x18], R72 ;  /* 0x0000184801007387 */ /* 0x0005e20000100800 */
[--C-:B------:R-:W-:Y:S02]  /*0fa0*/  HADD2.F32 R156, -RZ, R9.reuse.H0_H0 ;  /* 0x20000009ff9c7230 */ /* 0x100fe40000004100 */
[----:B0-----:R-:W-:Y:S02]  /*0fb0*/  HADD2.F32 R3, -RZ, R234.H0_H0 ;  /* 0x200000eaff037230 */ /* 0x001fe40000004100 */
[----:B------:R-:W-:Y:S02]  /*0fc0*/  HADD2.F32 R152, -RZ, R9.H1_H1 ;  /* 0x30000009ff987230 */ /* 0x000fe40000004100 */
[----:B-1----:R-:W-:Y:S01]  /*0fd0*/  HADD2.F32 R73, -RZ, R68.H0_H0 ;  /* 0x20000044ff497230 */ /* 0x002fe20000004100 */
[----:B------:R0:W-:Y:S01]  /*0fe0*/  STL [R1+0x8], R3 ;  /* 0x0000080301007387 */ /* 0x0001e20000100800 */
[----:B------:R-:W-:-:S02]  /*0ff0*/  HADD2.F32 R148, -RZ, R10.H0_H0 ;  /* 0x2000000aff947230 */ /* 0x000fc40000004100 */
[----:B--2---:R-:W-:Y:S01]  /*1000*/  HADD2.F32 R72, -RZ, R69.H0_H0 ;  /* 0x20000045ff487230 */ /* 0x004fe20000004100 */
[----:B------:R-:W-:Y:S01]  /*1010*/  STL [R1+0x44], R73 ;  /* 0x0000444901007387 */ /* 0x000fe20000100800 */
[----:B------:R-:W-:Y:S02]  /*1020*/  HADD2.F32 R144, -RZ, R10.H1_H1 ;  /* 0x3000000aff907230 */ /* 0x000fe40000004100 */
[--C-:B------:R-:W-:Y:S02]  /*1030*/  HADD2.F32 R155, -RZ, R5.reuse.H0_H0 ;  /* 0x20000005ff9b7230 */ /* 0x100fe40000004100 */
[----:B------:R-:W-:Y:S02]  /*1040*/  HADD2.F32 R151, -RZ, R5.H1_H1 ;  /* 0x30000005ff977230 */ /* 0x000fe40000004100 */
[----:B0-----:R-:W-:Y:S02]  /*1050*/  HADD2.F32 R3, -RZ, R68.H1_H1 ;  /* 0x30000044ff037230 */ /* 0x001fe40000004100 */
[----:B------:R-:W-:-:S02]  /*1060*/  HADD2.F32 R68, -RZ, R69.H1_H1 ;  /* 0x30000045ff447230 */ /* 0x000fc40000004100 */
[----:B------:R-:W-:Y:S01]  /*1070*/  HADD2.F32 R69, -RZ, R56.H0_H0 ;  /* 0x20000038ff457230 */ /* 0x000fe20000004100 */
[----:B------:R0:W-:Y:S01]  /*1080*/  STL [R1+0x34], R3 ;  /* 0x0000340301007387 */ /* 0x0001e20000100800 */
[--C-:B------:R-:W-:Y:S02]  /*1090*/  HADD2.F32 R147, -RZ, R6.reuse.H0_H0 ;  /* 0x20000006ff937230 */ /* 0x100fe40000004100 */
[----:B------:R-:W-:Y:S01]  /*10a0*/  HADD2.F32 R143, -RZ, R6.H1_H1 ;  /* 0x30000006ff8f7230 */ /* 0x000fe20000004100 */
[----:B------:R-:W-:Y:S01]  /*10b0*/  STL [R1+0x24], R72 ;  /* 0x0000244801007387 */ /* 0x000fe20000100800 */
[--C-:B------:R-:W-:Y:S02]  /*10c0*/  HADD2.F32 R139, -RZ, R7.reuse.H0_H0 ;  /* 0x20000007ff8b7230 */ /* 0x100fe40000004100 */
[----:B------:R-:W-:Y:S01]  /*10d0*/  HADD2.F32 R4, -RZ, R7.H1_H1 ;  /* 0x30000007ff047230 */ /* 0x000fe20000004100 */
[----:B------:R1:W-:Y:S01]  /*10e0*/  STL [R1+0x14], R68 ;  /* 0x0000144401007387 */ /* 0x0003e20000100800 */
[----:B------:R-:W-:-:S02]  /*10f0*/  HADD2.F32 R231, -RZ, R200.H0_H0 ;  /* 0x200000c8ffe77230 */ /* 0x000fc40000004100 */
[----:B0-----:R-:W-:Y:S02]  /*1100*/  HADD2.F32 R3, -RZ, R70.H0_H0 ;  /* 0x20000046ff037230 */ /* 0x001fe40000004100 */
[----:B------:R-:W-:Y:S02]  /*1110*/  HADD2.F32 R227, -RZ, R200.H1_H1 ;  /* 0x300000c8ffe37230 */ /* 0x000fe40000004100 */
[--C-:B------:R-:W-:Y:S01]  /*1120*/  HADD2.F32 R187, -RZ, R165.reuse.H0_H0 ;  /* 0x200000a5ffbb7230 */ /* 0x100fe20000004100 */
[----:B------:R0:W-:Y:S01]  /*1130*/  STL [R1+0x4], R3 ;  /* 0x0000040301007387 */ /* 0x0001e20000100800 */
[----:B------:R-:W-:Y:S02]  /*1140*/  HADD2.F32 R183, -RZ, R165.H1_H1 ;  /* 0x300000a5ffb77230 */ /* 0x000fe40000004100 */
[----:B-1----:R-:W-:Y:S01]  /*1150*/  HADD2.F32 R68, -RZ, R57.H0_H0 ;  /* 0x20000039ff447230 */ /* 0x002fe20000004100 */
[----:B------:R-:W-:Y:S01]  /*1160*/  STL [R1+0x40], R69 ;  /* 0x0000404501007387 */ /* 0x000fe20000100800 */
[----:B------:R-:W-:-:S02]  /*1170*/  HADD2.F32 R158, -RZ, R145.H0_H0 ;  /* 0x20000091ff9e7230 */ /* 0x000fc40000004100 */
[----:B------:R-:W-:Y:S02]  /*1180*/  HADD2.F32 R154, -RZ, R145.H1_H1 ;  /* 0x30000091ff9a7230 */ /* 0x000fe40000004100 */
[----:B------:R-:W-:Y:S02]  /*1190*/  HADD2.F32 R140, -RZ, R11.H0_H0 ;  /* 0x2000000bff8c7230 */ /* 0x000fe40000004100 */
[----:B0-----:R-:W-:Y:S02]  /*11a0*/  HADD2.F32 R3, -RZ, R56.H1_H1 ;  /* 0x30000038ff037230 */ /* 0x001fe40000004100 */
[----:B------:R-:W-:Y:S02]  /*11b0*/  HADD2.F32 R56, -RZ, R57.H1_H1 ;  /* 0x30000039ff387230 */ /* 0x000fe40000004100 */
[--C-:B------:R-:W-:Y:S01]  /*11c0*/  HADD2.F32 R5, -RZ, R12.reuse.H0_H0 ;  /* 0x2000000cff057230 */ /* 0x100fe20000004100 */
[----:B------:R0:W-:Y:S01]  /*11d0*/  STL [R1+0x30], R3 ;  /* 0x0000300301007387 */ /* 0x0001e20000100800 */
[----:B------:R-:W-:-:S02]  /*11e0*/  HADD2.F32 R6, -RZ, R12.H1_H1 ;  /* 0x3000000cff067230 */ /* 0x000fc40000004100 */
[--C-:B------:R-:W-:Y:S01]  /*11f0*/  HADD2.F32 R7, -RZ, R13.reuse.H0_H0 ;  /* 0x2000000dff077230 */ /* 0x100fe20000004100 */
[----:B------:R-:W-:Y:S01]  /*1200*/  STL [R1+0x20], R68 ;  /* 0x0000204401007387 */ /* 0x000fe20000100800 */
[----:B------:R-:W-:Y:S02]  /*1210*/  HADD2.F32 R8, -RZ, R13.H1_H1 ;  /* 0x3000000dff087230 */ /* 0x000fe40000004100 */
[--C-:B------:R-:W-:Y:S01]  /*1220*/  HADD2.F32 R9, -RZ, R14.reuse.H0_H0 ;  /* 0x2000000eff097230 */ /* 0x100fe20000004100 */
[----:B------:R-:W-:Y:S01]  /*1230*/  STL [R1+0x10], R56 ;  /* 0x0000103801007387 */ /* 0x000fe20000100800 */
[----:B------:R-:W-:Y:S02]  /*1240*/  HADD2.F32 R10, -RZ, R14.H1_H1 ;  /* 0x3000000eff0a7230 */ /* 0x000fe40000004100 */
[----:B0-----:R-:W-:Y:S02]  /*1250*/  HADD2.F32 R3, -RZ, R58.H0_H0 ;  /* 0x2000003aff037230 */ /* 0x001fe40000004100 */
[----:B------:R-:W-:-:S02]  /*1260*/  HADD2.F32 R200, -RZ, R176.H0_H0 ;  /* 0x200000b0ffc87230 */ /* 0x000fc40000004100 */
[----:B------:R-:W-:Y:S01]  /*1270*/  HADD2.F32 R196, -RZ, R176.H1_H1 ;  /* 0x300000b0ffc47230 */ /* 0x000fe20000004100 */
[----:B------:R0:W-:Y:S01]  /*1280*/  STL [R1], R3 ;  /* 0x0000000301007387 */ /* 0x0001e20000100800 */
[--C-:B------:R-:W-:Y:S02]  /*1290*/  HADD2.F32 R165, -RZ, R16.reuse.H0_H0 ;  /* 0x20000010ffa57230 */ /* 0x100fe40000004100 */
[----:B------:R-:W-:Y:S02]  /*12a0*/  HADD2.F32 R161, -RZ, R16.H1_H1 ;  /* 0x30000010ffa17230 */ /* 0x000fe40000004100 */
[--C-:B------:R-:W-:Y:S02]  /*12b0*/  HADD2.F32 R157, -RZ, R17.reuse.H0_H0 ;  /* 0x20000011ff9d7230 */ /* 0x100fe40000004100 */
[----:B------:R-:W-:Y:S02]  /*12c0*/  HADD2.F32 R153, -RZ, R17.H1_H1 ;  /* 0x30000011ff997230 */ /* 0x000fe40000004100 */
[----:B------:R-:W-:-:S02]  /*12d0*/  HADD2.F32 R149, -RZ, R18.H0_H0 ;  /* 0x20000012ff957230 */ /* 0x000fc40000004100 */
[----:B0-----:R-:W-:Y:S02]  /*12e0*/  HADD2.F32 R3, -RZ, R11.H1_H1 ;  /* 0x3000000bff037230 */ /* 0x001fe40000004100 */
[----:B------:R-:W-:Y:S02]  /*12f0*/  HADD2.F32 R145, -RZ, R18.H1_H1 ;  /* 0x30000012ff917230 */ /* 0x000fe40000004100 */
[--C-:B------:R-:W-:Y:S02]  /*1300*/  HADD2.F32 R141, -RZ, R19.reuse.H0_H0 ;  /* 0x20000013ff8d7230 */ /* 0x100fe40000004100 */
[----:B------:R-:W-:Y:S02]  /*1310*/  HADD2.F32 R137, -RZ, R19.H1_H1 ;  /* 0x30000013ff897230 */ /* 0x000fe40000004100 */
[--C-:B------:R-:W-:Y:S02]  /*1320*/  HADD2.F32 R11, -RZ, R15.reuse.H0_H0 ;  /* 0x2000000fff0b7230 */ /* 0x100fe40000004100 */
[----:B------:R-:W-:-:S02]  /*1330*/  HADD2.F32 R12, -RZ, R15.H1_H1 ;  /* 0x3000000fff0c7230 */ /* 0x000fc40000004100 */
[--C-:B------:R-:W-:Y:S02]  /*1340*/  HADD2.F32 R13, -RZ, R20.reuse.H0_H0 ;  /* 0x20000014ff0d7230 */ /* 0x100fe40000004100 */
        /* <DEDUP_REMOVED lines=75> */
[----:B------:R-:W-:Y:S02]  /*1800*/  HADD2.F32 R243, -RZ, R234.H1_H1 ;  /* 0x300000eafff37230 */ /* 0x000fe40000004100 */
[----:B------:R-:W-:-:S02]  /*1810*/  HADD2.F32 R239, -RZ, R235.H0_H0 ;  /* 0x200000ebffef7230 */ /* 0x000fc40000004100 */
[----:B------:R-:W-:Y:S02]  /*1820*/  HADD2.F32 R241, -RZ, R58.H1_H1 ;  /* 0x3000003afff17230 */ /* 0x000fe40000004100 */
[--C-:B------:R-:W-:Y:S02]  /*1830*/  HADD2.F32 R237, -RZ, R59.reuse.H0_H0 ;  /* 0x2000003bffed7230 */ /* 0x100fe40000004100 */
[----:B------:R-:W-:Y:S02]  /*1840*/  HADD2.F32 R233, -RZ, R59.H1_H1 ;  /* 0x3000003bffe97230 */ /* 0x000fe40000004100 */
[----:B------:R-:W-:Y:S02]  /*1850*/  HADD2.F32 R232, -RZ, R228.H0_H0 ;  /* 0x200000e4ffe87230 */ /* 0x000fe40000004100 */
[----:B------:R-:W-:Y:S02]  /*1860*/  HADD2.F32 R207, -RZ, R203.H0_H0 ;  /* 0x200000cbffcf7230 */ /* 0x000fe40000004100 */
[----:B------:R-:W-:-:S02]  /*1870*/  HADD2.F32 R182, -RZ, R178.H0_H0 ;  /* 0x200000b2ffb67230 */ /* 0x000fc40000004100 */
[----:B------:R-:W-:Y:S02]  /*1880*/  HADD2.F32 R171, -RZ, R167.H0_H0 ;  /* 0x200000a7ffab7230 */ /* 0x000fe40000004100 */
[----:B------:R-:W-:Y:S02]  /*1890*/  HADD2.F32 R150, -RZ, R146.H0_H0 ;  /* 0x20000092ff967230 */ /* 0x000fe40000004100 */
[--C-:B------:R-:W-:Y:S02]  /*18a0*/  HADD2.F32 R47, -RZ, R53.reuse.H0_H0 ;  /* 0x20000035ff2f7230 */ /* 0x100fe40000004100 */
[----:B------:R-:W-:Y:S02]  /*18b0*/  HADD2.F32 R48, -RZ, R53.H1_H1 ;  /* 0x30000035ff307230 */ /* 0x000fe40000004100 */
[--C-:B------:R-:W-:Y:S02]  /*18c0*/  HADD2.F32 R49, -RZ, R54.reuse.H0_H0 ;  /* 0x20000036ff317230 */ /* 0x100fe40000004100 */
[----:B------:R-:W-:-:S02]  /*18d0*/  HADD2.F32 R50, -RZ, R54.H1_H1 ;  /* 0x30000036ff327230 */ /* 0x000fc40000004100 */
[--C-:B------:R-:W-:Y:S02]  /*18e0*/  HADD2.F32 R51, -RZ, R55.reuse.H0_H0 ;  /* 0x20000037ff337230 */ /* 0x100fe40000004100 */
[----:B------:R-:W-:Y:S02]  /*18f0*/  HADD2.F32 R52, -RZ, R55.H1_H1 ;  /* 0x30000037ff347230 */ /* 0x000fe40000004100 */
[----:B------:R-:W-:Y:S02]  /*1900*/  HADD2.F32 R244, -RZ, R74.H1_H1 ;  /* 0x3000004afff47230 */ /* 0x000fe40000004100 */
[--C-:B------:R-:W-:Y:S02]  /*1910*/  HADD2.F32 R240, -RZ, R75.reuse.H0_H0 ;  /* 0x2000004bfff07230 */ /* 0x100fe40000004100 */
[----:B------:R-:W-:Y:S02]  /*1920*/  HADD2.F32 R236, -RZ, R75.H1_H1 ;  /* 0x3000004bffec7230 */ /* 0x000fe40000004100 */
[----:B------:R-:W-:-:S02]  /*1930*/  HADD2.F32 R235, -RZ, R235.H1_H1 ;  /* 0x300000ebffeb7230 */ /* 0x000fc40000004100 */
[----:B------:R-:W-:Y:S02]  /*1940*/  HADD2.F32 R242, -RZ, R70.H1_H1 ;  /* 0x30000046fff27230 */ /* 0x000fe40000004100 */
[--C-:B------:R-:W-:Y:S02]  /*1950*/  HADD2.F32 R238, -RZ, R71.reuse.H0_H0 ;  /* 0x20000047ffee7230 */ /* 0x100fe40000004100 */
[----:B------:R-:W-:Y:S02]  /*1960*/  HADD2.F32 R234, -RZ, R71.H1_H1 ;  /* 0x30000047ffea7230 */ /* 0x000fe40000004100 */
[----:B------:R-:W-:Y:S02]  /*1970*/  HADD2.F32 R228, -RZ, R228.H1_H1 ;  /* 0x300000e4ffe47230 */ /* 0x000fe40000004100 */
[----:B------:R-:W-:Y:S02]  /*1980*/  HADD2.F32 R203, -RZ, R203.H1_H1 ;  /* 0x300000cbffcb7230 */ /* 0x000fe40000004100 */
[----:B------:R-:W-:-:S02]  /*1990*/  HADD2.F32 R178, -RZ, R178.H1_H1 ;  /* 0x300000b2ffb27230 */ /* 0x000fc40000004100 */
[----:B------:R-:W-:Y:S02]  /*19a0*/  HADD2.F32 R167, -RZ, R167.H1_H1 ;  /* 0x300000a7ffa77230 */ /* 0x000fe40000004100 */
        /* <DEDUP_REMOVED lines=16> */
[----:B------:R-:W-:-:S07]  /*1ab0*/  HADD2.F32 R84, -RZ, R63.H1_H1 ;  /* 0x3000003fff547230 */ /* 0x000fce0000004100 */
.L_x_4359:
        /* <DEDUP_REMOVED lines=24> */
[----:B--2---:R-:W-:-:S12]  /*1c40*/  HADD2.F32 R86, -RZ, R72.H0_H0 ;  /* 0x20000048ff567230 */ /* 0x004fd80000004100 */
[----:B------:R-:W-:Y:S05]  /*1c50*/  @P3 BRA `(.L_x_4144) ;  /* 0x0000000000203947 */ /* 0x000fea0003800000 */
[----:B------:R-:W-:-:S04]  /*1c60*/  ISETP.NE.U32.AND P4, PT, RZ, UR10, PT ;  /* 0x0000000aff007c0c */ /* 0x000fc8000bf85070 */
[----:B------:R-:W-:-:S13]  /*1c70*/  ISETP.NE.AND.EX P4, PT, RZ, UR11, PT, P4 ;  /* 0x0000000bff007c0c */ /* 0x000fda000bf85340 */
[----:B------:R-:W-:Y:S05]  /*1c80*/  @P4 BRA `(.L_x_4145) ;  /* 0x0000000000084947 */ /* 0x000fea0003800000 */
[----:B------:R-:W-:Y:S05]  /*1c90*/  @P0 BRA `(.L_x_4146) ;  /* 0x0000000000200947 */ /* 0x000fea0003800000 */
[----:B------:R-:W-:Y:S05]  /*1ca0*/  BRA `(.L_x_4147) ;  /* 0x0000000000247947 */ /* 0x000fea0003800000 */
.L_x_4145:
[----:B-----5:R-:W-:-:S05]  /*1cb0*/  HADD2.F32 R93, -RZ, R64.H0_H0 ;  /* 0x20000040ff5d7230 */ /* 0x020fca0000004100 */
[----:B------:R-:W-:Y:S01]  /*1cc0*/  FADD.FTZ R86, R93, R86 ;  /* 0x000000565d567221 */ /* 0x000fe20000010000 */
[----:B------:R-:W-:Y:S06]  /*1cd0*/  BRA `(.L_x_4146) ;  /* 0x0000000000107947 */ /* 0x000fec0003800000 */
.L_x_4144:
[----:B-----5:R-:W-:-:S05]  /*1ce0*/  HADD2.F32 R93, -RZ, R68.H0_H0 ;  /* 0x20000044ff5d7230 */ /* 0x020fca0000004100 */
[----:B------:R-:W-:Y:S01]  /*1cf0*/  FADD.FTZ R86, R93, R86 ;  /* 0x000000565d567221 */ /* 0x000fe20000010000 */
[----:B------:R-:W-:-:S05]  /*1d00*/  @P2 HADD2.F32 R93, -RZ, R64.H0_H0 ;  /* 0x20000040ff5d2230 */ /* 0x000fca0000004100 */
[----:B------:R-:W-:-:S07]  /*1d10*/  @P2 FADD.FTZ R86, R93, R86 ;  /* 0x000000565d562221 */ /* 0x000fce0000010000 */
.L_x_4146:
[----:B------:R-:W-:-:S04]  /*1d20*/  F2FP.F16.F32.PACK_AB R93, RZ, R86 ;  /* 0x00000056ff5d723e */ /* 0x000fc800000000ff */
[----:B------:R-:W-:-:S07]  /*1d30*/  PRMT R60, R93, 0x7610, R60 ;  /* 0x000076105d3c7816 */ /* 0x000fce000000003c */
.L_x_4147:
[----:B------:R-:W-:Y:S01]  /*1d40*/  HADD2.F32 R93, -RZ, R72.H1_H1 ;  /* 0x30000048ff5d7230 */ /* 0x000fe20000004100 */
[----:B------:R-:W-:Y:S06]  /*1d50*/  @P3 BRA `(.L_x_4148) ;  /* 0x0000000000203947 */ /* 0x000fec0003800000 */
[----:B------:R-:W-:-:S04]  /*1d60*/  ISETP.NE.U32.AND P4, PT, RZ, UR10, PT ;  /* 0x0000000aff007c0c */ /* 0x000fc8000bf85070 */
[----:B------:R-:W-:-:S13]  /*1d70*/  ISETP.NE.AND.EX P4, PT, RZ, UR11, PT, P4 ;  /* 0x0000000bff007c0c */ /* 0x000fda000bf85340 */
[----:B------:R-:W-:Y:S05]  /*1d80*/  @P4 BRA `(.L_x_4149) ;  /* 0x0000000000084947 */ /* 0x000fea0003800000 */
[----:B------:R-:W-:Y:S05]  /*1d90*/  @P0 BRA `(.L_x_4150) ;  /* 0x0000000000200947 */ /* 0x000fea0003800000 */
[----:B------:R-:W-:Y:S05]  /*1da0*/  BRA `(.L_x_4151) ;  /* 0x0000000000247947 */ /* 0x000fea0003800000 */
.L_x_4149:
[----:B-----5:R-:W-:-:S05]  /*1db0*/  HADD2.F32 R72, -RZ, R64.H1_H1 ;  /* 0x30000040ff487230 */ /* 0x020fca0000004100 */
[----:B------:R-:W-:Y:S01]  /*1dc0*/  FADD.FTZ R93, R72, R93 ;  /* 0x0000005d485d7221 */ /* 0x000fe20000010000 */
[----:B------:R-:W-:Y:S06]  /*1dd0*/  BRA `(.L_x_4150) ;  /* 0x0000000000107947 */ /* 0x000fec0003800000 */
.L_x_4148:
[----:B-----5:R-:W-:-:S05]  /*1de0*/  HADD2.F32 R72, -RZ, R68.H1_H1 ;  /* 0x30000044ff487230 */ /* 0x020fca0000004100 */
[----:B------:R-:W-:Y:S01]  /*1df0*/  FADD.FTZ R93, R72, R93 ;  /* 0x0000005d485d7221 */ /* 0x000fe20000010000 */
[----:B------:R-:W-:-:S05]  /*1e00*/  @P2 HADD2.F32 R72, -RZ, R64.H1_H1 ;  /* 0x30000040ff482230 */ /* 0x000fca0000004100 */
[----:B------:R-:W-:-:S07]  /*1e10*/  @P2 FADD.FTZ R93, R72, R93 ;  /* 0x0000005d485d2221 */ /* 0x000fce0000010000 */
.L_x_4150:
[----:B------:R-:W-:-:S04]  /*1e20*/  F2FP.F16.F32.PACK_AB R72, RZ, R93 ;  /* 0x0000005dff48723e */ /* 0x000fc800000000ff */
[----:B------:R-:W-:-:S07]  /*1e30*/  PRMT R60, R60, 0x5410, R72 ;  /* 0x000054103c3c7816 */ /* 0x000fce0000000048 */
.L_x_4151:
[----:B------:R-:W-:Y:S01]  /*1e40*/  HADD2.F32 R94, -RZ, R73.H0_H0 ;  /* 0x20000049ff5e7230 */ /* 0x000fe20000004100 */
[----:B------:R-:W-:Y:S06]  /*1e50*/  @P3 BRA `(.L_x_4152) ;  /* 0x0000000000203947 */ /* 0x000fec0003800000 */
[----:B------:R-:W-:-:S04]  /*1e60*/  ISETP.NE.U32.AND P4, PT, RZ, UR10, PT ;  /* 0x0000000aff007c0c */ /* 0x000fc8000bf85070 */
[----:B------:R-:W-:-:S13]  /*1e70*/  ISETP.NE.AND.EX P4, PT, RZ, UR11, PT, P4 ;  /* 0x0000000bff007c0c */ /* 0x000fda000bf85340 */
[----:B------:R-:W-:Y:S05]  /*1e80*/  @P4 BRA `(.L_x_4153) ;  /* 0x0000000000084947 */ /* 0x000fea0003800000 */
[----:B------:R-:W-:Y:S05]  /*1e90*/  @P0 BRA `(.L_x_4154) ;  /* 0x0000000000200947 */ /* 0x000fea0003800000 */
[----:B------:R-:W-:Y:S05]  /*1ea0*/  BRA `(.L_x_4155) ;  /* 0x0000000000247947 */ /* 0x000fea0003800000 */
.L_x_4153:
[----:B-----5:R-:W-:-:S05]  /*1eb0*/  HADD2.F32 R72, -RZ, R65.H0_H0 ;  /* 0x20000041ff487230 */ /* 0x020fca0000004100 */
[----:B------:R-:W-:Y:S01]  /*1ec0*/  FADD.FTZ R94, R72, R94 ;  /* 0x0000005e485e7221 */ /* 0x000fe20000010000 */
[----:B------:R-:W-:Y:S06]  /*1ed0*/  BRA `(.L_x_4154) ;  /* 0x0000000000107947 */ /* 0x000fec0003800000 */
.L_x_4152:
[----:B-----5:R-:W-:-:S05]  /*1ee0*/  HADD2.F32 R72, -RZ, R69.H0_H0 ;  /* 0x20000045ff487230 */ /* 0x020fca0000004100 */
[----:B------:R-:W-:Y:S01]  /*1ef0*/  FADD.FTZ R94, R72, R94 ;  /* 0x0000005e485e7221 */ /* 0x000fe20000010000 */
[----:B------:R-:W-:-:S05]  /*1f00*/  @P2 HADD2.F32 R72, -RZ, R65.H0_H0 ;  /* 0x20000041ff482230 */ /* 0x000fca0000004100 */
[----:B------:R-:W-:-:S07]  /*1f10*/  @P2 FADD.FTZ R94, R72, R94 ;  /* 0x0000005e485e2221 */ /* 0x000fce0000010000 */
.L_x_4154:
[----:B------:R-:W-:-:S04]  /*1f20*/  F2FP.F16.F32.PACK_AB R72, RZ, R94 ;  /* 0x0000005eff48723e */ /* 0x000fc800000000ff */
[----:B------:R-:W-:-:S07]  /*1f30*/  PRMT R61, R72, 0x7610, R61 ;  /* 0x00007610483d7816 */ /* 0x000fce000000003d */
.L_x_4155:
[----:B------:R-:W-:Y:S01]  /*1f40*/  HADD2.F32 R105, -RZ, R73.H1_H1 ;  /* 0x30000049ff697230 */ /* 0x000fe20000004100 */
[----:B------:R-:W-:Y:S06]  /*1f50*/  @P3 BRA `(.L_x_4156) ;  /* 0x0000000000203947 */ /* 0x000fec0003800000 */
[----:B------:R-:W-:-:S04]  /*1f60*/  ISETP.NE.U32.AND P4, PT, RZ, UR10, PT ;  /* 0x0000000aff007c0c */ /* 0x000fc8000bf85070 */
[----:B------:R-:W-:-:S13]  /*1f70*/  ISETP.NE.AND.EX P4, PT, RZ, UR11, PT, P4 ;  /* 0x0000000bff007c0c */ /* 0x000fda000bf85340 */
[----:B------:R-:W-:Y:S05]  /*1f80*/  @P4 BRA `(.L_x_4157) ;  /* 0x0000000000084947 */ /* 0x000fea0003800000 */
[----:B------:R-:W-:Y:S05]  /*1f90*/  @P0 BRA `(.L_x_4158) ;  /* 0x0000000000200947 */ /* 0x000fea0003800000 */
[----:B------:R-:W-:Y:S05]  /*1fa0*/  BRA `(.L_x_4159) ;  /* 0x0000000000247947 */ /* 0x000fea0003800000 */
.L_x_4157:
[----:B-----5:R-:W-:-:S05]  /*1fb0*/  HADD2.F32 R72, -RZ, R65.H1_H1 ;  /* 0x30000041ff487230 */ /* 0x020fca0000004100 */
[----:B------:R-:W-:Y:S01]  /*1fc0*/  FADD.FTZ R105, R72, R105 ;  /* 0x0000006948697221 */ /* 0x000fe20000010000 */
[----:B------:R-:W-:Y:S06]  /*1fd0*/  BRA `(.L_x_4158) ;  /* 0x0000000000107947 */ /* 0x000fec0003800000 */
.L_x_4156:
[----:B-----5:R-:W-:-:S05]  /*1fe0*/  HADD2.F32 R72, -RZ, R69.H1_H1 ;  /* 0x30000045ff487230 */ /* 0x020fca0000004100 */
[----:B------:R-:W-:Y:S01]  /*1ff0*/  FADD.FTZ R105, R72, R105 ;  /* 0x0000006948697221 */ /* 0x000fe20000010000 */
[----:B------:R-:W-:-:S05]  /*2000*/  @P2 HADD2.F32 R72, -RZ, R65.H1_H1 ;  /* 0x30000041ff482230 */ /* 0x000fca0000004100 */
[----:B------:R-:W-:-:S07]  /*2010*/  @P2 FADD.FTZ R105, R72, R105 ;  /* 0x0000006948692221 */ /* 0x000fce0000010000 */
.L_x_4158:
[----:B------:R-:W-:-:S04]  /*2020*/  F2FP.F16.F32.PACK_AB R72, RZ, R105 ;  /* 0x00000069ff48723e */ /* 0x000fc800000000ff */
[----:B------:R-:W-:-:S07]  /*2030*/  PRMT R61, R61, 0x5410, R72 ;  /* 0x000054103d3d7816 */ /* 0x000fce0000000048 */
.L_x_4159:
[----:B------:R-:W-:Y:S01]  /*2040*/  HADD2.F32 R106, -RZ, R74.H0_H0 ;  /* 0x2000004aff6a7230 */ /* 0x000fe20000004100 */
[----:B------:R-:W-:Y:S06]  /*2050*/  @P3 BRA `(.L_x_4160) ;  /* 0x0000000000203947 */ /* 0x000fec0003800000 */
[----:B------:R-:W-:-:S04]  /*2060*/  ISETP.NE.U32.AND P4, PT, RZ, UR10, PT ;  /* 0x0000000aff007c0c */ /* 0x000fc8000bf85070 */
[----:B------:R-:W-:-:S13]  /*2070*/  ISETP.NE.AND.EX P4, PT, RZ, UR11, PT, P4 ;  /* 0x0000000bff007c0c */ /* 0x000fda000bf85340 */
[----:B------:R-:W-:Y:S05]  /*2080*/  @P4 BRA `(.L_x_4161) ;  /* 0x0000000000084947 */ /* 0x000fea0003800000 */
[----:B------:R-:W-:Y:S05]  /*2090*/  @P0 BRA `(.L_x_4162) ;  /* 0x0000000000200947 */ /* 0x000fea0003800000 */
[----:B------:R-:W-:Y:S05]  /*20a0*/  BRA `(.L_x_4163) ;  /* 0x0000000000247947 */ /* 0x000fea0003800000 */
.L_x_4161:
[----:B-----5:R-:W-:-:S05]  /*20b0*/  HADD2.F32 R72, -RZ, R66.H0_H0 ;  /* 0x20000042ff487230 */ /* 0x020fca0000004100 */
[----:B------:R-:W-:Y:S01]  /*20c0*/  FADD.FTZ R106, R72, R106 ;  /* 0x0000006a486a7221 */ /* 0x000fe20000010000 */
[----:B------:R-:W-:Y:S06]  /*20d0*/  BRA `(.L_x_4162) ;  /* 0x0000000000107947 */ /* 0x000fec0003800000 */
.L_x_4160:
[----:B-----5:R-:W-:-:S05]  /*20e0*/  HADD2.F32 R72, -RZ, R70.H0_H0 ;  /* 0x20000046ff487230 */ /* 0x020fca0000004100 */
[----:B------:R-:W-:Y:S01]  /*20f0*/  FADD.FTZ R106, R72, R106 ;  /* 0x0000006a486a7221 */ /* 0x000fe20000010000 */
[----:B------:R-:W-:-:S05]  /*2100*/  @P2 HADD2.F32 R72, -RZ, R66.H0_H0 ;  /* 0x20000042ff482230 */ /* 0x000fca0000004100 */
[----:B------:R-:W-:-:S07]  /*2110*/  @P2 FADD.FTZ R106, R72, R106 ;  /* 0x0000006a486a2221 */ /* 0x000fce0000010000 */
.L_x_4162:
[----:B------:R-:W-:-:S04]  /*2120*/  F2FP.F16.F32.PACK_AB R72, RZ, R106 ;  /* 0x0000006aff48723e */ /* 0x000fc800000000ff */
[----:B------:R-:W-:-:S07]  /*2130*/  PRMT R62, R72, 0x7610, R62 ;  /* 0x00007610483e7816 */ /* 0x000fce000000003e */
.L_x_4163:
[----:B------:R-:W-:Y:S01]  /*2140*/  HADD2.F32 R117, -RZ, R74.H1_H1 ;  /* 0x3000004aff757230 */ /* 0x000fe20000004100 */
[----:B------:R-:W-:Y:S06]  /*2150*/  @P3 BRA `(.L_x_4164) ;  /* 0x0000000000203947 */ /* 0x000fec0003800000 */
[----:B------:R-:W-:-:S04]  /*2160*/  ISETP.NE.U32.AND P4, PT, RZ, UR10, PT ;  /* 0x0000000aff007c0c */ /* 0x000fc8000bf85070 */
[----:B------:R-:W-:-:S13]  /*2170*/  ISETP.NE.AND.EX P4, PT, RZ, UR11, PT, P4 ;  /* 0x0000000bff007c0c */ /* 0x000fda000bf85340 */
[----:B------:R-:W-:Y:S05]  /*2180*/  @P4 BRA `(.L_x_4165) ;  /* 0x0000000000084947 */ /* 0x000fea0003800000 */
[----:B------:R-:W-:Y:S05]  /*2190*/  @P0 BRA `(.L_x_4166) ;  /* 0x0000000000200947 */ /* 0x000fea0003800000 */
[----:B------:R-:W-:Y:S05]  /*21a0*/  BRA `(.L_x_4167) ;  /* 0x0000000000247947 */ /* 0x000fea0003800000 */
.L_x_4165:
[----:B-----5:R-:W-:-:S05]  /*21b0*/  HADD2.F32 R72, -RZ, R66.H1_H1 ;  /* 0x30000042ff487230 */ /* 0x020fca0000004100 */
[----:B------:R-:W-:Y:S01]  /*21c0*/  FADD.FTZ R117, R72, R117 ;  /* 0x0000007548757221 */ /* 0x000fe20000010000 */
[----:B------:R-:W-:Y:S06]  /*21d0*/  BRA `(.L_x_4166) ;  /* 0x0000000000107947 */ /* 0x000fec0003800000 */
.L_x_4164:
[----:B-----5:R-:W-:-:S05]  /*21e0*/  HADD2.F32 R72, -RZ, R70.H1_H1 ;  /* 0x30000046ff487230 */ /* 0x020fca0000004100 */
[----:B------:R-:W-:Y:S01]  /*21f0*/  FADD.FTZ R117, R72, R117 ;  /* 0x0000007548757221 */ /* 0x000fe20000010000 */
[----:B------:R-:W-:-:S05]  /*2200*/  @P2 HADD2.F32 R72, -RZ, R66.H1_H1 ;  /* 0x30000042ff482230 */ /* 0x000fca0000004100 */
[----:B------:R-:W-:-:S07]  /*2210*/  @P2 FADD.FTZ R117, R72, R117 ;  /* 0x0000007548752221 */ /* 0x000fce0000010000 */
.L_x_4166:
[----:B------:R-:W-:-:S04]  /*2220*/  F2FP.F16.F32.PACK_AB R72, RZ, R117 ;  /* 0x00000075ff48723e */ /* 0x000fc800000000ff */
[----:B------:R-:W-:-:S07]  /*2230*/  PRMT R62, R62, 0x5410, R72 ;  /* 0x000054103e3e7816 */ /* 0x000fce0000000048 */
.L_x_4167:
[----:B------:R-:W-:Y:S01]  /*2240*/  HADD2.F32 R118, -RZ, R75.H0_H0 ;  /* 0x2000004bff767230 */ /* 0x000fe20000004100 */
[----:B------:R-:W-:Y:S06]  /*2250*/  @P3 BRA `(.L_x_4168) ;  /* 0x0000000000203947 */ /* 0x000fec0003800000 */
[----:B------:R-:W-:-:S04]  /*2260*/  ISETP.NE.U32.AND P4, PT, RZ, UR10, PT ;  /* 0x0000000aff007c0c */ /* 0x000fc8000bf85070 */
[----:B------:R-:W-:-:S13]  /*2270*/  ISETP.NE.AND.EX P4, PT, RZ, UR11, PT, P4 ;  /* 0x0000000bff007c0c */ /* 0x000fda000bf85340 */
[----:B------:R-:W-:Y:S05]  /*2280*/  @P4 BRA `(.L_x_4169) ;  /* 0x0000000000084947 */ /* 0x000fea0003800000 */
[----:B------:R-:W-:Y:S05]  /*2290*/  @P0 BRA `(.L_x_4170) ;  /* 0x0000000000200947 */ /* 0x000fea0003800000 */
[----:B------:R-:W-:Y:S05]  /*22a0*/  BRA `(.L_x_4171) ;  /* 0x0000000000247947 */ /* 0x000fea0003800000 */
.L_x_4169:
[----:B-----5:R-:W-:-:S05]  /*22b0*/  HADD2.F32 R72, -RZ, R67.H0_H0 ;  /* 0x20000043ff487230 */ /* 0x020fca0000004100 */
[----:B------:R-:W-:Y:S01]  /*22c0*/  FADD.FTZ R118, R72, R118 ;  /* 0x0000007648767221 */ /* 0x000fe20000010000 */
[----:B------:R-:W-:Y:S06]  /*22d0*/  BRA `(.L_x_4170) ;  /* 0x0000000000107947 */ /* 0x000fec0003800000 */
.L_x_4168:
[----:B-----5:R-:W-:-:S05]  /*22e0*/  HADD2.F32 R72, -RZ, R71.H0_H0 ;  /* 0x20000047ff487230 */ /* 0x020fca0000004100 */
[----:B------:R-:W-:Y:S01]  /*22f0*/  FADD.FTZ R118, R72, R118 ;  /* 0x0000007648767221 */ /* 0x000fe20000010000 */
[----:B------:R-:W-:-:S05]  /*2300*/  @P2 HADD2.F32 R72, -RZ, R67.H0_H0 ;  /* 0x20000043ff482230 */ /* 0x000fca0000004100 */
[----:B------:R-:W-:-:S07]  /*2310*/  @P2 FADD.FTZ R118, R72, R118 ;  /* 0x0000007648762221 */ /* 0x000fce0000010000 */
.L_x_4170:
[----:B------:R-:W-:-:S04]  /*2320*/  F2FP.F16.F32.PACK_AB R72, RZ, R118 ;  /* 0x00000076ff48723e */ /* 0x000fc800000000ff */
[----:B------:R-:W-:-:S07]  /*2330*/  PRMT R63, R72, 0x7610, R63 ;  /* 0x00007610483f7816 */ /* 0x000fce000000003f */
.L_x_4171:
[----:B------:R-:W-:Y:S01]  /*2340*/  HADD2.F32 R129, -RZ, R75.H1_H1 ;  /* 0x3000004bff817230 */ /* 0x000fe20000004100 */
[----:B------:R-:W-:Y:S06]  /*2350*/  @P3 BRA `(.L_x_4172) ;  /* 0x0000000000203947 */ /* 0x000fec0003800000 */
[----:B------:R-:W-:-:S04]  /*2360*/  ISETP.NE.U32.AND P2, PT, RZ, UR10, PT ;  /* 0x0000000aff007c0c */ /* 0x000fc8000bf45070 */
[----:B------:R-:W-:-:S13]  /*2370*/  ISETP.NE.AND.EX P2, PT, RZ, UR11, PT, P2 ;  /* 0x0000000bff007c0c */ /* 0x000fda000bf45320 */
[----:B------:R-:W-:Y:S05]  /*2380*/  @P2 BRA `(.L_x_4173) ;  /* 0x0000000000082947 */ /* 0x000fea0003800000 */
[----:B------:R-:W-:Y:S05]  /*2390*/  @P0 BRA `(.L_x_4174) ;  /* 0x0000000000200947 */ /* 0x000fea0003800000 */
[----:B------:R-:W-:Y:S05]  /*23a0*/  BRA `(.L_x_4175) ;  /* 0x0000000000247947 */ /* 0x000fea0003800000 */
.L_x_4173:
[----:B-----5:R-:W-:-:S05]  /*23b0*/  HADD2.F32 R72, -RZ, R67.H1_H1 ;  /* 0x30000043ff487230 */ /* 0x020fca0000004100 */
[----:B------:R-:W-:Y:S01]  /*23c0*/  FADD.FTZ R129, R72, R129 ;  /* 0x0000008148817221 */ /* 0x000fe20000010000 */
[----:B------:R-:W-:Y:S06]  /*23d0*/  BRA `(.L_x_4174) ;  /* 0x0000000000107947 */ /* 0x000fec0003800000 */
.L_x_4172:
[----:B-----5:R-:W-:-:S05]  /*23e0*/  HADD2.F32 R72, -RZ, R71.H1_H1 ;  /* 0x30000047ff487230 */ /* 0x020fca0000004100 */
[----:B------:R-:W-:Y:S01]  /*23f0*/  FADD.FTZ R129, R72, R129 ;  /* 0x0000008148817221 */ /* 0x000fe20000010000 */
[----:B------:R-:W-:-:S05]  /*2400*/  @P2 HADD2.F32 R72, -RZ, R67.H1_H1 ;  /* 0x30000043ff482230 */ /* 0x000fca0000004100 */
[----:B------:R-:W-:-:S07]  /*2410*/  @P2 FADD.FTZ R129, R72, R129 ;  /* 0x0000008148812221 */ /* 0x000fce0000010000 */
.L_x_4174:
[----:B------:R-:W-:-:S04]  /*2420*/  F2FP.F16.F32.PACK_AB R72, RZ, R129 ;  /* 0x00000081ff48723e */ /* 0x000fc800000000ff */
[----:B------:R-:W-:-:S07]  /*2430*/  PRMT R63, R63, 0x5410, R72 ;  /* 0x000054103f3f7816 */ /* 0x000fce0000000048 */
.L_x_4175:
[----:B------:R-:W0:Y:S01]  /*2440*/  @P0 LDC.64 R72, c[0x0][0x238] ;  /* 0x00008e00ff480b82 */ /* 0x000e220000000a00 */
[C---:B------:R-:W-:Y:S02]  /*2450*/  IADD3 R134, R92.reuse, 0x20, RZ ;  /* 0x000000205c867810 */ /* 0x040fe40007ffe0ff */
[----:B0-----:R-:W-:-:S04]  /*2460*/  @P0 LEA R72, P2, R92, R72, 0x4 ;  /* 0x000000485c480211 */ /* 0x001fc800078420ff */
[----:B------:R-:W-:-:S05]  /*2470*/  @P0 LEA.HI.X R73, R92, R73, RZ, 0x4, P2 ;  /* 0x000000495c490211 */ /* 0x000fca00010f24ff */
[----:B------:R0:W-:Y:S04]  /*2480*/  @P0 STG.E.128 desc[UR4][R72.64], R60 ;  /* 0x0000003c48000986 */ /* 0x0001e8000c101d04 */
.L_x_4143:
[----:B------:R-:W-:Y:S05]  /*2490*/  BSYNC B0 ;  /* 0x0000000000007941 */ /* 0x000fea0003800000 */
.L_x_4142:
        /* <DEDUP_REMOVED lines=25> */
.L_x_4179:
[----:B-----5:R-:W-:-:S05]  /*2630*/  HADD2.F32 R95, -RZ, R64.H0_H0 ;  /* 0x20000040ff5f7230 */ /* 0x020fca0000004100 */
[----:B------:R-:W-:Y:S01]  /*2640*/  FADD.FTZ R87, R95, R87 ;  /* 0x000000575f577221 */ /* 0x000fe20000010000 */
[----:B------:R-:W-:Y:S06]  /*2650*/  BRA `(.L_x_4180) ;  /* 0x0000000000107947 */ /* 0x000fec0003800000 */
.L_x_4178:
[----:B-----5:R-:W-:-:S05]  /*2660*/  HADD2.F32 R95, -RZ, R68.H0_H0 ;  /* 0x20000044ff5f7230 */ /* 0x020fca0000004100 */
[----:B------:R-:W-:Y:S01]  /*2670*/  FADD.FTZ R87, R95, R87 ;  /* 0x000000575f577221 */ /* 0x000fe20000010000 */
[----:B------:R-:W-:-:S05]  /*2680*/  @P2 HADD2.F32 R95, -RZ, R64.H0_H0 ;  /* 0x20000040ff5f2230 */ /* 0x000fca0000004100 */
[----:B------:R-:W-:-:S07]  /*2690*/  @P2 FADD.FTZ R87, R95, R87 ;  /* 0x000000575f572221 */ /* 0x000fce0000010000 */
.L_x_4180:
[----:B------:R-:W-:-:S04]  /*26a0*/  F2FP.F16.F32.PACK_AB R95, RZ, R87 ;  /* 0x00000057ff5f723e */ /* 0x000fc800000000ff */
[----:B------:R-:W-:-:S07]  /*26b0*/  PRMT R60, R95, 0x7610, R60 ;  /* 0x000076105f3c7816 */ /* 0x000fce000000003c */
.L_x_4181:
[----:B------:R-:W-:Y:S01]  /*26c0*/  HADD2.F32 R95, -RZ, R72.H1_H1 ;  /* 0x30000048ff5f7230 */ /* 0x000fe20000004100 */
[----:B------:R-:W-:Y:S06]  /*26d0*/  @P3 BRA `(.L_x_4182) ;  /* 0x0000000000203947 */ /* 0x000fec0003800000 */
[----:B------:R-:W-:-:S04]  /*26e0*/  ISETP.NE.U32.AND P4, PT, RZ, UR10, PT ;  /* 0x0000000aff007c0c */ /* 0x000fc8000bf85070 */
[----:B------:R-:W-:-:S13]  /*26f0*/  ISETP.NE.AND.EX P4, PT, RZ, UR11, PT, P4 ;  /* 0x0000000bff007c0c */ /* 0x000fda000bf85340 */
[----:B------:R-:W-:Y:S05]  /*2700*/  @P4 BRA `(.L_x_4183) ;  /* 0x0000000000084947 */ /* 0x000fea0003800000 */
[----:B------:R-:W-:Y:S05]  /*2710*/  @P0 BRA `(.L_x_4184) ;  /* 0x0000000000200947 */ /* 0x000fea0003800000 */
[----:B------:R-:W-:Y:S05]  /*2720*/  BRA `(.L_x_4185) ;  /* 0x0000000000247947 */ /* 0x000fea0003800000 */
.L_x_4183:
[----:B-----5:R-:W-:-:S05]  /*2730*/  HADD2.F32 R72, -RZ, R64.H1_H1 ;  /* 0x30000040ff487230 */ /* 0x020fca0000004100 */
[----:B------:R-:W-:Y:S01]  /*2740*/  FADD.FTZ R95, R72, R95 ;  /* 0x0000005f485f7221 */ /* 0x000fe20000010000 */
[----:B------:R-:W-:Y:S06]  /*2750*/  BRA `(.L_x_4184) ;  /* 0x0000000000107947 */ /* 0x000fec0003800000 */
.L_x_4182:
[----:B-----5:R-:W-:-:S05]  /*2760*/  HADD2.F32 R72, -RZ, R68.H1_H1 ;  /* 0x30000044ff487230 */ /* 0x020fca0000004100 */
[----:B------:R-:W-:Y:S01]  /*2770*/  FADD.FTZ R95, R72, R95 ;  /* 0x0000005f485f7221 */ /* 0x000fe20000010000 */
[----:B------:R-:W-:-:S05]  /*2780*/  @P2 HADD2.F32 R72, -RZ, R64.H1_H1 ;  /* 0x30000040ff482230 */ /* 0x000fca0000004100 */
[----:B------:R-:W-:-:S07]  /*2790*/  @P2 FADD.FTZ R95, R72, R95 ;  /* 0x0000005f485f2221 */ /* 0x000fce0000010000 */
.L_x_4184:
[----:B------:R-:W-:-:S04]  /*27a0*/  F2FP.F16.F32.PACK_AB R72, RZ, R95 ;  /* 0x0000005fff48723e */ /* 0x000fc800000000ff */
[----:B------:R-:W-:-:S07]  /*27b0*/  PRMT R60, R60, 0x5410, R72 ;  /* 0x000054103c3c7816 */ /* 0x000fce0000000048 */
.L_x_4185:
[----:B------:R-:W-:Y:S01]  /*27c0*/  HADD2.F32 R96, -RZ, R73.H0_H0 ;  /* 0x20000049ff607230 */ /* 0x000fe20000004100 */
[----:B------:R-:W-:Y:S06]  /*27d0*/  @P3 BRA `(.L_x_4186) ;  /* 0x0000000000203947 */ /* 0x000fec0003800000 */
[----:B------:R-:W-:-:S04]  /*27e0*/  ISETP.NE.U32.AND P4, PT, RZ, UR10, PT ;  /* 0x0000000aff007c0c */ /* 0x000fc8000bf85070 */
[----:B------:R-:W-:-:S13]  /*27f0*/  ISETP.NE.AND.EX P4, PT, RZ, UR11, PT, P4 ;  /* 0x0000000bff007c0c */ /* 0x000fda000bf85340 */
[----:B------:R-:W-:Y:S05]  /*2800*/  @P4 BRA `(.L_x_4187) ;  /* 0x0000000000084947 */ /* 0x000fea0003800000 */
[----:B------:R-:W-:Y:S05]  /*2810*/  @P0 BRA `(.L_x_4188) ;  /* 0x0000000000200947 */ /* 0x000fea0003800000 */
[----:B------:R-:W-:Y:S05]  /*2820*/  BRA `(.L_x_4189) ;  /* 0x0000000000247947 */ /* 0x000fea0003800000 */
.L_x_4187:
[----:B-----5:R-:W-:-:S05]  /*2830*/  HADD2.F32 R72, -RZ, R65.H0_H0 ;  /* 0x20000041ff487230 */ /* 0x020fca0000004100 */
[----:B------:R-:W-:Y:S01]  /*2840*/  FADD.FTZ R96, R72, R96 ;  /* 0x0000006048607221 */ /* 0x000fe20000010000 */
[----:B------:R-:W-:Y:S06]  /*2850*/  BRA `(.L_x_4188) ;  /* 0x0000000000107947 */ /* 0x000fec0003800000 */
.L_x_4186:
[----:B-----5:R-:W-:-:S05]  /*2860*/  HADD2.F32 R72, -RZ, R69.H0_H0 ;  /* 0x20000045ff487230 */ /* 0x020fca0000004100 */
[----:B------:R-:W-:Y:S01]  /*2870*/  FADD.FTZ R96, R72, R96 ;  /* 0x0000006048607221 */ /* 0x000fe20000010000 */
[----:B------:R-:W-:-:S05]  /*2880*/  @P2 HADD2.F32 R72, -RZ, R65.H0_H0 ;  /* 0x20000041ff482230 */ /* 0x000fca0000004100 */
[----:B------:R-:W-:-:S07]  /*2890*/  @P2 FADD.FTZ R96, R72, R96 ;  /* 0x0000006048602221 */ /* 0x000fce0000010000 */
.L_x_4188:
[----:B------:R-:W-:-:S04]  /*28a0*/  F2FP.F16.F32.PACK_AB R72, RZ, R96 ;  /* 0x00000060ff48723e */ /* 0x000fc800000000ff */
[----:B------:R-:W-:-:S07]  /*28b0*/  PRMT R61, R72, 0x7610, R61 ;  /* 0x00007610483d7816 */ /* 0x000fce000000003d */
.L_x_4189:
[----:B------:R-:W-:Y:S01]  /*28c0*/  HADD2.F32 R107, -RZ, R73.H1_H1 ;  /* 0x30000049ff6b7230 */ /* 0x000fe20000004100 */
[----:B------:R-:W-:Y:S06]  /*28d0*/  @P3 BRA `(.L_x_4190) ;  /* 0x0000000000203947 */ /* 0x000fec0003800000 */
[----:B------:R-:W-:-:S04]  /*28e0*/  ISETP.NE.U32.AND P4, PT, RZ, UR10, PT ;  /* 0x0000000aff007c0c */ /* 0x000fc8000bf85070 */
[----:B------:R-:W-:-:S13]  /*28f0*/  ISETP.NE.AND.EX P4, PT, RZ, UR11, PT, P4 ;  /* 0x0000000bff007c0c */ /* 0x000fda000bf85340 */
[----:B------:R-:W-:Y:S05]  /*2900*/  @P4 BRA `(.L_x_4191) ;  /* 0x0000000000084947 */ /* 0x000fea0003800000 */
[----:B------:R-:W-:Y:S05]  /*2910*/  @P0 BRA `(.L_x_4192) ;  /* 0x0000000000200947 */ /* 0x000fea0003800000 */
[----:B------:R-:W-:Y:S05]  /*2920*/  BRA `(.L_x_4193) ;  /* 0x0000000000247947 */ /* 0x000fea0003800000 */
.L_x_4191:
[----:B-----5:R-:W-:-:S05]  /*2930*/  HADD2.F32 R72, -RZ, R65.H1_H1 ;  /* 0x30000041ff487230 */ /* 0x020fca0000004100 */
[----:B------:R-:W-:Y:S01]  /*2940*/  FADD.FTZ R107, R72, R107 ;  /* 0x0000006b486b7221 */ /* 0x000fe20000010000 */
[----:B------:R-:W-:Y:S06]  /*2950*/  BRA `(.L_x_4192) ;  /* 0x0000000000107947 */ /* 0x000fec0003800000 */
.L_x_4190:
[----:B-----5:R-:W-:-:S05]  /*2960*/  HADD2.F32 R72, -RZ, R69.H1_H1 ;  /* 0x30000045ff487230 */ /* 0x020fca0000004100 */
[----:B------:R-:W-:Y:S01]  /*2970*/  FADD.FTZ R107, R72, R107 ;  /* 0x0000006b486b7221 */ /* 0x000fe20000010000 */
[----:B------:R-:W-:-:S05]  /*2980*/  @P2 HADD2.F32 R72, -RZ, R65.H1_H1 ;  /* 0x30000041ff482230 */ /* 0x000fca0000004100 */
[----:B------:R-:W-:-:S07]  /*2990*/  @P2 FADD.FTZ R107, R72, R107 ;  /* 0x0000006b486b2221 */ /* 0x000fce0000010000 */
.L_x_4192:
[----:B------:R-:W-:-:S04]  /*29a0*/  F2FP.F16.F32.PACK_AB R72, RZ, R107 ;  /* 0x0000006bff48723e */ /* 0x000fc800000000ff */
[----:B------:R-:W-:-:S07]  /*29b0*/  PRMT R61, R61, 0x5410, R72 ;  /* 0x000054103d3d7816 */ /* 0x000fce0000000048 */
.L_x_4193:
[----:B------:R-:W-:Y:S01]  /*29c0*/  HADD2.F32 R108, -RZ, R74.H0_H0 ;  /* 0x2000004aff6c7230 */ /* 0x000fe20000004100 */
[----:B------:R-:W-:Y:S06]  /*29d0*/  @P3 BRA `(.L_x_4194) ;  /* 0x0000000000203947 */ /* 0x000fec0003800000 */
[----:B------:R-:W-:-:S04]  /*29e0*/  ISETP.NE.U32.AND P4, PT, RZ, UR10, PT ;  /* 0x0000000aff007c0c */ /* 0x000fc8000bf85070 */
[----:B------:R-:W-:-:S13]  /*29f0*/  ISETP.NE.AND.EX P4, PT, RZ, UR11, PT, P4 ;  /* 0x0000000bff007c0c */ /* 0x000fda000bf85340 */
[----:B------:R-:W-:Y:S05]  /*2a00*/  @P4 BRA `(.L_x_4195) ;  /* 0x0000000000084947 */ /* 0x000fea0003800000 */
[----:B------:R-:W-:Y:S05]  /*2a10*/  @P0 BRA `(.L_x_4196) ;  /* 0x0000000000200947 */ /* 0x000fea0003800000 */
[----:B------:R-:W-:Y:S05]  /*2a20*/  BRA `(.L_x_4197) ;  /* 0x0000000000247947 */ /* 0x000fea0003800000 */
.L_x_4195:
[----:B-----5:R-:W-:-:S05]  /*2a30*/  HADD2.F32 R72, -RZ, R66.H0_H0 ;  /* 0x20000042ff487230 */ /* 0x020fca0000004100 */
[----:B------:R-:W-:Y:S01]  /*2a40*/  FADD.FTZ R108, R72, R108 ;  /* 0x0000006c486c7221 */ /* 0x000fe20000010000 */
[----:B------:R-:W-:Y:S06]  /*2a50*/  BRA `(.L_x_4196) ;  /* 0x0000000000107947 */ /* 0x000fec0003800000 */
.L_x_4194:
[----:B-----5:R-:W-:-:S05]  /*2a60*/  HADD2.F32 R72, -RZ, R70.H0_H0 ;  /* 0x20000046ff487230 */ /* 0x020fca0000004100 */
[----:B------:R-:W-:Y:S01]  /*2a70*/  FADD.FTZ R108, R72, R108 ;  /* 0x0000006c486c7221 */ /* 0x000fe20000010000 */
[----:B------:R-:W-:-:S05]  /*2a80*/  @P2 HADD2.F32 R72, -RZ, R66.H0_H0 ;  /* 0x20000042ff482230 */ /* 0x000fca0000004100 */
[----:B------:R-:W-:-:S07]  /*2a90*/  @P2 FADD.FTZ R108, R72, R108 ;  /* 0x0000006c486c2221 */ /* 0x000fce0000010000 */
.L_x_4196:
[----:B------:R-:W-:-:S04]  /*2aa0*/  F2FP.F16.F32.PACK_AB R72, RZ, R108 ;  /* 0x0000006cff48723e */ /* 0x000fc800000000ff */
[----:B------:R-:W-:-:S07]  /*2ab0*/  PRMT R62, R72, 0x7610, R62 ;  /* 0x00007610483e7816 */ /* 0x000fce000000003e */
.L_x_4197:
[----:B------:R-:W-:Y:S01]  /*2ac0*/  HADD2.F32 R119, -RZ, R74.H1_H1 ;  /* 0x3000004aff777230 */ /* 0x000fe20000004100 */
[----:B------:R-:W-:Y:S06]  /*2ad0*/  @P3 BRA `(.L_x_4198) ;  /* 0x0000000000203947 */ /* 0x000fec0003800000 */
[----:B------:R-:W-:-:S04]  /*2ae0*/  ISETP.NE.U32.AND P4, PT, RZ, UR10, PT ;  /* 0x0000000aff007c0c */ /* 0x000fc8000bf85070 */
[----:B------:R-:W-:-:S13]  /*2af0*/  ISETP.NE.AND.EX P4, PT, RZ, UR11, PT, P4 ;  /* 0x0000000bff007c0c */ /* 0x000fda000bf85340 */
[----:B------:R-:W-:Y:S05]  /*2b00*/  @P4 BRA `(.L_x_4199) ;  /* 0x0000000000084947 */ /* 0x000fea0003800000 */
[----:B------:R-:W-:Y:S05]  /*2b10*/  @P0 BRA `(.L_x_4200) ;  /* 0x0000000000200947 */ /* 0x000fea0003800000 */
[----:B------:R-:W-:Y:S05]  /*2b20*/  BRA `(.L_x_4201) ;  /* 0x0000000000247947 */ /* 0x000fea0003800000 */
.L_x_4199:
[----:B-----5:R-:W-:-:S05]  /*2b30*/  HADD2.F32 R72, -RZ, R66.H1_H1 ;  /* 0x30000042ff487230 */ /* 0x020fca0000004100 */
[----:B------:R-:W-:Y:S01]  /*2b40*/  FADD.FTZ R119, R72, R119 ;  /* 0x0000007748777221 */ /* 0x000fe20000010000 */
[----:B------:R-:W-:Y:S06]  /*2b50*/  BRA `(.L_x_4200) ;  /* 0x0000000000107947 */ /* 0x000fec0003800000 */
.L_x_4198:
[----:B-----5:R-:W-:-:S05]  /*2b60*/  HADD2.F32 R72, -RZ, R70.H1_H1 ;  /* 0x30000046ff487230 */ /* 0x020fca0000004100 */
[----:B------:R-:W-:Y:S01]  /*2b70*/  FADD.FTZ R119, R72, R119 ;  /* 0x0000007748777221 */ /* 0x000fe20000010000 */
[----:B------:R-:W-:-:S05]  /*2b80*/  @P2 HADD2.F32 R72, -RZ, R66.H1_H1 ;  /* 0x30000042ff482230 */ /* 0x000fca0000004100 */
[----:B------:R-:W-:-:S07]  /*2b90*/  @P2 FADD.FTZ R119, R72, R119 ;  /* 0x0000007748772221 */ /* 0x000fce0000010000 */
.L_x_4200:
[----:B------:R-:W-:-:S04]  /*2ba0*/  F2FP.F16.F32.PACK_AB R72, RZ, R119 ;  /* 0x00000077ff48723e */ /* 0x000fc800000000ff */
[----:B------:R-:W-:-:S07]  /*2bb0*/  PRMT R62, R62, 0x5410, R72 ;  /* 0x000054103e3e7816 */ /* 0x000fce0000000048 */
.L_x_4201:
[----:B------:R-:W-:Y:S01]  /*2bc0*/  HADD2.F32 R120, -RZ, R75.H0_H0 ;  /* 0x2000004bff787230 */ /* 0x000fe20000004100 */
[----:B------:R-:W-:Y:S06]  /*2bd0*/  @P3 BRA `(.L_x_4202) ;  /* 0x0000000000203947 */ /* 0x000fec0003800000 */
[----:B------:R-:W-:-:S04]  /*2be0*/  ISETP.NE.U32.AND P4, PT, RZ, UR10, PT ;  /* 0x0000000aff007c0c */ /* 0x000fc8000bf85070 */
[----:B------:R-:W-:-:S13]  /*2bf0*/  ISETP.NE.AND.EX P4, PT, RZ, UR11, PT, P4 ;  /* 0x0000000bff007c0c */ /* 0x000fda000bf85340 */
[----:B------:R-:W-:Y:S05]  /*2c00*/  @P4 BRA `(.L_x_4203) ;  /* 0x0000000000084947 */ /* 0x000fea0003800000 */
[----:B------:R-:W-:Y:S05]  /*2c10*/  @P0 BRA `(.L_x_4204) ;  /* 0x0000000000200947 */ /* 0x000fea0003800000 */
[----:B------:R-:W-:Y:S05]  /*2c20*/  BRA `(.L_x_4205) ;  /* 0x0000000000247947 */ /* 0x000fea0003800000 */
.L_x_4203:
[----:B-----5:R-:W-:-:S05]  /*2c30*/  HADD2.F32 R72, -RZ, R67.H0_H0 ;  /* 0x20000043ff487230 */ /* 0x020fca0000004100 */
[----:B------:R-:W-:Y:S01]  /*2c40*/  FADD.FTZ R120, R72, R120 ;  /* 0x0000007848787221 */ /* 0x000fe20000010000 */
[----:B------:R-:W-:Y:S06]  /*2c50*/  BRA `(.L_x_4204) ;  /* 0x0000000000107947 */ /* 0x000fec0003800000 */
.L_x_4202:
[----:B-----5:R-:W-:-:S05]  /*2c60*/  HADD2.F32 R72, -RZ, R71.H0_H0 ;  /* 0x20000047ff487230 */ /* 0x020fca0000004100 */
[----:B------:R-:W-:Y:S01]  /*2c70*/  FADD.FTZ R120, R72, R120 ;  /* 0x0000007848787221 */ /* 0x000fe20000010000 */
[----:B------:R-:W-:-:S05]  /*2c80*/  @P2 HADD2.F32 R72, -RZ, R67.H0_H0 ;  /* 0x20000043ff482230 */ /* 0x000fca0000004100 */
[----:B------:R-:W-:-:S07]  /*2c90*/  @P2 FADD.FTZ R120, R72, R120 ;  /* 0x0000007848782221 */ /* 0x000fce0000010000 */
.L_x_4204:
[----:B------:R-:W-:-:S04]  /*2ca0*/  F2FP.F16.F32.PACK_AB R72, RZ, R120 ;  /* 0x00000078ff48723e */ /* 0x000fc800000000ff */
[----:B------:R-:W-:-:S07]  /*2cb0*/  PRMT R63, R72, 0x7610, R63 ;  /* 0x00007610483f7816 */ /* 0x000fce000000003f */
.L_x_4205:
[----:B------:R-:W-:Y:S01]  /*2cc0*/  HADD2.F32 R130, -RZ, R75.H1_H1 ;  /* 0x3000004bff827230 */ /* 0x000fe20000004100 */
[----:B------:R-:W-:Y:S06]  /*2cd0*/  @P3 BRA `(.L_x_4206) ;  /* 0x0000000000203947 */ /* 0x000fec0003800000 */
[----:B------:R-:W-:-:S04]  /*2ce0*/  ISETP.NE.U32.AND P2, PT, RZ, UR10, PT ;  /* 0x0000000aff007c0c */ /* 0x000fc8000bf45070 */
[----:B------:R-:W-:-:S13]  /*2cf0*/  ISETP.NE.AND.EX P2, PT, RZ, UR11, PT, P2 ;  /* 0x0000000bff007c0c */ /* 0x000fda000bf45320 */
[----:B------:R-:W-:Y:S05]  /*2d00*/  @P2 BRA `(.L_x_4207) ;  /* 0x0000000000082947 */ /* 0x000fea0003800000 */
[----:B------:R-:W-:Y:S05]  /*2d10*/  @P0 BRA `(.L_x_4208) ;  /* 0x0000000000200947 */ /* 0x000fea0003800000 */
[----:B------:R-:W-:Y:S05]  /*2d20*/  BRA `(.L_x_4209) ;  /* 0x0000000000247947 */ /* 0x000fea0003800000 */
.L_x_4207:
[----:B-----5:R-:W-:-:S05]  /*2d30*/  HADD2.F32 R72, -RZ, R67.H1_H1 ;  /* 0x30000043ff487230 */ /* 0x020fca0000004100 */
[----:B------:R-:W-:Y:S01]  /*2d40*/  FADD.FTZ R130, R72, R130 ;  /* 0x0000008248827221 */ /* 0x000fe20000010000 */
[----:B------:R-:W-:Y:S06]  /*2d50*/  BRA `(.L_x_4208) ;  /* 0x0000000000107947 */ /* 0x000fec0003800000 */
.L_x_4206:
[----:B-----5:R-:W-:-:S05]  /*2d60*/  HADD2.F32 R72, -RZ, R71.H1_H1 ;  /* 0x30000047ff487230 */ /* 0x020fca0000004100 */
[----:B------:R-:W-:Y:S01]  /*2d70*/  FADD.FTZ R130, R72, R130 ;  /* 0x0000008248827221 */ /* 0x000fe20000010000 */
[----:B------:R-:W-:-:S05]  /*2d80*/  @P2 HADD2.F32 R72, -RZ, R67.H1_H1 ;  /* 0x30000043ff482230 */ /* 0x000fca0000004100 */
[----:B------:R-:W-:-:S07]  /*2d90*/  @P2 FADD.FTZ R130, R72, R130 ;  /* 0x0000008248822221 */ /* 0x000fce0000010000 */
.L_x_4208:
[----:B------:R-:W-:-:S04]  /*2da0*/  F2FP.F16.F32.PACK_AB R72, RZ, R130 ;  /* 0x00000082ff48723e */ /* 0x000fc800000000ff */
[----:B------:R-:W-:-:S07]  /*2db0*/  PRMT R63, R63, 0x5410, R72 ;  /* 0x000054103f3f7816 */ /* 0x000fce0000000048 */
.L_x_4209:
[----:B------:R-:W0:Y:S02]  /*2dc0*/  @P0 LDC.64 R72, c[0x0][0x238] ;  /* 0x00008e00ff480b82 */ /* 0x000e240000000a00 */
[----:B0-----:R-:W-:-:S04]  /*2dd0*/  @P0 LEA R72, P2, R134, R72, 0x4 ;  /* 0x0000004886480211 */ /* 0x001fc800078420ff */
[C---:B------:R-:W-:Y:S02]  /*2de0*/  @P0 LEA.HI.X R73, R134.reuse, R73, RZ, 0x4, P2 ;  /* 0x0000004986490211 */ /* 0x040fe400010f24ff */
[----:B------:R-:W-:-:S03]  /*2df0*/  IADD3 R134, R134, 0x20, RZ ;  /* 0x0000002086867810 */ /* 0x000fc60007ffe0ff */
[----:B------:R1:W-:Y:S04]  /*2e00*/  @P0 STG.E.128 desc[UR4][R72.64], R60 ;  /* 0x0000003c48000986 */ /* 0x0003e8000c101d04 */
.L_x_4177:
[----:B------:R-:W-:Y:S05]  /*2e10*/  BSYNC B0 ;  /* 0x0000000000007941 */ /* 0x000fea0003800000 */
.L_x_4176:
        /* <DEDUP_REMOVED lines=25> */
.L_x_4213:
[----:B-----5:R-:W-:-:S05]  /*2fb0*/  HADD2.F32 R97, -RZ, R64.H0_H0 ;  /* 0x20000040ff617230 */ /* 0x020fca0000004100 */
[----:B------:R-:W-:Y:S01]  /*2fc0*/  FADD.FTZ R88, R97, R88 ;  /* 0x0000005861587221 */ /* 0x000fe20000010000 */
[----:B------:R-:W-:Y:S06]  /*2fd0*/  BRA `(.L_x_4214) ;  /* 0x0000000000107947 */ /* 0x000fec0003800000 */
.L_x_4212:
[----:B-----5:R-:W-:-:S05]  /*2fe0*/  HADD2.F32 R97, -RZ, R68.H0_H0 ;  /* 0x20000044ff617230 */ /* 0x020fca0000004100 */
[----:B------:R-:W-:Y:S01]  /*2ff0*/  FADD.FTZ R88, R97, R88 ;  /* 0x0000005861587221 */ /* 0x000fe20000010000 */
[----:B------:R-:W-:-:S05]  /*3000*/  @P2 HADD2.F32 R97, -RZ, R64.H0_H0 ;  /* 0x20000040ff612230 */ /* 0x000fca0000004100 */
[----:B------:R-:W-:-:S07]  /*3010*/  @P2 FADD.FTZ R88, R97, R88 ;  /* 0x0000005861582221 */ /* 0x000fce0000010000 */
.L_x_4214:
[----:B------:R-:W-:-:S04]  /*3020*/  F2FP.F16.F32.PACK_AB R97, RZ, R88 ;  /* 0x00000058ff61723e */ /* 0x000fc800000000ff */
[----:B------:R-:W-:-:S07]  /*3030*/  PRMT R60, R97, 0x7610, R60 ;  /* 0x00007610613c7816 */ /* 0x000fce000000003c */
.L_x_4215:
[----:B------:R-:W-:Y:S01]  /*3040*/  HADD2.F32 R97, -RZ, R72.H1_H1 ;  /* 0x30000048ff617230 */ /* 0x000fe20000004100 */
[----:B------:R-:W-:Y:S06]  /*3050*/  @P3 BRA `(.L_x_4216) ;  /* 0x0000000000203947 */ /* 0x000fec0003800000 */
[----:B------:R-:W-:-:S04]  /*3060*/  ISETP.NE.U32.AND P4, PT, RZ, UR10, PT ;  /* 0x0000000aff007c0c */ /* 0x000fc8000bf85070 */
[----:B------:R-:W-:-:S13]  /*3070*/  ISETP.NE.AND.EX P4, PT, RZ, UR11, PT, P4 ;  /* 0x0000000bff007c0c */ /* 0x000fda000bf85340 */
[----:B------:R-:W-:Y:S05]  /*3080*/  @P4 BRA `(.L_x_4217) ;  /* 0x0000000000084947 */ /* 0x000fea0003800000 */
[----:B------:R-:W-:Y:S05]  /*3090*/  @P0 BRA `(.L_x_4218) ;  /* 0x0000000000200947 */ /* 0x000fea0003800000 */
[----:B------:R-:W-:Y:S05]  /*30a0*/  BRA `(.L_x_4219) ;  /* 0x0000000000247947 */ /* 0x000fea0003800000 */
.L_x_4217:
[----:B-----5:R-:W-:-:S05]  /*30b0*/  HADD2.F32 R72, -RZ, R64.H1_H1 ;  /* 0x30000040ff487230 */ /* 0x020fca0000004100 */
[----:B------:R-:W-:Y:S01]  /*30c0*/  FADD.FTZ R97, R72, R97 ;  /* 0x0000006148617221 */ /* 0x000fe20000010000 */
[----:B------:R-:W-:Y:S06]  /*30d0*/  BRA `(.L_x_4218) ;  /* 0x0000000000107947 */ /* 0x000fec0003800000 */
.L_x_4216:
[----:B-----5:R-:W-:-:S05]  /*30e0*/  HADD2.F32 R72, -RZ, R68.H1_H1 ;  /* 0x30000044ff487230 */ /* 0x020fca0000004100 */
[----:B------:R-:W-:Y:S01]  /*30f0*/  FADD.FTZ R97, R72, R97 ;  /* 0x0000006148617221 */ /* 0x000fe20000010000 */
[----:B------:R-:W-:-:S05]  /*3100*/  @P2 HADD2.F32 R72, -RZ, R64.H1_H1 ;  /* 0x30000040ff482230 */ /* 0x000fca0000004100 */
[----:B------:R-:W-:-:S07]  /*3110*/  @P2 FADD.FTZ R97, R72, R97 ;  /* 0x0000006148612221 */ /* 0x000fce0000010000 */
.L_x_4218:
[----:B------:R-:W-:-:S04]  /*3120*/  F2FP.F16.F32.PACK_AB R72, RZ, R97 ;  /* 0x00000061ff48723e */ /* 0x000fc800000000ff */
[----:B------:R-:W-:-:S07]  /*3130*/  PRMT R60, R60, 0x5410, R72 ;  /* 0x000054103c3c7816 */ /* 0x000fce0000000048 */
.L_x_4219:
[----:B------:R-:W-:Y:S01]  /*3140*/  HADD2.F32 R98, -RZ, R73.H0_H0 ;  /* 0x20000049ff627230 */ /* 0x000fe20000004100 */
[----:B------:R-:W-:Y:S06]  /*3150*/  @P3 BRA `(.L_x_4220) ;  /* 0x0000000000203947 */ /* 0x000fec0003800000 */
[----:B------:R-:W-:-:S04]  /*3160*/  ISETP.NE.U32.AND P4, PT, RZ, UR10, PT ;  /* 0x0000000aff007c0c */ /* 0x000fc8000bf85070 */
[----:B------:R-:W-:-:S13]  /*3170*/  ISETP.NE.AND.EX P4, PT, RZ, UR11, PT, P4 ;  /* 0x0000000bff007c0c */ /* 0x000fda000bf85340 */
[----:B------:R-:W-:Y:S05]  /*3180*/  @P4 BRA `(.L_x_4221) ;  /* 0x0000000000084947 */ /* 0x000fea0003800000 */
[----:B------:R-:W-:Y:S05]  /*3190*/  @P0 BRA `(.L_x_4222) ;  /* 0x0000000000200947 */ /* 0x000fea0003800000 */
[----:B------:R-:W-:Y:S05]  /*31a0*/  BRA `(.L_x_4223) ;  /* 0x0000000000247947 */ /* 0x000fea0003800000 */
.L_x_4221:
[----:B-----5:R-:W-:-:S05]  /*31b0*/  HADD2.F32 R72, -RZ, R65.H0_H0 ;  /* 0x20000041ff487230 */ /* 0x020fca0000004100 */
[----:B------:R-:W-:Y:S01]  /*31c0*/  FADD.FTZ R98, R72, R98 ;  /* 0x0000006248627221 */ /* 0x000fe20000010000 */
[----:B------:R-:W-:Y:S06]  /*31d0*/  BRA `(.L_x_4222) ;  /* 0x0000000000107947 */ /* 0x000fec0003800000 */
.L_x_4220:
[----:B-----5:R-:W-:-:S05]  /*31e0*/  HADD2.F32 R72, -RZ, R69.H0_H0 ;  /* 0x20000045ff487230 */ /* 0x020fca0000004100 */
[----:B------:R-:W-:Y:S01]  /*31f0*/  FADD.FTZ R98, R72, R98 ;  /* 0x0000006248627221 */ /* 0x000fe20000010000 */
[----:B------:R-:W-:-:S05]  /*3200*/  @P2 HADD2.F32 R72, -RZ, R65.H0_H0 ;  /* 0x20000041ff482230 */ /* 0x000fca0000004100 */
[----:B------:R-:W-:-:S07]  /*3210*/  @P2 FADD.FTZ R98, R72, R98 ;  /* 0x0000006248622221 */ /* 0x000fce0000010000 */
.L_x_4222:
[----:B------:R-:W-:-:S04]  /*3220*/  F2FP.F16.F32.PACK_AB R72, RZ, R98 ;  /* 0x00000062ff48723e */ /* 0x000fc800000000ff */
[----:B------:R-:W-:-:S07]  /*3230*/  PRMT R61, R72, 0x7610, R61 ;  /* 0x00007610483d7816 */ /* 0x000fce000000003d */
.L_x_4223:
[----:B------:R-:W-:Y:S01]  /*3240*/  HADD2.F32 R109, -RZ, R73.H1_H1 ;  /* 0x30000049ff6d7230 */ /* 0x000fe20000004100 */
[----:B------:R-:W-:Y:S06]  /*3250*/  @P3 BRA `(.L_x_4224) ;  /* 0x0000000000203947 */ /* 0x000fec0003800000 */
[----:B------:R-:W-:-:S04]  /*3260*/  ISETP.NE.U32.AND P4, PT, RZ, UR10, PT ;  /* 0x0000000aff007c0c */ /* 0x000fc8000bf85070 */
[----:B------:R-:W-:-:S13]  /*3270*/  ISETP.NE.AND.EX P4, PT, RZ, UR11, PT, P4 ;  /* 0x0000000bff007c0c */ /* 0x000fda000bf85340 */
[----:B------:R-:W-:Y:S05]  /*3280*/  @P4 BRA `(.L_x_4225) ;  /* 0x0000000000084947 */ /* 0x000fea0003800000 */
[----:B------:R-:W-:Y:S05]  /*3290*/  @P0 BRA `(.L_x_4226) ;  /* 0x0000000000200947 */ /* 0x000fea0003800000 */
[----:B------:R-:W-:Y:S05]  /*32a0*/  BRA `(.L_x_4227) ;  /* 0x0000000000247947 */ /* 0x000fea0003800000 */
.L_x_4225:
[----:B-----5:R-:W-:-:S05]  /*32b0*/  HADD2.F32 R72, -RZ, R65.H1_H1 ;  /* 0x30000041ff487230 */ /* 0x020fca0000004100 */
[----:B------:R-:W-:Y:S01]  /*32c0*/  FADD.FTZ R109, R72, R109 ;  /* 0x0000006d486d7221 */ /* 0x000fe20000010000 */
[----:B------:R-:W-:Y:S06]  /*32d0*/  BRA `(.L_x_4226) ;  /* 0x0000000000107947 */ /* 0x000fec0003800000 */
.L_x_4224:
[----:B-----5:R-:W-:-:S05]  /*32e0*/  HADD2.F32 R72, -RZ, R69.H1_H1 ;  /* 0x30000045ff487230 */ /* 0x020fca0000004100 */
[----:B------:R-:W-:Y:S01]  /*32f0*/  FADD.FTZ R109, R72, R109 ;  /* 0x0000006d486d7221 */ /* 0x000fe20000010000 */
[----:B------:R-:W-:-:S05]  /*3300*/  @P2 HADD2.F32 R72, -RZ, R65.H1_H1 ;  /* 0x30000041ff482230 */ /* 0x000fca0000004100 */
[----:B------:R-:W-:-:S07]  /*3310*/  @P2 FADD.FTZ R109, R72, R109 ;  /* 0x0000006d486d2221 */ /* 0x000fce0000010000 */
.L_x_4226:
[----:B------:R-:W-:-:S04]  /*3320*/  F2FP.F16.F32.PACK_AB R72, RZ, R109 ;  /* 0x0000006dff48723e */ /* 0x000fc800000000ff */
[----:B------:R-:W-:-:S07]  /*3330*/  PRMT R61, R61, 0x5410, R72 ;  /* 0x000054103d3d7816 */ /* 0x000fce0000000048 */
.L_x_4227:
[----:B------:R-:W-:Y:S01]  /*3340*/  HADD2.F32 R110, -RZ, R74.H0_H0 ;  /* 0x2000004aff6e7230 */ /* 0x000fe20000004100 */
[----:B------:R-:W-:Y:S06]  /*3350*/  @P3 BRA `(.L_x_4228) ;  /* 0x0000000000203947 */ /* 0x000fec0003800000 */
[----:B------:R-:W-:-:S04]  /*3360*/  ISETP.NE.U32.AND P4, PT, RZ, UR10, PT ;  /* 0x0000000aff007c0c */ /* 0x000fc8000bf85070 */
[----:B------:R-:W-:-:S13]  /*3370*/  ISETP.NE.AND.EX P4, PT, RZ, UR11, PT, P4 ;  /* 0x0000000bff007c0c */ /* 0x000fda000bf85340 */
[----:B------:R-:W-:Y:S05]  /*3380*/  @P4 BRA `(.L_x_4229) ;  /* 0x0000000000084947 */ /* 0x000fea0003800000 */
[----:B------:R-:W-:Y:S05]  /*3390*/  @P0 BRA `(.L_x_4230) ;  /* 0x0000000000200947 */ /* 0x000fea0003800000 */
[----:B------:R-:W-:Y:S05]  /*33a0*/  BRA `(.L_x_4231) ;  /* 0x0000000000247947 */ /* 0x000fea0003800000 */
.L_x_4229:
[----:B-----5:R-:W-:-:S05]  /*33b0*/  HADD2.F32 R72, -RZ, R66.H0_H0 ;  /* 0x20000042ff487230 */ /* 0x020fca0000004100 */
[----:B------:R-:W-:Y:S01]  /*33c0*/  FADD.FTZ R110, R72, R110 ;  /* 0x0000006e486e7221 */ /* 0x000fe20000010000 */
[----:B------:R-:W-:Y:S06]  /*33d0*/  BRA `(.L_x_4230) ;  /* 0x0000000000107947 */ /* 0x000fec0003800000 */
.L_x_4228:
[----:B-----5:R-:W-:-:S05]  /*33e0*/  HADD2.F32 R72, -RZ, R70.H0_H0 ;  /* 0x20000046ff487230 */ /* 0x020fca0000004100 */
[----:B------:R-:W-:Y:S01]  /*33f0*/  FADD.FTZ R110, R72, R110 ;  /* 0x0000006e486e7221 */ /* 0x000fe20000010000 */
[----:B------:R-:W-:-:S05]  /*3400*/  @P2 HADD2.F32 R72, -RZ, R66.H0_H0 ;  /* 0x20000042ff482230 */ /* 0x000fca0000004100 */
[----:B------:R-:W-:-:S07]  /*3410*/  @P2 FADD.FTZ R110, R72, R110 ;  /* 0x0000006e486e2221 */ /* 0x000fce0000010000 */
.L_x_4230:
[----:B------:R-:W-:-:S04]  /*3420*/  F2FP.F16.F32.PACK_AB R72, RZ, R110 ;  /* 0x0000006eff48723e */ /* 0x000fc800000000ff */
[----:B------:R-:W-:-:S07]  /*3430*/  PRMT R62, R72, 0x7610, R62 ;  /* 0x00007610483e7816 */ /* 0x000fce000000003e */
.L_x_4231:
[----:B------:R-:W-:Y:S01]  /*3440*/  HADD2.F32 R121, -RZ, R74.H1_H1 ;  /* 0x3000004aff797230 */ /* 0x000fe20000004100 */
[----:B------:R-:W-:Y:S06]  /*3450*/  @P3 BRA `(.L_x_4232) ;  /* 0x0000000000203947 */ /* 0x000fec0003800000 */
[----:B------:R-:W-:-:S04]  /*3460*/  ISETP.NE.U32.AND P4, PT, RZ, UR10, PT ;  /* 0x0000000aff007c0c */ /* 0x000fc8000bf85070 */
[----:B------:R-:W-:-:S13]  /*3470*/  ISETP.NE.AND.EX P4, PT, RZ, UR11, PT, P4 ;  /* 0x0000000bff007c0c */ /* 0x000fda000bf85340 */
[----:B------:R-:W-:Y:S05]  /*3480*/  @P4 BRA `(.L_x_4233) ;  /* 0x0000000000084947 */ /* 0x000fea0003800000 */
[----:B------:R-:W-:Y:S05]  /*3490*/  @P0 BRA `(.L_x_4234) ;  /* 0x0000000000200947 */ /* 0x000fea0003800000 */
[----:B------:R-:W-:Y:S05]  /*34a0*/  BRA `(.L_x_4235) ;  /* 0x0000000000247947 */ /* 0x000fea0003800000 */
.L_x_4233:
[----:B-----5:R-:W-:-:S05]  /*34b0*/  HADD2.F32 R72, -RZ, R66.H1_H1 ;  /* 0x30000042ff487230 */ /* 0x020fca0000004100 */
[----:B------:R-:W-:Y:S01]  /*34c0*/  FADD.FTZ R121, R72, R121 ;  /* 0x0000007948797221 */ /* 0x000fe20000010000 */
[----:B------:R-:W-:Y:S06]  /*34d0*/  BRA `(.L_x_4234) ;  /* 0x0000000000107947 */ /* 0x000fec0003800000 */
.L_x_4232:
[----:B-----5:R-:W-:-:S05]  /*34e0*/  HADD2.F32 R72, -RZ, R70.H1_H1 ;  /* 0x30000046ff487230 */ /* 0x020fca0000004100 */
[----:B------:R-:W-:Y:S01]  /*34f0*/  FADD.FTZ R121, R72, R121 ;  /* 0x0000007948797221 */ /* 0x000fe20000010000 */
[----:B------:R-:W-:-:S05]  /*3500*/  @P2 HADD2.F32 R72, -RZ, R66.H1_H1 ;  /* 0x30000042ff482230 */ /* 0x000fca0000004100 */
[----:B------:R-:W-:-:S07]  /*3510*/  @P2 FADD.FTZ R121, R72, R121 ;  /* 0x0000007948792221 */ /* 0x000fce0000010000 */
.L_x_4234:
[----:B------:R-:W-:-:S04]  /*3520*/  F2FP.F16.F32.PACK_AB R72, RZ, R121 ;  /* 0x00000079ff48723e */ /* 0x000fc800000000ff */
[----:B------:R-:W-:-:S07]  /*3530*/  PRMT R62, R62, 0x5410, R72 ;  /* 0x000054103e3e7816 */ /* 0x000fce0000000048 */
.L_x_4235:
[----:B------:R-:W-:Y:S01]  /*3540*/  HADD2.F32 R122, -RZ, R75.H0_H0 ;  /* 0x2000004bff7a7230 */ /* 0x000fe20000004100 */
[----:B------:R-:W-:Y:S06]  /*3550*/  @P3 BRA `(.L_x_4236) ;  /* 0x0000000000203947 */ /* 0x000fec0003800000 */
[----:B------:R-:W-:-:S04]  /*3560*/  ISETP.NE.U32.AND P4, PT, RZ, UR10, PT ;  /* 0x0000000aff007c0c */ /* 0x000fc8000bf85070 */
[----:B------:R-:W-:-:S13]  /*3570*/  ISETP.NE.AND.EX P4, PT, RZ, UR11, PT, P4 ;  /* 0x0000000bff007c0c */ /* 0x000fda000bf85340 */
[----:B------:R-:W-:Y:S05]  /*3580*/  @P4 BRA `(.L_x_4237) ;  /* 0x0000000000084947 */ /* 0x000fea0003800000 */
[----:B------:R-:W-:Y:S05]  /*3590*/  @P0 BRA `(.L_x_4238) ;  /* 0x0000000000200947 */ /* 0x000fea0003800000 */
[----:B------:R-:W-:Y:S05]  /*35a0*/  BRA `(.L_x_4239) ;  /* 0x0000000000247947 */ /* 0x000fea0003800000 */
.L_x_4237:
[----:B-----5:R-:W-:-:S05]  /*35b0*/  HADD2.F32 R72, -RZ, R67.H0_H0 ;  /* 0x20000043ff487230 */ /* 0x020fca0000004100 */
[----:B------:R-:W-:Y:S01]  /*35c0*/  FADD.FTZ R122, R72, R122 ;  /* 0x0000007a487a7221 */ /* 0x000fe20000010000 */
[----:B------:R-:W-:Y:S06]  /*35d0*/  BRA `(.L_x_4238) ;  /* 0x0000000000107947 */ /* 0x000fec0003800000 */
.L_x_4236:
[----:B-----5:R-:W-:-:S05]  /*35e0*/  HADD2.F32 R72, -RZ, R71.H0_H0 ;  /* 0x20000047ff487230 */ /* 0x020fca0000004100 */
[----:B------:R-:W-:Y:S01]  /*35f0*/  FADD.FTZ R122, R72, R122 ;  /* 0x0000007a487a7221 */ /* 0x000fe20000010000 */
[----:B------:R-:W-:-:S05]  /*3600*/  @P2 HADD2.F32 R72, -RZ, R67.H0_H0 ;  /* 0x20000043ff482230 */ /* 0x000fca0000004100 */
[----:B------:R-:W-:-:S07]  /*3610*/  @P2 FADD.FTZ R122, R72, R122 ;  /* 0x0000007a487a2221 */ /* 0x000fce0000010000 */
.L_x_4238:
[----:B------:R-:W-:-:S04]  /*3620*/  F2FP.F16.F32.PACK_AB R72, RZ, R122 ;  /* 0x0000007aff48723e */ /* 0x000fc800000000ff */
[----:B------:R-:W-:-:S07]  /*3630*/  PRMT R63, R72, 0x7610, R63 ;  /* 0x00007610483f7816 */ /* 0x000fce000000003f */
.L_x_4239:
[----:B------:R-:W-:Y:S01]  /*3640*/  HADD2.F32 R131, -RZ, R75.H1_H1 ;  /* 0x3000004bff837230 */ /* 0x000fe20000004100 */
[----:B------:R-:W-:Y:S06]  /*3650*/  @P3 BRA `(.L_x_4240) ;  /* 0x0000000000203947 */ /* 0x000fec0003800000 */
[----:B------:R-:W-:-:S04]  /*3660*/  ISETP.NE.U32.AND P2, PT, RZ, UR10, PT ;  /* 0x0000000aff007c0c */ /* 0x000fc8000bf45070 */
[----:B------:R-:W-:-:S13]  /*3670*/  ISETP.NE.AND.EX P2, PT, RZ, UR11, PT, P2 ;  /* 0x0000000bff007c0c */ /* 0x000fda000bf45320 */
[----:B------:R-:W-:Y:S05]  /*3680*/  @P2 BRA `(.L_x_4241) ;  /* 0x0000000000082947 */ /* 0x000fea0003800000 */
[----:B------:R-:W-:Y:S05]  /*3690*/  @P0 BRA `(.L_x_4242) ;  /* 0x0000000000200947 */ /* 0x000fea0003800000 */
[----:B------:R-:W-:Y:S05]  /*36a0*/  BRA `(.L_x_4243) ;  /* 0x0000000000247947 */ /* 0x000fea0003800000 */
.L_x_4241:
[----:B-----5:R-:W-:-:S05]  /*36b0*/  HADD2.F32 R72, -RZ, R67.H1_H1 ;  /* 0x30000043ff487230 */ /* 0x020fca0000004100 */
[----:B------:R-:W-:Y:S01]  /*36c0*/  FADD.FTZ R131, R72, R131 ;  /* 0x0000008348837221 */ /* 0x000fe20000010000 */
[----:B------:R-:W-:Y:S06]  /*36d0*/  BRA `(.L_x_4242) ;  /* 0x0000000000107947 */ /* 0x000fec0003800000 */
.L_x_4240:
[----:B-----5:R-:W-:-:S05]  /*36e0*/  HADD2.F32 R72, -RZ, R71.H1_H1 ;  /* 0x30000047ff487230 */ /* 0x020fca0000004100 */
[----:B------:R-:W-:Y:S01]  /*36f0*/  FADD.FTZ R131, R72, R131 ;  /* 0x0000008348837221 */ /* 0x000fe20000010000 */
[----:B------:R-:W-:-:S05]  /*3700*/  @P2 HADD2.F32 R72, -RZ, R67.H1_H1 ;  /* 0x30000043ff482230 */ /* 0x000fca0000004100 */
[----:B------:R-:W-:-:S07]  /*3710*/  @P2 FADD.FTZ R131, R72, R131 ;  /* 0x0000008348832221 */ /* 0x000fce0000010000 */
.L_x_4242:
[----:B------:R-:W-:-:S04]  /*3720*/  F2FP.F16.F32.PACK_AB R72, RZ, R131 ;  /* 0x00000083ff48723e */ /* 0x000fc800000000ff */
[----:B------:R-:W-:-:S07]  /*3730*/  PRMT R63, R63, 0x5410, R72 ;  /* 0x000054103f3f7816 */ /* 0x000fce0000000048 */
.L_x_4243:
[----:B------:R-:W0:Y:S02]  /*3740*/  @P0 LDC.64 R72, c[0x0][0x238] ;  /* 0x00008e00ff480b82 */ /* 0x000e240000000a00 */
[----:B0-----:R-:W-:-:S04]  /*3750*/  @P0 LEA R72, P2, R134, R72, 0x4 ;  /* 0x0000004886480211 */ /* 0x001fc800078420ff */
[C---:B------:R-:W-:Y:S02]  /*3760*/  @P0 LEA.HI.X R73, R134.reuse, R73, RZ, 0x4, P2 ;  /* 0x0000004986490211 */ /* 0x040fe400010f24ff */
[----:B------:R-:W-:-:S03]  /*3770*/  IADD3 R134, R134, 0x20, RZ ;  /* 0x0000002086867810 */ /* 0x000fc60007ffe0ff */
[----:B------:R2:W-:Y:S04]  /*3780*/  @P0 STG.E.128 desc[UR4][R72.64], R60 ;  /* 0x0000003c48000986 */ /* 0x0005e8000c101d04 */
.L_x_4211:
[----:B------:R-:W-:Y:S05]  /*3790*/  BSYNC B0 ;  /* 0x0000000000007941 */ /* 0x000fea0003800000 */
.L_x_4210:
        /* <DEDUP_REMOVED lines=25> */
.L_x_4247:
[----:B-----5:R-:W-:-:S05]  /*3930*/  HADD2.F32 R99, -RZ, R64.H0_H0 ;  /* 0x20000040ff637230 */ /* 0x020fca0000004100 */
[----:B------:R-:W-:Y:S01]  /*3940*/  FADD.FTZ R89, R99, R89 ;  /* 0x0000005963597221 */ /* 0x000fe20000010000 */
[----:B------:R-:W-:Y:S06]  /*3950*/  BRA `(.L_x_4248) ;  /* 0x0000000000107947 */ /* 0x000fec0003800000 */
.L_x_4246:
[----:B-----5:R-:W-:-:S05]  /*3960*/  HADD2.F32 R99, -RZ, R68.H0_H0 ;  /* 0x20000044ff637230 */ /* 0x020fca0000004100 */
[----:B------:R-:W-:Y:S01]  /*3970*/  FADD.FTZ R89, R99, R89 ;  /* 0x0000005963597221 */ /* 0x000fe20000010000 */
[----:B------:R-:W-:-:S05]  /*3980*/  @P2 HADD2.F32 R99, -RZ, R64.H0_H0 ;  /* 0x20000040ff632230 */ /* 0x000fca0000004100 */
[----:B------:R-:W-:-:S07]  /*3990*/  @P2 FADD.FTZ R89, R99, R89 ;  /* 0x0000005963592221 */ /* 0x000fce0000010000 */
.L_x_4248:
[----:B------:R-:W-:-:S04]  /*39a0*/  F2FP.F16.F32.PACK_AB R99, RZ, R89 ;  /* 0x00000059ff63723e */ /* 0x000fc800000000ff */
[----:B------:R-:W-:-:S07]  /*39b0*/  PRMT R60, R99, 0x7610, R60 ;  /* 0x00007610633c7816 */ /* 0x000fce000000003c */
.L_x_4249:
[----:B------:R-:W-:Y:S01]  /*39c0*/  HADD2.F32 R99, -RZ, R72.H1_H1 ;  /* 0x30000048ff637230 */ /* 0x000fe20000004100 */
[----:B------:R-:W-:Y:S06]  /*39d0*/  @P3 BRA `(.L_x_4250) ;  /* 0x0000000000203947 */ /* 0x000fec0003800000 */
[----:B------:R-:W-:-:S04]  /*39e0*/  ISETP.NE.U32.AND P4, PT, RZ, UR10, PT ;  /* 0x0000000aff007c0c */ /* 0x000fc8000bf85070 */
[----:B------:R-:W-:-:S13]  /*39f0*/  ISETP.NE.AND.EX P4, PT, RZ, UR11, PT, P4 ;  /* 0x0000000bff007c0c */ /* 0x000fda000bf85340 */
[----:B------:R-:W-:Y:S05]  /*3a00*/  @P4 BRA `(.L_x_4251) ;  /* 0x0000000000084947 */ /* 0x000fea0003800000 */
[----:B------:R-:W-:Y:S05]  /*3a10*/  @P0 BRA `(.L_x_4252) ;  /* 0x0000000000200947 */ /* 0x000fea0003800000 */
[----:B------:R-:W-:Y:S05]  /*3a20*/  BRA `(.L_x_4253) ;  /* 0x0000000000247947 */ /* 0x000fea0003800000 */
.L_x_4251:
[----:B-----5:R-:W-:-:S05]  /*3a30*/  HADD2.F32 R72, -RZ, R64.H1_H1 ;  /* 0x30000040ff487230 */ /* 0x020fca0000004100 */
[----:B------:R-:W-:Y:S01]  /*3a40*/  FADD.FTZ R99, R72, R99 ;  /* 0x0000006348637221 */ /* 0x000fe20000010000 */
[----:B------:R-:W-:Y:S06]  /*3a50*/  BRA `(.L_x_4252) ;  /* 0x0000000000107947 */ /* 0x000fec0003800000 */
.L_x_4250:
[----:B-----5:R-:W-:-:S05]  /*3a60*/  HADD2.F32 R72, -RZ, R68.H1_H1 ;  /* 0x30000044ff487230 */ /* 0x020fca0000004100 */
[----:B------:R-:W-:Y:S01]  /*3a70*/  FADD.FTZ R99, R72, R99 ;  /* 0x0000006348637221 */ /* 0x000fe20000010000 */
[----:B------:R-:W-:-:S05]  /*3a80*/  @P2 HADD2.F32 R72, -RZ, R64.H1_H1 ;  /* 0x30000040ff482230 */ /* 0x000fca0000004100 */
[----:B------:R-:W-:-:S07]  /*3a90*/  @P2 FADD.FTZ R99, R72, R99 ;  /* 0x0000006348632221 */ /* 0x000fce0000010000 */
.L_x_4252:
[----:B------:R-:W-:-:S04]  /*3aa0*/  F2FP.F16.F32.PACK_AB R72, RZ, R99 ;  /* 0x00000063ff48723e */ /* 0x000fc800000000ff */
[----:B------:R-:W-:-:S07]  /*3ab0*/  PRMT R60, R60, 0x5410, R72 ;  /* 0x000054103c3c7816 */ /* 0x000fce0000000048 */
.L_x_4253:
[----:B------:R-:W-:Y:S01]  /*3ac0*/  HADD2.F32 R100, -RZ, R73.H0_H0 ;  /* 0x20000049ff647230 */ /* 0x000fe20000004100 */
[----:B------:R-:W-:Y:S06]  /*3ad0*/  @P3 BRA `(.L_x_4254) ;  /* 0x0000000000203947 */ /* 0x000fec0003800000 */
[----:B------:R-:W-:-:S04]  /*3ae0*/  ISETP.NE.U32.AND P4, PT, RZ, UR10, PT ;  /* 0x0000000aff007c0c */ /* 0x000fc8000bf85070 */
[----:B------:R-:W-:-:S13]  /*3af0*/  ISETP.NE.AND.EX P4, PT, RZ, UR11, PT, P4 ;  /* 0x0000000bff007c0c */ /* 0x000fda000bf85340 */
[----:B------:R-:W-:Y:S05]  /*3b00*/  @P4 BRA `(.L_x_4255) ;  /* 0x0000000000084947 */ /* 0x000fea0003800000 */
[----:B------:R-:W-:Y:S05]  /*3b10*/  @P0 BRA `(.L_x_4256) ;  /* 0x0000000000200947 */ /* 0x000fea0003800000 */
[----:B------:R-:W-:Y:S05]  /*3b20*/  BRA `(.L_x_4257) ;  /* 0x0000000000247947 */ /* 0x000fea0003800000 */
.L_x_4255:
[----:B-----5:R-:W-:-:S05]  /*3b30*/  HADD2.F32 R72, -RZ, R65.H0_H0 ;  /* 0x20000041ff487230 */ /* 0x020fca0000004100 */
[----:B------:R-:W-:Y:S01]  /*3b40*/  FADD.FTZ R100, R72, R100 ;  /* 0x0000006448647221 */ /* 0x000fe20000010000 */
[----:B------:R-:W-:Y:S06]  /*3b50*/  BRA `(.L_x_4256) ;  /* 0x0000000000107947 */ /* 0x000fec0003800000 */
.L_x_4254:
[----:B-----5:R-:W-:-:S05]  /*3b60*/  HADD2.F32 R72, -RZ, R69.H0_H0 ;  /* 0x20000045ff487230 */ /* 0x020fca0000004100 */
[----:B------:R-:W-:Y:S01]  /*3b70*/  FADD.FTZ R100, R72, R100 ;  /* 0x0000006448647221 */ /* 0x000fe20000010000 */
[----:B------:R-:W-:-:S05]  /*3b80*/  @P2 HADD2.F32 R72, -RZ, R65.H0_H0 ;  /* 0x20000041ff482230 */ /* 0x000fca0000004100 */
[----:B------:R-:W-:-:S07]  /*3b90*/  @P2 FADD.FTZ R100, R72, R100 ;  /* 0x0000006448642221 */ /* 0x000fce0000010000 */
.L_x_4256:
[----:B------:R-:W-:-:S04]  /*3ba0*/  F2FP.F16.F32.PACK_AB R72, RZ, R100 ;  /* 0x00000064ff48723e */ /* 0x000fc800000000ff */
[----:B------:R-:W-:-:S07]  /*3bb0*/  PRMT R61, R72, 0x7610, R61 ;  /* 0x00007610483d7816 */ /* 0x000fce000000003d */
.L_x_4257:
[----:B------:R-:W-:Y:S01]  /*3bc0*/  HADD2.F32 R111, -RZ, R73.H1_H1 ;  /* 0x30000049ff6f7230 */ /* 0x000fe20000004100 */
[----:B------:R-:W-:Y:S06]  /*3bd0*/  @P3 BRA `(.L_x_4258) ;  /* 0x0000000000203947 */ /* 0x000fec0003800000 */
[----:B------:R-:W-:-:S04]  /*3be0*/  ISETP.NE.U32.AND P4, PT, RZ, UR10, PT ;  /* 0x0000000aff007c0c */ /* 0x000fc8000bf85070 */
[----:B------:R-:W-:-:S13]  /*3bf0*/  ISETP.NE.AND.EX P4, PT, RZ, UR11, PT, P4 ;  /* 0x0000000bff007c0c */ /* 0x000fda000bf85340 */
[----:B------:R-:W-:Y:S05]  /*3c00*/  @P4 BRA `(.L_x_4259) ;  /* 0x0000000000084947 */ /* 0x000fea0003800000 */
[----:B------:R-:W-:Y:S05]  /*3c10*/  @P0 BRA `(.L_x_4260) ;  /* 0x0000000000200947 */ /* 0x000fea0003800000 */
[----:B------:R-:W-:Y:S05]  /*3c20*/  BRA `(.L_x_4261) ;  /* 0x0000000000247947 */ /* 0x000fea0003800000 */
.L_x_4259:
[----:B-----5:R-:W-:-:S05]  /*3c30*/  HADD2.F32 R72, -RZ, R65.H1_H1 ;  /* 0x30000041ff487230 */ /* 0x020fca0000004100 */
[----:B------:R-:W-:Y:S01]  /*3c40*/  FADD.FTZ R111, R72, R111 ;  /* 0x0000006f486f7221 */ /* 0x000fe20000010000 */
[----:B------:R-:W-:Y:S06]  /*3c50*/  BRA `(.L_x_4260) ;  /* 0x0000000000107947 */ /* 0x000fec0003800000 */
.L_x_4258:
[----:B-----5:R-:W-:-:S05]  /*3c60*/  HADD2.F32 R72, -RZ, R69.H1_H1 ;  /* 0x30000045ff487230 */ /* 0x020fca0000004100 */
[----:B------:R-:W-:Y:S01]  /*3c70*/  FADD.FTZ R111, R72, R111 ;  /* 0x0000006f486f7221 */ /* 0x000fe20000010000 */
[----:B------:R-:W-:-:S05]  /*3c80*/  @P2 HADD2.F32 R72, -RZ, R65.H1_H1 ;  /* 0x30000041ff482230 */ /* 0x000fca0000004100 */
[----:B------:R-:W-:-:S07]  /*3c90*/  @P2 FADD.FTZ R111, R72, R111 ;  /* 0x0000006f486f2221 */ /* 0x000fce0000010000 */
.L_x_4260:
[----:B------:R-:W-:-:S04]  /*3ca0*/  F2FP.F16.F32.PACK_AB R72, RZ, R111 ;  /* 0x0000006fff48723e */ /* 0x000fc800000000ff */
[----:B------:R-:W-:-:S07]  /*3cb0*/  PRMT R61, R61, 0x5410, R72 ;  /* 0x000054103d3d7816 */ /* 0x000fce0000000048 */
.L_x_4261:
[----:B------:R-:W-:Y:S01]  /*3cc0*/  HADD2.F32 R112, -RZ, R74.H0_H0 ;  /* 0x2000004aff707230 */ /* 0x000fe20000004100 */
[----:B------:R-:W-:Y:S06]  /*3cd0*/  @P3 BRA `(.L_x_4262) ;  /* 0x0000000000203947 */ /* 0x000fec0003800000 */
[----:B------:R-:W-:-:S04]  /*3ce0*/  ISETP.NE.U32.AND P4, PT, RZ, UR10, PT ;  /* 0x0000000aff007c0c */ /* 0x000fc8000bf85070 */
[----:B------:R-:W-:-:S13]  /*3cf0*/  ISETP.NE.AND.EX P4, PT, RZ, UR11, PT, P4 ;  /* 0x0000000bff007c0c */ /* 0x000fda000bf85340 */
[----:B------:R-:W-:Y:S05]  /*3d00*/  @P4 BRA `(.L_x_4263) ;  /* 0x0000000000084947 */ /* 0x000fea0003800000 */
[----:B------:R-:W-:Y:S05]  /*3d10*/  @P0 BRA `(.L_x_4264) ;  /* 0x0000000000200947 */ /* 0x000fea0003800000 */
[----:B------:R-:W-:Y:S05]  /*3d20*/  BRA `(.L_x_4265) ;  /* 0x0000000000247947 */ /* 0x000fea0003800000 */
.L_x_4263:
[----:B-----5:R-:W-:-:S05]  /*3d30*/  HADD2.F32 R72, -RZ, R66.H0_H0 ;  /* 0x20000042ff487230 */ /* 0x020fca0000004100 */
[----:B------:R-:W-:Y:S01]  /*3d40*/  FADD.FTZ R112, R72, R112 ;  /* 0x0000007048707221 */ /* 0x000fe20000010000 */
[----:B------:R-:W-:Y:S06]  /*3d50*/  BRA `(.L_x_4264) ;  /* 0x0000000000107947 */ /* 0x000fec0003800000 */
.L_x_4262:
[----:B-----5:R-:W-:-:S05]  /*3d60*/  HADD2.F32 R72, -RZ, R70.H0_H0 ;  /* 0x20000046ff487230 */ /* 0x020fca0000004100 */
[----:B------:R-:W-:Y:S01]  /*3d70*/  FADD.FTZ R112, R72, R112 ;  /* 0x0000007048707221 */ /* 0x000fe20000010000 */
[----:B------:R-:W-:-:S05]  /*3d80*/  @P2 HADD2.F32 R72, -RZ, R66.H0_H0 ;  /* 0x20000042ff482230 */ /* 0x000fca0000004100 */
[----:B------:R-:W-:-:S07]  /*3d90*/  @P2 FADD.FTZ R112, R72, R112 ;  /* 0x0000007048702221 */ /* 0x000fce0000010000 */
.L_x_4264:
[----:B------:R-:W-:-:S04]  /*3da0*/  F2FP.F16.F32.PACK_AB R72, RZ, R112 ;  /* 0x00000070ff48723e */ /* 0x000fc800000000ff */
[----:B------:R-:W-:-:S07]  /*3db0*/  PRMT R62, R72, 0x7610, R62 ;  /* 0x00007610483e7816 */ /* 0x000fce000000003e */
.L_x_4265:
[----:B------:R-:W-:Y:S01]  /*3dc0*/  HADD2.F32 R123, -RZ, R74.H1_H1 ;  /* 0x3000004aff7b7230 */ /* 0x000fe20000004100 */
[----:B------:R-:W-:Y:S06]  /*3dd0*/  @P3 BRA `(.L_x_4266) ;  /* 0x0000000000203947 */ /* 0x000fec0003800000 */
[----:B------:R-:W-:-:S04]  /*3de0*/  ISETP.NE.U32.AND P4, PT, RZ, UR10, PT ;  /* 0x0000000aff007c0c */ /* 0x000fc8000bf85070 */
[----:B------:R-:W-:-:S13]  /*3df0*/  ISETP.NE.AND.EX P4, PT, RZ, UR11, PT, P4 ;  /* 0x0000000bff007c0c */ /* 0x000fda000bf85340 */
[----:B------:R-:W-:Y:S05]  /*3e00*/  @P4 BRA `(.L_x_4267) ;  /* 0x0000000000084947 */ /* 0x000fea0003800000 */
[----:B------:R-:W-:Y:S05]  /*3e10*/  @P0 BRA `(.L_x_4268) ;  /* 0x0000000000200947 */ /* 0x000fea0003800000 */
[----:B------:R-:W-:Y:S05]  /*3e20*/  BRA `(.L_x_4269) ;  /* 0x0000000000247947 */ /* 0x000fea0003800000 */
.L_x_4267:
[----:B-----5:R-:W-:-:S05]  /*3e30*/  HADD2.F32 R72, -RZ, R66.H1_H1 ;  /* 0x30000042ff487230 */ /* 0x020fca0000004100 */
[----:B------:R-:W-:Y:S01]  /*3e40*/  FADD.FTZ R123, R72, R123 ;  /* 0x0000007b487b7221 */ /* 0x000fe20000010000 */
[----:B------:R-:W-:Y:S06]  /*3e50*/  BRA `(.L_x_4268) ;  /* 0x0000000000107947 */ /* 0x000fec0003800000 */
.L_x_4266:
[----:B-----5:R-:W-:-:S05]  /*3e60*/  HADD2.F32 R72, -RZ, R70.H1_H1 ;  /* 0x30000046ff487230 */ /* 0x020fca0000004100 */
[----:B------:R-:W-:Y:S01]  /*3e70*/  FADD.FTZ R123, R72, R123 ;  /* 0x0000007b487b7221 */ /* 0x000fe20000010000 */
[----:B------:R-:W-:-:S05]  /*3e80*/  @P2 HADD2.F32 R72, -RZ, R66.H1_H1 ;  /* 0x30000042ff482230 */ /* 0x000fca0000004100 */
[----:B------:R-:W-:-:S07]  /*3e90*/  @P2 FADD.FTZ R123, R72, R123 ;  /* 0x0000007b487b2221 */ /* 0x000fce0000010000 */
.L_x_4268:
[----:B------:R-:W-:-:S04]  /*3ea0*/  F2FP.F16.F32.PACK_AB R72, RZ, R123 ;  /* 0x0000007bff48723e */ /* 0x000fc800000000ff */
[----:B------:R-:W-:-:S07]  /*3eb0*/  PRMT R62, R62, 0x5410, R72 ;  /* 0x000054103e3e7816 */ /* 0x000fce0000000048 */
.L_x_4269:
[----:B------:R-:W-:Y:S01]  /*3ec0*/  HADD2.F32 R124, -RZ, R75.H0_H0 ;  /* 0x2000004bff7c7230 */ /* 0x000fe20000004100 */
[----:B------:R-:W-:Y:S06]  /*3ed0*/  @P3 BRA `(.L_x_4270) ;  /* 0x0000000000203947 */ /* 0x000fec0003800000 */
[----:B------:R-:W-:-:S04]  /*3ee0*/  ISETP.NE.U32.AND P4, PT, RZ, UR10, PT ;  /* 0x0000000aff007c0c */ /* 0x000fc8000bf85070 */
[----:B------:R-:W-:-:S13]  /*3ef0*/  ISETP.NE.AND.EX P4, PT, RZ, UR11, PT, P4 ;  /* 0x0000000bff007c0c */ /* 0x000fda000bf85340 */
[----:B------:R-:W-:Y:S05]  /*3f00*/  @P4 BRA `(.L_x_4271) ;  /* 0x0000000000084947 */ /* 0x000fea0003800000 */
[----:B------:R-:W-:Y:S05]  /*3f10*/  @P0 BRA `(.L_x_4272) ;  /* 0x0000000000200947 */ /* 0x000fea0003800000 */
[----:B------:R-:W-:Y:S05]  /*3f20*/  BRA `(.L_x_4273) ;  /* 0x0000000000247947 */ /* 0x000fea0003800000 */
.L_x_4271:
[----:B-----5:R-:W-:-:S05]  /*3f30*/  HADD2.F32 R72, -RZ, R67.H0_H0 ;  /* 0x20000043ff487230 */ /* 0x020fca0000004100 */
[----:B------:R-:W-:Y:S01]  /*3f40*/  FADD.FTZ R124, R72, R124 ;  /* 0x0000007c487c7221 */ /* 0x000fe20000010000 */
[----:B------:R-:W-:Y:S06]  /*3f50*/  BRA `(.L_x_4272) ;  /* 0x0000000000107947 */ /* 0x000fec0003800000 */
.L_x_4270:
[----:B-----5:R-:W-:-:S05]  /*3f60*/  HADD2.F32 R72, -RZ, R71.H0_H0 ;  /* 0x20000047ff487230 */ /* 0x020fca0000004100 */
[----:B------:R-:W-:Y:S01]  /*3f70*/  FADD.FTZ R124, R72, R124 ;  /* 0x0000007c487c7221 */ /* 0x000fe20000010000 */
[----:B------:R-:W-:-:S05]  /*3f80*/  @P2 HADD2.F32 R72, -RZ, R67.H0_H0 ;  /* 0x20000043ff482230 */ /* 0x000fca0000004100 */
[----:B------:R-:W-:-:S07]  /*3f90*/  @P2 FADD.FTZ R124, R72, R124 ;  /* 0x0000007c487c2221 */ /* 0x000fce0000010000 */
.L_x_4272:
[----:B------:R-:W-:-:S04]  /*3fa0*/  F2FP.F16.F32.PACK_AB R72, RZ, R124 ;  /* 0x0000007cff48723e */ /* 0x000fc800000000ff */
[----:B------:R-:W-:-:S07]  /*3fb0*/  PRMT R63, R72, 0x7610, R63 ;  /* 0x00007610483f7816 */ /* 0x000fce000000003f */
.L_x_4273:
[----:B------:R-:W-:Y:S01]  /*3fc0*/  HADD2.F32 R132, -RZ, R75.H1_H1 ;  /* 0x3000004bff847230 */ /* 0x000fe20000004100 */
[----:B------:R-:W-:Y:S06]  /*3fd0*/  @P3 BRA `(.L_x_4274) ;  /* 0x0000000000203947 */ /* 0x000fec0003800000 */
[----:B------:R-:W-:-:S04]  /*3fe0*/  ISETP.NE.U32.AND P2, PT, RZ, UR10, PT ;  /* 0x0000000aff007c0c */ /* 0x000fc8000bf45070 */
[----:B------:R-:W-:-:S13]  /*3ff0*/  ISETP.NE.AND.EX P2, PT, RZ, UR11, PT, P2 ;  /* 0x0000000bff007c0c */ /* 0x000fda000bf45320 */
[----:B------:R-:W-:Y:S05]  /*4000*/  @P2 BRA `(.L_x_4275) ;  /* 0x0000000000082947 */ /* 0x000fea0003800000 */
[----:B------:R-:W-:Y:S05]  /*4010*/  @P0 BRA `(.L_x_4276) ;  /* 0x0000000000200947 */ /* 0x000fea0003800000 */
[----:B------:R-:W-:Y:S05]  /*4020*/  BRA `(.L_x_4277) ;  /* 0x0000000000247947 */ /* 0x000fea0003800000 */
.L_x_4275:
[----:B-----5:R-:W-:-:S05]  /*4030*/  HADD2.F32 R72, -RZ, R67.H1_H1 ;  /* 0x30000043ff487230 */ /* 0x020fca0000004100 */
[----:B------:R-:W-:Y:S01]  /*4040*/  FADD.FTZ R132, R72, R132 ;  /* 0x0000008448847221 */ /* 0x000fe20000010000 */
[----:B------:R-:W-:Y:S06]  /*4050*/  BRA `(.L_x_4276) ;  /* 0x0000000000107947 */ /* 0x000fec0003800000 */
.L_x_4274:
[----:B-----5:R-:W-:-:S05]  /*4060*/  HADD2.F32 R72, -RZ, R71.H1_H1 ;  /* 0x30000047ff487230 */ /* 0x020fca0000004100 */
[----:B------:R-:W-:Y:S01]  /*4070*/  FADD.FTZ R132, R72, R132 ;  /* 0x0000008448847221 */ /* 0x000fe20000010000 */
[----:B------:R-:W-:-:S05]  /*4080*/  @P2 HADD2.F32 R72, -RZ, R67.H1_H1 ;  /* 0x30000043ff482230 */ /* 0x000fca0000004100 */
[----:B------:R-:W-:-:S07]  /*4090*/  @P2 FADD.FTZ R132, R72, R132 ;  /* 0x0000008448842221 */ /* 0x000fce0000010000 */
.L_x_4276:
[----:B------:R-:W-:-:S04]  /*40a0*/  F2FP.F16.F32.PACK_AB R72, RZ, R132 ;  /* 0x00000084ff48723e */ /* 0x000fc800000000ff */
[----:B------:R-:W-:-:S07]  /*40b0*/  PRMT R63, R63, 0x5410, R72 ;  /* 0x000054103f3f7816 */ /* 0x000fce0000000048 */
.L_x_4277:
[----:B------:R-:W0:Y:S02]  /*40c0*/  @P0 LDC.64 R72, c[0x0][0x238] ;  /* 0x00008e00ff480b82 */ /* 0x000e240000000a00 */
[----:B0-----:R-:W-:-:S04]  /*40d0*/  @P0 LEA R72, P2, R134, R72, 0x4 ;  /* 0x0000004886480211 */ /* 0x001fc800078420ff */
[C---:B------:R-:W-:Y:S02]  /*40e0*/  @P0 LEA.HI.X R73, R134.reuse, R73, RZ, 0x4, P2 ;  /* 0x0000004986490211 */ /* 0x040fe400010f24ff */
[----:B------:R-:W-:-:S03]  /*40f0*/  IADD3 R134, R134, 0x20, RZ ;  /* 0x0000002086867810 */ /* 0x000fc60007ffe0ff */
[----:B------:R3:W-:Y:S04]  /*4100*/  @P0 STG.E.128 desc[UR4][R72.64], R60 ;  /* 0x0000003c48000986 */ /* 0x0007e8000c101d04 */
.L_x_4245:
[----:B------:R-:W-:Y:S05]  /*4110*/  BSYNC B0 ;  /* 0x0000000000007941 */ /* 0x000fea0003800000 */
.L_x_4244:
        /* <DEDUP_REMOVED lines=25> */
.L_x_4281:
[----:B-----5:R-:W-:-:S05]  /*42b0*/  HADD2.F32 R101, -RZ, R64.H0_H0 ;  /* 0x20000040ff657230 */ /* 0x020fca0000004100 */
[----:B------:R-:W-:Y:S01]  /*42c0*/  FADD.FTZ R90, R101, R90 ;  /* 0x0000005a655a7221 */ /* 0x000fe20000010000 */
[----:B------:R-:W-:Y:S06]  /*42d0*/  BRA `(.L_x_4282) ;  /* 0x0000000000107947 */ /* 0x000fec0003800000 */
.L_x_4280:
[----:B-----5:R-:W-:-:S05]  /*42e0*/  HADD2.F32 R101, -RZ, R68.H0_H0 ;  /* 0x20000044ff657230 */ /* 0x020fca0000004100 */
[----:B------:R-:W-:Y:S01]  /*42f0*/  FADD.FTZ R90, R101, R90 ;  /* 0x0000005a655a7221 */ /* 0x000fe20000010000 */
[----:B------:R-:W-:-:S05]  /*4300*/  @P2 HADD2.F32 R101, -RZ, R64.H0_H0 ;  /* 0x20000040ff652230 */ /* 0x000fca0000004100 */
[----:B------:R-:W-:-:S07]  /*4310*/  @P2 FADD.FTZ R90, R101, R90 ;  /* 0x0000005a655a2221 */ /* 0x000fce0000010000 */
.L_x_4282:
[----:B------:R-:W-:-:S04]  /*4320*/  F2FP.F16.F32.PACK_AB R101, RZ, R90 ;  /* 0x0000005aff65723e */ /* 0x000fc800000000ff */
[----:B------:R-:W-:-:S07]  /*4330*/  PRMT R60, R101, 0x7610, R60 ;  /* 0x00007610653c7816 */ /* 0x000fce000000003c */
.L_x_4283:
[----:B------:R-:W-:Y:S01]  /*4340*/  HADD2.F32 R101, -RZ, R72.H1_H1 ;  /* 0x30000048ff657230 */ /* 0x000fe20000004100 */
[----:B------:R-:W-:Y:S06]  /*4350*/  @P3 BRA `(.L_x_4284) ;  /* 0x0000000000203947 */ /* 0x000fec0003800000 */
[----:B------:R-:W-:-:S04]  /*4360*/  ISETP.NE.U32.AND P4, PT, RZ, UR10, PT ;  /* 0x0000000aff007c0c */ /* 0x000fc8000bf85070 */
[----:B------:R-:W-:-:S13]  /*4370*/  ISETP.NE.AND.EX P4, PT, RZ, UR11, PT, P4 ;  /* 0x0000000bff007c0c */ /* 0x000fda000bf85340 */
[----:B------:R-:W-:Y:S05]  /*4380*/  @P4 BRA `(.L_x_4285) ;  /* 0x0000000000084947 */ /* 0x000fea0003800000 */
[----:B------:R-:W-:Y:S05]  /*4390*/  @P0 BRA `(.L_x_4286) ;  /* 0x0000000000200947 */ /* 0x000fea0003800000 */
[----:B------:R-:W-:Y:S05]  /*43a0*/  BRA `(.L_x_4287) ;  /* 0x0000000000247947 */ /* 0x000fea0003800000 */
.L_x_4285:
[----:B-----5:R-:W-:-:S05]  /*43b0*/  HADD2.F32 R72, -RZ, R64.H1_H1 ;  /* 0x30000040ff487230 */ /* 0x020fca0000004100 */
[----:B------:R-:W-:Y:S01]  /*43c0*/  FADD.FTZ R101, R72, R101 ;  /* 0x0000006548657221 */ /* 0x000fe20000010000 */
[----:B------:R-:W-:Y:S06]  /*43d0*/  BRA `(.L_x_4286) ;  /* 0x0000000000107947 */ /* 0x000fec0003800000 */
.L_x_4284:
[----:B-----5:R-:W-:-:S05]  /*43e0*/  HADD2.F32 R72, -RZ, R68.H1_H1 ;  /* 0x30000044ff487230 */ /* 0x020fca0000004100 */
[----:B------:R-:W-:Y:S01]  /*43f0*/  FADD.FTZ R101, R72, R101 ;  /* 0x0000006548657221 */ /* 0x000fe20000010000 */
[----:B------:R-:W-:-:S05]  /*4400*/  @P2 HADD2.F32 R72, -RZ, R64.H1_H1 ;  /* 0x30000040ff482230 */ /* 0x000fca0000004100 */
[----:B------:R-:W-:-:S07]  /*4410*/  @P2 FADD.FTZ R101, R72, R101 ;  /* 0x0000006548652221 */ /* 0x000fce0000010000 */
.L_x_4286:
[----:B------:R-:W-:-:S04]  /*4420*/  F2FP.F16.F32.PACK_AB R72, RZ, R101 ;  /* 0x00000065ff48723e */ /* 0x000fc800000000ff */
[----:B------:R-:W-:-:S07]  /*4430*/  PRMT R60, R60, 0x5410, R72 ;  /* 0x000054103c3c7816 */ /* 0x000fce0000000048 */
.L_x_4287:
[----:B------:R-:W-:Y:S01]  /*4440*/  HADD2.F32 R102, -RZ, R73.H0_H0 ;  /* 0x20000049ff667230 */ /* 0x000fe20000004100 */
[----:B------:R-:W-:Y:S06]  /*4450*/  @P3 BRA `(.L_x_4288) ;  /* 0x0000000000203947 */ /* 0x000fec0003800000 */
[----:B------:R-:W-:-:S04]  /*4460*/  ISETP.NE.U32.AND P4, PT, RZ, UR10, PT ;  /* 0x0000000aff007c0c */ /* 0x000fc8000bf85070 */
[----:B------:R-:W-:-:S13]  /*4470*/  ISETP.NE.AND.EX P4, PT, RZ, UR11, PT, P4 ;  /* 0x0000000bff007c0c */ /* 0x000fda000bf85340 */
[----:B------:R-:W-:Y:S05]  /*4480*/  @P4 BRA `(.L_x_4289) ;  /* 0x0000000000084947 */ /* 0x000fea0003800000 */
[----:B------:R-:W-:Y:S05]  /*4490*/  @P0 BRA `(.L_x_4290) ;  /* 0x0000000000200947 */ /* 0x000fea0003800000 */
[----:B------:R-:W-:Y:S05]  /*44a0*/  BRA `(.L_x_4291) ;  /* 0x0000000000247947 */ /* 0x000fea0003800000 */
.L_x_4289:
[----:B-----5:R-:W-:-:S05]  /*44b0*/  HADD2.F32 R72, -RZ, R65.H0_H0 ;  /* 0x20000041ff487230 */ /* 0x020fca0000004100 */
[----:B------:R-:W-:Y:S01]  /*44c0*/  FADD.FTZ R102, R72, R102 ;  /* 0x0000006648667221 */ /* 0x000fe20000010000 */
[----:B------:R-:W-:Y:S06]  /*44d0*/  BRA `(.L_x_4290) ;  /* 0x0000000000107947 */ /* 0x000fec0003800000 */
.L_x_4288:
[----:B-----5:R-:W-:-:S05]  /*44e0*/  HADD2.F32 R72, -RZ, R69.H0_H0 ;  /* 0x20000045ff487230 */ /* 0x020fca0000004100 */
[----:B------:R-:W-:Y:S01]  /*44f0*/  FADD.FTZ R102, R72, R102 ;  /* 0x0000006648667221 */ /* 0x000fe20000010000 */
[----:B------:R-:W-:-:S05]  /*4500*/  @P2 HADD2.F32 R72, -RZ, R65.H0_H0 ;  /* 0x20000041ff482230 */ /* 0x000fca0000004100 */
[----:B------:R-:W-:-:S07]  /*4510*/  @P2 FADD.FTZ R102, R72, R102 ;  /* 0x0000006648662221 */ /* 0x000fce0000010000 */
.L_x_4290:
[----:B------:R-:W-:-:S04]  /*4520*/  F2FP.F16.F32.PACK_AB R72, RZ, R102 ;  /* 0x00000066ff48723e */ /* 0x000fc800000000ff */
[----:B------:R-:W-:-:S07]  /*4530*/  PRMT R61, R72, 0x7610, R61 ;  /* 0x00007610483d7816 */ /* 0x000fce000000003d */
.L_x_4291:
[----:B------:R-:W-:Y:S01]  /*4540*/  HADD2.F32 R113, -RZ, R73.H1_H1 ;  /* 0x30000049ff717230 */ /* 0x000fe20000004100 */
[----:B------:R-:W-:Y:S06]  /*4550*/  @P3 BRA `(.L_x_4292) ;  /* 0x0000000000203947 */ /* 0x000fec0003800000 */
[----:B------:R-:W-:-:S04]  /*4560*/  ISETP.NE.U32.AND P4, PT, RZ, UR10, PT ;  /* 0x0000000aff007c0c */ /* 0x000fc8000bf85070 */
[----:B------:R-:W-:-:S13]  /*4570*/  ISETP.NE.AND.EX P4, PT, RZ, UR11, PT, P4 ;  /* 0x0000000bff007c0c */ /* 0x000fda000bf85340 */
[----:B------:R-:W-:Y:S05]  /*4580*/  @P4 BRA `(.L_x_4293) ;  /* 0x0000000000084947 */ /* 0x000fea0003800000 */
[----:B------:R-:W-:Y:S05]  /*4590*/  @P0 BRA `(.L_x_4294) ;  /* 0x0000000000200947 */ /* 0x000fea0003800000 */
[----:B------:R-:W-:Y:S05]  /*45a0*/  BRA `(.L_x_4295) ;  /* 0x0000000000247947 */ /* 0x000fea0003800000 */
.L_x_4293:
[----:B-----5:R-:W-:-:S05]  /*45b0*/  HADD2.F32 R72, -RZ, R65.H1_H1 ;  /* 0x30000041ff487230 */ /* 0x020fca0000004100 */
[----:B------:R-:W-:Y:S01]  /*45c0*/  FADD.FTZ R113, R72, R113 ;  /* 0x0000007148717221 */ /* 0x000fe20000010000 */
[----:B------:R-:W-:Y:S06]  /*45d0*/  BRA `(.L_x_4294) ;  /* 0x0000000000107947 */ /* 0x000fec0003800000 */
.L_x_4292:
[----:B-----5:R-:W-:-:S05]  /*45e0*/  HADD2.F32 R72, -RZ, R69.H1_H1 ;  /* 0x30000045ff487230 */ /* 0x020fca0000004100 */
[----:B------:R-:W-:Y:S01]  /*45f0*/  FADD.FTZ R113, R72, R113 ;  /* 0x0000007148717221 */ /* 0x000fe20000010000 */
[----:B------:R-:W-:-:S05]  /*4600*/  @P2 HADD2.F32 R72, -RZ, R65.H1_H1 ;  /* 0x30000041ff482230 */ /* 0x000fca0000004100 */
[----:B------:R-:W-:-:S07]  /*4610*/  @P2 FADD.FTZ R113, R72, R113 ;  /* 0x0000007148712221 */ /* 0x000fce0000010000 */
.L_x_4294:
[----:B------:R-:W-:-:S04]  /*4620*/  F2FP.F16.F32.PACK_AB R72, RZ, R113 ;  /* 0x00000071ff48723e */ /* 0x000fc800000000ff */
[----:B------:R-:W-:-:S07]  /*4630*/  PRMT R61, R61, 0x5410, R72 ;  /* 0x000054103d3d7816 */ /* 0x000fce0000000048 */
.L_x_4295:
[----:B------:R-:W-:Y:S01]  /*4640*/  HADD2.F32 R114, -RZ, R74.H0_H0 ;  /* 0x2000004aff727230 */ /* 0x000fe20000004100 */
[----:B------:R-:W-:Y:S06]  /*4650*/  @P3 BRA `(.L_x_4296) ;  /* 0x0000000000203947 */ /* 0x000fec0003800000 */
[----:B------:R-:W-:-:S04]  /*4660*/  ISETP.NE.U32.AND P4, PT, RZ, UR10, PT ;  /* 0x0000000aff007c0c */ /* 0x000fc8000bf85070 */
[----:B------:R-:W-:-:S13]  /*4670*/  ISETP.NE.AND.EX P4, PT, RZ, UR11, PT, P4 ;  /* 0x0000000bff007c0c */ /* 0x000fda000bf85340 */
[----:B------:R-:W-:Y:S05]  /*4680*/  @P4 BRA `(.L_x_4297) ;  /* 0x0000000000084947 */ /* 0x000fea0003800000 */
[----:B------:R-:W-:Y:S05]  /*4690*/  @P0 BRA `(.L_x_4298) ;  /* 0x0000000000200947 */ /* 0x000fea0003800000 */
[----:B------:R-:W-:Y:S05]  /*46a0*/  BRA `(.L_x_4299) ;  /* 0x0000000000247947 */ /* 0x000fea0003800000 */
.L_x_4297:
[----:B-----5:R-:W-:-:S05]  /*46b0*/  HADD2.F32 R72, -RZ, R66.H0_H0 ;  /* 0x20000042ff487230 */ /* 0x020fca0000004100 */
[----:B------:R-:W-:Y:S01]  /*46c0*/  FADD.FTZ R114, R72, R114 ;  /* 0x0000007248727221 */ /* 0x000fe20000010000 */
[----:B------:R-:W-:Y:S06]  /*46d0*/  BRA `(.L_x_4298) ;  /* 0x0000000000107947 */ /* 0x000fec0003800000 */
.L_x_4296:
[----:B-----5:R-:W-:-:S05]  /*46e0*/  HADD2.F32 R72, -RZ, R70.H0_H0 ;  /* 0x20000046ff487230 */ /* 0x020fca0000004100 */
[----:B------:R-:W-:Y:S01]  /*46f0*/  FADD.FTZ R114, R72, R114 ;  /* 0x0000007248727221 */ /* 0x000fe20000010000 */
[----:B------:R-:W-:-:S05]  /*4700*/  @P2 HADD2.F32 R72, -RZ, R66.H0_H0 ;  /* 0x20000042ff482230 */ /* 0x000fca0000004100 */
[----:B------:R-:W-:-:S07]  /*4710*/  @P2 FADD.FTZ R114, R72, R114 ;  /* 0x0000007248722221 */ /* 0x000fce0000010000 */
.L_x_4298:
[----:B------:R-:W-:-:S04]  /*4720*/  F2FP.F16.F32.PACK_AB R72, RZ, R114 ;  /* 0x00000072ff48723e */ /* 0x000fc800000000ff */
[----:B------:R-:W-:-:S07]  /*4730*/  PRMT R62, R72, 0x7610, R62 ;  /* 0x00007610483e7816 */ /* 0x000fce000000003e */
.L_x_4299:
[----:B------:R-:W-:Y:S01]  /*4740*/  HADD2.F32 R125, -RZ, R74.H1_H1 ;  /* 0x3000004aff7d7230 */ /* 0x000fe20000004100 */
[----:B------:R-:W-:Y:S06]  /*4750*/  @P3 BRA `(.L_x_4300) ;  /* 0x0000000000203947 */ /* 0x000fec0003800000 */
[----:B------:R-:W-:-:S04]  /*4760*/  ISETP.NE.U32.AND P4, PT, RZ, UR10, PT ;  /* 0x0000000aff007c0c */ /* 0x000fc8000bf85070 */
[----:B------:R-:W-:-:S13]  /*4770*/  ISETP.NE.AND.EX P4, PT, RZ, UR11, PT, P4 ;  /* 0x0000000bff007c0c */ /* 0x000fda000bf85340 */
[----:B------:R-:W-:Y:S05]  /*4780*/  @P4 BRA `(.L_x_4301) ;  /* 0x0000000000084947 */ /* 0x000fea0003800000 */
[----:B------:R-:W-:Y:S05]  /*4790*/  @P0 BRA `(.L_x_4302) ;  /* 0x0000000000200947 */ /* 0x000fea0003800000 */
[----:B------:R-:W-:Y:S05]  /*47a0*/  BRA `(.L_x_4303) ;  /* 0x0000000000247947 */ /* 0x000fea0003800000 */
.L_x_4301:
[----:B-----5:R-:W-:-:S05]  /*47b0*/  HADD2.F32 R72, -RZ, R66.H1_H1 ;  /* 0x30000042ff487230 */ /* 0x020fca0000004100 */
[----:B------:R-:W-:Y:S01]  /*47c0*/  FADD.FTZ R125, R72, R125 ;  /* 0x0000007d487d7221 */ /* 0x000fe20000010000 */
[----:B------:R-:W-:Y:S06]  /*47d0*/  BRA `(.L_x_4302) ;  /* 0x0000000000107947 */ /* 0x000fec0003800000 */
.L_x_4300:
[----:B-----5:R-:W-:-:S05]  /*47e0*/  HADD2.F32 R72, -RZ, R70.H1_H1 ;  /* 0x30000046ff487230 */ /* 0x020fca0000004100 */
[----:B------:R-:W-:Y:S01]  /*47f0*/  FADD.FTZ R125, R72, R125 ;  /* 0x0000007d487d7221 */ /* 0x000fe20000010000 */
[----:B------:R-:W-:-:S05]  /*4800*/  @P2 HADD2.F32 R72, -RZ, R66.H1_H1 ;  /* 0x30000042ff482230 */ /* 0x000fca0000004100 */
[----:B------:R-:W-:-:S07]  /*4810*/  @P2 FADD.FTZ R125, R72, R125 ;  /* 0x0000007d487d2221 */ /* 0x000fce0000010000 */
.L_x_4302:
[----:B------:R-:W-:-:S04]  /*4820*/  F2FP.F16.F32.PACK_AB R72, RZ, R125 ;  /* 0x0000007dff48723e */ /* 0x000fc800000000ff */
[----:B------:R-:W-:-:S07]  /*4830*/  PRMT R62, R62, 0x5410, R72 ;  /* 0x000054103e3e7816 */ /* 0x000fce0000000048 */
.L_x_4303:
[----:B------:R-:W-:Y:S01]  /*4840*/  HADD2.F32 R126, -RZ, R75.H0_H0 ;  /* 0x2000004bff7e7230 */ /* 0x000fe20000004100 */
[----:B------:R-:W-:Y:S06]  /*4850*/  @P3 BRA `(.L_x_4304) ;  /* 0x0000000000203947 */ /* 0x000fec0003800000 */
[----:B------:R-:W-:-:S04]  /*4860*/  ISETP.NE.U32.AND P4, PT, RZ, UR10, PT ;  /* 0x0000000aff007c0c */ /* 0x000fc8000bf85070 */
[----:B------:R-:W-:-:S13]  /*4870*/  ISETP.NE.AND.EX P4, PT, RZ, UR11, PT, P4 ;  /* 0x0000000bff007c0c */ /* 0x000fda000bf85340 */
[----:B------:R-:W-:Y:S05]  /*4880*/  @P4 BRA `(.L_x_4305) ;  /* 0x0000000000084947 */ /* 0x000fea0003800000 */
[----:B------:R-:W-:Y:S05]  /*4890*/  @P0 BRA `(.L_x_4306) ;  /* 0x0000000000200947 */ /* 0x000fea0003800000 */
[----:B------:R-:W-:Y:S05]  /*48a0*/  BRA `(.L_x_4307) ;  /* 0x0000000000247947 */ /* 0x000fea0003800000 */
.L_x_4305:
[----:B-----5:R-:W-:-:S05]  /*48b0*/  HADD2.F32 R72, -RZ, R67.H0_H0 ;  /* 0x20000043ff487230 */ /* 0x020fca0000004100 */
[----:B------:R-:W-:Y:S01]  /*48c0*/  FADD.FTZ R126, R72, R126 ;  /* 0x0000007e487e7221 */ /* 0x000fe20000010000 */
[----:B------:R-:W-:Y:S06]  /*48d0*/  BRA `(.L_x_4306) ;  /* 0x0000000000107947 */ /* 0x000fec0003800000 */
.L_x_4304:
[----:B-----5:R-:W-:-:S05]  /*48e0*/  HADD2.F32 R72, -RZ, R71.H0_H0 ;  /* 0x20000047ff487230 */ /* 0x020fca0000004100 */
[----:B------:R-:W-:Y:S01]  /*48f0*/  FADD.FTZ R126, R72, R126 ;  /* 0x0000007e487e7221 */ /* 0x000fe20000010000 */
[----:B------:R-:W-:-:S05]  /*4900*/  @P2 HADD2.F32 R72, -RZ, R67.H0_H0 ;  /* 0x20000043ff482230 */ /* 0x000fca0000004100 */
[----:B------:R-:W-:-:S07]  /*4910*/  @P2 FADD.FTZ R126, R72, R126 ;  /* 0x0000007e487e2221 */ /* 0x000fce0000010000 */
.L_x_4306:
[----:B------:R-:W-:-:S04]  /*4920*/  F2FP.F16.F32.PACK_AB R72, RZ, R126 ;  /* 0x0000007eff48723e */ /* 0x000fc800000000ff */
[----:B------:R-:W-:-:S07]  /*4930*/  PRMT R63, R72, 0x7610, R63 ;  /* 0x00007610483f7816 */ /* 0x000fce000000003f */
.L_x_4307:
[----:B------:R-:W-:Y:S01]  /*4940*/  HADD2.F32 R133, -RZ, R75.H1_H1 ;  /* 0x3000004bff857230 */ /* 0x000fe20000004100 */
[----:B------:R-:W-:Y:S06]  /*4950*/  @P3 BRA `(.L_x_4308) ;  /* 0x0000000000203947 */ /* 0x000fec0003800000 */
[----:B------:R-:W-:-:S04]  /*4960*/  ISETP.NE.U32.AND P2, PT, RZ, UR10, PT ;  /* 0x0000000aff007c0c */ /* 0x000fc8000bf45070 */
[----:B------:R-:W-:-:S13]  /*4970*/  ISETP.NE.AND.EX P2, PT, RZ, UR11, PT, P2 ;  /* 0x0000000bff007c0c */ /* 0x000fda000bf45320 */
[----:B------:R-:W-:Y:S05]  /*4980*/  @P2 BRA `(.L_x_4309) ;  /* 0x0000000000082947 */ /* 0x000fea0003800000 */
[----:B------:R-:W-:Y:S05]  /*4990*/  @P0 BRA `(.L_x_4310) ;  /* 0x0000000000200947 */ /* 0x000fea0003800000 */
[----:B------:R-:W-:Y:S05]  /*49a0*/  BRA `(.L_x_4311) ;  /* 0x0000000000247947 */ /* 0x000fea0003800000 */
.L_x_4309:
[----:B-----5:R-:W-:-:S05]  /*49b0*/  HADD2.F32 R72, -RZ, R67.H1_H1 ;  /* 0x30000043ff487230 */ /* 0x020fca0000004100 */
[----:B------:R-:W-:Y:S01]  /*49c0*/  FADD.FTZ R133, R72, R133 ;  /* 0x0000008548857221 */ /* 0x000fe20000010000 */
[----:B------:R-:W-:Y:S06]  /*49d0*/  BRA `(.L_x_4310) ;  /* 0x0000000000107947 */ /* 0x000fec0003800000 */
.L_x_4308:
[----:B-----5:R-:W-:-:S05]  /*49e0*/  HADD2.F32 R72, -RZ, R71.H1_H1 ;  /* 0x30000047ff487230 */ /* 0x020fca0000004100 */
[----:B------:R-:W-:Y:S01]  /*49f0*/  FADD.FTZ R133, R72, R133 ;  /* 0x0000008548857221 */ /* 0x000fe20000010000 */
[----:B------:R-:W-:-:S05]  /*4a00*/  @P2 HADD2.F32 R72, -RZ, R67.H1_H1 ;  /* 0x30000043ff482230 */ /* 0x000fca0000004100 */
[----:B------:R-:W-:-:S07]  /*4a10*/  @P2 FADD.FTZ R133, R72, R133 ;  /* 0x0000008548852221 */ /* 0x000fce0000010000 */
.L_x_4310:
[----:B------:R-:W-:-:S04]  /*4a20*/  F2FP.F16.F32.PACK_AB R72, RZ, R133 ;  /* 0x00000085ff48723e */ /* 0x000fc800000000ff */
[----:B------:R-:W-:-:S07]  /*4a30*/  PRMT R63, R63, 0x5410, R72 ;  /* 0x000054103f3f7816 */ /* 0x000fce0000000048 */
.L_x_4311:
[----:B------:R-:W0:Y:S02]  /*4a40*/  @P0 LDC.64 R72, c[0x0][0x238] ;  /* 0x00008e00ff480b82 */ /* 0x000e240000000a00 */
[----:B0-----:R-:W-:-:S04]  /*4a50*/  @P0 LEA R72, P2, R134, R72, 0x4 ;  /* 0x0000004886480211 */ /* 0x001fc800078420ff */
[C---:B------:R-:W-:Y:S02]  /*4a60*/  @P0 LEA.HI.X R73, R134.reuse, R73, RZ, 0x4, P2 ;  /* 0x0000004986490211 */ /* 0x040fe400010f24ff */
[----:B------:R-:W-:-:S03]  /*4a70*/  IADD3 R134, R134, 0x20, RZ ;  /* 0x0000002086867810 */ /* 0x000fc60007ffe0ff */
[----:B------:R4:W-:Y:S04]  /*4a80*/  @P0 STG.E.128 desc[UR4][R72.64], R60 ;  /* 0x0000003c48000986 */ /* 0x0009e8000c101d04 */
.L_x_4279:
[----:B------:R-:W-:Y:S05]  /*4a90*/  BSYNC B0 ;  /* 0x0000000000007941 */ /* 0x000fea0003800000 */
.L_x_4278:
        /* <DEDUP_REMOVED lines=25> */
.L_x_4315:
[----:B-----5:R-:W-:-:S05]  /*4c30*/  HADD2.F32 R103, -RZ, R64.H0_H0 ;  /* 0x20000040ff677230 */ /* 0x020fca0000004100 */
[----:B------:R-:W-:Y:S01]  /*4c40*/  FADD.FTZ R91, R103, R91 ;  /* 0x0000005b675b7221 */ /* 0x000fe20000010000 */
[----:B------:R-:W-:Y:S06]  /*4c50*/  BRA `(.L_x_4316) ;  /* 0x0000000000107947 */ /* 0x000fec0003800000 */
.L_x_4314:
[----:B-----5:R-:W-:-:S05]  /*4c60*/  HADD2.F32 R103, -RZ, R68.H0_H0 ;  /* 0x20000044ff677230 */ /* 0x020fca0000004100 */
[----:B------:R-:W-:Y:S01]  /*4c70*/  FADD.FTZ R91, R103, R91 ;  /* 0x0000005b675b7221 */ /* 0x000fe20000010000 */
[----:B------:R-:W-:-:S05]  /*4c80*/  @P2 HADD2.F32 R103, -RZ, R64.H0_H0 ;  /* 0x20000040ff672230 */ /* 0x000fca0000004100 */
[----:B------:R-:W-:-:S07]  /*4c90*/  @P2 FADD.FTZ R91, R103, R91 ;  /* 0x0000005b675b2221 */ /* 0x000fce0000010000 */
.L_x_4316:
[----:B------:R-:W-:-:S04]  /*4ca0*/  F2FP.F16.F32.PACK_AB R103, RZ, R91 ;  /* 0x0000005bff67723e */ /* 0x000fc800000000ff */
[----:B------:R-:W-:-:S07]  /*4cb0*/  PRMT R60, R103, 0x7610, R60 ;  /* 0x00007610673c7816 */ /* 0x000fce000000003c */
.L_x_4317:
[----:B------:R-:W-:Y:S01]  /*4cc0*/  HADD2.F32 R103, -RZ, R72.H1_H1 ;  /* 0x30000048ff677230 */ /* 0x000fe20000004100 */
[----:B------:R-:W-:Y:S06]  /*4cd0*/  @P3 BRA `(.L_x_4318) ;  /* 0x0000000000203947 */ /* 0x000fec0003800000 */
[----:B------:R-:W-:-:S04]  /*4ce0*/  ISETP.NE.U32.AND P4, PT, RZ, UR10, PT ;  /* 0x0000000aff007c0c */ /* 0x000fc8000bf85070 */
[----:B------:R-:W-:-:S13]  /*4cf0*/  ISETP.NE.AND.EX P4, PT, RZ, UR11, PT, P4 ;  /* 0x0000000bff007c0c */ /* 0x000fda000bf85340 */
[----:B------:R-:W-:Y:S05]  /*4d00*/  @P4 BRA `(.L_x_4319) ;  /* 0x0000000000084947 */ /* 0x000fea0003800000 */
[----:B------:R-:W-:Y:S05]  /*4d10*/  @P0 BRA `(.L_x_4320) ;  /* 0x0000000000200947 */ /* 0x000fea0003800000 */
[----:B------:R-:W-:Y:S05]  /*4d20*/  BRA `(.L_x_4321) ;  /* 0x0000000000247947 */ /* 0x000fea0003800000 */
.L_x_4319:
[----:B-----5:R-:W-:-:S05]  /*4d30*/  HADD2.F32 R72, -RZ, R64.H1_H1 ;  /* 0x30000040ff487230 */ /* 0x020fca0000004100 */
[----:B------:R-:W-:Y:S01]  /*4d40*/  FADD.FTZ R103, R72, R103 ;  /* 0x0000006748677221 */ /* 0x000fe20000010000 */
[----:B------:R-:W-:Y:S06]  /*4d50*/  BRA `(.L_x_4320) ;  /* 0x0000000000107947 */ /* 0x000fec0003800000 */
.L_x_4318:
[----:B-----5:R-:W-:-:S05]  /*4d60*/  HADD2.F32 R72, -RZ, R68.H1_H1 ;  /* 0x30000044ff487230 */ /* 0x020fca0000004100 */
[----:B------:R-:W-:Y:S01]  /*4d70*/  FADD.FTZ R103, R72, R103 ;  /* 0x0000006748677221 */ /* 0x000fe20000010000 */
[----:B------:R-:W-:-:S05]  /*4d80*/  @P2 HADD2.F32 R72, -RZ, R64.H1_H1 ;  /* 0x30000040ff482230 */ /* 0x000fca0000004100 */
[----:B------:R-:W-:-:S07]  /*4d90*/  @P2 FADD.FTZ R103, R72, R103 ;  /* 0x0000006748672221 */ /* 0x000fce0000010000 */
.L_x_4320:
[----:B------:R-:W-:-:S04]  /*4da0*/  F2FP.F16.F32.PACK_AB R72, RZ, R103 ;  /* 0x00000067ff48723e */ /* 0x000fc800000000ff */
[----:B------:R-:W-:-:S07]  /*4db0*/  PRMT R60, R60, 0x5410, R72 ;  /* 0x000054103c3c7816 */ /* 0x000fce0000000048 */
.L_x_4321:
[----:B------:R-:W-:Y:S01]  /*4dc0*/  HADD2.F32 R104, -RZ, R73.H0_H0 ;  /* 0x20000049ff687230 */ /* 0x000fe20000004100 */
[----:B------:R-:W-:Y:S06]  /*4dd0*/  @P3 BRA `(.L_x_4322) ;  /* 0x0000000000203947 */ /* 0x000fec0003800000 */
[----:B------:R-:W-:-:S04]  /*4de0*/  ISETP.NE.U32.AND P4, PT, RZ, UR10, PT ;  /* 0x0000000aff007c0c */ /* 0x000fc8000bf85070 */
[----:B------:R-:W-:-:S13]  /*4df0*/  ISETP.NE.AND.EX P4, PT, RZ, UR11, PT, P4 ;  /* 0x0000000bff007c0c */ /* 0x000fda000bf85340 */
[----:B------:R-:W-:Y:S05]  /*4e00*/  @P4 BRA `(.L_x_4323) ;  /* 0x0000000000084947 */ /* 0x000fea0003800000 */
[----:B------:R-:W-:Y:S05]  /*4e10*/  @P0 BRA `(.L_x_4324) ;  /* 0x0000000000200947 */ /* 0x000fea0003800000 */
[----:B------:R-:W-:Y:S05]  /*4e20*/  BRA `(.L_x_4325) ;  /* 0x0000000000247947 */ /* 0x000fea0003800000 */
.L_x_4323:
[----:B-----5:R-:W-:-:S05]  /*4e30*/  HADD2.F32 R72, -RZ, R65.H0_H0 ;  /* 0x20000041ff487230 */ /* 0x020fca0000004100 */
[----:B------:R-:W-:Y:S01]  /*4e40*/  FADD.FTZ R104, R72, R104 ;  /* 0x0000006848687221 */ /* 0x000fe20000010000 */
[----:B------:R-:W-:Y:S06]  /*4e50*/  BRA `(.L_x_4324) ;  /* 0x0000000000107947 */ /* 0x000fec0003800000 */
.L_x_4322:
[----:B-----5:R-:W-:-:S05]  /*4e60*/  HADD2.F32 R72, -RZ, R69.H0_H0 ;  /* 0x20000045ff487230 */ /* 0x020fca0000004100 */
[----:B------:R-:W-:Y:S01]  /*4e70*/  FADD.FTZ R104, R72, R104 ;  /* 0x0000006848687221 */ /* 0x000fe20000010000 */
[----:B------:R-:W-:-:S05]  /*4e80*/  @P2 HADD2.F32 R72, -RZ, R65.H0_H0 ;  /* 0x20000041ff482230 */ /* 0x000fca0000004100 */
[----:B------:R-:W-:-:S07]  /*4e90*/  @P2 FADD.FTZ R104, R72, R104 ;  /* 0x0000006848682221 */ /* 0x000fce0000010000 */
.L_x_4324:
[----:B------:R-:W-:-:S04]  /*4ea0*/  F2FP.F16.F32.PACK_AB R72, RZ, R104 ;  /* 0x00000068ff48723e */ /* 0x000fc800000000ff */
[----:B------:R-:W-:-:S07]  /*4eb0*/  PRMT R61, R72, 0x7610, R61 ;  /* 0x00007610483d7816 */ /* 0x000fce000000003d */
.L_x_4325:
[----:B------:R-:W-:Y:S01]  /*4ec0*/  HADD2.F32 R115, -RZ, R73.H1_H1 ;  /* 0x30000049ff737230 */ /* 0x000fe20000004100 */
[----:B------:R-:W-:Y:S06]  /*4ed0*/  @P3 BRA `(.L_x_4326) ;  /* 0x0000000000203947 */ /* 0x000fec0003800000 */
[----:B------:R-:W-:-:S04]  /*4ee0*/  ISETP.NE.U32.AND P4, PT, RZ, UR10, PT ;  /* 0x0000000aff007c0c */ /* 0x000fc8000bf85070 */
[----:B------:R-:W-:-:S13]  /*4ef0*/  ISETP.NE.AND.EX P4, PT, RZ, UR11, PT, P4 ;  /* 0x0000000bff007c0c */ /* 0x000fda000bf85340 */
[----:B------:R-:W-:Y:S05]  /*4f00*/  @P4 BRA `(.L_x_4327) ;  /* 0x0000000000084947 */ /* 0x000fea0003800000 */
[----:B------:R-:W-:Y:S05]  /*4f10*/  @P0 BRA `(.L_x_4328) ;  /* 0x0000000000200947 */ /* 0x000fea0003800000 */
[----:B------:R-:W-:Y:S05]  /*4f20*/  BRA `(.L_x_4329) ;  /* 0x0000000000247947 */ /* 0x000fea0003800000 */
.L_x_4327:
[----:B-----5:R-:W-:-:S05]  /*4f30*/  HADD2.F32 R72, -RZ, R65.H1_H1 ;  /* 0x30000041ff487230 */ /* 0x020fca0000004100 */
[----:B------:R-:W-:Y:S01]  /*4f40*/  FADD.FTZ R115, R72, R115 ;  /* 0x0000007348737221 */ /* 0x000fe20000010000 */
[----:B------:R-:W-:Y:S06]  /*4f50*/  BRA `(.L_x_4328) ;  /* 0x0000000000107947 */ /* 0x000fec0003800000 */
.L_x_4326:
[----:B-----5:R-:W-:-:S05]  /*4f60*/  HADD2.F32 R72, -RZ, R69.H1_H1 ;  /* 0x30000045ff487230 */ /* 0x020fca0000004100 */
[----:B------:R-:W-:Y:S01]  /*4f70*/  FADD.FTZ R115, R72, R115 ;  /* 0x0000007348737221 */ /* 0x000fe20000010000 */
[----:B------:R-:W-:-:S05]  /*4f80*/  @P2 HADD2.F32 R72, -RZ, R65.H1_H1 ;  /* 0x30000041ff482230 */ /* 0x000fca0000004100 */
[----:B------:R-:W-:-:S07]  /*4f90*/  @P2 FADD.FTZ R115, R72, R115 ;  /* 0x0000007348732221 */ /* 0x000fce0000010000 */
.L_x_4328:
[----:B------:R-:W-:-:S04]  /*4fa0*/  F2FP.F16.F32.PACK_AB R72, RZ, R115 ;  /* 0x00000073ff48723e */ /* 0x000fc800000000ff */
[----:B------:R-:W-:-:S07]  /*4fb0*/  PRMT R61, R61, 0x5410, R72 ;  /* 0x000054103d3d7816 */ /* 0x000fce0000000048 */
.L_x_4329:
[----:B------:R-:W-:Y:S01]  /*4fc0*/  HADD2.F32 R116, -RZ, R74.H0_H0 ;  /* 0x2000004aff747230 */ /* 0x000fe20000004100 */
[----:B------:R-:W-:Y:S06]  /*4fd0*/  @P3 BRA `(.L_x_4330) ;  /* 0x0000000000203947 */ /* 0x000fec0003800000 */
[----:B------:R-:W-:-:S04]  /*4fe0*/  ISETP.NE.U32.AND P4, PT, RZ, UR10, PT ;  /* 0x0000000aff007c0c */ /* 0x000fc8000bf85070 */
[----:B------:R-:W-:-:S13]  /*4ff0*/  ISETP.NE.AND.EX P4, PT, RZ, UR11, PT, P4 ;  /* 0x0000000bff007c0c */ /* 0x000fda000bf85340 */
[----:B------:R-:W-:Y:S05]  /*5000*/  @P4 BRA `(.L_x_4331) ;  /* 0x0000000000084947 */ /* 0x000fea0003800000 */
[----:B------:R-:W-:Y:S05]  /*5010*/  @P0 BRA `(.L_x_4332) ;  /* 0x0000000000200947 */ /* 0x000fea0003800000 */
[----:B------:R-:W-:Y:S05]  /*5020*/  BRA `(.L_x_4333) ;  /* 0x0000000000247947 */ /* 0x000fea0003800000 */
.L_x_4331:
[----:B-----5:R-:W-:-:S05]  /*5030*/  HADD2.F32 R72, -RZ, R66.H0_H0 ;  /* 0x20000042ff487230 */ /* 0x020fca0000004100 */
[----:B------:R-:W-:Y:S01]  /*5040*/  FADD.FTZ R116, R72, R116 ;  /* 0x0000007448747221 */ /* 0x000fe20000010000 */
[----:B------:R-:W-:Y:S06]  /*5050*/  BRA `(.L_x_4332) ;  /* 0x0000000000107947 */ /* 0x000fec0003800000 */
.L_x_4330:
[----:B-----5:R-:W-:-:S05]  /*5060*/  HADD2.F32 R72, -RZ, R70.H0_H0 ;  /* 0x20000046ff487230 */ /* 0x020fca0000004100 */
[----:B------:R-:W-:Y:S01]  /*5070*/  FADD.FTZ R116, R72, R116 ;  /* 0x0000007448747221 */ /* 0x000fe20000010000 */
[----:B------:R-:W-:-:S05]  /*5080*/  @P2 HADD2.F32 R72, -RZ, R66.H0_H0 ;  /* 0x20000042ff482230 */ /* 0x000fca0000004100 */
[----:B------:R-:W-:-:S07]  /*5090*/  @P2 FADD.FTZ R116, R72, R116 ;  /* 0x0000007448742221 */ /* 0x000fce0000010000 */
.L_x_4332:
[----:B------:R-:W-:-:S04]  /*50a0*/  F2FP.F16.F32.PACK_AB R72, RZ, R116 ;  /* 0x00000074ff48723e */ /* 0x000fc800000000ff */
[----:B------:R-:W-:-:S07]  /*50b0*/  PRMT R62, R72, 0x7610, R62 ;  /* 0x00007610483e7816 */ /* 0x000fce000000003e */
.L_x_4333:
[----:B------:R-:W-:Y:S01]  /*50c0*/  HADD2.F32 R127, -RZ, R74.H1_H1 ;  /* 0x3000004aff7f7230 */ /* 0x000fe20000004100 */
[----:B------:R-:W-:Y:S06]  /*50d0*/  @P3 BRA `(.L_x_4334) ;  /* 0x0000000000203947 */ /* 0x000fec0003800000 */
[----:B------:R-:W-:-:S04]  /*50e0*/  ISETP.NE.U32.AND P4, PT, RZ, UR10, PT ;  /* 0x0000000aff007c0c */ /* 0x000fc8000bf85070 */
[----:B------:R-:W-:-:S13]  /*50f0*/  ISETP.NE.AND.EX P4, PT, RZ, UR11, PT, P4 ;  /* 0x0000000bff007c0c */ /* 0x000fda000bf85340 */
[----:B------:R-:W-:Y:S05]  /*5100*/  @P4 BRA `(.L_x_4335) ;  /* 0x0000000000084947 */ /* 0x000fea0003800000 */
[----:B------:R-:W-:Y:S05]  /*5110*/  @P0 BRA `(.L_x_4336) ;  /* 0x0000000000200947 */ /* 0x000fea0003800000 */
[----:B------:R-:W-:Y:S05]  /*5120*/  BRA `(.L_x_4337) ;  /* 0x0000000000247947 */ /* 0x000fea0003800000 */
.L_x_4335:
[----:B-----5:R-:W-:-:S05]  /*5130*/  HADD2.F32 R72, -RZ, R66.H1_H1 ;  /* 0x30000042ff487230 */ /* 0x020fca0000004100 */
[----:B------:R-:W-:Y:S01]  /*5140*/  FADD.FTZ R127, R72, R127 ;  /* 0x0000007f487f7221 */ /* 0x000fe20000010000 */
[----:B------:R-:W-:Y:S06]  /*5150*/  BRA `(.L_x_4336) ;  /* 0x0000000000107947 */ /* 0x000fec0003800000 */
.L_x_4334:
[----:B-----5:R-:W-:-:S05]  /*5160*/  HADD2.F32 R72, -RZ, R70.H1_H1 ;  /* 0x30000046ff487230 */ /* 0x020fca0000004100 */
[----:B------:R-:W-:Y:S01]  /*5170*/  FADD.FTZ R127, R72, R127 ;  /* 0x0000007f487f7221 */ /* 0x000fe20000010000 */
[----:B------:R-:W-:-:S05]  /*5180*/  @P2 HADD2.F32 R72, -RZ, R66.H1_H1 ;  /* 0x30000042ff482230 */ /* 0x000fca0000004100 */
[----:B------:R-:W-:-:S07]  /*5190*/  @P2 FADD.FTZ R127, R72, R127 ;  /* 0x0000007f487f2221 */ /* 0x000fce0000010000 */
.L_x_4336:
[----:B------:R-:W-:-:S04]  /*51a0*/  F2FP.F16.F32.PACK_AB R72, RZ, R127 ;  /* 0x0000007fff48723e */ /* 0x000fc800000000ff */
[----:B------:R-:W-:-:S07]  /*51b0*/  PRMT R62, R62, 0x5410, R72 ;  /* 0x000054103e3e7816 */ /* 0x000fce0000000048 */
.L_x_4337:
[----:B------:R-:W-:Y:S01]  /*51c0*/  HADD2.F32 R128, -RZ, R75.H0_H0 ;  /* 0x2000004bff807230 */ /* 0x000fe20000004100 */
[----:B------:R-:W-:Y:S06]  /*51d0*/  @P3 BRA `(.L_x_4338) ;  /* 0x0000000000203947 */ /* 0x000fec0003800000 */
[----:B------:R-:W-:-:S04]  /*51e0*/  ISETP.NE.U32.AND P4, PT, RZ, UR10, PT ;  /* 0x0000000aff007c0c */ /* 0x000fc8000bf85070 */
[----:B------:R-:W-:-:S13]  /*51f0*/  ISETP.NE.AND.EX P4, PT, RZ, UR11, PT, P4 ;  /* 0x0000000bff007c0c */ /* 0x000fda000bf85340 */
[----:B------:R-:W-:Y:S05]  /*5200*/  @P4 BRA `(.L_x_4339) ;  /* 0x0000000000084947 */ /* 0x000fea0003800000 */
[----:B------:R-:W-:Y:S05]  /*5210*/  @P0 BRA `(.L_x_4340) ;  /* 0x0000000000200947 */ /* 0x000fea0003800000 */
[----:B------:R-:W-:Y:S05]  /*5220*/  BRA `(.L_x_4341) ;  /* 0x0000000000247947 */ /* 0x000fea0003800000 */
.L_x_4339:
[----:B-----5:R-:W-:-:S05]  /*5230*/  HADD2.F32 R72, -RZ, R67.H0_H0 ;  /* 0x20000043ff487230 */ /* 0x020fca0000004100 */
[----:B------:R-:W-:Y:S01]  /*5240*/  FADD.FTZ R128, R72, R128 ;  /* 0x0000008048807221 */ /* 0x000fe20000010000 */
[----:B------:R-:W-:Y:S06]  /*5250*/  BRA `(.L_x_4340) ;  /* 0x0000000000107947 */ /* 0x000fec0003800000 */
.L_x_4338:
[----:B-----5:R-:W-:-:S05]  /*5260*/  HADD2.F32 R72, -RZ, R71.H0_H0 ;  /* 0x20000047ff487230 */ /* 0x020fca0000004100 */
[----:B------:R-:W-:Y:S01]  /*5270*/  FADD.FTZ R128, R72, R128 ;  /* 0x0000008048807221 */ /* 0x000fe20000010000 */
[----:B------:R-:W-:-:S05]  /*5280*/  @P2 HADD2.F32 R72, -RZ, R67.H0_H0 ;  /* 0x20000043ff482230 */ /* 0x000fca0000004100 */
[----:B------:R-:W-:-:S07]  /*5290*/  @P2 FADD.FTZ R128, R72, R128 ;  /* 0x0000008048802221 */ /* 0x000fce0000010000 */
.L_x_4340:
[----:B------:R-:W-:-:S04]  /*52a0*/  F2FP.F16.F32.PACK_AB R72, RZ, R128 ;  /* 0x00000080ff48723e */ /* 0x000fc800000000ff */
[----:B------:R-:W-:-:S07]  /*52b0*/  PRMT R63, R72, 0x7610, R63 ;  /* 0x00007610483f7816 */ /* 0x000fce000000003f */
.L_x_4341:
[----:B------:R-:W-:Y:S01]  /*52c0*/  HADD2.F32 R136, -RZ, R75.H1_H1 ;  /* 0x3000004bff887230 */ /* 0x000fe20000004100 */
[----:B------:R-:W-:Y:S06]  /*52d0*/  @P3 BRA `(.L_x_4342) ;  /* 0x0000000000203947 */ /* 0x000fec0003800000 */
[----:B------:R-:W-:-:S04]  /*52e0*/  ISETP.NE.U32.AND P2, PT, RZ, UR10, PT ;  /* 0x0000000aff007c0c */ /* 0x000fc8000bf45070 */
[----:B------:R-:W-:-:S13]  /*52f0*/  ISETP.NE.AND.EX P2, PT, RZ, UR11, PT, P2 ;  /* 0x0000000bff007c0c */ /* 0x000fda000bf45320 */
[----:B------:R-:W-:Y:S05]  /*5300*/  @P2 BRA `(.L_x_4343) ;  /* 0x0000000000082947 */ /* 0x000fea0003800000 */
[----:B------:R-:W-:Y:S05]  /*5310*/  @P0 BRA `(.L_x_4344) ;  /* 0x0000000000200947 */ /* 0x000fea0003800000 */
[----:B------:R-:W-:Y:S05]  /*5320*/  BRA `(.L_x_4345) ;  /* 0x0000000000247947 */ /* 0x000fea0003800000 */
.L_x_4343:
[----:B-----5:R-:W-:-:S05]  /*5330*/  HADD2.F32 R72, -RZ, R67.H1_H1 ;  /* 0x30000043ff487230 */ /* 0x020fca0000004100 */
[----:B------:R-:W-:Y:S01]  /*5340*/  FADD.FTZ R136, R72, R136 ;  /* 0x0000008848887221 */ /* 0x000fe20000010000 */
[----:B------:R-:W-:Y:S06]  /*5350*/  BRA `(.L_x_4344) ;  /* 0x0000000000107947 */ /* 0x000fec0003800000 */
.L_x_4342:
[----:B-----5:R-:W-:-:S05]  /*5360*/  HADD2.F32 R72, -RZ, R71.H1_H1 ;  /* 0x30000047ff487230 */ /* 0x020fca0000004100 */
[----:B------:R-:W-:Y:S01]  /*5370*/  FADD.FTZ R136, R72, R136 ;  /* 0x0000008848887221 */ /* 0x000fe20000010000 */
[----:B------:R-:W-:-:S05]  /*5380*/  @P2 HADD2.F32 R72, -RZ, R67.H1_H1 ;  /* 0x30000043ff482230 */ /* 0x000fca0000004100 */
[----:B------:R-:W-:-:S07]  /*5390*/  @P2 FADD.FTZ R136, R72, R136 ;  /* 0x0000008848882221 */ /* 0x000fce0000010000 */
.L_x_4344:
[----:B------:R-:W-:-:S04]  /*53a0*/  F2FP.F16.F32.PACK_AB R72, RZ, R136 ;  /* 0x00000088ff48723e */ /* 0x000fc800000000ff */
[----:B------:R-:W-:-:S07]  /*53b0*/  PRMT R63, R63, 0x5410, R72 ;  /* 0x000054103f3f7816 */ /* 0x000fce0000000048 */
.L_x_4345:
[----:B------:R-:W0:Y:S02]  /*53c0*/  @P0 LDC.64 R72, c[0x0][0x238] ;  /* 0x00008e00ff480b82 */ /* 0x000e240000000a00 */
[----:B0-----:R-:W-:-:S04]  /*53d0*/  @P0 LEA R72, P2, R134, R72, 0x4 ;  /* 0x0000004886480211 */ /* 0x001fc800078420ff */
[----:B------:R-:W-:-:S05]  /*53e0*/  @P0 LEA.HI.X R73, R134, R73, RZ, 0x4, P2 ;  /* 0x0000004986490211 */ /* 0x000fca00010f24ff */
[----:B------:R0:W-:Y:S04]  /*53f0*/  @P0 STG.E.128 desc[UR4][R72.64], R60 ;  /* 0x0000003c48000986 */ /* 0x0001e8000c101d04 */
.L_x_4313:
[----:B------:R-:W-:Y:S05]  /*5400*/  BSYNC B0 ;  /* 0x0000000000007941 */ /* 0x000fea0003800000 */
.L_x_4312:
        /* <DEDUP_REMOVED lines=181> */
.L_x_4371:
        /* <DEDUP_REMOVED lines=17> */
[----:B------:R-:W1:Y:S04]  /*6070*/  LDL R248, [R1+0x38] ;  /* 0x0000380001f87983 */ /* 0x000e680000100800 */
[----:B------:R-:W1:Y:S04]  /*6080*/  LDL R245, [R1+0x3c] ;  /* 0x00003c0001f57983 */ /* 0x000e680000100800 */
[----:B------:R-:W2:Y:S04]  /*6090*/  LDL R250, [R1+0x48] ;  /* 0x0000480001fa7983 */ /* 0x000ea80000100800 */
[----:B------:R-:W2:Y:S04]  /*60a0*/  LDL R249, [R1+0x4c] ;  /* 0x00004c0001f97983 */ /* 0x000ea80000100800 */
[----:B------:R-:W3:Y:S04]  /*60b0*/  LDL R75, [R1+0x28] ;  /* 0x00002800014b7983 */ /* 0x000ee80000100800 */
[----:B------:R-:W3:Y:S04]  /*60c0*/  LDL R74, [R1+0x2c] ;  /* 0x00002c00014a7983 */ /* 0x000ee80000100800 */
[----:B0-----:R-:W4:Y:S04]  /*60d0*/  LDL R134, [R1+0x18] ;  /* 0x0000180001867983 */ /* 0x001f280000100800 */
[----:B------:R-:W4:Y:S04]  /*60e0*/  LDL R252, [R1+0x1c] ;  /* 0x00001c0001fc7983 */ /* 0x000f280000100800 */
[----:B------:R-:W4:Y:S04]  /*60f0*/  LDL R251, [R1+0x8] ;  /* 0x0000080001fb7983 */ /* 0x000f280000100800 */
[----:B------:R-:W4:Y:S01]  /*6100*/  LDL R135, [R1+0xc] ;  /* 0x00000c0001877983 */ /* 0x000f220000100800 */
[--C-:B------:R-:W-:Y:S01]  /*6110*/  FADD.FTZ R246, R93, -R195.reuse ;  /* 0x800000c35df67221 */ /* 0x100fe20000010000 */
[----:B------:R-:W-:-:S03]  /*6120*/  FADD.FTZ R247, R86, -R195 ;  /* 0x800000c356f77221 */ /* 0x000fc60000010000 */
[C---:B------:R-:W-:Y:S01]  /*6130*/  FMUL.FTZ R246, R191.reuse, R246 ;  /* 0x000000f6bff67220 */ /* 0x040fe20000410000 */
[----:B------:R-:W-:Y:S01]  /*6140*/  FMUL.FTZ R247, R191, R247 ;  /* 0x000000f7bff77220 */ /* 0x000fe20000410000 */
[----:B------:R0:W-:Y:S04]  /*6150*/  STL [R1+0x58], R3 ;  /* 0x0000580301007387 */ /* 0x0001e80000100800 */
[----:B------:R0:W-:Y:S04]  /*6160*/  STL [R1+0x54], R2 ;  /* 0x0000540201007387 */ /* 0x0001e80000100800 */
[----:B------:R0:W-:Y:S04]  /*6170*/  STL [R1+0x50], R0 ;  /* 0x0000500001007387 */ /* 0x0001e80000100800 */
[----:B0-----:R-:W4:Y:S04]  /*6180*/  LDL R3, [R1+0x40] ;  /* 0x0000400001037983 */ /* 0x001f280000100800 */
[----:B------:R-:W4:Y:S04]  /*6190*/  LDL R2, [R1+0x20] ;  /* 0x0000200001027983 */ /* 0x000f280000100800 */
[----:B------:R-:W4:Y:S01]  /*61a0*/  LDL R0, [R1] ;  /* 0x0000000001007983 */ /* 0x000f220000100800 */
[----:B-1----:R-:W-:Y:S01]  /*61b0*/  FFMA.FTZ R73, R245, R246, R248 ;  /* 0x000000f6f5497223 */ /* 0x002fe200000100f8 */
[--C-:B------:R-:W-:Y:S01]  /*61c0*/  FADD.FTZ R248, R94, -R195.reuse ;  /* 0x800000c35ef87221 */ /* 0x100fe20000010000 */
[--C-:B------:R-:W-:Y:S01]  /*61d0*/  FADD.FTZ R245, R105, -R195.reuse ;  /* 0x800000c369f57221 */ /* 0x100fe20000010000 */
[----:B--2---:R-:W-:Y:S01]  /*61e0*/  FFMA.FTZ R72, R249, R247, R250 ;  /* 0x000000f7f9487223 */ /* 0x004fe200000100fa */
[--C-:B------:R-:W-:Y:S01]  /*61f0*/  FADD.FTZ R249, R106, -R195.reuse ;  /* 0x800000c36af97221 */ /* 0x100fe20000010000 */
[----:B------:R-:W-:Y:S01]  /*6200*/  FMUL.FTZ R248, R191, R248 ;  /* 0x000000f8bff87220 */ /* 0x000fe20000410000 */
[----:B------:R-:W-:Y:S01]  /*6210*/  FADD.FTZ R250, R117, -R195 ;  /* 0x800000c375fa7221 */ /* 0x000fe20000010000 */
[C---:B------:R-:W-:Y:S01]  /*6220*/  FMUL.FTZ R245, R191.reuse, R245 ;  /* 0x000000f5bff57220 */ /* 0x040fe20000410000 */
[----:B------:R-:W-:Y:S01]  /*6230*/  FMUL.FTZ R249, R191, R249 ;  /* 0x000000f9bff97220 */ /* 0x000fe20000410000 */
[----:B------:R-:W-:Y:S01]  /*6240*/  F2FP.F16.F32.PACK_AB R72, R73, R72 ;  /* 0x000000484948723e */ /* 0x000fe200000000ff */
[----:B------:R-:W-:Y:S01]  /*6250*/  FMUL.FTZ R250, R191, R250 ;  /* 0x000000fabffa7220 */ /* 0x000fe20000410000 */
[----:B---3--:R-:W-:-:S03]  /*6260*/  FFMA.FTZ R73, R74, R248, R75 ;  /* 0x000000f84a497223 */ /* 0x008fc6000001004b */
[----:B------:R-:W-:Y:S01]  /*6270*/  FFMA.FTZ R75, R244, R250, R243 ;  /* 0x000000faf44b7223 */ /* 0x000fe200000100f3 */
[----:B----4-:R-:W-:Y:S01]  /*6280*/  FFMA.FTZ R134, R252, R245, R134 ;  /* 0x000000f5fc867223 */ /* 0x010fe20000010086 */
[----:B------:R-:W-:Y:S01]  /*6290*/  FADD.FTZ R252, R129, -R195 ;  /* 0x800000c381fc7221 */ /* 0x000fe20000010000 */
[----:B------:R-:W-:Y:S01]  /*62a0*/  FFMA.FTZ R74, R135, R249, R251 ;  /* 0x000000f9874a7223 */ /* 0x000fe200000100fb */
[----:B------:R-:W-:Y:S02]  /*62b0*/  FADD.FTZ R251, R118, -R195 ;  /* 0x800000c376fb7221 */ /* 0x000fe40000010000 */
[C---:B------:R-:W-:Y:S02]  /*62c0*/  FMUL.FTZ R252, R191.reuse, R252 ;  /* 0x000000fcbffc7220 */ /* 0x040fe40000410000 */
[----:B------:R-:W-:Y:S01]  /*62d0*/  FMUL.FTZ R251, R191, R251 ;  /* 0x000000fbbffb7220 */ /* 0x000fe20000410000 */
[----:B------:R-:W-:Y:S01]  /*62e0*/  F2FP.F16.F32.PACK_AB R73, R134, R73 ;  /* 0x000000498649723e */ /* 0x000fe200000000ff */
[----:B------:R-:W-:Y:S01]  /*62f0*/  FFMA.FTZ R134, R236, R252, R235 ;  /* 0x000000fcec867223 */ /* 0x000fe200000100eb */
[----:B------:R-:W-:Y:S01]  /*6300*/  F2FP.F16.F32.PACK_AB R74, R75, R74 ;  /* 0x0000004a4b4a723e */ /* 0x000fe200000000ff */
[----:B------:R-:W-:-:S05]  /*6310*/  FFMA.FTZ R75, R240, R251, R239 ;  /* 0x000000fbf04b7223 */ /* 0x000fca00000100ef */
[----:B------:R-:W-:Y:S02]  /*6320*/  F2FP.F16.F32.PACK_AB R75, R134, R75 ;  /* 0x0000004b864b723e */ /* 0x000fe400000000ff */
[----:B------:R-:W0:Y:S02]  /*6330*/  LDC.64 R134, c[0x0][0x2b8] ;  /* 0x0000ae00ff867b82 */ /* 0x000e240000000a00 */
[----:B0-----:R-:W-:-:S05]  /*6340*/  IMAD.WIDE.U32 R134, R92, 0x10, R134 ;  /* 0x000000105c867825 */ /* 0x001fca00078e0086 */
[----:B------:R0:W-:Y:S04]  /*6350*/  STG.E.128 desc[UR4][R134.64], R72 ;  /* 0x0000004886007986 */ /* 0x0001e8000c101d04 */
[----:B0-----:R-:W2:Y:S04]  /*6360*/  LDL R72, [R1+0x44] ;  /* 0x0000440001487983 */ /* 0x001ea80000100800 */
[----:B------:R-:W3:Y:S04]  /*6370*/  LDL R73, [R1+0x24] ;  /* 0x0000240001497983 */ /* 0x000ee80000100800 */
[----:B------:R-:W4:Y:S01]  /*6380*/  LDL R74, [R1+0x4] ;  /* 0x00000400014a7983 */ /* 0x000f220000100800 */
[----:B------:R-:W-:Y:S01]  /*6390*/  FFMA.FTZ R75, R238, R251, R237 ;  /* 0x000000fbee4b7223 */ /* 0x000fe200000100ed */
[----:B------:R-:W-:Y:S01]  /*63a0*/  FFMA.FTZ R252, R234, R252, R233 ;  /* 0x000000fceafc7223 */ /* 0x000fe200000100e9 */
[----:B------:R-:W0:Y:S01]  /*63b0*/  LDC.64 R134, c[0x0][0x2c0] ;  /* 0x0000b000ff867b82 */ /* 0x000e220000000a00 */
[----:B------:R-:W4:Y:S03]  /*63c0*/  LDL R251, [R1+0x34] ;  /* 0x0000340001fb7983 */ /* 0x000f260000100800 */
[----:B------:R-:W-:-:S02]  /*63d0*/  F2FP.F16.F32.PACK_AB R75, R252, R75 ;  /* 0x0000004bfc4b723e */ /* 0x000fc400000000ff */
[----:B------:R-:W4:Y:S01]  /*63e0*/  LDL R252, [R1+0x30] ;  /* 0x0000300001fc7983 */ /* 0x000f220000100800 */
[----:B--2---:R-:W-:-:S03]  /*63f0*/  FFMA.FTZ R72, R72, R247, R3 ;  /* 0x000000f748487223 */ /* 0x004fc60000010003 */
[----:B------:R2:W5:Y:S01]  /*6400*/  LDL.LU R3, [R1+0x58] ;  /* 0x0000580001037983 */ /* 0x0005620000300800 */
[----:B---3--:R-:W-:-:S03]  /*6410*/  FFMA.FTZ R73, R73, R248, R2 ;  /* 0x000000f849497223 */ /* 0x008fc60000010002 */
[----:B------:R-:W3:Y:S04]  /*6420*/  LDL R247, [R1+0x14] ;  /* 0x0000140001f77983 */ /* 0x000ee80000100800 */
[----:B------:R2:W5:Y:S04]  /*6430*/  LDL.LU R2, [R1+0x54] ;  /* 0x0000540001027983 */ /* 0x0005680000300800 */
[----:B------:R-:W3:Y:S01]  /*6440*/  LDL R248, [R1+0x10] ;  /* 0x0000100001f87983 */ /* 0x000ee20000100800 */
[----:B----4-:R-:W-:-:S03]  /*6450*/  FFMA.FTZ R74, R74, R249, R0 ;  /* 0x000000f94a4a7223 */ /* 0x010fc60000010000 */
[----:B------:R2:W5:Y:S01]  /*6460*/  LDL.LU R0, [R1+0x50] ;  /* 0x0000500001007983 */ /* 0x0005620000300800 */
[----:B------:R-:W-:Y:S01]  /*6470*/  FFMA.FTZ R250, R242, R250, R241 ;  /* 0x000000faf2fa7223 */ /* 0x000fe200000100f1 */
[----:B------:R-:W-:Y:S01]  /*6480*/  FFMA.FTZ R246, R251, R246, R252 ;  /* 0x000000f6fbf67223 */ /* 0x000fe200000100fc */
[----:B0-----:R-:W-:-:S03]  /*6490*/  IMAD.WIDE.U32 R134, R92, 0x10, R134 ;  /* 0x000000105c867825 */ /* 0x001fc600078e0086 */
[----:B------:R-:W-:Y:S02]  /*64a0*/  F2FP.F16.F32.PACK_AB R74, R250, R74 ;  /* 0x0000004afa4a723e */ /* 0x000fe400000000ff */
[----:B------:R-:W-:Y:S02]  /*64b0*/  F2FP.F16.F32.PACK_AB R72, R246, R72 ;  /* 0x00000048f648723e */ /* 0x000fe400000000ff */
[----:B------:R-:W-:Y:S01]  /*64c0*/  IADD3 R92, R92, 0x20, RZ ;  /* 0x000000205c5c7810 */ /* 0x000fe20007ffe0ff */
[----:B---3--:R-:W-:-:S05]  /*64d0*/  FFMA.FTZ R245, R247, R245, R248 ;  /* 0x000000f5f7f57223 */ /* 0x008fca00000100f8 */
[----:B------:R-:W-:-:S05]  /*64e0*/  F2FP.F16.F32.PACK_AB R73, R245, R73 ;  /* 0x00000049f549723e */ /* 0x000fca00000000ff */
[----:B------:R2:W-:Y:S02]  /*64f0*/  STG.E.128 desc[UR4][R134.64], R72 ;  /* 0x0000004886007986 */ /* 0x0005e4000c101d04 */
.L_x_4348:
[----:B------:R-:W-:Y:S05]  /*6500*/  BSYNC B0 ;  /* 0x0000000000007941 */ /* 0x000fea0003800000 */
.L_x_4347:
[----:B-----5:R-:W-:Y:S01]  /*6510*/  ISETP.GE.U32.AND P2, PT, R0, 0x40, PT ;  /* 0x000000400000780c */ /* 0x020fe20003f46070 */
        /* <DEDUP_REMOVED lines=10> */
[----:B-12---:R-:W-:Y:S01]  /*65c0*/  FFMA.FTZ R72, R232, R247, R231 ;  /* 0x000000f7e8487223 */ /* 0x006fe200000100e7 */
[----:B------:R-:W-:Y:S01]  /*65d0*/  FFMA.FTZ R73, R228, R246, R227 ;  /* 0x000000f6e4497223 */ /* 0x000fe200000100e3 */
[C---:B------:R-:W-:Y:S01]  /*65e0*/  FMUL.FTZ R248, R191.reuse, R248 ;  /* 0x000000f8bff87220 */ /* 0x040fe20000410000 */
[C---:B------:R-:W-:Y:S01]  /*65f0*/  FMUL.FTZ R245, R191.reuse, R245 ;  /* 0x000000f5bff57220 */ /* 0x040fe20000410000 */
[C---:B------:R-:W-:Y:S01]  /*6600*/  FMUL.FTZ R249, R191.reuse, R249 ;  /* 0x000000f9bff97220 */ /* 0x040fe20000410000 */
[----:B------:R-:W-:Y:S01]  /*6610*/  FMUL.FTZ R250, R191, R250 ;  /* 0x000000fabffa7220 */ /* 0x000fe20000410000 */
[--C-:B------:R-:W-:Y:S01]  /*6620*/  FADD.FTZ R251, R120, -R195.reuse ;  /* 0x800000c378fb7221 */ /* 0x100fe20000010000 */
[----:B------:R-:W-:Y:S01]  /*6630*/  FADD.FTZ R252, R130, -R195 ;  /* 0x800000c382fc7221 */ /* 0x000fe20000010000 */
[----:B------:R-:W-:Y:S01]  /*6640*/  F2FP.F16.F32.PACK_AB R72, R73, R72 ;  /* 0x000000484948723e */ /* 0x000fe200000000ff */
[----:B------:R-:W-:Y:S01]  /*6650*/  FFMA.FTZ R73, R224, R248, R223 ;  /* 0x000000f8e0497223 */ /* 0x000fe200000100df */
[----:B0-----:R-:W-:Y:S01]  /*6660*/  FFMA.FTZ R134, R220, R245, R219 ;  /* 0x000000f5dc867223 */ /* 0x001fe200000100db */
[----:B------:R-:W-:Y:S01]  /*6670*/  FFMA.FTZ R74, R216, R249, R215 ;  /* 0x000000f9d84a7223 */ /* 0x000fe200000100d7 */
[----:B------:R-:W-:Y:S01]  /*6680*/  FFMA.FTZ R75, R212, R250, R211 ;  /* 0x000000fad44b7223 */ /* 0x000fe200000100d3 */
[C---:B------:R-:W-:Y:S01]  /*6690*/  FMUL.FTZ R251, R191.reuse, R251 ;  /* 0x000000fbbffb7220 */ /* 0x040fe20000410000 */
[----:B------:R-:W-:Y:S01]  /*66a0*/  FMUL.FTZ R252, R191, R252 ;  /* 0x000000fcbffc7220 */ /* 0x000fe20000410000 */
[----:B------:R-:W-:Y:S01]  /*66b0*/  F2FP.F16.F32.PACK_AB R73, R134, R73 ;  /* 0x000000498649723e */ /* 0x000fe200000000ff */
[----:B------:R-:W-:Y:S01]  /*66c0*/  FFMA.FTZ R250, R210, R250, R209 ;  /* 0x000000fad2fa7223 */ /* 0x000fe200000100d1 */
[----:B------:R-:W-:Y:S01]  /*66d0*/  F2FP.F16.F32.PACK_AB R74, R75, R74 ;  /* 0x0000004a4b4a723e */ /* 0x000fe200000000ff */
[----:B------:R-:W-:Y:S01]  /*66e0*/  FFMA.FTZ R75, R208, R251, R207 ;  /* 0x000000fbd04b7223 */ /* 0x000fe200000100cf */
[-C--:B------:R-:W-:Y:S01]  /*66f0*/  FFMA.FTZ R134, R204, R252.reuse, R203 ;  /* 0x000000fccc867223 */ /* 0x080fe200000100cb */
[----:B------:R-:W-:Y:S01]  /*6700*/  FFMA.FTZ R252, R202, R252, R201 ;  /* 0x000000fccafc7223 */ /* 0x000fe200000100c9 */
[----:B------:R-:W-:Y:S01]  /*6710*/  FFMA.FTZ R245, R218, R245, R217 ;  /* 0x000000f5daf57223 */ /* 0x000fe200000100d9 */
[----:B------:R-:W-:-:S02]  /*6720*/  FFMA.FTZ R246, R226, R246, R225 ;  /* 0x000000f6e2f67223 */ /* 0x000fc400000100e1 */
[----:B------:R-:W-:Y:S02]  /*6730*/  F2FP.F16.F32.PACK_AB R75, R134, R75 ;  /* 0x0000004b864b723e */ /* 0x000fe400000000ff */
        /* <DEDUP_REMOVED lines=8> */
[----:B------:R-:W-:Y:S02]  /*67c0*/  F2FP.F16.F32.PACK_AB R75, R252, R75 ;  /* 0x0000004bfc4b723e */ /* 0x000fe400000000ff */
[----:B------:R-:W-:-:S02]  /*67d0*/  F2FP.F16.F32.PACK_AB R73, R245, R73 ;  /* 0x00000049f549723e */ /* 0x000fc400000000ff */
[----:B------:R-:W-:Y:S02]  /*67e0*/  F2FP.F16.F32.PACK_AB R74, R250, R74 ;  /* 0x0000004afa4a723e */ /* 0x000fe400000000ff */
[----:B------:R-:W-:Y:S01]  /*67f0*/  F2FP.F16.F32.PACK_AB R72, R246, R72 ;  /* 0x00000048f648723e */ /* 0x000fe200000000ff */
[C---:B0-----:R-:W-:Y:S01]  /*6800*/  IMAD.WIDE.U32 R134, R92.reuse, 0x10, R134 ;  /* 0x000000105c867825 */ /* 0x041fe200078e0086 */
[----:B------:R-:W-:-:S04]  /*6810*/  IADD3 R92, R92, 0x20, RZ ;  /* 0x000000205c5c7810 */ /* 0x000fc80007ffe0ff */
[----:B------:R3:W-:Y:S03]  /*6820*/  STG.E.128 desc[UR4][R134.64], R72 ;  /* 0x0000004886007986 */ /* 0x0007e6000c101d04 */
.L_x_4350:
[----:B------:R-:W-:Y:S05]  /*6830*/  BSYNC B0 ;  /* 0x0000000000007941 */ /* 0x000fea0003800000 */
.L_x_4349:
        /* <DEDUP_REMOVED lines=50> */
.L_x_4352:
[----:B------:R-:W-:Y:S05]  /*6b60*/  BSYNC B0 ;  /* 0x0000000000007941 */ /* 0x000fea0003800000 */
.L_x_4351:
        /* <DEDUP_REMOVED lines=50> */
.L_x_4354:
[----:B------:R-:W-:Y:S05]  /*6e90*/  BSYNC B0 ;  /* 0x0000000000007941 */ /* 0x000fea0003800000 */
.L_x_4353:
        /* <DEDUP_REMOVED lines=21> */
[----:B------:R-:W-:Y:S01]  /*6ff0*/  FFMA.FTZ R134, R8, R245, R16 ;  /* 0x000000f508867223 */ /* 0x000fe20000010010 */
        /* <DEDUP_REMOVED lines=28> */
.L_x_4356:
[----:B------:R-:W-:Y:S05]  /*71c0*/  BSYNC B0 ;  /* 0x0000000000007941 */ /* 0x000fea0003800000 */
.L_x_4355:
        /* <DEDUP_REMOVED lines=14> */
[--C-:B------:R-:W-:Y:S01]  /*72b0*/  FADD.FTZ R250, R127, -R195.reuse ;  /* 0x800000c37ffa7221 */ /* 0x100fe20000010000 */
[----:B------:R-:W-:Y:S01]  /*72c0*/  FFMA.FTZ R74, R40, R248, R48 ;  /* 0x000000f8284a7223 */ /* 0x000fe20000010030 */
[----:B------:R-:W-:Y:S01]  /*72d0*/  FADD.FTZ R134, R136, -R195 ;  /* 0x800000c388867221 */ /* 0x000fe20000010000 */
[----:B------:R-:W-:Y:S01]  /*72e0*/  F2FP.F16.F32.PACK_AB R72, R73, R72 ;  /* 0x000000484948723e */ /* 0x000fe200000000ff */
[----:B------:R-:W-:Y:S01]  /*72f0*/  FFMA.FTZ R73, R39, R247, R47 ;  /* 0x000000f727497223 */ /* 0x000fe2000001002f */
[C---:B------:R-:W-:Y:S01]  /*7300*/  FMUL.FTZ R249, R191.reuse, R249 ;  /* 0x000000f9bff97220 */ /* 0x040fe20000410000 */
[----:B------:R-:W-:Y:S01]  /*7310*/  FMUL.FTZ R250, R191, R250 ;  /* 0x000000fabffa7220 */ /* 0x000fe20000410000 */
[----:B------:R-:W-:Y:S01]  /*7320*/  FFMA.FTZ R248, R56, R248, R80 ;  /* 0x000000f838f87223 */ /* 0x000fe20000010050 */
[----:B------:R-:W-:Y:S01]  /*7330*/  FFMA.FTZ R246, R54, R246, R79 ;  /* 0x000000f636f67223 */ /* 0x000fe2000001004f */
[----:B------:R-:W-:Y:S01]  /*7340*/  F2FP.F16.F32.PACK_AB R73, R74, R73 ;  /* 0x000000494a49723e */ /* 0x000fe200000000ff */
[----:B------:R-:W-:Y:S01]  /*7350*/  FFMA.FTZ R74, R41, R249, R49 ;  /* 0x000000f9294a7223 */ /* 0x000fe20000010031 */
[-C--:B------:R-:W-:Y:S01]  /*7360*/  FFMA.FTZ R75, R42, R250.reuse, R50 ;  /* 0x000000fa2a4b7223 */ /* 0x080fe20000010032 */
[----:B------:R-:W-:-:S04]  /*7370*/  FFMA.FTZ R250, R58, R250, R82 ;  /* 0x000000fa3afa7223 */ /* 0x000fc80000010052 */
[----:B------:R-:W-:Y:S01]  /*7380*/  F2FP.F16.F32.PACK_AB R74, R75, R74 ;  /* 0x0000004a4b4a723e */ /* 0x000fe200000000ff */
[----:B------:R-:W-:-:S04]  /*7390*/  FADD.FTZ R75, R128, -R195 ;  /* 0x800000c3804b7221 */ /* 0x000fc80000010000 */
[C---:B------:R-:W-:Y:S01]  /*73a0*/  FMUL.FTZ R195, R191.reuse, R75 ;  /* 0x0000004bbfc37220 */ /* 0x040fe20000410000 */
[----:B------:R-:W-:-:S03]  /*73b0*/  FMUL.FTZ R191, R191, R134 ;  /* 0x00000086bfbf7220 */ /* 0x000fc60000410000 */
[----:B------:R-:W-:Y:S01]  /*73c0*/  FFMA.FTZ R75, R43, R195, R51 ;  /* 0x000000c32b4b7223 */ /* 0x000fe20000010033 */
[-C--:B------:R-:W-:Y:S01]  /*73d0*/  FFMA.FTZ R134, R44, R191.reuse, R52 ;  /* 0x000000bf2c867223 */ /* 0x080fe20000010034 */
[----:B------:R-:W-:-:S04]  /*73e0*/  FFMA.FTZ R191, R76, R191, R84 ;  /* 0x000000bf4cbf7223 */ /* 0x000fc80000010054 */
        /* <DEDUP_REMOVED lines=13> */
[----:B0-----:R-:W-:-:S05]  /*74c0*/  IMAD.WIDE.U32 R134, R92, 0x10, R134 ;  /* 0x000000105c867825 */ /* 0x001fca00078e0086 */
[----:B------:R0:W-:Y:S02]  /*74d0*/  STG.E.128 desc[UR4][R134.64], R72 ;  /* 0x0000004886007986 */ /* 0x0001e4000c101d04 */
.L_x_4358:
[----:B------:R-:W-:Y:S05]  /*74e0*/  BSYNC B0 ;  /* 0x0000000000007941 */ /* 0x000fea0003800000 */
.L_x_4357:
[----:B01234-:R-:W0:Y:S02]  /*74f0*/  LDC.64 R72, c[0x0][0x210] ;  /* 0x00008400ff487b82 */ /* 0x01fe240000000a00 */
[----:B0-----:R-:W-:-:S04]  /*7500*/  LEA R85, R72, R85, 0x2 ;  /* 0x0000005548557211 */ /* 0x001fc800078e10ff */
[----:B------:R-:W-:-:S13]  /*7510*/  ISETP.GE.AND P2, PT, R85, R73, PT ;  /* 0x000000495500720c */ /* 0x000fda0003f46270 */
[----:B------:R-:W-:Y:S05]  /*7520*/  @!P2 BRA `(.L_x_4359) ;  /* 0xffffffa40064a947 */ /* 0x000fea000383ffff */
[----:B------:R-:W-:Y:S05]  /*7530*/  EXIT ;  /* 0x000000000000794d */ /* 0x000fea0003800000 */
.L_x_4346:
        /* <DEDUP_REMOVED lines=8> */
.L_x_4361:
[----:B------:R-:W-:Y:S05]  /*75c0*/  BSYNC B0 ;  /* 0x0000000000007941 */ /* 0x000fea0003800000 */
.L_x_4360:
[----:B------:R-:W-:Y:S01]  /*75d0*/  FADD.FTZ R75, R75, R72 ;  /* 0x000000484b4b7221 */ /* 0x000fe20000010000 */
[----:B------:R-:W-:Y:S01]  /*75e0*/  HFMA2.MMA R74, -RZ, RZ, 0, 1.1920928955078125e-07 ;  /* 0x00000002ff4a7435 */ /* 0x000fe200000001ff */
[----:B------:R-:W-:Y:S01]  /*75f0*/  MOV R72, 0xffffffff ;  /* 0xffffffff00487802 */ /* 0x000fe20000000f00 */
[----:B------:R-:W0:Y:S01]  /*7600*/  LDC R191, c[0x0][0x290] ;  /* 0x0000a400ffbf7b82 */ /* 0x000e220000000800 */
[----:B------:R-:W-:Y:S02]  /*7610*/  MOV R73, 0x1f ;  /* 0x0000001f00497802 */ /* 0x000fe40000000f00 */
[----:B------:R-:W-:-:S07]  /*7620*/  MOV R135, R75 ;  /* 0x0000004b00877202 */ /* 0x000fce0000000f00 */
[----:B0-----:R-:W-:Y:S05]  /*7630*/  WARPSYNC.COLLECTIVE R72, `(.L_x_4362) ;  /* 0x0000000048087348 */ /* 0x001fea0003c00000 */
[----:B------:R1:W2:Y:S02]  /*7640*/  SHFL.BFLY P6, R72, R135, R74, R73 ;  /* 0x0c00004a87487389 */ /* 0x0002a400000c0049 */
[----:B012---:R-:W-:Y:S01]  /*7650*/  ENDCOLLECTIVE ;  /* 0x000000000000791b */ /* 0x007fe20003800000 */
.L_x_4362:
[----:B------:R-:W-:Y:S01]  /*7660*/  HFMA2.MMA R74, -RZ, RZ, 0, 2.384185791015625e-07 ;  /* 0x00000004ff4a7435 */ /* 0x000fe200000001ff */
[----:B------:R-:W-:Y:S01]  /*7670*/  FADD.FTZ R75, R75, R72 ;  /* 0x000000484b4b7221 */ /* 0x000fe20000010000 */
[----:B------:R-:W-:-:S04]  /*7680*/  MOV R72, 0xffffffff ;  /* 0xffffffff00487802 */ /* 0x000fc80000000f00 */
[----:B------:R-:W-:-:S07]  /*7690*/  MOV R135, R75 ;  /* 0x0000004b00877202 */ /* 0x000fce0000000f00 */
[----:B------:R-:W-:Y:S05]  /*76a0*/  WARPSYNC.COLLECTIVE R72, `(.L_x_4363) ;  /* 0x0000000048087348 */ /* 0x000fea0003c00000 */
[----:B------:R0:W1:Y:S02]  /*76b0*/  SHFL.BFLY P6, R72, R135, R74, R73 ;  /* 0x0c00004a87487389 */ /* 0x00006400000c0049 */
[----:B01----:R-:W-:Y:S01]  /*76c0*/  ENDCOLLECTIVE ;  /* 0x000000000000791b */ /* 0x003fe20003800000 */
.L_x_4363:
[----:B------:R-:W-:Y:S01]  /*76d0*/  HFMA2.MMA R74, -RZ, RZ, 0, 4.76837158203125e-07 ;  /* 0x00000008ff4a7435 */ /* 0x000fe200000001ff */
[----:B------:R-:W-:Y:S01]  /*76e0*/  FADD.FTZ R75, R75, R72 ;  /* 0x000000484b4b7221 */ /* 0x000fe20000010000 */
[----:B------:R-:W-:-:S04]  /*76f0*/  MOV R72, 0xffffffff ;  /* 0xffffffff00487802 */ /* 0x000fc80000000f00 */
[----:B------:R-:W-:-:S07]  /*7700*/  MOV R135, R75 ;  /* 0x0000004b00877202 */ /* 0x000fce0000000f00 */
[----:B------:R-:W-:Y:S05]  /*7710*/  WARPSYNC.COLLECTIVE R72, `(.L_x_4364) ;  /* 0x0000000048087348 */ /* 0x000fea0003c00000 */
[----:B------:R0:W1:Y:S02]  /*7720*/  SHFL.BFLY P6, R72, R135, R74, R73 ;  /* 0x0c00004a87487389 */ /* 0x00006400000c0049 */
[----:B01----:R-:W-:Y:S01]  /*7730*/  ENDCOLLECTIVE ;  /* 0x000000000000791b */ /* 0x003fe20003800000 */
.L_x_4364:
[----:B------:R-:W-:Y:S01]  /*7740*/  HFMA2.MMA R74, -RZ, RZ, 0, 9.5367431640625e-07 ;  /* 0x00000010ff4a7435 */ /* 0x000fe200000001ff */
[----:B------:R-:W-:Y:S01]  /*7750*/  FADD.FTZ R75, R75, R72 ;  /* 0x000000484b4b7221 */ /* 0x000fe20000010000 */
[----:B------:R-:W-:-:S04]  /*7760*/  MOV R72, 0xffffffff ;  /* 0xffffffff00487802 */ /* 0x000fc80000000f00 */
[----:B------:R-:W-:-:S07]  /*7770*/  MOV R135, R75 ;  /* 0x0000004b00877202 */ /* 0x000fce0000000f00 */
[----:B------:R-:W-:Y:S05]  /*7780*/  WARPSYNC.COLLECTIVE R72, `(.L_x_4365) ;  /* 0x0000000048087348 */ /* 0x000fea0003c00000 */
[----:B------:R0:W1:Y:S02]  /*7790*/  SHFL.BFLY P6, R72, R135, R74, R73 ;  /* 0x0c00004a87487389 */ /* 0x00006400000c0049 */
[----:B01----:R-:W-:Y:S01]  /*77a0*/  ENDCOLLECTIVE ;  /* 0x000000000000791b */ /* 0x003fe20003800000 */
.L_x_4365:
        /* <DEDUP_REMOVED lines=102> */
[----:B------:R-:W-:Y:S02]  /*7e10*/  MOV R72, 0xffffffff ;  /* 0xffffffff00487802 */ /* 0x000fe40000000f00 */
[----:B------:R-:W-:Y:S02]  /*7e20*/  MOV R73, 0x1f ;  /* 0x0000001f00497802 */ /* 0x000fe40000000f00 */
[----:B------:R-:W-:-:S07]  /*7e30*/  MOV R135, R134 ;  /* 0x0000008600877202 */ /* 0x000fce0000000f00 */
[----:B------:R-:W-:Y:S05]  /*7e40*/  WARPSYNC.COLLECTIVE R72, `(.L_x_4366) ;  /* 0x0000000048087348 */ /* 0x000fea0003c00000 */
[----:B------:R0:W1:Y:S02]  /*7e50*/  SHFL.BFLY P6, R72, R135, R74, R73 ;  /* 0x0c00004a87487389 */ /* 0x00006400000c0049 */
[----:B01----:R-:W-:Y:S01]  /*7e60*/  ENDCOLLECTIVE ;  /* 0x000000000000791b */ /* 0x003fe20003800000 */
.L_x_4366:
[----:B------:R-:W-:Y:S01]  /*7e70*/  HFMA2.MMA R74, -RZ, RZ, 0, 1.1920928955078125e-07 ;  /* 0x00000002ff4a7435 */ /* 0x000fe200000001ff */
[----:B------:R-:W-:Y:S01]  /*7e80*/  FADD.FTZ R134, R134, R72 ;  /* 0x0000004886867221 */ /* 0x000fe20000010000 */
[----:B------:R-:W-:-:S04]  /*7e90*/  MOV R72, 0xffffffff ;  /* 0xffffffff00487802 */ /* 0x000fc80000000f00 */
[----:B------:R-:W-:-:S07]  /*7ea0*/  MOV R135, R134 ;  /* 0x0000008600877202 */ /* 0x000fce0000000f00 */
[----:B------:R-:W-:Y:S05]  /*7eb0*/  WARPSYNC.COLLECTIVE R72, `(.L_x_4367) ;  /* 0x0000000048087348 */ /* 0x000fea0003c00000 */
[----:B------:R0:W1:Y:S02]  /*7ec0*/  SHFL.BFLY P6, R72, R135, R74, R73 ;  /* 0x0c00004a87487389 */ /* 0x00006400000c0049 */
[----:B01----:R-:W-:Y:S01]  /*7ed0*/  ENDCOLLECTIVE ;  /* 0x000000000000791b */ /* 0x003fe20003800000 */
.L_x_4367:
[----:B------:R-:W-:Y:S01]  /*7ee0*/  HFMA2.MMA R74, -RZ, RZ, 0, 2.384185791015625e-07 ;  /* 0x00000004ff4a7435 */ /* 0x000fe200000001ff */
[----:B------:R-:W-:Y:S01]  /*7ef0*/  FADD.FTZ R134, R134, R72 ;  /* 0x0000004886867221 */ /* 0x000fe20000010000 */
[----:B------:R-:W-:-:S04]  /*7f00*/  MOV R72, 0xffffffff ;  /* 0xffffffff00487802 */ /* 0x000fc80000000f00 */
[----:B------:R-:W-:-:S07]  /*7f10*/  MOV R135, R134 ;  /* 0x0000008600877202 */ /* 0x000fce0000000f00 */
[----:B------:R-:W-:Y:S05]  /*7f20*/  WARPSYNC.COLLECTIVE R72, `(.L_x_4368) ;  /* 0x0000000048087348 */ /* 0x000fea0003c00000 */
[----:B------:R0:W1:Y:S02]  /*7f30*/  SHFL.BFLY P6, R72, R135, R74, R73 ;  /* 0x0c00004a87487389 */ /* 0x00006400000c0049 */
[----:B01----:R-:W-:Y:S01]  /*7f40*/  ENDCOLLECTIVE ;  /* 0x000000000000791b */ /* 0x003fe20003800000 */
.L_x_4368:
[----:B------:R-:W-:Y:S01]  /*7f50*/  HFMA2.MMA R74, -RZ, RZ, 0, 4.76837158203125e-07 ;  /* 0x00000008ff4a7435 */ /* 0x000fe200000001ff */
[----:B------:R-:W-:Y:S01]  /*7f60*/  FADD.FTZ R134, R134, R72 ;  /* 0x0000004886867221 */ /* 0x000fe20000010000 */
[----:B------:R-:W-:-:S04]  /*7f70*/  MOV R72, 0xffffffff ;  /* 0xffffffff00487802 */ /* 0x000fc80000000f00 */
[----:B------:R-:W-:-:S07]  /*7f80*/  MOV R135, R134 ;  /* 0x0000008600877202 */ /* 0x000fce0000000f00 */
[----:B------:R-:W-:Y:S05]  /*7f90*/  WARPSYNC.COLLECTIVE R72, `(.L_x_4369) ;  /* 0x0000000048087348 */ /* 0x000fea0003c00000 */
[----:B------:R0:W1:Y:S02]  /*7fa0*/  SHFL.BFLY P6, R72, R135, R74, R73 ;  /* 0x0c00004a87487389 */ /* 0x00006400000c0049 */
[----:B01----:R-:W-:Y:S01]  /*7fb0*/  ENDCOLLECTIVE ;  /* 0x000000000000791b */ /* 0x003fe20003800000 */
.L_x_4369:
[----:B------:R-:W-:Y:S01]  /*7fc0*/  HFMA2.MMA R74, -RZ, RZ, 0, 9.5367431640625e-07 ;  /* 0x00000010ff4a7435 */ /* 0x000fe200000001ff */
[----:B------:R-:W-:Y:S01]  /*7fd0*/  FADD.FTZ R134, R134, R72 ;  /* 0x0000004886867221 */ /* 0x000fe20000010000 */
[----:B------:R-:W-:-:S04]  /*7fe0*/  MOV R72, 0xffffffff ;  /* 0xffffffff00487802 */ /* 0x000fc80000000f00 */
[----:B------:R-:W-:-:S07]  /*7ff0*/  MOV R135, R134 ;  /* 0x0000008600877202 */ /* 0x000fce0000000f00 */
[----:B------:R-:W-:Y:S05]  /*8000*/  WARPSYNC.COLLECTIVE R72, `(.L_x_4370) ;  /* 0x0000000048087348 */ /* 0x000fea0003c00000 */
[----:B------:R0:W1:Y:S02]  /*8010*/  SHFL.BFLY P6, R72, R135, R74, R73 ;  /* 0x0c00004a87487389 */ /* 0x00006400000c0049 */
[----:B01----:R-:W-:Y:S01]  /*8020*/  ENDCOLLECTIVE ;  /* 0x000000000000791b */ /* 0x003fe20003800000 */
.L_x_4370:
[----:B------:R-:W-:Y:S05]  /*8030*/  BRA `(.L_x_4371) ;  /* 0xffffffdc00c87947 */ /* 0x000fea000383ffff */
.L_x_4372:
        /* <DEDUP_REMOVED lines=12> */
.L_x_40116:


//--------------------- .text._ZN10layer_norm31ln_parallel_residual_fwd_kernelINS_13Kernel_traitsI6__halfS2_S2_S2_fjLj1536ELj1ELj4ELj1ELj16ENS_18Kernel_traits_baseILj1536ES2_S2_S2_S2_fjLj128EEEEELb0ELb0ELb1EEEvNS_9FwdParamsE --------------------------
	.section	.text._ZN10layer_norm31ln_parallel_residual_fwd_kernelINS_13Kernel_traitsI6__halfS2_S2_S2_fjLj1536ELj1ELj4ELj1ELj16ENS_18Kernel_traits_baseILj1536ES2_S2_S2_S2_fjLj128EEEEELb0ELb0ELb1EEEvNS_9FwdParamsE,"ax",@progbits
	.align	128
        .global         _ZN10layer_norm31ln_parallel_residual_fwd_kernelINS_13Kernel_traitsI6__halfS2_S2_S2_fjLj1536ELj1ELj4ELj1ELj16ENS_18Kernel_traits_baseILj1536ES2_S2_S2_S2_fjLj128EEEEELb0ELb0ELb1EEEvNS_9FwdParamsE
        .type           _ZN10layer_norm31ln_parallel_residual_fwd_kernelINS_13Kernel_traitsI6__halfS2_S2_S2_fjLj1536ELj1ELj4ELj1ELj16ENS_18Kernel_traits_baseILj1536ES2_S2_S2_S2_fjLj128EEEEELb0ELb0ELb1EEEvNS_9FwdParamsE,@function
        .size           _ZN10layer_norm31ln_parallel_residual_fwd_kernelINS_13Kernel_traitsI6__halfS2_S2_S2_fjLj1536ELj1ELj4ELj1ELj16ENS_18Kernel_traits_baseILj1536ES2_S2_S2_S2_fjLj128EEEEELb0ELb0ELb1EEEvNS_9FwdParamsE,(.L_x_40117 - _ZN10layer_norm31ln_parallel_residual_fwd_kernelINS_13Kernel_traitsI6__halfS2_S2_S2_fjLj1536ELj1ELj4ELj1ELj16ENS_18Kernel_traits_baseILj1536ES2_S2_S2_S2_fjLj128EEEEELb0ELb0ELb1EEEvNS_9FwdParamsE)
        .other          _ZN10layer_norm31ln_parallel_residual_fwd_kernelINS_13Kernel_traitsI6__halfS2_S2_S2_fjLj1536ELj1ELj4ELj1ELj16ENS_18Kernel_traits_baseILj1536ES2_S2_S2_S2_fjLj128EEEEELb0ELb0ELb1EEEvNS_9FwdParamsE,@"STO_CUDA_ENTRY STV_DEFAULT"
_ZN10layer_norm31ln_parallel_residual_fwd_kernelINS_13Kernel_traitsI6__halfS2_S2_S2_fjLj1536ELj1ELj4ELj1ELj16ENS_18Kernel_traits_baseILj1536ES2_S2_S2_S2_fjLj128EEEEELb0ELb0ELb1EEEvNS_9FwdParamsE:
.text._ZN10layer_norm31ln_parallel_residual_fwd_kernelINS_13Kernel_traitsI6__halfS2_S2_S2_fjLj1536ELj1ELj4ELj1ELj16ENS_18Kernel_traits_baseILj1536ES2_S2_S2_S2_fjLj128EEEEELb0ELb0ELb1EEEvNS_9FwdParamsE:
        /* <DEDUP_REMOVED lines=12> */
[----:B0-----:R-:W-:-:S04]  /*00c0*/  SHF.L.U32 R0, R3, 0x4, RZ ;  /* 0x0000000403007819 */ /* 0x001fc800000006ff */
[----:B------:R-:W-:Y:S02]  /*00d0*/  LOP3.LUT R2, R0, 0x1f0, RZ, 0xc0, !PT ;  /* 0x000001f000027812 */ /* 0x000fe400078ec0ff */
[----:B------:R-:W-:Y:S02]  /*00e0*/  LOP3.LUT R0, R3, 0x1f, RZ, 0xc0, !PT ;  /* 0x0000001f03007812 */ /* 0x000fe400078ec0ff */
[----:B------:R-:W-:Y:S02]  /*00f0*/  IADD3 R4, P0, R2, UR4, RZ ;  /* 0x0000000402047c10 */ /* 0x000fe4000ff1e0ff */
[----:B------:R-:W-:Y:S02]  /*0100*/  SHF.L.U32 R8, R0, 0x4, RZ ;  /* 0x0000000400087819 */ /* 0x000fe400000006ff */
[----:B------:R-:W-:Y:S01]  /*0110*/  IADD3.X R5, RZ, UR5, RZ, P0, !PT ;  /* 0x00000005ff057c10 */ /* 0x000fe200087fe4ff */
[----:B------:R-:W-:Y:S01]  /*0120*/  ULDC.64 UR4, c[0x0][0x208] ;  /* 0x0000820000047ab9 */ /* 0x000fe20000000a00 */
[----:B------:R-:W-:-:S03]  /*0130*/  IADD3 R92, P0, R8, UR6, RZ ;  /* 0x00000006085c7c10 */ /* 0x000fc6000ff1e0ff */
[----:B------:R0:W5:Y:S01]  /*0140*/  @P1 LDG.E.128 R12, desc[UR4][R4.64] ;  /* 0x00000004040c1981 */ /* 0x000162000c1e1d00 */
[----:B------:R-:W-:Y:S01]  /*0150*/  IADD3.X R93, RZ, UR7, RZ, P0, !PT ;  /* 0x00000007ff5d7c10 */ /* 0x000fe200087fe4ff */
[----:B------:R-:W-:Y:S02]  /*0160*/  ULDC.64 UR6, c[0x0][0x260] ;  /* 0x0000980000067ab9 */ /* 0x000fe40000000a00 */
[----:B------:R0:W5:Y:S04]  /*0170*/  @P1 LDG.E.128 R16, desc[UR4][R4.64+0x200] ;  /* 0x0002000404101981 */ /* 0x000168000c1e1d00 */
        /* <DEDUP_REMOVED lines=9> */
[----:B------:R-:W5:Y:S01]  /*0210*/  @P2 LDG.E.128 R92, desc[UR4][R92.64+0xa00] ;  /* 0x000a00045c5c2981 */ /* 0x000f62000c1e1d00 */
[----:B------:R-:W-:-:S04]  /*0220*/  SHF.R.U32.HI R3, RZ, 0x5, R3 ;  /* 0x00000005ff037819 */ /* 0x000fc80000011603 */
[----:B-1----:R-:W-:Y:S02]  /*0230*/  LEA R198, R198, R3, 0x2 ;  /* 0x00000003c6c67211 */ /* 0x002fe400078e10ff */
[----:B------:R-:W-:Y:S02]  /*0240*/  IADD3 R2, P0, R2, UR6, RZ ;  /* 0x0000000602027c10 */ /* 0x000fe4000ff1e0ff */
[----:B------:R-:W-:Y:S02]  /*0250*/  ISETP.GE.AND P3, PT, R198, UR10, PT ;  /* 0x0000000ac6007c0c */ /* 0x000fe4000bf66270 */
[----:B------:R-:W-:Y:S01]  /*0260*/  IADD3.X R3, RZ, UR7, RZ, P0, !PT ;  /* 0x00000007ff037c10 */ /* 0x000fe200087fe4ff */
[----:B------:R-:W-:Y:S01]  /*0270*/  ULDC.64 UR6, c[0x0][0x268] ;  /* 0x00009a0000067ab9 */ /* 0x000fe20000000a00 */
[----:B--2---:R-:W-:Y:S02]  /*0280*/  LOP3.LUT P0, RZ, R120, UR8, RZ, 0xfc, !PT ;  /* 0x0000000878ff7c12 */ /* 0x004fe4000f80fcff */
[----:B------:R-:W-:-:S02]  /*0290*/  IADD3 R8, P4, R8, UR6, RZ ;  /* 0x0000000608087c10 */ /* 0x000fc4000ff9e0ff */
[----:B------:R-:W-:Y:S02]  /*02a0*/  LOP3.LUT P0, RZ, R121, UR9, RZ, 0xfc, P0 ;  /* 0x0000000979ff7c12 */ /* 0x000fe4000800fcff */
[----:B------:R-:W-:-:S03]  /*02b0*/  IADD3.X R9, RZ, UR7, RZ, P4, !PT ;  /* 0x00000007ff097c10 */ /* 0x000fc6000a7fe4ff */
[----:B0-----:R-:W-:Y:S08]  /*02c0*/  @P3 EXIT ;  /* 0x000000000000394d */ /* 0x001ff00003800000 */
[----:B-----5:R-:W-:Y:S02]  /*02d0*/  @!P1 CS2R R12, SRZ ;  /* 0x00000000000c9805 */ /* 0x020fe4000001ff00 */
[----:B------:R-:W-:Y:S02]  /*02e0*/  @!P1 CS2R R14, SRZ ;  /* 0x00000000000e9805 */ /* 0x000fe4000001ff00 */
[----:B------:R-:W-:Y:S02]  /*02f0*/  @!P1 CS2R R16, SRZ ;  /* 0x0000000000109805 */ /* 0x000fe4000001ff00 */
[----:B------:R-:W-:Y:S02]  /*0300*/  @!P1 CS2R R18, SRZ ;  /* 0x0000000000129805 */ /* 0x000fe4000001ff00 */
[----:B------:R-:W-:Y:S02]  /*0310*/  @!P1 CS2R R24, SRZ ;  /* 0x0000000000189805 */ /* 0x000fe4000001ff00 */
[----:B------:R-:W-:Y:S01]  /*0320*/  @!P1 CS2R R26, SRZ ;  /* 0x00000000001a9805 */ /* 0x000fe2000001ff00 */
[----:B------:R-:W5:Y:S01]  /*0330*/  LDG.E.128 R88, desc[UR4][R2.64] ;  /* 0x0000000402587981 */ /* 0x000f62000c1e1d00 */
[----:B------:R-:W-:Y:S01]  /*0340*/  @!P1 CS2R R32, SRZ ;  /* 0x0000000000209805 */ /* 0x000fe2000001ff00 */
[--C-:B------:R-:W-:Y:S01]  /*0350*/  HADD2.F32 R4, -RZ, R13.reuse.H0_H0 ;  /* 0x2000000dff047230 */ /* 0x100fe20000004100 */
[----:B------:R-:W-:Y:S01]  /*0360*/  @!P1 CS2R R34, SRZ ;  /* 0x0000000000229805 */ /* 0x000fe2000001ff00 */
[----:B------:R-:W5:Y:S01]  /*0370*/  LDG.E.128 R84, desc[UR4][R2.64+0x200] ;  /* 0x0002000402547981 */ /* 0x000f62000c1e1d00 */
[----:B------:R-:W-:Y:S01]  /*0380*/  HADD2.F32 R5, -RZ, R13.H1_H1 ;  /* 0x3000000dff057230 */ /* 0x000fe20000004100 */
[----:B------:R-:W-:-:S02]  /*0390*/  @!P1 CS2R R40, SRZ ;  /* 0x0000000000289805 */ /* 0x000fc4000001ff00 */
[----:B------:R-:W5:Y:S01]  /*03a0*/  LDG.E.128 R80, desc[UR4][R2.64+0x400] ;  /* 0x0004000402507981 */ /* 0x000f62000c1e1d00 */
[----:B------:R-:W-:-:S03]  /*03b0*/  HADD2.F32 R6, -RZ, R14.H0_H0 ;  /* 0x2000000eff067230 */ /* 0x000fc60000004100 */
[----:B------:R-:W5:Y:S01]  /*03c0*/  LDG.E.128 R76, desc[UR4][R2.64+0x600] ;  /* 0x00060004024c7981 */ /* 0x000f62000c1e1d00 */
[----:B------:R-:W-:-:S03]  /*03d0*/  HADD2.F32 R7, -RZ, R14.H1_H1 ;  /* 0x3000000eff077230 */ /* 0x000fc60000004100 */
[----:B------:R-:W5:Y:S01]  /*03e0*/  LDG.E.128 R72, desc[UR4][R2.64+0x800] ;  /* 0x0008000402487981 */ /* 0x000f62000c1e1d00 */
[----:B------:R-:W-:-:S03]  /*03f0*/  HADD2.F32 R10, -RZ, R16.H0_H0 ;  /* 0x20000010ff0a7230 */ /* 0x000fc60000004100 */
[----:B------:R0:W5:Y:S01]  /*0400*/  LDG.E.128 R68, desc[UR4][R2.64+0xa00] ;  /* 0x000a000402447981 */ /* 0x000162000c1e1d00 */
[----:B------:R-:W-:Y:S01]  /*0410*/  HADD2.F32 R11, -RZ, R16.H1_H1 ;  /* 0x30000010ff0b7230 */ /* 0x000fe20000004100 */
[----:B------:R-:W-:Y:S01]  /*0420*/  @!P1 CS2R R42, SRZ ;  /* 0x00000000002a9805 */ /* 0x000fe2000001ff00 */
[----:B------:R-:W-:Y:S01]  /*0430*/  HADD2.F32 R13, -RZ, R17.H1_H1 ;  /* 0x30000011ff0d7230 */ /* 0x000fe20000004100 */
[----:B------:R-:W5:Y:S01]  /*0440*/  LDG.E.128 R64, desc[UR4][R8.64] ;  /* 0x0000000408407981 */ /* 0x000f62000c1e1d00 */
[----:B------:R-:W-:-:S03]  /*0450*/  HADD2.F32 R14, -RZ, R18.H0_H0 ;  /* 0x20000012ff0e7230 */ /* 0x000fc60000004100 */
[----:B------:R-:W5:Y:S01]  /*0460*/  LDG.E.128 R60, desc[UR4][R8.64+0x200] ;  /* 0x00020004083c7981 */ /* 0x000f62000c1e1d00 */
[----:B------:R-:W-:Y:S01]  /*0470*/  @!P1 CS2R R116, SRZ ;  /* 0x0000000000749805 */ /* 0x000fe2000001ff00 */
[--C-:B0-----:R-:W-:Y:S02]  /*0480*/  HADD2.F32 R2, -RZ, R12.reuse.H0_H0 ;  /* 0x2000000cff027230 */ /* 0x101fe40000004100 */
[----:B------:R-:W5:Y:S01]  /*0490*/  LDG.E.128 R56, desc[UR4][R8.64+0x400] ;  /* 0x0004000408387981 */ /* 0x000f62000c1e1d00 */
[----:B------:R-:W-:-:S03]  /*04a0*/  HADD2.F32 R3, -RZ, R12.H1_H1 ;  /* 0x3000000cff037230 */ /* 0x000fc60000004100 */
[----:B------:R-:W5:Y:S01]  /*04b0*/  LDG.E.128 R52, desc[UR4][R8.64+0x600] ;  /* 0x0006000408347981 */ /* 0x000f62000c1e1d00 */
[----:B------:R-:W-:-:S03]  /*04c0*/  HADD2.F32 R12, -RZ, R17.H0_H0 ;  /* 0x20000011ff0c7230 */ /* 0x000fc60000004100 */
[----:B------:R-:W5:Y:S01]  /*04d0*/  LDG.E.128 R48, desc[UR4][R8.64+0x800] ;  /* 0x0008000408307981 */ /* 0x000f62000c1e1d00 */
[----:B------:R-:W-:-:S03]  /*04e0*/  HADD2.F32 R16, -RZ, R19.H0_H0 ;  /* 0x20000013ff107230 */ /* 0x000fc60000004100 */
[----:B------:R0:W5:Y:S01]  /*04f0*/  LDG.E.128 R44, desc[UR4][R8.64+0xa00] ;  /* 0x000a0004082c7981 */ /* 0x000162000c1e1d00 */
[----:B------:R-:W-:Y:S01]  /*0500*/  HADD2.F32 R17, -RZ, R19.H1_H1 ;  /* 0x30000013ff117230 */ /* 0x000fe20000004100 */
[----:B------:R-:W-:Y:S01]  /*0510*/  @!P1 CS2R R118, SRZ ;  /* 0x0000000000769805 */ /* 0x000fe2000001ff00 */
[----:B------:R-:W-:Y:S01]  /*0520*/  HADD2.F32 R19, -RZ, R24.H1_H1 ;  /* 0x30000018ff137230 */ /* 0x000fe20000004100 */
[----:B------:R-:W-:Y:S01]  /*0530*/  @!P2 CS2R R112, SRZ ;  /* 0x000000000070a805 */ /* 0x000fe2000001ff00 */
[--C-:B------:R-:W-:Y:S01]  /*0540*/  HADD2.F32 R20, -RZ, R25.reuse.H0_H0 ;  /* 0x20000019ff147230 */ /* 0x100fe20000004100 */
[----:B------:R-:W-:Y:S01]  /*0550*/  @!P2 CS2R R114, SRZ ;  /* 0x000000000072a805 */ /* 0x000fe2000001ff00 */
[----:B------:R-:W-:Y:S01]  /*0560*/  HADD2.F32 R21, -RZ, R25.H1_H1 ;  /* 0x30000019ff157230 */ /* 0x000fe20000004100 */
[----:B------:R-:W-:Y:S02]  /*0570*/  @!P2 CS2R R108, SRZ ;  /* 0x00000000006ca805 */ /* 0x000fe4000001ff00 */
[----:B------:R-:W-:Y:S01]  /*0580*/  @!P2 CS2R R110, SRZ ;  /* 0x00000000006ea805 */ /* 0x000fe2000001ff00 */
[--C-:B0-----:R-:W-:Y:S01]  /*0590*/  HADD2.F32 R8, -RZ, R15.reuse.H0_H0 ;  /* 0x2000000fff087230 */ /* 0x101fe20000004100 */
[----:B------:R-:W-:Y:S01]  /*05a0*/  @!P2 CS2R R104, SRZ ;  /* 0x000000000068a805 */ /* 0x000fe2000001ff00 */
[----:B------:R-:W-:Y:S01]  /*05b0*/  HADD2.F32 R9, -RZ, R15.H1_H1 ;  /* 0x3000000fff097230 */ /* 0x000fe20000004100 */
[----:B------:R-:W-:Y:S01]  /*05c0*/  @!P2 CS2R R106, SRZ ;  /* 0x00000000006aa805 */ /* 0x000fe2000001ff00 */
[----:B------:R-:W-:Y:S01]  /*05d0*/  HADD2.F32 R15, -RZ, R18.H1_H1 ;  /* 0x30000012ff0f7230 */ /* 0x000fe20000004100 */
[----:B------:R-:W-:Y:S01]  /*05e0*/  @!P2 CS2R R100, SRZ ;  /* 0x000000000064a805 */ /* 0x000fe2000001ff00 */
[----:B------:R-:W-:Y:S01]  /*05f0*/  HADD2.F32 R18, -RZ, R24.H0_H0 ;  /* 0x20000018ff127230 */ /* 0x000fe20000004100 */
[----:B------:R-:W-:-:S02]  /*0600*/  @!P2 CS2R R102, SRZ ;  /* 0x000000000066a805 */ /* 0x000fc4000001ff00 */
[----:B------:R-:W-:Y:S02]  /*0610*/  @!P2 CS2R R96, SRZ ;  /* 0x000000000060a805 */ /* 0x000fe4000001ff00 */
[----:B------:R-:W-:Y:S02]  /*0620*/  @!P2 CS2R R98, SRZ ;  /* 0x000000000062a805 */ /* 0x000fe4000001ff00 */
[----:B------:R-:W-:Y:S02]  /*0630*/  @!P2 CS2R R92, SRZ ;  /* 0x00000000005ca805 */ /* 0x000fe4000001ff00 */
[----:B------:R-:W-:Y:S01]  /*0640*/  @!P2 CS2R R94, SRZ ;  /* 0x00000000005ea805 */ /* 0x000fe2000001ff00 */
[--C-:B------:R-:W-:Y:S01]  /*0650*/  HADD2.F32 R22, -RZ, R26.reuse.H0_H0 ;  /* 0x2000001aff167230 */ /* 0x100fe20000004100 */
[----:B------:R-:W-:Y:S01]  /*0660*/  ISETP.NE.U32.AND P3, PT, R120, RZ, PT ;  /* 0x000000ff7800720c */ /* 0x000fe20003f65070 */
[----:B------:R-:W-:Y:S01]  /*0670*/  HADD2.F32 R23, -RZ, R26.H1_H1 ;  /* 0x3000001aff177230 */ /* 0x000fe20000004100 */
[----:B------:R-:W-:Y:S01]  /*0680*/  ULDC.U8 UR6, c[0x0][0x2a0] ;  /* 0x0000a80000067ab9 */ /* 0x000fe20000000000 */
[--C-:B------:R-:W-:Y:S01]  /*0690*/  HADD2.F32 R24, -RZ, R27.reuse.H0_H0 ;  /* 0x2000001bff187230 */ /* 0x100fe20000004100 */
[----:B------:R-:W-:Y:S01]  /*06a0*/  ISETP.NE.AND.EX P1, PT, R121, RZ, PT, P3 ;  /* 0x000000ff7900720c */ /* 0x000fe20003f25330 */
[----:B------:R-:W-:Y:S01]  /*06b0*/  HADD2.F32 R25, -RZ, R27.H1_H1 ;  /* 0x3000001bff197230 */ /* 0x000fe20000004100 */
[----:B------:R-:W-:Y:S01]  /*06c0*/  ISETP.NE.AND P5, PT, RZ, UR6, PT ;  /* 0x00000006ff007c0c */ /* 0x000fe2000bfa5270 */
[--C-:B------:R-:W-:Y:S01]  /*06d0*/  HADD2.F32 R26, -RZ, R32.reuse.H0_H0 ;  /* 0x20000020ff1a7230 */ /* 0x100fe20000004100 */
[----:B------:R-:W-:Y:S01]  /*06e0*/  ULDC UR6, c[0x0][0x218] ;  /* 0x0000860000067ab9 */ /* 0x000fe20000000800 */
[----:B------:R-:W-:Y:S01]  /*06f0*/  HADD2.F32 R27, -RZ, R32.H1_H1 ;  /* 0x30000020ff1b7230 */ /* 0x000fe20000004100 */
[----:B------:R-:W-:Y:S01]  /*0700*/  ULDC UR7, c[0x0][0x2d8] ;  /* 0x0000b60000077ab9 */ /* 0x000fe20000000800 */
[--C-:B------:R-:W-:Y:S01]  /*0710*/  HADD2.F32 R28, -RZ, R33.reuse.H0_H0 ;  /* 0x20000021ff1c7230 */ /* 0x100fe20000004100 */
[----:B------:R-:W-:Y:S01]  /*0720*/  ULDC.64 UR8, c[0x0][0x230] ;  /* 0x00008c0000087ab9 */ /* 0x000fe20000000a00 */
[----:B------:R-:W-:Y:S01]  /*0730*/  HADD2.F32 R29, -RZ, R33.H1_H1 ;  /* 0x30000021ff1d7230 */ /* 0x000fe20000004100 */
[----:B------:R-:W-:Y:S01]  /*0740*/  ULDC.64 UR10, c[0x0][0x228] ;  /* 0x00008a00000a7ab9 */ /* 0x000fe20000000a00 */
[----:B------:R-:W-:-:S02]  /*0750*/  HADD2.F32 R30, -RZ, R34.H0_H0 ;  /* 0x20000022ff1e7230 */ /* 0x000fc40000004100 */
[----:B------:R-:W-:Y:S02]  /*0760*/  HADD2.F32 R31, -RZ, R34.H1_H1 ;  /* 0x30000022ff1f7230 */ /* 0x000fe40000004100 */
[--C-:B------:R-:W-:Y:S02]  /*0770*/  HADD2.F32 R32, -RZ, R35.reuse.H0_H0 ;  /* 0x20000023ff207230 */ /* 0x100fe40000004100 */
[----:B------:R-:W-:Y:S02]  /*0780*/  HADD2.F32 R33, -RZ, R35.H1_H1 ;  /* 0x30000023ff217230 */ /* 0x000fe40000004100 */
[--C-:B------:R-:W-:Y:S02]  /*0790*/  HADD2.F32 R34, -RZ, R40.reuse.H0_H0 ;  /* 0x20000028ff227230 */ /* 0x100fe40000004100 */
[----:B------:R-:W-:Y:S02]  /*07a0*/  HADD2.F32 R35, -RZ, R40.H1_H1 ;  /* 0x30000028ff237230 */ /* 0x000fe40000004100 */
        /* <DEDUP_REMOVED lines=61> */
[----:B------:R-:W-:-:S07]  /*0b80*/  HADD2.F32 R197, -RZ, R95.H1_H1 ;  /* 0x3000005fffc57230 */ /* 0x000fce0000004100 */
.L_x_4566:
        /* <DEDUP_REMOVED lines=16> */
[----:B------:R-:W-:Y:S01]  /*0c90*/  ISETP.NE.AND.EX P3, PT, RZ, UR11, PT, P3 ;  /* 0x0000000bff007c0c */ /* 0x000fe2000bf65330 */
[----:B---3--:R-:W-:-:S12]  /*0ca0*/  HADD2.F32 R110, -RZ, R104.H0_H0 ;  /* 0x20000068ff6e7230 */ /* 0x008fd80000004100 */
[----:B0-----:R-:W-:Y:S05]  /*0cb0*/  @P3 BRA `(.L_x_4373) ;  /* 0x0000000000203947 */ /* 0x001fea0003800000 */
[----:B------:R-:W-:-:S04]  /*0cc0*/  ISETP.NE.U32.AND P4, PT, RZ, UR8, PT ;  /* 0x00000008ff007c0c */ /* 0x000fc8000bf85070 */
[----:B------:R-:W-:-:S13]  /*0cd0*/  ISETP.NE.AND.EX P4, PT, RZ, UR9, PT, P4 ;  /* 0x00000009ff007c0c */ /* 0x000fda000bf85340 */
[----:B------:R-:W-:Y:S05]  /*0ce0*/  @P4 BRA `(.L_x_4374) ;  /* 0x0000000000084947 */ /* 0x000fea0003800000 */
[----:B------:R-:W-:Y:S05]  /*0cf0*/  @P0 BRA `(.L_x_4375) ;  /* 0x0000000000200947 */ /* 0x000fea0003800000 */
[----:B------:R-:W-:Y:S05]  /*0d00*/  BRA `(.L_x_4376) ;  /* 0x0000000000247947 */ /* 0x000fea0003800000 */
.L_x_4374:
[----:B-----5:R-:W-:-:S05]  /*0d10*/  HADD2.F32 R111, -RZ, R96.H0_H0 ;  /* 0x20000060ff6f7230 */ /* 0x020fca0000004100 */
[----:B------:R-:W-:Y:S01]  /*0d20*/  FADD.FTZ R110, R110, R111 ;  /* 0x0000006f6e6e7221 */ /* 0x000fe20000010000 */
[----:B------:R-:W-:Y:S06]  /*0d30*/  BRA `(.L_x_4375) ;  /* 0x0000000000107947 */ /* 0x000fec0003800000 */
.L_x_4373:
[----:B-----5:R-:W-:Y:S02]  /*0d40*/  HADD2.F32 R111, -RZ, R92.H0_H0 ;  /* 0x2000005cff6f7230 */ /* 0x020fe40000004100 */
[----:B------:R-:W-:-:S03]  /*0d50*/  @P2 HADD2.F32 R113, -RZ, R96.H0_H0 ;  /* 0x20000060ff712230 */ /* 0x000fc60000004100 */
[----:B------:R-:W-:-:S04]  /*0d60*/  FADD.FTZ R110, R110, R111 ;  /* 0x0000006f6e6e7221 */ /* 0x000fc80000010000 */
[----:B------:R-:W-:-:S07]  /*0d70*/  @P2 FADD.FTZ R110, R110, R113 ;  /* 0x000000716e6e2221 */ /* 0x000fce0000010000 */
.L_x_4375:
[----:B------:R-:W-:-:S04]  /*0d80*/  F2FP.F16.F32.PACK_AB R111, RZ, R110 ;  /* 0x0000006eff6f723e */ /* 0x000fc800000000ff */
[----:B------:R-:W-:-:S07]  /*0d90*/  PRMT R100, R111, 0x7610, R100 ;  /* 0x000076106f647816 */ /* 0x000fce0000000064 */
.L_x_4376:
[----:B------:R-:W-:Y:S01]  /*0da0*/  HADD2.F32 R214, -RZ, R104.H1_H1 ;  /* 0x30000068ffd67230 */ /* 0x000fe20000004100 */
[----:B------:R-:W-:Y:S06]  /*0db0*/  @P3 BRA `(.L_x_4377) ;  /* 0x0000000000203947 */ /* 0x000fec0003800000 */
[----:B------:R-:W-:-:S04]  /*0dc0*/  ISETP.NE.U32.AND P4, PT, RZ, UR8, PT ;  /* 0x00000008ff007c0c */ /* 0x000fc8000bf85070 */
[----:B------:R-:W-:-:S13]  /*0dd0*/  ISETP.NE.AND.EX P4, PT, RZ, UR9, PT, P4 ;  /* 0x00000009ff007c0c */ /* 0x000fda000bf85340 */
[----:B------:R-:W-:Y:S05]  /*0de0*/  @P4 BRA `(.L_x_4378) ;  /* 0x0000000000084947 */ /* 0x000fea0003800000 */
[----:B------:R-:W-:Y:S05]  /*0df0*/  @P0 BRA `(.L_x_4379) ;  /* 0x0000000000200947 */ /* 0x000fea0003800000 */
[----:B------:R-:W-:Y:S05]  /*0e00*/  BRA `(.L_x_4380) ;  /* 0x0000000000247947 */ /* 0x000fea0003800000 */
.L_x_4378:
[----:B-----5:R-:W-:-:S05]  /*0e10*/  HADD2.F32 R111, -RZ, R96.H1_H1 ;  /* 0x30000060ff6f7230 */ /* 0x020fca0000004100 */
[----:B------:R-:W-:Y:S01]  /*0e20*/  FADD.FTZ R214, R214, R111 ;  /* 0x0000006fd6d67221 */ /* 0x000fe20000010000 */
[----:B------:R-:W-:Y:S06]  /*0e30*/  BRA `(.L_x_4379) ;  /* 0x0000000000107947 */ /* 0x000fec0003800000 */
.L_x_4377:
[----:B-----5:R-:W-:Y:S02]  /*0e40*/  HADD2.F32 R111, -RZ, R92.H1_H1 ;  /* 0x3000005cff6f7230 */ /* 0x020fe40000004100 */
[----:B------:R-:W-:-:S03]  /*0e50*/  @P2 HADD2.F32 R113, -RZ, R96.H1_H1 ;  /* 0x30000060ff712230 */ /* 0x000fc60000004100 */
[----:B------:R-:W-:-:S04]  /*0e60*/  FADD.FTZ R214, R214, R111 ;  /* 0x0000006fd6d67221 */ /* 0x000fc80000010000 */
[----:B------:R-:W-:-:S07]  /*0e70*/  @P2 FADD.FTZ R214, R214, R113 ;  /* 0x00000071d6d62221 */ /* 0x000fce0000010000 */
.L_x_4379:
[----:B------:R-:W-:-:S04]  /*0e80*/  F2FP.F16.F32.PACK_AB R104, RZ, R214 ;  /* 0x000000d6ff68723e */ /* 0x000fc800000000ff */
[----:B------:R-:W-:-:S07]  /*0e90*/  PRMT R100, R100, 0x5410, R104 ;  /* 0x0000541064647816 */ /* 0x000fce0000000068 */
.L_x_4380:
[----:B------:R-:W-:Y:S01]  /*0ea0*/  HADD2.F32 R158, -RZ, R105.H0_H0 ;  /* 0x20000069ff9e7230 */ /* 0x000fe20000004100 */
[----:B------:R-:W-:Y:S06]  /*0eb0*/  @P3 BRA `(.L_x_4381) ;  /* 0x0000000000203947 */ /* 0x000fec0003800000 */
[----:B------:R-:W-:-:S04]  /*0ec0*/  ISETP.NE.U32.AND P4, PT, RZ, UR8, PT ;  /* 0x00000008ff007c0c */ /* 0x000fc8000bf85070 */
[----:B------:R-:W-:-:S13]  /*0ed0*/  ISETP.NE.AND.EX P4, PT, RZ, UR9, PT, P4 ;  /* 0x00000009ff007c0c */ /* 0x000fda000bf85340 */
[----:B------:R-:W-:Y:S05]  /*0ee0*/  @P4 BRA `(.L_x_4382) ;  /* 0x0000000000084947 */ /* 0x000fea0003800000 */
[----:B------:R-:W-:Y:S05]  /*0ef0*/  @P0 BRA `(.L_x_4383) ;  /* 0x0000000000200947 */ /* 0x000fea0003800000 */
[----:B------:R-:W-:Y:S05]  /*0f00*/  BRA `(.L_x_4384) ;  /* 0x0000000000247947 */ /* 0x000fea0003800000 */
.L_x_4382:
[----:B-----5:R-:W-:-:S05]  /*0f10*/  HADD2.F32 R111, -RZ, R97.H0_H0 ;  /* 0x20000061ff6f7230 */ /* 0x020fca0000004100 */
[----:B------:R-:W-:Y:S01]  /*0f20*/  FADD.FTZ R158, R158, R111 ;  /* 0x0000006f9e9e7221 */ /* 0x000fe20000010000 */
[----:B------:R-:W-:Y:S06]  /*0f30*/  BRA `(.L_x_4383) ;  /* 0x0000000000107947 */ /* 0x000fec0003800000 */
.L_x_4381:
[----:B-----5:R-:W-:Y:S02]  /*0f40*/  HADD2.F32 R111, -RZ, R93.H0_H0 ;  /* 0x2000005dff6f7230 */ /* 0x020fe40000004100 */
[----:B------:R-:W-:-:S03]  /*0f50*/  @P2 HADD2.F32 R113, -RZ, R97.H0_H0 ;  /* 0x20000061ff712230 */ /* 0x000fc60000004100 */
[----:B------:R-:W-:-:S04]  /*0f60*/  FADD.FTZ R158, R158, R111 ;  /* 0x0000006f9e9e7221 */ /* 0x000fc80000010000 */
[----:B------:R-:W-:-:S07]  /*0f70*/  @P2 FADD.FTZ R158, R158, R113 ;  /* 0x000000719e9e2221 */ /* 0x000fce0000010000 */
.L_x_4383:
[----:B------:R-:W-:-:S04]  /*0f80*/  F2FP.F16.F32.PACK_AB R104, RZ, R158 ;  /* 0x0000009eff68723e */ /* 0x000fc800000000ff */
[----:B------:R-:W-:-:S07]  /*0f90*/  PRMT R101, R104, 0x7610, R101 ;  /* 0x0000761068657816 */ /* 0x000fce0000000065 */
.L_x_4384:
[----:B------:R-:W-:Y:S01]  /*0fa0*/  HADD2.F32 R220, -RZ, R105.H1_H1 ;  /* 0x30000069ffdc7230 */ /* 0x000fe20000004100 */
[----:B------:R-:W-:Y:S06]  /*0fb0*/  @P3 BRA `(.L_x_4385) ;  /* 0x0000000000203947 */ /* 0x000fec0003800000 */
[----:B------:R-:W-:-:S04]  /*0fc0*/  ISETP.NE.U32.AND P4, PT, RZ, UR8, PT ;  /* 0x00000008ff007c0c */ /* 0x000fc8000bf85070 */
[----:B------:R-:W-:-:S13]  /*0fd0*/  ISETP.NE.AND.EX P4, PT, RZ, UR9, PT, P4 ;  /* 0x00000009ff007c0c */ /* 0x000fda000bf85340 */
[----:B------:R-:W-:Y:S05]  /*0fe0*/  @P4 BRA `(.L_x_4386) ;  /* 0x0000000000084947 */ /* 0x000fea0003800000 */
[----:B------:R-:W-:Y:S05]  /*0ff0*/  @P0 BRA `(.L_x_4387) ;  /* 0x0000000000200947 */ /* 0x000fea0003800000 */
[----:B------:R-:W-:Y:S05]  /*1000*/  BRA `(.L_x_4388) ;  /* 0x0000000000247947 */ /* 0x000fea0003800000 */
.L_x_4386:
[----:B-----5:R-:W-:-:S05]  /*1010*/  HADD2.F32 R105, -RZ, R97.H1_H1 ;  /* 0x30000061ff697230 */ /* 0x020fca0000004100 */
[----:B------:R-:W-:Y:S01]  /*1020*/  FADD.FTZ R220, R220, R105 ;  /* 0x00000069dcdc7221 */ /* 0x000fe20000010000 */
[----:B------:R-:W-:Y:S06]  /*1030*/  BRA `(.L_x_4387) ;  /* 0x0000000000107947 */ /* 0x000fec0003800000 */
.L_x_4385:
[----:B-----5:R-:W-:Y:S02]  /*1040*/  HADD2.F32 R105, -RZ, R93.H1_H1 ;  /* 0x3000005dff697230 */ /* 0x020fe40000004100 */
[----:B------:R-:W-:-:S03]  /*1050*/  @P2 HADD2.F32 R111, -RZ, R97.H1_H1 ;  /* 0x30000061ff6f2230 */ /* 0x000fc60000004100 */
[----:B------:R-:W-:-:S04]  /*1060*/  FADD.FTZ R220, R220, R105 ;  /* 0x00000069dcdc7221 */ /* 0x000fc80000010000 */
[----:B------:R-:W-:-:S07]  /*1070*/  @P2 FADD.FTZ R220, R220, R111 ;  /* 0x0000006fdcdc2221 */ /* 0x000fce0000010000 */
.L_x_4387:
[----:B------:R-:W-:-:S04]  /*1080*/  F2FP.F16.F32.PACK_AB R104, RZ, R220 ;  /* 0x000000dcff68723e */ /* 0x000fc800000000ff */
[----:B------:R-:W-:-:S07]  /*1090*/  PRMT R101, R101, 0x5410, R104 ;  /* 0x0000541065657816 */ /* 0x000fce0000000068 */
.L_x_4388:
[----:B------:R-:W-:Y:S01]  /*10a0*/  HADD2.F32 R222, -RZ, R106.H0_H0 ;  /* 0x2000006affde7230 */ /* 0x000fe20000004100 */
[----:B------:R-:W-:Y:S06]  /*10b0*/  @P3 BRA `(.L_x_4389) ;  /* 0x0000000000203947 */ /* 0x000fec0003800000 */
[----:B------:R-:W-:-:S04]  /*10c0*/  ISETP.NE.U32.AND P4, PT, RZ, UR8, PT ;  /* 0x00000008ff007c0c */ /* 0x000fc8000bf85070 */
[----:B------:R-:W-:-:S13]  /*10d0*/  ISETP.NE.AND.EX P4, PT, RZ, UR9, PT, P4 ;  /* 0x00000009ff007c0c */ /* 0x000fda000bf85340 */
[----:B------:R-:W-:Y:S05]  /*10e0*/  @P4 BRA `(.L_x_4390) ;  /* 0x0000000000084947 */ /* 0x000fea0003800000 */
[----:B------:R-:W-:Y:S05]  /*10f0*/  @P0 BRA `(.L_x_4391) ;  /* 0x0000000000200947 */ /* 0x000fea0003800000 */
[----:B------:R-:W-:Y:S05]  /*1100*/  BRA `(.L_x_4392) ;  /* 0x0000000000247947 */ /* 0x000fea0003800000 */
.L_x_4390:
[----:B-----5:R-:W-:-:S05]  /*1110*/  HADD2.F32 R105, -RZ, R98.H0_H0 ;  /* 0x20000062ff697230 */ /* 0x020fca0000004100 */
[----:B------:R-:W-:Y:S01]  /*1120*/  FADD.FTZ R222, R222, R105 ;  /* 0x00000069dede7221 */ /* 0x000fe20000010000 */
[----:B------:R-:W-:Y:S06]  /*1130*/  BRA `(.L_x_4391) ;  /* 0x0000000000107947 */ /* 0x000fec0003800000 */
.L_x_4389:
[----:B-----5:R-:W-:Y:S02]  /*1140*/  HADD2.F32 R105, -RZ, R94.H0_H0 ;  /* 0x2000005eff697230 */ /* 0x020fe40000004100 */
[----:B------:R-:W-:-:S03]  /*1150*/  @P2 HADD2.F32 R111, -RZ, R98.H0_H0 ;  /* 0x20000062ff6f2230 */ /* 0x000fc60000004100 */
[----:B------:R-:W-:-:S04]  /*1160*/  FADD.FTZ R222, R222, R105 ;  /* 0x00000069dede7221 */ /* 0x000fc80000010000 */
[----:B------:R-:W-:-:S07]  /*1170*/  @P2 FADD.FTZ R222, R222, R111 ;  /* 0x0000006fdede2221 */ /* 0x000fce0000010000 */
.L_x_4391:
[----:B------:R-:W-:-:S04]  /*1180*/  F2FP.F16.F32.PACK_AB R104, RZ, R222 ;  /* 0x000000deff68723e */ /* 0x000fc800000000ff */
[----:B------:R-:W-:-:S07]  /*1190*/  PRMT R102, R104, 0x7610, R102 ;  /* 0x0000761068667816 */ /* 0x000fce0000000066 */
.L_x_4392:
[----:B------:R-:W-:Y:S01]  /*11a0*/  HADD2.F32 R224, -RZ, R106.H1_H1 ;  /* 0x3000006affe07230 */ /* 0x000fe20000004100 */
[----:B------:R-:W-:Y:S06]  /*11b0*/  @P3 BRA `(.L_x_4393) ;  /* 0x0000000000203947 */ /* 0x000fec0003800000 */
[----:B------:R-:W-:-:S04]  /*11c0*/  ISETP.NE.U32.AND P4, PT, RZ, UR8, PT ;  /* 0x00000008ff007c0c */ /* 0x000fc8000bf85070 */
[----:B------:R-:W-:-:S13]  /*11d0*/  ISETP.NE.AND.EX P4, PT, RZ, UR9, PT, P4 ;  /* 0x00000009ff007c0c */ /* 0x000fda000bf85340 */
[----:B------:R-:W-:Y:S05]  /*11e0*/  @P4 BRA `(.L_x_4394) ;  /* 0x0000000000084947 */ /* 0x000fea0003800000 */
[----:B------:R-:W-:Y:S05]  /*11f0*/  @P0 BRA `(.L_x_4395) ;  /* 0x0000000000200947 */ /* 0x000fea0003800000 */
[----:B------:R-:W-:Y:S05]  /*1200*/  BRA `(.L_x_4396) ;  /* 0x0000000000247947 */ /* 0x000fea0003800000 */
.L_x_4394:
[----:B-----5:R-:W-:-:S05]  /*1210*/  HADD2.F32 R105, -RZ, R98.H1_H1 ;  /* 0x30000062ff697230 */ /* 0x020fca0000004100 */
[----:B------:R-:W-:Y:S01]  /*1220*/  FADD.FTZ R224, R224, R105 ;  /* 0x00000069e0e07221 */ /* 0x000fe20000010000 */
[----:B------:R-:W-:Y:S06]  /*1230*/  BRA `(.L_x_4395) ;  /* 0x0000000000107947 */ /* 0x000fec0003800000 */
.L_x_4393:
[----:B-----5:R-:W-:Y:S02]  /*1240*/  HADD2.F32 R105, -RZ, R94.H1_H1 ;  /* 0x3000005eff697230 */ /* 0x020fe40000004100 */
[----:B------:R-:W-:-:S03]  /*1250*/  @P2 HADD2.F32 R111, -RZ, R98.H1_H1 ;  /* 0x30000062ff6f2230 */ /* 0x000fc60000004100 */
[----:B------:R-:W-:-:S04]  /*1260*/  FADD.FTZ R224, R224, R105 ;  /* 0x00000069e0e07221 */ /* 0x000fc80000010000 */
[----:B------:R-:W-:-:S07]  /*1270*/  @P2 FADD.FTZ R224, R224, R111 ;  /* 0x0000006fe0e02221 */ /* 0x000fce0000010000 */
.L_x_4395:
[----:B------:R-:W-:-:S04]  /*1280*/  F2FP.F16.F32.PACK_AB R104, RZ, R224 ;  /* 0x000000e0ff68723e */ /* 0x000fc800000000ff */
[----:B------:R-:W-:-:S07]  /*1290*/  PRMT R102, R102, 0x5410, R104 ;  /* 0x0000541066667816 */ /* 0x000fce0000000068 */
.L_x_4396:
[----:B------:R-:W-:Y:S01]  /*12a0*/  HADD2.F32 R230, -RZ, R107.H0_H0 ;  /* 0x2000006bffe67230 */ /* 0x000fe20000004100 */
[----:B------:R-:W-:Y:S06]  /*12b0*/  @P3 BRA `(.L_x_4397) ;  /* 0x0000000000203947 */ /* 0x000fec0003800000 */
[----:B------:R-:W-:-:S04]  /*12c0*/  ISETP.NE.U32.AND P4, PT, RZ, UR8, PT ;  /* 0x00000008ff007c0c */ /* 0x000fc8000bf85070 */
[----:B------:R-:W-:-:S13]  /*12d0*/  ISETP.NE.AND.EX P4, PT, RZ, UR9, PT, P4 ;  /* 0x00000009ff007c0c */ /* 0x000fda000bf85340 */
[----:B------:R-:W-:Y:S05]  /*12e0*/  @P4 BRA `(.L_x_4398) ;  /* 0x0000000000084947 */ /* 0x000fea0003800000 */
[----:B------:R-:W-:Y:S05]  /*12f0*/  @P0 BRA `(.L_x_4399) ;  /* 0x0000000000200947 */ /* 0x000fea0003800000 */
[----:B------:R-:W-:Y:S05]  /*1300*/  BRA `(.L_x_4400) ;  /* 0x0000000000247947 */ /* 0x000fea0003800000 */
.L_x_4398:
[----:B-----5:R-:W-:-:S05]  /*1310*/  HADD2.F32 R105, -RZ, R99.H0_H0 ;  /* 0x20000063ff697230 */ /* 0x020fca0000004100 */
[----:B------:R-:W-:Y:S01]  /*1320*/  FADD.FTZ R230, R230, R105 ;  /* 0x00000069e6e67221 */ /* 0x000fe20000010000 */
[----:B------:R-:W-:Y:S06]  /*1330*/  BRA `(.L_x_4399) ;  /* 0x0000000000107947 */ /* 0x000fec0003800000 */
.L_x_4397:
[----:B-----5:R-:W-:Y:S02]  /*1340*/  HADD2.F32 R105, -RZ, R95.H0_H0 ;  /* 0x2000005fff697230 */ /* 0x020fe40000004100 */
[----:B------:R-:W-:-:S03]  /*1350*/  @P2 HADD2.F32 R111, -RZ, R99.H0_H0 ;  /* 0x20000063ff6f2230 */ /* 0x000fc60000004100 */
[----:B------:R-:W-:-:S04]  /*1360*/  FADD.FTZ R230, R230, R105 ;  /* 0x00000069e6e67221 */ /* 0x000fc80000010000 */
[----:B------:R-:W-:-:S07]  /*1370*/  @P2 FADD.FTZ R230, R230, R111 ;  /* 0x0000006fe6e62221 */ /* 0x000fce0000010000 */
.L_x_4399:
[----:B------:R-:W-:-:S04]  /*1380*/  F2FP.F16.F32.PACK_AB R104, RZ, R230 ;  /* 0x000000e6ff68723e */ /* 0x000fc800000000ff */
[----:B------:R-:W-:-:S07]  /*1390*/  PRMT R103, R104, 0x7610, R103 ;  /* 0x0000761068677816 */ /* 0x000fce0000000067 */
.L_x_4400:
[----:B------:R-:W-:Y:S01]  /*13a0*/  HADD2.F32 R228, -RZ, R107.H1_H1 ;  /* 0x3000006bffe47230 */ /* 0x000fe20000004100 */
[----:B------:R-:W-:Y:S06]  /*13b0*/  @P3 BRA `(.L_x_4401) ;  /* 0x0000000000203947 */ /* 0x000fec0003800000 */
[----:B------:R-:W-:-:S04]  /*13c0*/  ISETP.NE.U32.AND P4, PT, RZ, UR8, PT ;  /* 0x00000008ff007c0c */ /* 0x000fc8000bf85070 */
[----:B------:R-:W-:-:S13]  /*13d0*/  ISETP.NE.AND.EX P4, PT, RZ, UR9, PT, P4 ;  /* 0x00000009ff007c0c */ /* 0x000fda000bf85340 */
[----:B------:R-:W-:Y:S05]  /*13e0*/  @P4 BRA `(.L_x_4402) ;  /* 0x0000000000084947 */ /* 0x000fea0003800000 */
[----:B------:R-:W-:Y:S05]  /*13f0*/  @P0 BRA `(.L_x_4403) ;  /* 0x0000000000200947 */ /* 0x000fea0003800000 */
[----:B------:R-:W-:Y:S05]  /*1400*/  BRA `(.L_x_4404) ;  /* 0x0000000000247947 */ /* 0x000fea0003800000 */
.L_x_4402:
[----:B-----5:R-:W-:-:S05]  /*1410*/  HADD2.F32 R105, -RZ, R99.H1_H1 ;  /* 0x30000063ff697230 */ /* 0x020fca0000004100 */
[----:B------:R-:W-:Y:S01]  /*1420*/  FADD.FTZ R228, R228, R105 ;  /* 0x00000069e4e47221 */ /* 0x000fe20000010000 */
[----:B------:R-:W-:Y:S06]  /*1430*/  BRA `(.L_x_4403) ;  /* 0x0000000000107947 */ /* 0x000fec0003800000 */
.L_x_4401:
[----:B-----5:R-:W-:Y:S02]  /*1440*/  HADD2.F32 R105, -RZ, R95.H1_H1 ;  /* 0x3000005fff697230 */ /* 0x020fe40000004100 */
[----:B------:R-:W-:-:S03]  /*1450*/  @P2 HADD2.F32 R107, -RZ, R99.H1_H1 ;  /* 0x30000063ff6b2230 */ /* 0x000fc60000004100 */
[----:B------:R-:W-:-:S04]  /*1460*/  FADD.FTZ R228, R228, R105 ;  /* 0x00000069e4e47221 */ /* 0x000fc80000010000 */
[----:B------:R-:W-:-:S07]  /*1470*/  @P2 FADD.FTZ R228, R228, R107 ;  /* 0x0000006be4e42221 */ /* 0x000fce0000010000 */
.L_x_4403:
[----:B------:R-:W-:-:S04]  /*1480*/  F2FP.F16.F32.PACK_AB R104, RZ, R228 ;  /* 0x000000e4ff68723e */ /* 0x000fc800000000ff */
[----:B------:R-:W-:-:S07]  /*1490*/  PRMT R103, R103, 0x5410, R104 ;  /* 0x0000541067677816 */ /* 0x000fce0000000068 */
.L_x_4404:
        /* <DEDUP_REMOVED lines=12> */
[----:B---3--:R-:W-:Y:S01]  /*1560*/  HADD2.F32 R120, -RZ, R104.H0_H0 ;  /* 0x20000068ff787230 */ /* 0x008fe20000004100 */
[----:B0-----:R-:W-:Y:S06]  /*1570*/  @P3 BRA `(.L_x_4405) ;  /* 0x0000000000203947 */ /* 0x001fec0003800000 */
[----:B------:R-:W-:-:S04]  /*1580*/  ISETP.NE.U32.AND P4, PT, RZ, UR8, PT ;  /* 0x00000008ff007c0c */ /* 0x000fc8000bf85070 */
[----:B------:R-:W-:-:S13]  /*1590*/  ISETP.NE.AND.EX P4, PT, RZ, UR9, PT, P4 ;  /* 0x00000009ff007c0c */ /* 0x000fda000bf85340 */
[----:B------:R-:W-:Y:S05]  /*15a0*/  @P4 BRA `(.L_x_4406) ;  /* 0x0000000000084947 */ /* 0x000fea0003800000 */
[----:B------:R-:W-:Y:S05]  /*15b0*/  @P0 BRA `(.L_x_4407) ;  /* 0x0000000000200947 */ /* 0x000fea0003800000 */
[----:B------:R-:W-:Y:S05]  /*15c0*/  BRA `(.L_x_4408) ;  /* 0x0000000000247947 */ /* 0x000fea0003800000 */
.L_x_4406:
[----:B-----5:R-:W-:-:S05]  /*15d0*/  HADD2.F32 R113, -RZ, R96.H0_H0 ;  /* 0x20000060ff717230 */ /* 0x020fca0000004100 */
[----:B------:R-:W-:Y:S01]  /*15e0*/  FADD.FTZ R120, R113, R120 ;  /* 0x0000007871787221 */ /* 0x000fe20000010000 */
[----:B------:R-:W-:Y:S06]  /*15f0*/  BRA `(.L_x_4407) ;  /* 0x0000000000107947 */ /* 0x000fec0003800000 */
.L_x_4405:
[----:B-----5:R-:W-:Y:S02]  /*1600*/  HADD2.F32 R113, -RZ, R92.H0_H0 ;  /* 0x2000005cff717230 */ /* 0x020fe40000004100 */
[----:B------:R-:W-:-:S03]  /*1610*/  @P2 HADD2.F32 R115, -RZ, R96.H0_H0 ;  /* 0x20000060ff732230 */ /* 0x000fc60000004100 */
[----:B------:R-:W-:-:S04]  /*1620*/  FADD.FTZ R120, R113, R120 ;  /* 0x0000007871787221 */ /* 0x000fc80000010000 */
[----:B------:R-:W-:-:S07]  /*1630*/  @P2 FADD.FTZ R120, R115, R120 ;  /* 0x0000007873782221 */ /* 0x000fce0000010000 */
.L_x_4407:
[----:B------:R-:W-:-:S04]  /*1640*/  F2FP.F16.F32.PACK_AB R112, RZ, R120 ;  /* 0x00000078ff70723e */ /* 0x000fc800000000ff */
[----:B------:R-:W-:-:S07]  /*1650*/  PRMT R100, R112, 0x7610, R100 ;  /* 0x0000761070647816 */ /* 0x000fce0000000064 */
.L_x_4408:
[----:B------:R-:W-:Y:S01]  /*1660*/  HADD2.F32 R159, -RZ, R104.H1_H1 ;  /* 0x30000068ff9f7230 */ /* 0x000fe20000004100 */
[----:B------:R-:W-:Y:S06]  /*1670*/  @P3 BRA `(.L_x_4409) ;  /* 0x0000000000203947 */ /* 0x000fec0003800000 */
[----:B------:R-:W-:-:S04]  /*1680*/  ISETP.NE.U32.AND P4, PT, RZ, UR8, PT ;  /* 0x00000008ff007c0c */ /* 0x000fc8000bf85070 */
[----:B------:R-:W-:-:S13]  /*1690*/  ISETP.NE.AND.EX P4, PT, RZ, UR9, PT, P4 ;  /* 0x00000009ff007c0c */ /* 0x000fda000bf85340 */
[----:B------:R-:W-:Y:S05]  /*16a0*/  @P4 BRA `(.L_x_4410) ;  /* 0x0000000000084947 */ /* 0x000fea0003800000 */
[----:B------:R-:W-:Y:S05]  /*16b0*/  @P0 BRA `(.L_x_4411) ;  /* 0x0000000000200947 */ /* 0x000fea0003800000 */
[----:B------:R-:W-:Y:S05]  /*16c0*/  BRA `(.L_x_4412) ;  /* 0x0000000000247947 */ /* 0x000fea0003800000 */
.L_x_4410:
[----:B-----5:R-:W-:-:S05]  /*16d0*/  HADD2.F32 R104, -RZ, R96.H1_H1 ;  /* 0x30000060ff687230 */ /* 0x020fca0000004100 */
[----:B------:R-:W-:Y:S01]  /*16e0*/  FADD.FTZ R159, R104, R159 ;  /* 0x0000009f689f7221 */ /* 0x000fe20000010000 */
[----:B------:R-:W-:Y:S06]  /*16f0*/  BRA `(.L_x_4411) ;  /* 0x0000000000107947 */ /* 0x000fec0003800000 */
.L_x_4409:
[----:B-----5:R-:W-:Y:S02]  /*1700*/  HADD2.F32 R104, -RZ, R92.H1_H1 ;  /* 0x3000005cff687230 */ /* 0x020fe40000004100 */
[----:B------:R-:W-:-:S03]  /*1710*/  @P2 HADD2.F32 R112, -RZ, R96.H1_H1 ;  /* 0x30000060ff702230 */ /* 0x000fc60000004100 */
[----:B------:R-:W-:-:S04]  /*1720*/  FADD.FTZ R159, R104, R159 ;  /* 0x0000009f689f7221 */ /* 0x000fc80000010000 */
[----:B------:R-:W-:-:S07]  /*1730*/  @P2 FADD.FTZ R159, R112, R159 ;  /* 0x0000009f709f2221 */ /* 0x000fce0000010000 */
.L_x_4411:
[----:B------:R-:W-:-:S04]  /*1740*/  F2FP.F16.F32.PACK_AB R104, RZ, R159 ;  /* 0x0000009fff68723e */ /* 0x000fc800000000ff */
[----:B------:R-:W-:-:S07]  /*1750*/  PRMT R100, R100, 0x5410, R104 ;  /* 0x0000541064647816 */ /* 0x000fce0000000068 */
.L_x_4412:
[----:B------:R-:W-:Y:S01]  /*1760*/  HADD2.F32 R124, -RZ, R105.H0_H0 ;  /* 0x20000069ff7c7230 */ /* 0x000fe20000004100 */
[----:B------:R-:W-:Y:S06]  /*1770*/  @P3 BRA `(.L_x_4413) ;  /* 0x0000000000203947 */ /* 0x000fec0003800000 */
[----:B------:R-:W-:-:S04]  /*1780*/  ISETP.NE.U32.AND P4, PT, RZ, UR8, PT ;  /* 0x00000008ff007c0c */ /* 0x000fc8000bf85070 */
[----:B------:R-:W-:-:S13]  /*1790*/  ISETP.NE.AND.EX P4, PT, RZ, UR9, PT, P4 ;  /* 0x00000009ff007c0c */ /* 0x000fda000bf85340 */
[----:B------:R-:W-:Y:S05]  /*17a0*/  @P4 BRA `(.L_x_4414) ;  /* 0x0000000000084947 */ /* 0x000fea0003800000 */
[----:B------:R-:W-:Y:S05]  /*17b0*/  @P0 BRA `(.L_x_4415) ;  /* 0x0000000000200947 */ /* 0x000fea0003800000 */
[----:B------:R-:W-:Y:S05]  /*17c0*/  BRA `(.L_x_4416) ;  /* 0x0000000000247947 */ /* 0x000fea0003800000 */
.L_x_4414:
[----:B-----5:R-:W-:-:S05]  /*17d0*/  HADD2.F32 R113, -RZ, R97.H0_H0 ;  /* 0x20000061ff717230 */ /* 0x020fca0000004100 */
[----:B------:R-:W-:Y:S01]  /*17e0*/  FADD.FTZ R124, R113, R124 ;  /* 0x0000007c717c7221 */ /* 0x000fe20000010000 */
[----:B------:R-:W-:Y:S06]  /*17f0*/  BRA `(.L_x_4415) ;  /* 0x0000000000107947 */ /* 0x000fec0003800000 */
.L_x_4413:
[----:B-----5:R-:W-:Y:S02]  /*1800*/  HADD2.F32 R113, -RZ, R93.H0_H0 ;  /* 0x2000005dff717230 */ /* 0x020fe40000004100 */
[----:B------:R-:W-:-:S03]  /*1810*/  @P2 HADD2.F32 R115, -RZ, R97.H0_H0 ;  /* 0x20000061ff732230 */ /* 0x000fc60000004100 */
[----:B------:R-:W-:-:S04]  /*1820*/  FADD.FTZ R124, R113, R124 ;  /* 0x0000007c717c7221 */ /* 0x000fc80000010000 */
[----:B------:R-:W-:-:S07]  /*1830*/  @P2 FADD.FTZ R124, R115, R124 ;  /* 0x0000007c737c2221 */ /* 0x000fce0000010000 */
.L_x_4415:
[----:B------:R-:W-:-:S04]  /*1840*/  F2FP.F16.F32.PACK_AB R104, RZ, R124 ;  /* 0x0000007cff68723e */ /* 0x000fc800000000ff */
[----:B------:R-:W-:-:S07]  /*1850*/  PRMT R101, R104, 0x7610, R101 ;  /* 0x0000761068657816 */ /* 0x000fce0000000065 */
.L_x_4416:
[----:B------:R-:W-:Y:S01]  /*1860*/  HADD2.F32 R127, -RZ, R105.H1_H1 ;  /* 0x30000069ff7f7230 */ /* 0x000fe20000004100 */
[----:B------:R-:W-:Y:S06]  /*1870*/  @P3 BRA `(.L_x_4417) ;  /* 0x0000000000203947 */ /* 0x000fec0003800000 */
[----:B------:R-:W-:-:S04]  /*1880*/  ISETP.NE.U32.AND P4, PT, RZ, UR8, PT ;  /* 0x00000008ff007c0c */ /* 0x000fc8000bf85070 */
[----:B------:R-:W-:-:S13]  /*1890*/  ISETP.NE.AND.EX P4, PT, RZ, UR9, PT, P4 ;  /* 0x00000009ff007c0c */ /* 0x000fda000bf85340 */
[----:B------:R-:W-:Y:S05]  /*18a0*/  @P4 BRA `(.L_x_4418) ;  /* 0x0000000000084947 */ /* 0x000fea0003800000 */
[----:B------:R-:W-:Y:S05]  /*18b0*/  @P0 BRA `(.L_x_4419) ;  /* 0x0000000000200947 */ /* 0x000fea0003800000 */
[----:B------:R-:W-:Y:S05]  /*18c0*/  BRA `(.L_x_4420) ;  /* 0x0000000000247947 */ /* 0x000fea0003800000 */
.L_x_4418:
[----:B-----5:R-:W-:-:S05]  /*18d0*/  HADD2.F32 R104, -RZ, R97.H1_H1 ;  /* 0x30000061ff687230 */ /* 0x020fca0000004100 */
[----:B------:R-:W-:Y:S01]  /*18e0*/  FADD.FTZ R127, R104, R127 ;  /* 0x0000007f687f7221 */ /* 0x000fe20000010000 */
[----:B------:R-:W-:Y:S06]  /*18f0*/  BRA `(.L_x_4419) ;  /* 0x0000000000107947 */ /* 0x000fec0003800000 */
.L_x_4417:
[----:B-----5:R-:W-:Y:S02]  /*1900*/  HADD2.F32 R104, -RZ, R93.H1_H1 ;  /* 0x3000005dff687230 */ /* 0x020fe40000004100 */
[----:B------:R-:W-:-:S03]  /*1910*/  @P2 HADD2.F32 R112, -RZ, R97.H1_H1 ;  /* 0x30000061ff702230 */ /* 0x000fc60000004100 */
[----:B------:R-:W-:-:S04]  /*1920*/  FADD.FTZ R127, R104, R127 ;  /* 0x0000007f687f7221 */ /* 0x000fc80000010000 */
[----:B------:R-:W-:-:S07]  /*1930*/  @P2 FADD.FTZ R127, R112, R127 ;  /* 0x0000007f707f2221 */ /* 0x000fce0000010000 */
.L_x_4419:
[----:B------:R-:W-:-:S04]  /*1940*/  F2FP.F16.F32.PACK_AB R104, RZ, R127 ;  /* 0x0000007fff68723e */ /* 0x000fc800000000ff */
[----:B------:R-:W-:-:S07]  /*1950*/  PRMT R101, R101, 0x5410, R104 ;  /* 0x0000541065657816 */ /* 0x000fce0000000068 */
.L_x_4420:
[----:B------:R-:W-:Y:S01]  /*1960*/  HADD2.F32 R116, -RZ, R106.H0_H0 ;  /* 0x2000006aff747230 */ /* 0x000fe20000004100 */
[----:B------:R-:W-:Y:S06]  /*1970*/  @P3 BRA `(.L_x_4421) ;  /* 0x0000000000203947 */ /* 0x000fec0003800000 */
[----:B------:R-:W-:-:S04]  /*1980*/  ISETP.NE.U32.AND P4, PT, RZ, UR8, PT ;  /* 0x00000008ff007c0c */ /* 0x000fc8000bf85070 */
[----:B------:R-:W-:-:S13]  /*1990*/  ISETP.NE.AND.EX P4, PT, RZ, UR9, PT, P4 ;  /* 0x00000009ff007c0c */ /* 0x000fda000bf85340 */
[----:B------:R-:W-:Y:S05]  /*19a0*/  @P4 BRA `(.L_x_4422) ;  /* 0x0000000000084947 */ /* 0x000fea0003800000 */
[----:B------:R-:W-:Y:S05]  /*19b0*/  @P0 BRA `(.L_x_4423) ;  /* 0x0000000000200947 */ /* 0x000fea0003800000 */
[----:B------:R-:W-:Y:S05]  /*19c0*/  BRA `(.L_x_4424) ;  /* 0x0000000000247947 */ /* 0x000fea0003800000 */
.L_x_4422:
[----:B-----5:R-:W-:-:S05]  /*19d0*/  HADD2.F32 R105, -RZ, R98.H0_H0 ;  /* 0x20000062ff697230 */ /* 0x020fca0000004100 */
[----:B------:R-:W-:Y:S01]  /*19e0*/  FADD.FTZ R116, R105, R116 ;  /* 0x0000007469747221 */ /* 0x000fe20000010000 */
[----:B------:R-:W-:Y:S06]  /*19f0*/  BRA `(.L_x_4423) ;  /* 0x0000000000107947 */ /* 0x000fec0003800000 */
.L_x_4421:
[----:B-----5:R-:W-:Y:S02]  /*1a00*/  HADD2.F32 R105, -RZ, R94.H0_H0 ;  /* 0x2000005eff697230 */ /* 0x020fe40000004100 */
[----:B------:R-:W-:-:S03]  /*1a10*/  @P2 HADD2.F32 R113, -RZ, R98.H0_H0 ;  /* 0x20000062ff712230 */ /* 0x000fc60000004100 */
[----:B------:R-:W-:-:S04]  /*1a20*/  FADD.FTZ R116, R105, R116 ;  /* 0x0000007469747221 */ /* 0x000fc80000010000 */
[----:B------:R-:W-:-:S07]  /*1a30*/  @P2 FADD.FTZ R116, R113, R116 ;  /* 0x0000007471742221 */ /* 0x000fce0000010000 */
.L_x_4423:
[----:B------:R-:W-:-:S04]  /*1a40*/  F2FP.F16.F32.PACK_AB R104, RZ, R116 ;  /* 0x00000074ff68723e */ /* 0x000fc800000000ff */
[----:B------:R-:W-:-:S07]  /*1a50*/  PRMT R102, R104, 0x7610, R102 ;  /* 0x0000761068667816 */ /* 0x000fce0000000066 */
.L_x_4424:
[----:B------:R-:W-:Y:S01]  /*1a60*/  HADD2.F32 R126, -RZ, R106.H1_H1 ;  /* 0x3000006aff7e7230 */ /* 0x000fe20000004100 */
[----:B------:R-:W-:Y:S06]  /*1a70*/  @P3 BRA `(.L_x_4425) ;  /* 0x0000000000203947 */ /* 0x000fec0003800000 */
[----:B------:R-:W-:-:S04]  /*1a80*/  ISETP.NE.U32.AND P4, PT, RZ, UR8, PT ;  /* 0x00000008ff007c0c */ /* 0x000fc8000bf85070 */
[----:B------:R-:W-:-:S13]  /*1a90*/  ISETP.NE.AND.EX P4, PT, RZ, UR9, PT, P4 ;  /* 0x00000009ff007c0c */ /* 0x000fda000bf85340 */
[----:B------:R-:W-:Y:S05]  /*1aa0*/  @P4 BRA `(.L_x_4426) ;  /* 0x0000000000084947 */ /* 0x000fea0003800000 */
[----:B------:R-:W-:Y:S05]  /*1ab0*/  @P0 BRA `(.L_x_4427) ;  /* 0x0000000000200947 */ /* 0x000fea0003800000 */
[----:B------:R-:W-:Y:S05]  /*1ac0*/  BRA `(.L_x_4428) ;  /* 0x0000000000247947 */ /* 0x000fea0003800000 */
.L_x_4426:
[----:B-----5:R-:W-:-:S05]  /*1ad0*/  HADD2.F32 R105, -RZ, R98.H1_H1 ;  /* 0x30000062ff697230 */ /* 0x020fca0000004100 */
[----:B------:R-:W-:Y:S01]  /*1ae0*/  FADD.FTZ R126, R105, R126 ;  /* 0x0000007e697e7221 */ /* 0x000fe20000010000 */
[----:B------:R-:W-:Y:S06]  /*1af0*/  BRA `(.L_x_4427) ;  /* 0x0000000000107947 */ /* 0x000fec0003800000 */
.L_x_4425:
[----:B-----5:R-:W-:Y:S02]  /*1b00*/  HADD2.F32 R105, -RZ, R94.H1_H1 ;  /* 0x3000005eff697230 */ /* 0x020fe40000004100 */
[----:B------:R-:W-:-:S03]  /*1b10*/  @P2 HADD2.F32 R113, -RZ, R98.H1_H1 ;  /* 0x30000062ff712230 */ /* 0x000fc60000004100 */
[----:B------:R-:W-:-:S04]  /*1b20*/  FADD.FTZ R126, R105, R126 ;  /* 0x0000007e697e7221 */ /* 0x000fc80000010000 */
[----:B------:R-:W-:-:S07]  /*1b30*/  @P2 FADD.FTZ R126, R113, R126 ;  /* 0x0000007e717e2221 */ /* 0x000fce0000010000 */
.L_x_4427:
[----:B------:R-:W-:-:S04]  /*1b40*/  F2FP.F16.F32.PACK_AB R104, RZ, R126 ;  /* 0x0000007eff68723e */ /* 0x000fc800000000ff */
[----:B------:R-:W-:-:S07]  /*1b50*/  PRMT R102, R102, 0x5410, R104 ;  /* 0x0000541066667816 */ /* 0x000fce0000000068 */
.L_x_4428:
[----:B------:R-:W-:Y:S01]  /*1b60*/  HADD2.F32 R160, -RZ, R107.H0_H0 ;  /* 0x2000006bffa07230 */ /* 0x000fe20000004100 */
[----:B------:R-:W-:Y:S06]  /*1b70*/  @P3 BRA `(.L_x_4429) ;  /* 0x0000000000203947 */ /* 0x000fec0003800000 */
[----:B------:R-:W-:-:S04]  /*1b80*/  ISETP.NE.U32.AND P4, PT, RZ, UR8, PT ;  /* 0x00000008ff007c0c */ /* 0x000fc8000bf85070 */
[----:B------:R-:W-:-:S13]  /*1b90*/  ISETP.NE.AND.EX P4, PT, RZ, UR9, PT, P4 ;  /* 0x00000009ff007c0c */ /* 0x000fda000bf85340 */
[----:B------:R-:W-:Y:S05]  /*1ba0*/  @P4 BRA `(.L_x_4430) ;  /* 0x0000000000084947 */ /* 0x000fea0003800000 */
[----:B------:R-:W-:Y:S05]  /*1bb0*/  @P0 BRA `(.L_x_4431) ;  /* 0x0000000000200947 */ /* 0x000fea0003800000 */
[----:B------:R-:W-:Y:S05]  /*1bc0*/  BRA `(.L_x_4432) ;  /* 0x0000000000247947 */ /* 0x000fea0003800000 */
.L_x_4430:
[----:B-----5:R-:W-:-:S05]  /*1bd0*/  HADD2.F32 R105, -RZ, R99.H0_H0 ;  /* 0x20000063ff697230 */ /* 0x020fca0000004100 */
[----:B------:R-:W-:Y:S01]  /*1be0*/  FADD.FTZ R160, R105, R160 ;  /* 0x000000a069a07221 */ /* 0x000fe20000010000 */
[----:B------:R-:W-:Y:S06]  /*1bf0*/  BRA `(.L_x_4431) ;  /* 0x0000000000107947 */ /* 0x000fec0003800000 */
.L_x_4429:
[----:B-----5:R-:W-:Y:S02]  /*1c00*/  HADD2.F32 R105, -RZ, R95.H0_H0 ;  /* 0x2000005fff697230 */ /* 0x020fe40000004100 */
[----:B------:R-:W-:-:S03]  /*1c10*/  @P2 HADD2.F32 R113, -RZ, R99.H0_H0 ;  /* 0x20000063ff712230 */ /* 0x000fc60000004100 */
[----:B------:R-:W-:-:S04]  /*1c20*/  FADD.FTZ R160, R105, R160 ;  /* 0x000000a069a07221 */ /* 0x000fc80000010000 */
[----:B------:R-:W-:-:S07]  /*1c30*/  @P2 FADD.FTZ R160, R113, R160 ;  /* 0x000000a071a02221 */ /* 0x000fce0000010000 */
.L_x_4431:
[----:B------:R-:W-:-:S04]  /*1c40*/  F2FP.F16.F32.PACK_AB R104, RZ, R160 ;  /* 0x000000a0ff68723e */ /* 0x000fc800000000ff */
[----:B------:R-:W-:-:S07]  /*1c50*/  PRMT R103, R104, 0x7610, R103 ;  /* 0x0000761068677816 */ /* 0x000fce0000000067 */
.L_x_4432:
[----:B------:R-:W-:Y:S01]  /*1c60*/  HADD2.F32 R125, -RZ, R107.H1_H1 ;  /* 0x3000006bff7d7230 */ /* 0x000fe20000004100 */
[----:B------:R-:W-:Y:S06]  /*1c70*/  @P3 BRA `(.L_x_4433) ;  /* 0x0000000000203947 */ /* 0x000fec0003800000 */
[----:B------:R-:W-:-:S04]  /*1c80*/  ISETP.NE.U32.AND P4, PT, RZ, UR8, PT ;  /* 0x00000008ff007c0c */ /* 0x000fc8000bf85070 */
[----:B------:R-:W-:-:S13]  /*1c90*/  ISETP.NE.AND.EX P4, PT, RZ, UR9, PT, P4 ;  /* 0x00000009ff007c0c */ /* 0x000fda000bf85340 */
[----:B------:R-:W-:Y:S05]  /*1ca0*/  @P4 BRA `(.L_x_4434) ;  /* 0x0000000000084947 */ /* 0x000fea0003800000 */
[----:B------:R-:W-:Y:S05]  /*1cb0*/  @P0 BRA `(.L_x_4435) ;  /* 0x0000000000200947 */ /* 0x000fea0003800000 */
[----:B------:R-:W-:Y:S05]  /*1cc0*/  BRA `(.L_x_4436) ;  /* 0x0000000000247947 */ /* 0x000fea0003800000 */
.L_x_4434:
[----:B-----5:R-:W-:-:S05]  /*1cd0*/  HADD2.F32 R104, -RZ, R99.H1_H1 ;  /* 0x30000063ff687230 */ /* 0x020fca0000004100 */
[----:B------:R-:W-:Y:S01]  /*1ce0*/  FADD.FTZ R125, R104, R125 ;  /* 0x0000007d687d7221 */ /* 0x000fe20000010000 */
[----:B------:R-:W-:Y:S06]  /*1cf0*/  BRA `(.L_x_4435) ;  /* 0x0000000000107947 */ /* 0x000fec0003800000 */
.L_x_4433:
[----:B-----5:R-:W-:Y:S02]  /*1d00*/  HADD2.F32 R104, -RZ, R95.H1_H1 ;  /* 0x3000005fff687230 */ /* 0x020fe40000004100 */
[----:B------:R-:W-:-:S03]  /*1d10*/  @P2 HADD2.F32 R106, -RZ, R99.H1_H1 ;  /* 0x30000063ff6a2230 */ /* 0x000fc60000004100 */
[----:B------:R-:W-:-:S04]  /*1d20*/  FADD.FTZ R125, R104, R125 ;  /* 0x0000007d687d7221 */ /* 0x000fc80000010000 */
[----:B------:R-:W-:-:S07]  /*1d30*/  @P2 FADD.FTZ R125, R106, R125 ;  /* 0x0000007d6a7d2221 */ /* 0x000fce0000010000 */
.L_x_4435:
[----:B------:R-:W-:-:S04]  /*1d40*/  F2FP.F16.F32.PACK_AB R104, RZ, R125 ;  /* 0x0000007dff68723e */ /* 0x000fc800000000ff */
[----:B------:R-:W-:-:S07]  /*1d50*/  PRMT R103, R103, 0x5410, R104 ;  /* 0x0000541067677816 */ /* 0x000fce0000000068 */
.L_x_4436:
        /* <DEDUP_REMOVED lines=19> */
.L_x_4438:
[----:B-----5:R-:W-:-:S05]  /*1e90*/  HADD2.F32 R111, -RZ, R96.H0_H0 ;  /* 0x20000060ff6f7230 */ /* 0x020fca0000004100 */
[----:B------:R-:W-:Y:S01]  /*1ea0*/  FADD.FTZ R232, R111, R232 ;  /* 0x000000e86fe87221 */ /* 0x000fe20000010000 */
[----:B------:R-:W-:Y:S06]  /*1eb0*/  BRA `(.L_x_4439) ;  /* 0x0000000000107947 */ /* 0x000fec0003800000 */
.L_x_4437:
[----:B-----5:R-:W-:Y:S02]  /*1ec0*/  HADD2.F32 R111, -RZ, R92.H0_H0 ;  /* 0x2000005cff6f7230 */ /* 0x020fe40000004100 */
[----:B------:R-:W-:-:S03]  /*1ed0*/  @P2 HADD2.F32 R113, -RZ, R96.H0_H0 ;  /* 0x20000060ff712230 */ /* 0x000fc60000004100 */
[----:B------:R-:W-:-:S04]  /*1ee0*/  FADD.FTZ R232, R111, R232 ;  /* 0x000000e86fe87221 */ /* 0x000fc80000010000 */
[----:B------:R-:W-:-:S07]  /*1ef0*/  @P2 FADD.FTZ R232, R113, R232 ;  /* 0x000000e871e82221 */ /* 0x000fce0000010000 */
.L_x_4439:
[----:B------:R-:W-:-:S04]  /*1f00*/  F2FP.F16.F32.PACK_AB R111, RZ, R232 ;  /* 0x000000e8ff6f723e */ /* 0x000fc800000000ff */
[----:B------:R-:W-:-:S07]  /*1f10*/  PRMT R100, R111, 0x7610, R100 ;  /* 0x000076106f647816 */ /* 0x000fce0000000064 */
.L_x_4440:
[----:B------:R-:W-:Y:S01]  /*1f20*/  HADD2.F32 R121, -RZ, R104.H1_H1 ;  /* 0x30000068ff797230 */ /* 0x000fe20000004100 */
[----:B------:R-:W-:Y:S06]  /*1f30*/  @P3 BRA `(.L_x_4441) ;  /* 0x0000000000203947 */ /* 0x000fec0003800000 */
[----:B------:R-:W-:-:S04]  /*1f40*/  ISETP.NE.U32.AND P4, PT, RZ, UR8, PT ;  /* 0x00000008ff007c0c */ /* 0x000fc8000bf85070 */
[----:B------:R-:W-:-:S13]  /*1f50*/  ISETP.NE.AND.EX P4, PT, RZ, UR9, PT, P4 ;  /* 0x00000009ff007c0c */ /* 0x000fda000bf85340 */
[----:B------:R-:W-:Y:S05]  /*1f60*/  @P4 BRA `(.L_x_4442) ;  /* 0x0000000000084947 */ /* 0x000fea0003800000 */
[----:B------:R-:W-:Y:S05]  /*1f70*/  @P0 BRA `(.L_x_4443) ;  /* 0x0000000000200947 */ /* 0x000fea0003800000 */
[----:B------:R-:W-:Y:S05]  /*1f80*/  BRA `(.L_x_4444) ;  /* 0x0000000000247947 */ /* 0x000fea0003800000 */
.L_x_4442:
[----:B-----5:R-:W-:-:S05]  /*1f90*/  HADD2.F32 R104, -RZ, R96.H1_H1 ;  /* 0x30000060ff687230 */ /* 0x020fca0000004100 */
[----:B------:R-:W-:Y:S01]  /*1fa0*/  FADD.FTZ R121, R104, R121 ;  /* 0x0000007968797221 */ /* 0x000fe20000010000 */
[----:B------:R-:W-:Y:S06]  /*1fb0*/  BRA `(.L_x_4443) ;  /* 0x0000000000107947 */ /* 0x000fec0003800000 */
.L_x_4441:
[----:B-----5:R-:W-:Y:S02]  /*1fc0*/  HADD2.F32 R104, -RZ, R92.H1_H1 ;  /* 0x3000005cff687230 */ /* 0x020fe40000004100 */
[----:B------:R-:W-:-:S03]  /*1fd0*/  @P2 HADD2.F32 R112, -RZ, R96.H1_H1 ;  /* 0x30000060ff702230 */ /* 0x000fc60000004100 */
[----:B------:R-:W-:-:S04]  /*1fe0*/  FADD.FTZ R121, R104, R121 ;  /* 0x0000007968797221 */ /* 0x000fc80000010000 */
[----:B------:R-:W-:-:S07]  /*1ff0*/  @P2 FADD.FTZ R121, R112, R121 ;  /* 0x0000007970792221 */ /* 0x000fce0000010000 */
.L_x_4443:
[----:B------:R-:W-:-:S04]  /*2000*/  F2FP.F16.F32.PACK_AB R104, RZ, R121 ;  /* 0x00000079ff68723e */ /* 0x000fc800000000ff */
[----:B------:R-:W-:-:S07]  /*2010*/  PRMT R100, R100, 0x5410, R104 ;  /* 0x0000541064647816 */ /* 0x000fce0000000068 */
.L_x_4444:
[----:B------:R-:W-:Y:S01]  /*2020*/  HADD2.F32 R162, -RZ, R105.H0_H0 ;  /* 0x20000069ffa27230 */ /* 0x000fe20000004100 */
[----:B------:R-:W-:Y:S06]  /*2030*/  @P3 BRA `(.L_x_4445) ;  /* 0x0000000000203947 */ /* 0x000fec0003800000 */
[----:B------:R-:W-:-:S04]  /*2040*/  ISETP.NE.U32.AND P4, PT, RZ, UR8, PT ;  /* 0x00000008ff007c0c */ /* 0x000fc8000bf85070 */
[----:B------:R-:W-:-:S13]  /*2050*/  ISETP.NE.AND.EX P4, PT, RZ, UR9, PT, P4 ;  /* 0x00000009ff007c0c */ /* 0x000fda000bf85340 */
[----:B------:R-:W-:Y:S05]  /*2060*/  @P4 BRA `(.L_x_4446) ;  /* 0x0000000000084947 */ /* 0x000fea0003800000 */
[----:B------:R-:W-:Y:S05]  /*2070*/  @P0 BRA `(.L_x_4447) ;  /* 0x0000000000200947 */ /* 0x000fea0003800000 */
[----:B------:R-:W-:Y:S05]  /*2080*/  BRA `(.L_x_4448) ;  /* 0x0000000000247947 */ /* 0x000fea0003800000 */
.L_x_4446:
[----:B-----5:R-:W-:-:S05]  /*2090*/  HADD2.F32 R111, -RZ, R97.H0_H0 ;  /* 0x20000061ff6f7230 */ /* 0x020fca0000004100 */
[----:B------:R-:W-:Y:S01]  /*20a0*/  FADD.FTZ R162, R111, R162 ;  /* 0x000000a26fa27221 */ /* 0x000fe20000010000 */
[----:B------:R-:W-:Y:S06]  /*20b0*/  BRA `(.L_x_4447) ;  /* 0x0000000000107947 */ /* 0x000fec0003800000 */
.L_x_4445:
[----:B-----5:R-:W-:Y:S02]  /*20c0*/  HADD2.F32 R111, -RZ, R93.H0_H0 ;  /* 0x2000005dff6f7230 */ /* 0x020fe40000004100 */
[----:B------:R-:W-:-:S03]  /*20d0*/  @P2 HADD2.F32 R113, -RZ, R97.H0_H0 ;  /* 0x20000061ff712230 */ /* 0x000fc60000004100 */
[----:B------:R-:W-:-:S04]  /*20e0*/  FADD.FTZ R162, R111, R162 ;  /* 0x000000a26fa27221 */ /* 0x000fc80000010000 */
[----:B------:R-:W-:-:S07]  /*20f0*/  @P2 FADD.FTZ R162, R113, R162 ;  /* 0x000000a271a22221 */ /* 0x000fce0000010000 */
.L_x_4447:
[----:B------:R-:W-:-:S04]  /*2100*/  F2FP.F16.F32.PACK_AB R104, RZ, R162 ;  /* 0x000000a2ff68723e */ /* 0x000fc800000000ff */
[----:B------:R-:W-:-:S07]  /*2110*/  PRMT R101, R104, 0x7610, R101 ;  /* 0x0000761068657816 */ /* 0x000fce0000000065 */
.L_x_4448:
[----:B------:R-:W-:Y:S01]  /*2120*/  HADD2.F32 R123, -RZ, R105.H1_H1 ;  /* 0x30000069ff7b7230 */ /* 0x000fe20000004100 */
[----:B------:R-:W-:Y:S06]  /*2130*/  @P3 BRA `(.L_x_4449) ;  /* 0x0000000000203947 */ /* 0x000fec0003800000 */
[----:B------:R-:W-:-:S04]  /*2140*/  ISETP.NE.U32.AND P4, PT, RZ, UR8, PT ;  /* 0x00000008ff007c0c */ /* 0x000fc8000bf85070 */
[----:B------:R-:W-:-:S13]  /*2150*/  ISETP.NE.AND.EX P4, PT, RZ, UR9, PT, P4 ;  /* 0x00000009ff007c0c */ /* 0x000fda000bf85340 */
[----:B------:R-:W-:Y:S05]  /*2160*/  @P4 BRA `(.L_x_4450) ;  /* 0x0000000000084947 */ /* 0x000fea0003800000 */
[----:B------:R-:W-:Y:S05]  /*2170*/  @P0 BRA `(.L_x_4451) ;  /* 0x0000000000200947 */ /* 0x000fea0003800000 */
[----:B------:R-:W-:Y:S05]  /*2180*/  BRA `(.L_x_4452) ;  /* 0x0000000000247947 */ /* 0x000fea0003800000 */
.L_x_4450:
[----:B-----5:R-:W-:-:S05]  /*2190*/  HADD2.F32 R104, -RZ, R97.H1_H1 ;  /* 0x30000061ff687230 */ /* 0x020fca0000004100 */
[----:B------:R-:W-:Y:S01]  /*21a0*/  FADD.FTZ R123, R104, R123 ;  /* 0x0000007b687b7221 */ /* 0x000fe20000010000 */
[----:B------:R-:W-:Y:S06]  /*21b0*/  BRA `(.L_x_4451) ;  /* 0x0000000000107947 */ /* 0x000fec0003800000 */
.L_x_4449:
[----:B-----5:R-:W-:Y:S02]  /*21c0*/  HADD2.F32 R104, -RZ, R93.H1_H1 ;  /* 0x3000005dff687230 */ /* 0x020fe40000004100 */
[----:B------:R-:W-:-:S03]  /*21d0*/  @P2 HADD2.F32 R112, -RZ, R97.H1_H1 ;  /* 0x30000061ff702230 */ /* 0x000fc60000004100 */
[----:B------:R-:W-:-:S04]  /*21e0*/  FADD.FTZ R123, R104, R123 ;  /* 0x0000007b687b7221 */ /* 0x000fc80000010000 */
[----:B------:R-:W-:-:S07]  /*21f0*/  @P2 FADD.FTZ R123, R112, R123 ;  /* 0x0000007b707b2221 */ /* 0x000fce0000010000 */
.L_x_4451:
[----:B------:R-:W-:-:S04]  /*2200*/  F2FP.F16.F32.PACK_AB R104, RZ, R123 ;  /* 0x0000007bff68723e */ /* 0x000fc800000000ff */
[----:B------:R-:W-:-:S07]  /*2210*/  PRMT R101, R101, 0x5410, R104 ;  /* 0x0000541065657816 */ /* 0x000fce0000000068 */
.L_x_4452:
[----:B------:R-:W-:Y:S01]  /*2220*/  HADD2.F32 R178, -RZ, R106.H0_H0 ;  /* 0x2000006affb27230 */ /* 0x000fe20000004100 */
[----:B------:R-:W-:Y:S06]  /*2230*/  @P3 BRA `(.L_x_4453) ;  /* 0x0000000000203947 */ /* 0x000fec0003800000 */
[----:B------:R-:W-:-:S04]  /*2240*/  ISETP.NE.U32.AND P4, PT, RZ, UR8, PT ;  /* 0x00000008ff007c0c */ /* 0x000fc8000bf85070 */
[----:B------:R-:W-:-:S13]  /*2250*/  ISETP.NE.AND.EX P4, PT, RZ, UR9, PT, P4 ;  /* 0x00000009ff007c0c */ /* 0x000fda000bf85340 */
[----:B------:R-:W-:Y:S05]  /*2260*/  @P4 BRA `(.L_x_4454) ;  /* 0x0000000000084947 */ /* 0x000fea0003800000 */
[----:B------:R-:W-:Y:S05]  /*2270*/  @P0 BRA `(.L_x_4455) ;  /* 0x0000000000200947 */ /* 0x000fea0003800000 */
[----:B------:R-:W-:Y:S05]  /*2280*/  BRA `(.L_x_4456) ;  /* 0x0000000000247947 */ /* 0x000fea0003800000 */
.L_x_4454:
[----:B-----5:R-:W-:-:S05]  /*2290*/  HADD2.F32 R105, -RZ, R98.H0_H0 ;  /* 0x20000062ff697230 */ /* 0x020fca0000004100 */
[----:B------:R-:W-:Y:S01]  /*22a0*/  FADD.FTZ R178, R105, R178 ;  /* 0x000000b269b27221 */ /* 0x000fe20000010000 */
[----:B------:R-:W-:Y:S06]  /*22b0*/  BRA `(.L_x_4455) ;  /* 0x0000000000107947 */ /* 0x000fec0003800000 */
.L_x_4453:
[----:B-----5:R-:W-:Y:S02]  /*22c0*/  HADD2.F32 R105, -RZ, R94.H0_H0 ;  /* 0x2000005eff697230 */ /* 0x020fe40000004100 */
[----:B------:R-:W-:-:S03]  /*22d0*/  @P2 HADD2.F32 R111, -RZ, R98.H0_H0 ;  /* 0x20000062ff6f2230 */ /* 0x000fc60000004100 */
[----:B------:R-:W-:-:S04]  /*22e0*/  FADD.FTZ R178, R105, R178 ;  /* 0x000000b269b27221 */ /* 0x000fc80000010000 */
[----:B------:R-:W-:-:S07]  /*22f0*/  @P2 FADD.FTZ R178, R111, R178 ;  /* 0x000000b26fb22221 */ /* 0x000fce0000010000 */
.L_x_4455:
[----:B------:R-:W-:-:S04]  /*2300*/  F2FP.F16.F32.PACK_AB R104, RZ, R178 ;  /* 0x000000b2ff68723e */ /* 0x000fc800000000ff */
[----:B------:R-:W-:-:S07]  /*2310*/  PRMT R102, R104, 0x7610, R102 ;  /* 0x0000761068667816 */ /* 0x000fce0000000066 */
.L_x_4456:
[----:B------:R-:W-:Y:S01]  /*2320*/  HADD2.F32 R119, -RZ, R106.H1_H1 ;  /* 0x3000006aff777230 */ /* 0x000fe20000004100 */
[----:B------:R-:W-:Y:S06]  /*2330*/  @P3 BRA `(.L_x_4457) ;  /* 0x0000000000203947 */ /* 0x000fec0003800000 */
[----:B------:R-:W-:-:S04]  /*2340*/  ISETP.NE.U32.AND P4, PT, RZ, UR8, PT ;  /* 0x00000008ff007c0c */ /* 0x000fc8000bf85070 */
[----:B------:R-:W-:-:S13]  /*2350*/  ISETP.NE.AND.EX P4, PT, RZ, UR9, PT, P4 ;  /* 0x00000009ff007c0c */ /* 0x000fda000bf85340 */
[----:B------:R-:W-:Y:S05]  /*2360*/  @P4 BRA `(.L_x_4458) ;  /* 0x0000000000084947 */ /* 0x000fea0003800000 */
[----:B------:R-:W-:Y:S05]  /*2370*/  @P0 BRA `(.L_x_4459) ;  /* 0x0000000000200947 */ /* 0x000fea0003800000 */
[----:B------:R-:W-:Y:S05]  /*2380*/  BRA `(.L_x_4460) ;  /* 0x0000000000247947 */ /* 0x000fea0003800000 */
.L_x_4458:
[----:B-----5:R-:W-:-:S05]  /*2390*/  HADD2.F32 R104, -RZ, R98.H1_H1 ;  /* 0x30000062ff687230 */ /* 0x020fca0000004100 */
[----:B------:R-:W-:Y:S01]  /*23a0*/  FADD.FTZ R119, R104, R119 ;  /* 0x0000007768777221 */ /* 0x000fe20000010000 */
[----:B------:R-:W-:Y:S06]  /*23b0*/  BRA `(.L_x_4459) ;  /* 0x0000000000107947 */ /* 0x000fec0003800000 */
.L_x_4457:
[----:B-----5:R-:W-:Y:S02]  /*23c0*/  HADD2.F32 R104, -RZ, R94.H1_H1 ;  /* 0x3000005eff687230 */ /* 0x020fe40000004100 */
[----:B------:R-:W-:-:S03]  /*23d0*/  @P2 HADD2.F32 R106, -RZ, R98.H1_H1 ;  /* 0x30000062ff6a2230 */ /* 0x000fc60000004100 */
[----:B------:R-:W-:-:S04]  /*23e0*/  FADD.FTZ R119, R104, R119 ;  /* 0x0000007768777221 */ /* 0x000fc80000010000 */
[----:B------:R-:W-:-:S07]  /*23f0*/  @P2 FADD.FTZ R119, R106, R119 ;  /* 0x000000776a772221 */ /* 0x000fce0000010000 */
.L_x_4459:
[----:B------:R-:W-:-:S04]  /*2400*/  F2FP.F16.F32.PACK_AB R104, RZ, R119 ;  /* 0x00000077ff68723e */ /* 0x000fc800000000ff */
[----:B------:R-:W-:-:S07]  /*2410*/  PRMT R102, R102, 0x5410, R104 ;  /* 0x0000541066667816 */ /* 0x000fce0000000068 */
.L_x_4460:
[----:B------:R-:W-:Y:S01]  /*2420*/  HADD2.F32 R122, -RZ, R107.H0_H0 ;  /* 0x2000006bff7a7230 */ /* 0x000fe20000004100 */
[----:B------:R-:W-:Y:S06]  /*2430*/  @P3 BRA `(.L_x_4461) ;  /* 0x0000000000203947 */ /* 0x000fec0003800000 */
[----:B------:R-:W-:-:S04]  /*2440*/  ISETP.NE.U32.AND P4, PT, RZ, UR8, PT ;  /* 0x00000008ff007c0c */ /* 0x000fc8000bf85070 */
[----:B------:R-:W-:-:S13]  /*2450*/  ISETP.NE.AND.EX P4, PT, RZ, UR9, PT, P4 ;  /* 0x00000009ff007c0c */ /* 0x000fda000bf85340 */
[----:B------:R-:W-:Y:S05]  /*2460*/  @P4 BRA `(.L_x_4462) ;  /* 0x0000000000084947 */ /* 0x000fea0003800000 */
[----:B------:R-:W-:Y:S05]  /*2470*/  @P0 BRA `(.L_x_4463) ;  /* 0x0000000000200947 */ /* 0x000fea0003800000 */
[----:B------:R-:W-:Y:S05]  /*2480*/  BRA `(.L_x_4464) ;  /* 0x0000000000247947 */ /* 0x000fea0003800000 */
.L_x_4462:
[----:B-----5:R-:W-:-:S05]  /*2490*/  HADD2.F32 R105, -RZ, R99.H0_H0 ;  /* 0x20000063ff697230 */ /* 0x020fca0000004100 */
[----:B------:R-:W-:Y:S01]  /*24a0*/  FADD.FTZ R122, R105, R122 ;  /* 0x0000007a697a7221 */ /* 0x000fe20000010000 */
[----:B------:R-:W-:Y:S06]  /*24b0*/  BRA `(.L_x_4463) ;  /* 0x0000000000107947 */ /* 0x000fec0003800000 */
.L_x_4461:
[----:B-----5:R-:W-:Y:S02]  /*24c0*/  HADD2.F32 R105, -RZ, R95.H0_H0 ;  /* 0x2000005fff697230 */ /* 0x020fe40000004100 */
[----:B------:R-:W-:-:S03]  /*24d0*/  @P2 HADD2.F32 R111, -RZ, R99.H0_H0 ;  /* 0x20000063ff6f2230 */ /* 0x000fc60000004100 */
[----:B------:R-:W-:-:S04]  /*24e0*/  FADD.FTZ R122, R105, R122 ;  /* 0x0000007a697a7221 */ /* 0x000fc80000010000 */
[----:B------:R-:W-:-:S07]  /*24f0*/  @P2 FADD.FTZ R122, R111, R122 ;  /* 0x0000007a6f7a2221 */ /* 0x000fce0000010000 */
.L_x_4463:
[----:B------:R-:W-:-:S04]  /*2500*/  F2FP.F16.F32.PACK_AB R104, RZ, R122 ;  /* 0x0000007aff68723e */ /* 0x000fc800000000ff */
[----:B------:R-:W-:-:S07]  /*2510*/  PRMT R103, R104, 0x7610, R103 ;  /* 0x0000761068677816 */ /* 0x000fce0000000067 */
.L_x_4464:
[----:B------:R-:W-:Y:S01]  /*2520*/  HADD2.F32 R118, -RZ, R107.H1_H1 ;  /* 0x3000006bff767230 */ /* 0x000fe20000004100 */
[----:B------:R-:W-:Y:S06]  /*2530*/  @P3 BRA `(.L_x_4465) ;  /* 0x0000000000203947 */ /* 0x000fec0003800000 */
[----:B------:R-:W-:-:S04]  /*2540*/  ISETP.NE.U32.AND P4, PT, RZ, UR8, PT ;  /* 0x00000008ff007c0c */ /* 0x000fc8000bf85070 */
[----:B------:R-:W-:-:S13]  /*2550*/  ISETP.NE.AND.EX P4, PT, RZ, UR9, PT, P4 ;  /* 0x00000009ff007c0c */ /* 0x000fda000bf85340 */
[----:B------:R-:W-:Y:S05]  /*2560*/  @P4 BRA `(.L_x_4466) ;  /* 0x0000000000084947 */ /* 0x000fea0003800000 */
[----:B------:R-:W-:Y:S05]  /*2570*/  @P0 BRA `(.L_x_4467) ;  /* 0x0000000000200947 */ /* 0x000fea0003800000 */
[----:B------:R-:W-:Y:S05]  /*2580*/  BRA `(.L_x_4468) ;  /* 0x0000000000247947 */ /* 0x000fea0003800000 */
.L_x_4466:
[----:B-----5:R-:W-:-:S05]  /*2590*/  HADD2.F32 R105, -RZ, R99.H1_H1 ;  /* 0x30000063ff697230 */ /* 0x020fca0000004100 */
[----:B------:R-:W-:Y:S01]  /*25a0*/  FADD.FTZ R118, R105, R118 ;  /* 0x0000007669767221 */ /* 0x000fe20000010000 */
[----:B------:R-:W-:Y:S06]  /*25b0*/  BRA `(.L_x_4467) ;  /* 0x0000000000107947 */ /* 0x000fec0003800000 */
.L_x_4465:
[----:B-----5:R-:W-:Y:S02]  /*25c0*/  HADD2.F32 R105, -RZ, R95.H1_H1 ;  /* 0x3000005fff697230 */ /* 0x020fe40000004100 */
[----:B------:R-:W-:-:S03]  /*25d0*/  @P2 HADD2.F32 R107, -RZ, R99.H1_H1 ;  /* 0x30000063ff6b2230 */ /* 0x000fc60000004100 */
[----:B------:R-:W-:-:S04]  /*25e0*/  FADD.FTZ R118, R105, R118 ;  /* 0x0000007669767221 */ /* 0x000fc80000010000 */
[----:B------:R-:W-:-:S07]  /*25f0*/  @P2 FADD.FTZ R118, R107, R118 ;  /* 0x000000766b762221 */ /* 0x000fce0000010000 */
.L_x_4467:
[----:B------:R-:W-:-:S04]  /*2600*/  F2FP.F16.F32.PACK_AB R104, RZ, R118 ;  /* 0x00000076ff68723e */ /* 0x000fc800000000ff */
[----:B------:R-:W-:-:S07]  /*2610*/  PRMT R103, R103, 0x5410, R104 ;  /* 0x0000541067677816 */ /* 0x000fce0000000068 */
.L_x_4468:
        /* <DEDUP_REMOVED lines=20> */
.L_x_4470:
[----:B-----5:R-:W-:-:S05]  /*2760*/  HADD2.F32 R111, -RZ, R96.H0_H0 ;  /* 0x20000060ff6f7230 */ /* 0x020fca0000004100 */
[----:B------:R-:W-:Y:S01]  /*2770*/  FADD.FTZ R234, R111, R234 ;  /* 0x000000ea6fea7221 */ /* 0x000fe20000010000 */
[----:B------:R-:W-:Y:S06]  /*2780*/  BRA `(.L_x_4471) ;  /* 0x0000000000107947 */ /* 0x000fec0003800000 */
.L_x_4469:
[----:B-----5:R-:W-:Y:S02]  /*2790*/  HADD2.F32 R111, -RZ, R92.H0_H0 ;  /* 0x2000005cff6f7230 */ /* 0x020fe40000004100 */
[----:B------:R-:W-:-:S03]  /*27a0*/  @P2 HADD2.F32 R113, -RZ, R96.H0_H0 ;  /* 0x20000060ff712230 */ /* 0x000fc60000004100 */
[----:B------:R-:W-:-:S04]  /*27b0*/  FADD.FTZ R234, R111, R234 ;  /* 0x000000ea6fea7221 */ /* 0x000fc80000010000 */
[----:B------:R-:W-:-:S07]  /*27c0*/  @P2 FADD.FTZ R234, R113, R234 ;  /* 0x000000ea71ea2221 */ /* 0x000fce0000010000 */
.L_x_4471:
[----:B------:R-:W-:-:S04]  /*27d0*/  F2FP.F16.F32.PACK_AB R111, RZ, R234 ;  /* 0x000000eaff6f723e */ /* 0x000fc800000000ff */
[----:B------:R-:W-:-:S07]  /*27e0*/  PRMT R100, R111, 0x7610, R100 ;  /* 0x000076106f647816 */ /* 0x000fce0000000064 */
.L_x_4472:
[----:B------:R-:W-:Y:S01]  /*27f0*/  HADD2.F32 R117, -RZ, R104.H1_H1 ;  /* 0x30000068ff757230 */ /* 0x000fe20000004100 */
[----:B------:R-:W-:Y:S06]  /*2800*/  @P3 BRA `(.L_x_4473) ;  /* 0x0000000000203947 */ /* 0x000fec0003800000 */
[----:B------:R-:W-:-:S04]  /*2810*/  ISETP.NE.U32.AND P4, PT, RZ, UR8, PT ;  /* 0x00000008ff007c0c */ /* 0x000fc8000bf85070 */
[----:B------:R-:W-:-:S13]  /*2820*/  ISETP.NE.AND.EX P4, PT, RZ, UR9, PT, P4 ;  /* 0x00000009ff007c0c */ /* 0x000fda000bf85340 */
[----:B------:R-:W-:Y:S05]  /*2830*/  @P4 BRA `(.L_x_4474) ;  /* 0x0000000000084947 */ /* 0x000fea0003800000 */
[----:B------:R-:W-:Y:S05]  /*2840*/  @P0 BRA `(.L_x_4475) ;  /* 0x0000000000200947 */ /* 0x000fea0003800000 */
[----:B------:R-:W-:Y:S05]  /*2850*/  BRA `(.L_x_4476) ;  /* 0x0000000000247947 */ /* 0x000fea0003800000 */
.L_x_4474:
[----:B-----5:R-:W-:-:S05]  /*2860*/  HADD2.F32 R104, -RZ, R96.H1_H1 ;  /* 0x30000060ff687230 */ /* 0x020fca0000004100 */
[----:B------:R-:W-:Y:S01]  /*2870*/  FADD.FTZ R117, R104, R117 ;  /* 0x0000007568757221 */ /* 0x000fe20000010000 */
[----:B------:R-:W-:Y:S06]  /*2880*/  BRA `(.L_x_4475) ;  /* 0x0000000000107947 */ /* 0x000fec0003800000 */
.L_x_4473:
[----:B-----5:R-:W-:Y:S02]  /*2890*/  HADD2.F32 R104, -RZ, R92.H1_H1 ;  /* 0x3000005cff687230 */ /* 0x020fe40000004100 */
[----:B------:R-:W-:-:S03]  /*28a0*/  @P2 HADD2.F32 R112, -RZ, R96.H1_H1 ;  /* 0x30000060ff702230 */ /* 0x000fc60000004100 */
[----:B------:R-:W-:-:S04]  /*28b0*/  FADD.FTZ R117, R104, R117 ;  /* 0x0000007568757221 */ /* 0x000fc80000010000 */
[----:B------:R-:W-:-:S07]  /*28c0*/  @P2 FADD.FTZ R117, R112, R117 ;  /* 0x0000007570752221 */ /* 0x000fce0000010000 */
.L_x_4475:
[----:B------:R-:W-:-:S04]  /*28d0*/  F2FP.F16.F32.PACK_AB R104, RZ, R117 ;  /* 0x00000075ff68723e */ /* 0x000fc800000000ff */
[----:B------:R-:W-:-:S07]  /*28e0*/  PRMT R100, R100, 0x5410, R104 ;  /* 0x0000541064647816 */ /* 0x000fce0000000068 */
.L_x_4476:
[----:B------:R-:W-:Y:S01]  /*28f0*/  HADD2.F32 R252, -RZ, R105.H0_H0 ;  /* 0x20000069fffc7230 */ /* 0x000fe20000004100 */
[----:B------:R-:W-:Y:S06]  /*2900*/  @P3 BRA `(.L_x_4477) ;  /* 0x0000000000203947 */ /* 0x000fec0003800000 */
[----:B------:R-:W-:-:S04]  /*2910*/  ISETP.NE.U32.AND P4, PT, RZ, UR8, PT ;  /* 0x00000008ff007c0c */ /* 0x000fc8000bf85070 */
[----:B------:R-:W-:-:S13]  /*2920*/  ISETP.NE.AND.EX P4, PT, RZ, UR9, PT, P4 ;  /* 0x00000009ff007c0c */ /* 0x000fda000bf85340 */
[----:B------:R-:W-:Y:S05]  /*2930*/  @P4 BRA `(.L_x_4478) ;  /* 0x0000000000084947 */ /* 0x000fea0003800000 */
[----:B------:R-:W-:Y:S05]  /*2940*/  @P0 BRA `(.L_x_4479) ;  /* 0x0000000000200947 */ /* 0x000fea0003800000 */
[----:B------:R-:W-:Y:S05]  /*2950*/  BRA `(.L_x_4480) ;  /* 0x0000000000247947 */ /* 0x000fea0003800000 */
.L_x_4478:
[----:B-----5:R-:W-:-:S05]  /*2960*/  HADD2.F32 R111, -RZ, R97.H0_H0 ;  /* 0x20000061ff6f7230 */ /* 0x020fca0000004100 */
[----:B------:R-:W-:Y:S01]  /*2970*/  FADD.FTZ R252, R111, R252 ;  /* 0x000000fc6ffc7221 */ /* 0x000fe20000010000 */
[----:B------:R-:W-:Y:S06]  /*2980*/  BRA `(.L_x_4479) ;  /* 0x0000000000107947 */ /* 0x000fec0003800000 */
.L_x_4477:
[----:B-----5:R-:W-:Y:S02]  /*2990*/  HADD2.F32 R111, -RZ, R93.H0_H0 ;  /* 0x2000005dff6f7230 */ /* 0x020fe40000004100 */
[----:B------:R-:W-:-:S03]  /*29a0*/  @P2 HADD2.F32 R113, -RZ, R97.H0_H0 ;  /* 0x20000061ff712230 */ /* 0x000fc60000004100 */
[----:B------:R-:W-:-:S04]  /*29b0*/  FADD.FTZ R252, R111, R252 ;  /* 0x000000fc6ffc7221 */ /* 0x000fc80000010000 */
[----:B------:R-:W-:-:S07]  /*29c0*/  @P2 FADD.FTZ R252, R113, R252 ;  /* 0x000000fc71fc2221 */ /* 0x000fce0000010000 */
.L_x_4479:
[----:B------:R-:W-:-:S04]  /*29d0*/  F2FP.F16.F32.PACK_AB R104, RZ, R252 ;  /* 0x000000fcff68723e */ /* 0x000fc800000000ff */
[----:B------:R-:W-:-:S07]  /*29e0*/  PRMT R101, R104, 0x7610, R101 ;  /* 0x0000761068657816 */ /* 0x000fce0000000065 */
.L_x_4480:
[----:B------:R-:W-:Y:S01]  /*29f0*/  HADD2.F32 R176, -RZ, R105.H1_H1 ;  /* 0x30000069ffb07230 */ /* 0x000fe20000004100 */
[----:B------:R-:W-:Y:S06]  /*2a00*/  @P3 BRA `(.L_x_4481) ;  /* 0x0000000000203947 */ /* 0x000fec0003800000 */
[----:B------:R-:W-:-:S04]  /*2a10*/  ISETP.NE.U32.AND P4, PT, RZ, UR8, PT ;  /* 0x00000008ff007c0c */ /* 0x000fc8000bf85070 */
[----:B------:R-:W-:-:S13]  /*2a20*/  ISETP.NE.AND.EX P4, PT, RZ, UR9, PT, P4 ;  /* 0x00000009ff007c0c */ /* 0x000fda000bf85340 */
[----:B------:R-:W-:Y:S05]  /*2a30*/  @P4 BRA `(.L_x_4482) ;  /* 0x0000000000084947 */ /* 0x000fea0003800000 */
[----:B------:R-:W-:Y:S05]  /*2a40*/  @P0 BRA `(.L_x_4483) ;  /* 0x0000000000200947 */ /* 0x000fea0003800000 */
[----:B------:R-:W-:Y:S05]  /*2a50*/  BRA `(.L_x_4484) ;  /* 0x0000000000247947 */ /* 0x000fea0003800000 */
.L_x_4482:
[----:B-----5:R-:W-:-:S05]  /*2a60*/  HADD2.F32 R105, -RZ, R97.H1_H1 ;  /* 0x30000061ff697230 */ /* 0x020fca0000004100 */
[----:B------:R-:W-:Y:S01]  /*2a70*/  FADD.FTZ R176, R105, R176 ;  /* 0x000000b069b07221 */ /* 0x000fe20000010000 */
[----:B------:R-:W-:Y:S06]  /*2a80*/  BRA `(.L_x_4483) ;  /* 0x0000000000107947 */ /* 0x000fec0003800000 */
.L_x_4481:
[----:B-----5:R-:W-:Y:S02]  /*2a90*/  HADD2.F32 R105, -RZ, R93.H1_H1 ;  /* 0x3000005dff697230 */ /* 0x020fe40000004100 */
[----:B------:R-:W-:-:S03]  /*2aa0*/  @P2 HADD2.F32 R111, -RZ, R97.H1_H1 ;  /* 0x30000061ff6f2230 */ /* 0x000fc60000004100 */
[----:B------:R-:W-:-:S04]  /*2ab0*/  FADD.FTZ R176, R105, R176 ;  /* 0x000000b069b07221 */ /* 0x000fc80000010000 */
[----:B------:R-:W-:-:S07]  /*2ac0*/  @P2 FADD.FTZ R176, R111, R176 ;  /* 0x000000b06fb02221 */ /* 0x000fce0000010000 */
.L_x_4483:
[----:B------:R-:W-:-:S04]  /*2ad0*/  F2FP.F16.F32.PACK_AB R104, RZ, R176 ;  /* 0x000000b0ff68723e */ /* 0x000fc800000000ff */
[----:B------:R-:W-:-:S07]  /*2ae0*/  PRMT R101, R101, 0x5410, R104 ;  /* 0x0000541065657816 */ /* 0x000fce0000000068 */
.L_x_4484:
[----:B------:R-:W-:Y:S01]  /*2af0*/  HADD2.F32 R250, -RZ, R106.H0_H0 ;  /* 0x2000006afffa7230 */ /* 0x000fe20000004100 */
[----:B------:R-:W-:Y:S06]  /*2b00*/  @P3 BRA `(.L_x_4485) ;  /* 0x0000000000203947 */ /* 0x000fec0003800000 */
[----:B------:R-:W-:-:S04]  /*2b10*/  ISETP.NE.U32.AND P4, PT, RZ, UR8, PT ;  /* 0x00000008ff007c0c */ /* 0x000fc8000bf85070 */
[----:B------:R-:W-:-:S13]  /*2b20*/  ISETP.NE.AND.EX P4, PT, RZ, UR9, PT, P4 ;  /* 0x00000009ff007c0c */ /* 0x000fda000bf85340 */
[----:B------:R-:W-:Y:S05]  /*2b30*/  @P4 BRA `(.L_x_4486) ;  /* 0x0000000000084947 */ /* 0x000fea0003800000 */
[----:B------:R-:W-:Y:S05]  /*2b40*/  @P0 BRA `(.L_x_4487) ;  /* 0x0000000000200947 */ /* 0x000fea0003800000 */
[----:B------:R-:W-:Y:S05]  /*2b50*/  BRA `(.L_x_4488) ;  /* 0x0000000000247947 */ /* 0x000fea0003800000 */
.L_x_4486:
[----:B-----5:R-:W-:-:S05]  /*2b60*/  HADD2.F32 R105, -RZ, R98.H0_H0 ;  /* 0x20000062ff697230 */ /* 0x020fca0000004100 */
[----:B------:R-:W-:Y:S01]  /*2b70*/  FADD.FTZ R250, R105, R250 ;  /* 0x000000fa69fa7221 */ /* 0x000fe20000010000 */
[----:B------:R-:W-:Y:S06]  /*2b80*/  BRA `(.L_x_4487) ;  /* 0x0000000000107947 */ /* 0x000fec0003800000 */
.L_x_4485:
[----:B-----5:R-:W-:Y:S02]  /*2b90*/  HADD2.F32 R105, -RZ, R94.H0_H0 ;  /* 0x2000005eff697230 */ /* 0x020fe40000004100 */
[----:B------:R-:W-:-:S03]  /*2ba0*/  @P2 HADD2.F32 R111, -RZ, R98.H0_H0 ;  /* 0x20000062ff6f2230 */ /* 0x000fc60000004100 */
[----:B------:R-:W-:-:S04]  /*2bb0*/  FADD.FTZ R250, R105, R250 ;  /* 0x000000fa69fa7221 */ /* 0x000fc80000010000 */
[----:B------:R-:W-:-:S07]  /*2bc0*/  @P2 FADD.FTZ R250, R111, R250 ;  /* 0x000000fa6ffa2221 */ /* 0x000fce0000010000 */
.L_x_4487:
[----:B------:R-:W-:-:S04]  /*2bd0*/  F2FP.F16.F32.PACK_AB R104, RZ, R250 ;  /* 0x000000faff68723e */ /* 0x000fc800000000ff */
[----:B------:R-:W-:-:S07]  /*2be0*/  PRMT R102, R104, 0x7610, R102 ;  /* 0x0000761068667816 */ /* 0x000fce0000000066 */
.L_x_4488:
[----:B------:R-:W-:Y:S01]  /*2bf0*/  HADD2.F32 R174, -RZ, R106.H1_H1 ;  /* 0x3000006affae7230 */ /* 0x000fe20000004100 */
[----:B------:R-:W-:Y:S06]  /*2c00*/  @P3 BRA `(.L_x_4489) ;  /* 0x0000000000203947 */ /* 0x000fec0003800000 */
[----:B------:R-:W-:-:S04]  /*2c10*/  ISETP.NE.U32.AND P4, PT, RZ, UR8, PT ;  /* 0x00000008ff007c0c */ /* 0x000fc8000bf85070 */
[----:B------:R-:W-:-:S13]  /*2c20*/  ISETP.NE.AND.EX P4, PT, RZ, UR9, PT, P4 ;  /* 0x00000009ff007c0c */ /* 0x000fda000bf85340 */
[----:B------:R-:W-:Y:S05]  /*2c30*/  @P4 BRA `(.L_x_4490) ;  /* 0x0000000000084947 */ /* 0x000fea0003800000 */
[----:B------:R-:W-:Y:S05]  /*2c40*/  @P0 BRA `(.L_x_4491) ;  /* 0x0000000000200947 */ /* 0x000fea0003800000 */
[----:B------:R-:W-:Y:S05]  /*2c50*/  BRA `(.L_x_4492) ;  /* 0x0000000000247947 */ /* 0x000fea0003800000 */
.L_x_4490:
[----:B-----5:R-:W-:-:S05]  /*2c60*/  HADD2.F32 R105, -RZ, R98.H1_H1 ;  /* 0x30000062ff697230 */ /* 0x020fca0000004100 */
[----:B------:R-:W-:Y:S01]  /*2c70*/  FADD.FTZ R174, R105, R174 ;  /* 0x000000ae69ae7221 */ /* 0x000fe20000010000 */
[----:B------:R-:W-:Y:S06]  /*2c80*/  BRA `(.L_x_4491) ;  /* 0x0000000000107947 */ /* 0x000fec0003800000 */
.L_x_4489:
[----:B-----5:R-:W-:Y:S02]  /*2c90*/  HADD2.F32 R105, -RZ, R94.H1_H1 ;  /* 0x3000005eff697230 */ /* 0x020fe40000004100 */
[----:B------:R-:W-:-:S03]  /*2ca0*/  @P2 HADD2.F32 R111, -RZ, R98.H1_H1 ;  /* 0x30000062ff6f2230 */ /* 0x000fc60000004100 */
[----:B------:R-:W-:-:S04]  /*2cb0*/  FADD.FTZ R174, R105, R174 ;  /* 0x000000ae69ae7221 */ /* 0x000fc80000010000 */
[----:B------:R-:W-:-:S07]  /*2cc0*/  @P2 FADD.FTZ R174, R111, R174 ;  /* 0x000000ae6fae2221 */ /* 0x000fce0000010000 */
.L_x_4491:
[----:B------:R-:W-:-:S04]  /*2cd0*/  F2FP.F16.F32.PACK_AB R104, RZ, R174 ;  /* 0x000000aeff68723e */ /* 0x000fc800000000ff */
[----:B------:R-:W-:-:S07]  /*2ce0*/  PRMT R102, R102, 0x5410, R104 ;  /* 0x0000541066667816 */ /* 0x000fce0000000068 */
.L_x_4492:
[----:B------:R-:W-:Y:S01]  /*2cf0*/  HADD2.F32 R248, -RZ, R107.H0_H0 ;  /* 0x2000006bfff87230 */ /* 0x000fe20000004100 */
[----:B------:R-:W-:Y:S06]  /*2d00*/  @P3 BRA `(.L_x_4493) ;  /* 0x0000000000203947 */ /* 0x000fec0003800000 */
[----:B------:R-:W-:-:S04]  /*2d10*/  ISETP.NE.U32.AND P4, PT, RZ, UR8, PT ;  /* 0x00000008ff007c0c */ /* 0x000fc8000bf85070 */
[----:B------:R-:W-:-:S13]  /*2d20*/  ISETP.NE.AND.EX P4, PT, RZ, UR9, PT, P4 ;  /* 0x00000009ff007c0c */ /* 0x000fda000bf85340 */
[----:B------:R-:W-:Y:S05]  /*2d30*/  @P4 BRA `(.L_x_4494) ;  /* 0x0000000000084947 */ /* 0x000fea0003800000 */
[----:B------:R-:W-:Y:S05]  /*2d40*/  @P0 BRA `(.L_x_4495) ;  /* 0x0000000000200947 */ /* 0x000fea0003800000 */
[----:B------:R-:W-:Y:S05]  /*2d50*/  BRA `(.L_x_4496) ;  /* 0x0000000000247947 */ /* 0x000fea0003800000 */
.L_x_4494:
[----:B-----5:R-:W-:-:S05]  /*2d60*/  HADD2.F32 R105, -RZ, R99.H0_H0 ;  /* 0x20000063ff697230 */ /* 0x020fca0000004100 */
[----:B------:R-:W-:Y:S01]  /*2d70*/  FADD.FTZ R248, R105, R248 ;  /* 0x000000f869f87221 */ /* 0x000fe20000010000 */
[----:B------:R-:W-:Y:S06]  /*2d80*/  BRA `(.L_x_4495) ;  /* 0x0000000000107947 */ /* 0x000fec0003800000 */
.L_x_4493:
[----:B-----5:R-:W-:Y:S02]  /*2d90*/  HADD2.F32 R105, -RZ, R95.H0_H0 ;  /* 0x2000005fff697230 */ /* 0x020fe40000004100 */
[----:B------:R-:W-:-:S03]  /*2da0*/  @P2 HADD2.F32 R111, -RZ, R99.H0_H0 ;  /* 0x20000063ff6f2230 */ /* 0x000fc60000004100 */
[----:B------:R-:W-:-:S04]  /*2db0*/  FADD.FTZ R248, R105, R248 ;  /* 0x000000f869f87221 */ /* 0x000fc80000010000 */
[----:B------:R-:W-:-:S07]  /*2dc0*/  @P2 FADD.FTZ R248, R111, R248 ;  /* 0x000000f86ff82221 */ /* 0x000fce0000010000 */
.L_x_4495:
[----:B------:R-:W-:-:S04]  /*2dd0*/  F2FP.F16.F32.PACK_AB R104, RZ, R248 ;  /* 0x000000f8ff68723e */ /* 0x000fc800000000ff */
[----:B------:R-:W-:-:S07]  /*2de0*/  PRMT R103, R104, 0x7610, R103 ;  /* 0x0000761068677816 */ /* 0x000fce0000000067 */
.L_x_4496:
[----:B------:R-:W-:Y:S01]  /*2df0*/  HADD2.F32 R164, -RZ, R107.H1_H1 ;  /* 0x3000006bffa47230 */ /* 0x000fe20000004100 */
[----:B------:R-:W-:Y:S06]  /*2e00*/  @P3 BRA `(.L_x_4497) ;  /* 0x0000000000203947 */ /* 0x000fec0003800000 */
[----:B------:R-:W-:-:S04]  /*2e10*/  ISETP.NE.U32.AND P4, PT, RZ, UR8, PT ;  /* 0x00000008ff007c0c */ /* 0x000fc8000bf85070 */
[----:B------:R-:W-:-:S13]  /*2e20*/  ISETP.NE.AND.EX P4, PT, RZ, UR9, PT, P4 ;  /* 0x00000009ff007c0c */ /* 0x000fda000bf85340 */
[----:B------:R-:W-:Y:S05]  /*2e30*/  @P4 BRA `(.L_x_4498) ;  /* 0x0000000000084947 */ /* 0x000fea0003800000 */
[----:B------:R-:W-:Y:S05]  /*2e40*/  @P0 BRA `(.L_x_4499) ;  /* 0x0000000000200947 */ /* 0x000fea0003800000 */
[----:B------:R-:W-:Y:S05]  /*2e50*/  BRA `(.L_x_4500) ;  /* 0x0000000000247947 */ /* 0x000fea0003800000 */
.L_x_4498:
[----:B-----5:R-:W-:-:S05]  /*2e60*/  HADD2.F32 R105, -RZ, R99.H1_H1 ;  /* 0x30000063ff697230 */ /* 0x020fca0000004100 */
[----:B------:R-:W-:Y:S01]  /*2e70*/  FADD.FTZ R164, R105, R164 ;  /* 0x000000a469a47221 */ /* 0x000fe20000010000 */
[----:B------:R-:W-:Y:S06]  /*2e80*/  BRA `(.L_x_4499) ;  /* 0x0000000000107947 */ /* 0x000fec0003800000 */
.L_x_4497:
[----:B-----5:R-:W-:Y:S02]  /*2e90*/  HADD2.F32 R105, -RZ, R95.H1_H1 ;  /* 0x3000005fff697230 */ /* 0x020fe40000004100 */
[----:B------:R-:W-:-:S03]  /*2ea0*/  @P2 HADD2.F32 R107, -RZ, R99.H1_H1 ;  /* 0x30000063ff6b2230 */ /* 0x000fc60000004100 */
[----:B------:R-:W-:-:S04]  /*2eb0*/  FADD.FTZ R164, R105, R164 ;  /* 0x000000a469a47221 */ /* 0x000fc80000010000 */
[----:B------:R-:W-:-:S07]  /*2ec0*/  @P2 FADD.FTZ R164, R107, R164 ;  /* 0x000000a46ba42221 */ /* 0x000fce0000010000 */
.L_x_4499:
[----:B------:R-:W-:-:S04]  /*2ed0*/  F2FP.F16.F32.PACK_AB R104, RZ, R164 ;  /* 0x000000a4ff68723e */ /* 0x000fc800000000ff */
[----:B------:R-:W-:-:S07]  /*2ee0*/  PRMT R103, R103, 0x5410, R104 ;  /* 0x0000541067677816 */ /* 0x000fce0000000068 */
.L_x_4500:
        /* <DEDUP_REMOVED lines=20> */
.L_x_4502:
[----:B-----5:R-:W-:-:S05]  /*3030*/  HADD2.F32 R111, -RZ, R96.H0_H0 ;  /* 0x20000060ff6f7230 */ /* 0x020fca0000004100 */
[----:B------:R-:W-:Y:S01]  /*3040*/  FADD.FTZ R246, R111, R246 ;  /* 0x000000f66ff67221 */ /* 0x000fe20000010000 */
[----:B------:R-:W-:Y:S06]  /*3050*/  BRA `(.L_x_4503) ;  /* 0x0000000000107947 */ /* 0x000fec0003800000 */
.L_x_4501:
[----:B-----5:R-:W-:Y:S02]  /*3060*/  HADD2.F32 R111, -RZ, R92.H0_H0 ;  /* 0x2000005cff6f7230 */ /* 0x020fe40000004100 */
[----:B------:R-:W-:-:S03]  /*3070*/  @P2 HADD2.F32 R113, -RZ, R96.H0_H0 ;  /* 0x20000060ff712230 */ /* 0x000fc60000004100 */
[----:B------:R-:W-:-:S04]  /*3080*/  FADD.FTZ R246, R111, R246 ;  /* 0x000000f66ff67221 */ /* 0x000fc80000010000 */
[----:B------:R-:W-:-:S07]  /*3090*/  @P2 FADD.FTZ R246, R113, R246 ;  /* 0x000000f671f62221 */ /* 0x000fce0000010000 */
.L_x_4503:
[----:B------:R-:W-:-:S04]  /*30a0*/  F2FP.F16.F32.PACK_AB R111, RZ, R246 ;  /* 0x000000f6ff6f723e */ /* 0x000fc800000000ff */
[----:B------:R-:W-:-:S07]  /*30b0*/  PRMT R100, R111, 0x7610, R100 ;  /* 0x000076106f647816 */ /* 0x000fce0000000064 */
.L_x_4504:
[----:B------:R-:W-:Y:S01]  /*30c0*/  HADD2.F32 R210, -RZ, R104.H1_H1 ;  /* 0x30000068ffd27230 */ /* 0x000fe20000004100 */
[----:B------:R-:W-:Y:S06]  /*30d0*/  @P3 BRA `(.L_x_4505) ;  /* 0x0000000000203947 */ /* 0x000fec0003800000 */
[----:B------:R-:W-:-:S04]  /*30e0*/  ISETP.NE.U32.AND P4, PT, RZ, UR8, PT ;  /* 0x00000008ff007c0c */ /* 0x000fc8000bf85070 */
[----:B------:R-:W-:-:S13]  /*30f0*/  ISETP.NE.AND.EX P4, PT, RZ, UR9, PT, P4 ;  /* 0x00000009ff007c0c */ /* 0x000fda000bf85340 */
[----:B------:R-:W-:Y:S05]  /*3100*/  @P4 BRA `(.L_x_4506) ;  /* 0x0000000000084947 */ /* 0x000fea0003800000 */
[----:B------:R-:W-:Y:S05]  /*3110*/  @P0 BRA `(.L_x_4507) ;  /* 0x0000000000200947 */ /* 0x000fea0003800000 */
[----:B------:R-:W-:Y:S05]  /*3120*/  BRA `(.L_x_4508) ;  /* 0x0000000000247947 */ /* 0x000fea0003800000 */
.L_x_4506:
[----:B-----5:R-:W-:-:S05]  /*3130*/  HADD2.F32 R111, -RZ, R96.H1_H1 ;  /* 0x30000060ff6f7230 */ /* 0x020fca0000004100 */
[----:B------:R-:W-:Y:S01]  /*3140*/  FADD.FTZ R210, R111, R210 ;  /* 0x000000d26fd27221 */ /* 0x000fe20000010000 */
[----:B------:R-:W-:Y:S06]  /*3150*/  BRA `(.L_x_4507) ;  /* 0x0000000000107947 */ /* 0x000fec0003800000 */
.L_x_4505:
[----:B-----5:R-:W-:Y:S02]  /*3160*/  HADD2.F32 R111, -RZ, R92.H1_H1 ;  /* 0x3000005cff6f7230 */ /* 0x020fe40000004100 */
[----:B------:R-:W-:-:S03]  /*3170*/  @P2 HADD2.F32 R113, -RZ, R96.H1_H1 ;  /* 0x30000060ff712230 */ /* 0x000fc60000004100 */
[----:B------:R-:W-:-:S04]  /*3180*/  FADD.FTZ R210, R111, R210 ;  /* 0x000000d26fd27221 */ /* 0x000fc80000010000 */
[----:B------:R-:W-:-:S07]  /*3190*/  @P2 FADD.FTZ R210, R113, R210 ;  /* 0x000000d271d22221 */ /* 0x000fce0000010000 */
.L_x_4507:
[----:B------:R-:W-:-:S04]  /*31a0*/  F2FP.F16.F32.PACK_AB R104, RZ, R210 ;  /* 0x000000d2ff68723e */ /* 0x000fc800000000ff */
[----:B------:R-:W-:-:S07]  /*31b0*/  PRMT R100, R100, 0x5410, R104 ;  /* 0x0000541064647816 */ /* 0x000fce0000000068 */
.L_x_4508:
[----:B------:R-:W-:Y:S01]  /*31c0*/  HADD2.F32 R244, -RZ, R105.H0_H0 ;  /* 0x20000069fff47230 */ /* 0x000fe20000004100 */
[----:B------:R-:W-:Y:S06]  /*31d0*/  @P3 BRA `(.L_x_4509) ;  /* 0x0000000000203947 */ /* 0x000fec0003800000 */
[----:B------:R-:W-:-:S04]  /*31e0*/  ISETP.NE.U32.AND P4, PT, RZ, UR8, PT ;  /* 0x00000008ff007c0c */ /* 0x000fc8000bf85070 */
[----:B------:R-:W-:-:S13]  /*31f0*/  ISETP.NE.AND.EX P4, PT, RZ, UR9, PT, P4 ;  /* 0x00000009ff007c0c */ /* 0x000fda000bf85340 */
[----:B------:R-:W-:Y:S05]  /*3200*/  @P4 BRA `(.L_x_4510) ;  /* 0x0000000000084947 */ /* 0x000fea0003800000 */
[----:B------:R-:W-:Y:S05]  /*3210*/  @P0 BRA `(.L_x_4511) ;  /* 0x0000000000200947 */ /* 0x000fea0003800000 */
[----:B------:R-:W-:Y:S05]  /*3220*/  BRA `(.L_x_4512) ;  /* 0x0000000000247947 */ /* 0x000fea0003800000 */
.L_x_4510:
[----:B-----5:R-:W-:-:S05]  /*3230*/  HADD2.F32 R111, -RZ, R97.H0_H0 ;  /* 0x20000061ff6f7230 */ /* 0x020fca0000004100 */
[----:B------:R-:W-:Y:S01]  /*3240*/  FADD.FTZ R244, R111, R244 ;  /* 0x000000f46ff47221 */ /* 0x000fe20000010000 */
[----:B------:R-:W-:Y:S06]  /*3250*/  BRA `(.L_x_4511) ;  /* 0x0000000000107947 */ /* 0x000fec0003800000 */
.L_x_4509:
[----:B-----5:R-:W-:Y:S02]  /*3260*/  HADD2.F32 R111, -RZ, R93.H0_H0 ;  /* 0x2000005dff6f7230 */ /* 0x020fe40000004100 */
[----:B------:R-:W-:-:S03]  /*3270*/  @P2 HADD2.F32 R113, -RZ, R97.H0_H0 ;  /* 0x20000061ff712230 */ /* 0x000fc60000004100 */
[----:B------:R-:W-:-:S04]  /*3280*/  FADD.FTZ R244, R111, R244 ;  /* 0x000000f46ff47221 */ /* 0x000fc80000010000 */
[----:B------:R-:W-:-:S07]  /*3290*/  @P2 FADD.FTZ R244, R113, R244 ;  /* 0x000000f471f42221 */ /* 0x000fce0000010000 */
.L_x_4511:
[----:B------:R-:W-:-:S04]  /*32a0*/  F2FP.F16.F32.PACK_AB R104, RZ, R244 ;  /* 0x000000f4ff68723e */ /* 0x000fc800000000ff */
[----:B------:R-:W-:-:S07]  /*32b0*/  PRMT R101, R104, 0x7610, R101 ;  /* 0x0000761068657816 */ /* 0x000fce0000000065 */
.L_x_4512:
[----:B------:R-:W-:Y:S01]  /*32c0*/  HADD2.F32 R216, -RZ, R105.H1_H1 ;  /* 0x30000069ffd87230 */ /* 0x000fe20000004100 */
[----:B------:R-:W-:Y:S06]  /*32d0*/  @P3 BRA `(.L_x_4513) ;  /* 0x0000000000203947 */ /* 0x000fec0003800000 */
[----:B------:R-:W-:-:S04]  /*32e0*/  ISETP.NE.U32.AND P4, PT, RZ, UR8, PT ;  /* 0x00000008ff007c0c */ /* 0x000fc8000bf85070 */
[----:B------:R-:W-:-:S13]  /*32f0*/  ISETP.NE.AND.EX P4, PT, RZ, UR9, PT, P4 ;  /* 0x00000009ff007c0c */ /* 0x000fda000bf85340 */
[----:B------:R-:W-:Y:S05]  /*3300*/  @P4 BRA `(.L_x_4514) ;  /* 0x0000000000084947 */ /* 0x000fea0003800000 */
[----:B------:R-:W-:Y:S05]  /*3310*/  @P0 BRA `(.L_x_4515) ;  /* 0x0000000000200947 */ /* 0x000fea0003800000 */
[----:B------:R-:W-:Y:S05]  /*3320*/  BRA `(.L_x_4516) ;  /* 0x0000000000247947 */ /* 0x000fea0003800000 */
.L_x_4514:
[----:B-----5:R-:W-:-:S05]  /*3330*/  HADD2.F32 R105, -RZ, R97.H1_H1 ;  /* 0x30000061ff697230 */ /* 0x020fca0000004100 */
[----:B------:R-:W-:Y:S01]  /*3340*/  FADD.FTZ R216, R105, R216 ;  /* 0x000000d869d87221 */ /* 0x000fe20000010000 */
[----:B------:R-:W-:Y:S06]  /*3350*/  BRA `(.L_x_4515) ;  /* 0x0000000000107947 */ /* 0x000fec0003800000 */
.L_x_4513:
[----:B-----5:R-:W-:Y:S02]  /*3360*/  HADD2.F32 R105, -RZ, R93.H1_H1 ;  /* 0x3000005dff697230 */ /* 0x020fe40000004100 */
[----:B------:R-:W-:-:S03]  /*3370*/  @P2 HADD2.F32 R111, -RZ, R97.H1_H1 ;  /* 0x30000061ff6f2230 */ /* 0x000fc60000004100 */
[----:B------:R-:W-:-:S04]  /*3380*/  FADD.FTZ R216, R105, R216 ;  /* 0x000000d869d87221 */ /* 0x000fc80000010000 */
[----:B------:R-:W-:-:S07]  /*3390*/  @P2 FADD.FTZ R216, R111, R216 ;  /* 0x000000d86fd82221 */ /* 0x000fce0000010000 */
.L_x_4515:
[----:B------:R-:W-:-:S04]  /*33a0*/  F2FP.F16.F32.PACK_AB R104, RZ, R216 ;  /* 0x000000d8ff68723e */ /* 0x000fc800000000ff */
[----:B------:R-:W-:-:S07]  /*33b0*/  PRMT R101, R101, 0x5410, R104 ;  /* 0x0000541065657816 */ /* 0x000fce0000000068 */
.L_x_4516:
[----:B------:R-:W-:Y:S01]  /*33c0*/  HADD2.F32 R242, -RZ, R106.H0_H0 ;  /* 0x2000006afff27230 */ /* 0x000fe20000004100 */
[----:B------:R-:W-:Y:S06]  /*33d0*/  @P3 BRA `(.L_x_4517) ;  /* 0x0000000000203947 */ /* 0x000fec0003800000 */
[----:B------:R-:W-:-:S04]  /*33e0*/  ISETP.NE.U32.AND P4, PT, RZ, UR8, PT ;  /* 0x00000008ff007c0c */ /* 0x000fc8000bf85070 */
[----:B------:R-:W-:-:S13]  /*33f0*/  ISETP.NE.AND.EX P4, PT, RZ, UR9, PT, P4 ;  /* 0x00000009ff007c0c */ /* 0x000fda000bf85340 */
[----:B------:R-:W-:Y:S05]  /*3400*/  @P4 BRA `(.L_x_4518) ;  /* 0x0000000000084947 */ /* 0x000fea0003800000 */
[----:B------:R-:W-:Y:S05]  /*3410*/  @P0 BRA `(.L_x_4519) ;  /* 0x0000000000200947 */ /* 0x000fea0003800000 */
[----:B------:R-:W-:Y:S05]  /*3420*/  BRA `(.L_x_4520) ;  /* 0x0000000000247947 */ /* 0x000fea0003800000 */
.L_x_4518:
[----:B-----5:R-:W-:-:S05]  /*3430*/  HADD2.F32 R105, -RZ, R98.H0_H0 ;  /* 0x20000062ff697230 */ /* 0x020fca0000004100 */
[----:B------:R-:W-:Y:S01]  /*3440*/  FADD.FTZ R242, R105, R242 ;  /* 0x000000f269f27221 */ /* 0x000fe20000010000 */
[----:B------:R-:W-:Y:S06]  /*3450*/  BRA `(.L_x_4519) ;  /* 0x0000000000107947 */ /* 0x000fec0003800000 */
.L_x_4517:
[----:B-----5:R-:W-:Y:S02]  /*3460*/  HADD2.F32 R105, -RZ, R94.H0_H0 ;  /* 0x2000005eff697230 */ /* 0x020fe40000004100 */
[----:B------:R-:W-:-:S03]  /*3470*/  @P2 HADD2.F32 R111, -RZ, R98.H0_H0 ;  /* 0x20000062ff6f2230 */ /* 0x000fc60000004100 */
[----:B------:R-:W-:-:S04]  /*3480*/  FADD.FTZ R242, R105, R242 ;  /* 0x000000f269f27221 */ /* 0x000fc80000010000 */
[----:B------:R-:W-:-:S07]  /*3490*/  @P2 FADD.FTZ R242, R111, R242 ;  /* 0x000000f26ff22221 */ /* 0x000fce0000010000 */
.L_x_4519:
[----:B------:R-:W-:-:S04]  /*34a0*/  F2FP.F16.F32.PACK_AB R104, RZ, R242 ;  /* 0x000000f2ff68723e */ /* 0x000fc800000000ff */
[----:B------:R-:W-:-:S07]  /*34b0*/  PRMT R102, R104, 0x7610, R102 ;  /* 0x0000761068667816 */ /* 0x000fce0000000066 */
.L_x_4520:
[----:B------:R-:W-:Y:S01]  /*34c0*/  HADD2.F32 R218, -RZ, R106.H1_H1 ;  /* 0x3000006affda7230 */ /* 0x000fe20000004100 */
[----:B------:R-:W-:Y:S06]  /*34d0*/  @P3 BRA `(.L_x_4521) ;  /* 0x0000000000203947 */ /* 0x000fec0003800000 */
[----:B------:R-:W-:-:S04]  /*34e0*/  ISETP.NE.U32.AND P4, PT, RZ, UR8, PT ;  /* 0x00000008ff007c0c */ /* 0x000fc8000bf85070 */
[----:B------:R-:W-:-:S13]  /*34f0*/  ISETP.NE.AND.EX P4, PT, RZ, UR9, PT, P4 ;  /* 0x00000009ff007c0c */ /* 0x000fda000bf85340 */
[----:B------:R-:W-:Y:S05]  /*3500*/  @P4 BRA `(.L_x_4522) ;  /* 0x0000000000084947 */ /* 0x000fea0003800000 */
[----:B------:R-:W-:Y:S05]  /*3510*/  @P0 BRA `(.L_x_4523) ;  /* 0x0000000000200947 */ /* 0x000fea0003800000 */
[----:B------:R-:W-:Y:S05]  /*3520*/  BRA `(.L_x_4524) ;  /* 0x0000000000247947 */ /* 0x000fea0003800000 */
.L_x_4522:
[----:B-----5:R-:W-:-:S05]  /*3530*/  HADD2.F32 R105, -RZ, R98.H1_H1 ;  /* 0x30000062ff697230 */ /* 0x020fca0000004100 */
[----:B------:R-:W-:Y:S01]  /*3540*/  FADD.FTZ R218, R105, R218 ;  /* 0x000000da69da7221 */ /* 0x000fe20000010000 */
[----:B------:R-:W-:Y:S06]  /*3550*/  BRA `(.L_x_4523) ;  /* 0x0000000000107947 */ /* 0x000fec0003800000 */
.L_x_4521:
[----:B-----5:R-:W-:Y:S02]  /*3560*/  HADD2.F32 R105, -RZ, R94.H1_H1 ;  /* 0x3000005eff697230 */ /* 0x020fe40000004100 */
[----:B------:R-:W-:-:S03]  /*3570*/  @P2 HADD2.F32 R111, -RZ, R98.H1_H1 ;  /* 0x30000062ff6f2230 */ /* 0x000fc60000004100 */
[----:B------:R-:W-:-:S04]  /*3580*/  FADD.FTZ R218, R105, R218 ;  /* 0x000000da69da7221 */ /* 0x000fc80000010000 */
[----:B------:R-:W-:-:S07]  /*3590*/  @P2 FADD.FTZ R218, R111, R218 ;  /* 0x000000da6fda2221 */ /* 0x000fce0000010000 */
.L_x_4523:
[----:B------:R-:W-:-:S04]  /*35a0*/  F2FP.F16.F32.PACK_AB R104, RZ, R218 ;  /* 0x000000daff68723e */ /* 0x000fc800000000ff */
[----:B------:R-:W-:-:S07]  /*35b0*/  PRMT R102, R102, 0x5410, R104 ;  /* 0x0000541066667816 */ /* 0x000fce0000000068 */
.L_x_4524:
[----:B------:R-:W-:Y:S01]  /*35c0*/  HADD2.F32 R240, -RZ, R107.H0_H0 ;  /* 0x2000006bfff07230 */ /* 0x000fe20000004100 */
[----:B------:R-:W-:Y:S06]  /*35d0*/  @P3 BRA `(.L_x_4525) ;  /* 0x0000000000203947 */ /* 0x000fec0003800000 */
[----:B------:R-:W-:-:S04]  /*35e0*/  ISETP.NE.U32.AND P4, PT, RZ, UR8, PT ;  /* 0x00000008ff007c0c */ /* 0x000fc8000bf85070 */
[----:B------:R-:W-:-:S13]  /*35f0*/  ISETP.NE.AND.EX P4, PT, RZ, UR9, PT, P4 ;  /* 0x00000009ff007c0c */ /* 0x000fda000bf85340 */
[----:B------:R-:W-:Y:S05]  /*3600*/  @P4 BRA `(.L_x_4526) ;  /* 0x0000000000084947 */ /* 0x000fea0003800000 */
[----:B------:R-:W-:Y:S05]  /*3610*/  @P0 BRA `(.L_x_4527) ;  /* 0x0000000000200947 */ /* 0x000fea0003800000 */
[----:B------:R-:W-:Y:S05]  /*3620*/  BRA `(.L_x_4528) ;  /* 0x0000000000247947 */ /* 0x000fea0003800000 */
.L_x_4526:
[----:B-----5:R-:W-:-:S05]  /*3630*/  HADD2.F32 R105, -RZ, R99.H0_H0 ;  /* 0x20000063ff697230 */ /* 0x020fca0000004100 */
[----:B------:R-:W-:Y:S01]  /*3640*/  FADD.FTZ R240, R105, R240 ;  /* 0x000000f069f07221 */ /* 0x000fe20000010000 */
[----:B------:R-:W-:Y:S06]  /*3650*/  BRA `(.L_x_4527) ;  /* 0x0000000000107947 */ /* 0x000fec0003800000 */
.L_x_4525:
[----:B-----5:R-:W-:Y:S02]  /*3660*/  HADD2.F32 R105, -RZ, R95.H0_H0 ;  /* 0x2000005fff697230 */ /* 0x020fe40000004100 */
[----:B------:R-:W-:-:S03]  /*3670*/  @P2 HADD2.F32 R111, -RZ, R99.H0_H0 ;  /* 0x20000063ff6f2230 */ /* 0x000fc60000004100 */
[----:B------:R-:W-:-:S04]  /*3680*/  FADD.FTZ R240, R105, R240 ;  /* 0x000000f069f07221 */ /* 0x000fc80000010000 */
[----:B------:R-:W-:-:S07]  /*3690*/  @P2 FADD.FTZ R240, R111, R240 ;  /* 0x000000f06ff02221 */ /* 0x000fce0000010000 */
.L_x_4527:
[----:B------:R-:W-:-:S04]  /*36a0*/  F2FP.F16.F32.PACK_AB R104, RZ, R240 ;  /* 0x000000f0ff68723e */ /* 0x000fc800000000ff */
[----:B------:R-:W-:-:S07]  /*36b0*/  PRMT R103, R104, 0x7610, R103 ;  /* 0x0000761068677816 */ /* 0x000fce0000000067 */
.L_x_4528:
[----:B------:R-:W-:Y:S01]  /*36c0*/  HADD2.F32 R212, -RZ, R107.H1_H1 ;  /* 0x3000006bffd47230 */ /* 0x000fe20000004100 */
[----:B------:R-:W-:Y:S06]  /*36d0*/  @P3 BRA `(.L_x_4529) ;  /* 0x0000000000203947 */ /* 0x000fec0003800000 */
[----:B------:R-:W-:-:S04]  /*36e0*/  ISETP.NE.U32.AND P4, PT, RZ, UR8, PT ;  /* 0x00000008ff007c0c */ /* 0x000fc8000bf85070 */
[----:B------:R-:W-:-:S13]  /*36f0*/  ISETP.NE.AND.EX P4, PT, RZ, UR9, PT, P4 ;  /* 0x00000009ff007c0c */ /* 0x000fda000bf85340 */
[----:B------:R-:W-:Y:S05]  /*3700*/  @P4 BRA `(.L_x_4530) ;  /* 0x0000000000084947 */ /* 0x000fea0003800000 */
[----:B------:R-:W-:Y:S05]  /*3710*/  @P0 BRA `(.L_x_4531) ;  /* 0x0000000000200947 */ /* 0x000fea0003800000 */
[----:B------:R-:W-:Y:S05]  /*3720*/  BRA `(.L_x_4532) ;  /* 0x0000000000247947 */ /* 0x000fea0003800000 */
.L_x_4530:
[----:B-----5:R-:W-:-:S05]  /*3730*/  HADD2.F32 R105, -RZ, R99.H1_H1 ;  /* 0x30000063ff697230 */ /* 0x020fca0000004100 */
[----:B------:R-:W-:Y:S01]  /*3740*/  FADD.FTZ R212, R105, R212 ;  /* 0x000000d469d47221 */ /* 0x000fe20000010000 */
[----:B------:R-:W-:Y:S06]  /*3750*/  BRA `(.L_x_4531) ;  /* 0x0000000000107947 */ /* 0x000fec0003800000 */
.L_x_4529:
[----:B-----5:R-:W-:Y:S02]  /*3760*/  HADD2.F32 R105, -RZ, R95.H1_H1 ;  /* 0x3000005fff697230 */ /* 0x020fe40000004100 */
[----:B------:R-:W-:-:S03]  /*3770*/  @P2 HADD2.F32 R107, -RZ, R99.H1_H1 ;  /* 0x30000063ff6b2230 */ /* 0x000fc60000004100 */
[----:B------:R-:W-:-:S04]  /*3780*/  FADD.FTZ R212, R105, R212 ;  /* 0x000000d469d47221 */ /* 0x000fc80000010000 */
[----:B------:R-:W-:-:S07]  /*3790*/  @P2 FADD.FTZ R212, R107, R212 ;  /* 0x000000d46bd42221 */ /* 0x000fce0000010000 */
.L_x_4531:
[----:B------:R-:W-:-:S04]  /*37a0*/  F2FP.F16.F32.PACK_AB R104, RZ, R212 ;  /* 0x000000d4ff68723e */ /* 0x000fc800000000ff */
[----:B------:R-:W-:-:S07]  /*37b0*/  PRMT R103, R103, 0x5410, R104 ;  /* 0x0000541067677816 */ /* 0x000fce0000000068 */
.L_x_4532:
        /* <DEDUP_REMOVED lines=20> */
.L_x_4534:
[----:B-----5:R-:W-:-:S05]  /*3900*/  HADD2.F32 R109, -RZ, R96.H0_H0 ;  /* 0x20000060ff6d7230 */ /* 0x020fca0000004100 */
[----:B------:R-:W-:Y:S01]  /*3910*/  FADD.FTZ R238, R109, R238 ;  /* 0x000000ee6dee7221 */ /* 0x000fe20000010000 */
[----:B------:R-:W-:Y:S06]  /*3920*/  BRA `(.L_x_4535) ;  /* 0x0000000000107947 */ /* 0x000fec0003800000 */
.L_x_4533:
[----:B-----5:R-:W-:Y:S02]  /*3930*/  HADD2.F32 R109, -RZ, R92.H0_H0 ;  /* 0x2000005cff6d7230 */ /* 0x020fe40000004100 */
[----:B------:R-:W-:-:S03]  /*3940*/  @P2 HADD2.F32 R113, -RZ, R96.H0_H0 ;  /* 0x20000060ff712230 */ /* 0x000fc60000004100 */
[----:B------:R-:W-:-:S04]  /*3950*/  FADD.FTZ R238, R109, R238 ;  /* 0x000000ee6dee7221 */ /* 0x000fc80000010000 */
[----:B------:R-:W-:-:S07]  /*3960*/  @P2 FADD.FTZ R238, R113, R238 ;  /* 0x000000ee71ee2221 */ /* 0x000fce0000010000 */
.L_x_4535:
[----:B------:R-:W-:-:S04]  /*3970*/  F2FP.F16.F32.PACK_AB R108, RZ, R238 ;  /* 0x000000eeff6c723e */ /* 0x000fc800000000ff */
[----:B------:R-:W-:-:S07]  /*3980*/  PRMT R100, R108, 0x7610, R100 ;  /* 0x000076106c647816 */ /* 0x000fce0000000064 */
.L_x_4536:
[----:B------:R-:W-:Y:S01]  /*3990*/  HADD2.F32 R202, -RZ, R104.H1_H1 ;  /* 0x30000068ffca7230 */ /* 0x000fe20000004100 */
[----:B------:R-:W-:Y:S06]  /*39a0*/  @P3 BRA `(.L_x_4537) ;  /* 0x0000000000203947 */ /* 0x000fec0003800000 */
[----:B------:R-:W-:-:S04]  /*39b0*/  ISETP.NE.U32.AND P4, PT, RZ, UR8, PT ;  /* 0x00000008ff007c0c */ /* 0x000fc8000bf85070 */
[----:B------:R-:W-:-:S13]  /*39c0*/  ISETP.NE.AND.EX P4, PT, RZ, UR9, PT, P4 ;  /* 0x00000009ff007c0c */ /* 0x000fda000bf85340 */
[----:B------:R-:W-:Y:S05]  /*39d0*/  @P4 BRA `(.L_x_4538) ;  /* 0x0000000000084947 */ /* 0x000fea0003800000 */
[----:B------:R-:W-:Y:S05]  /*39e0*/  @P0 BRA `(.L_x_4539) ;  /* 0x0000000000200947 */ /* 0x000fea0003800000 */
[----:B------:R-:W-:Y:S05]  /*39f0*/  BRA `(.L_x_4540) ;  /* 0x0000000000247947 */ /* 0x000fea0003800000 */
.L_x_4538:
[----:B-----5:R-:W-:-:S05]  /*3a00*/  HADD2.F32 R109, -RZ, R96.H1_H1 ;  /* 0x30000060ff6d7230 */ /* 0x020fca0000004100 */
[----:B------:R-:W-:Y:S01]  /*3a10*/  FADD.FTZ R202, R109, R202 ;  /* 0x000000ca6dca7221 */ /* 0x000fe20000010000 */
[----:B------:R-:W-:Y:S06]  /*3a20*/  BRA `(.L_x_4539) ;  /* 0x0000000000107947 */ /* 0x000fec0003800000 */
.L_x_4537:
[----:B-----5:R-:W-:Y:S02]  /*3a30*/  HADD2.F32 R109, -RZ, R92.H1_H1 ;  /* 0x3000005cff6d7230 */ /* 0x020fe40000004100 */
[----:B------:R-:W-:-:S03]  /*3a40*/  @P2 HADD2.F32 R113, -RZ, R96.H1_H1 ;  /* 0x30000060ff712230 */ /* 0x000fc60000004100 */
[----:B------:R-:W-:-:S04]  /*3a50*/  FADD.FTZ R202, R109, R202 ;  /* 0x000000ca6dca7221 */ /* 0x000fc80000010000 */
[----:B------:R-:W-:-:S07]  /*3a60*/  @P2 FADD.FTZ R202, R113, R202 ;  /* 0x000000ca71ca2221 */ /* 0x000fce0000010000 */
.L_x_4539:
[----:B------:R-:W-:-:S04]  /*3a70*/  F2FP.F16.F32.PACK_AB R104, RZ, R202 ;  /* 0x000000caff68723e */ /* 0x000fc800000000ff */
[----:B------:R-:W-:-:S07]  /*3a80*/  PRMT R100, R100, 0x5410, R104 ;  /* 0x0000541064647816 */ /* 0x000fce0000000068 */
.L_x_4540:
[----:B------:R-:W-:Y:S01]  /*3a90*/  HADD2.F32 R236, -RZ, R105.H0_H0 ;  /* 0x20000069ffec7230 */ /* 0x000fe20000004100 */
[----:B------:R-:W-:Y:S06]  /*3aa0*/  @P3 BRA `(.L_x_4541) ;  /* 0x0000000000203947 */ /* 0x000fec0003800000 */
[----:B------:R-:W-:-:S04]  /*3ab0*/  ISETP.NE.U32.AND P4, PT, RZ, UR8, PT ;  /* 0x00000008ff007c0c */ /* 0x000fc8000bf85070 */
[----:B------:R-:W-:-:S13]  /*3ac0*/  ISETP.NE.AND.EX P4, PT, RZ, UR9, PT, P4 ;  /* 0x00000009ff007c0c */ /* 0x000fda000bf85340 */
[----:B------:R-:W-:Y:S05]  /*3ad0*/  @P4 BRA `(.L_x_4542) ;  /* 0x0000000000084947 */ /* 0x000fea0003800000 */
[----:B------:R-:W-:Y:S05]  /*3ae0*/  @P0 BRA `(.L_x_4543) ;  /* 0x0000000000200947 */ /* 0x000fea0003800000 */
[----:B------:R-:W-:Y:S05]  /*3af0*/  BRA `(.L_x_4544) ;  /* 0x0000000000247947 */ /* 0x000fea0003800000 */
.L_x_4542:
[----:B-----5:R-:W-:-:S05]  /*3b00*/  HADD2.F32 R109, -RZ, R97.H0_H0 ;  /* 0x20000061ff6d7230 */ /* 0x020fca0000004100 */
[----:B------:R-:W-:Y:S01]  /*3b10*/  FADD.FTZ R236, R109, R236 ;  /* 0x000000ec6dec7221 */ /* 0x000fe20000010000 */
[----:B------:R-:W-:Y:S06]  /*3b20*/  BRA `(.L_x_4543) ;  /* 0x0000000000107947 */ /* 0x000fec0003800000 */
.L_x_4541:
[----:B-----5:R-:W-:Y:S02]  /*3b30*/  HADD2.F32 R109, -RZ, R93.H0_H0 ;  /* 0x2000005dff6d7230 */ /* 0x020fe40000004100 */
[----:B------:R-:W-:-:S03]  /*3b40*/  @P2 HADD2.F32 R113, -RZ, R97.H0_H0 ;  /* 0x20000061ff712230 */ /* 0x000fc60000004100 */
[----:B------:R-:W-:-:S04]  /*3b50*/  FADD.FTZ R236, R109, R236 ;  /* 0x000000ec6dec7221 */ /* 0x000fc80000010000 */
[----:B------:R-:W-:-:S07]  /*3b60*/  @P2 FADD.FTZ R236, R113, R236 ;  /* 0x000000ec71ec2221 */ /* 0x000fce0000010000 */
.L_x_4543:
[----:B------:R-:W-:-:S04]  /*3b70*/  F2FP.F16.F32.PACK_AB R104, RZ, R236 ;  /* 0x000000ecff68723e */ /* 0x000fc800000000ff */
[----:B------:R-:W-:-:S07]  /*3b80*/  PRMT R101, R104, 0x7610, R101 ;  /* 0x0000761068657816 */ /* 0x000fce0000000065 */
.L_x_4544:
[----:B------:R-:W-:Y:S01]  /*3b90*/  HADD2.F32 R204, -RZ, R105.H1_H1 ;  /* 0x30000069ffcc7230 */ /* 0x000fe20000004100 */
[----:B------:R-:W-:Y:S06]  /*3ba0*/  @P3 BRA `(.L_x_4545) ;  /* 0x0000000000203947 */ /* 0x000fec0003800000 */
[----:B------:R-:W-:-:S04]  /*3bb0*/  ISETP.NE.U32.AND P4, PT, RZ, UR8, PT ;  /* 0x00000008ff007c0c */ /* 0x000fc8000bf85070 */
[----:B------:R-:W-:-:S13]  /*3bc0*/  ISETP.NE.AND.EX P4, PT, RZ, UR9, PT, P4 ;  /* 0x00000009ff007c0c */ /* 0x000fda000bf85340 */
[----:B------:R-:W-:Y:S05]  /*3bd0*/  @P4 BRA `(.L_x_4546) ;  /* 0x0000000000084947 */ /* 0x000fea0003800000 */
[----:B------:R-:W-:Y:S05]  /*3be0*/  @P0 BRA `(.L_x_4547) ;  /* 0x0000000000200947 */ /* 0x000fea0003800000 */
[----:B------:R-:W-:Y:S05]  /*3bf0*/  BRA `(.L_x_4548) ;  /* 0x0000000000247947 */ /* 0x000fea0003800000 */
.L_x_4546:
[----:B-----5:R-:W-:-:S05]  /*3c00*/  HADD2.F32 R105, -RZ, R97.H1_H1 ;  /* 0x30000061ff697230 */ /* 0x020fca0000004100 */
[----:B------:R-:W-:Y:S01]  /*3c10*/  FADD.FTZ R204, R105, R204 ;  /* 0x000000cc69cc7221 */ /* 0x000fe20000010000 */
[----:B------:R-:W-:Y:S06]  /*3c20*/  BRA `(.L_x_4547) ;  /* 0x0000000000107947 */ /* 0x000fec0003800000 */
.L_x_4545:
[----:B-----5:R-:W-:Y:S02]  /*3c30*/  HADD2.F32 R105, -RZ, R93.H1_H1 ;  /* 0x3000005dff697230 */ /* 0x020fe40000004100 */
[----:B------:R-:W-:-:S03]  /*3c40*/  @P2 HADD2.F32 R109, -RZ, R97.H1_H1 ;  /* 0x30000061ff6d2230 */ /* 0x000fc60000004100 */
[----:B------:R-:W-:-:S04]  /*3c50*/  FADD.FTZ R204, R105, R204 ;  /* 0x000000cc69cc7221 */ /* 0x000fc80000010000 */
[----:B------:R-:W-:-:S07]  /*3c60*/  @P2 FADD.FTZ R204, R109, R204 ;  /* 0x000000cc6dcc2221 */ /* 0x000fce0000010000 */
.L_x_4547:
[----:B------:R-:W-:-:S04]  /*3c70*/  F2FP.F16.F32.PACK_AB R104, RZ, R204 ;  /* 0x000000ccff68723e */ /* 0x000fc800000000ff */
[----:B------:R-:W-:-:S07]  /*3c80*/  PRMT R101, R101, 0x5410, R104 ;  /* 0x0000541065657816 */ /* 0x000fce0000000068 */
.L_x_4548:
[----:B------:R-:W-:Y:S01]  /*3c90*/  HADD2.F32 R200, -RZ, R106.H0_H0 ;  /* 0x2000006affc87230 */ /* 0x000fe20000004100 */
[----:B------:R-:W-:Y:S06]  /*3ca0*/  @P3 BRA `(.L_x_4549) ;  /* 0x0000000000203947 */ /* 0x000fec0003800000 */
[----:B------:R-:W-:-:S04]  /*3cb0*/  ISETP.NE.U32.AND P4, PT, RZ, UR8, PT ;  /* 0x00000008ff007c0c */ /* 0x000fc8000bf85070 */
[----:B------:R-:W-:-:S13]  /*3cc0*/  ISETP.NE.AND.EX P4, PT, RZ, UR9, PT, P4 ;  /* 0x00000009ff007c0c */ /* 0x000fda000bf85340 */
[----:B------:R-:W-:Y:S05]  /*3cd0*/  @P4 BRA `(.L_x_4550) ;  /* 0x0000000000084947 */ /* 0x000fea0003800000 */
[----:B------:R-:W-:Y:S05]  /*3ce0*/  @P0 BRA `(.L_x_4551) ;  /* 0x0000000000200947 */ /* 0x000fea0003800000 */
[----:B------:R-:W-:Y:S05]  /*3cf0*/  BRA `(.L_x_4552) ;  /* 0x0000000000247947 */ /* 0x000fea0003800000 */
.L_x_4550:
[----:B-----5:R-:W-:-:S05]  /*3d00*/  HADD2.F32 R105, -RZ, R98.H0_H0 ;  /* 0x20000062ff697230 */ /* 0x020fca0000004100 */
[----:B------:R-:W-:Y:S01]  /*3d10*/  FADD.FTZ R200, R105, R200 ;  /* 0x000000c869c87221 */ /* 0x000fe20000010000 */
[----:B------:R-:W-:Y:S06]  /*3d20*/  BRA `(.L_x_4551) ;  /* 0x0000000000107947 */ /* 0x000fec0003800000 */
.L_x_4549:
[----:B-----5:R-:W-:Y:S02]  /*3d30*/  HADD2.F32 R105, -RZ, R94.H0_H0 ;  /* 0x2000005eff697230 */ /* 0x020fe40000004100 */
[----:B------:R-:W-:-:S03]  /*3d40*/  @P2 HADD2.F32 R109, -RZ, R98.H0_H0 ;  /* 0x20000062ff6d2230 */ /* 0x000fc60000004100 */
[----:B------:R-:W-:-:S04]  /*3d50*/  FADD.FTZ R200, R105, R200 ;  /* 0x000000c869c87221 */ /* 0x000fc80000010000 */
[----:B------:R-:W-:-:S07]  /*3d60*/  @P2 FADD.FTZ R200, R109, R200 ;  /* 0x000000c86dc82221 */ /* 0x000fce0000010000 */
.L_x_4551:
[----:B------:R-:W-:-:S04]  /*3d70*/  F2FP.F16.F32.PACK_AB R104, RZ, R200 ;  /* 0x000000c8ff68723e */ /* 0x000fc800000000ff */
[----:B------:R-:W-:-:S07]  /*3d80*/  PRMT R102, R104, 0x7610, R102 ;  /* 0x0000761068667816 */ /* 0x000fce0000000066 */
.L_x_4552:
[----:B------:R-:W-:Y:S01]  /*3d90*/  HADD2.F32 R206, -RZ, R106.H1_H1 ;  /* 0x3000006affce7230 */ /* 0x000fe20000004100 */
[----:B------:R-:W-:Y:S06]  /*3da0*/  @P3 BRA `(.L_x_4553) ;  /* 0x0000000000203947 */ /* 0x000fec0003800000 */
[----:B------:R-:W-:-:S04]  /*3db0*/  ISETP.NE.U32.AND P4, PT, RZ, UR8, PT ;  /* 0x00000008ff007c0c */ /* 0x000fc8000bf85070 */
[----:B------:R-:W-:-:S13]  /*3dc0*/  ISETP.NE.AND.EX P4, PT, RZ, UR9, PT, P4 ;  /* 0x00000009ff007c0c */ /* 0x000fda000bf85340 */
[----:B------:R-:W-:Y:S05]  /*3dd0*/  @P4 BRA `(.L_x_4554) ;  /* 0x0000000000084947 */ /* 0x000fea0003800000 */
[----:B------:R-:W-:Y:S05]  /*3de0*/  @P0 BRA `(.L_x_4555) ;  /* 0x0000000000200947 */ /* 0x000fea0003800000 */
[----:B------:R-:W-:Y:S05]  /*3df0*/  BRA `(.L_x_4556) ;  /* 0x0000000000247947 */ /* 0x000fea0003800000 */
.L_x_4554:
[----:B-----5:R-:W-:-:S05]  /*3e00*/  HADD2.F32 R105, -RZ, R98.H1_H1 ;  /* 0x30000062ff697230 */ /* 0x020fca0000004100 */
[----:B------:R-:W-:Y:S01]  /*3e10*/  FADD.FTZ R206, R105, R206 ;  /* 0x000000ce69ce7221 */ /* 0x000fe20000010000 */
[----:B------:R-:W-:Y:S06]  /*3e20*/  BRA `(.L_x_4555) ;  /* 0x0000000000107947 */ /* 0x000fec0003800000 */
.L_x_4553:
[----:B-----5:R-:W-:Y:S02]  /*3e30*/  HADD2.F32 R105, -RZ, R94.H1_H1 ;  /* 0x3000005eff697230 */ /* 0x020fe40000004100 */
[----:B------:R-:W-:-:S03]  /*3e40*/  @P2 HADD2.F32 R109, -RZ, R98.H1_H1 ;  /* 0x30000062ff6d2230 */ /* 0x000fc60000004100 */
[----:B------:R-:W-:-:S04]  /*3e50*/  FADD.FTZ R206, R105, R206 ;  /* 0x000000ce69ce7221 */ /* 0x000fc80000010000 */
[----:B------:R-:W-:-:S07]  /*3e60*/  @P2 FADD.FTZ R206, R109, R206 ;  /* 0x000000ce6dce2221 */ /* 0x000fce0000010000 */
.L_x_4555:
[----:B------:R-:W-:-:S04]  /*3e70*/  F2FP.F16.F32.PACK_AB R104, RZ, R206 ;  /* 0x000000ceff68723e */ /* 0x000fc800000000ff */
[----:B------:R-:W-:-:S07]  /*3e80*/  PRMT R102, R102, 0x5410, R104 ;  /* 0x0000541066667816 */ /* 0x000fce0000000068 */
.L_x_4556:
[----:B------:R-:W-:Y:S01]  /*3e90*/  HADD2.F32 R166, -RZ, R107.H0_H0 ;  /* 0x2000006bffa67230 */ /* 0x000fe20000004100 */
[----:B------:R-:W-:Y:S06]  /*3ea0*/  @P3 BRA `(.L_x_4557) ;  /* 0x0000000000203947 */ /* 0x000fec0003800000 */
[----:B------:R-:W-:-:S04]  /*3eb0*/  ISETP.NE.U32.AND P4, PT, RZ, UR8, PT ;  /* 0x00000008ff007c0c */ /* 0x000fc8000bf85070 */
[----:B------:R-:W-:-:S13]  /*3ec0*/  ISETP.NE.AND.EX P4, PT, RZ, UR9, PT, P4 ;  /* 0x00000009ff007c0c */ /* 0x000fda000bf85340 */
[----:B------:R-:W-:Y:S05]  /*3ed0*/  @P4 BRA `(.L_x_4558) ;  /* 0x0000000000084947 */ /* 0x000fea0003800000 */
[----:B------:R-:W-:Y:S05]  /*3ee0*/  @P0 BRA `(.L_x_4559) ;  /* 0x0000000000200947 */ /* 0x000fea0003800000 */
[----:B------:R-:W-:Y:S05]  /*3ef0*/  BRA `(.L_x_4560) ;  /* 0x0000000000247947 */ /* 0x000fea0003800000 */
.L_x_4558:
[----:B-----5:R-:W-:-:S05]  /*3f00*/  HADD2.F32 R105, -RZ, R99.H0_H0 ;  /* 0x20000063ff697230 */ /* 0x020fca0000004100 */
[----:B------:R-:W-:Y:S01]  /*3f10*/  FADD.FTZ R166, R105, R166 ;  /* 0x000000a669a67221 */ /* 0x000fe20000010000 */
[----:B------:R-:W-:Y:S06]  /*3f20*/  BRA `(.L_x_4559) ;  /* 0x0000000000107947 */ /* 0x000fec0003800000 */
.L_x_4557:
[----:B-----5:R-:W-:Y:S02]  /*3f30*/  HADD2.F32 R105, -RZ, R95.H0_H0 ;  /* 0x2000005fff697230 */ /* 0x020fe40000004100 */
[----:B------:R-:W-:-:S03]  /*3f40*/  @P2 HADD2.F32 R109, -RZ, R99.H0_H0 ;  /* 0x20000063ff6d2230 */ /* 0x000fc60000004100 */
[----:B------:R-:W-:-:S04]  /*3f50*/  FADD.FTZ R166, R105, R166 ;  /* 0x000000a669a67221 */ /* 0x000fc80000010000 */
[----:B------:R-:W-:-:S07]  /*3f60*/  @P2 FADD.FTZ R166, R109, R166 ;  /* 0x000000a66da62221 */ /* 0x000fce0000010000 */
.L_x_4559:
[----:B------:R-:W-:-:S04]  /*3f70*/  F2FP.F16.F32.PACK_AB R104, RZ, R166 ;  /* 0x000000a6ff68723e */ /* 0x000fc800000000ff */
[----:B------:R-:W-:-:S07]  /*3f80*/  PRMT R103, R104, 0x7610, R103 ;  /* 0x0000761068677816 */ /* 0x000fce0000000067 */
.L_x_4560:
[----:B------:R-:W-:Y:S01]  /*3f90*/  HADD2.F32 R208, -RZ, R107.H1_H1 ;  /* 0x3000006bffd07230 */ /* 0x000fe20000004100 */
[----:B------:R-:W-:Y:S06]  /*3fa0*/  @P3 BRA `(.L_x_4561) ;  /* 0x0000000000203947 */ /* 0x000fec0003800000 */
[----:B------:R-:W-:-:S04]  /*3fb0*/  ISETP.NE.U32.AND P2, PT, RZ, UR8, PT ;  /* 0x00000008ff007c0c */ /* 0x000fc8000bf45070 */
[----:B------:R-:W-:-:S13]  /*3fc0*/  ISETP.NE.AND.EX P2, PT, RZ, UR9, PT, P2 ;  /* 0x00000009ff007c0c */ /* 0x000fda000bf45320 */
[----:B------:R-:W-:Y:S05]  /*3fd0*/  @P2 BRA `(.L_x_4562) ;  /* 0x0000000000082947 */ /* 0x000fea0003800000 */
[----:B------:R-:W-:Y:S05]  /*3fe0*/  @P0 BRA `(.L_x_4563) ;  /* 0x0000000000200947 */ /* 0x000fea0003800000 */
[----:B------:R-:W-:Y:S05]  /*3ff0*/  BRA `(.L_x_4564) ;  /* 0x0000000000247947 */ /* 0x000fea0003800000 */
.L_x_4562:
[----:B-----5:R-:W-:-:S05]  /*4000*/  HADD2.F32 R105, -RZ, R99.H1_H1 ;  /* 0x30000063ff697230 */ /* 0x020fca0000004100 */
[----:B------:R-:W-:Y:S01]  /*4010*/  FADD.FTZ R208, R105, R208 ;  /* 0x000000d069d07221 */ /* 0x000fe20000010000 */
[----:B------:R-:W-:Y:S06]  /*4020*/  BRA `(.L_x_4563) ;  /* 0x0000000000107947 */ /* 0x000fec0003800000 */
.L_x_4561:
[----:B-----5:R-:W-:Y:S02]  /*4030*/  HADD2.F32 R105, -RZ, R95.H1_H1 ;  /* 0x3000005fff697230 */ /* 0x020fe40000004100 */
[----:B------:R-:W-:-:S03]  /*4040*/  @P2 HADD2.F32 R107, -RZ, R99.H1_H1 ;  /* 0x30000063ff6b2230 */ /* 0x000fc60000004100 */
[----:B------:R-:W-:-:S04]  /*4050*/  FADD.FTZ R208, R105, R208 ;  /* 0x000000d069d07221 */ /* 0x000fc80000010000 */
[----:B------:R-:W-:-:S07]  /*4060*/  @P2 FADD.FTZ R208, R107, R208 ;  /* 0x000000d06bd02221 */ /* 0x000fce0000010000 */
.L_x_4563:
[----:B------:R-:W-:-:S04]  /*4070*/  F2FP.F16.F32.PACK_AB R104, RZ, R208 ;  /* 0x000000d0ff68723e */ /* 0x000fc800000000ff */
[----:B------:R-:W-:-:S07]  /*4080*/  PRMT R103, R103, 0x5410, R104 ;  /* 0x0000541067677816 */ /* 0x000fce0000000068 */
.L_x_4564:
        /* <DEDUP_REMOVED lines=172> */
.L_x_4578:
[C---:B------:R-:W-:Y:S01]  /*4b50*/  FMUL.FTZ R104, R109.reuse, R109 ;  /* 0x0000006d6d687220 */ /* 0x040fe20000410000 */
[----:B01----:R-:W-:Y:S01]  /*4b60*/  FADD.FTZ R108, R108, R115 ;  /* 0x000000736c6c7221 */ /* 0x003fe20000010000 */
[----:B------:R-:W-:Y:S01]  /*4b70*/  FSEL R113, R109, RZ, !P5 ;  /* 0x000000ff6d717208 */ /* 0x000fe20006800000 */
[----:B------:R-:W-:Y:S02]  /*4b80*/  HADD2.F32 R107, -RZ, R91.H0_H0 ;  /* 0x2000005bff6b7230 */ /* 0x000fe40000004100 */
[----:B------:R-:W-:Y:S01]  /*4b90*/  FSEL R104, R104, RZ, P5 ;  /* 0x000000ff68687208 */ /* 0x000fe20002800000 */
[----:B------:R-:W-:Y:S01]  /*4ba0*/  FFMA.FTZ R105, R108, R105, UR7 ;  /* 0x000000076c697e23 */ /* 0x000fe20008010069 */
[C---:B------:R-:W-:Y:S01]  /*4bb0*/  FADD.FTZ R230, -R113.reuse, R230 ;  /* 0x000000e671e67221 */ /* 0x040fe20000010100 */
[C---:B------:R-:W-:Y:S01]  /*4bc0*/  FADD.FTZ R228, -R113.reuse, R228 ;  /* 0x000000e471e47221 */ /* 0x040fe20000010100 */
[----:B------:R-:W-:Y:S01]  /*4bd0*/  FADD.FTZ R158, -R113, R158 ;  /* 0x0000009e719e7221 */ /* 0x000fe20000010100 */
[----:B------:R-:W-:Y:S01]  /*4be0*/  FADD.FTZ R217, R105, R104 ;  /* 0x0000006869d97221 */ /* 0x000fe20000010000 */
[----:B------:R-:W-:Y:S01]  /*4bf0*/  FADD.FTZ R104, -R113, R160 ;  /* 0x000000a071687221 */ /* 0x000fe20000010100 */
[----:B------:R-:W-:-:S02]  /*4c00*/  HADD2.F32 R105, -RZ, R67.H0_H0 ;  /* 0x20000043ff697230 */ /* 0x000fc40000004100 */
[C---:B------:R-:W-:Y:S01]  /*4c10*/  FADD.FTZ R160, -R113.reuse, R125 ;  /* 0x0000007d71a07221 */ /* 0x040fe20000010100 */
[C---:B------:R-:W-:Y:S01]  /*4c20*/  FADD.FTZ R125, -R113.reuse, R232 ;  /* 0x000000e8717d7221 */ /* 0x040fe20000010100 */
[C---:B------:R-:W-:Y:S01]  /*4c30*/  FADD.FTZ R232, -R113.reuse, R121 ;  /* 0x0000007971e87221 */ /* 0x040fe20000010100 */
[----:B------:R-:W0:Y:S01]  /*4c40*/  MUFU.RSQ R217, R217 ;  /* 0x000000d900d97308 */ /* 0x000e220000001400 */
[C---:B------:R-:W-:Y:S01]  /*4c50*/  FADD.FTZ R222, -R113.reuse, R222 ;  /* 0x000000de71de7221 */ /* 0x040fe20000010100 */
[C---:B------:R-:W-:Y:S01]  /*4c60*/  FADD.FTZ R112, -R113.reuse, R120 ;  /* 0x0000007871707221 */ /* 0x040fe20000010100 */
[C---:B------:R-:W-:Y:S01]  /*4c70*/  FADD.FTZ R114, -R113.reuse, R124 ;  /* 0x0000007c71727221 */ /* 0x040fe20000010100 */
[C---:B------:R-:W-:Y:S01]  /*4c80*/  FADD.FTZ R121, -R113.reuse, R162 ;  /* 0x000000a271797221 */ /* 0x040fe20000010100 */
[C---:B------:R-:W-:Y:S01]  /*4c90*/  FADD.FTZ R106, -R113.reuse, R178 ;  /* 0x000000b2716a7221 */ /* 0x040fe20000010100 */
[----:B------:R-:W-:Y:S01]  /*4ca0*/  FADD.FTZ R229, -R113, R234 ;  /* 0x000000ea71e57221 */ /* 0x000fe20000010100 */
[----:B------:R-:W-:-:S02]  /*4cb0*/  HADD2.F32 R108, -RZ, R91.H1_H1 ;  /* 0x3000005bff6c7230 */ /* 0x000fc40000004100 */
[C---:B------:R-:W-:Y:S01]  /*4cc0*/  FADD.FTZ R110, -R113.reuse, R110 ;  /* 0x0000006e716e7221 */ /* 0x040fe20000010100 */
[----:B------:R-:W-:Y:S02]  /*4cd0*/  HADD2.F32 R226, -RZ, R67.H1_H1 ;  /* 0x30000043ffe27230 */ /* 0x000fe40000004100 */
[C---:B------:R-:W-:Y:S01]  /*4ce0*/  FADD.FTZ R214, -R113.reuse, R214 ;  /* 0x000000d671d67221 */ /* 0x040fe20000010100 */
[C---:B------:R-:W-:Y:S01]  /*4cf0*/  FADD.FTZ R220, -R113.reuse, R220 ;  /* 0x000000dc71dc7221 */ /* 0x040fe20000010100 */
[C---:B------:R-:W-:Y:S01]  /*4d00*/  FADD.FTZ R224, -R113.reuse, R224 ;  /* 0x000000e071e07221 */ /* 0x040fe20000010100 */
[C---:B------:R-:W-:Y:S01]  /*4d10*/  FADD.FTZ R120, -R113.reuse, R159 ;  /* 0x0000009f71787221 */ /* 0x040fe20000010100 */
[C---:B------:R-:W-:Y:S01]  /*4d20*/  FADD.FTZ R124, -R113.reuse, R127 ;  /* 0x0000007f717c7221 */ /* 0x040fe20000010100 */
[C---:B------:R-:W-:Y:S01]  /*4d30*/  FADD.FTZ R116, -R113.reuse, R116 ;  /* 0x0000007471747221 */ /* 0x040fe20000010100 */
[----:B------:R-:W-:Y:S01]  /*4d40*/  FADD.FTZ R126, -R113, R126 ;  /* 0x0000007e717e7221 */ /* 0x000fe20000010100 */
[----:B0-----:R-:W-:Y:S01]  /*4d50*/  FMUL.FTZ R115, R217, R230 ;  /* 0x000000e6d9737220 */ /* 0x001fe20000410000 */
        /* <DEDUP_REMOVED lines=27> */
[----:B------:R-:W-:Y:S01]  /*4f10*/  FMUL.FTZ R228, R217, R228 ;  /* 0x000000e4d9e47220 */ /* 0x000fe20000410000 */
[----:B------:R-:W-:Y:S01]  /*4f20*/  FFMA.FTZ R230, R115, R105, R140 ;  /* 0x0000006973e67223 */ /* 0x000fe2000001008c */
[----:B------:R-:W-:-:S02]  /*4f30*/  HADD2.F32 R113, -RZ, R65.H0_H0 ;  /* 0x20000041ff717230 */ /* 0x000fc40000004100 */
[----:B------:R-:W-:Y:S01]  /*4f40*/  FFMA.FTZ R107, R115, R107, R8 ;  /* 0x0000006b736b7223 */ /* 0x000fe20000010008 */
[----:B------:R-:W-:Y:S02]  /*4f50*/  HADD2.F32 R175, -RZ, R89.H0_H0 ;  /* 0x20000059ffaf7230 */ /* 0x000fe40000004100 */
[C---:B------:R-:W-:Y:S01]  /*4f60*/  FMUL.FTZ R105, R217.reuse, R158 ;  /* 0x0000009ed9697220 */ /* 0x040fe20000410000 */
[C---:B------:R-:W-:Y:S01]  /*4f70*/  FMUL.FTZ R115, R217.reuse, R222 ;  /* 0x000000ded9737220 */ /* 0x040fe20000410000 */
[----:B------:R-:W-:Y:S01]  /*4f80*/  FMUL.FTZ R222, R217, R220 ;  /* 0x000000dcd9de7220 */ /* 0x000fe20000410000 */
[C---:B------:R-:W-:Y:S01]  /*4f90*/  FFMA.FTZ R108, R228.reuse, R108, R9 ;  /* 0x0000006ce46c7223 */ /* 0x040fe20000010009 */
[----:B------:R-:W-:Y:S01]  /*4fa0*/  FFMA.FTZ R241, R228, R226, R141 ;  /* 0x000000e2e4f17223 */ /* 0x000fe2000001008d */
[----:B------:R-:W-:Y:S02]  /*4fb0*/  HADD2.F32 R220, -RZ, R64.H1_H1 ;  /* 0x30000040ffdc7230 */ /* 0x000fe40000004100 */
[----:B------:R-:W-:Y:S01]  /*4fc0*/  FFMA.FTZ R158, R105, R113, R136 ;  /* 0x00000071699e7223 */ /* 0x000fe20000010088 */
[----:B------:R-:W-:-:S02]  /*4fd0*/  HADD2.F32 R159, -RZ, R90.H0_H0 ;  /* 0x2000005aff9f7230 */ /* 0x000fc40000004100 */
[----:B------:R-:W-:Y:S01]  /*4fe0*/  FMUL.FTZ R214, R217, R214 ;  /* 0x000000d6d9d67220 */ /* 0x000fe20000410000 */
[----:B------:R-:W-:Y:S02]  /*4ff0*/  HADD2.F32 R228, -RZ, R66.H0_H0 ;  /* 0x20000042ffe47230 */ /* 0x000fe40000004100 */
[----:B------:R-:W-:Y:S01]  /*5000*/  FFMA.FTZ R175, R105, R175, R4 ;  /* 0x000000af69af7223 */ /* 0x000fe20000010004 */
[----:B------:R-:W-:Y:S02]  /*5010*/  HADD2.F32 R203, -RZ, R88.H1_H1 ;  /* 0x30000058ffcb7230 */ /* 0x000fe40000004100 */
[----:B------:R-:W-:Y:S01]  /*5020*/  FMUL.FTZ R105, R217, R110 ;  /* 0x0000006ed9697220 */ /* 0x000fe20000410000 */
[----:B------:R-:W-:Y:S02]  /*5030*/  HADD2.F32 R113, -RZ, R64.H0_H0 ;  /* 0x20000040ff717230 */ /* 0x000fe40000004100 */
[----:B------:R-:W-:Y:S01]  /*5040*/  FFMA.FTZ R223, R214, R220, R135 ;  /* 0x000000dcd6df7223 */ /* 0x000fe20000010087 */
[----:B------:R-:W-:-:S02]  /*5050*/  HADD2.F32 R199, -RZ, R88.H0_H0 ;  /* 0x20000058ffc77230 */ /* 0x000fc40000004100 */
[C---:B------:R-:W-:Y:S01]  /*5060*/  FFMA.FTZ R159, R115.reuse, R159, R6 ;  /* 0x0000009f739f7223 */ /* 0x040fe20000010006 */
[----:B------:R-:W-:Y:S01]  /*5070*/  FFMA.FTZ R228, R115, R228, R137 ;  /* 0x000000e473e47223 */ /* 0x000fe20000010089 */
[----:B------:R-:W-:Y:S01]  /*5080*/  FFMA.FTZ R203, R214, R203, R3 ;  /* 0x000000cbd6cb7223 */ /* 0x000fe20000010003 */
[----:B------:R-:W-:Y:S02]  /*5090*/  HADD2.F32 R220, -RZ, R87.H0_H0 ;  /* 0x20000057ffdc7230 */ /* 0x000fe40000004100 */
[----:B------:R-:W-:Y:S01]  /*50a0*/  FFMA.FTZ R110, R105, R113, R134 ;  /* 0x00000071696e7223 */ /* 0x000fe20000010086 */
[----:B------:R-:W-:Y:S02]  /*50b0*/  HADD2.F32 R214, -RZ, R63.H0_H0 ;  /* 0x2000003fffd67230 */ /* 0x000fe40000004100 */
[----:B------:R-:W-:Y:S01]  /*50c0*/  FMUL.FTZ R115, R217, R104 ;  /* 0x00000068d9737220 */ /* 0x000fe20000410000 */
[----:B------:R-:W-:Y:S01]  /*50d0*/  FFMA.FTZ R199, R105, R199, R2 ;  /* 0x000000c769c77223 */ /* 0x000fe20000010002 */
[----:B------:R-:W-:-:S02]  /*50e0*/  HADD2.F32 R211, -RZ, R87.H1_H1 ;  /* 0x30000057ffd37230 */ /* 0x000fc40000004100 */
[----:B------:R-:W-:Y:S01]  /*50f0*/  FMUL.FTZ R160, R217, R160 ;  /* 0x000000a0d9a07220 */ /* 0x000fe20000410000 */
[----:B------:R-:W-:Y:S01]  /*5100*/  HADD2.F32 R113, -RZ, R63.H1_H1 ;  /* 0x3000003fff717230 */ /* 0x000fe20000004100 */
[----:B------:R-:W0:Y:S01]  /*5110*/  @!P2 LDC.64 R104, c[0x0][0x250] ;  /* 0x00009400ff68ab82 */ /* 0x000e220000000a00 */
[C---:B------:R-:W-:Y:S01]  /*5120*/  FFMA.FTZ R220, R115.reuse, R220, R16 ;  /* 0x000000dc73dc7223 */ /* 0x040fe20000010010 */
[----:B------:R-:W-:Y:S01]  /*5130*/  FFMA.FTZ R115, R115, R214, R147 ;  /* 0x000000d673737223 */ /* 0x000fe20000010093 */
[C---:B------:R-:W-:Y:S01]  /*5140*/  FFMA.FTZ R211, R160.reuse, R211, R17 ;  /* 0x000000d3a0d37223 */ /* 0x040fe20000010011 */
[----:B------:R-:W-:Y:S01]  /*5150*/  FFMA.FTZ R214, R160, R113, R150 ;  /* 0x00000071a0d67223 */ /* 0x000fe20000010096 */
[----:B------:R-:W-:Y:S02]  /*5160*/  HADD2.F32 R219, -RZ, R86.H1_H1 ;  /* 0x30000056ffdb7230 */ /* 0x000fe40000004100 */
[----:B------:R-:W-:Y:S01]  /*5170*/  FMUL.FTZ R126, R217, R126 ;  /* 0x0000007ed97e7220 */ /* 0x000fe20000410000 */
[----:B------:R-:W-:-:S02]  /*5180*/  HADD2.F32 R213, -RZ, R62.H1_H1 ;  /* 0x3000003effd57230 */ /* 0x000fc40000004100 */
[C---:B------:R-:W-:Y:S01]  /*5190*/  FMUL.FTZ R117, R217.reuse, R116 ;  /* 0x00000074d9757220 */ /* 0x040fe20000410000 */
[----:B------:R-:W-:Y:S02]  /*51a0*/  HADD2.F32 R177, -RZ, R89.H1_H1 ;  /* 0x30000059ffb17230 */ /* 0x000fe40000004100 */
[----:B------:R-:W-:Y:S01]  /*51b0*/  FMUL.FTZ R113, R217, R114 ;  /* 0x00000072d9717220 */ /* 0x000fe20000410000 */
[----:B------:R-:W-:Y:S02]  /*51c0*/  HADD2.F32 R231, -RZ, R65.H1_H1 ;  /* 0x30000041ffe77230 */ /* 0x000fe40000004100 */
[C---:B------:R-:W-:Y:S01]  /*51d0*/  FFMA.FTZ R219, R126.reuse, R219, R15 ;  /* 0x000000db7edb7223 */ /* 0x040fe2000001000f */
[----:B------:R-:W-:Y:S02]  /*51e0*/  HADD2.F32 R160, -RZ, R62.H0_H0 ;  /* 0x2000003effa07230 */ /* 0x000fe40000004100 */
[----:B------:R-:W-:Y:S01]  /*51f0*/  FFMA.FTZ R213, R126, R213, R148 ;  /* 0x000000d57ed57223 */ /* 0x000fe20000010094 */
[----:B------:R-:W-:-:S02]  /*5200*/  HADD2.F32 R226, -RZ, R66.H1_H1 ;  /* 0x30000042ffe27230 */ /* 0x000fc40000004100 */
[C---:B------:R-:W-:Y:S01]  /*5210*/  FFMA.FTZ R177, R222.reuse, R177, R5 ;  /* 0x000000b1deb17223 */ /* 0x040fe20000010005 */
[----:B------:R-:W-:Y:S01]  /*5220*/  FFMA.FTZ R231, R222, R231, R138 ;  /* 0x000000e7dee77223 */ /* 0x000fe2000001008a */
[----:B------:R-:W-:Y:S01]  /*5230*/  FFMA.FTZ R114, R117, R160, R145 ;  /* 0x000000a075727223 */ /* 0x000fe20000010091 */
[----:B------:R-:W1:Y:S01]  /*5240*/  @!P2 LDC.64 R126, c[0x0][0x258] ;  /* 0x00009600ff7eab82 */ /* 0x000e620000000a00 */
[C---:B------:R-:W-:Y:S01]  /*5250*/  FMUL.FTZ R224, R217.reuse, R224 ;  /* 0x000000e0d9e07220 */ /* 0x040fe20000410000 */
[----:B------:R-:W-:Y:S02]  /*5260*/  HADD2.F32 R222, -RZ, R86.H0_H0 ;  /* 0x20000056ffde7230 */ /* 0x000fe40000004100 */
[----:B------:R-:W-:Y:S01]  /*5270*/  FMUL.FTZ R123, R217, R122 ;  /* 0x0000007ad97b7220 */ /* 0x000fe20000410000 */
[----:B------:R-:W-:Y:S02]  /*5280*/  HADD2.F32 R119, -RZ, R60.H0_H0 ;  /* 0x2000003cff777230 */ /* 0x000fe40000004100 */
[----:B------:R-:W-:Y:S01]  /*5290*/  FFMA.FTZ R233, R224, R226, R139 ;  /* 0x000000e2e0e97223 */ /* 0x000fe2000001008b */
[----:B------:R-:W-:-:S02]  /*52a0*/  HADD2.F32 R226, -RZ, R84.H0_H0 ;  /* 0x20000054ffe27230 */ /* 0x000fc40000004100 */
[----:B------:R-:W-:Y:S01]  /*52b0*/  FFMA.FTZ R222, R117, R222, R14 ;  /* 0x000000de75de7223 */ /* 0x000fe2000001000e */
[----:B------:R-:W2:Y:S01]  /*52c0*/  LDC.64 R160, c[0x0][0x2b8] ;  /* 0x0000ae00ffa07b82 */ /* 0x000ea20000000a00 */
[C---:B------:R-:W-:Y:S01]  /*52d0*/  FMUL.FTZ R117, R217.reuse, R112 ;  /* 0x00000070d9757220 */ /* 0x040fe20000410000 */
[----:B------:R-:W-:Y:S02]  /*52e0*/  HADD2.F32 R167, -RZ, R90.H1_H1 ;  /* 0x3000005affa77230 */ /* 0x000fe40000004100 */
[----:B------:R-:W-:Y:S01]  /*52f0*/  FMUL.FTZ R120, R217, R120 ;  /* 0x00000078d9787220 */ /* 0x000fe20000410000 */
[----:B------:R-:W-:Y:S02]  /*5300*/  HADD2.F32 R235, -RZ, R84.H1_H1 ;  /* 0x30000054ffeb7230 */ /* 0x000fe40000004100 */
[C---:B------:R-:W-:Y:S01]  /*5310*/  FFMA.FTZ R226, R117.reuse, R226, R10 ;  /* 0x000000e275e27223 */ /* 0x040fe2000001000a */
[----:B------:R-:W-:Y:S01]  /*5320*/  FFMA.FTZ R112, R117, R119, R142 ;  /* 0x0000007775707223 */ /* 0x000fe2000001008e */
[----:B------:R-:W-:-:S02]  /*5330*/  HADD2.F32 R117, -RZ, R60.H1_H1 ;  /* 0x3000003cff757230 */ /* 0x000fc40000004100 */
[----:B------:R-:W-:Y:S01]  /*5340*/  FFMA.FTZ R167, R224, R167, R7 ;  /* 0x000000a7e0a77223 */ /* 0x000fe20000010007 */
[----:B------:R-:W-:Y:S02]  /*5350*/  HADD2.F32 R119, -RZ, R83.H0_H0 ;  /* 0x20000053ff777230 */ /* 0x000fe40000004100 */
[C---:B------:R-:W-:Y:S01]  /*5360*/  FFMA.FTZ R235, R120.reuse, R235, R11 ;  /* 0x000000eb78eb7223 */ /* 0x040fe2000001000b */
[----:B------:R-:W-:Y:S02]  /*5370*/  HADD2.F32 R122, -RZ, R59.H0_H0 ;  /* 0x2000003bff7a7230 */ /* 0x000fe40000004100 */
[----:B------:R-:W-:Y:S01]  /*5380*/  FFMA.FTZ R117, R120, R117, R144 ;  /* 0x0000007578757223 */ /* 0x000fe20000010090 */
[----:B0-----:R-:W-:-:S04]  /*5390*/  @!P2 IMAD.WIDE R104, R198, 0x4, R104 ;  /* 0x00000004c668a825 */ /* 0x001fc800078e0268 */
[----:B------:R-:W-:Y:S01]  /*53a0*/  FFMA.FTZ R119, R123, R119, R24 ;  /* 0x000000777b777223 */ /* 0x000fe20000010018 */
[----:B------:R-:W-:Y:S01]  /*53b0*/  FMUL.FTZ R120, R217, R118 ;  /* 0x00000076d9787220 */ /* 0x000fe20000410000 */
[----:B------:R-:W-:Y:S01]  /*53c0*/  FFMA.FTZ R123, R123, R122, R155 ;  /* 0x0000007a7b7b7223 */ /* 0x000fe2000001009b */
[----:B------:R-:W-:Y:S01]  /*53d0*/  HADD2.F32 R224, -RZ, R85.H0_H0 ;  /* 0x20000055ffe07230 */ /* 0x000fe20000004100 */
[----:B------:R0:W-:Y:S01]  /*53e0*/  @!P2 STG.E desc[UR4][R104.64], R109 ;  /* 0x0000006d6800a986 */ /* 0x0001e2000c101904 */
[----:B------:R-:W-:Y:S02]  /*53f0*/  HADD2.F32 R116, -RZ, R61.H0_H0 ;  /* 0x2000003dff747230 */ /* 0x000fe40000004100 */
[----:B------:R-:W-:Y:S01]  /*5400*/  FMUL.FTZ R207, R217, R166 ;  /* 0x000000a6d9cf7220 */ /* 0x000fe20000410000 */
[----:B------:R-:W-:Y:S02]  /*5410*/  HADD2.F32 R118, -RZ, R82.H0_H0 ;  /* 0x20000052ff767230 */ /* 0x000fe40000004100 */
[----:B------:R-:W-:Y:S01]  /*5420*/  FFMA.FTZ R224, R113, R224, R12 ;  /* 0x000000e071e07223 */ /* 0x000fe2000001000c */
[----:B------:R-:W-:-:S02]  /*5430*/  HADD2.F32 R122, -RZ, R58.H0_H0 ;  /* 0x2000003aff7a7230 */ /* 0x000fc40000004100 */
[----:B------:R-:W-:Y:S01]  /*5440*/  FFMA.FTZ R116, R113, R116, R143 ;  /* 0x0000007471747223 */ /* 0x000fe2000001008f */
[C---:B------:R-:W-:Y:S01]  /*5450*/  FMUL.FTZ R205, R217.reuse, R200 ;  /* 0x000000c8d9cd7220 */ /* 0x040fe20000410000 */
[----:B------:R-:W-:Y:S01]  /*5460*/  HADD2.F32 R239, -RZ, R82.H1_H1 ;  /* 0x30000052ffef7230 */ /* 0x000fe20000004100 */
[----:B------:R-:W-:Y:S01]  /*5470*/  F2FP.F16.F32.PACK_AB R107, R108, R107 ;  /* 0x0000006b6c6b723e */ /* 0x000fe200000000ff */
[----:B------:R-:W-:Y:S02]  /*5480*/  HADD2.F32 R227, -RZ, R85.H1_H1 ;  /* 0x30000055ffe37230 */ /* 0x000fe40000004100 */
[C---:B------:R-:W-:Y:S01]  /*5490*/  FMUL.FTZ R178, R217.reuse, R178 ;  /* 0x000000b2d9b27220 */ /* 0x040fe20000410000 */
[----:B0-----:R-:W-:Y:S01]  /*54a0*/  FMUL.FTZ R109, R217, R106 ;  /* 0x0000006ad96d7220 */ /* 0x001fe20000410000 */
[----:B------:R-:W-:Y:S01]  /*54b0*/  F2FP.F16.F32.PACK_AB R106, R167, R159 ;  /* 0x0000009fa76a723e */ /* 0x000fe200000000ff */
[----:B------:R-:W-:Y:S01]  /*54c0*/  HADD2.F32 R159, -RZ, R58.H1_H1 ;  /* 0x3000003aff9f7230 */ /* 0x000fe20000004100 */
[----:B------:R-:W0:Y:S01]  /*54d0*/  LDC.64 R166, c[0x0][0x2c0] ;  /* 0x0000b000ffa67b82 */ /* 0x000e220000000a00 */
[----:B------:R-:W-:-:S02]  /*54e0*/  HADD2.F32 R113, -RZ, R61.H1_H1 ;  /* 0x3000003dff717230 */ /* 0x000fc40000004100 */
[C---:B------:R-:W-:Y:S01]  /*54f0*/  FFMA.FTZ R118, R109.reuse, R118, R22 ;  /* 0x000000766d767223 */ /* 0x040fe20000010016 */
[----:B------:R-:W-:Y:S01]  /*5500*/  FFMA.FTZ R122, R109, R122, R153 ;  /* 0x0000007a6d7a7223 */ /* 0x000fe20000010099 */
[----:B-1----:R-:W-:-:S04]  /*5510*/  @!P2 IMAD.WIDE R126, R198, 0x4, R126 ;  /* 0x00000004c67ea825 */ /* 0x002fc800078e027e */
[----:B------:R-:W-:Y:S01]  /*5520*/  FMUL.FTZ R124, R217, R124 ;  /* 0x0000007cd97c7220 */ /* 0x000fe20000410000 */
[----:B------:R-:W-:Y:S01]  /*5530*/  F2FP.F16.F32.PACK_AB R104, R203, R199 ;  /* 0x000000c7cb68723e */ /* 0x000fe200000000ff */
[----:B------:R-:W-:Y:S01]  /*5540*/  FMUL.FTZ R121, R217, R121 ;  /* 0x00000079d9797220 */ /* 0x000fe20000410000 */
[----:B------:R-:W-:Y:S01]  /*5550*/  HADD2.F32 R200, -RZ, R81.H0_H0 ;  /* 0x20000051ffc87230 */ /* 0x000fe20000004100 */
[----:B------:R-:W-:Y:S01]  /*5560*/  F2FP.F16.F32.PACK_AB R105, R177, R175 ;  /* 0x000000afb169723e */ /* 0x000fe200000000ff */
[----:B--2---:R-:W-:-:S04]  /*5570*/  IMAD.WIDE.U32 R108, R201, 0x10, R160 ;  /* 0x00000010c96c7825 */ /* 0x004fc800078e00a0 */
[C---:B------:R-:W-:Y:S01]  /*5580*/  FFMA.FTZ R239, R178.reuse, R239, R23 ;  /* 0x000000efb2ef7223 */ /* 0x040fe20000010017 */
[----:B------:R-:W-:Y:S01]  /*5590*/  FFMA.FTZ R159, R178, R159, R156 ;  /* 0x0000009fb29f7223 */ /* 0x000fe2000001009c */
[C---:B------:R-:W-:Y:S01]  /*55a0*/  FFMA.FTZ R227, R124.reuse, R227, R13 ;  /* 0x000000e37ce37223 */ /* 0x040fe2000001000d */
[----:B------:R-:W-:Y:S01]  /*55b0*/  FFMA.FTZ R113, R124, R113, R146 ;  /* 0x000000717c717223 */ /* 0x000fe20000010092 */
[----:B------:R-:W-:Y:S01]  /*55c0*/  @!P2 STG.E desc[UR4][R126.64], R217 ;  /* 0x000000d97e00a986 */ /* 0x000fe2000c101904 */
[----:B------:R-:W-:Y:S01]  /*55d0*/  FFMA.FTZ R178, R121, R200, R20 ;  /* 0x000000c879b27223 */ /* 0x000fe20000010014 */
[----:B------:R-:W-:Y:S02]  /*55e0*/  HADD2.F32 R124, -RZ, R83.H1_H1 ;  /* 0x30000053ff7c7230 */ /* 0x000fe40000004100 */
[----:B------:R-:W-:Y:S01]  /*55f0*/  FMUL.FTZ R125, R217, R125 ;  /* 0x0000007dd97d7220 */ /* 0x000fe20000410000 */
[----:B------:R1:W-:Y:S01]  /*5600*/  STG.E.128 desc[UR4][R108.64], R104 ;  /* 0x000000686c007986 */ /* 0x0003e2000c101d04 */
[----:B------:R-:W-:-:S02]  /*5610*/  HADD2.F32 R200, -RZ, R80.H0_H0 ;  /* 0x20000050ffc87230 */ /* 0x000fc40000004100 */
[C---:B------:R-:W-:Y:S01]  /*5620*/  FMUL.FTZ R232, R217.reuse, R232 ;  /* 0x000000e8d9e87220 */ /* 0x040fe20000410000 */
[----:B------:R-:W-:Y:S02]  /*5630*/  HADD2.F32 R175, -RZ, R59.H1_H1 ;  /* 0x3000003bffaf7230 */ /* 0x000fe40000004100 */
[C---:B------:R-:W-:Y:S01]  /*5640*/  FFMA.FTZ R124, R120.reuse, R124, R25 ;  /* 0x0000007c787c7223 */ /* 0x040fe20000010019 */
[----:B------:R-:W-:Y:S01]  /*5650*/  FMUL.FTZ R162, R217, R162 ;  /* 0x000000a2d9a27220 */ /* 0x000fe20000410000 */
[----:B------:R-:W-:Y:S01]  /*5660*/  FFMA.FTZ R200, R125, R200, R18 ;  /* 0x000000c87dc87223 */ /* 0x000fe20000010012 */
[C---:B------:R-:W-:Y:S01]  /*5670*/  FMUL.FTZ R229, R217.reuse, R229 ;  /* 0x000000e5d9e57220 */ /* 0x040fe20000410000 */
        /* <DEDUP_REMOVED lines=10> */
[----:B-1----:R-:W-:-:S02]  /*5720*/  HADD2.F32 R104, -RZ, R56.H0_H0 ;  /* 0x20000038ff687230 */ /* 0x002fc40000004100 */
[C---:B------:R-:W-:Y:S01]  /*5730*/  FMUL.FTZ R215, R217.reuse, R244 ;  /* 0x000000f4d9d77220 */ /* 0x040fe20000410000 */
[C---:B------:R-:W-:Y:S01]  /*5740*/  FMUL.FTZ R216, R217.reuse, R216 ;  /* 0x000000d8d9d87220 */ /* 0x040fe20000410000 */
[C---:B------:R-:W-:Y:S01]  /*5750*/  FMUL.FTZ R221, R217.reuse, R242 ;  /* 0x000000f2d9dd7220 */ /* 0x040fe20000410000 */
[----:B------:R-:W-:Y:S01]  /*5760*/  FMUL.FTZ R218, R217, R218 ;  /* 0x000000dad9da7220 */ /* 0x000fe20000410000 */
        /* <DEDUP_REMOVED lines=9> */
[----:B------:R-:W-:Y:S01]  /*5800*/  F2FP.F16.F32.PACK_AB R104, R223, R110 ;  /* 0x0000006edf68723e */ /* 0x000fe200000000ff */
[----:B------:R-:W-:Y:S01]  /*5810*/  HADD2.F32 R217, -RZ, R81.H1_H1 ;  /* 0x30000051ffd97230 */ /* 0x000fe20000004100 */
[----:B------:R-:W-:Y:S01]  /*5820*/  F2FP.F16.F32.PACK_AB R106, R233, R228 ;  /* 0x000000e4e96a723e */ /* 0x000fe200000000ff */
[----:B------:R-:W-:Y:S01]  /*5830*/  HADD2.F32 R243, -RZ, R80.H1_H1 ;  /* 0x30000050fff37230 */ /* 0x000fe20000004100 */
[----:B------:R-:W-:Y:S01]  /*5840*/  F2FP.F16.F32.PACK_AB R113, R113, R116 ;  /* 0x000000747171723e */ /* 0x000fe200000000ff */
[----:B------:R-:W-:-:S02]  /*5850*/  HADD2.F32 R105, -RZ, R56.H1_H1 ;  /* 0x30000038ff697230 */ /* 0x000fc40000004100 */
[----:B------:R-:W-:Y:S01]  /*5860*/  FFMA.FTZ R217, R162, R217, R21 ;  /* 0x000000d9a2d97223 */ /* 0x000fe20000010015 */
[----:B------:R-:W-:Y:S02]  /*5870*/  HADD2.F32 R127, -RZ, R79.H1_H1 ;  /* 0x3000004fff7f7230 */ /* 0x000fe40000004100 */
[C---:B------:R-:W-:Y:S01]  /*5880*/  FFMA.FTZ R243, R232.reuse, R243, R19 ;  /* 0x000000f3e8f37223 */ /* 0x040fe20000010013 */
[----:B------:R-:W-:Y:S02]  /*5890*/  HADD2.F32 R223, -RZ, R55.H1_H1 ;  /* 0x30000037ffdf7230 */ /* 0x000fe40000004100 */
[----:B------:R-:W-:Y:S01]  /*58a0*/  FFMA.FTZ R126, R232, R105, R152 ;  /* 0x00000069e87e7223 */ /* 0x000fe20000010098 */
[----:B------:R-:W-:Y:S02]  /*58b0*/  HADD2.F32 R107, -RZ, R57.H1_H1 ;  /* 0x30000039ff6b7230 */ /* 0x000fe40000004100 */
[C---:B------:R-:W-:Y:S01]  /*58c0*/  FFMA.FTZ R127, R164.reuse, R127, R33 ;  /* 0x0000007fa47f7223 */ /* 0x040fe20000010021 */
[----:B------:R-:W-:Y:S01]  /*58d0*/  F2FP.F16.F32.PACK_AB R105, R231, R158 ;  /* 0x0000009ee769723e */ /* 0x000fe200000000ff */
[----:B------:R-:W-:Y:S01]  /*58e0*/  FFMA.FTZ R223, R164, R223, R182 ;  /* 0x000000dfa4df7223 */ /* 0x000fe200000100b6 */
[----:B------:R-:W-:-:S02]  /*58f0*/  HADD2.F32 R164, -RZ, R78.H0_H0 ;  /* 0x2000004effa47230 */ /* 0x000fc40000004100 */
[----:B------:R-:W-:Y:S01]  /*5900*/  FFMA.FTZ R162, R162, R107, R154 ;  /* 0x0000006ba2a27223 */ /* 0x000fe2000001009a */
[----:B------:R-:W-:Y:S01]  /*5910*/  HADD2.F32 R232, -RZ, R54.H0_H0 ;  /* 0x20000036ffe87230 */ /* 0x000fe20000004100 */
[----:B------:R-:W-:Y:S01]  /*5920*/  F2FP.F16.F32.PACK_AB R107, R241, R230 ;  /* 0x000000e6f16b723e */ /* 0x000fe200000000ff */
[----:B------:R-:W-:Y:S02]  /*5930*/  HADD2.F32 R231, -RZ, R78.H1_H1 ;  /* 0x3000004effe77230 */ /* 0x000fe40000004100 */
[C---:B------:R-:W-:Y:S01]  /*5940*/  FFMA.FTZ R164, R175.reuse, R164, R30 ;  /* 0x000000a4afa47223 */ /* 0x040fe2000001001e */
[----:B------:R-:W-:Y:S02]  /*5950*/  HADD2.F32 R233, -RZ, R54.H1_H1 ;  /* 0x30000036ffe97230 */ /* 0x000fe40000004100 */
[----:B------:R-:W-:Y:S01]  /*5960*/  FFMA.FTZ R232, R175, R232, R171 ;  /* 0x000000e8afe87223 */ /* 0x000fe200000100ab */
[----:B------:R-:W-:Y:S02]  /*5970*/  HADD2.F32 R228, -RZ, R77.H0_H0 ;  /* 0x2000004dffe47230 */ /* 0x000fe40000004100 */
[----:B------:R-:W-:Y:S01]  /*5980*/  FFMA.FTZ R175, R174, R231, R31 ;  /* 0x000000e7aeaf7223 */ /* 0x000fe2000001001f */
[----:B------:R-:W-:-:S02]  /*5990*/  HADD2.F32 R230, -RZ, R53.H0_H0 ;  /* 0x20000035ffe67230 */ /* 0x000fc40000004100 */
[----:B------:R-:W-:Y:S01]  /*59a0*/  FFMA.FTZ R233, R174, R233, R180 ;  /* 0x000000e9aee97223 */ /* 0x000fe200000100b4 */
[----:B0-----:R-:W-:-:S04]  /*59b0*/  IMAD.WIDE.U32 R108, R201, 0x10, R166 ;  /* 0x00000010c96c7825 */ /* 0x001fc800078e00a6 */
[----:B------:R-:W-:Y:S01]  /*59c0*/  FFMA.FTZ R174, R177, R228, R28 ;  /* 0x000000e4b1ae7223 */ /* 0x000fe2000001001c */
[----:B------:R-:W-:Y:S01]  /*59d0*/  IADD3 R201, R201, 0x20, RZ ;  /* 0x00000020c9c97810 */ /* 0x000fe20007ffe0ff */
[----:B------:R-:W-:Y:S01]  /*59e0*/  FFMA.FTZ R230, R177, R230, R169 ;  /* 0x000000e6b1e67223 */ /* 0x000fe200000100a9 */
[----:B------:R-:W-:Y:S01]  /*59f0*/  HADD2.F32 R177, -RZ, R77.H1_H1 ;  /* 0x3000004dffb17230 */ /* 0x000fe20000004100 */
[----:B------:R0:W-:Y:S01]  /*5a00*/  STG.E.128 desc[UR4][R108.64], R104 ;  /* 0x000000686c007986 */ /* 0x0001e2000c101d04 */
[----:B------:R-:W-:Y:S01]  /*5a10*/  HADD2.F32 R231, -RZ, R53.H1_H1 ;  /* 0x30000035ffe77230 */ /* 0x000fe20000004100 */
[----:B------:R-:W-:Y:S01]  /*5a20*/  F2FP.F16.F32.PACK_AB R123, R120, R123 ;  /* 0x0000007b787b723e */ /* 0x000fe200000000ff */
[----:B------:R-:W-:Y:S02]  /*5a30*/  HADD2.F32 R241, -RZ, R76.H1_H1 ;  /* 0x3000004cfff17230 */ /* 0x000fe40000004100 */
[----:B------:R-:W-:Y:S01]  /*5a40*/  FFMA.FTZ R177, R176, R177, R29 ;  /* 0x000000b1b0b17223 */ /* 0x000fe2000001001d */
[----:B------:R-:W-:-:S02]  /*5a50*/  HADD2.F32 R236, -RZ, R57.H0_H0 ;  /* 0x20000039ffec7230 */ /* 0x000fc40000004100 */
[----:B------:R-:W-:Y:S01]  /*5a60*/  FFMA.FTZ R231, R176, R231, R172 ;  /* 0x000000e7b0e77223 */ /* 0x000fe200000100ac */
[----:B------:R-:W-:Y:S01]  /*5a70*/  F2FP.F16.F32.PACK_AB R116, R243, R200 ;  /* 0x000000c8f374723e */ /* 0x000fe200000000ff */
[----:B------:R-:W-:Y:S01]  /*5a80*/  FFMA.FTZ R241, R234, R241, R27 ;  /* 0x000000f1eaf17223 */ /* 0x000fe2000001001b */
[----:B------:R-:W-:Y:S01]  /*5a90*/  F2FP.F16.F32.PACK_AB R119, R124, R119 ;  /* 0x000000777c77723e */ /* 0x000fe200000000ff */
[----:B------:R-:W-:Y:S01]  /*5aa0*/  FFMA.FTZ R121, R121, R236, R151 ;  /* 0x000000ec79797223 */ /* 0x000fe20000010097 */
[----:B------:R-:W-:Y:S01]  /*5ab0*/  F2FP.F16.F32.PACK_AB R120, R126, R125 ;  /* 0x0000007d7e78723e */ /* 0x000fe200000000ff */
[----:B------:R-:W-:Y:S01]  /*5ac0*/  HADD2.F32 R158, -RZ, R79.H0_H0 ;  /* 0x2000004fff9e7230 */ /* 0x000fe20000004100 */
[----:B------:R-:W-:Y:S01]  /*5ad0*/  F2FP.F16.F32.PACK_AB R115, R214, R115 ;  /* 0x00000073d673723e */ /* 0x000fe200000000ff */
[----:B------:R-:W-:Y:S01]  /*5ae0*/  HADD2.F32 R110, -RZ, R55.H0_H0 ;  /* 0x20000037ff6e7230 */ /* 0x000fe20000004100 */
[----:B------:R-:W-:Y:S01]  /*5af0*/  F2FP.F16.F32.PACK_AB R114, R213, R114 ;  /* 0x00000072d572723e */ /* 0x000fe200000000ff */
[----:B------:R-:W-:Y:S01]  /*5b00*/  HADD2.F32 R236, -RZ, R73.H1_H1 ;  /* 0x30000049ffec7230 */ /* 0x000fe20000004100 */
[----:B------:R-:W-:Y:S01]  /*5b10*/  F2FP.F16.F32.PACK_AB R112, R117, R112 ;  /* 0x000000707570723e */ /* 0x000fe200000000ff */
[----:B0-----:R-:W-:Y:S01]  /*5b20*/  HADD2.F32 R104, -RZ, R76.H0_H0 ;  /* 0x2000004cff687230 */ /* 0x001fe20000004100 */
[----:B------:R-:W-:Y:S01]  /*5b30*/  F2FP.F16.F32.PACK_AB R106, R219, R222 ;  /* 0x000000dedb6a723e */ /* 0x000fe200000000ff */
[--C-:B------:R-:W-:Y:S01]  /*5b40*/  HADD2.F32 R105, -RZ, R52.reuse.H0_H0 ;  /* 0x20000034ff697230 */ /* 0x100fe20000004100 */
[----:B------:R-:W-:Y:S01]  /*5b50*/  F2FP.F16.F32.PACK_AB R125, R177, R174 ;  /* 0x000000aeb17d723e */ /* 0x000fe200000000ff */
[----:B------:R-:W-:-:S02]  /*5b60*/  HADD2.F32 R107, -RZ, R52.H1_H1 ;  /* 0x30000034ff6b7230 */ /* 0x000fc40000004100 */
        /* <DEDUP_REMOVED lines=8> */
[----:B------:R-:W-:Y:S01]  /*5bf0*/  IMAD.WIDE.U32 R108, R201, 0x10, R160 ;  /* 0x00000010c96c7825 */ /* 0x000fe200078e00a0 */
[----:B------:R-:W-:-:S03]  /*5c00*/  F2FP.F16.F32.PACK_AB R117, R217, R178 ;  /* 0x000000b2d975723e */ /* 0x000fc600000000ff */
[----:B------:R-:W-:Y:S01]  /*5c10*/  FFMA.FTZ R158, R237, R158, R32 ;  /* 0x0000009eed9e7223 */ /* 0x000fe20000010020 */
[----:B------:R-:W-:Y:S01]  /*5c20*/  FFMA.FTZ R211, R225, R220, R187 ;  /* 0x000000dce1d37223 */ /* 0x000fe200000100bb */
[----:B------:R-:W-:Y:S01]  /*5c30*/  HADD2.F32 R220, -RZ, R73.H0_H0 ;  /* 0x20000049ffdc7230 */ /* 0x000fe20000004100 */
[----:B------:R0:W-:Y:S01]  /*5c40*/  STG.E.128 desc[UR4][R108.64], R104 ;  /* 0x000000686c007986 */ /* 0x0001e2000c101d04 */
[----:B------:R-:W-:Y:S01]  /*5c50*/  HADD2.F32 R222, -RZ, R75.H0_H0 ;  /* 0x2000004bffde7230 */ /* 0x000fe20000004100 */
[----:B------:R-:W-:Y:S01]  /*5c60*/  F2FP.F16.F32.PACK_AB R118, R239, R118 ;  /* 0x00000076ef76723e */ /* 0x000fe200000000ff */
[----:B------:R-:W-:-:S04]  /*5c70*/  IMAD.WIDE.U32 R200, R201, 0x10, R166 ;  /* 0x00000010c9c87825 */ /* 0x000fc800078e00a6 */
[----:B------:R-:W-:Y:S01]  /*5c80*/  FFMA.FTZ R110, R237, R110, R173 ;  /* 0x0000006eed6e7223 */ /* 0x000fe200000100ad */
[----:B------:R-:W-:Y:S01]  /*5c90*/  FFMA.FTZ R236, R216, R236, R37 ;  /* 0x000000ecd8ec7223 */ /* 0x000fe20000010025 */
[----:B------:R-:W-:Y:S01]  /*5ca0*/  FFMA.FTZ R222, R225, R222, R40 ;  /* 0x000000dee1de7223 */ /* 0x000fe20000010028 */
[----:B------:R-:W-:Y:S01]  /*5cb0*/  HADD2.F32 R219, -RZ, R75.H1_H1 ;  /* 0x3000004bffdb7230 */ /* 0x000fe20000004100 */
[----:B------:R-:W-:Y:S01]  /*5cc0*/  STG.E.128 desc[UR4][R200.64], R112 ;  /* 0x00000070c8007986 */ /* 0x000fe2000c101d04 */
[----:B------:R-:W-:Y:S01]  /*5cd0*/  IMAD.WIDE.U32 R176, R179, 0x10, R160 ;  /* 0x00000010b3b07825 */ /* 0x000fe200078e00a0 */
[----:B------:R-:W-:-:S03]  /*5ce0*/  F2FP.F16.F32.PACK_AB R122, R159, R122 ;  /* 0x0000007a9f7a723e */ /* 0x000fc600000000ff */
[C---:B------:R-:W-:Y:S01]  /*5cf0*/  FFMA.FTZ R219, R212.reuse, R219, R41 ;  /* 0x000000dbd4db7223 */ /* 0x040fe20000010029 */
[----:B------:R-:W-:Y:S01]  /*5d00*/  HADD2.F32 R224, -RZ, R51.H1_H1 ;  /* 0x30000033ffe07230 */ /* 0x000fe20000004100 */
[----:B------:R1:W-:Y:S01]  /*5d10*/  STG.E.128 desc[UR4][R176.64], R116 ;  /* 0x00000074b0007986 */ /* 0x0003e2000c101d04 */
[----:B------:R-:W-:Y:S01]  /*5d20*/  HADD2.F32 R234, -RZ, R74.H0_H0 ;  /* 0x2000004affea7230 */ /* 0x000fe20000004100 */
[----:B------:R-:W-:Y:S01]  /*5d30*/  F2FP.F16.F32.PACK_AB R126, R175, R164 ;  /* 0x000000a4af7e723e */ /* 0x000fe200000000ff */
[----:B------:R-:W-:Y:S02]  /*5d40*/  HADD2.F32 R226, -RZ, R50.H0_H0 ;  /* 0x20000032ffe27230 */ /* 0x000fe40000004100 */
[----:B0-----:R-:W-:Y:S01]  /*5d50*/  FFMA.FTZ R109, R215, R220, R36 ;  /* 0x000000dcd76d7223 */ /* 0x001fe20000010024 */
[----:B------:R-:W-:Y:S02]  /*5d60*/  HADD2.F32 R108, -RZ, R72.H0_H0 ;  /* 0x20000048ff6c7230 */ /* 0x000fe40000004100 */
[----:B------:R-:W-:Y:S01]  /*5d70*/  FFMA.FTZ R212, R212, R224, R189 ;  /* 0x000000e0d4d47223 */ /* 0x000fe200000100bd */
[----:B------:R-:W-:-:S02]  /*5d80*/  HADD2.F32 R220, -RZ, R48.H0_H0 ;  /* 0x20000030ffdc7230 */ /* 0x000fc40000004100 */
[----:B------:R-:W-:Y:S01]  /*5d90*/  FFMA.FTZ R234, R221, R234, R38 ;  /* 0x000000eaddea7223 */ /* 0x000fe20000010026 */
        /* <DEDUP_REMOVED lines=8> */
[----:B------:R-:W-:Y:S02]  /*5e20*/  HADD2.F32 R105, -RZ, R46.H1_H1 ;  /* 0x3000002eff697230 */ /* 0x000fe40000004100 */
[C---:B------:R-:W-:Y:S01]  /*5e30*/  FFMA.FTZ R209, R207.reuse, R209, R132 ;  /* 0x000000d1cfd17223 */ /* 0x040fe20000010084 */
[C---:B------:R-:W-:Y:S01]  /*5e40*/  FFMA.FTZ R214, R206.reuse, R214, R131 ;  /* 0x000000d6ced67223 */ /* 0x040fe20000010083 */
[----:B-1----:R-:W0:Y:S01]  /*5e50*/  LDC.64 R176, c[0x0][0x210] ;  /* 0x00008400ffb07b82 */ /* 0x002e220000000a00 */
[----:B------:R-:W-:Y:S02]  /*5e60*/  HADD2.F32 R235, -RZ, R74.H1_H1 ;  /* 0x3000004affeb7230 */ /* 0x000fe40000004100 */
[----:B------:R-:W-:Y:S01]  /*5e70*/  FFMA.FTZ R207, R207, R104, R195 ;  /* 0x00000068cfcf7223 */ /* 0x000fe200000100c3 */
[----:B------:R-:W-:Y:S02]  /*5e80*/  HADD2.F32 R227, -RZ, R50.H1_H1 ;  /* 0x30000032ffe37230 */ /* 0x000fe40000004100 */
[----:B------:R-:W-:Y:S01]  /*5e90*/  FFMA.FTZ R206, R206, R105, R196 ;  /* 0x00000069cece7223 */ /* 0x000fe200000100c4 */
[----:B------:R-:W-:-:S02]  /*5ea0*/  HADD2.F32 R224, -RZ, R49.H0_H0 ;  /* 0x20000031ffe07230 */ /* 0x000fc40000004100 */
[C---:B------:R-:W-:Y:S01]  /*5eb0*/  FFMA.FTZ R235, R218.reuse, R235, R39 ;  /* 0x000000ebdaeb7223 */ /* 0x040fe20000010027 */
[----:B------:R-:W-:Y:S02]  /*5ec0*/  HADD2.F32 R237, -RZ, R72.H1_H1 ;  /* 0x30000048ffed7230 */ /* 0x000fe40000004100 */
[----:B------:R-:W-:Y:S01]  /*5ed0*/  FFMA.FTZ R227, R218, R227, R188 ;  /* 0x000000e3dae37223 */ /* 0x000fe200000100bc */
[----:B------:R-:W-:Y:S02]  /*5ee0*/  HADD2.F32 R221, -RZ, R48.H1_H1 ;  /* 0x30000030ffdd7230 */ /* 0x000fe40000004100 */
[----:B------:R-:W-:Y:S01]  /*5ef0*/  FFMA.FTZ R224, R215, R224, R183 ;  /* 0x000000e0d7e07223 */ /* 0x000fe200000100b7 */
[----:B------:R-:W-:Y:S02]  /*5f00*/  HADD2.F32 R213, -RZ, R70.H0_H0 ;  /* 0x20000046ffd57230 */ /* 0x000fe40000004100 */
[----:B------:R-:W-:Y:S01]  /*5f10*/  FFMA.FTZ R237, R210, R237, R35 ;  /* 0x000000edd2ed7223 */ /* 0x000fe20000010023 */
[----:B------:R-:W-:-:S02]  /*5f20*/  HADD2.F32 R216, -RZ, R69.H1_H1 ;  /* 0x30000045ffd87230 */ /* 0x000fc40000004100 */
[----:B------:R-:W-:Y:S01]  /*5f30*/  FFMA.FTZ R221, R210, R221, R184 ;  /* 0x000000ddd2dd7223 */ /* 0x000fe200000100b8 */
[----:B------:R-:W-:Y:S02]  /*5f40*/  HADD2.F32 R104, -RZ, R46.H0_H0 ;  /* 0x2000002eff687230 */ /* 0x000fe40000004100 */
[C---:B------:R-:W-:Y:S01]  /*5f50*/  FFMA.FTZ R213, R205.reuse, R213, R130 ;  /* 0x000000d5cdd57223 */ /* 0x040fe20000010082 */
[----:B------:R-:W-:Y:S02]  /*5f60*/  HADD2.F32 R105, -RZ, R45.H1_H1 ;  /* 0x3000002dff697230 */ /* 0x000fe40000004100 */
[----:B------:R-:W-:Y:S01]  /*5f70*/  FFMA.FTZ R216, R204, R216, R129 ;  /* 0x000000d8ccd87223 */ /* 0x000fe20000010081 */
[----:B------:R-:W-:Y:S02]  /*5f80*/  HADD2.F32 R210, -RZ, R71.H1_H1 ;  /* 0x30000047ffd27230 */ /* 0x000fe40000004100 */
[----:B------:R-:W-:Y:S01]  /*5f90*/  FFMA.FTZ R205, R205, R104, R193 ;  /* 0x00000068cdcd7223 */ /* 0x000fe200000100c1 */
[----:B------:R-:W-:-:S02]  /*5fa0*/  HADD2.F32 R215, -RZ, R69.H0_H0 ;  /* 0x20000045ffd77230 */ /* 0x000fc40000004100 */
[----:B------:R-:W-:Y:S01]  /*5fb0*/  FFMA.FTZ R204, R204, R105, R194 ;  /* 0x00000069cccc7223 */ /* 0x000fe200000100c2 */
[--C-:B------:R-:W-:Y:S01]  /*5fc0*/  HADD2.F32 R217, -RZ, R68.reuse.H0_H0 ;  /* 0x20000044ffd97230 */ /* 0x100fe20000004100 */
[----:B------:R-:W-:Y:S01]  /*5fd0*/  F2FP.F16.F32.PACK_AB R127, R127, R158 ;  /* 0x0000009e7f7f723e */ /* 0x000fe200000000ff */
[----:B------:R-:W-:Y:S02]  /*5fe0*/  HADD2.F32 R218, -RZ, R68.H1_H1 ;  /* 0x30000044ffda7230 */ /* 0x000fe40000004100 */
[----:B------:R-:W-:Y:S01]  /*5ff0*/  FFMA.FTZ R210, R208, R210, R133 ;  /* 0x000000d2d0d27223 */ /* 0x000fe20000010085 */
[----:B------:R-:W-:Y:S02]  /*6000*/  HADD2.F32 R106, -RZ, R47.H1_H1 ;  /* 0x3000002fff6a7230 */ /* 0x000fe40000004100 */
[----:B------:R-:W-:Y:S01]  /*6010*/  FFMA.FTZ R215, R203, R215, R128 ;  /* 0x000000d7cbd77223 */ /* 0x000fe20000010080 */
[----:B------:R-:W-:Y:S02]  /*6020*/  HADD2.F32 R104, -RZ, R45.H0_H0 ;  /* 0x2000002dff687230 */ /* 0x000fe40000004100 */
[----:B------:R-:W-:Y:S01]  /*6030*/  FFMA.FTZ R217, R199, R217, R42 ;  /* 0x000000d9c7d97223 */ /* 0x000fe2000001002a */
[----:B------:R-:W-:-:S02]  /*6040*/  HADD2.F32 R105, -RZ, R44.H0_H0 ;  /* 0x2000002cff697230 */ /* 0x000fc40000004100 */
[----:B------:R-:W-:Y:S01]  /*6050*/  FFMA.FTZ R218, R202, R218, R43 ;  /* 0x000000dacada7223 */ /* 0x000fe2000001002b */
[----:B------:R-:W-:Y:S01]  /*6060*/  HADD2.F32 R107, -RZ, R44.H1_H1 ;  /* 0x3000002cff6b7230 */ /* 0x000fe20000004100 */
[----:B------:R-:W-:Y:S01]  /*6070*/  F2FP.F16.F32.PACK_AB R121, R162, R121 ;  /* 0x00000079a279723e */ /* 0x000fe200000000ff */
[----:B------:R-:W-:-:S04]  /*6080*/  IMAD.WIDE.U32 R174, R163, 0x10, R160 ;  /* 0x00000010a3ae7825 */ /* 0x000fc800078e00a0 */
[----:B------:R-:W-:Y:S01]  /*6090*/  FFMA.FTZ R208, R208, R106, R197 ;  /* 0x0000006ad0d07223 */ /* 0x000fe200000100c5 */
[----:B------:R-:W-:Y:S01]  /*60a0*/  FFMA.FTZ R203, R203, R104, R191 ;  /* 0x00000068cbcb7223 */ /* 0x000fe200000100bf */
[----:B------:R-:W-:Y:S01]  /*60b0*/  FFMA.FTZ R199, R199, R105, R190 ;  /* 0x00000069c7c77223 */ /* 0x000fe200000100be */
[----:B------:R-:W-:-:S04]  /*60c0*/  IMAD.WIDE.U32 R158, R165, 0x10, R160 ;  /* 0x00000010a59e7825 */ /* 0x000fc800078e00a0 */
[----:B------:R-:W-:Y:S01]  /*60d0*/  FFMA.FTZ R202, R202, R107, R192 ;  /* 0x0000006bcaca7223 */ /* 0x000fe200000100c0 */
[----:B------:R-:W-:Y:S01]  /*60e0*/  F2FP.F16.F32.PACK_AB R107, R223, R110 ;  /* 0x0000006edf6b723e */ /* 0x000fe200000000ff */
[--C-:B------:R-:W-:Y:S01]  /*60f0*/  IMAD.WIDE.U32 R178, R179, 0x10, R166.reuse ;  /* 0x00000010b3b27825 */ /* 0x100fe200078e00a6 */
[----:B------:R-:W-:Y:S02]  /*6100*/  F2FP.F16.F32.PACK_AB R106, R233, R232 ;  /* 0x000000e8e96a723e */ /* 0x000fe400000000ff */
[----:B------:R-:W-:Y:S01]  /*6110*/  F2FP.F16.F32.PACK_AB R105, R231, R230 ;  /* 0x000000e6e769723e */ /* 0x000fe200000000ff */
[--C-:B------:R-:W-:Y:S01]  /*6120*/  IMAD.WIDE.U32 R162, R163, 0x10, R166.reuse ;  /* 0x00000010a3a27825 */ /* 0x100fe200078e00a6 */
[----:B------:R-:W-:Y:S01]  /*6130*/  F2FP.F16.F32.PACK_AB R104, R229, R228 ;  /* 0x000000e4e568723e */ /* 0x000fe200000000ff */
[----:B------:R1:W-:Y:S01]  /*6140*/  STG.E.128 desc[UR4][R178.64], R120 ;  /* 0x00000078b2007986 */ /* 0x0003e2000c101d04 */
[----:B------:R-:W-:Y:S01]  /*6150*/  F2FP.F16.F32.PACK_AB R108, R237, R108 ;  /* 0x0000006ced6c723e */ /* 0x000fe200000000ff */
[----:B------:R-:W-:Y:S01]  /*6160*/  IMAD.WIDE.U32 R164, R165, 0x10, R166 ;  /* 0x00000010a5a47825 */ /* 0x000fe200078e00a6 */
        /* <DEDUP_REMOVED lines=8> */
[----:B------:R-:W-:-:S02]  /*61f0*/  F2FP.F16.F32.PACK_AB R111, R219, R222 ;  /* 0x000000dedb6f723e */ /* 0x000fc400000000ff */
[----:B------:R-:W-:Y:S02]  /*6200*/  F2FP.F16.F32.PACK_AB R113, R225, R224 ;  /* 0x000000e0e171723e */ /* 0x000fe400000000ff */
[----:B------:R-:W-:Y:S01]  /*6210*/  F2FP.F16.F32.PACK_AB R112, R221, R220 ;  /* 0x000000dcdd70723e */ /* 0x000fe200000000ff */
[----:B------:R2:W-:Y:S01]  /*6220*/  STG.E.128 desc[UR4][R158.64], R108 ;  /* 0x0000006c9e007986 */ /* 0x0005e2000c101d04 */
[----:B------:R-:W-:Y:S02]  /*6230*/  F2FP.F16.F32.PACK_AB R116, R218, R217 ;  /* 0x000000d9da74723e */ /* 0x000fe400000000ff */
[----:B------:R-:W-:Y:S01]  /*6240*/  F2FP.F16.F32.PACK_AB R117, R216, R215 ;  /* 0x000000d7d875723e */ /* 0x000fe200000000ff */
[----:B------:R2:W-:Y:S01]  /*6250*/  STG.E.128 desc[UR4][R164.64], R112 ;  /* 0x00000070a4007986 */ /* 0x0005e2000c101d04 */
[----:B------:R-:W-:Y:S02]  /*6260*/  F2FP.F16.F32.PACK_AB R118, R214, R213 ;  /* 0x000000d5d676723e */ /* 0x000fe400000000ff */
[----:B------:R-:W-:-:S02]  /*6270*/  F2FP.F16.F32.PACK_AB R119, R210, R209 ;  /* 0x000000d1d277723e */ /* 0x000fc400000000ff */
[----:B-1----:R-:W-:Y:S02]  /*6280*/  F2FP.F16.F32.PACK_AB R123, R208, R207 ;  /* 0x000000cfd07b723e */ /* 0x002fe400000000ff */
[----:B------:R-:W-:Y:S01]  /*6290*/  F2FP.F16.F32.PACK_AB R122, R206, R205 ;  /* 0x000000cdce7a723e */ /* 0x000fe200000000ff */
[----:B------:R2:W-:Y:S01]  /*62a0*/  STG.E.128 desc[UR4][R160.64], R116 ;  /* 0x00000074a0007986 */ /* 0x0005e2000c101d04 */
[----:B------:R-:W-:Y:S02]  /*62b0*/  F2FP.F16.F32.PACK_AB R121, R204, R203 ;  /* 0x000000cbcc79723e */ /* 0x000fe400000000ff */
[----:B------:R-:W-:Y:S02]  /*62c0*/  F2FP.F16.F32.PACK_AB R120, R202, R199 ;  /* 0x000000c7ca78723e */ /* 0x000fe400000000ff */
[----:B0-----:R-:W-:-:S03]  /*62d0*/  LEA R198, R176, R198, 0x2 ;  /* 0x000000c6b0c67211 */ /* 0x001fc600078e10ff */
[----:B------:R2:W-:Y:S01]  /*62e0*/  STG.E.128 desc[UR4][R166.64], R120 ;  /* 0x00000078a6007986 */ /* 0x0005e2000c101d04 */
[----:B------:R-:W-:-:S13]  /*62f0*/  ISETP.GE.AND P2, PT, R198, R177, PT ;  /* 0x000000b1c600720c */ /* 0x000fda0003f46270 */
[----:B------:R-:W-:Y:S05]  /*6300*/  @!P2 BRA `(.L_x_4566) ;  /* 0xffffffa80020a947 */ /* 0x000fea000383ffff */
[----:B------:R-:W-:Y:S05]  /*6310*/  EXIT ;  /* 0x000000000000794d */ /* 0x000fea0003800000 */
.L_x_4565:
        /* <DEDUP_REMOVED lines=8> */
.L_x_4568:
[----:B------:R-:W-:Y:S05]  /*63a0*/  BSYNC B0 ;  /* 0x0000000000007941 */ /* 0x000fea0003800000 */
.L_x_4567:
[----:B------:R-:W-:Y:S01]  /*63b0*/  MOV R104, R115 ;  /* 0x0000007300687202 */ /* 0x000fe20000000f00 */
[----:B------:R-:W-:Y:S01]  /*63c0*/  HFMA2.MMA R167, -RZ, RZ, 0, 1.1920928955078125e-07 ;  /* 0x00000002ffa77435 */ /* 0x000fe200000001ff */
[----:B------:R-:W-:Y:S02]  /*63d0*/  MOV R226, 0x1f ;  /* 0x0000001f00e27802 */ /* 0x000fe40000000f00 */
[----:B------:R-:W-:Y:S01]  /*63e0*/  MOV R114, 0xffffffff ;  /* 0xffffffff00727802 */ /* 0x000fe20000000f00 */
[----:B------:R-:W-:-:S05]  /*63f0*/  FADD.FTZ R106, R107, R104 ;  /* 0x000000686b6a7221 */ /* 0x000fca0000010000 */
[----:B------:R-:W-:-:S07]  /*6400*/  MOV R161, R106 ;  /* 0x0000006a00a17202 */ /* 0x000fce0000000f00 */
[----:B------:R-:W-:Y:S05]  /*6410*/  WARPSYNC.COLLECTIVE R114, `(.L_x_4569) ;  /* 0x0000000072087348 */ /* 0x000fea0003c00000 */
[----:B------:R0:W1:Y:S02]  /*6420*/  SHFL.BFLY P3, R115, R161, R167, R226 ;  /* 0x0c0000a7a1737389 */ /* 0x00006400000600e2 */
[----:B01----:R-:W-:Y:S01]  /*6430*/  ENDCOLLECTIVE ;  /* 0x000000000000791b */ /* 0x003fe20003800000 */
.L_x_4569:
[----:B------:R-:W-:Y:S01]  /*6440*/  HFMA2.MMA R167, -RZ, RZ, 0, 2.384185791015625e-07 ;  /* 0x00000004ffa77435 */ /* 0x000fe200000001ff */
[----:B------:R-:W-:-:S05]  /*6450*/  MOV R105, R115 ;  /* 0x0000007300697202 */ /* 0x000fca0000000f00 */
[----:B------:R-:W-:-:S05]  /*6460*/  FADD.FTZ R108, R106, R105 ;  /* 0x000000696a6c7221 */ /* 0x000fca0000010000 */
[----:B------:R-:W-:-:S07]  /*6470*/  MOV R161, R108 ;  /* 0x0000006c00a17202 */ /* 0x000fce0000000f00 */
[----:B------:R-:W-:Y:S05]  /*6480*/  WARPSYNC.COLLECTIVE R114, `(.L_x_4570) ;  /* 0x0000000072087348 */ /* 0x000fea0003c00000 */
[----:B------:R0:W1:Y:S02]  /*6490*/  SHFL.BFLY P3, R115, R161, R167, R226 ;  /* 0x0c0000a7a1737389 */ /* 0x00006400000600e2 */
[----:B01----:R-:W-:Y:S01]  /*64a0*/  ENDCOLLECTIVE ;  /* 0x000000000000791b */ /* 0x003fe20003800000 */
.L_x_4570:
[----:B------:R-:W-:Y:S01]  /*64b0*/  HFMA2.MMA R167, -RZ, RZ, 0, 4.76837158203125e-07 ;  /* 0x00000008ffa77435 */ /* 0x000fe200000001ff */
[----:B------:R-:W-:-:S05]  /*64c0*/  MOV R105, R115 ;  /* 0x0000007300697202 */ /* 0x000fca0000000f00 */
[----:B------:R-:W-:-:S05]  /*64d0*/  FADD.FTZ R112, R108, R105 ;  /* 0x000000696c707221 */ /* 0x000fca0000010000 */
[----:B------:R-:W-:-:S07]  /*64e0*/  MOV R161, R112 ;  /* 0x0000007000a17202 */ /* 0x000fce0000000f00 */
[----:B------:R-:W-:Y:S05]  /*64f0*/  WARPSYNC.COLLECTIVE R114, `(.L_x_4571) ;  /* 0x0000000072087348 */ /* 0x000fea0003c00000 */
[----:B------:R0:W1:Y:S02]  /*6500*/  SHFL.BFLY P3, R115, R161, R167, R226 ;  /* 0x0c0000a7a1737389 */ /* 0x00006400000600e2 */
[----:B01----:R-:W-:Y:S01]  /*6510*/  ENDCOLLECTIVE ;  /* 0x000000000000791b */ /* 0x003fe20003800000 */
.L_x_4571:
        /* <DEDUP_REMOVED lines=8> */
.L_x_4572:
        /* <DEDUP_REMOVED lines=104> */
.L_x_4573:
[----:B------:R-:W-:Y:S01]  /*6c20*/  HFMA2.MMA R167, -RZ, RZ, 0, 1.1920928955078125e-07 ;  /* 0x00000002ffa77435 */ /* 0x000fe200000001ff */
[----:B------:R-:W-:-:S05]  /*6c30*/  MOV R107, R115 ;  /* 0x00000073006b7202 */ /* 0x000fca0000000f00 */
[----:B------:R-:W-:-:S05]  /*6c40*/  FADD.FTZ R107, R104, R107 ;  /* 0x0000006b686b7221 */ /* 0x000fca0000010000 */
[----:B------:R-:W-:-:S07]  /*6c50*/  MOV R161, R107 ;  /* 0x0000006b00a17202 */ /* 0x000fce0000000f00 */
[----:B------:R-:W-:Y:S05]  /*6c60*/  WARPSYNC.COLLECTIVE R114, `(.L_x_4574) ;  /* 0x0000000072087348 */ /* 0x000fea0003c00000 */
[----:B------:R0:W1:Y:S02]  /*6c70*/  SHFL.BFLY P3, R115, R161, R167, R226 ;  /* 0x0c0000a7a1737389 */ /* 0x00006400000600e2 */
[----:B01----:R-:W-:Y:S01]  /*6c80*/  ENDCOLLECTIVE ;  /* 0x000000000000791b */ /* 0x003fe20003800000 */
.L_x_4574:
[----:B------:R-:W-:Y:S01]  /*6c90*/  HFMA2.MMA R167, -RZ, RZ, 0, 2.384185791015625e-07 ;  /* 0x00000004ffa77435 */ /* 0x000fe200000001ff */
[----:B------:R-:W-:-:S05]  /*6ca0*/  MOV R106, R115 ;  /* 0x00000073006a7202 */ /* 0x000fca0000000f00 */
[----:B------:R-:W-:-:S05]  /*6cb0*/  FADD.FTZ R106, R107, R106 ;  /* 0x0000006a6b6a7221 */ /* 0x000fca0000010000 */
[----:B------:R-:W-:-:S07]  /*6cc0*/  MOV R161, R106 ;  /* 0x0000006a00a17202 */ /* 0x000fce0000000f00 */
[----:B------:R-:W-:Y:S05]  /*6cd0*/  WARPSYNC.COLLECTIVE R114, `(.L_x_4575) ;  /* 0x0000000072087348 */ /* 0x000fea0003c00000 */
[----:B------:R0:W1:Y:S02]  /*6ce0*/  SHFL.BFLY P3, R115, R161, R167, R226 ;  /* 0x0c0000a7a1737389 */ /* 0x00006400000600e2 */
[----:B01----:R-:W-:Y:S01]  /*6cf0*/  ENDCOLLECTIVE ;  /* 0x000000000000791b */ /* 0x003fe20003800000 */
.L_x_4575:
[----:B------:R-:W-:Y:S01]  /*6d00*/  HFMA2.MMA R167, -RZ, RZ, 0, 4.76837158203125e-07 ;  /* 0x00000008ffa77435 */ /* 0x000fe200000001ff */
[----:B------:R-:W-:-:S05]  /*6d10*/  MOV R113, R115 ;  /* 0x0000007300717202 */ /* 0x000fca0000000f00 */
[----:B------:R-:W-:-:S05]  /*6d20*/  FADD.FTZ R113, R106, R113 ;  /* 0x000000716a717221 */ /* 0x000fca0000010000 */
[----:B------:R-:W-:-:S07]  /*6d30*/  MOV R161, R113 ;  /* 0x0000007100a17202 */ /* 0x000fce0000000f00 */
[----:B------:R-:W-:Y:S05]  /*6d40*/  WARPSYNC.COLLECTIVE R114, `(.L_x_4576) ;  /* 0x0000000072087348 */ /* 0x000fea0003c00000 */
[----:B------:R0:W1:Y:S02]  /*6d50*/  SHFL.BFLY P3, R115, R161, R167, R226 ;  /* 0x0c0000a7a1737389 */ /* 0x00006400000600e2 */
[----:B01----:R-:W-:Y:S01]  /*6d60*/  ENDCOLLECTIVE ;  /* 0x000000000000791b */ /* 0x003fe20003800000 */
.L_x_4576:
[----:B------:R-:W-:Y:S01]  /*6d70*/  HFMA2.MMA R167, -RZ, RZ, 0, 9.5367431640625e-07 ;  /* 0x00000010ffa77435 */ /* 0x000fe200000001ff */
[----:B------:R-:W-:-:S05]  /*6d80*/  MOV R108, R115 ;  /* 0x00000073006c7202 */ /* 0x000fca0000000f00 */
[----:B------:R-:W-:-:S05]  /*6d90*/  FADD.FTZ R108, R113, R108 ;  /* 0x0000006c716c7221 */ /* 0x000fca0000010000 */
[----:B------:R-:W-:-:S07]  /*6da0*/  MOV R161, R108 ;  /* 0x0000006c00a17202 */ /* 0x000fce0000000f00 */
[----:B------:R-:W-:Y:S05]  /*6db0*/  WARPSYNC.COLLECTIVE R114, `(.L_x_4577) ;  /* 0x0000000072087348 */ /* 0x000fea0003c00000 */
[----:B------:R0:W1:Y:S02]  /*6dc0*/  SHFL.BFLY P3, R115, R161, R167, R226 ;  /* 0x0c0000a7a1737389 */ /* 0x00006400000600e2 */
[----:B01----:R-:W-:Y:S01]  /*6dd0*/  ENDCOLLECTIVE ;  /* 0x000000000000791b */ /* 0x003fe20003800000 */
.L_x_4577:
[----:B------:R-:W-:Y:S05]  /*6de0*/  BRA `(.L_x_4578) ;  /* 0xffffffdc00587947 */ /* 0x000fea000383ffff */
.L_x_4579:
        /* <DEDUP_REMOVED lines=9> */
.L_x_40117:


//--------------------- .text._ZN10layer_norm31ln_parallel_residual_fwd_kernelINS_13Kernel_traitsI6__halfS2_S2_S2_fjLj1536ELj1ELj4ELj1ELj16ENS_18Kernel_traits_baseILj1536ES2_S2_S2_S2_fjLj128EEEEELb0ELb1ELb0EEEvNS_9FwdParamsE --------------------------
	.section	.text._ZN10layer_norm31ln_parallel_residual_fwd_kernelINS_13Kernel_traitsI6__halfS2_S2_S2_fjLj1536ELj1ELj4ELj1ELj16ENS_18Kernel_traits_baseILj1536ES2_S2_S2_S2_fjLj128EEEEELb0ELb1ELb0EEEvNS_9FwdParamsE,"ax",@progbits
	.align	128
        .global         _ZN10layer_norm31ln_parallel_residual_fwd_kernelINS_13Kernel_traitsI6__halfS2_S2_S2_fjLj1536ELj1ELj4ELj1ELj16ENS_18Kernel_traits_baseILj1536ES2_S2_S2_S2_fjLj128EEEEELb0ELb1ELb0EEEvNS_9FwdParamsE
        .type           _ZN10layer_norm31ln_parallel_residual_fwd_kernelINS_13Kernel_traitsI6__halfS2_S2_S2_fjLj1536ELj1ELj4ELj1ELj16ENS_18Kernel_traits_baseILj1536ES2_S2_S2_S2_fjLj128EEEEELb0ELb1ELb0EEEvNS_9FwdParamsE,@function
        .size           _ZN10layer_norm31ln_parallel_residual_fwd_kernelINS_13Kernel_traitsI6__halfS2_S2_S2_fjLj1536ELj1ELj4ELj1ELj16ENS_18Kernel_traits_baseILj1536ES2_S2_S2_S2_fjLj128EEEEELb0ELb1ELb0EEEvNS_9FwdParamsE,(.L_x_40118 - _ZN10layer_norm31ln_parallel_residual_fwd_kernelINS_13Kernel_traitsI6__halfS2_S2_S2_fjLj1536ELj1ELj4ELj1ELj16ENS_18Kernel_traits_baseILj1536ES2_S2_S2_S2_fjLj128EEEEELb0ELb1ELb0EEEvNS_9FwdParamsE)
        .other          _ZN10layer_norm31ln_parallel_residual_fwd_kernelINS_13Kernel_traitsI6__halfS2_S2_S2_fjLj1536ELj1ELj4ELj1ELj16ENS_18Kernel_traits_baseILj1536ES2_S2_S2_S2_fjLj128EEEEELb0ELb1ELb0EEEvNS_9FwdParamsE,@"STO_CUDA_ENTRY STV_DEFAULT"
_ZN10layer_norm31ln_parallel_residual_fwd_kernelINS_13Kernel_traitsI6__halfS2_S2_S2_fjLj1536ELj1ELj4ELj1ELj16ENS_18Kernel_traits_baseILj1536ES2_S2_S2_S2_fjLj128EEEEELb0ELb1ELb0EEEvNS_9FwdParamsE:
.text._ZN10layer_norm31ln_parallel_residual_fwd_kernelINS_13Kernel_traitsI6__halfS2_S2_S2_fjLj1536ELj1ELj4ELj1ELj16ENS_18Kernel_traits_baseILj1536ES2_S2_S2_S2_fjLj128EEEEELb0ELb1ELb0EEEvNS_9FwdParamsE:
        /* <DEDUP_REMOVED lines=31> */
[----:B------:R0:W5:Y:S01]  /*01f0*/  LDG.E.128 R40, desc[UR4][R2.64] ;  /* 0x0000000402287981 */ /* 0x000162000c1e1d00 */
[----:B------:R-:W-:Y:S02]  /*0200*/  LOP3.LUT R15, R15, 0x20, RZ, 0xfc, !PT ;  /* 0x000000200f0f7812 */ /* 0x000fe400078efcff */
[----:B------:R-:W-:Y:S02]  /*0210*/  @!P0 CS2R R16, SRZ ;  /* 0x0000000000108805 */ /* 0x000fe4000001ff00 */
[----:B0-----:R-:W-:-:S07]  /*0220*/  @!P0 CS2R R18, SRZ ;  /* 0x0000000000128805 */ /* 0x001fce000001ff00 */
.L_x_4581:
[----:B------:R-:W-:Y:S05]  /*0230*/  BSYNC B0 ;  /* 0x0000000000007941 */ /* 0x000fea0003800000 */
.L_x_4580:
[----:B------:R-:W-:Y:S04]  /*0240*/  BSSY B0, `(.L_x_4582) ;  /* 0x000000e000007945 */ /* 0x000fe80003800000 */
        /* <DEDUP_REMOVED lines=10> */
[----:B------:R-:W-:Y:S02]  /*02f0*/  IADD3 R15, R15, 0x20, RZ ;  /* 0x000000200f0f7810 */ /* 0x000fe40007ffe0ff */
[----:B------:R-:W-:Y:S02]  /*0300*/  @!P0 CS2R R4, SRZ ;  /* 0x0000000000048805 */ /* 0x000fe4000001ff00 */
[----:B0-----:R-:W-:-:S07]  /*0310*/  @!P0 CS2R R6, SRZ ;  /* 0x0000000000068805 */ /* 0x001fce000001ff00 */
.L_x_4583:
[----:B------:R-:W-:Y:S05]  /*0320*/  BSYNC B0 ;  /* 0x0000000000007941 */ /* 0x000fea0003800000 */
.L_x_4582:
        /* <DEDUP_REMOVED lines=11> */
[----:B------:R-:W-:Y:S02]  /*03e0*/  IADD3 R15, R15, 0x20, RZ ;  /* 0x000000200f0f7810 */ /* 0x000fe40007ffe0ff */
[----:B------:R-:W-:Y:S02]  /*03f0*/  @!P0 CS2R R52, SRZ ;  /* 0x0000000000348805 */ /* 0x000fe4000001ff00 */
[----:B0-----:R-:W-:-:S07]  /*0400*/  @!P0 CS2R R54, SRZ ;  /* 0x0000000000368805 */ /* 0x001fce000001ff00 */
.L_x_4585:
[----:B------:R-:W-:Y:S05]  /*0410*/  BSYNC B0 ;  /* 0x0000000000007941 */ /* 0x000fea0003800000 */
.L_x_4584:
        /* <DEDUP_REMOVED lines=14> */
.L_x_4587:
[----:B------:R-:W-:Y:S05]  /*0500*/  BSYNC B0 ;  /* 0x0000000000007941 */ /* 0x000fea0003800000 */
.L_x_4586:
        /* <DEDUP_REMOVED lines=14> */
.L_x_4589:
[----:B------:R-:W-:Y:S05]  /*05f0*/  BSYNC B0 ;  /* 0x0000000000007941 */ /* 0x000fea0003800000 */
.L_x_4588:
        /* <DEDUP_REMOVED lines=15> */
.L_x_4591:
[----:B------:R-:W-:Y:S05]  /*06f0*/  BSYNC B0 ;  /* 0x0000000000007941 */ /* 0x000fea0003800000 */
.L_x_4590:
        /* <DEDUP_REMOVED lines=11> */
[----:B------:R-:W-:Y:S01]  /*07b0*/  ISETP.NE.AND P2, PT, RZ, UR6, PT ;  /* 0x00000006ff007c0c */ /* 0x000fe2000bf45270 */
[--C-:B------:R-:W-:Y:S01]  /*07c0*/  HADD2.F32 R46, -RZ, R41.reuse.H0_H0 ;  /* 0x20000029ff2e7230 */ /* 0x100fe20000004100 */
[----:B------:R-:W-:Y:S01]  /*07d0*/  ULDC UR8, c[0x0][0x218] ;  /* 0x0000860000087ab9 */ /* 0x000fe20000000800 */
[----:B------:R-:W-:Y:S01]  /*07e0*/  HADD2.F32 R47, -RZ, R41.H1_H1 ;  /* 0x30000029ff2f7230 */ /* 0x000fe20000004100 */
[----:B------:R-:W-:Y:S01]  /*07f0*/  P2R R122, PR, RZ, 0x4 ;  /* 0x00000004ff7a7803 */ /* 0x000fe20000000000 */
[--C-:B------:R-:W-:Y:S01]  /*0800*/  HADD2.F32 R41, -RZ, R16.reuse.H0_H0 ;  /* 0x20000010ff297230 */ /* 0x100fe20000004100 */
[----:B------:R-:W-:Y:S01]  /*0810*/  ULDC UR7, c[0x0][0x2d8] ;  /* 0x0000b60000077ab9 */ /* 0x000fe20000000800 */
[----:B------:R-:W-:Y:S01]  /*0820*/  HADD2.F32 R40, -RZ, R16.H1_H1 ;  /* 0x30000010ff287230 */ /* 0x000fe20000004100 */
[----:B------:R-:W-:Y:S01]  /*0830*/  ULDC.64 UR10, c[0x0][0x228] ;  /* 0x00008a00000a7ab9 */ /* 0x000fe20000000a00 */
[--C-:B------:R-:W-:Y:S01]  /*0840*/  HADD2.F32 R39, -RZ, R17.reuse.H0_H0 ;  /* 0x20000011ff277230 */ /* 0x100fe20000004100 */
[----:B------:R-:W-:Y:S01]  /*0850*/  ULDC.64 UR12, c[0x0][0x230] ;  /* 0x00008c00000c7ab9 */ /* 0x000fe20000000a00 */
        /* <DEDUP_REMOVED lines=41> */
[----:B------:R-:W-:Y:S02]  /*0af0*/  HADD2.F32 R42, -RZ, R43.H0_H0 ;  /* 0x2000002bff2a7230 */ /* 0x000fe40000004100 */
[----:B------:R-:W-:-:S02]  /*0b00*/  HADD2.F32 R26, -RZ, R27.H0_H0 ;  /* 0x2000001bff1a7230 */ /* 0x000fc40000004100 */
[----:B------:R-:W-:Y:S02]  /*0b10*/  HADD2.F32 R10, -RZ, R11.H0_H0 ;  /* 0x2000000bff0a7230 */ /* 0x000fe40000004100 */
[----:B------:R-:W-:Y:S02]  /*0b20*/  HADD2.F32 R54, -RZ, R58.H0_H0 ;  /* 0x2000003aff367230 */ /* 0x000fe40000004100 */
[----:B------:R-:W-:Y:S02]  /*0b30*/  HADD2.F32 R56, -RZ, R59.H0_H0 ;  /* 0x2000003bff387230 */ /* 0x000fe40000004100 */
[----:B------:R-:W-:Y:S02]  /*0b40*/  HADD2.F32 R57, -RZ, R76.H0_H0 ;  /* 0x2000004cff397230 */ /* 0x000fe40000004100 */
[--C-:B------:R-:W-:Y:S02]  /*0b50*/  HADD2.F32 R77, -RZ, R78.reuse.H0_H0 ;  /* 0x2000004eff4d7230 */ /* 0x100fe40000004100 */
[----:B------:R-:W-:-:S02]  /*0b60*/  HADD2.F32 R85, -RZ, R78.H1_H1 ;  /* 0x3000004eff557230 */ /* 0x000fc40000004100 */
[--C-:B------:R-:W-:Y:S02]  /*0b70*/  HADD2.F32 R83, -RZ, R79.reuse.H0_H0 ;  /* 0x2000004fff537230 */ /* 0x100fe40000004100 */
[----:B------:R-:W-:Y:S02]  /*0b80*/  HADD2.F32 R82, -RZ, R79.H1_H1 ;  /* 0x3000004fff527230 */ /* 0x000fe40000004100 */
        /* <DEDUP_REMOVED lines=37> */
[----:B------:R-:W-:-:S07]  /*0de0*/  HADD2.F32 R119, -RZ, R67.H1_H1 ;  /* 0x30000043ff777230 */ /* 0x000fce0000004100 */
.L_x_4809:
        /* <DEDUP_REMOVED lines=22> */
[----:B--2---:R-:W-:-:S12]  /*0f50*/  HADD2.F32 R116, -RZ, R72.H0_H0 ;  /* 0x20000048ff747230 */ /* 0x004fd80000004100 */
[----:B0-----:R-:W-:Y:S05]  /*0f60*/  @P3 BRA `(.L_x_4594) ;  /* 0x0000000000203947 */ /* 0x001fea0003800000 */
[----:B------:R-:W-:-:S04]  /*0f70*/  ISETP.NE.U32.AND P4, PT, RZ, UR12, PT ;  /* 0x0000000cff007c0c */ /* 0x000fc8000bf85070 */
[----:B------:R-:W-:-:S13]  /*0f80*/  ISETP.NE.AND.EX P4, PT, RZ, UR13, PT, P4 ;  /* 0x0000000dff007c0c */ /* 0x000fda000bf85340 */
[----:B------:R-:W-:Y:S05]  /*0f90*/  @P4 BRA `(.L_x_4595) ;  /* 0x0000000000084947 */ /* 0x000fea0003800000 */
[----:B------:R-:W-:Y:S05]  /*0fa0*/  @P0 BRA `(.L_x_4596) ;  /* 0x0000000000200947 */ /* 0x000fea0003800000 */
[----:B------:R-:W-:Y:S05]  /*0fb0*/  BRA `(.L_x_4597) ;  /* 0x0000000000247947 */ /* 0x000fea0003800000 */
.L_x_4595:
[----:B-----5:R-:W-:-:S05]  /*0fc0*/  HADD2.F32 R129, -RZ, R64.H0_H0 ;  /* 0x20000040ff817230 */ /* 0x020fca0000004100 */
[----:B------:R-:W-:Y:S01]  /*0fd0*/  FADD.FTZ R116, R129, R116 ;  /* 0x0000007481747221 */ /* 0x000fe20000010000 */
[----:B------:R-:W-:Y:S06]  /*0fe0*/  BRA `(.L_x_4596) ;  /* 0x0000000000107947 */ /* 0x000fec0003800000 */
.L_x_4594:
[----:B-----5:R-:W-:Y:S02]  /*0ff0*/  HADD2.F32 R129, -RZ, R68.H0_H0 ;  /* 0x20000044ff817230 */ /* 0x020fe40000004100 */
[----:B------:R-:W-:-:S03]  /*1000*/  @P2 HADD2.F32 R135, -RZ, R64.H0_H0 ;  /* 0x20000040ff872230 */ /* 0x000fc60000004100 */
[----:B------:R-:W-:-:S04]  /*1010*/  FADD.FTZ R116, R129, R116 ;  /* 0x0000007481747221 */ /* 0x000fc80000010000 */
[----:B------:R-:W-:-:S07]  /*1020*/  @P2 FADD.FTZ R116, R135, R116 ;  /* 0x0000007487742221 */ /* 0x000fce0000010000 */
.L_x_4596:
[----:B------:R-:W-:-:S04]  /*1030*/  F2FP.F16.F32.PACK_AB R129, RZ, R116 ;  /* 0x00000074ff81723e */ /* 0x000fc800000000ff */
[----:B------:R-:W-:-:S07]  /*1040*/  PRMT R60, R129, 0x7610, R60 ;  /* 0x00007610813c7816 */ /* 0x000fce000000003c */
.L_x_4597:
[----:B------:R-:W-:Y:S01]  /*1050*/  HADD2.F32 R130, -RZ, R72.H1_H1 ;  /* 0x30000048ff827230 */ /* 0x000fe20000004100 */
[----:B------:R-:W-:Y:S06]  /*1060*/  @P3 BRA `(.L_x_4598) ;  /* 0x0000000000203947 */ /* 0x000fec0003800000 */
[----:B------:R-:W-:-:S04]  /*1070*/  ISETP.NE.U32.AND P4, PT, RZ, UR12, PT ;  /* 0x0000000cff007c0c */ /* 0x000fc8000bf85070 */
[----:B------:R-:W-:-:S13]  /*1080*/  ISETP.NE.AND.EX P4, PT, RZ, UR13, PT, P4 ;  /* 0x0000000dff007c0c */ /* 0x000fda000bf85340 */
[----:B------:R-:W-:Y:S05]  /*1090*/  @P4 BRA `(.L_x_4599) ;  /* 0x0000000000084947 */ /* 0x000fea0003800000 */
[----:B------:R-:W-:Y:S05]  /*10a0*/  @P0 BRA `(.L_x_4600) ;  /* 0x0000000000200947 */ /* 0x000fea0003800000 */
[----:B------:R-:W-:Y:S05]  /*10b0*/  BRA `(.L_x_4601) ;  /* 0x0000000000247947 */ /* 0x000fea0003800000 */
.L_x_4599:
[----:B-----5:R-:W-:-:S05]  /*10c0*/  HADD2.F32 R129, -RZ, R64.H1_H1 ;  /* 0x30000040ff817230 */ /* 0x020fca0000004100 */
[----:B------:R-:W-:Y:S01]  /*10d0*/  FADD.FTZ R130, R129, R130 ;  /* 0x0000008281827221 */ /* 0x000fe20000010000 */
[----:B------:R-:W-:Y:S06]  /*10e0*/  BRA `(.L_x_4600) ;  /* 0x0000000000107947 */ /* 0x000fec0003800000 */
.L_x_4598:
[----:B-----5:R-:W-:Y:S02]  /*10f0*/  HADD2.F32 R129, -RZ, R68.H1_H1 ;  /* 0x30000044ff817230 */ /* 0x020fe40000004100 */
[----:B------:R-:W-:-:S03]  /*1100*/  @P2 HADD2.F32 R135, -RZ, R64.H1_H1 ;  /* 0x30000040ff872230 */ /* 0x000fc60000004100 */
[----:B------:R-:W-:-:S04]  /*1110*/  FADD.FTZ R130, R129, R130 ;  /* 0x0000008281827221 */ /* 0x000fc80000010000 */
[----:B------:R-:W-:-:S07]  /*1120*/  @P2 FADD.FTZ R130, R135, R130 ;  /* 0x0000008287822221 */ /* 0x000fce0000010000 */
.L_x_4600:
[----:B------:R-:W-:-:S04]  /*1130*/  F2FP.F16.F32.PACK_AB R72, RZ, R130 ;  /* 0x00000082ff48723e */ /* 0x000fc800000000ff */
[----:B------:R-:W-:-:S07]  /*1140*/  PRMT R60, R60, 0x5410, R72 ;  /* 0x000054103c3c7816 */ /* 0x000fce0000000048 */
.L_x_4601:
[----:B------:R-:W-:Y:S01]  /*1150*/  HADD2.F32 R129, -RZ, R73.H0_H0 ;  /* 0x20000049ff817230 */ /* 0x000fe20000004100 */
[----:B------:R-:W-:Y:S06]  /*1160*/  @P3 BRA `(.L_x_4602) ;  /* 0x0000000000203947 */ /* 0x000fec0003800000 */
[----:B------:R-:W-:-:S04]  /*1170*/  ISETP.NE.U32.AND P4, PT, RZ, UR12, PT ;  /* 0x0000000cff007c0c */ /* 0x000fc8000bf85070 */
[----:B------:R-:W-:-:S13]  /*1180*/  ISETP.NE.AND.EX P4, PT, RZ, UR13, PT, P4 ;  /* 0x0000000dff007c0c */ /* 0x000fda000bf85340 */
[----:B------:R-:W-:Y:S05]  /*1190*/  @P4 BRA `(.L_x_4603) ;  /* 0x0000000000084947 */ /* 0x000fea0003800000 */
[----:B------:R-:W-:Y:S05]  /*11a0*/  @P0 BRA `(.L_x_4604) ;  /* 0x0000000000200947 */ /* 0x000fea0003800000 */
[----:B------:R-:W-:Y:S05]  /*11b0*/  BRA `(.L_x_4605) ;  /* 0x0000000000247947 */ /* 0x000fea0003800000 */
.L_x_4603:
[----:B-----5:R-:W-:-:S05]  /*11c0*/  HADD2.F32 R72, -RZ, R65.H0_H0 ;  /* 0x20000041ff487230 */ /* 0x020fca0000004100 */
[----:B------:R-:W-:Y:S01]  /*11d0*/  FADD.FTZ R129, R72, R129 ;  /* 0x0000008148817221 */ /* 0x000fe20000010000 */
[----:B------:R-:W-:Y:S06]  /*11e0*/  BRA `(.L_x_4604) ;  /* 0x0000000000107947 */ /* 0x000fec0003800000 */
.L_x_4602:
[----:B-----5:R-:W-:Y:S02]  /*11f0*/  HADD2.F32 R72, -RZ, R69.H0_H0 ;  /* 0x20000045ff487230 */ /* 0x020fe40000004100 */
[----:B------:R-:W-:-:S03]  /*1200*/  @P2 HADD2.F32 R134, -RZ, R65.H0_H0 ;  /* 0x20000041ff862230 */ /* 0x000fc60000004100 */
[----:B------:R-:W-:-:S04]  /*1210*/  FADD.FTZ R129, R72, R129 ;  /* 0x0000008148817221 */ /* 0x000fc80000010000 */
[----:B------:R-:W-:-:S07]  /*1220*/  @P2 FADD.FTZ R129, R134, R129 ;  /* 0x0000008186812221 */ /* 0x000fce0000010000 */
.L_x_4604:
[----:B------:R-:W-:-:S04]  /*1230*/  F2FP.F16.F32.PACK_AB R72, RZ, R129 ;  /* 0x00000081ff48723e */ /* 0x000fc800000000ff */
[----:B------:R-:W-:-:S07]  /*1240*/  PRMT R61, R72, 0x7610, R61 ;  /* 0x00007610483d7816 */ /* 0x000fce000000003d */
.L_x_4605:
[----:B------:R-:W-:Y:S01]  /*1250*/  HADD2.F32 R146, -RZ, R73.H1_H1 ;  /* 0x30000049ff927230 */ /* 0x000fe20000004100 */
[----:B------:R-:W-:Y:S06]  /*1260*/  @P3 BRA `(.L_x_4606) ;  /* 0x0000000000203947 */ /* 0x000fec0003800000 */
[----:B------:R-:W-:-:S04]  /*1270*/  ISETP.NE.U32.AND P4, PT, RZ, UR12, PT ;  /* 0x0000000cff007c0c */ /* 0x000fc8000bf85070 */
[----:B------:R-:W-:-:S13]  /*1280*/  ISETP.NE.AND.EX P4, PT, RZ, UR13, PT, P4 ;  /* 0x0000000dff007c0c */ /* 0x000fda000bf85340 */
[----:B------:R-:W-:Y:S05]  /*1290*/  @P4 BRA `(.L_x_4607) ;  /* 0x0000000000084947 */ /* 0x000fea0003800000 */
[----:B------:R-:W-:Y:S05]  /*12a0*/  @P0 BRA `(.L_x_4608) ;  /* 0x0000000000200947 */ /* 0x000fea0003800000 */
[----:B------:R-:W-:Y:S05]  /*12b0*/  BRA `(.L_x_4609) ;  /* 0x0000000000247947 */ /* 0x000fea0003800000 */
.L_x_4607:
[----:B-----5:R-:W-:-:S05]  /*12c0*/  HADD2.F32 R73, -RZ, R65.H1_H1 ;  /* 0x30000041ff497230 */ /* 0x020fca0000004100 */
[----:B------:R-:W-:Y:S01]  /*12d0*/  FADD.FTZ R146, R73, R146 ;  /* 0x0000009249927221 */ /* 0x000fe20000010000 */
[----:B------:R-:W-:Y:S06]  /*12e0*/  BRA `(.L_x_4608) ;  /* 0x0000000000107947 */ /* 0x000fec0003800000 */
.L_x_4606:
[----:B-----5:R-:W-:Y:S02]  /*12f0*/  HADD2.F32 R73, -RZ, R69.H1_H1 ;  /* 0x30000045ff497230 */ /* 0x020fe40000004100 */
[----:B------:R-:W-:-:S03]  /*1300*/  @P2 HADD2.F32 R135, -RZ, R65.H1_H1 ;  /* 0x30000041ff872230 */ /* 0x000fc60000004100 */
[----:B------:R-:W-:-:S04]  /*1310*/  FADD.FTZ R146, R73, R146 ;  /* 0x0000009249927221 */ /* 0x000fc80000010000 */
[----:B------:R-:W-:-:S07]  /*1320*/  @P2 FADD.FTZ R146, R135, R146 ;  /* 0x0000009287922221 */ /* 0x000fce0000010000 */
.L_x_4608:
[----:B------:R-:W-:-:S04]  /*1330*/  F2FP.F16.F32.PACK_AB R72, RZ, R146 ;  /* 0x00000092ff48723e */ /* 0x000fc800000000ff */
[----:B------:R-:W-:-:S07]  /*1340*/  PRMT R61, R61, 0x5410, R72 ;  /* 0x000054103d3d7816 */ /* 0x000fce0000000048 */
.L_x_4609:
[----:B------:R-:W-:Y:S01]  /*1350*/  HADD2.F32 R145, -RZ, R74.H0_H0 ;  /* 0x2000004aff917230 */ /* 0x000fe20000004100 */
[----:B------:R-:W-:Y:S06]  /*1360*/  @P3 BRA `(.L_x_4610) ;  /* 0x0000000000203947 */ /* 0x000fec0003800000 */
[----:B------:R-:W-:-:S04]  /*1370*/  ISETP.NE.U32.AND P4, PT, RZ, UR12, PT ;  /* 0x0000000cff007c0c */ /* 0x000fc8000bf85070 */
[----:B------:R-:W-:-:S13]  /*1380*/  ISETP.NE.AND.EX P4, PT, RZ, UR13, PT, P4 ;  /* 0x0000000dff007c0c */ /* 0x000fda000bf85340 */
[----:B------:R-:W-:Y:S05]  /*1390*/  @P4 BRA `(.L_x_4611) ;  /* 0x0000000000084947 */ /* 0x000fea0003800000 */
[----:B------:R-:W-:Y:S05]  /*13a0*/  @P0 BRA `(.L_x_4612) ;  /* 0x0000000000200947 */ /* 0x000fea0003800000 */
[----:B------:R-:W-:Y:S05]  /*13b0*/  BRA `(.L_x_4613) ;  /* 0x0000000000247947 */ /* 0x000fea0003800000 */
.L_x_4611:
[----:B-----5:R-:W-:-:S05]  /*13c0*/  HADD2.F32 R72, -RZ, R66.H0_H0 ;  /* 0x20000042ff487230 */ /* 0x020fca0000004100 */
[----:B------:R-:W-:Y:S01]  /*13d0*/  FADD.FTZ R145, R72, R145 ;  /* 0x0000009148917221 */ /* 0x000fe20000010000 */
[----:B------:R-:W-:Y:S06]  /*13e0*/  BRA `(.L_x_4612) ;  /* 0x0000000000107947 */ /* 0x000fec0003800000 */
.L_x_4610:
[----:B-----5:R-:W-:Y:S02]  /*13f0*/  HADD2.F32 R72, -RZ, R70.H0_H0 ;  /* 0x20000046ff487230 */ /* 0x020fe40000004100 */
[----:B------:R-:W-:-:S03]  /*1400*/  @P2 HADD2.F32 R134, -RZ, R66.H0_H0 ;  /* 0x20000042ff862230 */ /* 0x000fc60000004100 */
[----:B------:R-:W-:-:S04]  /*1410*/  FADD.FTZ R145, R72, R145 ;  /* 0x0000009148917221 */ /* 0x000fc80000010000 */
[----:B------:R-:W-:-:S07]  /*1420*/  @P2 FADD.FTZ R145, R134, R145 ;  /* 0x0000009186912221 */ /* 0x000fce0000010000 */
.L_x_4612:
[----:B------:R-:W-:-:S04]  /*1430*/  F2FP.F16.F32.PACK_AB R72, RZ, R145 ;  /* 0x00000091ff48723e */ /* 0x000fc800000000ff */
[----:B------:R-:W-:-:S07]  /*1440*/  PRMT R62, R72, 0x7610, R62 ;  /* 0x00007610483e7816 */ /* 0x000fce000000003e */
.L_x_4613:
[----:B------:R-:W-:Y:S01]  /*1450*/  HADD2.F32 R160, -RZ, R74.H1_H1 ;  /* 0x3000004affa07230 */ /* 0x000fe20000004100 */
[----:B------:R-:W-:Y:S06]  /*1460*/  @P3 BRA `(.L_x_4614) ;  /* 0x0000000000203947 */ /* 0x000fec0003800000 */
[----:B------:R-:W-:-:S04]  /*1470*/  ISETP.NE.U32.AND P4, PT, RZ, UR12, PT ;  /* 0x0000000cff007c0c */ /* 0x000fc8000bf85070 */
[----:B------:R-:W-:-:S13]  /*1480*/  ISETP.NE.AND.EX P4, PT, RZ, UR13, PT, P4 ;  /* 0x0000000dff007c0c */ /* 0x000fda000bf85340 */
[----:B------:R-:W-:Y:S05]  /*1490*/  @P4 BRA `(.L_x_4615) ;  /* 0x0000000000084947 */ /* 0x000fea0003800000 */
[----:B------:R-:W-:Y:S05]  /*14a0*/  @P0 BRA `(.L_x_4616) ;  /* 0x0000000000200947 */ /* 0x000fea0003800000 */
[----:B------:R-:W-:Y:S05]  /*14b0*/  BRA `(.L_x_4617) ;  /* 0x0000000000247947 */ /* 0x000fea0003800000 */
.L_x_4615:
[----:B-----5:R-:W-:-:S05]  /*14c0*/  HADD2.F32 R73, -RZ, R66.H1_H1 ;  /* 0x30000042ff497230 */ /* 0x020fca0000004100 */
[----:B------:R-:W-:Y:S01]  /*14d0*/  FADD.FTZ R160, R73, R160 ;  /* 0x000000a049a07221 */ /* 0x000fe20000010000 */
[----:B------:R-:W-:Y:S06]  /*14e0*/  BRA `(.L_x_4616) ;  /* 0x0000000000107947 */ /* 0x000fec0003800000 */
.L_x_4614:
[----:B-----5:R-:W-:Y:S02]  /*14f0*/  HADD2.F32 R73, -RZ, R70.H1_H1 ;  /* 0x30000046ff497230 */ /* 0x020fe40000004100 */
[----:B------:R-:W-:-:S03]  /*1500*/  @P2 HADD2.F32 R135, -RZ, R66.H1_H1 ;  /* 0x30000042ff872230 */ /* 0x000fc60000004100 */
[----:B------:R-:W-:-:S04]  /*1510*/  FADD.FTZ R160, R73, R160 ;  /* 0x000000a049a07221 */ /* 0x000fc80000010000 */
[----:B------:R-:W-:-:S07]  /*1520*/  @P2 FADD.FTZ R160, R135, R160 ;  /* 0x000000a087a02221 */ /* 0x000fce0000010000 */
.L_x_4616:
[----:B------:R-:W-:-:S04]  /*1530*/  F2FP.F16.F32.PACK_AB R72, RZ, R160 ;  /* 0x000000a0ff48723e */ /* 0x000fc800000000ff */
[----:B------:R-:W-:-:S07]  /*1540*/  PRMT R62, R62, 0x5410, R72 ;  /* 0x000054103e3e7816 */ /* 0x000fce0000000048 */
.L_x_4617:
[----:B------:R-:W-:Y:S01]  /*1550*/  HADD2.F32 R159, -RZ, R75.H0_H0 ;  /* 0x2000004bff9f7230 */ /* 0x000fe20000004100 */
[----:B------:R-:W-:Y:S06]  /*1560*/  @P3 BRA `(.L_x_4618) ;  /* 0x0000000000203947 */ /* 0x000fec0003800000 */
[----:B------:R-:W-:-:S04]  /*1570*/  ISETP.NE.U32.AND P4, PT, RZ, UR12, PT ;  /* 0x0000000cff007c0c */ /* 0x000fc8000bf85070 */
[----:B------:R-:W-:-:S13]  /*1580*/  ISETP.NE.AND.EX P4, PT, RZ, UR13, PT, P4 ;  /* 0x0000000dff007c0c */ /* 0x000fda000bf85340 */
[----:B------:R-:W-:Y:S05]  /*1590*/  @P4 BRA `(.L_x_4619) ;  /* 0x0000000000084947 */ /* 0x000fea0003800000 */
[----:B------:R-:W-:Y:S05]  /*15a0*/  @P0 BRA `(.L_x_4620) ;  /* 0x0000000000200947 */ /* 0x000fea0003800000 */
[----:B------:R-:W-:Y:S05]  /*15b0*/  BRA `(.L_x_4621) ;  /* 0x0000000000247947 */ /* 0x000fea0003800000 */
.L_x_4619:
[----:B-----5:R-:W-:-:S05]  /*15c0*/  HADD2.F32 R72, -RZ, R67.H0_H0 ;  /* 0x20000043ff487230 */ /* 0x020fca0000004100 */
[----:B------:R-:W-:Y:S01]  /*15d0*/  FADD.FTZ R159, R72, R159 ;  /* 0x0000009f489f7221 */ /* 0x000fe20000010000 */
[----:B------:R-:W-:Y:S06]  /*15e0*/  BRA `(.L_x_4620) ;  /* 0x0000000000107947 */ /* 0x000fec0003800000 */
.L_x_4618:
[----:B-----5:R-:W-:Y:S02]  /*15f0*/  HADD2.F32 R72, -RZ, R71.H0_H0 ;  /* 0x20000047ff487230 */ /* 0x020fe40000004100 */
[----:B------:R-:W-:-:S03]  /*1600*/  @P2 HADD2.F32 R74, -RZ, R67.H0_H0 ;  /* 0x20000043ff4a2230 */ /* 0x000fc60000004100 */
[----:B------:R-:W-:-:S04]  /*1610*/  FADD.FTZ R159, R72, R159 ;  /* 0x0000009f489f7221 */ /* 0x000fc80000010000 */
[----:B------:R-:W-:-:S07]  /*1620*/  @P2 FADD.FTZ R159, R74, R159 ;  /* 0x0000009f4a9f2221 */ /* 0x000fce0000010000 */
.L_x_4620:
[----:B------:R-:W-:-:S04]  /*1630*/  F2FP.F16.F32.PACK_AB R72, RZ, R159 ;  /* 0x0000009fff48723e */ /* 0x000fc800000000ff */
[----:B------:R-:W-:-:S07]  /*1640*/  PRMT R63, R72, 0x7610, R63 ;  /* 0x00007610483f7816 */ /* 0x000fce000000003f */
.L_x_4621:
[----:B------:R-:W-:Y:S01]  /*1650*/  HADD2.F32 R161, -RZ, R75.H1_H1 ;  /* 0x3000004bffa17230 */ /* 0x000fe20000004100 */
[----:B------:R-:W-:Y:S06]  /*1660*/  @P3 BRA `(.L_x_4622) ;  /* 0x0000000000203947 */ /* 0x000fec0003800000 */
[----:B------:R-:W-:-:S04]  /*1670*/  ISETP.NE.U32.AND P2, PT, RZ, UR12, PT ;  /* 0x0000000cff007c0c */ /* 0x000fc8000bf45070 */
[----:B------:R-:W-:-:S13]  /*1680*/  ISETP.NE.AND.EX P2, PT, RZ, UR13, PT, P2 ;  /* 0x0000000dff007c0c */ /* 0x000fda000bf45320 */
[----:B------:R-:W-:Y:S05]  /*1690*/  @P2 BRA `(.L_x_4623) ;  /* 0x0000000000082947 */ /* 0x000fea0003800000 */
[----:B------:R-:W-:Y:S05]  /*16a0*/  @P0 BRA `(.L_x_4624) ;  /* 0x0000000000200947 */ /* 0x000fea0003800000 */
[----:B------:R-:W-:Y:S05]  /*16b0*/  BRA `(.L_x_4625) ;  /* 0x0000000000247947 */ /* 0x000fea0003800000 */
.L_x_4623:
[----:B-----5:R-:W-:-:S05]  /*16c0*/  HADD2.F32 R72, -RZ, R67.H1_H1 ;  /* 0x30000043ff487230 */ /* 0x020fca0000004100 */
[----:B------:R-:W-:Y:S01]  /*16d0*/  FADD.FTZ R161, R72, R161 ;  /* 0x000000a148a17221 */ /* 0x000fe20000010000 */
[----:B------:R-:W-:Y:S06]  /*16e0*/  BRA `(.L_x_4624) ;  /* 0x0000000000107947 */ /* 0x000fec0003800000 */
.L_x_4622:
[----:B-----5:R-:W-:Y:S02]  /*16f0*/  HADD2.F32 R72, -RZ, R71.H1_H1 ;  /* 0x30000047ff487230 */ /* 0x020fe40000004100 */
[----:B------:R-:W-:-:S03]  /*1700*/  @P2 HADD2.F32 R74, -RZ, R67.H1_H1 ;  /* 0x30000043ff4a2230 */ /* 0x000fc60000004100 */
[----:B------:R-:W-:-:S04]  /*1710*/  FADD.FTZ R161, R72, R161 ;  /* 0x000000a148a17221 */ /* 0x000fc80000010000 */
[----:B------:R-:W-:-:S07]  /*1720*/  @P2 FADD.FTZ R161, R74, R161 ;  /* 0x000000a14aa12221 */ /* 0x000fce0000010000 */
.L_x_4624:
[----:B------:R-:W-:-:S04]  /*1730*/  F2FP.F16.F32.PACK_AB R72, RZ, R161 ;  /* 0x000000a1ff48723e */ /* 0x000fc800000000ff */
[----:B------:R-:W-:-:S07]  /*1740*/  PRMT R63, R63, 0x5410, R72 ;  /* 0x000054103f3f7816 */ /* 0x000fce0000000048 */
.L_x_4625:
[----:B------:R-:W0:Y:S01]  /*1750*/  @P0 LDC.64 R72, c[0x0][0x238] ;  /* 0x00008e00ff480b82 */ /* 0x000e220000000a00 */
[C---:B------:R-:W-:Y:S02]  /*1760*/  IADD3 R171, R167.reuse, 0x20, RZ ;  /* 0x00000020a7ab7810 */ /* 0x040fe40007ffe0ff */
[----:B0-----:R-:W-:-:S04]  /*1770*/  @P0 LEA R72, P2, R167, R72, 0x4 ;  /* 0x00000048a7480211 */ /* 0x001fc800078420ff */
[----:B------:R-:W-:-:S05]  /*1780*/  @P0 LEA.HI.X R73, R167, R73, RZ, 0x4, P2 ;  /* 0x00000049a7490211 */ /* 0x000fca00010f24ff */
[----:B------:R0:W-:Y:S04]  /*1790*/  @P0 STG.E.128 desc[UR4][R72.64], R60 ;  /* 0x0000003c48000986 */ /* 0x0001e8000c101d04 */
.L_x_4593:
[----:B------:R-:W-:Y:S05]  /*17a0*/  BSYNC B0 ;  /* 0x0000000000007941 */ /* 0x000fea0003800000 */
.L_x_4592:
        /* <DEDUP_REMOVED lines=25> */
.L_x_4629:
[----:B-----5:R-:W-:-:S05]  /*1940*/  HADD2.F32 R128, -RZ, R64.H0_H0 ;  /* 0x20000040ff807230 */ /* 0x020fca0000004100 */
[----:B------:R-:W-:Y:S01]  /*1950*/  FADD.FTZ R115, R128, R115 ;  /* 0x0000007380737221 */ /* 0x000fe20000010000 */
[----:B------:R-:W-:Y:S06]  /*1960*/  BRA `(.L_x_4630) ;  /* 0x0000000000107947 */ /* 0x000fec0003800000 */
.L_x_4628:
[----:B-----5:R-:W-:Y:S02]  /*1970*/  HADD2.F32 R128, -RZ, R68.H0_H0 ;  /* 0x20000044ff807230 */ /* 0x020fe40000004100 */
[----:B------:R-:W-:-:S03]  /*1980*/  @P2 HADD2.F32 R134, -RZ, R64.H0_H0 ;  /* 0x20000040ff862230 */ /* 0x000fc60000004100 */
[----:B------:R-:W-:-:S04]  /*1990*/  FADD.FTZ R115, R128, R115 ;  /* 0x0000007380737221 */ /* 0x000fc80000010000 */
[----:B------:R-:W-:-:S07]  /*19a0*/  @P2 FADD.FTZ R115, R134, R115 ;  /* 0x0000007386732221 */ /* 0x000fce0000010000 */
.L_x_4630:
[----:B------:R-:W-:-:S04]  /*19b0*/  F2FP.F16.F32.PACK_AB R127, RZ, R115 ;  /* 0x00000073ff7f723e */ /* 0x000fc800000000ff */
[----:B------:R-:W-:-:S07]  /*19c0*/  PRMT R60, R127, 0x7610, R60 ;  /* 0x000076107f3c7816 */ /* 0x000fce000000003c */
.L_x_4631:
[----:B------:R-:W-:Y:S01]  /*19d0*/  HADD2.F32 R128, -RZ, R72.H1_H1 ;  /* 0x30000048ff807230 */ /* 0x000fe20000004100 */
[----:B------:R-:W-:Y:S06]  /*19e0*/  @P3 BRA `(.L_x_4632) ;  /* 0x0000000000203947 */ /* 0x000fec0003800000 */
[----:B------:R-:W-:-:S04]  /*19f0*/  ISETP.NE.U32.AND P4, PT, RZ, UR12, PT ;  /* 0x0000000cff007c0c */ /* 0x000fc8000bf85070 */
[----:B------:R-:W-:-:S13]  /*1a00*/  ISETP.NE.AND.EX P4, PT, RZ, UR13, PT, P4 ;  /* 0x0000000dff007c0c */ /* 0x000fda000bf85340 */
[----:B------:R-:W-:Y:S05]  /*1a10*/  @P4 BRA `(.L_x_4633) ;  /* 0x0000000000084947 */ /* 0x000fea0003800000 */
[----:B------:R-:W-:Y:S05]  /*1a20*/  @P0 BRA `(.L_x_4634) ;  /* 0x0000000000200947 */ /* 0x000fea0003800000 */
[----:B------:R-:W-:Y:S05]  /*1a30*/  BRA `(.L_x_4635) ;  /* 0x0000000000247947 */ /* 0x000fea0003800000 */
.L_x_4633:
[----:B-----5:R-:W-:-:S05]  /*1a40*/  HADD2.F32 R127, -RZ, R64.H1_H1 ;  /* 0x30000040ff7f7230 */ /* 0x020fca0000004100 */
[----:B------:R-:W-:Y:S01]  /*1a50*/  FADD.FTZ R128, R127, R128 ;  /* 0x000000807f807221 */ /* 0x000fe20000010000 */
[----:B------:R-:W-:Y:S06]  /*1a60*/  BRA `(.L_x_4634) ;  /* 0x0000000000107947 */ /* 0x000fec0003800000 */
.L_x_4632:
[----:B-----5:R-:W-:Y:S02]  /*1a70*/  HADD2.F32 R127, -RZ, R68.H1_H1 ;  /* 0x30000044ff7f7230 */ /* 0x020fe40000004100 */
[----:B------:R-:W-:-:S03]  /*1a80*/  @P2 HADD2.F32 R135, -RZ, R64.H1_H1 ;  /* 0x30000040ff872230 */ /* 0x000fc60000004100 */
[----:B------:R-:W-:-:S04]  /*1a90*/  FADD.FTZ R128, R127, R128 ;  /* 0x000000807f807221 */ /* 0x000fc80000010000 */
[----:B------:R-:W-:-:S07]  /*1aa0*/  @P2 FADD.FTZ R128, R135, R128 ;  /* 0x0000008087802221 */ /* 0x000fce0000010000 */
.L_x_4634:
[----:B------:R-:W-:-:S04]  /*1ab0*/  F2FP.F16.F32.PACK_AB R72, RZ, R128 ;  /* 0x00000080ff48723e */ /* 0x000fc800000000ff */
[----:B------:R-:W-:-:S07]  /*1ac0*/  PRMT R60, R60, 0x5410, R72 ;  /* 0x000054103c3c7816 */ /* 0x000fce0000000048 */
.L_x_4635:
[----:B------:R-:W-:Y:S01]  /*1ad0*/  HADD2.F32 R127, -RZ, R73.H0_H0 ;  /* 0x20000049ff7f7230 */ /* 0x000fe20000004100 */
[----:B------:R-:W-:Y:S06]  /*1ae0*/  @P3 BRA `(.L_x_4636) ;  /* 0x0000000000203947 */ /* 0x000fec0003800000 */
[----:B------:R-:W-:-:S04]  /*1af0*/  ISETP.NE.U32.AND P4, PT, RZ, UR12, PT ;  /* 0x0000000cff007c0c */ /* 0x000fc8000bf85070 */
[----:B------:R-:W-:-:S13]  /*1b00*/  ISETP.NE.AND.EX P4, PT, RZ, UR13, PT, P4 ;  /* 0x0000000dff007c0c */ /* 0x000fda000bf85340 */
[----:B------:R-:W-:Y:S05]  /*1b10*/  @P4 BRA `(.L_x_4637) ;  /* 0x0000000000084947 */ /* 0x000fea0003800000 */
[----:B------:R-:W-:Y:S05]  /*1b20*/  @P0 BRA `(.L_x_4638) ;  /* 0x0000000000200947 */ /* 0x000fea0003800000 */
[----:B------:R-:W-:Y:S05]  /*1b30*/  BRA `(.L_x_4639) ;  /* 0x0000000000247947 */ /* 0x000fea0003800000 */
.L_x_4637:
[----:B-----5:R-:W-:-:S05]  /*1b40*/  HADD2.F32 R72, -RZ, R65.H0_H0 ;  /* 0x20000041ff487230 */ /* 0x020fca0000004100 */
[----:B------:R-:W-:Y:S01]  /*1b50*/  FADD.FTZ R127, R72, R127 ;  /* 0x0000007f487f7221 */ /* 0x000fe20000010000 */
[----:B------:R-:W-:Y:S06]  /*1b60*/  BRA `(.L_x_4638) ;  /* 0x0000000000107947 */ /* 0x000fec0003800000 */
.L_x_4636:
[----:B-----5:R-:W-:Y:S02]  /*1b70*/  HADD2.F32 R72, -RZ, R69.H0_H0 ;  /* 0x20000045ff487230 */ /* 0x020fe40000004100 */
[----:B------:R-:W-:-:S03]  /*1b80*/  @P2 HADD2.F32 R134, -RZ, R65.H0_H0 ;  /* 0x20000041ff862230 */ /* 0x000fc60000004100 */
[----:B------:R-:W-:-:S04]  /*1b90*/  FADD.FTZ R127, R72, R127 ;  /* 0x0000007f487f7221 */ /* 0x000fc80000010000 */
[----:B------:R-:W-:-:S07]  /*1ba0*/  @P2 FADD.FTZ R127, R134, R127 ;  /* 0x0000007f867f2221 */ /* 0x000fce0000010000 */
.L_x_4638:
[----:B------:R-:W-:-:S04]  /*1bb0*/  F2FP.F16.F32.PACK_AB R72, RZ, R127 ;  /* 0x0000007fff48723e */ /* 0x000fc800000000ff */
[----:B------:R-:W-:-:S07]  /*1bc0*/  PRMT R61, R72, 0x7610, R61 ;  /* 0x00007610483d7816 */ /* 0x000fce000000003d */
.L_x_4639:
[----:B------:R-:W-:Y:S01]  /*1bd0*/  HADD2.F32 R144, -RZ, R73.H1_H1 ;  /* 0x30000049ff907230 */ /* 0x000fe20000004100 */
[----:B------:R-:W-:Y:S06]  /*1be0*/  @P3 BRA `(.L_x_4640) ;  /* 0x0000000000203947 */ /* 0x000fec0003800000 */
[----:B------:R-:W-:-:S04]  /*1bf0*/  ISETP.NE.U32.AND P4, PT, RZ, UR12, PT ;  /* 0x0000000cff007c0c */ /* 0x000fc8000bf85070 */
[----:B------:R-:W-:-:S13]  /*1c00*/  ISETP.NE.AND.EX P4, PT, RZ, UR13, PT, P4 ;  /* 0x0000000dff007c0c */ /* 0x000fda000bf85340 */
[----:B------:R-:W-:Y:S05]  /*1c10*/  @P4 BRA `(.L_x_4641) ;  /* 0x0000000000084947 */ /* 0x000fea0003800000 */
[----:B------:R-:W-:Y:S05]  /*1c20*/  @P0 BRA `(.L_x_4642) ;  /* 0x0000000000200947 */ /* 0x000fea0003800000 */
[----:B------:R-:W-:Y:S05]  /*1c30*/  BRA `(.L_x_4643) ;  /* 0x0000000000247947 */ /* 0x000fea0003800000 */
.L_x_4641:
[----:B-----5:R-:W-:-:S05]  /*1c40*/  HADD2.F32 R73, -RZ, R65.H1_H1 ;  /* 0x30000041ff497230 */ /* 0x020fca0000004100 */
[----:B------:R-:W-:Y:S01]  /*1c50*/  FADD.FTZ R144, R73, R144 ;  /* 0x0000009049907221 */ /* 0x000fe20000010000 */
[----:B------:R-:W-:Y:S06]  /*1c60*/  BRA `(.L_x_4642) ;  /* 0x0000000000107947 */ /* 0x000fec0003800000 */
.L_x_4640:
[----:B-----5:R-:W-:Y:S02]  /*1c70*/  HADD2.F32 R73, -RZ, R69.H1_H1 ;  /* 0x30000045ff497230 */ /* 0x020fe40000004100 */
[----:B------:R-:W-:-:S03]  /*1c80*/  @P2 HADD2.F32 R135, -RZ, R65.H1_H1 ;  /* 0x30000041ff872230 */ /* 0x000fc60000004100 */
[----:B------:R-:W-:-:S04]  /*1c90*/  FADD.FTZ R144, R73, R144 ;  /* 0x0000009049907221 */ /* 0x000fc80000010000 */
[----:B------:R-:W-:-:S07]  /*1ca0*/  @P2 FADD.FTZ R144, R135, R144 ;  /* 0x0000009087902221 */ /* 0x000fce0000010000 */
.L_x_4642:
[----:B------:R-:W-:-:S04]  /*1cb0*/  F2FP.F16.F32.PACK_AB R72, RZ, R144 ;  /* 0x00000090ff48723e */ /* 0x000fc800000000ff */
[----:B------:R-:W-:-:S07]  /*1cc0*/  PRMT R61, R61, 0x5410, R72 ;  /* 0x000054103d3d7816 */ /* 0x000fce0000000048 */
.L_x_4643:
[----:B------:R-:W-:Y:S01]  /*1cd0*/  HADD2.F32 R143, -RZ, R74.H0_H0 ;  /* 0x2000004aff8f7230 */ /* 0x000fe20000004100 */
[----:B------:R-:W-:Y:S06]  /*1ce0*/  @P3 BRA `(.L_x_4644) ;  /* 0x0000000000203947 */ /* 0x000fec0003800000 */
[----:B------:R-:W-:-:S04]  /*1cf0*/  ISETP.NE.U32.AND P4, PT, RZ, UR12, PT ;  /* 0x0000000cff007c0c */ /* 0x000fc8000bf85070 */
[----:B------:R-:W-:-:S13]  /*1d00*/  ISETP.NE.AND.EX P4, PT, RZ, UR13, PT, P4 ;  /* 0x0000000dff007c0c */ /* 0x000fda000bf85340 */
[----:B------:R-:W-:Y:S05]  /*1d10*/  @P4 BRA `(.L_x_4645) ;  /* 0x0000000000084947 */ /* 0x000fea0003800000 */
[----:B------:R-:W-:Y:S05]  /*1d20*/  @P0 BRA `(.L_x_4646) ;  /* 0x0000000000200947 */ /* 0x000fea0003800000 */
[----:B------:R-:W-:Y:S05]  /*1d30*/  BRA `(.L_x_4647) ;  /* 0x0000000000247947 */ /* 0x000fea0003800000 */
.L_x_4645:
[----:B-----5:R-:W-:-:S05]  /*1d40*/  HADD2.F32 R72, -RZ, R66.H0_H0 ;  /* 0x20000042ff487230 */ /* 0x020fca0000004100 */
[----:B------:R-:W-:Y:S01]  /*1d50*/  FADD.FTZ R143, R72, R143 ;  /* 0x0000008f488f7221 */ /* 0x000fe20000010000 */
[----:B------:R-:W-:Y:S06]  /*1d60*/  BRA `(.L_x_4646) ;  /* 0x0000000000107947 */ /* 0x000fec0003800000 */
.L_x_4644:
[----:B-----5:R-:W-:Y:S02]  /*1d70*/  HADD2.F32 R72, -RZ, R70.H0_H0 ;  /* 0x20000046ff487230 */ /* 0x020fe40000004100 */
[----:B------:R-:W-:-:S03]  /*1d80*/  @P2 HADD2.F32 R134, -RZ, R66.H0_H0 ;  /* 0x20000042ff862230 */ /* 0x000fc60000004100 */
[----:B------:R-:W-:-:S04]  /*1d90*/  FADD.FTZ R143, R72, R143 ;  /* 0x0000008f488f7221 */ /* 0x000fc80000010000 */
[----:B------:R-:W-:-:S07]  /*1da0*/  @P2 FADD.FTZ R143, R134, R143 ;  /* 0x0000008f868f2221 */ /* 0x000fce0000010000 */
.L_x_4646:
[----:B------:R-:W-:-:S04]  /*1db0*/  F2FP.F16.F32.PACK_AB R72, RZ, R143 ;  /* 0x0000008fff48723e */ /* 0x000fc800000000ff */
[----:B------:R-:W-:-:S07]  /*1dc0*/  PRMT R62, R72, 0x7610, R62 ;  /* 0x00007610483e7816 */ /* 0x000fce000000003e */
.L_x_4647:
[----:B------:R-:W-:Y:S01]  /*1dd0*/  HADD2.F32 R158, -RZ, R74.H1_H1 ;  /* 0x3000004aff9e7230 */ /* 0x000fe20000004100 */
[----:B------:R-:W-:Y:S06]  /*1de0*/  @P3 BRA `(.L_x_4648) ;  /* 0x0000000000203947 */ /* 0x000fec0003800000 */
[----:B------:R-:W-:-:S04]  /*1df0*/  ISETP.NE.U32.AND P4, PT, RZ, UR12, PT ;  /* 0x0000000cff007c0c */ /* 0x000fc8000bf85070 */
[----:B------:R-:W-:-:S13]  /*1e00*/  ISETP.NE.AND.EX P4, PT, RZ, UR13, PT, P4 ;  /* 0x0000000dff007c0c */ /* 0x000fda000bf85340 */
[----:B------:R-:W-:Y:S05]  /*1e10*/  @P4 BRA `(.L_x_4649) ;  /* 0x0000000000084947 */ /* 0x000fea0003800000 */
[----:B------:R-:W-:Y:S05]  /*1e20*/  @P0 BRA `(.L_x_4650) ;  /* 0x0000000000200947 */ /* 0x000fea0003800000 */
[----:B------:R-:W-:Y:S05]  /*1e30*/  BRA `(.L_x_4651) ;  /* 0x0000000000247947 */ /* 0x000fea0003800000 */
.L_x_4649:
[----:B-----5:R-:W-:-:S05]  /*1e40*/  HADD2.F32 R73, -RZ, R66.H1_H1 ;  /* 0x30000042ff497230 */ /* 0x020fca0000004100 */
[----:B------:R-:W-:Y:S01]  /*1e50*/  FADD.FTZ R158, R73, R158 ;  /* 0x0000009e499e7221 */ /* 0x000fe20000010000 */
[----:B------:R-:W-:Y:S06]  /*1e60*/  BRA `(.L_x_4650) ;  /* 0x0000000000107947 */ /* 0x000fec0003800000 */
.L_x_4648:
[----:B-----5:R-:W-:Y:S02]  /*1e70*/  HADD2.F32 R73, -RZ, R70.H1_H1 ;  /* 0x30000046ff497230 */ /* 0x020fe40000004100 */
[----:B------:R-:W-:-:S03]  /*1e80*/  @P2 HADD2.F32 R135, -RZ, R66.H1_H1 ;  /* 0x30000042ff872230 */ /* 0x000fc60000004100 */
[----:B------:R-:W-:-:S04]  /*1e90*/  FADD.FTZ R158, R73, R158 ;  /* 0x0000009e499e7221 */ /* 0x000fc80000010000 */
[----:B------:R-:W-:-:S07]  /*1ea0*/  @P2 FADD.FTZ R158, R135, R158 ;  /* 0x0000009e879e2221 */ /* 0x000fce0000010000 */
.L_x_4650:
[----:B------:R-:W-:-:S04]  /*1eb0*/  F2FP.F16.F32.PACK_AB R72, RZ, R158 ;  /* 0x0000009eff48723e */ /* 0x000fc800000000ff */
[----:B------:R-:W-:-:S07]  /*1ec0*/  PRMT R62, R62, 0x5410, R72 ;  /* 0x000054103e3e7816 */ /* 0x000fce0000000048 */
.L_x_4651:
[----:B------:R-:W-:Y:S01]  /*1ed0*/  HADD2.F32 R157, -RZ, R75.H0_H0 ;  /* 0x2000004bff9d7230 */ /* 0x000fe20000004100 */
[----:B------:R-:W-:Y:S06]  /*1ee0*/  @P3 BRA `(.L_x_4652) ;  /* 0x0000000000203947 */ /* 0x000fec0003800000 */
[----:B------:R-:W-:-:S04]  /*1ef0*/  ISETP.NE.U32.AND P4, PT, RZ, UR12, PT ;  /* 0x0000000cff007c0c */ /* 0x000fc8000bf85070 */
[----:B------:R-:W-:-:S13]  /*1f00*/  ISETP.NE.AND.EX P4, PT, RZ, UR13, PT, P4 ;  /* 0x0000000dff007c0c */ /* 0x000fda000bf85340 */
[----:B------:R-:W-:Y:S05]  /*1f10*/  @P4 BRA `(.L_x_4653) ;  /* 0x0000000000084947 */ /* 0x000fea0003800000 */
[----:B------:R-:W-:Y:S05]  /*1f20*/  @P0 BRA `(.L_x_4654) ;  /* 0x0000000000200947 */ /* 0x000fea0003800000 */
[----:B------:R-:W-:Y:S05]  /*1f30*/  BRA `(.L_x_4655) ;  /* 0x0000000000247947 */ /* 0x000fea0003800000 */
.L_x_4653:
[----:B-----5:R-:W-:-:S05]  /*1f40*/  HADD2.F32 R72, -RZ, R67.H0_H0 ;  /* 0x20000043ff487230 */ /* 0x020fca0000004100 */
[----:B------:R-:W-:Y:S01]  /*1f50*/  FADD.FTZ R157, R72, R157 ;  /* 0x0000009d489d7221 */ /* 0x000fe20000010000 */
[----:B------:R-:W-:Y:S06]  /*1f60*/  BRA `(.L_x_4654) ;  /* 0x0000000000107947 */ /* 0x000fec0003800000 */
.L_x_4652:
[----:B-----5:R-:W-:Y:S02]  /*1f70*/  HADD2.F32 R72, -RZ, R71.H0_H0 ;  /* 0x20000047ff487230 */ /* 0x020fe40000004100 */
[----:B------:R-:W-:-:S03]  /*1f80*/  @P2 HADD2.F32 R74, -RZ, R67.H0_H0 ;  /* 0x20000043ff4a2230 */ /* 0x000fc60000004100 */
[----:B------:R-:W-:-:S04]  /*1f90*/  FADD.FTZ R157, R72, R157 ;  /* 0x0000009d489d7221 */ /* 0x000fc80000010000 */
[----:B------:R-:W-:-:S07]  /*1fa0*/  @P2 FADD.FTZ R157, R74, R157 ;  /* 0x0000009d4a9d2221 */ /* 0x000fce0000010000 */
.L_x_4654:
[----:B------:R-:W-:-:S04]  /*1fb0*/  F2FP.F16.F32.PACK_AB R72, RZ, R157 ;  /* 0x0000009dff48723e */ /* 0x000fc800000000ff */
[----:B------:R-:W-:-:S07]  /*1fc0*/  PRMT R63, R72, 0x7610, R63 ;  /* 0x00007610483f7816 */ /* 0x000fce000000003f */
.L_x_4655:
[----:B------:R-:W-:Y:S01]  /*1fd0*/  HADD2.F32 R162, -RZ, R75.H1_H1 ;  /* 0x3000004bffa27230 */ /* 0x000fe20000004100 */
[----:B------:R-:W-:Y:S06]  /*1fe0*/  @P3 BRA `(.L_x_4656) ;  /* 0x0000000000203947 */ /* 0x000fec0003800000 */
[----:B------:R-:W-:-:S04]  /*1ff0*/  ISETP.NE.U32.AND P2, PT, RZ, UR12, PT ;  /* 0x0000000cff007c0c */ /* 0x000fc8000bf45070 */
[----:B------:R-:W-:-:S13]  /*2000*/  ISETP.NE.AND.EX P2, PT, RZ, UR13, PT, P2 ;  /* 0x0000000dff007c0c */ /* 0x000fda000bf45320 */
[----:B------:R-:W-:Y:S05]  /*2010*/  @P2 BRA `(.L_x_4657) ;  /* 0x0000000000082947 */ /* 0x000fea0003800000 */
[----:B------:R-:W-:Y:S05]  /*2020*/  @P0 BRA `(.L_x_4658) ;  /* 0x0000000000200947 */ /* 0x000fea0003800000 */
[----:B------:R-:W-:Y:S05]  /*2030*/  BRA `(.L_x_4659) ;  /* 0x0000000000247947 */ /* 0x000fea0003800000 */
.L_x_4657:
[----:B-----5:R-:W-:-:S05]  /*2040*/  HADD2.F32 R73, -RZ, R67.H1_H1 ;  /* 0x30000043ff497230 */ /* 0x020fca0000004100 */
[----:B------:R-:W-:Y:S01]  /*2050*/  FADD.FTZ R162, R73, R162 ;  /* 0x000000a249a27221 */ /* 0x000fe20000010000 */
[----:B------:R-:W-:Y:S06]  /*2060*/  BRA `(.L_x_4658) ;  /* 0x0000000000107947 */ /* 0x000fec0003800000 */
.L_x_4656:
[----:B-----5:R-:W-:Y:S02]  /*2070*/  HADD2.F32 R73, -RZ, R71.H1_H1 ;  /* 0x30000047ff497230 */ /* 0x020fe40000004100 */
[----:B------:R-:W-:-:S03]  /*2080*/  @P2 HADD2.F32 R75, -RZ, R67.H1_H1 ;  /* 0x30000043ff4b2230 */ /* 0x000fc60000004100 */
[----:B------:R-:W-:-:S04]  /*2090*/  FADD.FTZ R162, R73, R162 ;  /* 0x000000a249a27221 */ /* 0x000fc80000010000 */
[----:B------:R-:W-:-:S07]  /*20a0*/  @P2 FADD.FTZ R162, R75, R162 ;  /* 0x000000a24ba22221 */ /* 0x000fce0000010000 */
.L_x_4658:
[----:B------:R-:W-:-:S04]  /*20b0*/  F2FP.F16.F32.PACK_AB R72, RZ, R162 ;  /* 0x000000a2ff48723e */ /* 0x000fc800000000ff */
[----:B------:R-:W-:-:S07]  /*20c0*/  PRMT R63, R63, 0x5410, R72 ;  /* 0x000054103f3f7816 */ /* 0x000fce0000000048 */
.L_x_4659:
[----:B------:R-:W0:Y:S02]  /*20d0*/  @P0 LDC.64 R72, c[0x0][0x238] ;  /* 0x00008e00ff480b82 */ /* 0x000e240000000a00 */
[----:B0-----:R-:W-:-:S04]  /*20e0*/  @P0 LEA R72, P2, R171, R72, 0x4 ;  /* 0x00000048ab480211 */ /* 0x001fc800078420ff */
[C---:B------:R-:W-:Y:S02]  /*20f0*/  @P0 LEA.HI.X R73, R171.reuse, R73, RZ, 0x4, P2 ;  /* 0x00000049ab490211 */ /* 0x040fe400010f24ff */
[----:B------:R-:W-:-:S03]  /*2100*/  IADD3 R171, R171, 0x20, RZ ;  /* 0x00000020abab7810 */ /* 0x000fc60007ffe0ff */
[----:B------:R1:W-:Y:S04]  /*2110*/  @P0 STG.E.128 desc[UR4][R72.64], R60 ;  /* 0x0000003c48000986 */ /* 0x0003e8000c101d04 */
.L_x_4627:
[----:B------:R-:W-:Y:S05]  /*2120*/  BSYNC B0 ;  /* 0x0000000000007941 */ /* 0x000fea0003800000 */
.L_x_4626:
        /* <DEDUP_REMOVED lines=25> */
.L_x_4663:
[----:B-----5:R-:W-:-:S05]  /*22c0*/  HADD2.F32 R125, -RZ, R64.H0_H0 ;  /* 0x20000040ff7d7230 */ /* 0x020fca0000004100 */
[----:B------:R-:W-:Y:S01]  /*22d0*/  FADD.FTZ R114, R125, R114 ;  /* 0x000000727d727221 */ /* 0x000fe20000010000 */
[----:B------:R-:W-:Y:S06]  /*22e0*/  BRA `(.L_x_4664) ;  /* 0x0000000000107947 */ /* 0x000fec0003800000 */
.L_x_4662:
[----:B-----5:R-:W-:Y:S02]  /*22f0*/  HADD2.F32 R125, -RZ, R68.H0_H0 ;  /* 0x20000044ff7d7230 */ /* 0x020fe40000004100 */
[----:B------:R-:W-:-:S03]  /*2300*/  @P2 HADD2.F32 R135, -RZ, R64.H0_H0 ;  /* 0x20000040ff872230 */ /* 0x000fc60000004100 */
[----:B------:R-:W-:-:S04]  /*2310*/  FADD.FTZ R114, R125, R114 ;  /* 0x000000727d727221 */ /* 0x000fc80000010000 */
[----:B------:R-:W-:-:S07]  /*2320*/  @P2 FADD.FTZ R114, R135, R114 ;  /* 0x0000007287722221 */ /* 0x000fce0000010000 */
.L_x_4664:
[----:B------:R-:W-:-:S04]  /*2330*/  F2FP.F16.F32.PACK_AB R125, RZ, R114 ;  /* 0x00000072ff7d723e */ /* 0x000fc800000000ff */
[----:B------:R-:W-:-:S07]  /*2340*/  PRMT R60, R125, 0x7610, R60 ;  /* 0x000076107d3c7816 */ /* 0x000fce000000003c */
.L_x_4665:
[----:B------:R-:W-:Y:S01]  /*2350*/  HADD2.F32 R126, -RZ, R72.H1_H1 ;  /* 0x30000048ff7e7230 */ /* 0x000fe20000004100 */
[----:B------:R-:W-:Y:S06]  /*2360*/  @P3 BRA `(.L_x_4666) ;  /* 0x0000000000203947 */ /* 0x000fec0003800000 */
[----:B------:R-:W-:-:S04]  /*2370*/  ISETP.NE.U32.AND P4, PT, RZ, UR12, PT ;  /* 0x0000000cff007c0c */ /* 0x000fc8000bf85070 */
[----:B------:R-:W-:-:S13]  /*2380*/  ISETP.NE.AND.EX P4, PT, RZ, UR13, PT, P4 ;  /* 0x0000000dff007c0c */ /* 0x000fda000bf85340 */
[----:B------:R-:W-:Y:S05]  /*2390*/  @P4 BRA `(.L_x_4667) ;  /* 0x0000000000084947 */ /* 0x000fea0003800000 */
[----:B------:R-:W-:Y:S05]  /*23a0*/  @P0 BRA `(.L_x_4668) ;  /* 0x0000000000200947 */ /* 0x000fea0003800000 */
[----:B------:R-:W-:Y:S05]  /*23b0*/  BRA `(.L_x_4669) ;  /* 0x0000000000247947 */ /* 0x000fea0003800000 */
.L_x_4667:
[----:B-----5:R-:W-:-:S05]  /*23c0*/  HADD2.F32 R125, -RZ, R64.H1_H1 ;  /* 0x30000040ff7d7230 */ /* 0x020fca0000004100 */
[----:B------:R-:W-:Y:S01]  /*23d0*/  FADD.FTZ R126, R125, R126 ;  /* 0x0000007e7d7e7221 */ /* 0x000fe20000010000 */
[----:B------:R-:W-:Y:S06]  /*23e0*/  BRA `(.L_x_4668) ;  /* 0x0000000000107947 */ /* 0x000fec0003800000 */
.L_x_4666:
[----:B-----5:R-:W-:Y:S02]  /*23f0*/  HADD2.F32 R125, -RZ, R68.H1_H1 ;  /* 0x30000044ff7d7230 */ /* 0x020fe40000004100 */
[----:B------:R-:W-:-:S03]  /*2400*/  @P2 HADD2.F32 R135, -RZ, R64.H1_H1 ;  /* 0x30000040ff872230 */ /* 0x000fc60000004100 */
[----:B------:R-:W-:-:S04]  /*2410*/  FADD.FTZ R126, R125, R126 ;  /* 0x0000007e7d7e7221 */ /* 0x000fc80000010000 */
[----:B------:R-:W-:-:S07]  /*2420*/  @P2 FADD.FTZ R126, R135, R126 ;  /* 0x0000007e877e2221 */ /* 0x000fce0000010000 */
.L_x_4668:
[----:B------:R-:W-:-:S04]  /*2430*/  F2FP.F16.F32.PACK_AB R72, RZ, R126 ;  /* 0x0000007eff48723e */ /* 0x000fc800000000ff */
[----:B------:R-:W-:-:S07]  /*2440*/  PRMT R60, R60, 0x5410, R72 ;  /* 0x000054103c3c7816 */ /* 0x000fce0000000048 */
.L_x_4669:
[----:B------:R-:W-:Y:S01]  /*2450*/  HADD2.F32 R125, -RZ, R73.H0_H0 ;  /* 0x20000049ff7d7230 */ /* 0x000fe20000004100 */
[----:B------:R-:W-:Y:S06]  /*2460*/  @P3 BRA `(.L_x_4670) ;  /* 0x0000000000203947 */ /* 0x000fec0003800000 */
[----:B------:R-:W-:-:S04]  /*2470*/  ISETP.NE.U32.AND P4, PT, RZ, UR12, PT ;  /* 0x0000000cff007c0c */ /* 0x000fc8000bf85070 */
[----:B------:R-:W-:-:S13]  /*2480*/  ISETP.NE.AND.EX P4, PT, RZ, UR13, PT, P4 ;  /* 0x0000000dff007c0c */ /* 0x000fda000bf85340 */
[----:B------:R-:W-:Y:S05]  /*2490*/  @P4 BRA `(.L_x_4671) ;  /* 0x0000000000084947 */ /* 0x000fea0003800000 */
[----:B------:R-:W-:Y:S05]  /*24a0*/  @P0 BRA `(.L_x_4672) ;  /* 0x0000000000200947 */ /* 0x000fea0003800000 */
[----:B------:R-:W-:Y:S05]  /*24b0*/  BRA `(.L_x_4673) ;  /* 0x0000000000247947 */ /* 0x000fea0003800000 */
.L_x_4671:
[----:B-----5:R-:W-:-:S05]  /*24c0*/  HADD2.F32 R72, -RZ, R65.H0_H0 ;  /* 0x20000041ff487230 */ /* 0x020fca0000004100 */
[----:B------:R-:W-:Y:S01]  /*24d0*/  FADD.FTZ R125, R72, R125 ;  /* 0x0000007d487d7221 */ /* 0x000fe20000010000 */
[----:B------:R-:W-:Y:S06]  /*24e0*/  BRA `(.L_x_4672) ;  /* 0x0000000000107947 */ /* 0x000fec0003800000 */
.L_x_4670:
[----:B-----5:R-:W-:Y:S02]  /*24f0*/  HADD2.F32 R72, -RZ, R69.H0_H0 ;  /* 0x20000045ff487230 */ /* 0x020fe40000004100 */
[----:B------:R-:W-:-:S03]  /*2500*/  @P2 HADD2.F32 R134, -RZ, R65.H0_H0 ;  /* 0x20000041ff862230 */ /* 0x000fc60000004100 */
[----:B------:R-:W-:-:S04]  /*2510*/  FADD.FTZ R125, R72, R125 ;  /* 0x0000007d487d7221 */ /* 0x000fc80000010000 */
[----:B------:R-:W-:-:S07]  /*2520*/  @P2 FADD.FTZ R125, R134, R125 ;  /* 0x0000007d867d2221 */ /* 0x000fce0000010000 */
.L_x_4672:
[----:B------:R-:W-:-:S04]  /*2530*/  F2FP.F16.F32.PACK_AB R72, RZ, R125 ;  /* 0x0000007dff48723e */ /* 0x000fc800000000ff */
[----:B------:R-:W-:-:S07]  /*2540*/  PRMT R61, R72, 0x7610, R61 ;  /* 0x00007610483d7816 */ /* 0x000fce000000003d */
.L_x_4673:
[----:B------:R-:W-:Y:S01]  /*2550*/  HADD2.F32 R142, -RZ, R73.H1_H1 ;  /* 0x30000049ff8e7230 */ /* 0x000fe20000004100 */
[----:B------:R-:W-:Y:S06]  /*2560*/  @P3 BRA `(.L_x_4674) ;  /* 0x0000000000203947 */ /* 0x000fec0003800000 */
[----:B------:R-:W-:-:S04]  /*2570*/  ISETP.NE.U32.AND P4, PT, RZ, UR12, PT ;  /* 0x0000000cff007c0c */ /* 0x000fc8000bf85070 */
[----:B------:R-:W-:-:S13]  /*2580*/  ISETP.NE.AND.EX P4, PT, RZ, UR13, PT, P4 ;  /* 0x0000000dff007c0c */ /* 0x000fda000bf85340 */
[----:B------:R-:W-:Y:S05]  /*2590*/  @P4 BRA `(.L_x_4675) ;  /* 0x0000000000084947 */ /* 0x000fea0003800000 */
[----:B------:R-:W-:Y:S05]  /*25a0*/  @P0 BRA `(.L_x_4676) ;  /* 0x0000000000200947 */ /* 0x000fea0003800000 */
[----:B------:R-:W-:Y:S05]  /*25b0*/  BRA `(.L_x_4677) ;  /* 0x0000000000247947 */ /* 0x000fea0003800000 */
.L_x_4675:
[----:B-----5:R-:W-:-:S05]  /*25c0*/  HADD2.F32 R73, -RZ, R65.H1_H1 ;  /* 0x30000041ff497230 */ /* 0x020fca0000004100 */
[----:B------:R-:W-:Y:S01]  /*25d0*/  FADD.FTZ R142, R73, R142 ;  /* 0x0000008e498e7221 */ /* 0x000fe20000010000 */
[----:B------:R-:W-:Y:S06]  /*25e0*/  BRA `(.L_x_4676) ;  /* 0x0000000000107947 */ /* 0x000fec0003800000 */
.L_x_4674:
[----:B-----5:R-:W-:Y:S02]  /*25f0*/  HADD2.F32 R73, -RZ, R69.H1_H1 ;  /* 0x30000045ff497230 */ /* 0x020fe40000004100 */
[----:B------:R-:W-:-:S03]  /*2600*/  @P2 HADD2.F32 R135, -RZ, R65.H1_H1 ;  /* 0x30000041ff872230 */ /* 0x000fc60000004100 */
[----:B------:R-:W-:-:S04]  /*2610*/  FADD.FTZ R142, R73, R142 ;  /* 0x0000008e498e7221 */ /* 0x000fc80000010000 */
[----:B------:R-:W-:-:S07]  /*2620*/  @P2 FADD.FTZ R142, R135, R142 ;  /* 0x0000008e878e2221 */ /* 0x000fce0000010000 */
.L_x_4676:
[----:B------:R-:W-:-:S04]  /*2630*/  F2FP.F16.F32.PACK_AB R72, RZ, R142 ;  /* 0x0000008eff48723e */ /* 0x000fc800000000ff */
[----:B------:R-:W-:-:S07]  /*2640*/  PRMT R61, R61, 0x5410, R72 ;  /* 0x000054103d3d7816 */ /* 0x000fce0000000048 */
.L_x_4677:
[----:B------:R-:W-:Y:S01]  /*2650*/  HADD2.F32 R141, -RZ, R74.H0_H0 ;  /* 0x2000004aff8d7230 */ /* 0x000fe20000004100 */
[----:B------:R-:W-:Y:S06]  /*2660*/  @P3 BRA `(.L_x_4678) ;  /* 0x0000000000203947 */ /* 0x000fec0003800000 */
[----:B------:R-:W-:-:S04]  /*2670*/  ISETP.NE.U32.AND P4, PT, RZ, UR12, PT ;  /* 0x0000000cff007c0c */ /* 0x000fc8000bf85070 */
[----:B------:R-:W-:-:S13]  /*2680*/  ISETP.NE.AND.EX P4, PT, RZ, UR13, PT, P4 ;  /* 0x0000000dff007c0c */ /* 0x000fda000bf85340 */
[----:B------:R-:W-:Y:S05]  /*2690*/  @P4 BRA `(.L_x_4679) ;  /* 0x0000000000084947 */ /* 0x000fea0003800000 */
[----:B------:R-:W-:Y:S05]  /*26a0*/  @P0 BRA `(.L_x_4680) ;  /* 0x0000000000200947 */ /* 0x000fea0003800000 */
[----:B------:R-:W-:Y:S05]  /*26b0*/  BRA `(.L_x_4681) ;  /* 0x0000000000247947 */ /* 0x000fea0003800000 */
.L_x_4679:
[----:B-----5:R-:W-:-:S05]  /*26c0*/  HADD2.F32 R72, -RZ, R66.H0_H0 ;  /* 0x20000042ff487230 */ /* 0x020fca0000004100 */
[----:B------:R-:W-:Y:S01]  /*26d0*/  FADD.FTZ R141, R72, R141 ;  /* 0x0000008d488d7221 */ /* 0x000fe20000010000 */
[----:B------:R-:W-:Y:S06]  /*26e0*/  BRA `(.L_x_4680) ;  /* 0x0000000000107947 */ /* 0x000fec0003800000 */
.L_x_4678:
[----:B-----5:R-:W-:Y:S02]  /*26f0*/  HADD2.F32 R72, -RZ, R70.H0_H0 ;  /* 0x20000046ff487230 */ /* 0x020fe40000004100 */
[----:B------:R-:W-:-:S03]  /*2700*/  @P2 HADD2.F32 R134, -RZ, R66.H0_H0 ;  /* 0x20000042ff862230 */ /* 0x000fc60000004100 */
[----:B------:R-:W-:-:S04]  /*2710*/  FADD.FTZ R141, R72, R141 ;  /* 0x0000008d488d7221 */ /* 0x000fc80000010000 */
[----:B------:R-:W-:-:S07]  /*2720*/  @P2 FADD.FTZ R141, R134, R141 ;  /* 0x0000008d868d2221 */ /* 0x000fce0000010000 */
.L_x_4680:
[----:B------:R-:W-:-:S04]  /*2730*/  F2FP.F16.F32.PACK_AB R72, RZ, R141 ;  /* 0x0000008dff48723e */ /* 0x000fc800000000ff */
[----:B------:R-:W-:-:S07]  /*2740*/  PRMT R62, R72, 0x7610, R62 ;  /* 0x00007610483e7816 */ /* 0x000fce000000003e */
.L_x_4681:
[----:B------:R-:W-:Y:S01]  /*2750*/  HADD2.F32 R156, -RZ, R74.H1_H1 ;  /* 0x3000004aff9c7230 */ /* 0x000fe20000004100 */
[----:B------:R-:W-:Y:S06]  /*2760*/  @P3 BRA `(.L_x_4682) ;  /* 0x0000000000203947 */ /* 0x000fec0003800000 */
[----:B------:R-:W-:-:S04]  /*2770*/  ISETP.NE.U32.AND P4, PT, RZ, UR12, PT ;  /* 0x0000000cff007c0c */ /* 0x000fc8000bf85070 */
[----:B------:R-:W-:-:S13]  /*2780*/  ISETP.NE.AND.EX P4, PT, RZ, UR13, PT, P4 ;  /* 0x0000000dff007c0c */ /* 0x000fda000bf85340 */
[----:B------:R-:W-:Y:S05]  /*2790*/  @P4 BRA `(.L_x_4683) ;  /* 0x0000000000084947 */ /* 0x000fea0003800000 */
[----:B------:R-:W-:Y:S05]  /*27a0*/  @P0 BRA `(.L_x_4684) ;  /* 0x0000000000200947 */ /* 0x000fea0003800000 */
[----:B------:R-:W-:Y:S05]  /*27b0*/  BRA `(.L_x_4685) ;  /* 0x0000000000247947 */ /* 0x000fea0003800000 */
.L_x_4683:
[----:B-----5:R-:W-:-:S05]  /*27c0*/  HADD2.F32 R73, -RZ, R66.H1_H1 ;  /* 0x30000042ff497230 */ /* 0x020fca0000004100 */
[----:B------:R-:W-:Y:S01]  /*27d0*/  FADD.FTZ R156, R73, R156 ;  /* 0x0000009c499c7221 */ /* 0x000fe20000010000 */
[----:B------:R-:W-:Y:S06]  /*27e0*/  BRA `(.L_x_4684) ;  /* 0x0000000000107947 */ /* 0x000fec0003800000 */
.L_x_4682:
[----:B-----5:R-:W-:Y:S02]  /*27f0*/  HADD2.F32 R73, -RZ, R70.H1_H1 ;  /* 0x30000046ff497230 */ /* 0x020fe40000004100 */
[----:B------:R-:W-:-:S03]  /*2800*/  @P2 HADD2.F32 R135, -RZ, R66.H1_H1 ;  /* 0x30000042ff872230 */ /* 0x000fc60000004100 */
[----:B------:R-:W-:-:S04]  /*2810*/  FADD.FTZ R156, R73, R156 ;  /* 0x0000009c499c7221 */ /* 0x000fc80000010000 */
[----:B------:R-:W-:-:S07]  /*2820*/  @P2 FADD.FTZ R156, R135, R156 ;  /* 0x0000009c879c2221 */ /* 0x000fce0000010000 */
.L_x_4684:
[----:B------:R-:W-:-:S04]  /*2830*/  F2FP.F16.F32.PACK_AB R72, RZ, R156 ;  /* 0x0000009cff48723e */ /* 0x000fc800000000ff */
[----:B------:R-:W-:-:S07]  /*2840*/  PRMT R62, R62, 0x5410, R72 ;  /* 0x000054103e3e7816 */ /* 0x000fce0000000048 */
.L_x_4685:
[----:B------:R-:W-:Y:S01]  /*2850*/  HADD2.F32 R155, -RZ, R75.H0_H0 ;  /* 0x2000004bff9b7230 */ /* 0x000fe20000004100 */
[----:B------:R-:W-:Y:S06]  /*2860*/  @P3 BRA `(.L_x_4686) ;  /* 0x0000000000203947 */ /* 0x000fec0003800000 */
[----:B------:R-:W-:-:S04]  /*2870*/  ISETP.NE.U32.AND P4, PT, RZ, UR12, PT ;  /* 0x0000000cff007c0c */ /* 0x000fc8000bf85070 */
[----:B------:R-:W-:-:S13]  /*2880*/  ISETP.NE.AND.EX P4, PT, RZ, UR13, PT, P4 ;  /* 0x0000000dff007c0c */ /* 0x000fda000bf85340 */
[----:B------:R-:W-:Y:S05]  /*2890*/  @P4 BRA `(.L_x_4687) ;  /* 0x0000000000084947 */ /* 0x000fea0003800000 */
[----:B------:R-:W-:Y:S05]  /*28a0*/  @P0 BRA `(.L_x_4688) ;  /* 0x0000000000200947 */ /* 0x000fea0003800000 */
[----:B------:R-:W-:Y:S05]  /*28b0*/  BRA `(.L_x_4689) ;  /* 0x0000000000247947 */ /* 0x000fea0003800000 */
.L_x_4687:
[----:B-----5:R-:W-:-:S05]  /*28c0*/  HADD2.F32 R72, -RZ, R67.H0_H0 ;  /* 0x20000043ff487230 */ /* 0x020fca0000004100 */
[----:B------:R-:W-:Y:S01]  /*28d0*/  FADD.FTZ R155, R72, R155 ;  /* 0x0000009b489b7221 */ /* 0x000fe20000010000 */
[----:B------:R-:W-:Y:S06]  /*28e0*/  BRA `(.L_x_4688) ;  /* 0x0000000000107947 */ /* 0x000fec0003800000 */
.L_x_4686:
[----:B-----5:R-:W-:Y:S02]  /*28f0*/  HADD2.F32 R72, -RZ, R71.H0_H0 ;  /* 0x20000047ff487230 */ /* 0x020fe40000004100 */
[----:B------:R-:W-:-:S03]  /*2900*/  @P2 HADD2.F32 R74, -RZ, R67.H0_H0 ;  /* 0x20000043ff4a2230 */ /* 0x000fc60000004100 */
[----:B------:R-:W-:-:S04]  /*2910*/  FADD.FTZ R155, R72, R155 ;  /* 0x0000009b489b7221 */ /* 0x000fc80000010000 */
[----:B------:R-:W-:-:S07]  /*2920*/  @P2 FADD.FTZ R155, R74, R155 ;  /* 0x0000009b4a9b2221 */ /* 0x000fce0000010000 */
.L_x_4688:
[----:B------:R-:W-:-:S04]  /*2930*/  F2FP.F16.F32.PACK_AB R72, RZ, R155 ;  /* 0x0000009bff48723e */ /* 0x000fc800000000ff */
[----:B------:R-:W-:-:S07]  /*2940*/  PRMT R63, R72, 0x7610, R63 ;  /* 0x00007610483f7816 */ /* 0x000fce000000003f */
.L_x_4689:
[----:B------:R-:W-:Y:S01]  /*2950*/  HADD2.F32 R163, -RZ, R75.H1_H1 ;  /* 0x3000004bffa37230 */ /* 0x000fe20000004100 */
[----:B------:R-:W-:Y:S06]  /*2960*/  @P3 BRA `(.L_x_4690) ;  /* 0x0000000000203947 */ /* 0x000fec0003800000 */
[----:B------:R-:W-:-:S04]  /*2970*/  ISETP.NE.U32.AND P2, PT, RZ, UR12, PT ;  /* 0x0000000cff007c0c */ /* 0x000fc8000bf45070 */
[----:B------:R-:W-:-:S13]  /*2980*/  ISETP.NE.AND.EX P2, PT, RZ, UR13, PT, P2 ;  /* 0x0000000dff007c0c */ /* 0x000fda000bf45320 */
[----:B------:R-:W-:Y:S05]  /*2990*/  @P2 BRA `(.L_x_4691) ;  /* 0x0000000000082947 */ /* 0x000fea0003800000 */
[----:B------:R-:W-:Y:S05]  /*29a0*/  @P0 BRA `(.L_x_4692) ;  /* 0x0000000000200947 */ /* 0x000fea0003800000 */
[----:B------:R-:W-:Y:S05]  /*29b0*/  BRA `(.L_x_4693) ;  /* 0x0000000000247947 */ /* 0x000fea0003800000 */
.L_x_4691:
[----:B-----5:R-:W-:-:S05]  /*29c0*/  HADD2.F32 R72, -RZ, R67.H1_H1 ;  /* 0x30000043ff487230 */ /* 0x020fca0000004100 */
[----:B------:R-:W-:Y:S01]  /*29d0*/  FADD.FTZ R163, R72, R163 ;  /* 0x000000a348a37221 */ /* 0x000fe20000010000 */
[----:B------:R-:W-:Y:S06]  /*29e0*/  BRA `(.L_x_4692) ;  /* 0x0000000000107947 */ /* 0x000fec0003800000 */
.L_x_4690:
[----:B-----5:R-:W-:Y:S02]  /*29f0*/  HADD2.F32 R72, -RZ, R71.H1_H1 ;  /* 0x30000047ff487230 */ /* 0x020fe40000004100 */
[----:B------:R-:W-:-:S03]  /*2a00*/  @P2 HADD2.F32 R74, -RZ, R67.H1_H1 ;  /* 0x30000043ff4a2230 */ /* 0x000fc60000004100 */
[----:B------:R-:W-:-:S04]  /*2a10*/  FADD.FTZ R163, R72, R163 ;  /* 0x000000a348a37221 */ /* 0x000fc80000010000 */
[----:B------:R-:W-:-:S07]  /*2a20*/  @P2 FADD.FTZ R163, R74, R163 ;  /* 0x000000a34aa32221 */ /* 0x000fce0000010000 */
.L_x_4692:
[----:B------:R-:W-:-:S04]  /*2a30*/  F2FP.F16.F32.PACK_AB R72, RZ, R163 ;  /* 0x000000a3ff48723e */ /* 0x000fc800000000ff */
[----:B------:R-:W-:-:S07]  /*2a40*/  PRMT R63, R63, 0x5410, R72 ;  /* 0x000054103f3f7816 */ /* 0x000fce0000000048 */
.L_x_4693:
[----:B------:R-:W0:Y:S02]  /*2a50*/  @P0 LDC.64 R72, c[0x0][0x238] ;  /* 0x00008e00ff480b82 */ /* 0x000e240000000a00 */
[----:B0-----:R-:W-:-:S04]  /*2a60*/  @P0 LEA R72, P2, R171, R72, 0x4 ;  /* 0x00000048ab480211 */ /* 0x001fc800078420ff */
[C---:B------:R-:W-:Y:S02]  /*2a70*/  @P0 LEA.HI.X R73, R171.reuse, R73, RZ, 0x4, P2 ;  /* 0x00000049ab490211 */ /* 0x040fe400010f24ff */
[----:B------:R-:W-:-:S03]  /*2a80*/  IADD3 R171, R171, 0x20, RZ ;  /* 0x00000020abab7810 */ /* 0x000fc60007ffe0ff */
[----:B------:R2:W-:Y:S04]  /*2a90*/  @P0 STG.E.128 desc[UR4][R72.64], R60 ;  /* 0x0000003c48000986 */ /* 0x0005e8000c101d04 */
.L_x_4661:
[----:B------:R-:W-:Y:S05]  /*2aa0*/  BSYNC B0 ;  /* 0x0000000000007941 */ /* 0x000fea0003800000 */
.L_x_4660:
        /* <DEDUP_REMOVED lines=25> */
.L_x_4697:
[----:B-----5:R-:W-:-:S05]  /*2c40*/  HADD2.F32 R123, -RZ, R64.H0_H0 ;  /* 0x20000040ff7b7230 */ /* 0x020fca0000004100 */
[----:B------:R-:W-:Y:S01]  /*2c50*/  FADD.FTZ R118, R123, R118 ;  /* 0x000000767b767221 */ /* 0x000fe20000010000 */
[----:B------:R-:W-:Y:S06]  /*2c60*/  BRA `(.L_x_4698) ;  /* 0x0000000000107947 */ /* 0x000fec0003800000 */
.L_x_4696:
[----:B-----5:R-:W-:Y:S02]  /*2c70*/  HADD2.F32 R123, -RZ, R68.H0_H0 ;  /* 0x20000044ff7b7230 */ /* 0x020fe40000004100 */
[----:B------:R-:W-:-:S03]  /*2c80*/  @P2 HADD2.F32 R135, -RZ, R64.H0_H0 ;  /* 0x20000040ff872230 */ /* 0x000fc60000004100 */
[----:B------:R-:W-:-:S04]  /*2c90*/  FADD.FTZ R118, R123, R118 ;  /* 0x000000767b767221 */ /* 0x000fc80000010000 */
[----:B------:R-:W-:-:S07]  /*2ca0*/  @P2 FADD.FTZ R118, R135, R118 ;  /* 0x0000007687762221 */ /* 0x000fce0000010000 */
.L_x_4698:
[----:B------:R-:W-:-:S04]  /*2cb0*/  F2FP.F16.F32.PACK_AB R123, RZ, R118 ;  /* 0x00000076ff7b723e */ /* 0x000fc800000000ff */
[----:B------:R-:W-:-:S07]  /*2cc0*/  PRMT R60, R123, 0x7610, R60 ;  /* 0x000076107b3c7816 */ /* 0x000fce000000003c */
.L_x_4699:
[----:B------:R-:W-:Y:S01]  /*2cd0*/  HADD2.F32 R124, -RZ, R72.H1_H1 ;  /* 0x30000048ff7c7230 */ /* 0x000fe20000004100 */
[----:B------:R-:W-:Y:S06]  /*2ce0*/  @P3 BRA `(.L_x_4700) ;  /* 0x0000000000203947 */ /* 0x000fec0003800000 */
[----:B------:R-:W-:-:S04]  /*2cf0*/  ISETP.NE.U32.AND P4, PT, RZ, UR12, PT ;  /* 0x0000000cff007c0c */ /* 0x000fc8000bf85070 */
[----:B------:R-:W-:-:S13]  /*2d00*/  ISETP.NE.AND.EX P4, PT, RZ, UR13, PT, P4 ;  /* 0x0000000dff007c0c */ /* 0x000fda000bf85340 */
[----:B------:R-:W-:Y:S05]  /*2d10*/  @P4 BRA `(.L_x_4701) ;  /* 0x0000000000084947 */ /* 0x000fea0003800000 */
[----:B------:R-:W-:Y:S05]  /*2d20*/  @P0 BRA `(.L_x_4702) ;  /* 0x0000000000200947 */ /* 0x000fea0003800000 */
[----:B------:R-:W-:Y:S05]  /*2d30*/  BRA `(.L_x_4703) ;  /* 0x0000000000247947 */ /* 0x000fea0003800000 */
.L_x_4701:
[----:B-----5:R-:W-:-:S05]  /*2d40*/  HADD2.F32 R123, -RZ, R64.H1_H1 ;  /* 0x30000040ff7b7230 */ /* 0x020fca0000004100 */
[----:B------:R-:W-:Y:S01]  /*2d50*/  FADD.FTZ R124, R123, R124 ;  /* 0x0000007c7b7c7221 */ /* 0x000fe20000010000 */
[----:B------:R-:W-:Y:S06]  /*2d60*/  BRA `(.L_x_4702) ;  /* 0x0000000000107947 */ /* 0x000fec0003800000 */
.L_x_4700:
[----:B-----5:R-:W-:Y:S02]  /*2d70*/  HADD2.F32 R123, -RZ, R68.H1_H1 ;  /* 0x30000044ff7b7230 */ /* 0x020fe40000004100 */
[----:B------:R-:W-:-:S03]  /*2d80*/  @P2 HADD2.F32 R135, -RZ, R64.H1_H1 ;  /* 0x30000040ff872230 */ /* 0x000fc60000004100 */
[----:B------:R-:W-:-:S04]  /*2d90*/  FADD.FTZ R124, R123, R124 ;  /* 0x0000007c7b7c7221 */ /* 0x000fc80000010000 */
[----:B------:R-:W-:-:S07]  /*2da0*/  @P2 FADD.FTZ R124, R135, R124 ;  /* 0x0000007c877c2221 */ /* 0x000fce0000010000 */
.L_x_4702:
[----:B------:R-:W-:-:S04]  /*2db0*/  F2FP.F16.F32.PACK_AB R72, RZ, R124 ;  /* 0x0000007cff48723e */ /* 0x000fc800000000ff */
[----:B------:R-:W-:-:S07]  /*2dc0*/  PRMT R60, R60, 0x5410, R72 ;  /* 0x000054103c3c7816 */ /* 0x000fce0000000048 */
.L_x_4703:
[----:B------:R-:W-:Y:S01]  /*2dd0*/  HADD2.F32 R123, -RZ, R73.H0_H0 ;  /* 0x20000049ff7b7230 */ /* 0x000fe20000004100 */
[----:B------:R-:W-:Y:S06]  /*2de0*/  @P3 BRA `(.L_x_4704) ;  /* 0x0000000000203947 */ /* 0x000fec0003800000 */
[----:B------:R-:W-:-:S04]  /*2df0*/  ISETP.NE.U32.AND P4, PT, RZ, UR12, PT ;  /* 0x0000000cff007c0c */ /* 0x000fc8000bf85070 */
[----:B------:R-:W-:-:S13]  /*2e00*/  ISETP.NE.AND.EX P4, PT, RZ, UR13, PT, P4 ;  /* 0x0000000dff007c0c */ /* 0x000fda000bf85340 */
[----:B------:R-:W-:Y:S05]  /*2e10*/  @P4 BRA `(.L_x_4705) ;  /* 0x0000000000084947 */ /* 0x000fea0003800000 */
[----:B------:R-:W-:Y:S05]  /*2e20*/  @P0 BRA `(.L_x_4706) ;  /* 0x0000000000200947 */ /* 0x000fea0003800000 */
[----:B------:R-:W-:Y:S05]  /*2e30*/  BRA `(.L_x_4707) ;  /* 0x0000000000247947 */ /* 0x000fea0003800000 */
.L_x_4705:
[----:B-----5:R-:W-:-:S05]  /*2e40*/  HADD2.F32 R72, -RZ, R65.H0_H0 ;  /* 0x20000041ff487230 */ /* 0x020fca0000004100 */
[----:B------:R-:W-:Y:S01]  /*2e50*/  FADD.FTZ R123, R72, R123 ;  /* 0x0000007b487b7221 */ /* 0x000fe20000010000 */
[----:B------:R-:W-:Y:S06]  /*2e60*/  BRA `(.L_x_4706) ;  /* 0x0000000000107947 */ /* 0x000fec0003800000 */
.L_x_4704:
[----:B-----5:R-:W-:Y:S02]  /*2e70*/  HADD2.F32 R72, -RZ, R69.H0_H0 ;  /* 0x20000045ff487230 */ /* 0x020fe40000004100 */
[----:B------:R-:W-:-:S03]  /*2e80*/  @P2 HADD2.F32 R134, -RZ, R65.H0_H0 ;  /* 0x20000041ff862230 */ /* 0x000fc60000004100 */
[----:B------:R-:W-:-:S04]  /*2e90*/  FADD.FTZ R123, R72, R123 ;  /* 0x0000007b487b7221 */ /* 0x000fc80000010000 */
[----:B------:R-:W-:-:S07]  /*2ea0*/  @P2 FADD.FTZ R123, R134, R123 ;  /* 0x0000007b867b2221 */ /* 0x000fce0000010000 */
.L_x_4706:
[----:B------:R-:W-:-:S04]  /*2eb0*/  F2FP.F16.F32.PACK_AB R72, RZ, R123 ;  /* 0x0000007bff48723e */ /* 0x000fc800000000ff */
[----:B------:R-:W-:-:S07]  /*2ec0*/  PRMT R61, R72, 0x7610, R61 ;  /* 0x00007610483d7816 */ /* 0x000fce000000003d */
.L_x_4707:
[----:B------:R-:W-:Y:S01]  /*2ed0*/  HADD2.F32 R140, -RZ, R73.H1_H1 ;  /* 0x30000049ff8c7230 */ /* 0x000fe20000004100 */
[----:B------:R-:W-:Y:S06]  /*2ee0*/  @P3 BRA `(.L_x_4708) ;  /* 0x0000000000203947 */ /* 0x000fec0003800000 */
[----:B------:R-:W-:-:S04]  /*2ef0*/  ISETP.NE.U32.AND P4, PT, RZ, UR12, PT ;  /* 0x0000000cff007c0c */ /* 0x000fc8000bf85070 */
[----:B------:R-:W-:-:S13]  /*2f00*/  ISETP.NE.AND.EX P4, PT, RZ, UR13, PT, P4 ;  /* 0x0000000dff007c0c */ /* 0x000fda000bf85340 */
[----:B------:R-:W-:Y:S05]  /*2f10*/  @P4 BRA `(.L_x_4709) ;  /* 0x0000000000084947 */ /* 0x000fea0003800000 */
[----:B------:R-:W-:Y:S05]  /*2f20*/  @P0 BRA `(.L_x_4710) ;  /* 0x0000000000200947 */ /* 0x000fea0003800000 */
[----:B------:R-:W-:Y:S05]  /*2f30*/  BRA `(.L_x_4711) ;  /* 0x0000000000247947 */ /* 0x000fea0003800000 */
.L_x_4709:
[----:B-----5:R-:W-:-:S05]  /*2f40*/  HADD2.F32 R73, -RZ, R65.H1_H1 ;  /* 0x30000041ff497230 */ /* 0x020fca0000004100 */
[----:B------:R-:W-:Y:S01]  /*2f50*/  FADD.FTZ R140, R73, R140 ;  /* 0x0000008c498c7221 */ /* 0x000fe20000010000 */
[----:B------:R-:W-:Y:S06]  /*2f60*/  BRA `(.L_x_4710) ;  /* 0x0000000000107947 */ /* 0x000fec0003800000 */
.L_x_4708:
[----:B-----5:R-:W-:Y:S02]  /*2f70*/  HADD2.F32 R73, -RZ, R69.H1_H1 ;  /* 0x30000045ff497230 */ /* 0x020fe40000004100 */
[----:B------:R-:W-:-:S03]  /*2f80*/  @P2 HADD2.F32 R135, -RZ, R65.H1_H1 ;  /* 0x30000041ff872230 */ /* 0x000fc60000004100 */
[----:B------:R-:W-:-:S04]  /*2f90*/  FADD.FTZ R140, R73, R140 ;  /* 0x0000008c498c7221 */ /* 0x000fc80000010000 */
[----:B------:R-:W-:-:S07]  /*2fa0*/  @P2 FADD.FTZ R140, R135, R140 ;  /* 0x0000008c878c2221 */ /* 0x000fce0000010000 */
.L_x_4710:
[----:B------:R-:W-:-:S04]  /*2fb0*/  F2FP.F16.F32.PACK_AB R72, RZ, R140 ;  /* 0x0000008cff48723e */ /* 0x000fc800000000ff */
[----:B------:R-:W-:-:S07]  /*2fc0*/  PRMT R61, R61, 0x5410, R72 ;  /* 0x000054103d3d7816 */ /* 0x000fce0000000048 */
.L_x_4711:
[----:B------:R-:W-:Y:S01]  /*2fd0*/  HADD2.F32 R139, -RZ, R74.H0_H0 ;  /* 0x2000004aff8b7230 */ /* 0x000fe20000004100 */
[----:B------:R-:W-:Y:S06]  /*2fe0*/  @P3 BRA `(.L_x_4712) ;  /* 0x0000000000203947 */ /* 0x000fec0003800000 */
[----:B------:R-:W-:-:S04]  /*2ff0*/  ISETP.NE.U32.AND P4, PT, RZ, UR12, PT ;  /* 0x0000000cff007c0c */ /* 0x000fc8000bf85070 */
[----:B------:R-:W-:-:S13]  /*3000*/  ISETP.NE.AND.EX P4, PT, RZ, UR13, PT, P4 ;  /* 0x0000000dff007c0c */ /* 0x000fda000bf85340 */
[----:B------:R-:W-:Y:S05]  /*3010*/  @P4 BRA `(.L_x_4713) ;  /* 0x0000000000084947 */ /* 0x000fea0003800000 */
[----:B------:R-:W-:Y:S05]  /*3020*/  @P0 BRA `(.L_x_4714) ;  /* 0x0000000000200947 */ /* 0x000fea0003800000 */
[----:B------:R-:W-:Y:S05]  /*3030*/  BRA `(.L_x_4715) ;  /* 0x0000000000247947 */ /* 0x000fea0003800000 */
.L_x_4713:
[----:B-----5:R-:W-:-:S05]  /*3040*/  HADD2.F32 R72, -RZ, R66.H0_H0 ;  /* 0x20000042ff487230 */ /* 0x020fca0000004100 */
[----:B------:R-:W-:Y:S01]  /*3050*/  FADD.FTZ R139, R72, R139 ;  /* 0x0000008b488b7221 */ /* 0x000fe20000010000 */
[----:B------:R-:W-:Y:S06]  /*3060*/  BRA `(.L_x_4714) ;  /* 0x0000000000107947 */ /* 0x000fec0003800000 */
.L_x_4712:
[----:B-----5:R-:W-:Y:S02]  /*3070*/  HADD2.F32 R72, -RZ, R70.H0_H0 ;  /* 0x20000046ff487230 */ /* 0x020fe40000004100 */
[----:B------:R-:W-:-:S03]  /*3080*/  @P2 HADD2.F32 R134, -RZ, R66.H0_H0 ;  /* 0x20000042ff862230 */ /* 0x000fc60000004100 */
[----:B------:R-:W-:-:S04]  /*3090*/  FADD.FTZ R139, R72, R139 ;  /* 0x0000008b488b7221 */ /* 0x000fc80000010000 */
[----:B------:R-:W-:-:S07]  /*30a0*/  @P2 FADD.FTZ R139, R134, R139 ;  /* 0x0000008b868b2221 */ /* 0x000fce0000010000 */
.L_x_4714:
[----:B------:R-:W-:-:S04]  /*30b0*/  F2FP.F16.F32.PACK_AB R72, RZ, R139 ;  /* 0x0000008bff48723e */ /* 0x000fc800000000ff */
[----:B------:R-:W-:-:S07]  /*30c0*/  PRMT R62, R72, 0x7610, R62 ;  /* 0x00007610483e7816 */ /* 0x000fce000000003e */
.L_x_4715:
[----:B------:R-:W-:Y:S01]  /*30d0*/  HADD2.F32 R154, -RZ, R74.H1_H1 ;  /* 0x3000004aff9a7230 */ /* 0x000fe20000004100 */
[----:B------:R-:W-:Y:S06]  /*30e0*/  @P3 BRA `(.L_x_4716) ;  /* 0x0000000000203947 */ /* 0x000fec0003800000 */
[----:B------:R-:W-:-:S04]  /*30f0*/  ISETP.NE.U32.AND P4, PT, RZ, UR12, PT ;  /* 0x0000000cff007c0c */ /* 0x000fc8000bf85070 */
[----:B------:R-:W-:-:S13]  /*3100*/  ISETP.NE.AND.EX P4, PT, RZ, UR13, PT, P4 ;  /* 0x0000000dff007c0c */ /* 0x000fda000bf85340 */
[----:B------:R-:W-:Y:S05]  /*3110*/  @P4 BRA `(.L_x_4717) ;  /* 0x0000000000084947 */ /* 0x000fea0003800000 */
[----:B------:R-:W-:Y:S05]  /*3120*/  @P0 BRA `(.L_x_4718) ;  /* 0x0000000000200947 */ /* 0x000fea0003800000 */
[----:B------:R-:W-:Y:S05]  /*3130*/  BRA `(.L_x_4719) ;  /* 0x0000000000247947 */ /* 0x000fea0003800000 */
.L_x_4717:
[----:B-----5:R-:W-:-:S05]  /*3140*/  HADD2.F32 R73, -RZ, R66.H1_H1 ;  /* 0x30000042ff497230 */ /* 0x020fca0000004100 */
[----:B------:R-:W-:Y:S01]  /*3150*/  FADD.FTZ R154, R73, R154 ;  /* 0x0000009a499a7221 */ /* 0x000fe20000010000 */
[----:B------:R-:W-:Y:S06]  /*3160*/  BRA `(.L_x_4718) ;  /* 0x0000000000107947 */ /* 0x000fec0003800000 */
.L_x_4716:
[----:B-----5:R-:W-:Y:S02]  /*3170*/  HADD2.F32 R73, -RZ, R70.H1_H1 ;  /* 0x30000046ff497230 */ /* 0x020fe40000004100 */
[----:B------:R-:W-:-:S03]  /*3180*/  @P2 HADD2.F32 R135, -RZ, R66.H1_H1 ;  /* 0x30000042ff872230 */ /* 0x000fc60000004100 */
[----:B------:R-:W-:-:S04]  /*3190*/  FADD.FTZ R154, R73, R154 ;  /* 0x0000009a499a7221 */ /* 0x000fc80000010000 */
[----:B------:R-:W-:-:S07]  /*31a0*/  @P2 FADD.FTZ R154, R135, R154 ;  /* 0x0000009a879a2221 */ /* 0x000fce0000010000 */
.L_x_4718:
[----:B------:R-:W-:-:S04]  /*31b0*/  F2FP.F16.F32.PACK_AB R72, RZ, R154 ;  /* 0x0000009aff48723e */ /* 0x000fc800000000ff */
[----:B------:R-:W-:-:S07]  /*31c0*/  PRMT R62, R62, 0x5410, R72 ;  /* 0x000054103e3e7816 */ /* 0x000fce0000000048 */
.L_x_4719:
[----:B------:R-:W-:Y:S01]  /*31d0*/  HADD2.F32 R153, -RZ, R75.H0_H0 ;  /* 0x2000004bff997230 */ /* 0x000fe20000004100 */
[----:B------:R-:W-:Y:S06]  /*31e0*/  @P3 BRA `(.L_x_4720) ;  /* 0x0000000000203947 */ /* 0x000fec0003800000 */
[----:B------:R-:W-:-:S04]  /*31f0*/  ISETP.NE.U32.AND P4, PT, RZ, UR12, PT ;  /* 0x0000000cff007c0c */ /* 0x000fc8000bf85070 */
[----:B------:R-:W-:-:S13]  /*3200*/  ISETP.NE.AND.EX P4, PT, RZ, UR13, PT, P4 ;  /* 0x0000000dff007c0c */ /* 0x000fda000bf85340 */
[----:B------:R-:W-:Y:S05]  /*3210*/  @P4 BRA `(.L_x_4721) ;  /* 0x0000000000084947 */ /* 0x000fea0003800000 */
[----:B------:R-:W-:Y:S05]  /*3220*/  @P0 BRA `(.L_x_4722) ;  /* 0x0000000000200947 */ /* 0x000fea0003800000 */
[----:B------:R-:W-:Y:S05]  /*3230*/  BRA `(.L_x_4723) ;  /* 0x0000000000247947 */ /* 0x000fea0003800000 */
.L_x_4721:
[----:B-----5:R-:W-:-:S05]  /*3240*/  HADD2.F32 R72, -RZ, R67.H0_H0 ;  /* 0x20000043ff487230 */ /* 0x020fca0000004100 */
[----:B------:R-:W-:Y:S01]  /*3250*/  FADD.FTZ R153, R72, R153 ;  /* 0x0000009948997221 */ /* 0x000fe20000010000 */
[----:B------:R-:W-:Y:S06]  /*3260*/  BRA `(.L_x_4722) ;  /* 0x0000000000107947 */ /* 0x000fec0003800000 */
.L_x_4720:
[----:B-----5:R-:W-:Y:S02]  /*3270*/  HADD2.F32 R72, -RZ, R71.H0_H0 ;  /* 0x20000047ff487230 */ /* 0x020fe40000004100 */
[----:B------:R-:W-:-:S03]  /*3280*/  @P2 HADD2.F32 R74, -RZ, R67.H0_H0 ;  /* 0x20000043ff4a2230 */ /* 0x000fc60000004100 */
[----:B------:R-:W-:-:S04]  /*3290*/  FADD.FTZ R153, R72, R153 ;  /* 0x0000009948997221 */ /* 0x000fc80000010000 */
[----:B------:R-:W-:-:S07]  /*32a0*/  @P2 FADD.FTZ R153, R74, R153 ;  /* 0x000000994a992221 */ /* 0x000fce0000010000 */
.L_x_4722:
[----:B------:R-:W-:-:S04]  /*32b0*/  F2FP.F16.F32.PACK_AB R72, RZ, R153 ;  /* 0x00000099ff48723e */ /* 0x000fc800000000ff */
[----:B------:R-:W-:-:S07]  /*32c0*/  PRMT R63, R72, 0x7610, R63 ;  /* 0x00007610483f7816 */ /* 0x000fce000000003f */
.L_x_4723:
[----:B------:R-:W-:Y:S01]  /*32d0*/  HADD2.F32 R164, -RZ, R75.H1_H1 ;  /* 0x3000004bffa47230 */ /* 0x000fe20000004100 */
[----:B------:R-:W-:Y:S06]  /*32e0*/  @P3 BRA `(.L_x_4724) ;  /* 0x0000000000203947 */ /* 0x000fec0003800000 */
[----:B------:R-:W-:-:S04]  /*32f0*/  ISETP.NE.U32.AND P2, PT, RZ, UR12, PT ;  /* 0x0000000cff007c0c */ /* 0x000fc8000bf45070 */
[----:B------:R-:W-:-:S13]  /*3300*/  ISETP.NE.AND.EX P2, PT, RZ, UR13, PT, P2 ;  /* 0x0000000dff007c0c */ /* 0x000fda000bf45320 */
[----:B------:R-:W-:Y:S05]  /*3310*/  @P2 BRA `(.L_x_4725) ;  /* 0x0000000000082947 */ /* 0x000fea0003800000 */
[----:B------:R-:W-:Y:S05]  /*3320*/  @P0 BRA `(.L_x_4726) ;  /* 0x0000000000200947 */ /* 0x000fea0003800000 */
[----:B------:R-:W-:Y:S05]  /*3330*/  BRA `(.L_x_4727) ;  /* 0x0000000000247947 */ /* 0x000fea0003800000 */
.L_x_4725:
[----:B-----5:R-:W-:-:S05]  /*3340*/  HADD2.F32 R73, -RZ, R67.H1_H1 ;  /* 0x30000043ff497230 */ /* 0x020fca0000004100 */
[----:B------:R-:W-:Y:S01]  /*3350*/  FADD.FTZ R164, R73, R164 ;  /* 0x000000a449a47221 */ /* 0x000fe20000010000 */
[----:B------:R-:W-:Y:S06]  /*3360*/  BRA `(.L_x_4726) ;  /* 0x0000000000107947 */ /* 0x000fec0003800000 */
.L_x_4724:
[----:B-----5:R-:W-:Y:S02]  /*3370*/  HADD2.F32 R73, -RZ, R71.H1_H1 ;  /* 0x30000047ff497230 */ /* 0x020fe40000004100 */
[----:B------:R-:W-:-:S03]  /*3380*/  @P2 HADD2.F32 R75, -RZ, R67.H1_H1 ;  /* 0x30000043ff4b2230 */ /* 0x000fc60000004100 */
[----:B------:R-:W-:-:S04]  /*3390*/  FADD.FTZ R164, R73, R164 ;  /* 0x000000a449a47221 */ /* 0x000fc80000010000 */
[----:B------:R-:W-:-:S07]  /*33a0*/  @P2 FADD.FTZ R164, R75, R164 ;  /* 0x000000a44ba42221 */ /* 0x000fce0000010000 */
.L_x_4726:
[----:B------:R-:W-:-:S04]  /*33b0*/  F2FP.F16.F32.PACK_AB R72, RZ, R164 ;  /* 0x000000a4ff48723e */ /* 0x000fc800000000ff */
[----:B------:R-:W-:-:S07]  /*33c0*/  PRMT R63, R63, 0x5410, R72 ;  /* 0x000054103f3f7816 */ /* 0x000fce0000000048 */
.L_x_4727:
[----:B------:R-:W0:Y:S02]  /*33d0*/  @P0 LDC.64 R72, c[0x0][0x238] ;  /* 0x00008e00ff480b82 */ /* 0x000e240000000a00 */
[----:B0-----:R-:W-:-:S04]  /*33e0*/  @P0 LEA R72, P2, R171, R72, 0x4 ;  /* 0x00000048ab480211 */ /* 0x001fc800078420ff */
[C---:B------:R-:W-:Y:S02]  /*33f0*/  @P0 LEA.HI.X R73, R171.reuse, R73, RZ, 0x4, P2 ;  /* 0x00000049ab490211 */ /* 0x040fe400010f24ff */
[----:B------:R-:W-:-:S03]  /*3400*/  IADD3 R171, R171, 0x20, RZ ;  /* 0x00000020abab7810 */ /* 0x000fc60007ffe0ff */
[----:B------:R3:W-:Y:S04]  /*3410*/  @P0 STG.E.128 desc[UR4][R72.64], R60 ;  /* 0x0000003c48000986 */ /* 0x0007e8000c101d04 */
.L_x_4695:
[----:B------:R-:W-:Y:S05]  /*3420*/  BSYNC B0 ;  /* 0x0000000000007941 */ /* 0x000fea0003800000 */
.L_x_4694:
        /* <DEDUP_REMOVED lines=25> */
.L_x_4731:
[----:B-----5:R-:W-:-:S05]  /*35c0*/  HADD2.F32 R131, -RZ, R64.H0_H0 ;  /* 0x20000040ff837230 */ /* 0x020fca0000004100 */
[----:B------:R-:W-:Y:S01]  /*35d0*/  FADD.FTZ R120, R131, R120 ;  /* 0x0000007883787221 */ /* 0x000fe20000010000 */
[----:B------:R-:W-:Y:S06]  /*35e0*/  BRA `(.L_x_4732) ;  /* 0x0000000000107947 */ /* 0x000fec0003800000 */
.L_x_4730:
[----:B-----5:R-:W-:Y:S02]  /*35f0*/  HADD2.F32 R131, -RZ, R68.H0_H0 ;  /* 0x20000044ff837230 */ /* 0x020fe40000004100 */
[----:B------:R-:W-:-:S03]  /*3600*/  @P2 HADD2.F32 R135, -RZ, R64.H0_H0 ;  /* 0x20000040ff872230 */ /* 0x000fc60000004100 */
[----:B------:R-:W-:-:S04]  /*3610*/  FADD.FTZ R120, R131, R120 ;  /* 0x0000007883787221 */ /* 0x000fc80000010000 */
[----:B------:R-:W-:-:S07]  /*3620*/  @P2 FADD.FTZ R120, R135, R120 ;  /* 0x0000007887782221 */ /* 0x000fce0000010000 */
.L_x_4732:
[----:B------:R-:W-:-:S04]  /*3630*/  F2FP.F16.F32.PACK_AB R131, RZ, R120 ;  /* 0x00000078ff83723e */ /* 0x000fc800000000ff */
[----:B------:R-:W-:-:S07]  /*3640*/  PRMT R60, R131, 0x7610, R60 ;  /* 0x00007610833c7816 */ /* 0x000fce000000003c */
.L_x_4733:
[----:B------:R-:W-:Y:S01]  /*3650*/  HADD2.F32 R131, -RZ, R72.H1_H1 ;  /* 0x30000048ff837230 */ /* 0x000fe20000004100 */
[----:B------:R-:W-:Y:S06]  /*3660*/  @P3 BRA `(.L_x_4734) ;  /* 0x0000000000203947 */ /* 0x000fec0003800000 */
[----:B------:R-:W-:-:S04]  /*3670*/  ISETP.NE.U32.AND P4, PT, RZ, UR12, PT ;  /* 0x0000000cff007c0c */ /* 0x000fc8000bf85070 */
[----:B------:R-:W-:-:S13]  /*3680*/  ISETP.NE.AND.EX P4, PT, RZ, UR13, PT, P4 ;  /* 0x0000000dff007c0c */ /* 0x000fda000bf85340 */
[----:B------:R-:W-:Y:S05]  /*3690*/  @P4 BRA `(.L_x_4735) ;  /* 0x0000000000084947 */ /* 0x000fea0003800000 */
[----:B------:R-:W-:Y:S05]  /*36a0*/  @P0 BRA `(.L_x_4736) ;  /* 0x0000000000200947 */ /* 0x000fea0003800000 */
[----:B------:R-:W-:Y:S05]  /*36b0*/  BRA `(.L_x_4737) ;  /* 0x0000000000247947 */ /* 0x000fea0003800000 */
.L_x_4735:
[----:B-----5:R-:W-:-:S05]  /*36c0*/  HADD2.F32 R72, -RZ, R64.H1_H1 ;  /* 0x30000040ff487230 */ /* 0x020fca0000004100 */
[----:B------:R-:W-:Y:S01]  /*36d0*/  FADD.FTZ R131, R72, R131 ;  /* 0x0000008348837221 */ /* 0x000fe20000010000 */
[----:B------:R-:W-:Y:S06]  /*36e0*/  BRA `(.L_x_4736) ;  /* 0x0000000000107947 */ /* 0x000fec0003800000 */
.L_x_4734:
[----:B-----5:R-:W-:Y:S02]  /*36f0*/  HADD2.F32 R72, -RZ, R68.H1_H1 ;  /* 0x30000044ff487230 */ /* 0x020fe40000004100 */
[----:B------:R-:W-:-:S03]  /*3700*/  @P2 HADD2.F32 R132, -RZ, R64.H1_H1 ;  /* 0x30000040ff842230 */ /* 0x000fc60000004100 */
[----:B------:R-:W-:-:S04]  /*3710*/  FADD.FTZ R131, R72, R131 ;  /* 0x0000008348837221 */ /* 0x000fc80000010000 */
[----:B------:R-:W-:-:S07]  /*3720*/  @P2 FADD.FTZ R131, R132, R131 ;  /* 0x0000008384832221 */ /* 0x000fce0000010000 */
.L_x_4736:
[----:B------:R-:W-:-:S04]  /*3730*/  F2FP.F16.F32.PACK_AB R72, RZ, R131 ;  /* 0x00000083ff48723e */ /* 0x000fc800000000ff */
[----:B------:R-:W-:-:S07]  /*3740*/  PRMT R60, R60, 0x5410, R72 ;  /* 0x000054103c3c7816 */ /* 0x000fce0000000048 */
.L_x_4737:
[----:B------:R-:W-:Y:S01]  /*3750*/  HADD2.F32 R132, -RZ, R73.H0_H0 ;  /* 0x20000049ff847230 */ /* 0x000fe20000004100 */
[----:B------:R-:W-:Y:S06]  /*3760*/  @P3 BRA `(.L_x_4738) ;  /* 0x0000000000203947 */ /* 0x000fec0003800000 */
[----:B------:R-:W-:-:S04]  /*3770*/  ISETP.NE.U32.AND P4, PT, RZ, UR12, PT ;  /* 0x0000000cff007c0c */ /* 0x000fc8000bf85070 */
[----:B------:R-:W-:-:S13]  /*3780*/  ISETP.NE.AND.EX P4, PT, RZ, UR13, PT, P4 ;  /* 0x0000000dff007c0c */ /* 0x000fda000bf85340 */
[----:B------:R-:W-:Y:S05]  /*3790*/  @P4 BRA `(.L_x_4739) ;  /* 0x0000000000084947 */ /* 0x000fea0003800000 */
[----:B------:R-:W-:Y:S05]  /*37a0*/  @P0 BRA `(.L_x_4740) ;  /* 0x0000000000200947 */ /* 0x000fea0003800000 */
[----:B------:R-:W-:Y:S05]  /*37b0*/  BRA `(.L_x_4741) ;  /* 0x0000000000247947 */ /* 0x000fea0003800000 */
.L_x_4739:
[----:B-----5:R-:W-:-:S05]  /*37c0*/  HADD2.F32 R135, -RZ, R65.H0_H0 ;  /* 0x20000041ff877230 */ /* 0x020fca0000004100 */
[----:B------:R-:W-:Y:S01]  /*37d0*/  FADD.FTZ R132, R135, R132 ;  /* 0x0000008487847221 */ /* 0x000fe20000010000 */
[----:B------:R-:W-:Y:S06]  /*37e0*/  BRA `(.L_x_4740) ;  /* 0x0000000000107947 */ /* 0x000fec0003800000 */
.L_x_4738:
[----:B-----5:R-:W-:Y:S02]  /*37f0*/  HADD2.F32 R135, -RZ, R69.H0_H0 ;  /* 0x20000045ff877230 */ /* 0x020fe40000004100 */
[----:B------:R-:W-:-:S03]  /*3800*/  @P2 HADD2.F32 R137, -RZ, R65.H0_H0 ;  /* 0x20000041ff892230 */ /* 0x000fc60000004100 */
[----:B------:R-:W-:-:S04]  /*3810*/  FADD.FTZ R132, R135, R132 ;  /* 0x0000008487847221 */ /* 0x000fc80000010000 */
[----:B------:R-:W-:-:S07]  /*3820*/  @P2 FADD.FTZ R132, R137, R132 ;  /* 0x0000008489842221 */ /* 0x000fce0000010000 */
.L_x_4740:
[----:B------:R-:W-:-:S04]  /*3830*/  F2FP.F16.F32.PACK_AB R72, RZ, R132 ;  /* 0x00000084ff48723e */ /* 0x000fc800000000ff */
[----:B------:R-:W-:-:S07]  /*3840*/  PRMT R61, R72, 0x7610, R61 ;  /* 0x00007610483d7816 */ /* 0x000fce000000003d */
.L_x_4741:
[----:B------:R-:W-:Y:S01]  /*3850*/  HADD2.F32 R138, -RZ, R73.H1_H1 ;  /* 0x30000049ff8a7230 */ /* 0x000fe20000004100 */
[----:B------:R-:W-:Y:S06]  /*3860*/  @P3 BRA `(.L_x_4742) ;  /* 0x0000000000203947 */ /* 0x000fec0003800000 */
[----:B------:R-:W-:-:S04]  /*3870*/  ISETP.NE.U32.AND P4, PT, RZ, UR12, PT ;  /* 0x0000000cff007c0c */ /* 0x000fc8000bf85070 */
[----:B------:R-:W-:-:S13]  /*3880*/  ISETP.NE.AND.EX P4, PT, RZ, UR13, PT, P4 ;  /* 0x0000000dff007c0c */ /* 0x000fda000bf85340 */
[----:B------:R-:W-:Y:S05]  /*3890*/  @P4 BRA `(.L_x_4743) ;  /* 0x0000000000084947 */ /* 0x000fea0003800000 */
[----:B------:R-:W-:Y:S05]  /*38a0*/  @P0 BRA `(.L_x_4744) ;  /* 0x0000000000200947 */ /* 0x000fea0003800000 */
[----:B------:R-:W-:Y:S05]  /*38b0*/  BRA `(.L_x_4745) ;  /* 0x0000000000247947 */ /* 0x000fea0003800000 */
.L_x_4743:
[----:B-----5:R-:W-:-:S05]  /*38c0*/  HADD2.F32 R73, -RZ, R65.H1_H1 ;  /* 0x30000041ff497230 */ /* 0x020fca0000004100 */
[----:B------:R-:W-:Y:S01]  /*38d0*/  FADD.FTZ R138, R73, R138 ;  /* 0x0000008a498a7221 */ /* 0x000fe20000010000 */
[----:B------:R-:W-:Y:S06]  /*38e0*/  BRA `(.L_x_4744) ;  /* 0x0000000000107947 */ /* 0x000fec0003800000 */
.L_x_4742:
[----:B-----5:R-:W-:Y:S02]  /*38f0*/  HADD2.F32 R73, -RZ, R69.H1_H1 ;  /* 0x30000045ff497230 */ /* 0x020fe40000004100 */
[----:B------:R-:W-:-:S03]  /*3900*/  @P2 HADD2.F32 R135, -RZ, R65.H1_H1 ;  /* 0x30000041ff872230 */ /* 0x000fc60000004100 */
[----:B------:R-:W-:-:S04]  /*3910*/  FADD.FTZ R138, R73, R138 ;  /* 0x0000008a498a7221 */ /* 0x000fc80000010000 */
[----:B------:R-:W-:-:S07]  /*3920*/  @P2 FADD.FTZ R138, R135, R138 ;  /* 0x0000008a878a2221 */ /* 0x000fce0000010000 */
.L_x_4744:
[----:B------:R-:W-:-:S04]  /*3930*/  F2FP.F16.F32.PACK_AB R72, RZ, R138 ;  /* 0x0000008aff48723e */ /* 0x000fc800000000ff */
[----:B------:R-:W-:-:S07]  /*3940*/  PRMT R61, R61, 0x5410, R72 ;  /* 0x000054103d3d7816 */ /* 0x000fce0000000048 */
.L_x_4745:
[----:B------:R-:W-:Y:S01]  /*3950*/  HADD2.F32 R137, -RZ, R74.H0_H0 ;  /* 0x2000004aff897230 */ /* 0x000fe20000004100 */
[----:B------:R-:W-:Y:S06]  /*3960*/  @P3 BRA `(.L_x_4746) ;  /* 0x0000000000203947 */ /* 0x000fec0003800000 */
[----:B------:R-:W-:-:S04]  /*3970*/  ISETP.NE.U32.AND P4, PT, RZ, UR12, PT ;  /* 0x0000000cff007c0c */ /* 0x000fc8000bf85070 */
[----:B------:R-:W-:-:S13]  /*3980*/  ISETP.NE.AND.EX P4, PT, RZ, UR13, PT, P4 ;  /* 0x0000000dff007c0c */ /* 0x000fda000bf85340 */
[----:B------:R-:W-:Y:S05]  /*3990*/  @P4 BRA `(.L_x_4747) ;  /* 0x0000000000084947 */ /* 0x000fea0003800000 */
[----:B------:R-:W-:Y:S05]  /*39a0*/  @P0 BRA `(.L_x_4748) ;  /* 0x0000000000200947 */ /* 0x000fea0003800000 */
[----:B------:R-:W-:Y:S05]  /*39b0*/  BRA `(.L_x_4749) ;  /* 0x0000000000247947 */ /* 0x000fea0003800000 */
.L_x_4747:
[----:B-----5:R-:W-:-:S05]  /*39c0*/  HADD2.F32 R72, -RZ, R66.H0_H0 ;  /* 0x20000042ff487230 */ /* 0x020fca0000004100 */
[----:B------:R-:W-:Y:S01]  /*39d0*/  FADD.FTZ R137, R72, R137 ;  /* 0x0000008948897221 */ /* 0x000fe20000010000 */
[----:B------:R-:W-:Y:S06]  /*39e0*/  BRA `(.L_x_4748) ;  /* 0x0000000000107947 */ /* 0x000fec0003800000 */
.L_x_4746:
[----:B-----5:R-:W-:Y:S02]  /*39f0*/  HADD2.F32 R72, -RZ, R70.H0_H0 ;  /* 0x20000046ff487230 */ /* 0x020fe40000004100 */
[----:B------:R-:W-:-:S03]  /*3a00*/  @P2 HADD2.F32 R134, -RZ, R66.H0_H0 ;  /* 0x20000042ff862230 */ /* 0x000fc60000004100 */
[----:B------:R-:W-:-:S04]  /*3a10*/  FADD.FTZ R137, R72, R137 ;  /* 0x0000008948897221 */ /* 0x000fc80000010000 */
[----:B------:R-:W-:-:S07]  /*3a20*/  @P2 FADD.FTZ R137, R134, R137 ;  /* 0x0000008986892221 */ /* 0x000fce0000010000 */
.L_x_4748:
[----:B------:R-:W-:-:S04]  /*3a30*/  F2FP.F16.F32.PACK_AB R72, RZ, R137 ;  /* 0x00000089ff48723e */ /* 0x000fc800000000ff */
[----:B------:R-:W-:-:S07]  /*3a40*/  PRMT R62, R72, 0x7610, R62 ;  /* 0x00007610483e7816 */ /* 0x000fce000000003e */
.L_x_4749:
[----:B------:R-:W-:Y:S01]  /*3a50*/  HADD2.F32 R152, -RZ, R74.H1_H1 ;  /* 0x3000004aff987230 */ /* 0x000fe20000004100 */
[----:B------:R-:W-:Y:S06]  /*3a60*/  @P3 BRA `(.L_x_4750) ;  /* 0x0000000000203947 */ /* 0x000fec0003800000 */
[----:B------:R-:W-:-:S04]  /*3a70*/  ISETP.NE.U32.AND P4, PT, RZ, UR12, PT ;  /* 0x0000000cff007c0c */ /* 0x000fc8000bf85070 */
[----:B------:R-:W-:-:S13]  /*3a80*/  ISETP.NE.AND.EX P4, PT, RZ, UR13, PT, P4 ;  /* 0x0000000dff007c0c */ /* 0x000fda000bf85340 */
[----:B------:R-:W-:Y:S05]  /*3a90*/  @P4 BRA `(.L_x_4751) ;  /* 0x0000000000084947 */ /* 0x000fea0003800000 */
[----:B------:R-:W-:Y:S05]  /*3aa0*/  @P0 BRA `(.L_x_4752) ;  /* 0x0000000000200947 */ /* 0x000fea0003800000 */
[----:B------:R-:W-:Y:S05]  /*3ab0*/  BRA `(.L_x_4753) ;  /* 0x0000000000247947 */ /* 0x000fea0003800000 */
.L_x_4751:
[----:B-----5:R-:W-:-:S05]  /*3ac0*/  HADD2.F32 R73, -RZ, R66.H1_H1 ;  /* 0x30000042ff497230 */ /* 0x020fca0000004100 */
[----:B------:R-:W-:Y:S01]  /*3ad0*/  FADD.FTZ R152, R73, R152 ;  /* 0x0000009849987221 */ /* 0x000fe20000010000 */
[----:B------:R-:W-:Y:S06]  /*3ae0*/  BRA `(.L_x_4752) ;  /* 0x0000000000107947 */ /* 0x000fec0003800000 */
.L_x_4750:
[----:B-----5:R-:W-:Y:S02]  /*3af0*/  HADD2.F32 R73, -RZ, R70.H1_H1 ;  /* 0x30000046ff497230 */ /* 0x020fe40000004100 */
[----:B------:R-:W-:-:S03]  /*3b00*/  @P2 HADD2.F32 R135, -RZ, R66.H1_H1 ;  /* 0x30000042ff872230 */ /* 0x000fc60000004100 */
[----:B------:R-:W-:-:S04]  /*3b10*/  FADD.FTZ R152, R73, R152 ;  /* 0x0000009849987221 */ /* 0x000fc80000010000 */
[----:B------:R-:W-:-:S07]  /*3b20*/  @P2 FADD.FTZ R152, R135, R152 ;  /* 0x0000009887982221 */ /* 0x000fce0000010000 */
.L_x_4752:
[----:B------:R-:W-:-:S04]  /*3b30*/  F2FP.F16.F32.PACK_AB R72, RZ, R152 ;  /* 0x00000098ff48723e */ /* 0x000fc800000000ff */
[----:B------:R-:W-:-:S07]  /*3b40*/  PRMT R62, R62, 0x5410, R72 ;  /* 0x000054103e3e7816 */ /* 0x000fce0000000048 */
.L_x_4753:
[----:B------:R-:W-:Y:S01]  /*3b50*/  HADD2.F32 R151, -RZ, R75.H0_H0 ;  /* 0x2000004bff977230 */ /* 0x000fe20000004100 */
[----:B------:R-:W-:Y:S06]  /*3b60*/  @P3 BRA `(.L_x_4754) ;  /* 0x0000000000203947 */ /* 0x000fec0003800000 */
[----:B------:R-:W-:-:S04]  /*3b70*/  ISETP.NE.U32.AND P4, PT, RZ, UR12, PT ;  /* 0x0000000cff007c0c */ /* 0x000fc8000bf85070 */
[----:B------:R-:W-:-:S13]  /*3b80*/  ISETP.NE.AND.EX P4, PT, RZ, UR13, PT, P4 ;  /* 0x0000000dff007c0c */ /* 0x000fda000bf85340 */
[----:B------:R-:W-:Y:S05]  /*3b90*/  @P4 BRA `(.L_x_4755) ;  /* 0x0000000000084947 */ /* 0x000fea0003800000 */
[----:B------:R-:W-:Y:S05]  /*3ba0*/  @P0 BRA `(.L_x_4756) ;  /* 0x0000000000200947 */ /* 0x000fea0003800000 */
[----:B------:R-:W-:Y:S05]  /*3bb0*/  BRA `(.L_x_4757) ;  /* 0x0000000000247947 */ /* 0x000fea0003800000 */
.L_x_4755:
[----:B-----5:R-:W-:-:S05]  /*3bc0*/  HADD2.F32 R72, -RZ, R67.H0_H0 ;  /* 0x20000043ff487230 */ /* 0x020fca0000004100 */
[----:B------:R-:W-:Y:S01]  /*3bd0*/  FADD.FTZ R151, R72, R151 ;  /* 0x0000009748977221 */ /* 0x000fe20000010000 */
[----:B------:R-:W-:Y:S06]  /*3be0*/  BRA `(.L_x_4756) ;  /* 0x0000000000107947 */ /* 0x000fec0003800000 */
.L_x_4754:
[----:B-----5:R-:W-:Y:S02]  /*3bf0*/  HADD2.F32 R72, -RZ, R71.H0_H0 ;  /* 0x20000047ff487230 */ /* 0x020fe40000004100 */
[----:B------:R-:W-:-:S03]  /*3c00*/  @P2 HADD2.F32 R74, -RZ, R67.H0_H0 ;  /* 0x20000043ff4a2230 */ /* 0x000fc60000004100 */
[----:B------:R-:W-:-:S04]  /*3c10*/  FADD.FTZ R151, R72, R151 ;  /* 0x0000009748977221 */ /* 0x000fc80000010000 */
[----:B------:R-:W-:-:S07]  /*3c20*/  @P2 FADD.FTZ R151, R74, R151 ;  /* 0x000000974a972221 */ /* 0x000fce0000010000 */
.L_x_4756:
[----:B------:R-:W-:-:S04]  /*3c30*/  F2FP.F16.F32.PACK_AB R72, RZ, R151 ;  /* 0x00000097ff48723e */ /* 0x000fc800000000ff */
[----:B------:R-:W-:-:S07]  /*3c40*/  PRMT R63, R72, 0x7610, R63 ;  /* 0x00007610483f7816 */ /* 0x000fce000000003f */
.L_x_4757:
[----:B------:R-:W-:Y:S01]  /*3c50*/  HADD2.F32 R165, -RZ, R75.H1_H1 ;  /* 0x3000004bffa57230 */ /* 0x000fe20000004100 */
[----:B------:R-:W-:Y:S06]  /*3c60*/  @P3 BRA `(.L_x_4758) ;  /* 0x0000000000203947 */ /* 0x000fec0003800000 */
[----:B------:R-:W-:-:S04]  /*3c70*/  ISETP.NE.U32.AND P2, PT, RZ, UR12, PT ;  /* 0x0000000cff007c0c */ /* 0x000fc8000bf45070 */
[----:B------:R-:W-:-:S13]  /*3c80*/  ISETP.NE.AND.EX P2, PT, RZ, UR13, PT, P2 ;  /* 0x0000000dff007c0c */ /* 0x000fda000bf45320 */
[----:B------:R-:W-:Y:S05]  /*3c90*/  @P2 BRA `(.L_x_4759) ;  /* 0x0000000000082947 */ /* 0x000fea0003800000 */
[----:B------:R-:W-:Y:S05]  /*3ca0*/  @P0 BRA `(.L_x_4760) ;  /* 0x0000000000200947 */ /* 0x000fea0003800000 */
[----:B------:R-:W-:Y:S05]  /*3cb0*/  BRA `(.L_x_4761) ;  /* 0x0000000000247947 */ /* 0x000fea0003800000 */
.L_x_4759:
[----:B-----5:R-:W-:-:S05]  /*3cc0*/  HADD2.F32 R72, -RZ, R67.H1_H1 ;  /* 0x30000043ff487230 */ /* 0x020fca0000004100 */
[----:B------:R-:W-:Y:S01]  /*3cd0*/  FADD.FTZ R165, R72, R165 ;  /* 0x000000a548a57221 */ /* 0x000fe20000010000 */
[----:B------:R-:W-:Y:S06]  /*3ce0*/  BRA `(.L_x_4760) ;  /* 0x0000000000107947 */ /* 0x000fec0003800000 */
.L_x_4758:
[----:B-----5:R-:W-:Y:S02]  /*3cf0*/  HADD2.F32 R72, -RZ, R71.H1_H1 ;  /* 0x30000047ff487230 */ /* 0x020fe40000004100 */
[----:B------:R-:W-:-:S03]  /*3d00*/  @P2 HADD2.F32 R74, -RZ, R67.H1_H1 ;  /* 0x30000043ff4a2230 */ /* 0x000fc60000004100 */
[----:B------:R-:W-:-:S04]  /*3d10*/  FADD.FTZ R165, R72, R165 ;  /* 0x000000a548a57221 */ /* 0x000fc80000010000 */
[----:B------:R-:W-:-:S07]  /*3d20*/  @P2 FADD.FTZ R165, R74, R165 ;  /* 0x000000a54aa52221 */ /* 0x000fce0000010000 */
.L_x_4760:
[----:B------:R-:W-:-:S04]  /*3d30*/  F2FP.F16.F32.PACK_AB R72, RZ, R165 ;  /* 0x000000a5ff48723e */ /* 0x000fc800000000ff */
[----:B------:R-:W-:-:S07]  /*3d40*/  PRMT R63, R63, 0x5410, R72 ;  /* 0x000054103f3f7816 */ /* 0x000fce0000000048 */
.L_x_4761:
[----:B------:R-:W0:Y:S02]  /*3d50*/  @P0 LDC.64 R72, c[0x0][0x238] ;  /* 0x00008e00ff480b82 */ /* 0x000e240000000a00 */
[----:B0-----:R-:W-:-:S04]  /*3d60*/  @P0 LEA R72, P2, R171, R72, 0x4 ;  /* 0x00000048ab480211 */ /* 0x001fc800078420ff */
[C---:B------:R-:W-:Y:S02]  /*3d70*/  @P0 LEA.HI.X R73, R171.reuse, R73, RZ, 0x4, P2 ;  /* 0x00000049ab490211 */ /* 0x040fe400010f24ff */
[----:B------:R-:W-:-:S03]  /*3d80*/  IADD3 R171, R171, 0x20, RZ ;  /* 0x00000020abab7810 */ /* 0x000fc60007ffe0ff */
[----:B------:R4:W-:Y:S04]  /*3d90*/  @P0 STG.E.128 desc[UR4][R72.64], R60 ;  /* 0x0000003c48000986 */ /* 0x0009e8000c101d04 */
.L_x_4729:
[----:B------:R-:W-:Y:S05]  /*3da0*/  BSYNC B0 ;  /* 0x0000000000007941 */ /* 0x000fea0003800000 */
.L_x_4728:
        /* <DEDUP_REMOVED lines=25> */
.L_x_4765:
[----:B-----5:R-:W-:-:S05]  /*3f40*/  HADD2.F32 R134, -RZ, R64.H0_H0 ;  /* 0x20000040ff867230 */ /* 0x020fca0000004100 */
[----:B------:R-:W-:Y:S01]  /*3f50*/  FADD.FTZ R121, R134, R121 ;  /* 0x0000007986797221 */ /* 0x000fe20000010000 */
[----:B------:R-:W-:Y:S06]  /*3f60*/  BRA `(.L_x_4766) ;  /* 0x0000000000107947 */ /* 0x000fec0003800000 */
.L_x_4764:
[----:B-----5:R-:W-:Y:S02]  /*3f70*/  HADD2.F32 R134, -RZ, R68.H0_H0 ;  /* 0x20000044ff867230 */ /* 0x020fe40000004100 */
[----:B------:R-:W-:-:S03]  /*3f80*/  @P2 HADD2.F32 R136, -RZ, R64.H0_H0 ;  /* 0x20000040ff882230 */ /* 0x000fc60000004100 */
[----:B------:R-:W-:-:S04]  /*3f90*/  FADD.FTZ R121, R134, R121 ;  /* 0x0000007986797221 */ /* 0x000fc80000010000 */
[----:B------:R-:W-:-:S07]  /*3fa0*/  @P2 FADD.FTZ R121, R136, R121 ;  /* 0x0000007988792221 */ /* 0x000fce0000010000 */
.L_x_4766:
[----:B------:R-:W-:-:S04]  /*3fb0*/  F2FP.F16.F32.PACK_AB R133, RZ, R121 ;  /* 0x00000079ff85723e */ /* 0x000fc800000000ff */
[----:B------:R-:W-:-:S07]  /*3fc0*/  PRMT R60, R133, 0x7610, R60 ;  /* 0x00007610853c7816 */ /* 0x000fce000000003c */
.L_x_4767:
[----:B------:R-:W-:Y:S01]  /*3fd0*/  HADD2.F32 R133, -RZ, R72.H1_H1 ;  /* 0x30000048ff857230 */ /* 0x000fe20000004100 */
[----:B------:R-:W-:Y:S06]  /*3fe0*/  @P3 BRA `(.L_x_4768) ;  /* 0x0000000000203947 */ /* 0x000fec0003800000 */
[----:B------:R-:W-:-:S04]  /*3ff0*/  ISETP.NE.U32.AND P4, PT, RZ, UR12, PT ;  /* 0x0000000cff007c0c */ /* 0x000fc8000bf85070 */
[----:B------:R-:W-:-:S13]  /*4000*/  ISETP.NE.AND.EX P4, PT, RZ, UR13, PT, P4 ;  /* 0x0000000dff007c0c */ /* 0x000fda000bf85340 */
[----:B------:R-:W-:Y:S05]  /*4010*/  @P4 BRA `(.L_x_4769) ;  /* 0x0000000000084947 */ /* 0x000fea0003800000 */
[----:B------:R-:W-:Y:S05]  /*4020*/  @P0 BRA `(.L_x_4770) ;  /* 0x0000000000200947 */ /* 0x000fea0003800000 */
[----:B------:R-:W-:Y:S05]  /*4030*/  BRA `(.L_x_4771) ;  /* 0x0000000000247947 */ /* 0x000fea0003800000 */
.L_x_4769:
[----:B-----5:R-:W-:-:S05]  /*4040*/  HADD2.F32 R72, -RZ, R64.H1_H1 ;  /* 0x30000040ff487230 */ /* 0x020fca0000004100 */
[----:B------:R-:W-:Y:S01]  /*4050*/  FADD.FTZ R133, R72, R133 ;  /* 0x0000008548857221 */ /* 0x000fe20000010000 */
[----:B------:R-:W-:Y:S06]  /*4060*/  BRA `(.L_x_4770) ;  /* 0x0000000000107947 */ /* 0x000fec0003800000 */
.L_x_4768:
[----:B-----5:R-:W-:Y:S02]  /*4070*/  HADD2.F32 R72, -RZ, R68.H1_H1 ;  /* 0x30000044ff487230 */ /* 0x020fe40000004100 */
[----:B------:R-:W-:-:S03]  /*4080*/  @P2 HADD2.F32 R134, -RZ, R64.H1_H1 ;  /* 0x30000040ff862230 */ /* 0x000fc60000004100 */
[----:B------:R-:W-:-:S04]  /*4090*/  FADD.FTZ R133, R72, R133 ;  /* 0x0000008548857221 */ /* 0x000fc80000010000 */
[----:B------:R-:W-:-:S07]  /*40a0*/  @P2 FADD.FTZ R133, R134, R133 ;  /* 0x0000008586852221 */ /* 0x000fce0000010000 */
.L_x_4770:
[----:B------:R-:W-:-:S04]  /*40b0*/  F2FP.F16.F32.PACK_AB R72, RZ, R133 ;  /* 0x00000085ff48723e */ /* 0x000fc800000000ff */
[----:B------:R-:W-:-:S07]  /*40c0*/  PRMT R60, R60, 0x5410, R72 ;  /* 0x000054103c3c7816 */ /* 0x000fce0000000048 */
.L_x_4771:
[----:B------:R-:W-:Y:S01]  /*40d0*/  HADD2.F32 R136, -RZ, R73.H0_H0 ;  /* 0x20000049ff887230 */ /* 0x000fe20000004100 */
[----:B------:R-:W-:Y:S06]  /*40e0*/  @P3 BRA `(.L_x_4772) ;  /* 0x0000000000203947 */ /* 0x000fec0003800000 */
[----:B------:R-:W-:-:S04]  /*40f0*/  ISETP.NE.U32.AND P4, PT, RZ, UR12, PT ;  /* 0x0000000cff007c0c */ /* 0x000fc8000bf85070 */
[----:B------:R-:W-:-:S13]  /*4100*/  ISETP.NE.AND.EX P4, PT, RZ, UR13, PT, P4 ;  /* 0x0000000dff007c0c */ /* 0x000fda000bf85340 */
[----:B------:R-:W-:Y:S05]  /*4110*/  @P4 BRA `(.L_x_4773) ;  /* 0x0000000000084947 */ /* 0x000fea0003800000 */
[----:B------:R-:W-:Y:S05]  /*4120*/  @P0 BRA `(.L_x_4774) ;  /* 0x0000000000200947 */ /* 0x000fea0003800000 */
[----:B------:R-:W-:Y:S05]  /*4130*/  BRA `(.L_x_4775) ;  /* 0x0000000000247947 */ /* 0x000fea0003800000 */
.L_x_4773:
[----:B-----5:R-:W-:-:S05]  /*4140*/  HADD2.F32 R135, -RZ, R65.H0_H0 ;  /* 0x20000041ff877230 */ /* 0x020fca0000004100 */
[----:B------:R-:W-:Y:S01]  /*4150*/  FADD.FTZ R136, R135, R136 ;  /* 0x0000008887887221 */ /* 0x000fe20000010000 */
[----:B------:R-:W-:Y:S06]  /*4160*/  BRA `(.L_x_4774) ;  /* 0x0000000000107947 */ /* 0x000fec0003800000 */
.L_x_4772:
[----:B-----5:R-:W-:Y:S02]  /*4170*/  HADD2.F32 R135, -RZ, R69.H0_H0 ;  /* 0x20000045ff877230 */ /* 0x020fe40000004100 */
[----:B------:R-:W-:-:S03]  /*4180*/  @P2 HADD2.F32 R147, -RZ, R65.H0_H0 ;  /* 0x20000041ff932230 */ /* 0x000fc60000004100 */
[----:B------:R-:W-:-:S04]  /*4190*/  FADD.FTZ R136, R135, R136 ;  /* 0x0000008887887221 */ /* 0x000fc80000010000 */
[----:B------:R-:W-:-:S07]  /*41a0*/  @P2 FADD.FTZ R136, R147, R136 ;  /* 0x0000008893882221 */ /* 0x000fce0000010000 */
.L_x_4774:
[----:B------:R-:W-:-:S04]  /*41b0*/  F2FP.F16.F32.PACK_AB R72, RZ, R136 ;  /* 0x00000088ff48723e */ /* 0x000fc800000000ff */
[----:B------:R-:W-:-:S07]  /*41c0*/  PRMT R61, R72, 0x7610, R61 ;  /* 0x00007610483d7816 */ /* 0x000fce000000003d */
.L_x_4775:
[----:B------:R-:W-:Y:S01]  /*41d0*/  HADD2.F32 R147, -RZ, R73.H1_H1 ;  /* 0x30000049ff937230 */ /* 0x000fe20000004100 */
[----:B------:R-:W-:Y:S06]  /*41e0*/  @P3 BRA `(.L_x_4776) ;  /* 0x0000000000203947 */ /* 0x000fec0003800000 */
[----:B------:R-:W-:-:S04]  /*41f0*/  ISETP.NE.U32.AND P4, PT, RZ, UR12, PT ;  /* 0x0000000cff007c0c */ /* 0x000fc8000bf85070 */
[----:B------:R-:W-:-:S13]  /*4200*/  ISETP.NE.AND.EX P4, PT, RZ, UR13, PT, P4 ;  /* 0x0000000dff007c0c */ /* 0x000fda000bf85340 */
[----:B------:R-:W-:Y:S05]  /*4210*/  @P4 BRA `(.L_x_4777) ;  /* 0x0000000000084947 */ /* 0x000fea0003800000 */
[----:B------:R-:W-:Y:S05]  /*4220*/  @P0 BRA `(.L_x_4778) ;  /* 0x0000000000200947 */ /* 0x000fea0003800000 */
[----:B------:R-:W-:Y:S05]  /*4230*/  BRA `(.L_x_4779) ;  /* 0x0000000000247947 */ /* 0x000fea0003800000 */
.L_x_4777:
[----:B-----5:R-:W-:-:S05]  /*4240*/  HADD2.F32 R72, -RZ, R65.H1_H1 ;  /* 0x30000041ff487230 */ /* 0x020fca0000004100 */
[----:B------:R-:W-:Y:S01]  /*4250*/  FADD.FTZ R147, R72, R147 ;  /* 0x0000009348937221 */ /* 0x000fe20000010000 */
[----:B------:R-:W-:Y:S06]  /*4260*/  BRA `(.L_x_4778) ;  /* 0x0000000000107947 */ /* 0x000fec0003800000 */
.L_x_4776:
[----:B-----5:R-:W-:Y:S02]  /*4270*/  HADD2.F32 R72, -RZ, R69.H1_H1 ;  /* 0x30000045ff487230 */ /* 0x020fe40000004100 */
[----:B------:R-:W-:-:S03]  /*4280*/  @P2 HADD2.F32 R134, -RZ, R65.H1_H1 ;  /* 0x30000041ff862230 */ /* 0x000fc60000004100 */
[----:B------:R-:W-:-:S04]  /*4290*/  FADD.FTZ R147, R72, R147 ;  /* 0x0000009348937221 */ /* 0x000fc80000010000 */
[----:B------:R-:W-:-:S07]  /*42a0*/  @P2 FADD.FTZ R147, R134, R147 ;  /* 0x0000009386932221 */ /* 0x000fce0000010000 */
.L_x_4778:
[----:B------:R-:W-:-:S04]  /*42b0*/  F2FP.F16.F32.PACK_AB R72, RZ, R147 ;  /* 0x00000093ff48723e */ /* 0x000fc800000000ff */
[----:B------:R-:W-:-:S07]  /*42c0*/  PRMT R61, R61, 0x5410, R72 ;  /* 0x000054103d3d7816 */ /* 0x000fce0000000048 */
.L_x_4779:
[----:B------:R-:W-:Y:S01]  /*42d0*/  HADD2.F32 R148, -RZ, R74.H0_H0 ;  /* 0x2000004aff947230 */ /* 0x000fe20000004100 */
[----:B------:R-:W-:Y:S06]  /*42e0*/  @P3 BRA `(.L_x_4780) ;  /* 0x0000000000203947 */ /* 0x000fec0003800000 */
[----:B------:R-:W-:-:S04]  /*42f0*/  ISETP.NE.U32.AND P4, PT, RZ, UR12, PT ;  /* 0x0000000cff007c0c */ /* 0x000fc8000bf85070 */
[----:B------:R-:W-:-:S13]  /*4300*/  ISETP.NE.AND.EX P4, PT, RZ, UR13, PT, P4 ;  /* 0x0000000dff007c0c */ /* 0x000fda000bf85340 */
[----:B------:R-:W-:Y:S05]  /*4310*/  @P4 BRA `(.L_x_4781) ;  /* 0x0000000000084947 */ /* 0x000fea0003800000 */
[----:B------:R-:W-:Y:S05]  /*4320*/  @P0 BRA `(.L_x_4782) ;  /* 0x0000000000200947 */ /* 0x000fea0003800000 */
[----:B------:R-:W-:Y:S05]  /*4330*/  BRA `(.L_x_4783) ;  /* 0x0000000000247947 */ /* 0x000fea0003800000 */
.L_x_4781:
[----:B-----5:R-:W-:-:S05]  /*4340*/  HADD2.F32 R73, -RZ, R66.H0_H0 ;  /* 0x20000042ff497230 */ /* 0x020fca0000004100 */
[----:B------:R-:W-:Y:S01]  /*4350*/  FADD.FTZ R148, R73, R148 ;  /* 0x0000009449947221 */ /* 0x000fe20000010000 */
[----:B------:R-:W-:Y:S06]  /*4360*/  BRA `(.L_x_4782) ;  /* 0x0000000000107947 */ /* 0x000fec0003800000 */
.L_x_4780:
[----:B-----5:R-:W-:Y:S02]  /*4370*/  HADD2.F32 R73, -RZ, R70.H0_H0 ;  /* 0x20000046ff497230 */ /* 0x020fe40000004100 */
[----:B------:R-:W-:-:S03]  /*4380*/  @P2 HADD2.F32 R135, -RZ, R66.H0_H0 ;  /* 0x20000042ff872230 */ /* 0x000fc60000004100 */
[----:B------:R-:W-:-:S04]  /*4390*/  FADD.FTZ R148, R73, R148 ;  /* 0x0000009449947221 */ /* 0x000fc80000010000 */
[----:B------:R-:W-:-:S07]  /*43a0*/  @P2 FADD.FTZ R148, R135, R148 ;  /* 0x0000009487942221 */ /* 0x000fce0000010000 */
.L_x_4782:
[----:B------:R-:W-:-:S04]  /*43b0*/  F2FP.F16.F32.PACK_AB R72, RZ, R148 ;  /* 0x00000094ff48723e */ /* 0x000fc800000000ff */
[----:B------:R-:W-:-:S07]  /*43c0*/  PRMT R62, R72, 0x7610, R62 ;  /* 0x00007610483e7816 */ /* 0x000fce000000003e */
.L_x_4783:
[----:B------:R-:W-:Y:S01]  /*43d0*/  HADD2.F32 R150, -RZ, R74.H1_H1 ;  /* 0x3000004aff967230 */ /* 0x000fe20000004100 */
[----:B------:R-:W-:Y:S06]  /*43e0*/  @P3 BRA `(.L_x_4784) ;  /* 0x0000000000203947 */ /* 0x000fec0003800000 */
[----:B------:R-:W-:-:S04]  /*43f0*/  ISETP.NE.U32.AND P4, PT, RZ, UR12, PT ;  /* 0x0000000cff007c0c */ /* 0x000fc8000bf85070 */
[----:B------:R-:W-:-:S13]  /*4400*/  ISETP.NE.AND.EX P4, PT, RZ, UR13, PT, P4 ;  /* 0x0000000dff007c0c */ /* 0x000fda000bf85340 */
[----:B------:R-:W-:Y:S05]  /*4410*/  @P4 BRA `(.L_x_4785) ;  /* 0x0000000000084947 */ /* 0x000fea0003800000 */
[----:B------:R-:W-:Y:S05]  /*4420*/  @P0 BRA `(.L_x_4786) ;  /* 0x0000000000200947 */ /* 0x000fea0003800000 */
[----:B------:R-:W-:Y:S05]  /*4430*/  BRA `(.L_x_4787) ;  /* 0x0000000000247947 */ /* 0x000fea0003800000 */
.L_x_4785:
[----:B-----5:R-:W-:-:S05]  /*4440*/  HADD2.F32 R73, -RZ, R66.H1_H1 ;  /* 0x30000042ff497230 */ /* 0x020fca0000004100 */
[----:B------:R-:W-:Y:S01]  /*4450*/  FADD.FTZ R150, R73, R150 ;  /* 0x0000009649967221 */ /* 0x000fe20000010000 */
[----:B------:R-:W-:Y:S06]  /*4460*/  BRA `(.L_x_4786) ;  /* 0x0000000000107947 */ /* 0x000fec0003800000 */
.L_x_4784:
[----:B-----5:R-:W-:Y:S02]  /*4470*/  HADD2.F32 R73, -RZ, R70.H1_H1 ;  /* 0x30000046ff497230 */ /* 0x020fe40000004100 */
[----:B------:R-:W-:-:S03]  /*4480*/  @P2 HADD2.F32 R135, -RZ, R66.H1_H1 ;  /* 0x30000042ff872230 */ /* 0x000fc60000004100 */
[----:B------:R-:W-:-:S04]  /*4490*/  FADD.FTZ R150, R73, R150 ;  /* 0x0000009649967221 */ /* 0x000fc80000010000 */
[----:B------:R-:W-:-:S07]  /*44a0*/  @P2 FADD.FTZ R150, R135, R150 ;  /* 0x0000009687962221 */ /* 0x000fce0000010000 */
.L_x_4786:
[----:B------:R-:W-:-:S04]  /*44b0*/  F2FP.F16.F32.PACK_AB R72, RZ, R150 ;  /* 0x00000096ff48723e */ /* 0x000fc800000000ff */
[----:B------:R-:W-:-:S07]  /*44c0*/  PRMT R62, R62, 0x5410, R72 ;  /* 0x000054103e3e7816 */ /* 0x000fce0000000048 */
.L_x_4787:
[----:B------:R-:W-:Y:S01]  /*44d0*/  HADD2.F32 R149, -RZ, R75.H0_H0 ;  /* 0x2000004bff957230 */ /* 0x000fe20000004100 */
[----:B------:R-:W-:Y:S06]  /*44e0*/  @P3 BRA `(.L_x_4788) ;  /* 0x0000000000203947 */ /* 0x000fec0003800000 */
[----:B------:R-:W-:-:S04]  /*44f0*/  ISETP.NE.U32.AND P4, PT, RZ, UR12, PT ;  /* 0x0000000cff007c0c */ /* 0x000fc8000bf85070 */
[----:B------:R-:W-:-:S13]  /*4500*/  ISETP.NE.AND.EX P4, PT, RZ, UR13, PT, P4 ;  /* 0x0000000dff007c0c */ /* 0x000fda000bf85340 */
[----:B------:R-:W-:Y:S05]  /*4510*/  @P4 BRA `(.L_x_4789) ;  /* 0x0000000000084947 */ /* 0x000fea0003800000 */
[----:B------:R-:W-:Y:S05]  /*4520*/  @P0 BRA `(.L_x_4790) ;  /* 0x0000000000200947 */ /* 0x000fea0003800000 */
[----:B------:R-:W-:Y:S05]  /*4530*/  BRA `(.L_x_4791) ;  /* 0x0000000000247947 */ /* 0x000fea0003800000 */
.L_x_4789:
[----:B-----5:R-:W-:-:S05]  /*4540*/  HADD2.F32 R72, -RZ, R67.H0_H0 ;  /* 0x20000043ff487230 */ /* 0x020fca0000004100 */
[----:B------:R-:W-:Y:S01]  /*4550*/  FADD.FTZ R149, R72, R149 ;  /* 0x0000009548957221 */ /* 0x000fe20000010000 */
[----:B------:R-:W-:Y:S06]  /*4560*/  BRA `(.L_x_4790) ;  /* 0x0000000000107947 */ /* 0x000fec0003800000 */
.L_x_4788:
[----:B-----5:R-:W-:Y:S02]  /*4570*/  HADD2.F32 R72, -RZ, R71.H0_H0 ;  /* 0x20000047ff487230 */ /* 0x020fe40000004100 */
[----:B------:R-:W-:-:S03]  /*4580*/  @P2 HADD2.F32 R74, -RZ, R67.H0_H0 ;  /* 0x20000043ff4a2230 */ /* 0x000fc60000004100 */
[----:B------:R-:W-:-:S04]  /*4590*/  FADD.FTZ R149, R72, R149 ;  /* 0x0000009548957221 */ /* 0x000fc80000010000 */
[----:B------:R-:W-:-:S07]  /*45a0*/  @P2 FADD.FTZ R149, R74, R149 ;  /* 0x000000954a952221 */ /* 0x000fce0000010000 */
.L_x_4790:
[----:B------:R-:W-:-:S04]  /*45b0*/  F2FP.F16.F32.PACK_AB R72, RZ, R149 ;  /* 0x00000095ff48723e */ /* 0x000fc800000000ff */
[----:B------:R-:W-:-:S07]  /*45c0*/  PRMT R63, R72, 0x7610, R63 ;  /* 0x00007610483f7816 */ /* 0x000fce000000003f */
.L_x_4791:
[----:B------:R-:W-:Y:S01]  /*45d0*/  HADD2.F32 R166, -RZ, R75.H1_H1 ;  /* 0x3000004bffa67230 */ /* 0x000fe20000004100 */
[----:B------:R-:W-:Y:S06]  /*45e0*/  @P3 BRA `(.L_x_4792) ;  /* 0x0000000000203947 */ /* 0x000fec0003800000 */
[----:B------:R-:W-:-:S04]  /*45f0*/  ISETP.NE.U32.AND P2, PT, RZ, UR12, PT ;  /* 0x0000000cff007c0c */ /* 0x000fc8000bf45070 */
[----:B------:R-:W-:-:S13]  /*4600*/  ISETP.NE.AND.EX P2, PT, RZ, UR13, PT, P2 ;  /* 0x0000000dff007c0c */ /* 0x000fda000bf45320 */
[----:B------:R-:W-:Y:S05]  /*4610*/  @P2 BRA `(.L_x_4793) ;  /* 0x0000000000082947 */ /* 0x000fea0003800000 */
[----:B------:R-:W-:Y:S05]  /*4620*/  @P0 BRA `(.L_x_4794) ;  /* 0x0000000000200947 */ /* 0x000fea0003800000 */
[----:B------:R-:W-:Y:S05]  /*4630*/  BRA `(.L_x_4795) ;  /* 0x0000000000247947 */ /* 0x000fea0003800000 */
.L_x_4793:
[----:B-----5:R-:W-:-:S05]  /*4640*/  HADD2.F32 R73, -RZ, R67.H1_H1 ;  /* 0x30000043ff497230 */ /* 0x020fca0000004100 */
[----:B------:R-:W-:Y:S01]  /*4650*/  FADD.FTZ R166, R73, R166 ;  /* 0x000000a649a67221 */ /* 0x000fe20000010000 */
[----:B------:R-:W-:Y:S06]  /*4660*/  BRA `(.L_x_4794) ;  /* 0x0000000000107947 */ /* 0x000fec0003800000 */
.L_x_4792:
[----:B-----5:R-:W-:Y:S02]  /*4670*/  HADD2.F32 R73, -RZ, R71.H1_H1 ;  /* 0x30000047ff497230 */ /* 0x020fe40000004100 */
[----:B------:R-:W-:-:S03]  /*4680*/  @P2 HADD2.F32 R75, -RZ, R67.H1_H1 ;  /* 0x30000043ff4b2230 */ /* 0x000fc60000004100 */
[----:B------:R-:W-:-:S04]  /*4690*/  FADD.FTZ R166, R73, R166 ;  /* 0x000000a649a67221 */ /* 0x000fc80000010000 */
[----:B------:R-:W-:-:S07]  /*46a0*/  @P2 FADD.FTZ R166, R75, R166 ;  /* 0x000000a64ba62221 */ /* 0x000fce0000010000 */
.L_x_4794:
[----:B------:R-:W-:-:S04]  /*46b0*/  F2FP.F16.F32.PACK_AB R72, RZ, R166 ;  /* 0x000000a6ff48723e */ /* 0x000fc800000000ff */
[----:B------:R-:W-:-:S07]  /*46c0*/  PRMT R63, R63, 0x5410, R72 ;  /* 0x000054103f3f7816 */ /* 0x000fce0000000048 */
.L_x_4795:
[----:B------:R-:W0:Y:S02]  /*46d0*/  @P0 LDC.64 R72, c[0x0][0x238] ;  /* 0x00008e00ff480b82 */ /* 0x000e240000000a00 */
[----:B0-----:R-:W-:-:S04]  /*46e0*/  @P0 LEA R72, P2, R171, R72, 0x4 ;  /* 0x00000048ab480211 */ /* 0x001fc800078420ff */
[----:B------:R-:W-:-:S05]  /*46f0*/  @P0 LEA.HI.X R73, R171, R73, RZ, 0x4, P2 ;  /* 0x00000049ab490211 */ /* 0x000fca00010f24ff */
[----:B------:R0:W-:Y:S04]  /*4700*/  @P0 STG.E.128 desc[UR4][R72.64], R60 ;  /* 0x0000003c48000986 */ /* 0x0001e8000c101d04 */
.L_x_4763:
[----:B------:R-:W-:Y:S05]  /*4710*/  BSYNC B0 ;  /* 0x0000000000007941 */ /* 0x000fea0003800000 */
.L_x_4762:
[----:B01234-:R-:W-:Y:S01]  /*4720*/  FADD.FTZ R73, RZ, R116 ;  /* 0x00000074ff497221 */ /* 0x01ffe20000010000 */
[C---:B------:R-:W-:Y:S01]  /*4730*/  ISETP.GT.U32.AND P2, PT, R51.reuse, 0x3f, PT ;  /* 0x0000003f3300780c */ /* 0x040fe20003f44070 */
[----:B------:R-:W-:Y:S01]  /*4740*/  UMOV UR6, 0xffffffff ;  /* 0xffffffff00067882 */ /* 0x000fe20000000000 */
        /* <DEDUP_REMOVED lines=176> */
.L_x_4821:
        /* <DEDUP_REMOVED lines=41> */
[----:B------:R-:W-:Y:S01]  /*54e0*/  F2FP.F16.F32.PACK_AB R72, R73, R72 ;  /* 0x000000484948723e */ /* 0x000fe200000000ff */
[----:B0-----:R-:W-:Y:S01]  /*54f0*/  IMAD.WIDE.U32 R134, R167, 0x10, R134 ;  /* 0x00000010a7867825 */ /* 0x001fe200078e0086 */
[----:B------:R-:W-:-:S02]  /*5500*/  F2FP.F16.F32.PACK_AB R73, R75, R168 ;  /* 0x000000a84b49723e */ /* 0x000fc400000000ff */
[----:B------:R-:W-:Y:S02]  /*5510*/  F2FP.F16.F32.PACK_AB R74, R173, R74 ;  /* 0x0000004aad4a723e */ /* 0x000fe400000000ff */
[----:B------:R-:W-:Y:S02]  /*5520*/  F2FP.F16.F32.PACK_AB R75, R175, R176 ;  /* 0x000000b0af4b723e */ /* 0x000fe400000000ff */
[----:B------:R-:W-:-:S03]  /*5530*/  IADD3 R167, R167, 0x20, RZ ;  /* 0x00000020a7a77810 */ /* 0x000fc60007ffe0ff */
[----:B------:R1:W-:Y:S04]  /*5540*/  STG.E.128 desc[UR4][R134.64], R72 ;  /* 0x0000004886007986 */ /* 0x0003e8000c101d04 */
.L_x_4798:
[----:B------:R-:W-:Y:S05]  /*5550*/  BSYNC B0 ;  /* 0x0000000000007941 */ /* 0x000fea0003800000 */
.L_x_4797:
        /* <DEDUP_REMOVED lines=35> */
.L_x_4800:
[----:B------:R-:W-:Y:S05]  /*5790*/  BSYNC B0 ;  /* 0x0000000000007941 */ /* 0x000fea0003800000 */
.L_x_4799:
        /* <DEDUP_REMOVED lines=35> */
.L_x_4802:
[----:B------:R-:W-:Y:S05]  /*59d0*/  BSYNC B0 ;  /* 0x0000000000007941 */ /* 0x000fea0003800000 */
.L_x_4801:
        /* <DEDUP_REMOVED lines=35> */
.L_x_4804:
[----:B------:R-:W-:Y:S05]  /*5c10*/  BSYNC B0 ;  /* 0x0000000000007941 */ /* 0x000fea0003800000 */
.L_x_4803:
        /* <DEDUP_REMOVED lines=35> */
.L_x_4806:
[----:B------:R-:W-:Y:S05]  /*5e50*/  BSYNC B0 ;  /* 0x0000000000007941 */ /* 0x000fea0003800000 */
.L_x_4805:
        /* <DEDUP_REMOVED lines=29> */
[----:B------:R-:W-:-:S02]  /*6030*/  F2FP.F16.F32.PACK_AB R75, R178, R75 ;  /* 0x0000004bb24b723e */ /* 0x000fc400000000ff */
[----:B------:R-:W-:Y:S02]  /*6040*/  F2FP.F16.F32.PACK_AB R74, R171, R172 ;  /* 0x000000acab4a723e */ /* 0x000fe400000000ff */
[----:B------:R-:W-:Y:S02]  /*6050*/  F2FP.F16.F32.PACK_AB R73, R170, R73 ;  /* 0x00000049aa49723e */ /* 0x000fe400000000ff */
[----:B------:R-:W-:-:S05]  /*6060*/  F2FP.F16.F32.PACK_AB R72, R169, R72 ;  /* 0x00000048a948723e */ /* 0x000fca00000000ff */
[----:B------:R0:W-:Y:S02]  /*6070*/  STG.E.128 desc[UR4][R134.64], R72 ;  /* 0x0000004886007986 */ /* 0x0001e4000c101d04 */
.L_x_4808:
[----:B------:R-:W-:Y:S05]  /*6080*/  BSYNC B0 ;  /* 0x0000000000007941 */ /* 0x000fea0003800000 */
.L_x_4807:
[----:B01234-:R-:W0:Y:S02]  /*6090*/  LDC.64 R72, c[0x0][0x210] ;  /* 0x00008400ff487b82 */ /* 0x01fe240000000a00 */
[----:B0-----:R-:W-:-:S04]  /*60a0*/  LEA R117, R72, R117, 0x2 ;  /* 0x0000007548757211 */ /* 0x001fc800078e10ff */
[----:B------:R-:W-:-:S13]  /*60b0*/  ISETP.GE.AND P2, PT, R117, R73, PT ;  /* 0x000000497500720c */ /* 0x000fda0003f46270 */
[----:B------:R-:W-:Y:S05]  /*60c0*/  @!P2 BRA `(.L_x_4809) ;  /* 0xffffffac0048a947 */ /* 0x000fea000383ffff */
[----:B------:R-:W-:Y:S05]  /*60d0*/  EXIT ;  /* 0x000000000000794d */ /* 0x000fea0003800000 */
.L_x_4796:
        /* <DEDUP_REMOVED lines=8> */
.L_x_4811:
[----:B------:R-:W-:Y:S05]  /*6160*/  BSYNC B0 ;  /* 0x0000000000007941 */ /* 0x000fea0003800000 */
.L_x_4810:
[----:B------:R-:W-:Y:S01]  /*6170*/  MOV R72, R171 ;  /* 0x000000ab00487202 */ /* 0x000fe20000000f00 */
[----:B------:R-:W-:Y:S01]  /*6180*/  HFMA2.MMA R172, -RZ, RZ, 0, 1.1920928955078125e-07 ;  /* 0x00000002ffac7435 */ /* 0x000fe200000001ff */
[----:B------:R-:W-:Y:S01]  /*6190*/  MOV R175, 0x1f ;  /* 0x0000001f00af7802 */ /* 0x000fe20000000f00 */
[----:B------:R-:W0:Y:S01]  /*61a0*/  LDC R134, c[0x0][0x290] ;  /* 0x0000a400ff867b82 */ /* 0x000e220000000800 */
[----:B------:R-:W-:Y:S01]  /*61b0*/  MOV R170, 0xffffffff ;  /* 0xffffffff00aa7802 */ /* 0x000fe20000000f00 */
[----:B------:R-:W-:-:S05]  /*61c0*/  FADD.FTZ R74, R73, R72 ;  /* 0x00000048494a7221 */ /* 0x000fca0000010000 */
[----:B------:R-:W-:-:S07]  /*61d0*/  MOV R173, R74 ;  /* 0x0000004a00ad7202 */ /* 0x000fce0000000f00 */
[----:B0-----:R-:W-:Y:S05]  /*61e0*/  WARPSYNC.COLLECTIVE R170, `(.L_x_4812) ;  /* 0x00000000aa087348 */ /* 0x001fea0003c00000 */
[----:B------:R1:W2:Y:S02]  /*61f0*/  SHFL.BFLY P6, R171, R173, R172, R175 ;  /* 0x0c0000acadab7389 */ /* 0x0002a400000c00af */
[----:B012---:R-:W-:Y:S01]  /*6200*/  ENDCOLLECTIVE ;  /* 0x000000000000791b */ /* 0x007fe20003800000 */
.L_x_4812:
[----:B------:R-:W-:Y:S01]  /*6210*/  HFMA2.MMA R172, -RZ, RZ, 0, 2.384185791015625e-07 ;  /* 0x00000004ffac7435 */ /* 0x000fe200000001ff */
[----:B------:R-:W-:-:S05]  /*6220*/  MOV R75, R171 ;  /* 0x000000ab004b7202 */ /* 0x000fca0000000f00 */
[----:B------:R-:W-:-:S05]  /*6230*/  FADD.FTZ R75, R74, R75 ;  /* 0x0000004b4a4b7221 */ /* 0x000fca0000010000 */
[----:B------:R-:W-:-:S07]  /*6240*/  MOV R173, R75 ;  /* 0x0000004b00ad7202 */ /* 0x000fce0000000f00 */
[----:B------:R-:W-:Y:S05]  /*6250*/  WARPSYNC.COLLECTIVE R170, `(.L_x_4813) ;  /* 0x00000000aa087348 */ /* 0x000fea0003c00000 */
[----:B------:R0:W1:Y:S02]  /*6260*/  SHFL.BFLY P6, R171, R173, R172, R175 ;  /* 0x0c0000acadab7389 */ /* 0x00006400000c00af */
[----:B01----:R-:W-:Y:S01]  /*6270*/  ENDCOLLECTIVE ;  /* 0x000000000000791b */ /* 0x003fe20003800000 */
.L_x_4813:
[----:B------:R-:W-:Y:S01]  /*6280*/  HFMA2.MMA R172, -RZ, RZ, 0, 4.76837158203125e-07 ;  /* 0x00000008ffac7435 */ /* 0x000fe200000001ff */
[----:B------:R-:W-:-:S05]  /*6290*/  MOV R72, R171 ;  /* 0x000000ab00487202 */ /* 0x000fca0000000f00 */
[----:B------:R-:W-:-:S05]  /*62a0*/  FADD.FTZ R168, R75, R72 ;  /* 0x000000484ba87221 */ /* 0x000fca0000010000 */
[----:B------:R-:W-:-:S07]  /*62b0*/  MOV R173, R168 ;  /* 0x000000a800ad7202 */ /* 0x000fce0000000f00 */
[----:B------:R-:W-:Y:S05]  /*62c0*/  WARPSYNC.COLLECTIVE R170, `(.L_x_4814) ;  /* 0x00000000aa087348 */ /* 0x000fea0003c00000 */
[----:B------:R0:W1:Y:S02]  /*62d0*/  SHFL.BFLY P6, R171, R173, R172, R175 ;  /* 0x0c0000acadab7389 */ /* 0x00006400000c00af */
[----:B01----:R-:W-:Y:S01]  /*62e0*/  ENDCOLLECTIVE ;  /* 0x000000000000791b */ /* 0x003fe20003800000 */
.L_x_4814:
[----:B------:R-:W-:Y:S01]  /*62f0*/  HFMA2.MMA R172, -RZ, RZ, 0, 9.5367431640625e-07 ;  /* 0x00000010ffac7435 */ /* 0x000fe200000001ff */
[----:B------:R-:W-:-:S05]  /*6300*/  MOV R135, R171 ;  /* 0x000000ab00877202 */ /* 0x000fca0000000f00 */
[----:B------:R-:W-:-:S05]  /*6310*/  FADD.FTZ R169, R168, R135 ;  /* 0x00000087a8a97221 */ /* 0x000fca0000010000 */
[----:B------:R-:W-:-:S07]  /*6320*/  MOV R173, R169 ;  /* 0x000000a900ad7202 */ /* 0x000fce0000000f00 */
[----:B------:R-:W-:Y:S05]  /*6330*/  WARPSYNC.COLLECTIVE R170, `(.L_x_4815) ;  /* 0x00000000aa087348 */ /* 0x000fea0003c00000 */
[----:B------:R0:W1:Y:S02]  /*6340*/  SHFL.BFLY P6, R171, R173, R172, R175 ;  /* 0x0c0000acadab7389 */ /* 0x00006400000c00af */
[----:B01----:R-:W-:Y:S01]  /*6350*/  ENDCOLLECTIVE ;  /* 0x000000000000791b */ /* 0x003fe20003800000 */
.L_x_4815:
        /* <DEDUP_REMOVED lines=103> */
[----:B------:R-:W-:-:S07]  /*69d0*/  MOV R173, R72 ;  /* 0x0000004800ad7202 */ /* 0x000fce0000000f00 */
[----:B------:R-:W-:Y:S05]  /*69e0*/  WARPSYNC.COLLECTIVE R170, `(.L_x_4816) ;  /* 0x00000000aa087348 */ /* 0x000fea0003c00000 */
[----:B------:R0:W1:Y:S02]  /*69f0*/  SHFL.BFLY P6, R171, R173, R172, R175 ;  /* 0x0c0000acadab7389 */ /* 0x00006400000c00af */
[----:B01----:R-:W-:Y:S01]  /*6a00*/  ENDCOLLECTIVE ;  /* 0x000000000000791b */ /* 0x003fe20003800000 */
.L_x_4816:
[----:B------:R-:W-:Y:S01]  /*6a10*/  HFMA2.MMA R172, -RZ, RZ, 0, 1.1920928955078125e-07 ;  /* 0x00000002ffac7435 */ /* 0x000fe200000001ff */
[----:B------:R-:W-:-:S05]  /*6a20*/  MOV R73, R171 ;  /* 0x000000ab00497202 */ /* 0x000fca0000000f00 */
[----:B------:R-:W-:-:S05]  /*6a30*/  FADD.FTZ R73, R72, R73 ;  /* 0x0000004948497221 */ /* 0x000fca0000010000 */
[----:B------:R-:W-:-:S07]  /*6a40*/  MOV R173, R73 ;  /* 0x0000004900ad7202 */ /* 0x000fce0000000f00 */
[----:B------:R-:W-:Y:S05]  /*6a50*/  WARPSYNC.COLLECTIVE R170, `(.L_x_4817) ;  /* 0x00000000aa087348 */ /* 0x000fea0003c00000 */
[----:B------:R0:W1:Y:S02]  /*6a60*/  SHFL.BFLY P6, R171, R173, R172, R175 ;  /* 0x0c0000acadab7389 */ /* 0x00006400000c00af */
[----:B01----:R-:W-:Y:S01]  /*6a70*/  ENDCOLLECTIVE ;  /* 0x000000000000791b */ /* 0x003fe20003800000 */
.L_x_4817:
[----:B------:R-:W-:Y:S01]  /*6a80*/  HFMA2.MMA R172, -RZ, RZ, 0, 2.384185791015625e-07 ;  /* 0x00000004ffac7435 */ /* 0x000fe200000001ff */
[----:B------:R-:W-:-:S05]  /*6a90*/  MOV R74, R171 ;  /* 0x000000ab004a7202 */ /* 0x000fca0000000f00 */
[----:B------:R-:W-:-:S05]  /*6aa0*/  FADD.FTZ R74, R73, R74 ;  /* 0x0000004a494a7221 */ /* 0x000fca0000010000 */
[----:B------:R-:W-:-:S07]  /*6ab0*/  MOV R173, R74 ;  /* 0x0000004a00ad7202 */ /* 0x000fce0000000f00 */
[----:B------:R-:W-:Y:S05]  /*6ac0*/  WARPSYNC.COLLECTIVE R170, `(.L_x_4818) ;  /* 0x00000000aa087348 */ /* 0x000fea0003c00000 */
[----:B------:R0:W1:Y:S02]  /*6ad0*/  SHFL.BFLY P6, R171, R173, R172, R175 ;  /* 0x0c0000acadab7389 */ /* 0x00006400000c00af */
[----:B01----:R-:W-:Y:S01]  /*6ae0*/  ENDCOLLECTIVE ;  /* 0x000000000000791b */ /* 0x003fe20003800000 */
.L_x_4818:
[----:B------:R-:W-:Y:S01]  /*6af0*/  HFMA2.MMA R172, -RZ, RZ, 0, 4.76837158203125e-07 ;  /* 0x00000008ffac7435 */ /* 0x000fe200000001ff */
[----:B------:R-:W-:-:S05]  /*6b00*/  MOV R75, R171 ;  /* 0x000000ab004b7202 */ /* 0x000fca0000000f00 */
[----:B------:R-:W-:-:S05]  /*6b10*/  FADD.FTZ R75, R74, R75 ;  /* 0x0000004b4a4b7221 */ /* 0x000fca0000010000 */
[----:B------:R-:W-:-:S07]  /*6b20*/  MOV R173, R75 ;  /* 0x0000004b00ad7202 */ /* 0x000fce0000000f00 */
[----:B------:R-:W-:Y:S05]  /*6b30*/  WARPSYNC.COLLECTIVE R170, `(.L_x_4819) ;  /* 0x00000000aa087348 */ /* 0x000fea0003c00000 */
[----:B------:R0:W1:Y:S02]  /*6b40*/  SHFL.BFLY P6, R171, R173, R172, R175 ;  /* 0x0c0000acadab7389 */ /* 0x00006400000c00af */
[----:B01----:R-:W-:Y:S01]  /*6b50*/  ENDCOLLECTIVE ;  /* 0x000000000000791b */ /* 0x003fe20003800000 */
.L_x_4819:
[----:B------:R-:W-:Y:S01]  /*6b60*/  HFMA2.MMA R172, -RZ, RZ, 0, 9.5367431640625e-07 ;  /* 0x00000010ffac7435 */ /* 0x000fe200000001ff */
[----:B------:R-:W-:-:S05]  /*6b70*/  MOV R168, R171 ;  /* 0x000000ab00a87202 */ /* 0x000fca0000000f00 */
[----:B------:R-:W-:-:S05]  /*6b80*/  FADD.FTZ R168, R75, R168 ;  /* 0x000000a84ba87221 */ /* 0x000fca0000010000 */
[----:B------:R-:W-:-:S07]  /*6b90*/  MOV R173, R168 ;  /* 0x000000a800ad7202 */ /* 0x000fce0000000f00 */
[----:B------:R-:W-:Y:S05]  /*6ba0*/  WARPSYNC.COLLECTIVE R170, `(.L_x_4820) ;  /* 0x00000000aa087348 */ /* 0x000fea0003c00000 */
[----:B------:R0:W1:Y:S02]  /*6bb0*/  SHFL.BFLY P6, R171, R173, R172, R175 ;  /* 0x0c0000acadab7389 */ /* 0x00006400000c00af */
[----:B01----:R-:W-:Y:S01]  /*6bc0*/  ENDCOLLECTIVE ;  /* 0x000000000000791b */ /* 0x003fe20003800000 */
.L_x_4820:
[----:B------:R-:W-:Y:S01]  /*6bd0*/  MOV R169, R171 ;  /* 0x000000ab00a97202 */ /* 0x000fe20000000f00 */
[----:B------:R-:W-:Y:S06]  /*6be0*/  BRA `(.L_x_4821) ;  /* 0xffffffe400987947 */ /* 0x000fec000383ffff */
.L_x_4822:
        /* <DEDUP_REMOVED lines=9> */
.L_x_40118:


//--------------------- .text._ZN10layer_norm31ln_parallel_residual_fwd_kernelINS_13Kernel_traitsI6__halfS2_S2_S2_fjLj1536ELj1ELj4ELj1ELj16ENS_18Kernel_traits_baseILj1536ES2_S2_S2_S2_fjLj128EEEEELb0ELb1ELb1EEEvNS_9FwdParamsE --------------------------
	.section	.text._ZN10layer_norm31ln_parallel_residual_fwd_kernelINS_13Kernel_traitsI6__halfS2_S2_S2_fjLj1536ELj1ELj4ELj1ELj16ENS_18Kernel_traits_baseILj1536ES2_S2_S2_S2_fjLj128EEEEELb0ELb1ELb1EEEvNS_9FwdParamsE,"ax",@progbits
	.align	128
        .global         _ZN10layer_norm31ln_parallel_residual_fwd_kernelINS_13Kernel_traitsI6__halfS2_S2_S2_fjLj1536ELj1ELj4ELj1ELj16ENS_18Kernel_traits_baseILj1536ES2_S2_S2_S2_fjLj128EEEEELb0ELb1ELb1EEEvNS_9FwdParamsE
        .type           _ZN10layer_norm31ln_parallel_residual_fwd_kernelINS_13Kernel_traitsI6__halfS2_S2_S2_fjLj1536ELj1ELj4ELj1ELj16ENS_18Kernel_traits_baseILj1536ES2_S2_S2_S2_fjLj128EEEEELb0ELb1ELb1EEEvNS_9FwdParamsE,@function
        .size           _ZN10layer_norm31ln_parallel_residual_fwd_kernelINS_13Kernel_traitsI6__halfS2_S2_S2_fjLj1536ELj1ELj4ELj1ELj16ENS_18Kernel_traits_baseILj1536ES2_S2_S2_S2_fjLj128EEEEELb0ELb1ELb1EEEvNS_9FwdParamsE,(.L_x_40119 - _ZN10layer_norm31ln_parallel_residual_fwd_kernelINS_13Kernel_traitsI6__halfS2_S2_S2_fjLj1536ELj1ELj4ELj1ELj16ENS_18Kernel_traits_baseILj1536ES2_S2_S2_S2_fjLj128EEEEELb0ELb1ELb1EEEvNS_9FwdParamsE)
        .other          _ZN10layer_norm31ln_parallel_residual_fwd_kernelINS_13Kernel_traitsI6__halfS2_S2_S2_fjLj1536ELj1ELj4ELj1ELj16ENS_18Kernel_traits_baseILj1536ES2_S2_S2_S2_fjLj128EEEEELb0ELb1ELb1EEEvNS_9FwdParamsE,@"STO_CUDA_ENTRY STV_DEFAULT"
_ZN10layer_norm31ln_parallel_residual_fwd_kernelINS_13Kernel_traitsI6__halfS2_S2_S2_fjLj1536ELj1ELj4ELj1ELj16ENS_18Kernel_traits_baseILj1536ES2_S2_S2_S2_fjLj128EEEEELb0ELb1ELb1EEEvNS_9FwdParamsE:
.text._ZN10layer_norm31ln_parallel_residual_fwd_kernelINS_13Kernel_traitsI6__halfS2_S2_S2_fjLj1536ELj1ELj4ELj1ELj16ENS_18Kernel_traits_baseILj1536ES2_S2_S2_S2_fjLj128EEEEELb0ELb1ELb1EEEvNS_9FwdParamsE:
[----:B------:R-:W-:Y:S01]  /*0000*/  LDC R1, c[0x0][0x28] ;  /* 0x00000a00ff017b82 */ /* 0x000fe20000000800 */
[----:B------:R-:W0:Y:S01]  /*0010*/  S2R R107, SR_TID.X ;  /* 0x00000000006b7919 */ /* 0x000e220000002100 */
[----:B------:R-:W-:-:S06]  /*0020*/  ULDC.64 UR4, c[0x0][0x2c8] ;  /* 0x0000b20000047ab9 */ /* 0x000fcc0000000a00 */
[----:B------:R-:W1:Y:S01]  /*0030*/  LDC.64 R68, c[0x0][0x228] ;  /* 0x00008a00ff447b82 */ /* 0x000e620000000a00 */
[----:B------:R-:W-:Y:S01]  /*0040*/  ISETP.NE.U32.AND P2, PT, RZ, UR4, PT ;  /* 0x00000004ff007c0c */ /* 0x000fe2000bf45070 */
[----:B------:R-:W2:Y:S01]  /*0050*/  S2R R3, SR_CTAID.X ;  /* 0x0000000000037919 */ /* 0x000ea20000002500 */
[----:B------:R-:W-:Y:S01]  /*0060*/  ULDC UR8, c[0x0][0x214] ;  /* 0x0000850000087ab9 */ /* 0x000fe20000000800 */
[----:B------:R-:W-:Y:S01]  /*0070*/  ULDC.64 UR6, c[0x0][0x260] ;  /* 0x0000980000067ab9 */ /* 0x000fe20000000a00 */
        /* <DEDUP_REMOVED lines=11> */
[----:B------:R-:W-:-:S03]  /*0130*/  SHF.R.U32.HI R0, RZ, 0x5, R107 ;  /* 0x00000005ff007819 */ /* 0x000fc6000001166b */
[----:B------:R0:W5:Y:S01]  /*0140*/  @P2 LDG.E.128 R52, desc[UR4][R8.64+0xa00] ;  /* 0x000a000408342981 */ /* 0x000162000c1e1d00 */
[----:B--2---:R-:W-:-:S04]  /*0150*/  LEA R104, R3, R0, 0x2 ;  /* 0x0000000003687211 */ /* 0x004fc800078e10ff */
[----:B------:R-:W-:Y:S01]  /*0160*/  ISETP.GE.AND P1, PT, R104, UR8, PT ;  /* 0x0000000868007c0c */ /* 0x000fe2000bf26270 */
[----:B------:R-:W-:Y:S01]  /*0170*/  ULDC.64 UR8, c[0x0][0x230] ;  /* 0x00008c0000087ab9 */ /* 0x000fe20000000a00 */
[----:B------:R-:W-:-:S04]  /*0180*/  IADD3 R2, P0, R2, UR6, RZ ;  /* 0x0000000602027c10 */ /* 0x000fc8000ff1e0ff */
[----:B------:R-:W-:Y:S02]  /*0190*/  IADD3.X R3, RZ, UR7, RZ, P0, !PT ;  /* 0x00000007ff037c10 */ /* 0x000fe400087fe4ff */
[----:B-1----:R-:W-:-:S04]  /*01a0*/  LOP3.LUT P0, RZ, R68, UR8, RZ, 0xfc, !PT ;  /* 0x0000000844ff7c12 */ /* 0x002fc8000f80fcff */
[----:B------:R-:W-:Y:S01]  /*01b0*/  LOP3.LUT P0, RZ, R69, UR9, RZ, 0xfc, P0 ;  /* 0x0000000945ff7c12 */ /* 0x000fe2000800fcff */
[----:B0-----:R-:W-:-:S12]  /*01c0*/  @P1 EXIT ;  /* 0x000000000000194d */ /* 0x001fd80003800000 */
[----:B-----5:R-:W-:Y:S02]  /*01d0*/  @!P2 CS2R R12, SRZ ;  /* 0x00000000000ca805 */ /* 0x020fe4000001ff00 */
        /* <DEDUP_REMOVED lines=10> */
[----:B------:R-:W-:-:S02]  /*0280*/  @!P2 CS2R R54, SRZ ;  /* 0x000000000036a805 */ /* 0x000fc4000001ff00 */
[----:B------:R-:W-:Y:S01]  /*0290*/  ISETP.NE.U32.AND P1, PT, R68, RZ, PT ;  /* 0x000000ff4400720c */ /* 0x000fe20003f25070 */
[--C-:B------:R-:W-:Y:S01]  /*02a0*/  HADD2.F32 R89, -RZ, R12.reuse.H0_H0 ;  /* 0x2000000cff597230 */ /* 0x100fe20000004100 */
[----:B------:R-:W5:Y:S01]  /*02b0*/  LDG.E.128 R48, desc[UR4][R2.64] ;  /* 0x0000000402307981 */ /* 0x000f62000c1e1d00 */
[----:B------:R-:W-:Y:S01]  /*02c0*/  HADD2.F32 R88, -RZ, R12.H1_H1 ;  /* 0x3000000cff587230 */ /* 0x000fe20000004100 */
[----:B------:R-:W-:Y:S01]  /*02d0*/  ULDC.U8 UR6, c[0x0][0x2a0] ;  /* 0x0000a80000067ab9 */ /* 0x000fe20000000000 */
[--C-:B------:R-:W-:Y:S01]  /*02e0*/  HADD2.F32 R87, -RZ, R13.reuse.H0_H0 ;  /* 0x2000000dff577230 */ /* 0x100fe20000004100 */
[----:B------:R-:W5:Y:S01]  /*02f0*/  LDG.E.128 R44, desc[UR4][R2.64+0x200] ;  /* 0x00020004022c7981 */ /* 0x000f62000c1e1d00 */
[----:B------:R-:W-:Y:S01]  /*0300*/  HADD2.F32 R86, -RZ, R13.H1_H1 ;  /* 0x3000000dff567230 */ /* 0x000fe20000004100 */
[----:B------:R-:W-:Y:S01]  /*0310*/  LOP3.LUT R106, R107, 0x1f, RZ, 0xc0, !PT ;  /* 0x0000001f6b6a7812 */ /* 0x000fe200078ec0ff */
[--C-:B------:R-:W-:Y:S01]  /*0320*/  HADD2.F32 R85, -RZ, R14.reuse.H0_H0 ;  /* 0x2000000eff557230 */ /* 0x100fe20000004100 */
[----:B------:R-:W5:Y:S01]  /*0330*/  LDG.E.128 R40, desc[UR4][R2.64+0x400] ;  /* 0x0004000402287981 */ /* 0x000f62000c1e1d00 */
[----:B------:R-:W-:Y:S01]  /*0340*/  HADD2.F32 R84, -RZ, R14.H1_H1 ;  /* 0x3000000eff547230 */ /* 0x000fe20000004100 */
[----:B------:R-:W-:Y:S01]  /*0350*/  ULDC UR7, c[0x0][0x2d8] ;  /* 0x0000b60000077ab9 */ /* 0x000fe20000000800 */
[--C-:B------:R-:W-:Y:S01]  /*0360*/  HADD2.F32 R27, -RZ, R15.reuse.H0_H0 ;  /* 0x2000000fff1b7230 */ /* 0x100fe20000004100 */
[----:B------:R-:W5:Y:S01]  /*0370*/  LDG.E.128 R36, desc[UR4][R2.64+0x600] ;  /* 0x0006000402247981 */ /* 0x000f62000c1e1d00 */
[----:B------:R-:W-:Y:S01]  /*0380*/  HADD2.F32 R26, -RZ, R15.H1_H1 ;  /* 0x3000000fff1a7230 */ /* 0x000fe20000004100 */
[----:B------:R-:W-:Y:S01]  /*0390*/  ISETP.NE.AND.EX P1, PT, R69, RZ, PT, P1 ;  /* 0x000000ff4500720c */ /* 0x000fe20003f25310 */
[--C-:B------:R-:W-:Y:S01]  /*03a0*/  HADD2.F32 R17, -RZ, R4.reuse.H0_H0 ;  /* 0x20000004ff117230 */ /* 0x100fe20000004100 */
[----:B------:R-:W5:Y:S01]  /*03b0*/  LDG.E.128 R32, desc[UR4][R2.64+0x800] ;  /* 0x0008000402207981 */ /* 0x000f62000c1e1d00 */
[----:B------:R-:W-:Y:S01]  /*03c0*/  HADD2.F32 R16, -RZ, R4.H1_H1 ;  /* 0x30000004ff107230 */ /* 0x000fe20000004100 */
[----:B------:R-:W-:Y:S01]  /*03d0*/  ULDC.64 UR8, c[0x0][0x230] ;  /* 0x00008c0000087ab9 */ /* 0x000fe20000000a00 */
[--C-:B------:R-:W-:Y:S01]  /*03e0*/  HADD2.F32 R15, -RZ, R5.reuse.H0_H0 ;  /* 0x20000005ff0f7230 */ /* 0x100fe20000004100 */
[----:B------:R0:W5:Y:S01]  /*03f0*/  LDG.E.128 R28, desc[UR4][R2.64+0xa00] ;  /* 0x000a0004021c7981 */ /* 0x000162000c1e1d00 */
[----:B------:R-:W-:Y:S01]  /*0400*/  HADD2.F32 R14, -RZ, R5.H1_H1 ;  /* 0x30000005ff0e7230 */ /* 0x000fe20000004100 */
[----:B------:R-:W-:Y:S01]  /*0410*/  ISETP.NE.AND P5, PT, RZ, UR6, PT ;  /* 0x00000006ff007c0c */ /* 0x000fe2000bfa5270 */
[--C-:B------:R-:W-:Y:S01]  /*0420*/  HADD2.F32 R13, -RZ, R6.reuse.H0_H0 ;  /* 0x20000006ff0d7230 */ /* 0x100fe20000004100 */
[----:B------:R-:W-:Y:S01]  /*0430*/  ULDC UR6, c[0x0][0x218] ;  /* 0x0000860000067ab9 */ /* 0x000fe20000000800 */
        /* <DEDUP_REMOVED lines=18> */
[--C-:B0-----:R-:W-:Y:S02]  /*0560*/  HADD2.F32 R3, -RZ, R63.reuse.H0_H0 ;  /* 0x2000003fff037230 */ /* 0x101fe40000004100 */
        /* <DEDUP_REMOVED lines=16> */
[----:B------:R-:W-:-:S07]  /*0670*/  HADD2.F32 R105, -RZ, R55.H1_H1 ;  /* 0x30000037ff697230 */ /* 0x000fce0000004100 */
.L_x_5016:
[----:B------:R-:W-:Y:S01]  /*0680*/  ISETP.NE.U32.AND P2, PT, RZ, UR8, PT ;  /* 0x00000008ff007c0c */ /* 0x000fe2000bf45070 */
[----:B------:R-:W0:Y:S01]  /*0690*/  LDC.64 R138, c[0x0][0x220] ;  /* 0x00008800ff8a7b82 */ /* 0x000e220000000a00 */
[----:B-1----:R-:W-:Y:S02]  /*06a0*/  IMAD R64, R104, UR6, RZ ;  /* 0x0000000668407c24 */ /* 0x002fe4000f8e02ff */
        /* <DEDUP_REMOVED lines=21> */
.L_x_4824:
[----:B-----5:R-:W-:-:S05]  /*0800*/  HADD2.F32 R70, -RZ, R56.H0_H0 ;  /* 0x20000038ff467230 */ /* 0x020fca0000004100 */
[----:B------:R-:W-:Y:S01]  /*0810*/  FADD.FTZ R69, R69, R70 ;  /* 0x0000004645457221 */ /* 0x000fe20000010000 */
[----:B------:R-:W-:Y:S06]  /*0820*/  BRA `(.L_x_4825) ;  /* 0x0000000000107947 */ /* 0x000fec0003800000 */
.L_x_4823:
[----:B-----5:R-:W-:Y:S02]  /*0830*/  HADD2.F32 R70, -RZ, R52.H0_H0 ;  /* 0x20000034ff467230 */ /* 0x020fe40000004100 */
[----:B------:R-:W-:-:S03]  /*0840*/  @P2 HADD2.F32 R72, -RZ, R56.H0_H0 ;  /* 0x20000038ff482230 */ /* 0x000fc60000004100 */
[----:B------:R-:W-:-:S04]  /*0850*/  FADD.FTZ R69, R69, R70 ;  /* 0x0000004645457221 */ /* 0x000fc80000010000 */
[----:B------:R-:W-:-:S07]  /*0860*/  @P2 FADD.FTZ R69, R69, R72 ;  /* 0x0000004845452221 */ /* 0x000fce0000010000 */
.L_x_4825:
[----:B------:R-:W-:-:S04]  /*0870*/  F2FP.F16.F32.PACK_AB R70, RZ, R69 ;  /* 0x00000045ff46723e */ /* 0x000fc800000000ff */
[----:B------:R-:W-:-:S07]  /*0880*/  PRMT R60, R70, 0x7610, R60 ;  /* 0x00007610463c7816 */ /* 0x000fce000000003c */
.L_x_4826:
[----:B------:R-:W-:Y:S01]  /*0890*/  HADD2.F32 R70, -RZ, R64.H1_H1 ;  /* 0x30000040ff467230 */ /* 0x000fe20000004100 */
[----:B------:R-:W-:Y:S06]  /*08a0*/  @P3 BRA `(.L_x_4827) ;  /* 0x0000000000203947 */ /* 0x000fec0003800000 */
[----:B------:R-:W-:-:S04]  /*08b0*/  ISETP.NE.U32.AND P4, PT, RZ, UR8, PT ;  /* 0x00000008ff007c0c */ /* 0x000fc8000bf85070 */
[----:B------:R-:W-:-:S13]  /*08c0*/  ISETP.NE.AND.EX P4, PT, RZ, UR9, PT, P4 ;  /* 0x00000009ff007c0c */ /* 0x000fda000bf85340 */
[----:B------:R-:W-:Y:S05]  /*08d0*/  @P4 BRA `(.L_x_4828) ;  /* 0x0000000000084947 */ /* 0x000fea0003800000 */
[----:B------:R-:W-:Y:S05]  /*08e0*/  @P0 BRA `(.L_x_4829) ;  /* 0x0000000000200947 */ /* 0x000fea0003800000 */
[----:B------:R-:W-:Y:S05]  /*08f0*/  BRA `(.L_x_4830) ;  /* 0x0000000000247947 */ /* 0x000fea0003800000 */
.L_x_4828:
[----:B-----5:R-:W-:-:S05]  /*0900*/  HADD2.F32 R71, -RZ, R56.H1_H1 ;  /* 0x30000038ff477230 */ /* 0x020fca0000004100 */
[----:B------:R-:W-:Y:S01]  /*0910*/  FADD.FTZ R70, R70, R71 ;  /* 0x0000004746467221 */ /* 0x000fe20000010000 */
[----:B------:R-:W-:Y:S06]  /*0920*/  BRA `(.L_x_4829) ;  /* 0x0000000000107947 */ /* 0x000fec0003800000 */
.L_x_4827:
[----:B-----5:R-:W-:Y:S02]  /*0930*/  HADD2.F32 R71, -RZ, R52.H1_H1 ;  /* 0x30000034ff477230 */ /* 0x020fe40000004100 */
[----:B------:R-:W-:-:S03]  /*0940*/  @P2 HADD2.F32 R73, -RZ, R56.H1_H1 ;  /* 0x30000038ff492230 */ /* 0x000fc60000004100 */
[----:B------:R-:W-:-:S04]  /*0950*/  FADD.FTZ R70, R70, R71 ;  /* 0x0000004746467221 */ /* 0x000fc80000010000 */
[----:B------:R-:W-:-:S07]  /*0960*/  @P2 FADD.FTZ R70, R70, R73 ;  /* 0x0000004946462221 */ /* 0x000fce0000010000 */
.L_x_4829:
[----:B------:R-:W-:-:S04]  /*0970*/  F2FP.F16.F32.PACK_AB R64, RZ, R70 ;  /* 0x00000046ff40723e */ /* 0x000fc800000000ff */
[----:B------:R-:W-:-:S07]  /*0980*/  PRMT R60, R60, 0x5410, R64 ;  /* 0x000054103c3c7816 */ /* 0x000fce0000000040 */
.L_x_4830:
[----:B------:R-:W-:Y:S01]  /*0990*/  HADD2.F32 R71, -RZ, R65.H0_H0 ;  /* 0x20000041ff477230 */ /* 0x000fe20000004100 */
[----:B------:R-:W-:Y:S06]  /*09a0*/  @P3 BRA `(.L_x_4831) ;  /* 0x0000000000203947 */ /* 0x000fec0003800000 */
[----:B------:R-:W-:-:S04]  /*09b0*/  ISETP.NE.U32.AND P4, PT, RZ, UR8, PT ;  /* 0x00000008ff007c0c */ /* 0x000fc8000bf85070 */
[----:B------:R-:W-:-:S13]  /*09c0*/  ISETP.NE.AND.EX P4, PT, RZ, UR9, PT, P4 ;  /* 0x00000009ff007c0c */ /* 0x000fda000bf85340 */
[----:B------:R-:W-:Y:S05]  /*09d0*/  @P4 BRA `(.L_x_4832) ;  /* 0x0000000000084947 */ /* 0x000fea0003800000 */
[----:B------:R-:W-:Y:S05]  /*09e0*/  @P0 BRA `(.L_x_4833) ;  /* 0x0000000000200947 */ /* 0x000fea0003800000 */
[----:B------:R-:W-:Y:S05]  /*09f0*/  BRA `(.L_x_4834) ;  /* 0x0000000000247947 */ /* 0x000fea0003800000 */
.L_x_4832:
[----:B-----5:R-:W-:-:S05]  /*0a00*/  HADD2.F32 R64, -RZ, R57.H0_H0 ;  /* 0x20000039ff407230 */ /* 0x020fca0000004100 */
[----:B------:R-:W-:Y:S01]  /*0a10*/  FADD.FTZ R71, R71, R64 ;  /* 0x0000004047477221 */ /* 0x000fe20000010000 */
[----:B------:R-:W-:Y:S06]  /*0a20*/  BRA `(.L_x_4833) ;  /* 0x0000000000107947 */ /* 0x000fec0003800000 */
.L_x_4831:
[----:B-----5:R-:W-:Y:S02]  /*0a30*/  HADD2.F32 R64, -RZ, R53.H0_H0 ;  /* 0x20000035ff407230 */ /* 0x020fe40000004100 */
[----:B------:R-:W-:-:S03]  /*0a40*/  @P2 HADD2.F32 R72, -RZ, R57.H0_H0 ;  /* 0x20000039ff482230 */ /* 0x000fc60000004100 */
[----:B------:R-:W-:-:S04]  /*0a50*/  FADD.FTZ R71, R71, R64 ;  /* 0x0000004047477221 */ /* 0x000fc80000010000 */
[----:B------:R-:W-:-:S07]  /*0a60*/  @P2 FADD.FTZ R71, R71, R72 ;  /* 0x0000004847472221 */ /* 0x000fce0000010000 */
.L_x_4833:
[----:B------:R-:W-:-:S04]  /*0a70*/  F2FP.F16.F32.PACK_AB R64, RZ, R71 ;  /* 0x00000047ff40723e */ /* 0x000fc800000000ff */
[----:B------:R-:W-:-:S07]  /*0a80*/  PRMT R61, R64, 0x7610, R61 ;  /* 0x00007610403d7816 */ /* 0x000fce000000003d */
.L_x_4834:
[----:B------:R-:W-:Y:S01]  /*0a90*/  HADD2.F32 R72, -RZ, R65.H1_H1 ;  /* 0x30000041ff487230 */ /* 0x000fe20000004100 */
[----:B------:R-:W-:Y:S06]  /*0aa0*/  @P3 BRA `(.L_x_4835) ;  /* 0x0000000000203947 */ /* 0x000fec0003800000 */
[----:B------:R-:W-:-:S04]  /*0ab0*/  ISETP.NE.U32.AND P4, PT, RZ, UR8, PT ;  /* 0x00000008ff007c0c */ /* 0x000fc8000bf85070 */
[----:B------:R-:W-:-:S13]  /*0ac0*/  ISETP.NE.AND.EX P4, PT, RZ, UR9, PT, P4 ;  /* 0x00000009ff007c0c */ /* 0x000fda000bf85340 */
[----:B------:R-:W-:Y:S05]  /*0ad0*/  @P4 BRA `(.L_x_4836) ;  /* 0x0000000000084947 */ /* 0x000fea0003800000 */
[----:B------:R-:W-:Y:S05]  /*0ae0*/  @P0 BRA `(.L_x_4837) ;  /* 0x0000000000200947 */ /* 0x000fea0003800000 */
[----:B------:R-:W-:Y:S05]  /*0af0*/  BRA `(.L_x_4838) ;  /* 0x0000000000247947 */ /* 0x000fea0003800000 */
.L_x_4836:
[----:B-----5:R-:W-:-:S05]  /*0b00*/  HADD2.F32 R65, -RZ, R57.H1_H1 ;  /* 0x30000039ff417230 */ /* 0x020fca0000004100 */
[----:B------:R-:W-:Y:S01]  /*0b10*/  FADD.FTZ R72, R72, R65 ;  /* 0x0000004148487221 */ /* 0x000fe20000010000 */
[----:B------:R-:W-:Y:S06]  /*0b20*/  BRA `(.L_x_4837) ;  /* 0x0000000000107947 */ /* 0x000fec0003800000 */
.L_x_4835:
[----:B-----5:R-:W-:Y:S02]  /*0b30*/  HADD2.F32 R65, -RZ, R53.H1_H1 ;  /* 0x30000035ff417230 */ /* 0x020fe40000004100 */
[----:B------:R-:W-:-:S03]  /*0b40*/  @P2 HADD2.F32 R73, -RZ, R57.H1_H1 ;  /* 0x30000039ff492230 */ /* 0x000fc60000004100 */
[----:B------:R-:W-:-:S04]  /*0b50*/  FADD.FTZ R72, R72, R65 ;  /* 0x0000004148487221 */ /* 0x000fc80000010000 */
[----:B------:R-:W-:-:S07]  /*0b60*/  @P2 FADD.FTZ R72, R72, R73 ;  /* 0x0000004948482221 */ /* 0x000fce0000010000 */
.L_x_4837:
[----:B------:R-:W-:-:S04]  /*0b70*/  F2FP.F16.F32.PACK_AB R64, RZ, R72 ;  /* 0x00000048ff40723e */ /* 0x000fc800000000ff */
[----:B------:R-:W-:-:S07]  /*0b80*/  PRMT R61, R61, 0x5410, R64 ;  /* 0x000054103d3d7816 */ /* 0x000fce0000000040 */
.L_x_4838:
[----:B------:R-:W-:Y:S01]  /*0b90*/  HADD2.F32 R73, -RZ, R66.H0_H0 ;  /* 0x20000042ff497230 */ /* 0x000fe20000004100 */
[----:B------:R-:W-:Y:S06]  /*0ba0*/  @P3 BRA `(.L_x_4839) ;  /* 0x0000000000203947 */ /* 0x000fec0003800000 */
[----:B------:R-:W-:-:S04]  /*0bb0*/  ISETP.NE.U32.AND P4, PT, RZ, UR8, PT ;  /* 0x00000008ff007c0c */ /* 0x000fc8000bf85070 */
[----:B------:R-:W-:-:S13]  /*0bc0*/  ISETP.NE.AND.EX P4, PT, RZ, UR9, PT, P4 ;  /* 0x00000009ff007c0c */ /* 0x000fda000bf85340 */
[----:B------:R-:W-:Y:S05]  /*0bd0*/  @P4 BRA `(.L_x_4840) ;  /* 0x0000000000084947 */ /* 0x000fea0003800000 */
[----:B------:R-:W-:Y:S05]  /*0be0*/  @P0 BRA `(.L_x_4841) ;  /* 0x0000000000200947 */ /* 0x000fea0003800000 */
[----:B------:R-:W-:Y:S05]  /*0bf0*/  BRA `(.L_x_4842) ;  /* 0x0000000000247947 */ /* 0x000fea0003800000 */
.L_x_4840:
[----:B-----5:R-:W-:-:S05]  /*0c00*/  HADD2.F32 R64, -RZ, R58.H0_H0 ;  /* 0x2000003aff407230 */ /* 0x020fca0000004100 */
[----:B------:R-:W-:Y:S01]  /*0c10*/  FADD.FTZ R73, R73, R64 ;  /* 0x0000004049497221 */ /* 0x000fe20000010000 */
[----:B------:R-:W-:Y:S06]  /*0c20*/  BRA `(.L_x_4841) ;  /* 0x0000000000107947 */ /* 0x000fec0003800000 */
.L_x_4839:
[----:B-----5:R-:W-:Y:S02]  /*0c30*/  HADD2.F32 R64, -RZ, R54.H0_H0 ;  /* 0x20000036ff407230 */ /* 0x020fe40000004100 */
[----:B------:R-:W-:-:S03]  /*0c40*/  @P2 HADD2.F32 R74, -RZ, R58.H0_H0 ;  /* 0x2000003aff4a2230 */ /* 0x000fc60000004100 */
[----:B------:R-:W-:-:S04]  /*0c50*/  FADD.FTZ R73, R73, R64 ;  /* 0x0000004049497221 */ /* 0x000fc80000010000 */
[----:B------:R-:W-:-:S07]  /*0c60*/  @P2 FADD.FTZ R73, R73, R74 ;  /* 0x0000004a49492221 */ /* 0x000fce0000010000 */
.L_x_4841:
[----:B------:R-:W-:-:S04]  /*0c70*/  F2FP.F16.F32.PACK_AB R64, RZ, R73 ;  /* 0x00000049ff40723e */ /* 0x000fc800000000ff */
[----:B------:R-:W-:-:S07]  /*0c80*/  PRMT R62, R64, 0x7610, R62 ;  /* 0x00007610403e7816 */ /* 0x000fce000000003e */
.L_x_4842:
[----:B------:R-:W-:Y:S01]  /*0c90*/  HADD2.F32 R75, -RZ, R66.H1_H1 ;  /* 0x30000042ff4b7230 */ /* 0x000fe20000004100 */
[----:B------:R-:W-:Y:S06]  /*0ca0*/  @P3 BRA `(.L_x_4843) ;  /* 0x0000000000203947 */ /* 0x000fec0003800000 */
[----:B------:R-:W-:-:S04]  /*0cb0*/  ISETP.NE.U32.AND P4, PT, RZ, UR8, PT ;  /* 0x00000008ff007c0c */ /* 0x000fc8000bf85070 */
[----:B------:R-:W-:-:S13]  /*0cc0*/  ISETP.NE.AND.EX P4, PT, RZ, UR9, PT, P4 ;  /* 0x00000009ff007c0c */ /* 0x000fda000bf85340 */
[----:B------:R-:W-:Y:S05]  /*0cd0*/  @P4 BRA `(.L_x_4844) ;  /* 0x0000000000084947 */ /* 0x000fea0003800000 */
[----:B------:R-:W-:Y:S05]  /*0ce0*/  @P0 BRA `(.L_x_4845) ;  /* 0x0000000000200947 */ /* 0x000fea0003800000 */
[----:B------:R-:W-:Y:S05]  /*0cf0*/  BRA `(.L_x_4846) ;  /* 0x0000000000247947 */ /* 0x000fea0003800000 */
.L_x_4844:
[----:B-----5:R-:W-:-:S05]  /*0d00*/  HADD2.F32 R64, -RZ, R58.H1_H1 ;  /* 0x3000003aff407230 */ /* 0x020fca0000004100 */
[----:B------:R-:W-:Y:S01]  /*0d10*/  FADD.FTZ R75, R75, R64 ;  /* 0x000000404b4b7221 */ /* 0x000fe20000010000 */
[----:B------:R-:W-:Y:S06]  /*0d20*/  BRA `(.L_x_4845) ;  /* 0x0000000000107947 */ /* 0x000fec0003800000 */
.L_x_4843:
[----:B-----5:R-:W-:Y:S02]  /*0d30*/  HADD2.F32 R64, -RZ, R54.H1_H1 ;  /* 0x30000036ff407230 */ /* 0x020fe40000004100 */
[----:B------:R-:W-:-:S03]  /*0d40*/  @P2 HADD2.F32 R66, -RZ, R58.H1_H1 ;  /* 0x3000003aff422230 */ /* 0x000fc60000004100 */
[----:B------:R-:W-:-:S04]  /*0d50*/  FADD.FTZ R75, R75, R64 ;  /* 0x000000404b4b7221 */ /* 0x000fc80000010000 */
[----:B------:R-:W-:-:S07]  /*0d60*/  @P2 FADD.FTZ R75, R75, R66 ;  /* 0x000000424b4b2221 */ /* 0x000fce0000010000 */
.L_x_4845:
[----:B------:R-:W-:-:S04]  /*0d70*/  F2FP.F16.F32.PACK_AB R64, RZ, R75 ;  /* 0x0000004bff40723e */ /* 0x000fc800000000ff */
[----:B------:R-:W-:-:S07]  /*0d80*/  PRMT R62, R62, 0x5410, R64 ;  /* 0x000054103e3e7816 */ /* 0x000fce0000000040 */
.L_x_4846:
[----:B------:R-:W-:Y:S01]  /*0d90*/  HADD2.F32 R74, -RZ, R67.H0_H0 ;  /* 0x20000043ff4a7230 */ /* 0x000fe20000004100 */
[----:B------:R-:W-:Y:S06]  /*0da0*/  @P3 BRA `(.L_x_4847) ;  /* 0x0000000000203947 */ /* 0x000fec0003800000 */
[----:B------:R-:W-:-:S04]  /*0db0*/  ISETP.NE.U32.AND P4, PT, RZ, UR8, PT ;  /* 0x00000008ff007c0c */ /* 0x000fc8000bf85070 */
[----:B------:R-:W-:-:S13]  /*0dc0*/  ISETP.NE.AND.EX P4, PT, RZ, UR9, PT, P4 ;  /* 0x00000009ff007c0c */ /* 0x000fda000bf85340 */
[----:B------:R-:W-:Y:S05]  /*0dd0*/  @P4 BRA `(.L_x_4848) ;  /* 0x0000000000084947 */ /* 0x000fea0003800000 */
[----:B------:R-:W-:Y:S05]  /*0de0*/  @P0 BRA `(.L_x_4849) ;  /* 0x0000000000200947 */ /* 0x000fea0003800000 */
[----:B------:R-:W-:Y:S05]  /*0df0*/  BRA `(.L_x_4850) ;  /* 0x0000000000247947 */ /* 0x000fea0003800000 */
.L_x_4848:
[----:B-----5:R-:W-:-:S05]  /*0e00*/  HADD2.F32 R65, -RZ, R59.H0_H0 ;  /* 0x2000003bff417230 */ /* 0x020fca0000004100 */
[----:B------:R-:W-:Y:S01]  /*0e10*/  FADD.FTZ R74, R74, R65 ;  /* 0x000000414a4a7221 */ /* 0x000fe20000010000 */
[----:B------:R-:W-:Y:S06]  /*0e20*/  BRA `(.L_x_4849) ;  /* 0x0000000000107947 */ /* 0x000fec0003800000 */
.L_x_4847:
[----:B-----5:R-:W-:Y:S02]  /*0e30*/  HADD2.F32 R65, -RZ, R55.H0_H0 ;  /* 0x20000037ff417230 */ /* 0x020fe40000004100 */
[----:B------:R-:W-:-:S03]  /*0e40*/  @P2 HADD2.F32 R77, -RZ, R59.H0_H0 ;  /* 0x2000003bff4d2230 */ /* 0x000fc60000004100 */
[----:B------:R-:W-:-:S04]  /*0e50*/  FADD.FTZ R74, R74, R65 ;  /* 0x000000414a4a7221 */ /* 0x000fc80000010000 */
[----:B------:R-:W-:-:S07]  /*0e60*/  @P2 FADD.FTZ R74, R74, R77 ;  /* 0x0000004d4a4a2221 */ /* 0x000fce0000010000 */
.L_x_4849:
[----:B------:R-:W-:-:S04]  /*0e70*/  F2FP.F16.F32.PACK_AB R64, RZ, R74 ;  /* 0x0000004aff40723e */ /* 0x000fc800000000ff */
[----:B------:R-:W-:-:S07]  /*0e80*/  PRMT R63, R64, 0x7610, R63 ;  /* 0x00007610403f7816 */ /* 0x000fce000000003f */
.L_x_4850:
[----:B------:R-:W-:Y:S01]  /*0e90*/  HADD2.F32 R76, -RZ, R67.H1_H1 ;  /* 0x30000043ff4c7230 */ /* 0x000fe20000004100 */
[----:B------:R-:W-:Y:S06]  /*0ea0*/  @P3 BRA `(.L_x_4851) ;  /* 0x0000000000203947 */ /* 0x000fec0003800000 */
[----:B------:R-:W-:-:S04]  /*0eb0*/  ISETP.NE.U32.AND P4, PT, RZ, UR8, PT ;  /* 0x00000008ff007c0c */ /* 0x000fc8000bf85070 */
[----:B------:R-:W-:-:S13]  /*0ec0*/  ISETP.NE.AND.EX P4, PT, RZ, UR9, PT, P4 ;  /* 0x00000009ff007c0c */ /* 0x000fda000bf85340 */
[----:B------:R-:W-:Y:S05]  /*0ed0*/  @P4 BRA `(.L_x_4852) ;  /* 0x0000000000084947 */ /* 0x000fea0003800000 */
[----:B------:R-:W-:Y:S05]  /*0ee0*/  @P0 BRA `(.L_x_4853) ;  /* 0x0000000000200947 */ /* 0x000fea0003800000 */
[----:B------:R-:W-:Y:S05]  /*0ef0*/  BRA `(.L_x_4854) ;  /* 0x0000000000247947 */ /* 0x000fea0003800000 */
.L_x_4852:
[----:B-----5:R-:W-:-:S05]  /*0f00*/  HADD2.F32 R65, -RZ, R59.H1_H1 ;  /* 0x3000003bff417230 */ /* 0x020fca0000004100 */
[----:B------:R-:W-:Y:S01]  /*0f10*/  FADD.FTZ R76, R76, R65 ;  /* 0x000000414c4c7221 */ /* 0x000fe20000010000 */
[----:B------:R-:W-:Y:S06]  /*0f20*/  BRA `(.L_x_4853) ;  /* 0x0000000000107947 */ /* 0x000fec0003800000 */
.L_x_4851:
[----:B-----5:R-:W-:Y:S02]  /*0f30*/  HADD2.F32 R65, -RZ, R55.H1_H1 ;  /* 0x30000037ff417230 */ /* 0x020fe40000004100 */
[----:B------:R-:W-:-:S03]  /*0f40*/  @P2 HADD2.F32 R67, -RZ, R59.H1_H1 ;  /* 0x3000003bff432230 */ /* 0x000fc60000004100 */
[----:B------:R-:W-:-:S04]  /*0f50*/  FADD.FTZ R76, R76, R65 ;  /* 0x000000414c4c7221 */ /* 0x000fc80000010000 */
[----:B------:R-:W-:-:S07]  /*0f60*/  @P2 FADD.FTZ R76, R76, R67 ;  /* 0x000000434c4c2221 */ /* 0x000fce0000010000 */
.L_x_4853:
[----:B------:R-:W-:-:S04]  /*0f70*/  F2FP.F16.F32.PACK_AB R64, RZ, R76 ;  /* 0x0000004cff40723e */ /* 0x000fc800000000ff */
[----:B------:R-:W-:-:S07]  /*0f80*/  PRMT R63, R63, 0x5410, R64 ;  /* 0x000054103f3f7816 */ /* 0x000fce0000000040 */
.L_x_4854:
        /* <DEDUP_REMOVED lines=12> */
[----:B------:R-:W-:Y:S01]  /*1050*/  LOP3.LUT R106, R107, 0x1f, RZ, 0xc0, !PT ;  /* 0x0000001f6b6a7812 */ /* 0x000fe200078ec0ff */
[----:B---3--:R-:W-:Y:S01]  /*1060*/  HADD2.F32 R77, -RZ, R64.H0_H0 ;  /* 0x20000040ff4d7230 */ /* 0x008fe20000004100 */
[----:B0-----:R-:W-:Y:S06]  /*1070*/  @P3 BRA `(.L_x_4855) ;  /* 0x0000000000203947 */ /* 0x001fec0003800000 */
[----:B------:R-:W-:-:S04]  /*1080*/  ISETP.NE.U32.AND P4, PT, RZ, UR8, PT ;  /* 0x00000008ff007c0c */ /* 0x000fc8000bf85070 */
[----:B------:R-:W-:-:S13]  /*1090*/  ISETP.NE.AND.EX P4, PT, RZ, UR9, PT, P4 ;  /* 0x00000009ff007c0c */ /* 0x000fda000bf85340 */
[----:B------:R-:W-:Y:S05]  /*10a0*/  @P4 BRA `(.L_x_4856) ;  /* 0x0000000000084947 */ /* 0x000fea0003800000 */
[----:B------:R-:W-:Y:S05]  /*10b0*/  @P0 BRA `(.L_x_4857) ;  /* 0x0000000000200947 */ /* 0x000fea0003800000 */
[----:B------:R-:W-:Y:S05]  /*10c0*/  BRA `(.L_x_4858) ;  /* 0x0000000000247947 */ /* 0x000fea0003800000 */
.L_x_4856:
[----:B-----5:R-:W-:-:S05]  /*10d0*/  HADD2.F32 R78, -RZ, R56.H0_H0 ;  /* 0x20000038ff4e7230 */ /* 0x020fca0000004100 */
[----:B------:R-:W-:Y:S01]  /*10e0*/  FADD.FTZ R77, R78, R77 ;  /* 0x0000004d4e4d7221 */ /* 0x000fe20000010000 */
[----:B------:R-:W-:Y:S06]  /*10f0*/  BRA `(.L_x_4857) ;  /* 0x0000000000107947 */ /* 0x000fec0003800000 */
.L_x_4855:
[----:B-----5:R-:W-:Y:S02]  /*1100*/  HADD2.F32 R78, -RZ, R52.H0_H0 ;  /* 0x20000034ff4e7230 */ /* 0x020fe40000004100 */
[----:B------:R-:W-:-:S03]  /*1110*/  @P2 HADD2.F32 R80, -RZ, R56.H0_H0 ;  /* 0x20000038ff502230 */ /* 0x000fc60000004100 */
[----:B------:R-:W-:-:S04]  /*1120*/  FADD.FTZ R77, R78, R77 ;  /* 0x0000004d4e4d7221 */ /* 0x000fc80000010000 */
[----:B------:R-:W-:-:S07]  /*1130*/  @P2 FADD.FTZ R77, R80, R77 ;  /* 0x0000004d504d2221 */ /* 0x000fce0000010000 */
.L_x_4857:
[----:B------:R-:W-:-:S04]  /*1140*/  F2FP.F16.F32.PACK_AB R78, RZ, R77 ;  /* 0x0000004dff4e723e */ /* 0x000fc800000000ff */
[----:B------:R-:W-:-:S07]  /*1150*/  PRMT R60, R78, 0x7610, R60 ;  /* 0x000076104e3c7816 */ /* 0x000fce000000003c */
.L_x_4858:
[----:B------:R-:W-:Y:S01]  /*1160*/  HADD2.F32 R79, -RZ, R64.H1_H1 ;  /* 0x30000040ff4f7230 */ /* 0x000fe20000004100 */
[----:B------:R-:W-:Y:S06]  /*1170*/  @P3 BRA `(.L_x_4859) ;  /* 0x0000000000203947 */ /* 0x000fec0003800000 */
[----:B------:R-:W-:-:S04]  /*1180*/  ISETP.NE.U32.AND P4, PT, RZ, UR8, PT ;  /* 0x00000008ff007c0c */ /* 0x000fc8000bf85070 */
[----:B------:R-:W-:-:S13]  /*1190*/  ISETP.NE.AND.EX P4, PT, RZ, UR9, PT, P4 ;  /* 0x00000009ff007c0c */ /* 0x000fda000bf85340 */
[----:B------:R-:W-:Y:S05]  /*11a0*/  @P4 BRA `(.L_x_4860) ;  /* 0x0000000000084947 */ /* 0x000fea0003800000 */
[----:B------:R-:W-:Y:S05]  /*11b0*/  @P0 BRA `(.L_x_4861) ;  /* 0x0000000000200947 */ /* 0x000fea0003800000 */
[----:B------:R-:W-:Y:S05]  /*11c0*/  BRA `(.L_x_4862) ;  /* 0x0000000000247947 */ /* 0x000fea0003800000 */
.L_x_4860:
[----:B-----5:R-:W-:-:S05]  /*11d0*/  HADD2.F32 R64, -RZ, R56.H1_H1 ;  /* 0x30000038ff407230 */ /* 0x020fca0000004100 */
[----:B------:R-:W-:Y:S01]  /*11e0*/  FADD.FTZ R79, R64, R79 ;  /* 0x0000004f404f7221 */ /* 0x000fe20000010000 */
[----:B------:R-:W-:Y:S06]  /*11f0*/  BRA `(.L_x_4861) ;  /* 0x0000000000107947 */ /* 0x000fec0003800000 */
.L_x_4859:
[----:B-----5:R-:W-:Y:S02]  /*1200*/  HADD2.F32 R64, -RZ, R52.H1_H1 ;  /* 0x30000034ff407230 */ /* 0x020fe40000004100 */
[----:B------:R-:W-:-:S03]  /*1210*/  @P2 HADD2.F32 R78, -RZ, R56.H1_H1 ;  /* 0x30000038ff4e2230 */ /* 0x000fc60000004100 */
[----:B------:R-:W-:-:S04]  /*1220*/  FADD.FTZ R79, R64, R79 ;  /* 0x0000004f404f7221 */ /* 0x000fc80000010000 */
[----:B------:R-:W-:-:S07]  /*1230*/  @P2 FADD.FTZ R79, R78, R79 ;  /* 0x0000004f4e4f2221 */ /* 0x000fce0000010000 */
.L_x_4861:
[----:B------:R-:W-:-:S04]  /*1240*/  F2FP.F16.F32.PACK_AB R64, RZ, R79 ;  /* 0x0000004fff40723e */ /* 0x000fc800000000ff */
[----:B------:R-:W-:-:S07]  /*1250*/  PRMT R60, R60, 0x5410, R64 ;  /* 0x000054103c3c7816 */ /* 0x000fce0000000040 */
.L_x_4862:
[----:B------:R-:W-:Y:S01]  /*1260*/  HADD2.F32 R78, -RZ, R65.H0_H0 ;  /* 0x20000041ff4e7230 */ /* 0x000fe20000004100 */
[----:B------:R-:W-:Y:S06]  /*1270*/  @P3 BRA `(.L_x_4863) ;  /* 0x0000000000203947 */ /* 0x000fec0003800000 */
[----:B------:R-:W-:-:S04]  /*1280*/  ISETP.NE.U32.AND P4, PT, RZ, UR8, PT ;  /* 0x00000008ff007c0c */ /* 0x000fc8000bf85070 */
[----:B------:R-:W-:-:S13]  /*1290*/  ISETP.NE.AND.EX P4, PT, RZ, UR9, PT, P4 ;  /* 0x00000009ff007c0c */ /* 0x000fda000bf85340 */
[----:B------:R-:W-:Y:S05]  /*12a0*/  @P4 BRA `(.L_x_4864) ;  /* 0x0000000000084947 */ /* 0x000fea0003800000 */
[----:B------:R-:W-:Y:S05]  /*12b0*/  @P0 BRA `(.L_x_4865) ;  /* 0x0000000000200947 */ /* 0x000fea0003800000 */
[----:B------:R-:W-:Y:S05]  /*12c0*/  BRA `(.L_x_4866) ;  /* 0x0000000000247947 */ /* 0x000fea0003800000 */
.L_x_4864:
[----:B-----5:R-:W-:-:S05]  /*12d0*/  HADD2.F32 R81, -RZ, R57.H0_H0 ;  /* 0x20000039ff517230 */ /* 0x020fca0000004100 */
[----:B------:R-:W-:Y:S01]  /*12e0*/  FADD.FTZ R78, R81, R78 ;  /* 0x0000004e514e7221 */ /* 0x000fe20000010000 */
[----:B------:R-:W-:Y:S06]  /*12f0*/  BRA `(.L_x_4865) ;  /* 0x0000000000107947 */ /* 0x000fec0003800000 */
.L_x_4863:
[----:B-----5:R-:W-:Y:S02]  /*1300*/  HADD2.F32 R81, -RZ, R53.H0_H0 ;  /* 0x20000035ff517230 */ /* 0x020fe40000004100 */
[----:B------:R-:W-:-:S03]  /*1310*/  @P2 HADD2.F32 R83, -RZ, R57.H0_H0 ;  /* 0x20000039ff532230 */ /* 0x000fc60000004100 */
[----:B------:R-:W-:-:S04]  /*1320*/  FADD.FTZ R78, R81, R78 ;  /* 0x0000004e514e7221 */ /* 0x000fc80000010000 */
[----:B------:R-:W-:-:S07]  /*1330*/  @P2 FADD.FTZ R78, R83, R78 ;  /* 0x0000004e534e2221 */ /* 0x000fce0000010000 */
.L_x_4865:
[----:B------:R-:W-:-:S04]  /*1340*/  F2FP.F16.F32.PACK_AB R64, RZ, R78 ;  /* 0x0000004eff40723e */ /* 0x000fc800000000ff */
[----:B------:R-:W-:-:S07]  /*1350*/  PRMT R61, R64, 0x7610, R61 ;  /* 0x00007610403d7816 */ /* 0x000fce000000003d */
.L_x_4866:
[----:B------:R-:W-:Y:S01]  /*1360*/  HADD2.F32 R81, -RZ, R65.H1_H1 ;  /* 0x30000041ff517230 */ /* 0x000fe20000004100 */
[----:B------:R-:W-:Y:S06]  /*1370*/  @P3 BRA `(.L_x_4867) ;  /* 0x0000000000203947 */ /* 0x000fec0003800000 */
[----:B------:R-:W-:-:S04]  /*1380*/  ISETP.NE.U32.AND P4, PT, RZ, UR8, PT ;  /* 0x00000008ff007c0c */ /* 0x000fc8000bf85070 */
[----:B------:R-:W-:-:S13]  /*1390*/  ISETP.NE.AND.EX P4, PT, RZ, UR9, PT, P4 ;  /* 0x00000009ff007c0c */ /* 0x000fda000bf85340 */
[----:B------:R-:W-:Y:S05]  /*13a0*/  @P4 BRA `(.L_x_4868) ;  /* 0x0000000000084947 */ /* 0x000fea0003800000 */
[----:B------:R-:W-:Y:S05]  /*13b0*/  @P0 BRA `(.L_x_4869) ;  /* 0x0000000000200947 */ /* 0x000fea0003800000 */
[----:B------:R-:W-:Y:S05]  /*13c0*/  BRA `(.L_x_4870) ;  /* 0x0000000000247947 */ /* 0x000fea0003800000 */
.L_x_4868:
[----:B-----5:R-:W-:-:S05]  /*13d0*/  HADD2.F32 R64, -RZ, R57.H1_H1 ;  /* 0x30000039ff407230 */ /* 0x020fca0000004100 */
[----:B------:R-:W-:Y:S01]  /*13e0*/  FADD.FTZ R81, R64, R81 ;  /* 0x0000005140517221 */ /* 0x000fe20000010000 */
[----:B------:R-:W-:Y:S06]  /*13f0*/  BRA `(.L_x_4869) ;  /* 0x0000000000107947 */ /* 0x000fec0003800000 */
.L_x_4867:
[----:B-----5:R-:W-:Y:S02]  /*1400*/  HADD2.F32 R64, -RZ, R53.H1_H1 ;  /* 0x30000035ff407230 */ /* 0x020fe40000004100 */
[----:B------:R-:W-:-:S03]  /*1410*/  @P2 HADD2.F32 R80, -RZ, R57.H1_H1 ;  /* 0x30000039ff502230 */ /* 0x000fc60000004100 */
[----:B------:R-:W-:-:S04]  /*1420*/  FADD.FTZ R81, R64, R81 ;  /* 0x0000005140517221 */ /* 0x000fc80000010000 */
[----:B------:R-:W-:-:S07]  /*1430*/  @P2 FADD.FTZ R81, R80, R81 ;  /* 0x0000005150512221 */ /* 0x000fce0000010000 */
.L_x_4869:
[----:B------:R-:W-:-:S04]  /*1440*/  F2FP.F16.F32.PACK_AB R64, RZ, R81 ;  /* 0x00000051ff40723e */ /* 0x000fc800000000ff */
[----:B------:R-:W-:-:S07]  /*1450*/  PRMT R61, R61, 0x5410, R64 ;  /* 0x000054103d3d7816 */ /* 0x000fce0000000040 */
.L_x_4870:
[----:B------:R-:W-:Y:S01]  /*1460*/  HADD2.F32 R82, -RZ, R66.H0_H0 ;  /* 0x20000042ff527230 */ /* 0x000fe20000004100 */
[----:B------:R-:W-:Y:S06]  /*1470*/  @P3 BRA `(.L_x_4871) ;  /* 0x0000000000203947 */ /* 0x000fec0003800000 */
[----:B------:R-:W-:-:S04]  /*1480*/  ISETP.NE.U32.AND P4, PT, RZ, UR8, PT ;  /* 0x00000008ff007c0c */ /* 0x000fc8000bf85070 */
[----:B------:R-:W-:-:S13]  /*1490*/  ISETP.NE.AND.EX P4, PT, RZ, UR9, PT, P4 ;  /* 0x00000009ff007c0c */ /* 0x000fda000bf85340 */
[----:B------:R-:W-:Y:S05]  /*14a0*/  @P4 BRA `(.L_x_4872) ;  /* 0x0000000000084947 */ /* 0x000fea0003800000 */
[----:B------:R-:W-:Y:S05]  /*14b0*/  @P0 BRA `(.L_x_4873) ;  /* 0x0000000000200947 */ /* 0x000fea0003800000 */
[----:B------:R-:W-:Y:S05]  /*14c0*/  BRA `(.L_x_4874) ;  /* 0x0000000000247947 */ /* 0x000fea0003800000 */
.L_x_4872:
[----:B-----5:R-:W-:-:S05]  /*14d0*/  HADD2.F32 R65, -RZ, R58.H0_H0 ;  /* 0x2000003aff417230 */ /* 0x020fca0000004100 */
[----:B------:R-:W-:Y:S01]  /*14e0*/  FADD.FTZ R82, R65, R82 ;  /* 0x0000005241527221 */ /* 0x000fe20000010000 */
[----:B------:R-:W-:Y:S06]  /*14f0*/  BRA `(.L_x_4873) ;  /* 0x0000000000107947 */ /* 0x000fec0003800000 */
.L_x_4871:
[----:B-----5:R-:W-:Y:S02]  /*1500*/  HADD2.F32 R65, -RZ, R54.H0_H0 ;  /* 0x20000036ff417230 */ /* 0x020fe40000004100 */
[----:B------:R-:W-:-:S03]  /*1510*/  @P2 HADD2.F32 R83, -RZ, R58.H0_H0 ;  /* 0x2000003aff532230 */ /* 0x000fc60000004100 */
[----:B------:R-:W-:-:S04]  /*1520*/  FADD.FTZ R82, R65, R82 ;  /* 0x0000005241527221 */ /* 0x000fc80000010000 */
[----:B------:R-:W-:-:S07]  /*1530*/  @P2 FADD.FTZ R82, R83, R82 ;  /* 0x0000005253522221 */ /* 0x000fce0000010000 */
.L_x_4873:
[----:B------:R-:W-:-:S04]  /*1540*/  F2FP.F16.F32.PACK_AB R64, RZ, R82 ;  /* 0x00000052ff40723e */ /* 0x000fc800000000ff */
[----:B------:R-:W-:-:S07]  /*1550*/  PRMT R62, R64, 0x7610, R62 ;  /* 0x00007610403e7816 */ /* 0x000fce000000003e */
.L_x_4874:
[----:B------:R-:W-:Y:S01]  /*1560*/  HADD2.F32 R107, -RZ, R66.H1_H1 ;  /* 0x30000042ff6b7230 */ /* 0x000fe20000004100 */
[----:B------:R-:W-:Y:S06]  /*1570*/  @P3 BRA `(.L_x_4875) ;  /* 0x0000000000203947 */ /* 0x000fec0003800000 */
[----:B------:R-:W-:-:S04]  /*1580*/  ISETP.NE.U32.AND P4, PT, RZ, UR8, PT ;  /* 0x00000008ff007c0c */ /* 0x000fc8000bf85070 */
[----:B------:R-:W-:-:S13]  /*1590*/  ISETP.NE.AND.EX P4, PT, RZ, UR9, PT, P4 ;  /* 0x00000009ff007c0c */ /* 0x000fda000bf85340 */
[----:B------:R-:W-:Y:S05]  /*15a0*/  @P4 BRA `(.L_x_4876) ;  /* 0x0000000000084947 */ /* 0x000fea0003800000 */
[----:B------:R-:W-:Y:S05]  /*15b0*/  @P0 BRA `(.L_x_4877) ;  /* 0x0000000000200947 */ /* 0x000fea0003800000 */
[----:B------:R-:W-:Y:S05]  /*15c0*/  BRA `(.L_x_4878) ;  /* 0x0000000000247947 */ /* 0x000fea0003800000 */
.L_x_4876:
[----:B-----5:R-:W-:-:S05]  /*15d0*/  HADD2.F32 R64, -RZ, R58.H1_H1 ;  /* 0x3000003aff407230 */ /* 0x020fca0000004100 */
[----:B------:R-:W-:Y:S01]  /*15e0*/  FADD.FTZ R107, R64, R107 ;  /* 0x0000006b406b7221 */ /* 0x000fe20000010000 */
[----:B------:R-:W-:Y:S06]  /*15f0*/  BRA `(.L_x_4877) ;  /* 0x0000000000107947 */ /* 0x000fec0003800000 */
.L_x_4875:
[----:B-----5:R-:W-:Y:S02]  /*1600*/  HADD2.F32 R64, -RZ, R54.H1_H1 ;  /* 0x30000036ff407230 */ /* 0x020fe40000004100 */
[----:B------:R-:W-:-:S03]  /*1610*/  @P2 HADD2.F32 R66, -RZ, R58.H1_H1 ;  /* 0x3000003aff422230 */ /* 0x000fc60000004100 */
[----:B------:R-:W-:-:S04]  /*1620*/  FADD.FTZ R107, R64, R107 ;  /* 0x0000006b406b7221 */ /* 0x000fc80000010000 */
[----:B------:R-:W-:-:S07]  /*1630*/  @P2 FADD.FTZ R107, R66, R107 ;  /* 0x0000006b426b2221 */ /* 0x000fce0000010000 */
.L_x_4877:
[----:B------:R-:W-:-:S04]  /*1640*/  F2FP.F16.F32.PACK_AB R64, RZ, R107 ;  /* 0x0000006bff40723e */ /* 0x000fc800000000ff */
[----:B------:R-:W-:-:S07]  /*1650*/  PRMT R62, R62, 0x5410, R64 ;  /* 0x000054103e3e7816 */ /* 0x000fce0000000040 */
.L_x_4878:
[----:B------:R-:W-:Y:S01]  /*1660*/  HADD2.F32 R83, -RZ, R67.H0_H0 ;  /* 0x20000043ff537230 */ /* 0x000fe20000004100 */
[----:B------:R-:W-:Y:S06]  /*1670*/  @P3 BRA `(.L_x_4879) ;  /* 0x0000000000203947 */ /* 0x000fec0003800000 */
[----:B------:R-:W-:-:S04]  /*1680*/  ISETP.NE.U32.AND P4, PT, RZ, UR8, PT ;  /* 0x00000008ff007c0c */ /* 0x000fc8000bf85070 */
[----:B------:R-:W-:-:S13]  /*1690*/  ISETP.NE.AND.EX P4, PT, RZ, UR9, PT, P4 ;  /* 0x00000009ff007c0c */ /* 0x000fda000bf85340 */
[----:B------:R-:W-:Y:S05]  /*16a0*/  @P4 BRA `(.L_x_4880) ;  /* 0x0000000000084947 */ /* 0x000fea0003800000 */
[----:B------:R-:W-:Y:S05]  /*16b0*/  @P0 BRA `(.L_x_4881) ;  /* 0x0000000000200947 */ /* 0x000fea0003800000 */
[----:B------:R-:W-:Y:S05]  /*16c0*/  BRA `(.L_x_4882) ;  /* 0x0000000000247947 */ /* 0x000fea0003800000 */
.L_x_4880:
[----:B-----5:R-:W-:-:S05]  /*16d0*/  HADD2.F32 R64, -RZ, R59.H0_H0 ;  /* 0x2000003bff407230 */ /* 0x020fca0000004100 */
[----:B------:R-:W-:Y:S01]  /*16e0*/  FADD.FTZ R83, R64, R83 ;  /* 0x0000005340537221 */ /* 0x000fe20000010000 */
[----:B------:R-:W-:Y:S06]  /*16f0*/  BRA `(.L_x_4881) ;  /* 0x0000000000107947 */ /* 0x000fec0003800000 */
.L_x_4879:
[----:B-----5:R-:W-:Y:S02]  /*1700*/  HADD2.F32 R64, -RZ, R55.H0_H0 ;  /* 0x20000037ff407230 */ /* 0x020fe40000004100 */
[----:B------:R-:W-:-:S03]  /*1710*/  @P2 HADD2.F32 R66, -RZ, R59.H0_H0 ;  /* 0x2000003bff422230 */ /* 0x000fc60000004100 */
[----:B------:R-:W-:-:S04]  /*1720*/  FADD.FTZ R83, R64, R83 ;  /* 0x0000005340537221 */ /* 0x000fc80000010000 */
[----:B------:R-:W-:-:S07]  /*1730*/  @P2 FADD.FTZ R83, R66, R83 ;  /* 0x0000005342532221 */ /* 0x000fce0000010000 */
.L_x_4881:
[----:B------:R-:W-:-:S04]  /*1740*/  F2FP.F16.F32.PACK_AB R64, RZ, R83 ;  /* 0x00000053ff40723e */ /* 0x000fc800000000ff */
[----:B------:R-:W-:-:S07]  /*1750*/  PRMT R63, R64, 0x7610, R63 ;  /* 0x00007610403f7816 */ /* 0x000fce000000003f */
.L_x_4882:
[----:B------:R-:W-:Y:S01]  /*1760*/  HADD2.F32 R110, -RZ, R67.H1_H1 ;  /* 0x30000043ff6e7230 */ /* 0x000fe20000004100 */
[----:B------:R-:W-:Y:S06]  /*1770*/  @P3 BRA `(.L_x_4883) ;  /* 0x0000000000203947 */ /* 0x000fec0003800000 */
[----:B------:R-:W-:-:S04]  /*1780*/  ISETP.NE.U32.AND P4, PT, RZ, UR8, PT ;  /* 0x00000008ff007c0c */ /* 0x000fc8000bf85070 */
[----:B------:R-:W-:-:S13]  /*1790*/  ISETP.NE.AND.EX P4, PT, RZ, UR9, PT, P4 ;  /* 0x00000009ff007c0c */ /* 0x000fda000bf85340 */
[----:B------:R-:W-:Y:S05]  /*17a0*/  @P4 BRA `(.L_x_4884) ;  /* 0x0000000000084947 */ /* 0x000fea0003800000 */
[----:B------:R-:W-:Y:S05]  /*17b0*/  @P0 BRA `(.L_x_4885) ;  /* 0x0000000000200947 */ /* 0x000fea0003800000 */
[----:B------:R-:W-:Y:S05]  /*17c0*/  BRA `(.L_x_4886) ;  /* 0x0000000000247947 */ /* 0x000fea0003800000 */
.L_x_4884:
[----:B-----5:R-:W-:-:S05]  /*17d0*/  HADD2.F32 R65, -RZ, R59.H1_H1 ;  /* 0x3000003bff417230 */ /* 0x020fca0000004100 */
[----:B------:R-:W-:Y:S01]  /*17e0*/  FADD.FTZ R110, R65, R110 ;  /* 0x0000006e416e7221 */ /* 0x000fe20000010000 */
[----:B------:R-:W-:Y:S06]  /*17f0*/  BRA `(.L_x_4885) ;  /* 0x0000000000107947 */ /* 0x000fec0003800000 */
.L_x_4883:
[----:B-----5:R-:W-:Y:S02]  /*1800*/  HADD2.F32 R65, -RZ, R55.H1_H1 ;  /* 0x30000037ff417230 */ /* 0x020fe40000004100 */
[----:B------:R-:W-:-:S03]  /*1810*/  @P2 HADD2.F32 R67, -RZ, R59.H1_H1 ;  /* 0x3000003bff432230 */ /* 0x000fc60000004100 */
[----:B------:R-:W-:-:S04]  /*1820*/  FADD.FTZ R110, R65, R110 ;  /* 0x0000006e416e7221 */ /* 0x000fc80000010000 */
[----:B------:R-:W-:-:S07]  /*1830*/  @P2 FADD.FTZ R110, R67, R110 ;  /* 0x0000006e436e2221 */ /* 0x000fce0000010000 */
.L_x_4885:
[----:B------:R-:W-:-:S04]  /*1840*/  F2FP.F16.F32.PACK_AB R64, RZ, R110 ;  /* 0x0000006eff40723e */ /* 0x000fc800000000ff */
[----:B------:R-:W-:-:S07]  /*1850*/  PRMT R63, R63, 0x5410, R64 ;  /* 0x000054103f3f7816 */ /* 0x000fce0000000040 */
.L_x_4886:
        /* <DEDUP_REMOVED lines=19> */
.L_x_4888:
[----:B-----5:R-:W-:-:S05]  /*1990*/  HADD2.F32 R108, -RZ, R56.H0_H0 ;  /* 0x20000038ff6c7230 */ /* 0x020fca0000004100 */
[----:B------:R-:W-:Y:S01]  /*19a0*/  FADD.FTZ R109, R108, R109 ;  /* 0x0000006d6c6d7221 */ /* 0x000fe20000010000 */
[----:B------:R-:W-:Y:S06]  /*19b0*/  BRA `(.L_x_4889) ;  /* 0x0000000000107947 */ /* 0x000fec0003800000 */
.L_x_4887:
[----:B-----5:R-:W-:Y:S02]  /*19c0*/  HADD2.F32 R108, -RZ, R52.H0_H0 ;  /* 0x20000034ff6c7230 */ /* 0x020fe40000004100 */
[----:B------:R-:W-:-:S03]  /*19d0*/  @P2 HADD2.F32 R112, -RZ, R56.H0_H0 ;  /* 0x20000038ff702230 */ /* 0x000fc60000004100 */
[----:B------:R-:W-:-:S04]  /*19e0*/  FADD.FTZ R109, R108, R109 ;  /* 0x0000006d6c6d7221 */ /* 0x000fc80000010000 */
[----:B------:R-:W-:-:S07]  /*19f0*/  @P2 FADD.FTZ R109, R112, R109 ;  /* 0x0000006d706d2221 */ /* 0x000fce0000010000 */
.L_x_4889:
[----:B------:R-:W-:-:S04]  /*1a00*/  F2FP.F16.F32.PACK_AB R108, RZ, R109 ;  /* 0x0000006dff6c723e */ /* 0x000fc800000000ff */
[----:B------:R-:W-:-:S07]  /*1a10*/  PRMT R60, R108, 0x7610, R60 ;  /* 0x000076106c3c7816 */ /* 0x000fce000000003c */
.L_x_4890:
[----:B------:R-:W-:Y:S01]  /*1a20*/  HADD2.F32 R112, -RZ, R64.H1_H1 ;  /* 0x30000040ff707230 */ /* 0x000fe20000004100 */
[----:B------:R-:W-:Y:S06]  /*1a30*/  @P3 BRA `(.L_x_4891) ;  /* 0x0000000000203947 */ /* 0x000fec0003800000 */
[----:B------:R-:W-:-:S04]  /*1a40*/  ISETP.NE.U32.AND P4, PT, RZ, UR8, PT ;  /* 0x00000008ff007c0c */ /* 0x000fc8000bf85070 */
[----:B------:R-:W-:-:S13]  /*1a50*/  ISETP.NE.AND.EX P4, PT, RZ, UR9, PT, P4 ;  /* 0x00000009ff007c0c */ /* 0x000fda000bf85340 */
[----:B------:R-:W-:Y:S05]  /*1a60*/  @P4 BRA `(.L_x_4892) ;  /* 0x0000000000084947 */ /* 0x000fea0003800000 */
[----:B------:R-:W-:Y:S05]  /*1a70*/  @P0 BRA `(.L_x_4893) ;  /* 0x0000000000200947 */ /* 0x000fea0003800000 */
[----:B------:R-:W-:Y:S05]  /*1a80*/  BRA `(.L_x_4894) ;  /* 0x0000000000247947 */ /* 0x000fea0003800000 */
.L_x_4892:
[----:B-----5:R-:W-:-:S05]  /*1a90*/  HADD2.F32 R111, -RZ, R56.H1_H1 ;  /* 0x30000038ff6f7230 */ /* 0x020fca0000004100 */
[----:B------:R-:W-:Y:S01]  /*1aa0*/  FADD.FTZ R112, R111, R112 ;  /* 0x000000706f707221 */ /* 0x000fe20000010000 */
[----:B------:R-:W-:Y:S06]  /*1ab0*/  BRA `(.L_x_4893) ;  /* 0x0000000000107947 */ /* 0x000fec0003800000 */
.L_x_4891:
[----:B-----5:R-:W-:Y:S02]  /*1ac0*/  HADD2.F32 R111, -RZ, R52.H1_H1 ;  /* 0x30000034ff6f7230 */ /* 0x020fe40000004100 */
[----:B------:R-:W-:-:S03]  /*1ad0*/  @P2 HADD2.F32 R113, -RZ, R56.H1_H1 ;  /* 0x30000038ff712230 */ /* 0x000fc60000004100 */
[----:B------:R-:W-:-:S04]  /*1ae0*/  FADD.FTZ R112, R111, R112 ;  /* 0x000000706f707221 */ /* 0x000fc80000010000 */
[----:B------:R-:W-:-:S07]  /*1af0*/  @P2 FADD.FTZ R112, R113, R112 ;  /* 0x0000007071702221 */ /* 0x000fce0000010000 */
.L_x_4893:
[----:B------:R-:W-:-:S04]  /*1b00*/  F2FP.F16.F32.PACK_AB R64, RZ, R112 ;  /* 0x00000070ff40723e */ /* 0x000fc800000000ff */
[----:B------:R-:W-:-:S07]  /*1b10*/  PRMT R60, R60, 0x5410, R64 ;  /* 0x000054103c3c7816 */ /* 0x000fce0000000040 */
.L_x_4894:
[----:B------:R-:W-:Y:S01]  /*1b20*/  HADD2.F32 R111, -RZ, R65.H0_H0 ;  /* 0x20000041ff6f7230 */ /* 0x000fe20000004100 */
[----:B------:R-:W-:Y:S06]  /*1b30*/  @P3 BRA `(.L_x_4895) ;  /* 0x0000000000203947 */ /* 0x000fec0003800000 */
[----:B------:R-:W-:-:S04]  /*1b40*/  ISETP.NE.U32.AND P4, PT, RZ, UR8, PT ;  /* 0x00000008ff007c0c */ /* 0x000fc8000bf85070 */
[----:B------:R-:W-:-:S13]  /*1b50*/  ISETP.NE.AND.EX P4, PT, RZ, UR9, PT, P4 ;  /* 0x00000009ff007c0c */ /* 0x000fda000bf85340 */
[----:B------:R-:W-:Y:S05]  /*1b60*/  @P4 BRA `(.L_x_4896) ;  /* 0x0000000000084947 */ /* 0x000fea0003800000 */
[----:B------:R-:W-:Y:S05]  /*1b70*/  @P0 BRA `(.L_x_4897) ;  /* 0x0000000000200947 */ /* 0x000fea0003800000 */
[----:B------:R-:W-:Y:S05]  /*1b80*/  BRA `(.L_x_4898) ;  /* 0x0000000000247947 */ /* 0x000fea0003800000 */
.L_x_4896:
[----:B-----5:R-:W-:-:S05]  /*1b90*/  HADD2.F32 R64, -RZ, R57.H0_H0 ;  /* 0x20000039ff407230 */ /* 0x020fca0000004100 */
[----:B------:R-:W-:Y:S01]  /*1ba0*/  FADD.FTZ R111, R64, R111 ;  /* 0x0000006f406f7221 */ /* 0x000fe20000010000 */
[----:B------:R-:W-:Y:S06]  /*1bb0*/  BRA `(.L_x_4897) ;  /* 0x0000000000107947 */ /* 0x000fec0003800000 */
.L_x_4895:
[----:B-----5:R-:W-:Y:S02]  /*1bc0*/  HADD2.F32 R64, -RZ, R53.H0_H0 ;  /* 0x20000035ff407230 */ /* 0x020fe40000004100 */
[----:B------:R-:W-:-:S03]  /*1bd0*/  @P2 HADD2.F32 R108, -RZ, R57.H0_H0 ;  /* 0x20000039ff6c2230 */ /* 0x000fc60000004100 */
[----:B------:R-:W-:-:S04]  /*1be0*/  FADD.FTZ R111, R64, R111 ;  /* 0x0000006f406f7221 */ /* 0x000fc80000010000 */
[----:B------:R-:W-:-:S07]  /*1bf0*/  @P2 FADD.FTZ R111, R108, R111 ;  /* 0x0000006f6c6f2221 */ /* 0x000fce0000010000 */
.L_x_4897:
[----:B------:R-:W-:-:S04]  /*1c00*/  F2FP.F16.F32.PACK_AB R64, RZ, R111 ;  /* 0x0000006fff40723e */ /* 0x000fc800000000ff */
[----:B------:R-:W-:-:S07]  /*1c10*/  PRMT R61, R64, 0x7610, R61 ;  /* 0x00007610403d7816 */ /* 0x000fce000000003d */
.L_x_4898:
[----:B------:R-:W-:Y:S01]  /*1c20*/  HADD2.F32 R114, -RZ, R65.H1_H1 ;  /* 0x30000041ff727230 */ /* 0x000fe20000004100 */
[----:B------:R-:W-:Y:S06]  /*1c30*/  @P3 BRA `(.L_x_4899) ;  /* 0x0000000000203947 */ /* 0x000fec0003800000 */
[----:B------:R-:W-:-:S04]  /*1c40*/  ISETP.NE.U32.AND P4, PT, RZ, UR8, PT ;  /* 0x00000008ff007c0c */ /* 0x000fc8000bf85070 */
[----:B------:R-:W-:-:S13]  /*1c50*/  ISETP.NE.AND.EX P4, PT, RZ, UR9, PT, P4 ;  /* 0x00000009ff007c0c */ /* 0x000fda000bf85340 */
[----:B------:R-:W-:Y:S05]  /*1c60*/  @P4 BRA `(.L_x_4900) ;  /* 0x0000000000084947 */ /* 0x000fea0003800000 */
[----:B------:R-:W-:Y:S05]  /*1c70*/  @P0 BRA `(.L_x_4901) ;  /* 0x0000000000200947 */ /* 0x000fea0003800000 */
[----:B------:R-:W-:Y:S05]  /*1c80*/  BRA `(.L_x_4902) ;  /* 0x0000000000247947 */ /* 0x000fea0003800000 */
.L_x_4900:
[----:B-----5:R-:W-:-:S05]  /*1c90*/  HADD2.F32 R65, -RZ, R57.H1_H1 ;  /* 0x30000039ff417230 */ /* 0x020fca0000004100 */
[----:B------:R-:W-:Y:S01]  /*1ca0*/  FADD.FTZ R114, R65, R114 ;  /* 0x0000007241727221 */ /* 0x000fe20000010000 */
[----:B------:R-:W-:Y:S06]  /*1cb0*/  BRA `(.L_x_4901) ;  /* 0x0000000000107947 */ /* 0x000fec0003800000 */
.L_x_4899:
[----:B-----5:R-:W-:Y:S02]  /*1cc0*/  HADD2.F32 R65, -RZ, R53.H1_H1 ;  /* 0x30000035ff417230 */ /* 0x020fe40000004100 */
[----:B------:R-:W-:-:S03]  /*1cd0*/  @P2 HADD2.F32 R113, -RZ, R57.H1_H1 ;  /* 0x30000039ff712230 */ /* 0x000fc60000004100 */
[----:B------:R-:W-:-:S04]  /*1ce0*/  FADD.FTZ R114, R65, R114 ;  /* 0x0000007241727221 */ /* 0x000fc80000010000 */
[----:B------:R-:W-:-:S07]  /*1cf0*/  @P2 FADD.FTZ R114, R113, R114 ;  /* 0x0000007271722221 */ /* 0x000fce0000010000 */
.L_x_4901:
[----:B------:R-:W-:-:S04]  /*1d00*/  F2FP.F16.F32.PACK_AB R64, RZ, R114 ;  /* 0x00000072ff40723e */ /* 0x000fc800000000ff */
[----:B------:R-:W-:-:S07]  /*1d10*/  PRMT R61, R61, 0x5410, R64 ;  /* 0x000054103d3d7816 */ /* 0x000fce0000000040 */
.L_x_4902:
[----:B------:R-:W-:Y:S01]  /*1d20*/  HADD2.F32 R113, -RZ, R66.H0_H0 ;  /* 0x20000042ff717230 */ /* 0x000fe20000004100 */
[----:B------:R-:W-:Y:S06]  /*1d30*/  @P3 BRA `(.L_x_4903) ;  /* 0x0000000000203947 */ /* 0x000fec0003800000 */
[----:B------:R-:W-:-:S04]  /*1d40*/  ISETP.NE.U32.AND P4, PT, RZ, UR8, PT ;  /* 0x00000008ff007c0c */ /* 0x000fc8000bf85070 */
[----:B------:R-:W-:-:S13]  /*1d50*/  ISETP.NE.AND.EX P4, PT, RZ, UR9, PT, P4 ;  /* 0x00000009ff007c0c */ /* 0x000fda000bf85340 */
[----:B------:R-:W-:Y:S05]  /*1d60*/  @P4 BRA `(.L_x_4904) ;  /* 0x0000000000084947 */ /* 0x000fea0003800000 */
[----:B------:R-:W-:Y:S05]  /*1d70*/  @P0 BRA `(.L_x_4905) ;  /* 0x0000000000200947 */ /* 0x000fea0003800000 */
[----:B------:R-:W-:Y:S05]  /*1d80*/  BRA `(.L_x_4906) ;  /* 0x0000000000247947 */ /* 0x000fea0003800000 */
.L_x_4904:
[----:B-----5:R-:W-:-:S05]  /*1d90*/  HADD2.F32 R64, -RZ, R58.H0_H0 ;  /* 0x2000003aff407230 */ /* 0x020fca0000004100 */
[----:B------:R-:W-:Y:S01]  /*1da0*/  FADD.FTZ R113, R64, R113 ;  /* 0x0000007140717221 */ /* 0x000fe20000010000 */
[----:B------:R-:W-:Y:S06]  /*1db0*/  BRA `(.L_x_4905) ;  /* 0x0000000000107947 */ /* 0x000fec0003800000 */
.L_x_4903:
[----:B-----5:R-:W-:Y:S02]  /*1dc0*/  HADD2.F32 R64, -RZ, R54.H0_H0 ;  /* 0x20000036ff407230 */ /* 0x020fe40000004100 */
[----:B------:R-:W-:-:S03]  /*1dd0*/  @P2 HADD2.F32 R108, -RZ, R58.H0_H0 ;  /* 0x2000003aff6c2230 */ /* 0x000fc60000004100 */
[----:B------:R-:W-:-:S04]  /*1de0*/  FADD.FTZ R113, R64, R113 ;  /* 0x0000007140717221 */ /* 0x000fc80000010000 */
[----:B------:R-:W-:-:S07]  /*1df0*/  @P2 FADD.FTZ R113, R108, R113 ;  /* 0x000000716c712221 */ /* 0x000fce0000010000 */
.L_x_4905:
[----:B------:R-:W-:-:S04]  /*1e00*/  F2FP.F16.F32.PACK_AB R64, RZ, R113 ;  /* 0x00000071ff40723e */ /* 0x000fc800000000ff */
[----:B------:R-:W-:-:S07]  /*1e10*/  PRMT R62, R64, 0x7610, R62 ;  /* 0x00007610403e7816 */ /* 0x000fce000000003e */
.L_x_4906:
[----:B------:R-:W-:Y:S01]  /*1e20*/  HADD2.F32 R116, -RZ, R66.H1_H1 ;  /* 0x30000042ff747230 */ /* 0x000fe20000004100 */
[----:B------:R-:W-:Y:S06]  /*1e30*/  @P3 BRA `(.L_x_4907) ;  /* 0x0000000000203947 */ /* 0x000fec0003800000 */
[----:B------:R-:W-:-:S04]  /*1e40*/  ISETP.NE.U32.AND P4, PT, RZ, UR8, PT ;  /* 0x00000008ff007c0c */ /* 0x000fc8000bf85070 */
[----:B------:R-:W-:-:S13]  /*1e50*/  ISETP.NE.AND.EX P4, PT, RZ, UR9, PT, P4 ;  /* 0x00000009ff007c0c */ /* 0x000fda000bf85340 */
[----:B------:R-:W-:Y:S05]  /*1e60*/  @P4 BRA `(.L_x_4908) ;  /* 0x0000000000084947 */ /* 0x000fea0003800000 */
[----:B------:R-:W-:Y:S05]  /*1e70*/  @P0 BRA `(.L_x_4909) ;  /* 0x0000000000200947 */ /* 0x000fea0003800000 */
[----:B------:R-:W-:Y:S05]  /*1e80*/  BRA `(.L_x_4910) ;  /* 0x0000000000247947 */ /* 0x000fea0003800000 */
.L_x_4908:
[----:B-----5:R-:W-:-:S05]  /*1e90*/  HADD2.F32 R65, -RZ, R58.H1_H1 ;  /* 0x3000003aff417230 */ /* 0x020fca0000004100 */
[----:B------:R-:W-:Y:S01]  /*1ea0*/  FADD.FTZ R116, R65, R116 ;  /* 0x0000007441747221 */ /* 0x000fe20000010000 */
[----:B------:R-:W-:Y:S06]  /*1eb0*/  BRA `(.L_x_4909) ;  /* 0x0000000000107947 */ /* 0x000fec0003800000 */
.L_x_4907:
[----:B-----5:R-:W-:Y:S02]  /*1ec0*/  HADD2.F32 R65, -RZ, R54.H1_H1 ;  /* 0x30000036ff417230 */ /* 0x020fe40000004100 */
[----:B------:R-:W-:-:S03]  /*1ed0*/  @P2 HADD2.F32 R115, -RZ, R58.H1_H1 ;  /* 0x3000003aff732230 */ /* 0x000fc60000004100 */
[----:B------:R-:W-:-:S04]  /*1ee0*/  FADD.FTZ R116, R65, R116 ;  /* 0x0000007441747221 */ /* 0x000fc80000010000 */
[----:B------:R-:W-:-:S07]  /*1ef0*/  @P2 FADD.FTZ R116, R115, R116 ;  /* 0x0000007473742221 */ /* 0x000fce0000010000 */
.L_x_4909:
[----:B------:R-:W-:-:S04]  /*1f00*/  F2FP.F16.F32.PACK_AB R64, RZ, R116 ;  /* 0x00000074ff40723e */ /* 0x000fc800000000ff */
[----:B------:R-:W-:-:S07]  /*1f10*/  PRMT R62, R62, 0x5410, R64 ;  /* 0x000054103e3e7816 */ /* 0x000fce0000000040 */
.L_x_4910:
[----:B------:R-:W-:Y:S01]  /*1f20*/  HADD2.F32 R115, -RZ, R67.H0_H0 ;  /* 0x20000043ff737230 */ /* 0x000fe20000004100 */
[----:B------:R-:W-:Y:S06]  /*1f30*/  @P3 BRA `(.L_x_4911) ;  /* 0x0000000000203947 */ /* 0x000fec0003800000 */
[----:B------:R-:W-:-:S04]  /*1f40*/  ISETP.NE.U32.AND P4, PT, RZ, UR8, PT ;  /* 0x00000008ff007c0c */ /* 0x000fc8000bf85070 */
[----:B------:R-:W-:-:S13]  /*1f50*/  ISETP.NE.AND.EX P4, PT, RZ, UR9, PT, P4 ;  /* 0x00000009ff007c0c */ /* 0x000fda000bf85340 */
[----:B------:R-:W-:Y:S05]  /*1f60*/  @P4 BRA `(.L_x_4912) ;  /* 0x0000000000084947 */ /* 0x000fea0003800000 */
[----:B------:R-:W-:Y:S05]  /*1f70*/  @P0 BRA `(.L_x_4913) ;  /* 0x0000000000200947 */ /* 0x000fea0003800000 */
[----:B------:R-:W-:Y:S05]  /*1f80*/  BRA `(.L_x_4914) ;  /* 0x0000000000247947 */ /* 0x000fea0003800000 */
.L_x_4912:
[----:B-----5:R-:W-:-:S05]  /*1f90*/  HADD2.F32 R64, -RZ, R59.H0_H0 ;  /* 0x2000003bff407230 */ /* 0x020fca0000004100 */
[----:B------:R-:W-:Y:S01]  /*1fa0*/  FADD.FTZ R115, R64, R115 ;  /* 0x0000007340737221 */ /* 0x000fe20000010000 */
[----:B------:R-:W-:Y:S06]  /*1fb0*/  BRA `(.L_x_4913) ;  /* 0x0000000000107947 */ /* 0x000fec0003800000 */
.L_x_4911:
[----:B-----5:R-:W-:Y:S02]  /*1fc0*/  HADD2.F32 R64, -RZ, R55.H0_H0 ;  /* 0x20000037ff407230 */ /* 0x020fe40000004100 */
[----:B------:R-:W-:-:S03]  /*1fd0*/  @P2 HADD2.F32 R66, -RZ, R59.H0_H0 ;  /* 0x2000003bff422230 */ /* 0x000fc60000004100 */
[----:B------:R-:W-:-:S04]  /*1fe0*/  FADD.FTZ R115, R64, R115 ;  /* 0x0000007340737221 */ /* 0x000fc80000010000 */
[----:B------:R-:W-:-:S07]  /*1ff0*/  @P2 FADD.FTZ R115, R66, R115 ;  /* 0x0000007342732221 */ /* 0x000fce0000010000 */
.L_x_4913:
[----:B------:R-:W-:-:S04]  /*2000*/  F2FP.F16.F32.PACK_AB R64, RZ, R115 ;  /* 0x00000073ff40723e */ /* 0x000fc800000000ff */
[----:B------:R-:W-:-:S07]  /*2010*/  PRMT R63, R64, 0x7610, R63 ;  /* 0x00007610403f7816 */ /* 0x000fce000000003f */
.L_x_4914:
[----:B------:R-:W-:Y:S01]  /*2020*/  HADD2.F32 R119, -RZ, R67.H1_H1 ;  /* 0x30000043ff777230 */ /* 0x000fe20000004100 */
[----:B------:R-:W-:Y:S06]  /*2030*/  @P3 BRA `(.L_x_4915) ;  /* 0x0000000000203947 */ /* 0x000fec0003800000 */
[----:B------:R-:W-:-:S04]  /*2040*/  ISETP.NE.U32.AND P4, PT, RZ, UR8, PT ;  /* 0x00000008ff007c0c */ /* 0x000fc8000bf85070 */
[----:B------:R-:W-:-:S13]  /*2050*/  ISETP.NE.AND.EX P4, PT, RZ, UR9, PT, P4 ;  /* 0x00000009ff007c0c */ /* 0x000fda000bf85340 */
[----:B------:R-:W-:Y:S05]  /*2060*/  @P4 BRA `(.L_x_4916) ;  /* 0x0000000000084947 */ /* 0x000fea0003800000 */
[----:B------:R-:W-:Y:S05]  /*2070*/  @P0 BRA `(.L_x_4917) ;  /* 0x0000000000200947 */ /* 0x000fea0003800000 */
[----:B------:R-:W-:Y:S05]  /*2080*/  BRA `(.L_x_4918) ;  /* 0x0000000000247947 */ /* 0x000fea0003800000 */
.L_x_4916:
[----:B-----5:R-:W-:-:S05]  /*2090*/  HADD2.F32 R64, -RZ, R59.H1_H1 ;  /* 0x3000003bff407230 */ /* 0x020fca0000004100 */
[----:B------:R-:W-:Y:S01]  /*20a0*/  FADD.FTZ R119, R64, R119 ;  /* 0x0000007740777221 */ /* 0x000fe20000010000 */
[----:B------:R-:W-:Y:S06]  /*20b0*/  BRA `(.L_x_4917) ;  /* 0x0000000000107947 */ /* 0x000fec0003800000 */
.L_x_4915:
[----:B-----5:R-:W-:Y:S02]  /*20c0*/  HADD2.F32 R64, -RZ, R55.H1_H1 ;  /* 0x30000037ff407230 */ /* 0x020fe40000004100 */
[----:B------:R-:W-:-:S03]  /*20d0*/  @P2 HADD2.F32 R66, -RZ, R59.H1_H1 ;  /* 0x3000003bff422230 */ /* 0x000fc60000004100 */
[----:B------:R-:W-:-:S04]  /*20e0*/  FADD.FTZ R119, R64, R119 ;  /* 0x0000007740777221 */ /* 0x000fc80000010000 */
[----:B------:R-:W-:-:S07]  /*20f0*/  @P2 FADD.FTZ R119, R66, R119 ;  /* 0x0000007742772221 */ /* 0x000fce0000010000 */
.L_x_4917:
[----:B------:R-:W-:-:S04]  /*2100*/  F2FP.F16.F32.PACK_AB R64, RZ, R119 ;  /* 0x00000077ff40723e */ /* 0x000fc800000000ff */
[----:B------:R-:W-:-:S07]  /*2110*/  PRMT R63, R63, 0x5410, R64 ;  /* 0x000054103f3f7816 */ /* 0x000fce0000000040 */
.L_x_4918:
        /* <DEDUP_REMOVED lines=20> */
.L_x_4920:
[----:B-----5:R-:W-:-:S05]  /*2260*/  HADD2.F32 R117, -RZ, R56.H0_H0 ;  /* 0x20000038ff757230 */ /* 0x020fca0000004100 */
[----:B------:R-:W-:Y:S01]  /*2270*/  FADD.FTZ R118, R117, R118 ;  /* 0x0000007675767221 */ /* 0x000fe20000010000 */
[----:B------:R-:W-:Y:S06]  /*2280*/  BRA `(.L_x_4921) ;  /* 0x0000000000107947 */ /* 0x000fec0003800000 */
.L_x_4919:
[----:B-----5:R-:W-:Y:S02]  /*2290*/  HADD2.F32 R117, -RZ, R52.H0_H0 ;  /* 0x20000034ff757230 */ /* 0x020fe40000004100 */
[----:B------:R-:W-:-:S03]  /*22a0*/  @P2 HADD2.F32 R121, -RZ, R56.H0_H0 ;  /* 0x20000038ff792230 */ /* 0x000fc60000004100 */
[----:B------:R-:W-:-:S04]  /*22b0*/  FADD.FTZ R118, R117, R118 ;  /* 0x0000007675767221 */ /* 0x000fc80000010000 */
[----:B------:R-:W-:-:S07]  /*22c0*/  @P2 FADD.FTZ R118, R121, R118 ;  /* 0x0000007679762221 */ /* 0x000fce0000010000 */
.L_x_4921:
[----:B------:R-:W-:-:S04]  /*22d0*/  F2FP.F16.F32.PACK_AB R117, RZ, R118 ;  /* 0x00000076ff75723e */ /* 0x000fc800000000ff */
[----:B------:R-:W-:-:S07]  /*22e0*/  PRMT R60, R117, 0x7610, R60 ;  /* 0x00007610753c7816 */ /* 0x000fce000000003c */
.L_x_4922:
[----:B------:R-:W-:Y:S01]  /*22f0*/  HADD2.F32 R121, -RZ, R64.H1_H1 ;  /* 0x30000040ff797230 */ /* 0x000fe20000004100 */
[----:B------:R-:W-:Y:S06]  /*2300*/  @P3 BRA `(.L_x_4923) ;  /* 0x0000000000203947 */ /* 0x000fec0003800000 */
[----:B------:R-:W-:-:S04]  /*2310*/  ISETP.NE.U32.AND P4, PT, RZ, UR8, PT ;  /* 0x00000008ff007c0c */ /* 0x000fc8000bf85070 */
[----:B------:R-:W-:-:S13]  /*2320*/  ISETP.NE.AND.EX P4, PT, RZ, UR9, PT, P4 ;  /* 0x00000009ff007c0c */ /* 0x000fda000bf85340 */
[----:B------:R-:W-:Y:S05]  /*2330*/  @P4 BRA `(.L_x_4924) ;  /* 0x0000000000084947 */ /* 0x000fea0003800000 */
[----:B------:R-:W-:Y:S05]  /*2340*/  @P0 BRA `(.L_x_4925) ;  /* 0x0000000000200947 */ /* 0x000fea0003800000 */
[----:B------:R-:W-:Y:S05]  /*2350*/  BRA `(.L_x_4926) ;  /* 0x0000000000247947 */ /* 0x000fea0003800000 */
.L_x_4924:
[----:B-----5:R-:W-:-:S05]  /*2360*/  HADD2.F32 R64, -RZ, R56.H1_H1 ;  /* 0x30000038ff407230 */ /* 0x020fca0000004100 */
[----:B------:R-:W-:Y:S01]  /*2370*/  FADD.FTZ R121, R64, R121 ;  /* 0x0000007940797221 */ /* 0x000fe20000010000 */
[----:B------:R-:W-:Y:S06]  /*2380*/  BRA `(.L_x_4925) ;  /* 0x0000000000107947 */ /* 0x000fec0003800000 */
.L_x_4923:
[----:B-----5:R-:W-:Y:S02]  /*2390*/  HADD2.F32 R64, -RZ, R52.H1_H1 ;  /* 0x30000034ff407230 */ /* 0x020fe40000004100 */
[----:B------:R-:W-:-:S03]  /*23a0*/  @P2 HADD2.F32 R120, -RZ, R56.H1_H1 ;  /* 0x30000038ff782230 */ /* 0x000fc60000004100 */
[----:B------:R-:W-:-:S04]  /*23b0*/  FADD.FTZ R121, R64, R121 ;  /* 0x0000007940797221 */ /* 0x000fc80000010000 */
[----:B------:R-:W-:-:S07]  /*23c0*/  @P2 FADD.FTZ R121, R120, R121 ;  /* 0x0000007978792221 */ /* 0x000fce0000010000 */
.L_x_4925:
[----:B------:R-:W-:-:S04]  /*23d0*/  F2FP.F16.F32.PACK_AB R64, RZ, R121 ;  /* 0x00000079ff40723e */ /* 0x000fc800000000ff */
[----:B------:R-:W-:-:S07]  /*23e0*/  PRMT R60, R60, 0x5410, R64 ;  /* 0x000054103c3c7816 */ /* 0x000fce0000000040 */
.L_x_4926:
[----:B------:R-:W-:Y:S01]  /*23f0*/  HADD2.F32 R120, -RZ, R65.H0_H0 ;  /* 0x20000041ff787230 */ /* 0x000fe20000004100 */
[----:B------:R-:W-:Y:S06]  /*2400*/  @P3 BRA `(.L_x_4927) ;  /* 0x0000000000203947 */ /* 0x000fec0003800000 */
[----:B------:R-:W-:-:S04]  /*2410*/  ISETP.NE.U32.AND P4, PT, RZ, UR8, PT ;  /* 0x00000008ff007c0c */ /* 0x000fc8000bf85070 */
[----:B------:R-:W-:-:S13]  /*2420*/  ISETP.NE.AND.EX P4, PT, RZ, UR9, PT, P4 ;  /* 0x00000009ff007c0c */ /* 0x000fda000bf85340 */
[----:B------:R-:W-:Y:S05]  /*2430*/  @P4 BRA `(.L_x_4928) ;  /* 0x0000000000084947 */ /* 0x000fea0003800000 */
[----:B------:R-:W-:Y:S05]  /*2440*/  @P0 BRA `(.L_x_4929) ;  /* 0x0000000000200947 */ /* 0x000fea0003800000 */
[----:B------:R-:W-:Y:S05]  /*2450*/  BRA `(.L_x_4930) ;  /* 0x0000000000247947 */ /* 0x000fea0003800000 */
.L_x_4928:
[----:B-----5:R-:W-:-:S05]  /*2460*/  HADD2.F32 R117, -RZ, R57.H0_H0 ;  /* 0x20000039ff757230 */ /* 0x020fca0000004100 */
[----:B------:R-:W-:Y:S01]  /*2470*/  FADD.FTZ R120, R117, R120 ;  /* 0x0000007875787221 */ /* 0x000fe20000010000 */
[----:B------:R-:W-:Y:S06]  /*2480*/  BRA `(.L_x_4929) ;  /* 0x0000000000107947 */ /* 0x000fec0003800000 */
.L_x_4927:
[----:B-----5:R-:W-:Y:S02]  /*2490*/  HADD2.F32 R117, -RZ, R53.H0_H0 ;  /* 0x20000035ff757230 */ /* 0x020fe40000004100 */
[----:B------:R-:W-:-:S03]  /*24a0*/  @P2 HADD2.F32 R123, -RZ, R57.H0_H0 ;  /* 0x20000039ff7b2230 */ /* 0x000fc60000004100 */
[----:B------:R-:W-:-:S04]  /*24b0*/  FADD.FTZ R120, R117, R120 ;  /* 0x0000007875787221 */ /* 0x000fc80000010000 */
[----:B------:R-:W-:-:S07]  /*24c0*/  @P2 FADD.FTZ R120, R123, R120 ;  /* 0x000000787b782221 */ /* 0x000fce0000010000 */
.L_x_4929:
[----:B------:R-:W-:-:S04]  /*24d0*/  F2FP.F16.F32.PACK_AB R64, RZ, R120 ;  /* 0x00000078ff40723e */ /* 0x000fc800000000ff */
[----:B------:R-:W-:-:S07]  /*24e0*/  PRMT R61, R64, 0x7610, R61 ;  /* 0x00007610403d7816 */ /* 0x000fce000000003d */
.L_x_4930:
[----:B------:R-:W-:Y:S01]  /*24f0*/  HADD2.F32 R122, -RZ, R65.H1_H1 ;  /* 0x30000041ff7a7230 */ /* 0x000fe20000004100 */
[----:B------:R-:W-:Y:S06]  /*2500*/  @P3 BRA `(.L_x_4931) ;  /* 0x0000000000203947 */ /* 0x000fec0003800000 */
[----:B------:R-:W-:-:S04]  /*2510*/  ISETP.NE.U32.AND P4, PT, RZ, UR8, PT ;  /* 0x00000008ff007c0c */ /* 0x000fc8000bf85070 */
[----:B------:R-:W-:-:S13]  /*2520*/  ISETP.NE.AND.EX P4, PT, RZ, UR9, PT, P4 ;  /* 0x00000009ff007c0c */ /* 0x000fda000bf85340 */
[----:B------:R-:W-:Y:S05]  /*2530*/  @P4 BRA `(.L_x_4932) ;  /* 0x0000000000084947 */ /* 0x000fea0003800000 */
[----:B------:R-:W-:Y:S05]  /*2540*/  @P0 BRA `(.L_x_4933) ;  /* 0x0000000000200947 */ /* 0x000fea0003800000 */
[----:B------:R-:W-:Y:S05]  /*2550*/  BRA `(.L_x_4934) ;  /* 0x0000000000247947 */ /* 0x000fea0003800000 */
.L_x_4932:
[----:B-----5:R-:W-:-:S05]  /*2560*/  HADD2.F32 R65, -RZ, R57.H1_H1 ;  /* 0x30000039ff417230 */ /* 0x020fca0000004100 */
[----:B------:R-:W-:Y:S01]  /*2570*/  FADD.FTZ R122, R65, R122 ;  /* 0x0000007a417a7221 */ /* 0x000fe20000010000 */
[----:B------:R-:W-:Y:S06]  /*2580*/  BRA `(.L_x_4933) ;  /* 0x0000000000107947 */ /* 0x000fec0003800000 */
.L_x_4931:
[----:B-----5:R-:W-:Y:S02]  /*2590*/  HADD2.F32 R65, -RZ, R53.H1_H1 ;  /* 0x30000035ff417230 */ /* 0x020fe40000004100 */
[----:B------:R-:W-:-:S03]  /*25a0*/  @P2 HADD2.F32 R117, -RZ, R57.H1_H1 ;  /* 0x30000039ff752230 */ /* 0x000fc60000004100 */
[----:B------:R-:W-:-:S04]  /*25b0*/  FADD.FTZ R122, R65, R122 ;  /* 0x0000007a417a7221 */ /* 0x000fc80000010000 */
[----:B------:R-:W-:-:S07]  /*25c0*/  @P2 FADD.FTZ R122, R117, R122 ;  /* 0x0000007a757a2221 */ /* 0x000fce0000010000 */
.L_x_4933:
[----:B------:R-:W-:-:S04]  /*25d0*/  F2FP.F16.F32.PACK_AB R64, RZ, R122 ;  /* 0x0000007aff40723e */ /* 0x000fc800000000ff */
[----:B------:R-:W-:-:S07]  /*25e0*/  PRMT R61, R61, 0x5410, R64 ;  /* 0x000054103d3d7816 */ /* 0x000fce0000000040 */
.L_x_4934:
[----:B------:R-:W-:Y:S01]  /*25f0*/  HADD2.F32 R123, -RZ, R66.H0_H0 ;  /* 0x20000042ff7b7230 */ /* 0x000fe20000004100 */
[----:B------:R-:W-:Y:S06]  /*2600*/  @P3 BRA `(.L_x_4935) ;  /* 0x0000000000203947 */ /* 0x000fec0003800000 */
[----:B------:R-:W-:-:S04]  /*2610*/  ISETP.NE.U32.AND P4, PT, RZ, UR8, PT ;  /* 0x00000008ff007c0c */ /* 0x000fc8000bf85070 */
[----:B------:R-:W-:-:S13]  /*2620*/  ISETP.NE.AND.EX P4, PT, RZ, UR9, PT, P4 ;  /* 0x00000009ff007c0c */ /* 0x000fda000bf85340 */
[----:B------:R-:W-:Y:S05]  /*2630*/  @P4 BRA `(.L_x_4936) ;  /* 0x0000000000084947 */ /* 0x000fea0003800000 */
[----:B------:R-:W-:Y:S05]  /*2640*/  @P0 BRA `(.L_x_4937) ;  /* 0x0000000000200947 */ /* 0x000fea0003800000 */
[----:B------:R-:W-:Y:S05]  /*2650*/  BRA `(.L_x_4938) ;  /* 0x0000000000247947 */ /* 0x000fea0003800000 */
.L_x_4936:
[----:B-----5:R-:W-:-:S05]  /*2660*/  HADD2.F32 R64, -RZ, R58.H0_H0 ;  /* 0x2000003aff407230 */ /* 0x020fca0000004100 */
[----:B------:R-:W-:Y:S01]  /*2670*/  FADD.FTZ R123, R64, R123 ;  /* 0x0000007b407b7221 */ /* 0x000fe20000010000 */
[----:B------:R-:W-:Y:S06]  /*2680*/  BRA `(.L_x_4937) ;  /* 0x0000000000107947 */ /* 0x000fec0003800000 */
.L_x_4935:
[----:B-----5:R-:W-:Y:S02]  /*2690*/  HADD2.F32 R64, -RZ, R54.H0_H0 ;  /* 0x20000036ff407230 */ /* 0x020fe40000004100 */
[----:B------:R-:W-:-:S03]  /*26a0*/  @P2 HADD2.F32 R124, -RZ, R58.H0_H0 ;  /* 0x2000003aff7c2230 */ /* 0x000fc60000004100 */
[----:B------:R-:W-:-:S04]  /*26b0*/  FADD.FTZ R123, R64, R123 ;  /* 0x0000007b407b7221 */ /* 0x000fc80000010000 */
[----:B------:R-:W-:-:S07]  /*26c0*/  @P2 FADD.FTZ R123, R124, R123 ;  /* 0x0000007b7c7b2221 */ /* 0x000fce0000010000 */
.L_x_4937:
[----:B------:R-:W-:-:S04]  /*26d0*/  F2FP.F16.F32.PACK_AB R64, RZ, R123 ;  /* 0x0000007bff40723e */ /* 0x000fc800000000ff */
[----:B------:R-:W-:-:S07]  /*26e0*/  PRMT R62, R64, 0x7610, R62 ;  /* 0x00007610403e7816 */ /* 0x000fce000000003e */
.L_x_4938:
[----:B------:R-:W-:Y:S01]  /*26f0*/  HADD2.F32 R125, -RZ, R66.H1_H1 ;  /* 0x30000042ff7d7230 */ /* 0x000fe20000004100 */
[----:B------:R-:W-:Y:S06]  /*2700*/  @P3 BRA `(.L_x_4939) ;  /* 0x0000000000203947 */ /* 0x000fec0003800000 */
[----:B------:R-:W-:-:S04]  /*2710*/  ISETP.NE.U32.AND P4, PT, RZ, UR8, PT ;  /* 0x00000008ff007c0c */ /* 0x000fc8000bf85070 */
[----:B------:R-:W-:-:S13]  /*2720*/  ISETP.NE.AND.EX P4, PT, RZ, UR9, PT, P4 ;  /* 0x00000009ff007c0c */ /* 0x000fda000bf85340 */
[----:B------:R-:W-:Y:S05]  /*2730*/  @P4 BRA `(.L_x_4940) ;  /* 0x0000000000084947 */ /* 0x000fea0003800000 */
[----:B------:R-:W-:Y:S05]  /*2740*/  @P0 BRA `(.L_x_4941) ;  /* 0x0000000000200947 */ /* 0x000fea0003800000 */
[----:B------:R-:W-:Y:S05]  /*2750*/  BRA `(.L_x_4942) ;  /* 0x0000000000247947 */ /* 0x000fea0003800000 */
.L_x_4940:
[----:B-----5:R-:W-:-:S05]  /*2760*/  HADD2.F32 R64, -RZ, R58.H1_H1 ;  /* 0x3000003aff407230 */ /* 0x020fca0000004100 */
[----:B------:R-:W-:Y:S01]  /*2770*/  FADD.FTZ R125, R64, R125 ;  /* 0x0000007d407d7221 */ /* 0x000fe20000010000 */
[----:B------:R-:W-:Y:S06]  /*2780*/  BRA `(.L_x_4941) ;  /* 0x0000000000107947 */ /* 0x000fec0003800000 */
.L_x_4939:
[----:B-----5:R-:W-:Y:S02]  /*2790*/  HADD2.F32 R64, -RZ, R54.H1_H1 ;  /* 0x30000036ff407230 */ /* 0x020fe40000004100 */
[----:B------:R-:W-:-:S03]  /*27a0*/  @P2 HADD2.F32 R66, -RZ, R58.H1_H1 ;  /* 0x3000003aff422230 */ /* 0x000fc60000004100 */
[----:B------:R-:W-:-:S04]  /*27b0*/  FADD.FTZ R125, R64, R125 ;  /* 0x0000007d407d7221 */ /* 0x000fc80000010000 */
[----:B------:R-:W-:-:S07]  /*27c0*/  @P2 FADD.FTZ R125, R66, R125 ;  /* 0x0000007d427d2221 */ /* 0x000fce0000010000 */
.L_x_4941:
[----:B------:R-:W-:-:S04]  /*27d0*/  F2FP.F16.F32.PACK_AB R64, RZ, R125 ;  /* 0x0000007dff40723e */ /* 0x000fc800000000ff */
[----:B------:R-:W-:-:S07]  /*27e0*/  PRMT R62, R62, 0x5410, R64 ;  /* 0x000054103e3e7816 */ /* 0x000fce0000000040 */
.L_x_4942:
[----:B------:R-:W-:Y:S01]  /*27f0*/  HADD2.F32 R124, -RZ, R67.H0_H0 ;  /* 0x20000043ff7c7230 */ /* 0x000fe20000004100 */
[----:B------:R-:W-:Y:S06]  /*2800*/  @P3 BRA `(.L_x_4943) ;  /* 0x0000000000203947 */ /* 0x000fec0003800000 */
[----:B------:R-:W-:-:S04]  /*2810*/  ISETP.NE.U32.AND P4, PT, RZ, UR8, PT ;  /* 0x00000008ff007c0c */ /* 0x000fc8000bf85070 */
[----:B------:R-:W-:-:S13]  /*2820*/  ISETP.NE.AND.EX P4, PT, RZ, UR9, PT, P4 ;  /* 0x00000009ff007c0c */ /* 0x000fda000bf85340 */
[----:B------:R-:W-:Y:S05]  /*2830*/  @P4 BRA `(.L_x_4944) ;  /* 0x0000000000084947 */ /* 0x000fea0003800000 */
[----:B------:R-:W-:Y:S05]  /*2840*/  @P0 BRA `(.L_x_4945) ;  /* 0x0000000000200947 */ /* 0x000fea0003800000 */
[----:B------:R-:W-:Y:S05]  /*2850*/  BRA `(.L_x_4946) ;  /* 0x0000000000247947 */ /* 0x000fea0003800000 */
.L_x_4944:
[----:B-----5:R-:W-:-:S05]  /*2860*/  HADD2.F32 R65, -RZ, R59.H0_H0 ;  /* 0x2000003bff417230 */ /* 0x020fca0000004100 */
[----:B------:R-:W-:Y:S01]  /*2870*/  FADD.FTZ R124, R65, R124 ;  /* 0x0000007c417c7221 */ /* 0x000fe20000010000 */
[----:B------:R-:W-:Y:S06]  /*2880*/  BRA `(.L_x_4945) ;  /* 0x0000000000107947 */ /* 0x000fec0003800000 */
.L_x_4943:
[----:B-----5:R-:W-:Y:S02]  /*2890*/  HADD2.F32 R65, -RZ, R55.H0_H0 ;  /* 0x20000037ff417230 */ /* 0x020fe40000004100 */
[----:B------:R-:W-:-:S03]  /*28a0*/  @P2 HADD2.F32 R117, -RZ, R59.H0_H0 ;  /* 0x2000003bff752230 */ /* 0x000fc60000004100 */
[----:B------:R-:W-:-:S04]  /*28b0*/  FADD.FTZ R124, R65, R124 ;  /* 0x0000007c417c7221 */ /* 0x000fc80000010000 */
[----:B------:R-:W-:-:S07]  /*28c0*/  @P2 FADD.FTZ R124, R117, R124 ;  /* 0x0000007c757c2221 */ /* 0x000fce0000010000 */
.L_x_4945:
[----:B------:R-:W-:-:S04]  /*28d0*/  F2FP.F16.F32.PACK_AB R64, RZ, R124 ;  /* 0x0000007cff40723e */ /* 0x000fc800000000ff */
[----:B------:R-:W-:-:S07]  /*28e0*/  PRMT R63, R64, 0x7610, R63 ;  /* 0x00007610403f7816 */ /* 0x000fce000000003f */
.L_x_4946:
[----:B------:R-:W-:Y:S01]  /*28f0*/  HADD2.F32 R127, -RZ, R67.H1_H1 ;  /* 0x30000043ff7f7230 */ /* 0x000fe20000004100 */
[----:B------:R-:W-:Y:S06]  /*2900*/  @P3 BRA `(.L_x_4947) ;  /* 0x0000000000203947 */ /* 0x000fec0003800000 */
[----:B------:R-:W-:-:S04]  /*2910*/  ISETP.NE.U32.AND P4, PT, RZ, UR8, PT ;  /* 0x00000008ff007c0c */ /* 0x000fc8000bf85070 */
[----:B------:R-:W-:-:S13]  /*2920*/  ISETP.NE.AND.EX P4, PT, RZ, UR9, PT, P4 ;  /* 0x00000009ff007c0c */ /* 0x000fda000bf85340 */
[----:B------:R-:W-:Y:S05]  /*2930*/  @P4 BRA `(.L_x_4948) ;  /* 0x0000000000084947 */ /* 0x000fea0003800000 */
[----:B------:R-:W-:Y:S05]  /*2940*/  @P0 BRA `(.L_x_4949) ;  /* 0x0000000000200947 */ /* 0x000fea0003800000 */
[----:B------:R-:W-:Y:S05]  /*2950*/  BRA `(.L_x_4950) ;  /* 0x0000000000247947 */ /* 0x000fea0003800000 */
.L_x_4948:
[----:B-----5:R-:W-:-:S05]  /*2960*/  HADD2.F32 R64, -RZ, R59.H1_H1 ;  /* 0x3000003bff407230 */ /* 0x020fca0000004100 */
[----:B------:R-:W-:Y:S01]  /*2970*/  FADD.FTZ R127, R64, R127 ;  /* 0x0000007f407f7221 */ /* 0x000fe20000010000 */
[----:B------:R-:W-:Y:S06]  /*2980*/  BRA `(.L_x_4949) ;  /* 0x0000000000107947 */ /* 0x000fec0003800000 */
.L_x_4947:
[----:B-----5:R-:W-:Y:S02]  /*2990*/  HADD2.F32 R64, -RZ, R55.H1_H1 ;  /* 0x30000037ff407230 */ /* 0x020fe40000004100 */
[----:B------:R-:W-:-:S03]  /*29a0*/  @P2 HADD2.F32 R66, -RZ, R59.H1_H1 ;  /* 0x3000003bff422230 */ /* 0x000fc60000004100 */
[----:B------:R-:W-:-:S04]  /*29b0*/  FADD.FTZ R127, R64, R127 ;  /* 0x0000007f407f7221 */ /* 0x000fc80000010000 */
[----:B------:R-:W-:-:S07]  /*29c0*/  @P2 FADD.FTZ R127, R66, R127 ;  /* 0x0000007f427f2221 */ /* 0x000fce0000010000 */
.L_x_4949:
[----:B------:R-:W-:-:S04]  /*29d0*/  F2FP.F16.F32.PACK_AB R64, RZ, R127 ;  /* 0x0000007fff40723e */ /* 0x000fc800000000ff */
[----:B------:R-:W-:-:S07]  /*29e0*/  PRMT R63, R63, 0x5410, R64 ;  /* 0x000054103f3f7816 */ /* 0x000fce0000000040 */
.L_x_4950:
        /* <DEDUP_REMOVED lines=20> */
.L_x_4952:
[----:B-----5:R-:W-:-:S05]  /*2b30*/  HADD2.F32 R129, -RZ, R56.H0_H0 ;  /* 0x20000038ff817230 */ /* 0x020fca0000004100 */
[----:B------:R-:W-:Y:S01]  /*2b40*/  FADD.FTZ R126, R129, R126 ;  /* 0x0000007e817e7221 */ /* 0x000fe20000010000 */
[----:B------:R-:W-:Y:S06]  /*2b50*/  BRA `(.L_x_4953) ;  /* 0x0000000000107947 */ /* 0x000fec0003800000 */
.L_x_4951:
[----:B-----5:R-:W-:Y:S02]  /*2b60*/  HADD2.F32 R129, -RZ, R52.H0_H0 ;  /* 0x20000034ff817230 */ /* 0x020fe40000004100 */
[----:B------:R-:W-:-:S03]  /*2b70*/  @P2 HADD2.F32 R131, -RZ, R56.H0_H0 ;  /* 0x20000038ff832230 */ /* 0x000fc60000004100 */
[----:B------:R-:W-:-:S04]  /*2b80*/  FADD.FTZ R126, R129, R126 ;  /* 0x0000007e817e7221 */ /* 0x000fc80000010000 */
[----:B------:R-:W-:-:S07]  /*2b90*/  @P2 FADD.FTZ R126, R131, R126 ;  /* 0x0000007e837e2221 */ /* 0x000fce0000010000 */
.L_x_4953:
[----:B------:R-:W-:-:S04]  /*2ba0*/  F2FP.F16.F32.PACK_AB R128, RZ, R126 ;  /* 0x0000007eff80723e */ /* 0x000fc800000000ff */
[----:B------:R-:W-:-:S07]  /*2bb0*/  PRMT R60, R128, 0x7610, R60 ;  /* 0x00007610803c7816 */ /* 0x000fce000000003c */
.L_x_4954:
[----:B------:R-:W-:Y:S01]  /*2bc0*/  HADD2.F32 R129, -RZ, R64.H1_H1 ;  /* 0x30000040ff817230 */ /* 0x000fe20000004100 */
[----:B------:R-:W-:Y:S06]  /*2bd0*/  @P3 BRA `(.L_x_4955) ;  /* 0x0000000000203947 */ /* 0x000fec0003800000 */
[----:B------:R-:W-:-:S04]  /*2be0*/  ISETP.NE.U32.AND P4, PT, RZ, UR8, PT ;  /* 0x00000008ff007c0c */ /* 0x000fc8000bf85070 */
[----:B------:R-:W-:-:S13]  /*2bf0*/  ISETP.NE.AND.EX P4, PT, RZ, UR9, PT, P4 ;  /* 0x00000009ff007c0c */ /* 0x000fda000bf85340 */
[----:B------:R-:W-:Y:S05]  /*2c00*/  @P4 BRA `(.L_x_4956) ;  /* 0x0000000000084947 */ /* 0x000fea0003800000 */
[----:B------:R-:W-:Y:S05]  /*2c10*/  @P0 BRA `(.L_x_4957) ;  /* 0x0000000000200947 */ /* 0x000fea0003800000 */
[----:B------:R-:W-:Y:S05]  /*2c20*/  BRA `(.L_x_4958) ;  /* 0x0000000000247947 */ /* 0x000fea0003800000 */
.L_x_4956:
[----:B-----5:R-:W-:-:S05]  /*2c30*/  HADD2.F32 R64, -RZ, R56.H1_H1 ;  /* 0x30000038ff407230 */ /* 0x020fca0000004100 */
[----:B------:R-:W-:Y:S01]  /*2c40*/  FADD.FTZ R129, R64, R129 ;  /* 0x0000008140817221 */ /* 0x000fe20000010000 */
[----:B------:R-:W-:Y:S06]  /*2c50*/  BRA `(.L_x_4957) ;  /* 0x0000000000107947 */ /* 0x000fec0003800000 */
.L_x_4955:
[----:B-----5:R-:W-:Y:S02]  /*2c60*/  HADD2.F32 R64, -RZ, R52.H1_H1 ;  /* 0x30000034ff407230 */ /* 0x020fe40000004100 */
[----:B------:R-:W-:-:S03]  /*2c70*/  @P2 HADD2.F32 R128, -RZ, R56.H1_H1 ;  /* 0x30000038ff802230 */ /* 0x000fc60000004100 */
[----:B------:R-:W-:-:S04]  /*2c80*/  FADD.FTZ R129, R64, R129 ;  /* 0x0000008140817221 */ /* 0x000fc80000010000 */
[----:B------:R-:W-:-:S07]  /*2c90*/  @P2 FADD.FTZ R129, R128, R129 ;  /* 0x0000008180812221 */ /* 0x000fce0000010000 */
.L_x_4957:
[----:B------:R-:W-:-:S04]  /*2ca0*/  F2FP.F16.F32.PACK_AB R64, RZ, R129 ;  /* 0x00000081ff40723e */ /* 0x000fc800000000ff */
[----:B------:R-:W-:-:S07]  /*2cb0*/  PRMT R60, R60, 0x5410, R64 ;  /* 0x000054103c3c7816 */ /* 0x000fce0000000040 */
.L_x_4958:
[----:B------:R-:W-:Y:S01]  /*2cc0*/  HADD2.F32 R130, -RZ, R65.H0_H0 ;  /* 0x20000041ff827230 */ /* 0x000fe20000004100 */
[----:B------:R-:W-:Y:S06]  /*2cd0*/  @P3 BRA `(.L_x_4959) ;  /* 0x0000000000203947 */ /* 0x000fec0003800000 */
[----:B------:R-:W-:-:S04]  /*2ce0*/  ISETP.NE.U32.AND P4, PT, RZ, UR8, PT ;  /* 0x00000008ff007c0c */ /* 0x000fc8000bf85070 */
[----:B------:R-:W-:-:S13]  /*2cf0*/  ISETP.NE.AND.EX P4, PT, RZ, UR9, PT, P4 ;  /* 0x00000009ff007c0c */ /* 0x000fda000bf85340 */
[----:B------:R-:W-:Y:S05]  /*2d00*/  @P4 BRA `(.L_x_4960) ;  /* 0x0000000000084947 */ /* 0x000fea0003800000 */
[----:B------:R-:W-:Y:S05]  /*2d10*/  @P0 BRA `(.L_x_4961) ;  /* 0x0000000000200947 */ /* 0x000fea0003800000 */
[----:B------:R-:W-:Y:S05]  /*2d20*/  BRA `(.L_x_4962) ;  /* 0x0000000000247947 */ /* 0x000fea0003800000 */
.L_x_4960:
[----:B-----5:R-:W-:-:S05]  /*2d30*/  HADD2.F32 R131, -RZ, R57.H0_H0 ;  /* 0x20000039ff837230 */ /* 0x020fca0000004100 */
[----:B------:R-:W-:Y:S01]  /*2d40*/  FADD.FTZ R130, R131, R130 ;  /* 0x0000008283827221 */ /* 0x000fe20000010000 */
[----:B------:R-:W-:Y:S06]  /*2d50*/  BRA `(.L_x_4961) ;  /* 0x0000000000107947 */ /* 0x000fec0003800000 */
.L_x_4959:
[----:B-----5:R-:W-:Y:S02]  /*2d60*/  HADD2.F32 R131, -RZ, R53.H0_H0 ;  /* 0x20000035ff837230 */ /* 0x020fe40000004100 */
[----:B------:R-:W-:-:S03]  /*2d70*/  @P2 HADD2.F32 R133, -RZ, R57.H0_H0 ;  /* 0x20000039ff852230 */ /* 0x000fc60000004100 */
[----:B------:R-:W-:-:S04]  /*2d80*/  FADD.FTZ R130, R131, R130 ;  /* 0x0000008283827221 */ /* 0x000fc80000010000 */
[----:B------:R-:W-:-:S07]  /*2d90*/  @P2 FADD.FTZ R130, R133, R130 ;  /* 0x0000008285822221 */ /* 0x000fce0000010000 */
.L_x_4961:
[----:B------:R-:W-:-:S04]  /*2da0*/  F2FP.F16.F32.PACK_AB R64, RZ, R130 ;  /* 0x00000082ff40723e */ /* 0x000fc800000000ff */
[----:B------:R-:W-:-:S07]  /*2db0*/  PRMT R61, R64, 0x7610, R61 ;  /* 0x00007610403d7816 */ /* 0x000fce000000003d */
.L_x_4962:
[----:B------:R-:W-:Y:S01]  /*2dc0*/  HADD2.F32 R132, -RZ, R65.H1_H1 ;  /* 0x30000041ff847230 */ /* 0x000fe20000004100 */
[----:B------:R-:W-:Y:S06]  /*2dd0*/  @P3 BRA `(.L_x_4963) ;  /* 0x0000000000203947 */ /* 0x000fec0003800000 */
[----:B------:R-:W-:-:S04]  /*2de0*/  ISETP.NE.U32.AND P4, PT, RZ, UR8, PT ;  /* 0x00000008ff007c0c */ /* 0x000fc8000bf85070 */
[----:B------:R-:W-:-:S13]  /*2df0*/  ISETP.NE.AND.EX P4, PT, RZ, UR9, PT, P4 ;  /* 0x00000009ff007c0c */ /* 0x000fda000bf85340 */
[----:B------:R-:W-:Y:S05]  /*2e00*/  @P4 BRA `(.L_x_4964) ;  /* 0x0000000000084947 */ /* 0x000fea0003800000 */
[----:B------:R-:W-:Y:S05]  /*2e10*/  @P0 BRA `(.L_x_4965) ;  /* 0x0000000000200947 */ /* 0x000fea0003800000 */
[----:B------:R-:W-:Y:S05]  /*2e20*/  BRA `(.L_x_4966) ;  /* 0x0000000000247947 */ /* 0x000fea0003800000 */
.L_x_4964:
[----:B-----5:R-:W-:-:S05]  /*2e30*/  HADD2.F32 R65, -RZ, R57.H1_H1 ;  /* 0x30000039ff417230 */ /* 0x020fca0000004100 */
[----:B------:R-:W-:Y:S01]  /*2e40*/  FADD.FTZ R132, R65, R132 ;  /* 0x0000008441847221 */ /* 0x000fe20000010000 */
[----:B------:R-:W-:Y:S06]  /*2e50*/  BRA `(.L_x_4965) ;  /* 0x0000000000107947 */ /* 0x000fec0003800000 */
.L_x_4963:
[----:B-----5:R-:W-:Y:S02]  /*2e60*/  HADD2.F32 R65, -RZ, R53.H1_H1 ;  /* 0x30000035ff417230 */ /* 0x020fe40000004100 */
[----:B------:R-:W-:-:S03]  /*2e70*/  @P2 HADD2.F32 R131, -RZ, R57.H1_H1 ;  /* 0x30000039ff832230 */ /* 0x000fc60000004100 */
[----:B------:R-:W-:-:S04]  /*2e80*/  FADD.FTZ R132, R65, R132 ;  /* 0x0000008441847221 */ /* 0x000fc80000010000 */
[----:B------:R-:W-:-:S07]  /*2e90*/  @P2 FADD.FTZ R132, R131, R132 ;  /* 0x0000008483842221 */ /* 0x000fce0000010000 */
.L_x_4965:
[----:B------:R-:W-:-:S04]  /*2ea0*/  F2FP.F16.F32.PACK_AB R64, RZ, R132 ;  /* 0x00000084ff40723e */ /* 0x000fc800000000ff */
[----:B------:R-:W-:-:S07]  /*2eb0*/  PRMT R61, R61, 0x5410, R64 ;  /* 0x000054103d3d7816 */ /* 0x000fce0000000040 */
.L_x_4966:
[----:B------:R-:W-:Y:S01]  /*2ec0*/  HADD2.F32 R131, -RZ, R66.H0_H0 ;  /* 0x20000042ff837230 */ /* 0x000fe20000004100 */
[----:B------:R-:W-:Y:S06]  /*2ed0*/  @P3 BRA `(.L_x_4967) ;  /* 0x0000000000203947 */ /* 0x000fec0003800000 */
[----:B------:R-:W-:-:S04]  /*2ee0*/  ISETP.NE.U32.AND P4, PT, RZ, UR8, PT ;  /* 0x00000008ff007c0c */ /* 0x000fc8000bf85070 */
[----:B------:R-:W-:-:S13]  /*2ef0*/  ISETP.NE.AND.EX P4, PT, RZ, UR9, PT, P4 ;  /* 0x00000009ff007c0c */ /* 0x000fda000bf85340 */
[----:B------:R-:W-:Y:S05]  /*2f00*/  @P4 BRA `(.L_x_4968) ;  /* 0x0000000000084947 */ /* 0x000fea0003800000 */
[----:B------:R-:W-:Y:S05]  /*2f10*/  @P0 BRA `(.L_x_4969) ;  /* 0x0000000000200947 */ /* 0x000fea0003800000 */
[----:B------:R-:W-:Y:S05]  /*2f20*/  BRA `(.L_x_4970) ;  /* 0x0000000000247947 */ /* 0x000fea0003800000 */
.L_x_4968:
[----:B-----5:R-:W-:-:S05]  /*2f30*/  HADD2.F32 R64, -RZ, R58.H0_H0 ;  /* 0x2000003aff407230 */ /* 0x020fca0000004100 */
[----:B------:R-:W-:Y:S01]  /*2f40*/  FADD.FTZ R131, R64, R131 ;  /* 0x0000008340837221 */ /* 0x000fe20000010000 */
[----:B------:R-:W-:Y:S06]  /*2f50*/  BRA `(.L_x_4969) ;  /* 0x0000000000107947 */ /* 0x000fec0003800000 */
.L_x_4967:
[----:B-----5:R-:W-:Y:S02]  /*2f60*/  HADD2.F32 R64, -RZ, R54.H0_H0 ;  /* 0x20000036ff407230 */ /* 0x020fe40000004100 */
[----:B------:R-:W-:-:S03]  /*2f70*/  @P2 HADD2.F32 R128, -RZ, R58.H0_H0 ;  /* 0x2000003aff802230 */ /* 0x000fc60000004100 */
[----:B------:R-:W-:-:S04]  /*2f80*/  FADD.FTZ R131, R64, R131 ;  /* 0x0000008340837221 */ /* 0x000fc80000010000 */
[----:B------:R-:W-:-:S07]  /*2f90*/  @P2 FADD.FTZ R131, R128, R131 ;  /* 0x0000008380832221 */ /* 0x000fce0000010000 */
.L_x_4969:
[----:B------:R-:W-:-:S04]  /*2fa0*/  F2FP.F16.F32.PACK_AB R64, RZ, R131 ;  /* 0x00000083ff40723e */ /* 0x000fc800000000ff */
[----:B------:R-:W-:-:S07]  /*2fb0*/  PRMT R62, R64, 0x7610, R62 ;  /* 0x00007610403e7816 */ /* 0x000fce000000003e */
.L_x_4970:
[----:B------:R-:W-:Y:S01]  /*2fc0*/  HADD2.F32 R134, -RZ, R66.H1_H1 ;  /* 0x30000042ff867230 */ /* 0x000fe20000004100 */
[----:B------:R-:W-:Y:S06]  /*2fd0*/  @P3 BRA `(.L_x_4971) ;  /* 0x0000000000203947 */ /* 0x000fec0003800000 */
[----:B------:R-:W-:-:S04]  /*2fe0*/  ISETP.NE.U32.AND P4, PT, RZ, UR8, PT ;  /* 0x00000008ff007c0c */ /* 0x000fc8000bf85070 */
[----:B------:R-:W-:-:S13]  /*2ff0*/  ISETP.NE.AND.EX P4, PT, RZ, UR9, PT, P4 ;  /* 0x00000009ff007c0c */ /* 0x000fda000bf85340 */
[----:B------:R-:W-:Y:S05]  /*3000*/  @P4 BRA `(.L_x_4972) ;  /* 0x0000000000084947 */ /* 0x000fea0003800000 */
[----:B------:R-:W-:Y:S05]  /*3010*/  @P0 BRA `(.L_x_4973) ;  /* 0x0000000000200947 */ /* 0x000fea0003800000 */
[----:B------:R-:W-:Y:S05]  /*3020*/  BRA `(.L_x_4974) ;  /* 0x0000000000247947 */ /* 0x000fea0003800000 */
.L_x_4972:
[----:B-----5:R-:W-:-:S05]  /*3030*/  HADD2.F32 R65, -RZ, R58.H1_H1 ;  /* 0x3000003aff417230 */ /* 0x020fca0000004100 */
[----:B------:R-:W-:Y:S01]  /*3040*/  FADD.FTZ R134, R65, R134 ;  /* 0x0000008641867221 */ /* 0x000fe20000010000 */
[----:B------:R-:W-:Y:S06]  /*3050*/  BRA `(.L_x_4973) ;  /* 0x0000000000107947 */ /* 0x000fec0003800000 */
.L_x_4971:
[----:B-----5:R-:W-:Y:S02]  /*3060*/  HADD2.F32 R65, -RZ, R54.H1_H1 ;  /* 0x30000036ff417230 */ /* 0x020fe40000004100 */
[----:B------:R-:W-:-:S03]  /*3070*/  @P2 HADD2.F32 R133, -RZ, R58.H1_H1 ;  /* 0x3000003aff852230 */ /* 0x000fc60000004100 */
[----:B------:R-:W-:-:S04]  /*3080*/  FADD.FTZ R134, R65, R134 ;  /* 0x0000008641867221 */ /* 0x000fc80000010000 */
[----:B------:R-:W-:-:S07]  /*3090*/  @P2 FADD.FTZ R134, R133, R134 ;  /* 0x0000008685862221 */ /* 0x000fce0000010000 */
.L_x_4973:
[----:B------:R-:W-:-:S04]  /*30a0*/  F2FP.F16.F32.PACK_AB R64, RZ, R134 ;  /* 0x00000086ff40723e */ /* 0x000fc800000000ff */
[----:B------:R-:W-:-:S07]  /*30b0*/  PRMT R62, R62, 0x5410, R64 ;  /* 0x000054103e3e7816 */ /* 0x000fce0000000040 */
.L_x_4974:
[----:B------:R-:W-:Y:S01]  /*30c0*/  HADD2.F32 R133, -RZ, R67.H0_H0 ;  /* 0x20000043ff857230 */ /* 0x000fe20000004100 */
[----:B------:R-:W-:Y:S06]  /*30d0*/  @P3 BRA `(.L_x_4975) ;  /* 0x0000000000203947 */ /* 0x000fec0003800000 */
[----:B------:R-:W-:-:S04]  /*30e0*/  ISETP.NE.U32.AND P4, PT, RZ, UR8, PT ;  /* 0x00000008ff007c0c */ /* 0x000fc8000bf85070 */
[----:B------:R-:W-:-:S13]  /*30f0*/  ISETP.NE.AND.EX P4, PT, RZ, UR9, PT, P4 ;  /* 0x00000009ff007c0c */ /* 0x000fda000bf85340 */
[----:B------:R-:W-:Y:S05]  /*3100*/  @P4 BRA `(.L_x_4976) ;  /* 0x0000000000084947 */ /* 0x000fea0003800000 */
[----:B------:R-:W-:Y:S05]  /*3110*/  @P0 BRA `(.L_x_4977) ;  /* 0x0000000000200947 */ /* 0x000fea0003800000 */
[----:B------:R-:W-:Y:S05]  /*3120*/  BRA `(.L_x_4978) ;  /* 0x0000000000247947 */ /* 0x000fea0003800000 */
.L_x_4976:
[----:B-----5:R-:W-:-:S05]  /*3130*/  HADD2.F32 R64, -RZ, R59.H0_H0 ;  /* 0x2000003bff407230 */ /* 0x020fca0000004100 */
[----:B------:R-:W-:Y:S01]  /*3140*/  FADD.FTZ R133, R64, R133 ;  /* 0x0000008540857221 */ /* 0x000fe20000010000 */
[----:B------:R-:W-:Y:S06]  /*3150*/  BRA `(.L_x_4977) ;  /* 0x0000000000107947 */ /* 0x000fec0003800000 */
.L_x_4975:
[----:B-----5:R-:W-:Y:S02]  /*3160*/  HADD2.F32 R64, -RZ, R55.H0_H0 ;  /* 0x20000037ff407230 */ /* 0x020fe40000004100 */
[----:B------:R-:W-:-:S03]  /*3170*/  @P2 HADD2.F32 R66, -RZ, R59.H0_H0 ;  /* 0x2000003bff422230 */ /* 0x000fc60000004100 */
[----:B------:R-:W-:-:S04]  /*3180*/  FADD.FTZ R133, R64, R133 ;  /* 0x0000008540857221 */ /* 0x000fc80000010000 */
[----:B------:R-:W-:-:S07]  /*3190*/  @P2 FADD.FTZ R133, R66, R133 ;  /* 0x0000008542852221 */ /* 0x000fce0000010000 */
.L_x_4977:
[----:B------:R-:W-:-:S04]  /*31a0*/  F2FP.F16.F32.PACK_AB R64, RZ, R133 ;  /* 0x00000085ff40723e */ /* 0x000fc800000000ff */
[----:B------:R-:W-:-:S07]  /*31b0*/  PRMT R63, R64, 0x7610, R63 ;  /* 0x00007610403f7816 */ /* 0x000fce000000003f */
.L_x_4978:
[----:B------:R-:W-:Y:S01]  /*31c0*/  HADD2.F32 R136, -RZ, R67.H1_H1 ;  /* 0x30000043ff887230 */ /* 0x000fe20000004100 */
[----:B------:R-:W-:Y:S06]  /*31d0*/  @P3 BRA `(.L_x_4979) ;  /* 0x0000000000203947 */ /* 0x000fec0003800000 */
[----:B------:R-:W-:-:S04]  /*31e0*/  ISETP.NE.U32.AND P4, PT, RZ, UR8, PT ;  /* 0x00000008ff007c0c */ /* 0x000fc8000bf85070 */
[----:B------:R-:W-:-:S13]  /*31f0*/  ISETP.NE.AND.EX P4, PT, RZ, UR9, PT, P4 ;  /* 0x00000009ff007c0c */ /* 0x000fda000bf85340 */
[----:B------:R-:W-:Y:S05]  /*3200*/  @P4 BRA `(.L_x_4980) ;  /* 0x0000000000084947 */ /* 0x000fea0003800000 */
[----:B------:R-:W-:Y:S05]  /*3210*/  @P0 BRA `(.L_x_4981) ;  /* 0x0000000000200947 */ /* 0x000fea0003800000 */
[----:B------:R-:W-:Y:S05]  /*3220*/  BRA `(.L_x_4982) ;  /* 0x0000000000247947 */ /* 0x000fea0003800000 */
.L_x_4980:
[----:B-----5:R-:W-:-:S05]  /*3230*/  HADD2.F32 R65, -RZ, R59.H1_H1 ;  /* 0x3000003bff417230 */ /* 0x020fca0000004100 */
[----:B------:R-:W-:Y:S01]  /*3240*/  FADD.FTZ R136, R65, R136 ;  /* 0x0000008841887221 */ /* 0x000fe20000010000 */
[----:B------:R-:W-:Y:S06]  /*3250*/  BRA `(.L_x_4981) ;  /* 0x0000000000107947 */ /* 0x000fec0003800000 */
.L_x_4979:
[----:B-----5:R-:W-:Y:S02]  /*3260*/  HADD2.F32 R65, -RZ, R55.H1_H1 ;  /* 0x30000037ff417230 */ /* 0x020fe40000004100 */
[----:B------:R-:W-:-:S03]  /*3270*/  @P2 HADD2.F32 R67, -RZ, R59.H1_H1 ;  /* 0x3000003bff432230 */ /* 0x000fc60000004100 */
[----:B------:R-:W-:-:S04]  /*3280*/  FADD.FTZ R136, R65, R136 ;  /* 0x0000008841887221 */ /* 0x000fc80000010000 */
[----:B------:R-:W-:-:S07]  /*3290*/  @P2 FADD.FTZ R136, R67, R136 ;  /* 0x0000008843882221 */ /* 0x000fce0000010000 */
.L_x_4981:
[----:B------:R-:W-:-:S04]  /*32a0*/  F2FP.F16.F32.PACK_AB R64, RZ, R136 ;  /* 0x00000088ff40723e */ /* 0x000fc800000000ff */
[----:B------:R-:W-:-:S07]  /*32b0*/  PRMT R63, R63, 0x5410, R64 ;  /* 0x000054103f3f7816 */ /* 0x000fce0000000040 */
.L_x_4982:
        /* <DEDUP_REMOVED lines=20> */
.L_x_4984:
[----:B-----5:R-:W-:-:S05]  /*3400*/  HADD2.F32 R138, -RZ, R56.H0_H0 ;  /* 0x20000038ff8a7230 */ /* 0x020fca0000004100 */
[----:B------:R-:W-:Y:S01]  /*3410*/  FADD.FTZ R135, R138, R135 ;  /* 0x000000878a877221 */ /* 0x000fe20000010000 */
[----:B------:R-:W-:Y:S06]  /*3420*/  BRA `(.L_x_4985) ;  /* 0x0000000000107947 */ /* 0x000fec0003800000 */
.L_x_4983:
[----:B-----5:R-:W-:Y:S02]  /*3430*/  HADD2.F32 R138, -RZ, R52.H0_H0 ;  /* 0x20000034ff8a7230 */ /* 0x020fe40000004100 */
[----:B------:R-:W-:-:S03]  /*3440*/  @P2 HADD2.F32 R140, -RZ, R56.H0_H0 ;  /* 0x20000038ff8c2230 */ /* 0x000fc60000004100 */
[----:B------:R-:W-:-:S04]  /*3450*/  FADD.FTZ R135, R138, R135 ;  /* 0x000000878a877221 */ /* 0x000fc80000010000 */
[----:B------:R-:W-:-:S07]  /*3460*/  @P2 FADD.FTZ R135, R140, R135 ;  /* 0x000000878c872221 */ /* 0x000fce0000010000 */
.L_x_4985:
[----:B------:R-:W-:-:S04]  /*3470*/  F2FP.F16.F32.PACK_AB R137, RZ, R135 ;  /* 0x00000087ff89723e */ /* 0x000fc800000000ff */
[----:B------:R-:W-:-:S07]  /*3480*/  PRMT R60, R137, 0x7610, R60 ;  /* 0x00007610893c7816 */ /* 0x000fce000000003c */
.L_x_4986:
[----:B------:R-:W-:Y:S01]  /*3490*/  HADD2.F32 R64, -RZ, R64.H1_H1 ;  /* 0x30000040ff407230 */ /* 0x000fe20000004100 */
[----:B------:R-:W-:Y:S06]  /*34a0*/  @P3 BRA `(.L_x_4987) ;  /* 0x0000000000203947 */ /* 0x000fec0003800000 */
[----:B------:R-:W-:-:S04]  /*34b0*/  ISETP.NE.U32.AND P4, PT, RZ, UR8, PT ;  /* 0x00000008ff007c0c */ /* 0x000fc8000bf85070 */
[----:B------:R-:W-:-:S13]  /*34c0*/  ISETP.NE.AND.EX P4, PT, RZ, UR9, PT, P4 ;  /* 0x00000009ff007c0c */ /* 0x000fda000bf85340 */
[----:B------:R-:W-:Y:S05]  /*34d0*/  @P4 BRA `(.L_x_4988) ;  /* 0x0000000000084947 */ /* 0x000fea0003800000 */
[----:B------:R-:W-:Y:S05]  /*34e0*/  @P0 BRA `(.L_x_4989) ;  /* 0x0000000000200947 */ /* 0x000fea0003800000 */
[----:B------:R-:W-:Y:S05]  /*34f0*/  BRA `(.L_x_4990) ;  /* 0x0000000000247947 */ /* 0x000fea0003800000 */
.L_x_4988:
[----:B-----5:R-:W-:-:S05]  /*3500*/  HADD2.F32 R137, -RZ, R56.H1_H1 ;  /* 0x30000038ff897230 */ /* 0x020fca0000004100 */
[----:B------:R-:W-:Y:S01]  /*3510*/  FADD.FTZ R64, R137, R64 ;  /* 0x0000004089407221 */ /* 0x000fe20000010000 */
[----:B------:R-:W-:Y:S06]  /*3520*/  BRA `(.L_x_4989) ;  /* 0x0000000000107947 */ /* 0x000fec0003800000 */
.L_x_4987:
[----:B-----5:R-:W-:Y:S02]  /*3530*/  HADD2.F32 R137, -RZ, R52.H1_H1 ;  /* 0x30000034ff897230 */ /* 0x020fe40000004100 */
[----:B------:R-:W-:-:S03]  /*3540*/  @P2 HADD2.F32 R139, -RZ, R56.H1_H1 ;  /* 0x30000038ff8b2230 */ /* 0x000fc60000004100 */
[----:B------:R-:W-:-:S04]  /*3550*/  FADD.FTZ R64, R137, R64 ;  /* 0x0000004089407221 */ /* 0x000fc80000010000 */
[----:B------:R-:W-:-:S07]  /*3560*/  @P2 FADD.FTZ R64, R139, R64 ;  /* 0x000000408b402221 */ /* 0x000fce0000010000 */
.L_x_4989:
[----:B------:R-:W-:-:S04]  /*3570*/  F2FP.F16.F32.PACK_AB R137, RZ, R64 ;  /* 0x00000040ff89723e */ /* 0x000fc800000000ff */
[----:B------:R-:W-:-:S07]  /*3580*/  PRMT R60, R60, 0x5410, R137 ;  /* 0x000054103c3c7816 */ /* 0x000fce0000000089 */
.L_x_4990:
[----:B------:R-:W-:Y:S01]  /*3590*/  HADD2.F32 R137, -RZ, R65.H0_H0 ;  /* 0x20000041ff897230 */ /* 0x000fe20000004100 */
[----:B------:R-:W-:Y:S06]  /*35a0*/  @P3 BRA `(.L_x_4991) ;  /* 0x0000000000203947 */ /* 0x000fec0003800000 */
[----:B------:R-:W-:-:S04]  /*35b0*/  ISETP.NE.U32.AND P4, PT, RZ, UR8, PT ;  /* 0x00000008ff007c0c */ /* 0x000fc8000bf85070 */
[----:B------:R-:W-:-:S13]  /*35c0*/  ISETP.NE.AND.EX P4, PT, RZ, UR9, PT, P4 ;  /* 0x00000009ff007c0c */ /* 0x000fda000bf85340 */
[----:B------:R-:W-:Y:S05]  /*35d0*/  @P4 BRA `(.L_x_4992) ;  /* 0x0000000000084947 */ /* 0x000fea0003800000 */
[----:B------:R-:W-:Y:S05]  /*35e0*/  @P0 BRA `(.L_x_4993) ;  /* 0x0000000000200947 */ /* 0x000fea0003800000 */
[----:B------:R-:W-:Y:S05]  /*35f0*/  BRA `(.L_x_4994) ;  /* 0x0000000000247947 */ /* 0x000fea0003800000 */
.L_x_4992:
[----:B-----5:R-:W-:-:S05]  /*3600*/  HADD2.F32 R138, -RZ, R57.H0_H0 ;  /* 0x20000039ff8a7230 */ /* 0x020fca0000004100 */
[----:B------:R-:W-:Y:S01]  /*3610*/  FADD.FTZ R137, R138, R137 ;  /* 0x000000898a897221 */ /* 0x000fe20000010000 */
[----:B------:R-:W-:Y:S06]  /*3620*/  BRA `(.L_x_4993) ;  /* 0x0000000000107947 */ /* 0x000fec0003800000 */
.L_x_4991:
[----:B-----5:R-:W-:Y:S02]  /*3630*/  HADD2.F32 R138, -RZ, R53.H0_H0 ;  /* 0x20000035ff8a7230 */ /* 0x020fe40000004100 */
[----:B------:R-:W-:-:S03]  /*3640*/  @P2 HADD2.F32 R140, -RZ, R57.H0_H0 ;  /* 0x20000039ff8c2230 */ /* 0x000fc60000004100 */
[----:B------:R-:W-:-:S04]  /*3650*/  FADD.FTZ R137, R138, R137 ;  /* 0x000000898a897221 */ /* 0x000fc80000010000 */
[----:B------:R-:W-:-:S07]  /*3660*/  @P2 FADD.FTZ R137, R140, R137 ;  /* 0x000000898c892221 */ /* 0x000fce0000010000 */
.L_x_4993:
[----:B------:R-:W-:-:S04]  /*3670*/  F2FP.F16.F32.PACK_AB R138, RZ, R137 ;  /* 0x00000089ff8a723e */ /* 0x000fc800000000ff */
[----:B------:R-:W-:-:S07]  /*3680*/  PRMT R61, R138, 0x7610, R61 ;  /* 0x000076108a3d7816 */ /* 0x000fce000000003d */
.L_x_4994:
[----:B------:R-:W-:Y:S01]  /*3690*/  HADD2.F32 R65, -RZ, R65.H1_H1 ;  /* 0x30000041ff417230 */ /* 0x000fe20000004100 */
[----:B------:R-:W-:Y:S06]  /*36a0*/  @P3 BRA `(.L_x_4995) ;  /* 0x0000000000203947 */ /* 0x000fec0003800000 */
[----:B------:R-:W-:-:S04]  /*36b0*/  ISETP.NE.U32.AND P4, PT, RZ, UR8, PT ;  /* 0x00000008ff007c0c */ /* 0x000fc8000bf85070 */
[----:B------:R-:W-:-:S13]  /*36c0*/  ISETP.NE.AND.EX P4, PT, RZ, UR9, PT, P4 ;  /* 0x00000009ff007c0c */ /* 0x000fda000bf85340 */
[----:B------:R-:W-:Y:S05]  /*36d0*/  @P4 BRA `(.L_x_4996) ;  /* 0x0000000000084947 */ /* 0x000fea0003800000 */
[----:B------:R-:W-:Y:S05]  /*36e0*/  @P0 BRA `(.L_x_4997) ;  /* 0x0000000000200947 */ /* 0x000fea0003800000 */
[----:B------:R-:W-:Y:S05]  /*36f0*/  BRA `(.L_x_4998) ;  /* 0x0000000000247947 */ /* 0x000fea0003800000 */
.L_x_4996:
[----:B-----5:R-:W-:-:S05]  /*3700*/  HADD2.F32 R138, -RZ, R57.H1_H1 ;  /* 0x30000039ff8a7230 */ /* 0x020fca0000004100 */
[----:B------:R-:W-:Y:S01]  /*3710*/  FADD.FTZ R65, R138, R65 ;  /* 0x000000418a417221 */ /* 0x000fe20000010000 */
[----:B------:R-:W-:Y:S06]  /*3720*/  BRA `(.L_x_4997) ;  /* 0x0000000000107947 */ /* 0x000fec0003800000 */
.L_x_4995:
[----:B-----5:R-:W-:Y:S02]  /*3730*/  HADD2.F32 R138, -RZ, R53.H1_H1 ;  /* 0x30000035ff8a7230 */ /* 0x020fe40000004100 */
[----:B------:R-:W-:-:S03]  /*3740*/  @P2 HADD2.F32 R140, -RZ, R57.H1_H1 ;  /* 0x30000039ff8c2230 */ /* 0x000fc60000004100 */
[----:B------:R-:W-:-:S04]  /*3750*/  FADD.FTZ R65, R138, R65 ;  /* 0x000000418a417221 */ /* 0x000fc80000010000 */
[----:B------:R-:W-:-:S07]  /*3760*/  @P2 FADD.FTZ R65, R140, R65 ;  /* 0x000000418c412221 */ /* 0x000fce0000010000 */
.L_x_4997:
[----:B------:R-:W-:-:S04]  /*3770*/  F2FP.F16.F32.PACK_AB R138, RZ, R65 ;  /* 0x00000041ff8a723e */ /* 0x000fc800000000ff */
[----:B------:R-:W-:-:S07]  /*3780*/  PRMT R61, R61, 0x5410, R138 ;  /* 0x000054103d3d7816 */ /* 0x000fce000000008a */
.L_x_4998:
[----:B------:R-:W-:Y:S01]  /*3790*/  HADD2.F32 R138, -RZ, R66.H0_H0 ;  /* 0x20000042ff8a7230 */ /* 0x000fe20000004100 */
[----:B------:R-:W-:Y:S06]  /*37a0*/  @P3 BRA `(.L_x_4999) ;  /* 0x0000000000203947 */ /* 0x000fec0003800000 */
[----:B------:R-:W-:-:S04]  /*37b0*/  ISETP.NE.U32.AND P4, PT, RZ, UR8, PT ;  /* 0x00000008ff007c0c */ /* 0x000fc8000bf85070 */
[----:B------:R-:W-:-:S13]  /*37c0*/  ISETP.NE.AND.EX P4, PT, RZ, UR9, PT, P4 ;  /* 0x00000009ff007c0c */ /* 0x000fda000bf85340 */
[----:B------:R-:W-:Y:S05]  /*37d0*/  @P4 BRA `(.L_x_5000) ;  /* 0x0000000000084947 */ /* 0x000fea0003800000 */
[----:B------:R-:W-:Y:S05]  /*37e0*/  @P0 BRA `(.L_x_5001) ;  /* 0x0000000000200947 */ /* 0x000fea0003800000 */
[----:B------:R-:W-:Y:S05]  /*37f0*/  BRA `(.L_x_5002) ;  /* 0x0000000000247947 */ /* 0x000fea0003800000 */
.L_x_5000:
[----:B-----5:R-:W-:-:S05]  /*3800*/  HADD2.F32 R139, -RZ, R58.H0_H0 ;  /* 0x2000003aff8b7230 */ /* 0x020fca0000004100 */
[----:B------:R-:W-:Y:S01]  /*3810*/  FADD.FTZ R138, R139, R138 ;  /* 0x0000008a8b8a7221 */ /* 0x000fe20000010000 */
[----:B------:R-:W-:Y:S06]  /*3820*/  BRA `(.L_x_5001) ;  /* 0x0000000000107947 */ /* 0x000fec0003800000 */
.L_x_4999:
[----:B-----5:R-:W-:Y:S02]  /*3830*/  HADD2.F32 R139, -RZ, R54.H0_H0 ;  /* 0x20000036ff8b7230 */ /* 0x020fe40000004100 */
[----:B------:R-:W-:-:S03]  /*3840*/  @P2 HADD2.F32 R141, -RZ, R58.H0_H0 ;  /* 0x2000003aff8d2230 */ /* 0x000fc60000004100 */
[----:B------:R-:W-:-:S04]  /*3850*/  FADD.FTZ R138, R139, R138 ;  /* 0x0000008a8b8a7221 */ /* 0x000fc80000010000 */
[----:B------:R-:W-:-:S07]  /*3860*/  @P2 FADD.FTZ R138, R141, R138 ;  /* 0x0000008a8d8a2221 */ /* 0x000fce0000010000 */
.L_x_5001:
[----:B------:R-:W-:-:S04]  /*3870*/  F2FP.F16.F32.PACK_AB R139, RZ, R138 ;  /* 0x0000008aff8b723e */ /* 0x000fc800000000ff */
[----:B------:R-:W-:-:S07]  /*3880*/  PRMT R62, R139, 0x7610, R62 ;  /* 0x000076108b3e7816 */ /* 0x000fce000000003e */
.L_x_5002:
[----:B------:R-:W-:Y:S01]  /*3890*/  HADD2.F32 R66, -RZ, R66.H1_H1 ;  /* 0x30000042ff427230 */ /* 0x000fe20000004100 */
[----:B------:R-:W-:Y:S06]  /*38a0*/  @P3 BRA `(.L_x_5003) ;  /* 0x0000000000203947 */ /* 0x000fec0003800000 */
[----:B------:R-:W-:-:S04]  /*38b0*/  ISETP.NE.U32.AND P4, PT, RZ, UR8, PT ;  /* 0x00000008ff007c0c */ /* 0x000fc8000bf85070 */
[----:B------:R-:W-:-:S13]  /*38c0*/  ISETP.NE.AND.EX P4, PT, RZ, UR9, PT, P4 ;  /* 0x00000009ff007c0c */ /* 0x000fda000bf85340 */
[----:B------:R-:W-:Y:S05]  /*38d0*/  @P4 BRA `(.L_x_5004) ;  /* 0x0000000000084947 */ /* 0x000fea0003800000 */
[----:B------:R-:W-:Y:S05]  /*38e0*/  @P0 BRA `(.L_x_5005) ;  /* 0x0000000000200947 */ /* 0x000fea0003800000 */
[----:B------:R-:W-:Y:S05]  /*38f0*/  BRA `(.L_x_5006) ;  /* 0x0000000000247947 */ /* 0x000fea0003800000 */
.L_x_5004:
[----:B-----5:R-:W-:-:S05]  /*3900*/  HADD2.F32 R139, -RZ, R58.H1_H1 ;  /* 0x3000003aff8b7230 */ /* 0x020fca0000004100 */
[----:B------:R-:W-:Y:S01]  /*3910*/  FADD.FTZ R66, R139, R66 ;  /* 0x000000428b427221 */ /* 0x000fe20000010000 */
[----:B------:R-:W-:Y:S06]  /*3920*/  BRA `(.L_x_5005) ;  /* 0x0000000000107947 */ /* 0x000fec0003800000 */
.L_x_5003:
[----:B-----5:R-:W-:Y:S02]  /*3930*/  HADD2.F32 R139, -RZ, R54.H1_H1 ;  /* 0x30000036ff8b7230 */ /* 0x020fe40000004100 */
[----:B------:R-:W-:-:S03]  /*3940*/  @P2 HADD2.F32 R141, -RZ, R58.H1_H1 ;  /* 0x3000003aff8d2230 */ /* 0x000fc60000004100 */
[----:B------:R-:W-:-:S04]  /*3950*/  FADD.FTZ R66, R139, R66 ;  /* 0x000000428b427221 */ /* 0x000fc80000010000 */
[----:B------:R-:W-:-:S07]  /*3960*/  @P2 FADD.FTZ R66, R141, R66 ;  /* 0x000000428d422221 */ /* 0x000fce0000010000 */
.L_x_5005:
[----:B------:R-:W-:-:S04]  /*3970*/  F2FP.F16.F32.PACK_AB R139, RZ, R66 ;  /* 0x00000042ff8b723e */ /* 0x000fc800000000ff */
[----:B------:R-:W-:-:S07]  /*3980*/  PRMT R62, R62, 0x5410, R139 ;  /* 0x000054103e3e7816 */ /* 0x000fce000000008b */
.L_x_5006:
[----:B------:R-:W-:Y:S01]  /*3990*/  HADD2.F32 R139, -RZ, R67.H0_H0 ;  /* 0x20000043ff8b7230 */ /* 0x000fe20000004100 */
[----:B------:R-:W-:Y:S06]  /*39a0*/  @P3 BRA `(.L_x_5007) ;  /* 0x0000000000203947 */ /* 0x000fec0003800000 */
[----:B------:R-:W-:-:S04]  /*39b0*/  ISETP.NE.U32.AND P4, PT, RZ, UR8, PT ;  /* 0x00000008ff007c0c */ /* 0x000fc8000bf85070 */
[----:B------:R-:W-:-:S13]  /*39c0*/  ISETP.NE.AND.EX P4, PT, RZ, UR9, PT, P4 ;  /* 0x00000009ff007c0c */ /* 0x000fda000bf85340 */
[----:B------:R-:W-:Y:S05]  /*39d0*/  @P4 BRA `(.L_x_5008) ;  /* 0x0000000000084947 */ /* 0x000fea0003800000 */
[----:B------:R-:W-:Y:S05]  /*39e0*/  @P0 BRA `(.L_x_5009) ;  /* 0x0000000000200947 */ /* 0x000fea0003800000 */
[----:B------:R-:W-:Y:S05]  /*39f0*/  BRA `(.L_x_5010) ;  /* 0x0000000000247947 */ /* 0x000fea0003800000 */
.L_x_5008:
[----:B-----5:R-:W-:-:S05]  /*3a00*/  HADD2.F32 R140, -RZ, R59.H0_H0 ;  /* 0x2000003bff8c7230 */ /* 0x020fca0000004100 */
[----:B------:R-:W-:Y:S01]  /*3a10*/  FADD.FTZ R139, R140, R139 ;  /* 0x0000008b8c8b7221 */ /* 0x000fe20000010000 */
[----:B------:R-:W-:Y:S06]  /*3a20*/  BRA `(.L_x_5009) ;  /* 0x0000000000107947 */ /* 0x000fec0003800000 */
.L_x_5007:
[----:B-----5:R-:W-:Y:S02]  /*3a30*/  HADD2.F32 R140, -RZ, R55.H0_H0 ;  /* 0x20000037ff8c7230 */ /* 0x020fe40000004100 */
[----:B------:R-:W-:-:S03]  /*3a40*/  @P2 HADD2.F32 R142, -RZ, R59.H0_H0 ;  /* 0x2000003bff8e2230 */ /* 0x000fc60000004100 */
[----:B------:R-:W-:-:S04]  /*3a50*/  FADD.FTZ R139, R140, R139 ;  /* 0x0000008b8c8b7221 */ /* 0x000fc80000010000 */
[----:B------:R-:W-:-:S07]  /*3a60*/  @P2 FADD.FTZ R139, R142, R139 ;  /* 0x0000008b8e8b2221 */ /* 0x000fce0000010000 */
.L_x_5009:
[----:B------:R-:W-:-:S04]  /*3a70*/  F2FP.F16.F32.PACK_AB R140, RZ, R139 ;  /* 0x0000008bff8c723e */ /* 0x000fc800000000ff */
[----:B------:R-:W-:-:S07]  /*3a80*/  PRMT R63, R140, 0x7610, R63 ;  /* 0x000076108c3f7816 */ /* 0x000fce000000003f */
.L_x_5010:
[----:B------:R-:W-:Y:S01]  /*3a90*/  HADD2.F32 R140, -RZ, R67.H1_H1 ;  /* 0x30000043ff8c7230 */ /* 0x000fe20000004100 */
[----:B------:R-:W-:Y:S06]  /*3aa0*/  @P3 BRA `(.L_x_5011) ;  /* 0x0000000000203947 */ /* 0x000fec0003800000 */
[----:B------:R-:W-:-:S04]  /*3ab0*/  ISETP.NE.U32.AND P2, PT, RZ, UR8, PT ;  /* 0x00000008ff007c0c */ /* 0x000fc8000bf45070 */
[----:B------:R-:W-:-:S13]  /*3ac0*/  ISETP.NE.AND.EX P2, PT, RZ, UR9, PT, P2 ;  /* 0x00000009ff007c0c */ /* 0x000fda000bf45320 */
[----:B------:R-:W-:Y:S05]  /*3ad0*/  @P2 BRA `(.L_x_5012) ;  /* 0x0000000000082947 */ /* 0x000fea0003800000 */
[----:B------:R-:W-:Y:S05]  /*3ae0*/  @P0 BRA `(.L_x_5013) ;  /* 0x0000000000200947 */ /* 0x000fea0003800000 */
[----:B------:R-:W-:Y:S05]  /*3af0*/  BRA `(.L_x_5014) ;  /* 0x0000000000247947 */ /* 0x000fea0003800000 */
.L_x_5012:
[----:B-----5:R-:W-:-:S05]  /*3b00*/  HADD2.F32 R67, -RZ, R59.H1_H1 ;  /* 0x3000003bff437230 */ /* 0x020fca0000004100 */
[----:B------:R-:W-:Y:S01]  /*3b10*/  FADD.FTZ R140, R67, R140 ;  /* 0x0000008c438c7221 */ /* 0x000fe20000010000 */
[----:B------:R-:W-:Y:S06]  /*3b20*/  BRA `(.L_x_5013) ;  /* 0x0000000000107947 */ /* 0x000fec0003800000 */
.L_x_5011:
[----:B-----5:R-:W-:Y:S02]  /*3b30*/  HADD2.F32 R67, -RZ, R55.H1_H1 ;  /* 0x30000037ff437230 */ /* 0x020fe40000004100 */
[----:B------:R-:W-:-:S03]  /*3b40*/  @P2 HADD2.F32 R141, -RZ, R59.H1_H1 ;  /* 0x3000003bff8d2230 */ /* 0x000fc60000004100 */
[----:B------:R-:W-:-:S04]  /*3b50*/  FADD.FTZ R140, R67, R140 ;  /* 0x0000008c438c7221 */ /* 0x000fc80000010000 */
[----:B------:R-:W-:-:S07]  /*3b60*/  @P2 FADD.FTZ R140, R141, R140 ;  /* 0x0000008c8d8c2221 */ /* 0x000fce0000010000 */
.L_x_5013:
[----:B------:R-:W-:-:S04]  /*3b70*/  F2FP.F16.F32.PACK_AB R67, RZ, R140 ;  /* 0x0000008cff43723e */ /* 0x000fc800000000ff */
[----:B------:R-:W-:-:S07]  /*3b80*/  PRMT R63, R63, 0x5410, R67 ;  /* 0x000054103f3f7816 */ /* 0x000fce0000000043 */
.L_x_5014:
        /* <DEDUP_REMOVED lines=172> */
.L_x_5028:
[C---:B------:R-:W-:Y:S01]  /*4650*/  FMUL.FTZ R67, R142.reuse, R142 ;  /* 0x0000008e8e437220 */ /* 0x040fe20000410000 */
[----:B-1----:R-:W-:Y:S01]  /*4660*/  FADD.FTZ R144, R145, R148 ;  /* 0x0000009491907221 */ /* 0x002fe20000010000 */
[----:B------:R-:W-:-:S03]  /*4670*/  FSEL R146, R142, RZ, !P5 ;  /* 0x000000ff8e927208 */ /* 0x000fc60006800000 */
[----:B------:R-:W-:Y:S01]  /*4680*/  FSEL R148, R67, RZ, P5 ;  /* 0x000000ff43947208 */ /* 0x000fe20002800000 */
[----:B------:R-:W-:Y:S01]  /*4690*/  FFMA.FTZ R67, R144, R141, UR7 ;  /* 0x0000000790437e23 */ /* 0x000fe2000801008d */
[C---:B------:R-:W-:Y:S01]  /*46a0*/  FADD.FTZ R74, -R146.reuse, R74 ;  /* 0x0000004a924a7221 */ /* 0x040fe20000010100 */
[C---:B------:R-:W-:Y:S01]  /*46b0*/  FADD.FTZ R76, -R146.reuse, R76 ;  /* 0x0000004c924c7221 */ /* 0x040fe20000010100 */
[--C-:B------:R-:W-:Y:S02]  /*46c0*/  HADD2.F32 R144, -RZ, R51.reuse.H0_H0 ;  /* 0x20000033ff907230 */ /* 0x100fe40000004100 */
[----:B------:R-:W-:Y:S01]  /*46d0*/  FADD.FTZ R67, R67, R148 ;  /* 0x0000009443437221 */ /* 0x000fe20000010000 */
[----:B------:R-:W-:Y:S02]  /*46e0*/  HADD2.F32 R141, -RZ, R51.H1_H1 ;  /* 0x30000033ff8d7230 */ /* 0x000fe40000004100 */
[C---:B------:R-:W-:Y:S01]  /*46f0*/  FADD.FTZ R71, -R146.reuse, R71 ;  /* 0x0000004792477221 */ /* 0x040fe20000010100 */
[C---:B------:R-:W-:Y:S01]  /*4700*/  FADD.FTZ R75, -R146.reuse, R75 ;  /* 0x0000004b924b7221 */ /* 0x040fe20000010100 */
[----:B------:R1:W2:Y:S01]  /*4710*/  MUFU.RSQ R148, R67 ;  /* 0x0000004300947308 */ /* 0x0002a20000001400 */
[C---:B------:R-:W-:Y:S01]  /*4720*/  FADD.FTZ R72, -R146.reuse, R72 ;  /* 0x0000004892487221 */ /* 0x040fe20000010100 */
[C---:B------:R-:W-:Y:S01]  /*4730*/  FADD.FTZ R73, -R146.reuse, R73 ;  /* 0x0000004992497221 */ /* 0x040fe20000010100 */
[C---:B------:R-:W-:Y:S01]  /*4740*/  FADD.FTZ R143, -R146.reuse, R124 ;  /* 0x0000007c928f7221 */ /* 0x040fe20000010100 */
[C---:B------:R-:W-:Y:S01]  /*4750*/  FADD.FTZ R69, -R146.reuse, R69 ;  /* 0x0000004592457221 */ /* 0x040fe20000010100 */
[----:B------:R-:W-:Y:S01]  /*4760*/  FADD.FTZ R157, -R146, R66 ;  /* 0x00000042929d7221 */ /* 0x000fe20000010100 */
[----:B------:R-:W-:-:S02]  /*4770*/  HADD2.F32 R124, -RZ, R50.H0_H0 ;  /* 0x20000032ff7c7230 */ /* 0x000fc40000004100 */
[C---:B------:R-:W-:Y:S01]  /*4780*/  FADD.FTZ R70, -R146.reuse, R70 ;  /* 0x0000004692467221 */ /* 0x040fe20000010100 */
[C---:B------:R-:W-:Y:S01]  /*4790*/  FADD.FTZ R83, -R146.reuse, R83 ;  /* 0x0000005392537221 */ /* 0x040fe20000010100 */
[C---:B-1----:R-:W-:Y:S01]  /*47a0*/  FADD.FTZ R67, -R146.reuse, R64 ;  /* 0x0000004092437221 */ /* 0x042fe20000010100 */
[C---:B------:R-:W-:Y:S01]  /*47b0*/  FADD.FTZ R110, -R146.reuse, R110 ;  /* 0x0000006e926e7221 */ /* 0x040fe20000010100 */
[C---:B0-----:R-:W-:Y:S01]  /*47c0*/  FADD.FTZ R145, -R146.reuse, R126 ;  /* 0x0000007e92917221 */ /* 0x041fe20000010100 */
[----:B------:R-:W-:Y:S02]  /*47d0*/  HADD2.F32 R126, -RZ, R50.H1_H1 ;  /* 0x30000032ff7e7230 */ /* 0x000fe40000004100 */
[C---:B------:R-:W-:Y:S01]  /*47e0*/  FADD.FTZ R82, -R146.reuse, R82 ;  /* 0x0000005292527221 */ /* 0x040fe20000010100 */
[C---:B------:R-:W-:Y:S01]  /*47f0*/  FADD.FTZ R78, -R146.reuse, R78 ;  /* 0x0000004e924e7221 */ /* 0x040fe20000010100 */
[C---:B------:R-:W-:Y:S01]  /*4800*/  FADD.FTZ R107, -R146.reuse, R107 ;  /* 0x0000006b926b7221 */ /* 0x040fe20000010100 */
[----:B------:R-:W-:Y:S01]  /*4810*/  FADD.FTZ R81, -R146, R81 ;  /* 0x0000005192517221 */ /* 0x000fe20000010100 */
[C---:B--2---:R-:W-:Y:S01]  /*4820*/  FMUL.FTZ R74, R148.reuse, R74 ;  /* 0x0000004a944a7220 */ /* 0x044fe20000410000 */
[----:B------:R-:W-:Y:S01]  /*4830*/  FMUL.FTZ R161, R148, R76 ;  /* 0x0000004c94a17220 */ /* 0x000fe20000410000 */
[----:B------:R-:W-:-:S02]  /*4840*/  HADD2.F32 R76, -RZ, R49.H1_H1 ;  /* 0x30000031ff4c7230 */ /* 0x000fc40000004100 */
[----:B------:R-:W-:Y:S01]  /*4850*/  FMUL.FTZ R64, R148, R71 ;  /* 0x0000004794407220 */ /* 0x000fe20000410000 */
[----:B------:R-:W-:Y:S01]  /*4860*/  FFMA.FTZ R144, R74, R144, R27 ;  /* 0x000000904a907223 */ /* 0x000fe2000001001b */
[----:B------:R-:W-:Y:S01]  /*4870*/  FFMA.FTZ R141, R161, R141, R26 ;  /* 0x0000008da18d7223 */ /* 0x000fe2000001001a */
[----:B------:R-:W-:Y:S02]  /*4880*/  HADD2.F32 R74, -RZ, R49.H0_H0 ;  /* 0x20000031ff4a7230 */ /* 0x000fe40000004100 */
[C---:B------:R-:W-:Y:S01]  /*4890*/  FMUL.FTZ R161, R148.reuse, R75 ;  /* 0x0000004b94a17220 */ /* 0x040fe20000410000 */
[C---:B------:R-:W-:Y:S01]  /*48a0*/  FMUL.FTZ R75, R148.reuse, R72 ;  /* 0x00000048944b7220 */ /* 0x040fe20000410000 */
[C---:B------:R-:W-:Y:S01]  /*48b0*/  FMUL.FTZ R66, R148.reuse, R73 ;  /* 0x0000004994427220 */ /* 0x040fe20000410000 */
[----:B------:R-:W-:Y:S01]  /*48c0*/  FMUL.FTZ R72, R148, R69 ;  /* 0x0000004594487220 */ /* 0x000fe20000410000 */
[----:B------:R-:W-:Y:S01]  /*48d0*/  FFMA.FTZ R71, R64, R74, R87 ;  /* 0x0000004a40477223 */ /* 0x000fe20000010057 */
[----:B------:R-:W-:Y:S01]  /*48e0*/  FFMA.FTZ R64, R75, R76, R86 ;  /* 0x0000004c4b407223 */ /* 0x000fe20000010056 */
[----:B------:R-:W-:-:S02]  /*48f0*/  HADD2.F32 R76, -RZ, R48.H1_H1 ;  /* 0x30000030ff4c7230 */ /* 0x000fc40000004100 */
[----:B------:R-:W-:Y:S01]  /*4900*/  FFMA.FTZ R73, R66, R124, R85 ;  /* 0x0000007c42497223 */ /* 0x000fe20000010055 */
[--C-:B------:R-:W-:Y:S02]  /*4910*/  HADD2.F32 R74, -RZ, R47.reuse.H0_H0 ;  /* 0x2000002fff4a7230 */ /* 0x100fe40000004100 */
[C---:B------:R-:W-:Y:S01]  /*4920*/  FMUL.FTZ R69, R148.reuse, R70 ;  /* 0x0000004694457220 */ /* 0x040fe20000410000 */
[----:B------:R-:W-:Y:S02]  /*4930*/  HADD2.F32 R124, -RZ, R47.H1_H1 ;  /* 0x3000002fff7c7230 */ /* 0x000fe40000004100 */
[C---:B------:R-:W-:Y:S01]  /*4940*/  FMUL.FTZ R70, R148.reuse, R83 ;  /* 0x0000005394467220 */ /* 0x040fe20000410000 */
[----:B------:R-:W-:Y:S02]  /*4950*/  HADD2.F32 R75, -RZ, R48.H0_H0 ;  /* 0x20000030ff4b7230 */ /* 0x000fe40000004100 */
[----:B------:R-:W-:Y:S01]  /*4960*/  FMUL.FTZ R83, R148, R110 ;  /* 0x0000006e94537220 */ /* 0x000fe20000410000 */
[----:B------:R-:W-:Y:S01]  /*4970*/  FFMA.FTZ R76, R69, R76, R88 ;  /* 0x0000004c454c7223 */ /* 0x000fe20000010058 */
[----:B------:R-:W-:Y:S01]  /*4980*/  FFMA.FTZ R69, R70, R74, R19 ;  /* 0x0000004a46457223 */ /* 0x000fe20000010013 */
[----:B------:R-:W-:Y:S01]  /*4990*/  FFMA.FTZ R66, R161, R126, R84 ;  /* 0x0000007ea1427223 */ /* 0x000fe20000010054 */
[----:B------:R-:W-:Y:S01]  /*49a0*/  FFMA.FTZ R70, R83, R124, R18 ;  /* 0x0000007c53467223 */ /* 0x000fe20000010012 */
[----:B------:R-:W-:Y:S01]  /*49b0*/  FFMA.FTZ R75, R72, R75, R89 ;  /* 0x0000004b484b7223 */ /* 0x000fe20000010059 */
[----:B------:R-:W-:-:S02]  /*49c0*/  HADD2.F32 R83, -RZ, R46.H0_H0 ;  /* 0x2000002eff537230 */ /* 0x000fc40000004100 */
[C---:B------:R-:W-:Y:S01]  /*49d0*/  FMUL.FTZ R82, R148.reuse, R82 ;  /* 0x0000005294527220 */ /* 0x040fe20000410000 */
[--C-:B------:R-:W-:Y:S02]  /*49e0*/  HADD2.F32 R72, -RZ, R45.reuse.H0_H0 ;  /* 0x2000002dff487230 */ /* 0x100fe40000004100 */
[C---:B------:R-:W-:Y:S01]  /*49f0*/  FMUL.FTZ R161, R148.reuse, R107 ;  /* 0x0000006b94a17220 */ /* 0x040fe20000410000 */
[----:B------:R-:W-:Y:S02]  /*4a00*/  HADD2.F32 R110, -RZ, R45.H1_H1 ;  /* 0x3000002dff6e7230 */ /* 0x000fe40000004100 */
[----:B------:R-:W-:Y:S01]  /*4a10*/  FMUL.FTZ R78, R148, R78 ;  /* 0x0000004e944e7220 */ /* 0x000fe20000410000 */
[----:B------:R-:W-:Y:S01]  /*4a20*/  FADD.FTZ R77, -R146, R77 ;  /* 0x0000004d924d7221 */ /* 0x000fe20000010100 */
[----:B------:R-:W-:Y:S01]  /*4a30*/  FMUL.FTZ R107, R148, R81 ;  /* 0x00000051946b7220 */ /* 0x000fe20000410000 */
[C---:B------:R-:W-:Y:S01]  /*4a40*/  FADD.FTZ R119, -R146.reuse, R119 ;  /* 0x0000007792777221 */ /* 0x040fe20000010100 */
[C---:B------:R-:W-:Y:S01]  /*4a50*/  FADD.FTZ R79, -R146.reuse, R79 ;  /* 0x0000004f924f7221 */ /* 0x040fe20000010100 */
[----:B------:R-:W-:Y:S01]  /*4a60*/  FADD.FTZ R115, -R146, R115 ;  /* 0x0000007392737221 */ /* 0x000fe20000010100 */
[----:B------:R-:W-:Y:S01]  /*4a70*/  FFMA.FTZ R83, R82, R83, R21 ;  /* 0x0000005352537223 */ /* 0x000fe20000010015 */
[----:B------:R-:W-:Y:S01]  /*4a80*/  FFMA.FTZ R81, R78, R72, R23 ;  /* 0x000000484e517223 */ /* 0x000fe20000010017 */
[----:B------:R-:W-:-:S02]  /*4a90*/  HADD2.F32 R82, -RZ, R44.H0_H0 ;  /* 0x2000002cff527230 */ /* 0x000fc40000004100 */
[----:B------:R-:W-:Y:S01]  /*4aa0*/  FFMA.FTZ R72, R107, R110, R22 ;  /* 0x0000006e6b487223 */ /* 0x000fe20000010016 */
[--C-:B------:R-:W-:Y:S02]  /*4ab0*/  HADD2.F32 R126, -RZ, R43.reuse.H1_H1 ;  /* 0x3000002bff7e7230 */ /* 0x100fe40000004100 */
[----:B------:R-:W-:Y:S01]  /*4ac0*/  FMUL.FTZ R78, R148, R77 ;  /* 0x0000004d944e7220 */ /* 0x000fe20000410000 */
[----:B------:R-:W-:Y:S01]  /*4ad0*/  FADD.FTZ R111, -R146, R111 ;  /* 0x0000006f926f7221 */ /* 0x000fe20000010100 */
[----:B------:R-:W-:Y:S02]  /*4ae0*/  HADD2.F32 R110, -RZ, R44.H1_H1 ;  /* 0x3000002cff6e7230 */ /* 0x000fe40000004100 */
[C---:B------:R-:W-:Y:S01]  /*4af0*/  FMUL.FTZ R119, R148.reuse, R119 ;  /* 0x0000007794777220 */ /* 0x040fe20000410000 */
[----:B------:R-:W-:Y:S02]  /*4b00*/  HADD2.F32 R107, -RZ, R43.H0_H0 ;  /* 0x2000002bff6b7230 */ /* 0x000fe40000004100 */
[C---:B------:R-:W-:Y:S01]  /*4b10*/  FMUL.FTZ R79, R148.reuse, R79 ;  /* 0x0000004f944f7220 */ /* 0x040fe20000410000 */
[----:B------:R-:W-:Y:S01]  /*4b20*/  FMUL.FTZ R124, R148, R115 ;  /* 0x00000073947c7220 */ /* 0x000fe20000410000 */
[C---:B------:R-:W-:Y:S01]  /*4b30*/  FADD.FTZ R113, -R146.reuse, R113 ;  /* 0x0000007192717221 */ /* 0x040fe20000010100 */
[C---:B------:R-:W-:Y:S01]  /*4b40*/  FADD.FTZ R114, -R146.reuse, R114 ;  /* 0x0000007292727221 */ /* 0x040fe20000010100 */
[----:B------:R-:W-:Y:S01]  /*4b50*/  FADD.FTZ R116, -R146, R116 ;  /* 0x0000007492747221 */ /* 0x000fe20000010100 */
[----:B------:R-:W-:Y:S01]  /*4b60*/  FFMA.FTZ R115, R78, R82, R25 ;  /* 0x000000524e737223 */ /* 0x000fe20000010019 */
[----:B------:R-:W-:-:S02]  /*4b70*/  HADD2.F32 R77, -RZ, R41.H0_H0 ;  /* 0x20000029ff4d7230 */ /* 0x000fc40000004100 */
[----:B------:R-:W-:Y:S01]  /*4b80*/  FFMA.FTZ R82, R119, R126, R10 ;  /* 0x0000007e77527223 */ /* 0x000fe2000001000a */
[----:B------:R-:W-:Y:S01]  /*4b90*/  FMUL.FTZ R78, R148, R111 ;  /* 0x0000006f944e7220 */ /* 0x000fe20000410000 */
[----:B------:R-:W-:Y:S01]  /*4ba0*/  FFMA.FTZ R110, R79, R110, R24 ;  /* 0x0000006e4f6e7223 */ /* 0x000fe20000010018 */
[----:B------:R-:W-:Y:S01]  /*4bb0*/  FFMA.FTZ R107, R124, R107, R11 ;  /* 0x0000006b7c6b7223 */ /* 0x000fe2000001000b */
[--C-:B------:R-:W-:Y:S02]  /*4bc0*/  HADD2.F32 R119, -RZ, R42.reuse.H0_H0 ;  /* 0x2000002aff777230 */ /* 0x100fe40000004100 */
[----:B------:R-:W-:Y:S01]  /*4bd0*/  FADD.FTZ R109, -R146, R109 ;  /* 0x0000006d926d7221 */ /* 0x000fe20000010100 */
[----:B------:R-:W-:Y:S02]  /*4be0*/  HADD2.F32 R126, -RZ, R42.H1_H1 ;  /* 0x3000002aff7e7230 */ /* 0x000fe40000004100 */
[----:B------:R-:W-:Y:S01]  /*4bf0*/  FMUL.FTZ R124, R148, R113 ;  /* 0x00000071947c7220 */ /* 0x000fe20000410000 */
[----:B------:R-:W-:-:S02]  /*4c00*/  HADD2.F32 R79, -RZ, R41.H1_H1 ;  /* 0x30000029ff4f7230 */ /* 0x000fc40000004100 */
[C---:B------:R-:W-:Y:S01]  /*4c10*/  FMUL.FTZ R113, R148.reuse, R116 ;  /* 0x0000007494717220 */ /* 0x040fe20000410000 */
[----:B------:R-:W-:Y:S01]  /*4c20*/  FMUL.FTZ R111, R148, R114 ;  /* 0x00000072946f7220 */ /* 0x000fe20000410000 */
[----:B------:R-:W-:Y:S01]  /*4c30*/  FADD.FTZ R112, -R146, R112 ;  /* 0x0000007092707221 */ /* 0x000fe20000010100 */
[----:B------:R-:W-:Y:S01]  /*4c40*/  FFMA.FTZ R114, R78, R77, R15 ;  /* 0x0000004d4e727223 */ /* 0x000fe2000001000f */
[----:B------:R-:W-:Y:S01]  /*4c50*/  FADD.FTZ R127, -R146, R127 ;  /* 0x0000007f927f7221 */ /* 0x000fe20000010100 */
[--C-:B------:R-:W-:Y:S02]  /*4c60*/  HADD2.F32 R77, -RZ, R40.reuse.H0_H0 ;  /* 0x20000028ff4d7230 */ /* 0x100fe40000004100 */
[----:B------:R-:W-:Y:S01]  /*4c70*/  FFMA.FTZ R116, R124, R119, R13 ;  /* 0x000000777c747223 */ /* 0x000fe2000001000d */
[----:B------:R-:W-:Y:S01]  /*4c80*/  FMUL.FTZ R78, R148, R109 ;  /* 0x0000006d944e7220 */ /* 0x000fe20000410000 */
[----:B------:R-:W-:Y:S01]  /*4c90*/  FFMA.FTZ R113, R113, R126, R12 ;  /* 0x0000007e71717223 */ /* 0x000fe2000001000c */
[----:B------:R-:W-:Y:S01]  /*4ca0*/  FFMA.FTZ R111, R111, R79, R14 ;  /* 0x0000004f6f6f7223 */ /* 0x000fe2000001000e */
[----:B------:R-:W-:-:S02]  /*4cb0*/  HADD2.F32 R124, -RZ, R40.H1_H1 ;  /* 0x30000028ff7c7230 */ /* 0x000fc40000004100 */
[----:B------:R-:W-:Y:S01]  /*4cc0*/  FADD.FTZ R120, -R146, R120 ;  /* 0x0000007892787221 */ /* 0x000fe20000010100 */
[--C-:B------:R-:W-:Y:S02]  /*4cd0*/  HADD2.F32 R126, -RZ, R39.reuse.H1_H1 ;  /* 0x30000027ff7e7230 */ /* 0x100fe40000004100 */
[C---:B------:R-:W-:Y:S01]  /*4ce0*/  FMUL.FTZ R79, R148.reuse, R112 ;  /* 0x00000070944f7220 */ /* 0x040fe20000410000 */
[----:B------:R-:W-:Y:S01]  /*4cf0*/  FMUL.FTZ R109, R148, R127 ;  /* 0x0000007f946d7220 */ /* 0x000fe20000410000 */
[----:B------:R-:W-:Y:S01]  /*4d00*/  FADD.FTZ R123, -R146, R123 ;  /* 0x0000007b927b7221 */ /* 0x000fe20000010100 */
[----:B------:R-:W-:Y:S02]  /*4d10*/  HADD2.F32 R119, -RZ, R39.H0_H0 ;  /* 0x20000027ff777230 */ /* 0x000fe40000004100 */
[----:B------:R-:W-:Y:S01]  /*4d20*/  FFMA.FTZ R127, R78, R77, R17 ;  /* 0x0000004d4e7f7223 */ /* 0x000fe20000010011 */
[----:B------:R-:W-:Y:S01]  /*4d30*/  FADD.FTZ R125, -R146, R125 ;  /* 0x0000007d927d7221 */ /* 0x000fe20000010100 */
[----:B------:R-:W-:Y:S01]  /*4d40*/  FMUL.FTZ R112, R148, R143 ;  /* 0x0000008f94707220 */ /* 0x000fe20000410000 */
[----:B------:R-:W-:-:S02]  /*4d50*/  HADD2.F32 R77, -RZ, R37.H0_H0 ;  /* 0x20000025ff4d7230 */ /* 0x000fc40000004100 */
[----:B------:R-:W-:Y:S01]  /*4d60*/  FADD.FTZ R122, -R146, R122 ;  /* 0x0000007a927a7221 */ /* 0x000fe20000010100 */
[----:B------:R-:W-:Y:S01]  /*4d70*/  FFMA.FTZ R124, R79, R124, R16 ;  /* 0x0000007c4f7c7223 */ /* 0x000fe20000010010 */
[----:B------:R-:W-:Y:S01]  /*4d80*/  FMUL.FTZ R120, R148, R120 ;  /* 0x0000007894787220 */ /* 0x000fe20000410000 */
[C---:B------:R-:W-:Y:S01]  /*4d90*/  FADD.FTZ R121, -R146.reuse, R121 ;  /* 0x0000007992797221 */ /* 0x040fe20000010100 */
[----:B------:R-:W-:Y:S01]  /*4da0*/  FFMA.FTZ R109, R109, R126, R2 ;  /* 0x0000007e6d6d7223 */ /* 0x000fe20000010002 */
[----:B------:R-:W-:Y:S02]  /*4db0*/  HADD2.F32 R79, -RZ, R38.H0_H0 ;  /* 0x20000026ff4f7230 */ /* 0x000fe40000004100 */
[----:B------:R-:W-:Y:S01]  /*4dc0*/  FADD.FTZ R133, -R146, R133 ;  /* 0x0000008592857221 */ /* 0x000fe20000010100 */
[----:B------:R-:W-:Y:S01]  /*4dd0*/  FMUL.FTZ R126, R148, R123 ;  /* 0x0000007b947e7220 */ /* 0x000fe20000410000 */
[----:B------:R-:W-:Y:S01]  /*4de0*/  FADD.FTZ R151, -R146, R134 ;  /* 0x0000008692977221 */ /* 0x000fe20000010100 */
[----:B------:R-:W-:Y:S01]  /*4df0*/  FFMA.FTZ R112, R112, R119, R3 ;  /* 0x0000007770707223 */ /* 0x000fe20000010003 */
[----:B------:R-:W-:-:S02]  /*4e00*/  HADD2.F32 R78, -RZ, R37.H1_H1 ;  /* 0x30000025ff4e7230 */ /* 0x000fc40000004100 */
[----:B------:R-:W-:Y:S01]  /*4e10*/  FMUL.FTZ R123, R148, R125 ;  /* 0x0000007d947b7220 */ /* 0x000fe20000410000 */
[----:B------:R-:W-:Y:S01]  /*4e20*/  FADD.FTZ R118, -R146, R118 ;  /* 0x0000007692767221 */ /* 0x000fe20000010100 */
[----:B------:R-:W-:Y:S01]  /*4e30*/  FMUL.FTZ R119, R148, R122 ;  /* 0x0000007a94777220 */ /* 0x000fe20000410000 */
[----:B------:R-:W-:Y:S01]  /*4e40*/  FFMA.FTZ R120, R120, R77, R7 ;  /* 0x0000004d78787223 */ /* 0x000fe20000010007 */
[--C-:B------:R-:W-:Y:S02]  /*4e50*/  HADD2.F32 R125, -RZ, R36.reuse.H1_H1 ;  /* 0x30000024ff7d7230 */ /* 0x100fe40000004100 */
[----:B------:R-:W-:Y:S01]  /*4e60*/  FADD.FTZ R153, -R146, R136 ;  /* 0x0000008892997221 */ /* 0x000fe20000010100 */
[----:B------:R-:W-:Y:S02]  /*4e70*/  HADD2.F32 R77, -RZ, R35.H0_H0 ;  /* 0x20000023ff4d7230 */ /* 0x000fe40000004100 */
[----:B------:R-:W-:Y:S01]  /*4e80*/  FMUL.FTZ R121, R148, R121 ;  /* 0x0000007994797220 */ /* 0x000fe20000410000 */
[----:B------:R-:W-:Y:S01]  /*4e90*/  FFMA.FTZ R122, R126, R79, R5 ;  /* 0x0000004f7e7a7223 */ /* 0x000fe20000010005 */
[----:B------:R-:W-:Y:S01]  /*4ea0*/  FMUL.FTZ R133, R148, R133 ;  /* 0x0000008594857220 */ /* 0x000fe20000410000 */
[C---:B------:R-:W-:Y:S01]  /*4eb0*/  FADD.FTZ R147, -R146.reuse, R130 ;  /* 0x0000008292937221 */ /* 0x040fe20000010100 */
[C---:B------:R-:W-:Y:S01]  /*4ec0*/  FADD.FTZ R149, -R146.reuse, R132 ;  /* 0x0000008492957221 */ /* 0x040fe20000010100 */
[----:B------:R-:W-:Y:S01]  /*4ed0*/  FADD.FTZ R131, -R146, R131 ;  /* 0x0000008392837221 */ /* 0x000fe20000010100 */
[----:B------:R-:W-:-:S02]  /*4ee0*/  HADD2.F32 R126, -RZ, R36.H0_H0 ;  /* 0x20000024ff7e7230 */ /* 0x000fc40000004100 */
[----:B------:R-:W-:Y:S01]  /*4ef0*/  FFMA.FTZ R119, R119, R78, R6 ;  /* 0x0000004e77777223 */ /* 0x000fe20000010006 */
[----:B------:R-:W-:Y:S02]  /*4f00*/  HADD2.F32 R79, -RZ, R35.H1_H1 ;  /* 0x30000023ff4f7230 */ /* 0x000fe40000004100 */
[C---:B------:R-:W-:Y:S01]  /*4f10*/  FMUL.FTZ R118, R148.reuse, R118 ;  /* 0x0000007694767220 */ /* 0x040fe20000410000 */
[C---:B------:R-:W-:Y:S01]  /*4f20*/  FMUL.FTZ R132, R148.reuse, R151 ;  /* 0x0000009794847220 */ /* 0x040fe20000410000 */
[----:B------:R-:W-:Y:S02]  /*4f30*/  HADD2.F32 R130, -RZ, R38.H1_H1 ;  /* 0x30000026ff827230 */ /* 0x000fe40000004100 */
[C---:B------:R-:W-:Y:S01]  /*4f40*/  FMUL.FTZ R78, R148.reuse, R153 ;  /* 0x00000099944e7220 */ /* 0x040fe20000410000 */
[----:B------:R-:W-:Y:S01]  /*4f50*/  FFMA.FTZ R125, R121, R125, R8 ;  /* 0x0000007d797d7223 */ /* 0x000fe20000010008 */
[----:B------:R-:W0:Y:S01]  /*4f60*/  LDC.64 R150, c[0x0][0x2b8] ;  /* 0x0000ae00ff967b82 */ /* 0x000e220000000a00 */
[----:B------:R-:W-:Y:S01]  /*4f70*/  FFMA.FTZ R121, R133, R77, R94 ;  /* 0x0000004d85797223 */ /* 0x000fe2000001005e */
[----:B------:R-:W-:Y:S01]  /*4f80*/  FMUL.FTZ R133, R148, R131 ;  /* 0x0000008394857220 */ /* 0x000fe20000410000 */
[C---:B------:R-:W-:Y:S01]  /*4f90*/  FADD.FTZ R129, -R146.reuse, R129 ;  /* 0x0000008192817221 */ /* 0x040fe20000010100 */
[C---:B------:R-:W-:Y:S01]  /*4fa0*/  FADD.FTZ R135, -R146.reuse, R135 ;  /* 0x0000008792877221 */ /* 0x040fe20000010100 */
[C---:B------:R-:W-:Y:S01]  /*4fb0*/  FADD.FTZ R137, -R146.reuse, R137 ;  /* 0x0000008992897221 */ /* 0x040fe20000010100 */
[C---:B------:R-:W-:Y:S01]  /*4fc0*/  FADD.FTZ R65, -R146.reuse, R65 ;  /* 0x0000004192417221 */ /* 0x040fe20000010100 */
[C---:B------:R-:W-:Y:S01]  /*4fd0*/  FADD.FTZ R155, -R146.reuse, R138 ;  /* 0x0000008a929b7221 */ /* 0x040fe20000010100 */
[C---:B------:R-:W-:Y:S01]  /*4fe0*/  FADD.FTZ R139, -R146.reuse, R139 ;  /* 0x0000008b928b7221 */ /* 0x040fe20000010100 */
[----:B------:R-:W-:Y:S01]  /*4ff0*/  FADD.FTZ R159, -R146, R140 ;  /* 0x0000008c929f7221 */ /* 0x000fe20000010100 */
[----:B------:R-:W-:Y:S01]  /*5000*/  FFMA.FTZ R126, R118, R126, R9 ;  /* 0x0000007e767e7223 */ /* 0x000fe20000010009 */
[----:B------:R-:W-:Y:S01]  /*5010*/  FMUL.FTZ R131, R148, R147 ;  /* 0x0000009394837220 */ /* 0x000fe20000410000 */
[----:B------:R-:W-:Y:S01]  /*5020*/  FFMA.FTZ R118, R78, R79, R97 ;  /* 0x0000004f4e767223 */ /* 0x000fe20000010061 */
[----:B------:R-:W1:Y:S01]  /*5030*/  @!P2 LDC.64 R146, c[0x0][0x250] ;  /* 0x00009400ff92ab82 */ /* 0x000e620000000a00 */
[----:B------:R-:W-:Y:S01]  /*5040*/  FFMA.FTZ R123, R123, R130, R4 ;  /* 0x000000827b7b7223 */ /* 0x000fe20000010004 */
[----:B------:R-:W-:-:S02]  /*5050*/  HADD2.F32 R79, -RZ, R34.H0_H0 ;  /* 0x20000022ff4f7230 */ /* 0x000fc40000004100 */
[C---:B------:R-:W-:Y:S01]  /*5060*/  FMUL.FTZ R130, R148.reuse, R149 ;  /* 0x0000009594827220 */ /* 0x040fe20000410000 */
[--C-:B------:R-:W-:Y:S02]  /*5070*/  HADD2.F32 R78, -RZ, R33.reuse.H1_H1 ;  /* 0x30000021ff4e7230 */ /* 0x100fe40000004100 */
[----:B------:R-:W-:Y:S01]  /*5080*/  FMUL.FTZ R140, R148, R159 ;  /* 0x0000009f948c7220 */ /* 0x000fe20000410000 */
[----:B------:R-:W-:Y:S02]  /*5090*/  HADD2.F32 R77, -RZ, R33.H0_H0 ;  /* 0x20000021ff4d7230 */ /* 0x000fe40000004100 */
[----:B------:R-:W-:Y:S01]  /*50a0*/  FFMA.FTZ R133, R133, R79, R92 ;  /* 0x0000004f85857223 */ /* 0x000fe2000001005c */
[----:B------:R-:W-:Y:S02]  /*50b0*/  HADD2.F32 R134, -RZ, R34.H1_H1 ;  /* 0x30000022ff867230 */ /* 0x000fe40000004100 */
[----:B------:R-:W-:Y:S01]  /*50c0*/  FFMA.FTZ R130, R130, R78, R93 ;  /* 0x0000004e82827223 */ /* 0x000fe2000001005d */
[----:B------:R-:W-:Y:S01]  /*50d0*/  HADD2.F32 R138, -RZ, R31.H0_H0 ;  /* 0x2000001fff8a7230 */ /* 0x000fe20000004100 */
[----:B------:R-:W2:Y:S01]  /*50e0*/  @!P2 LDC.64 R78, c[0x0][0x258] ;  /* 0x00009600ff4eab82 */ /* 0x000ea20000000a00 */
[----:B------:R-:W-:Y:S01]  /*50f0*/  FFMA.FTZ R131, R131, R77, R90 ;  /* 0x0000004d83837223 */ /* 0x000fe2000001005a */
[----:B------:R-:W-:Y:S01]  /*5100*/  FFMA.FTZ R132, R132, R134, R95 ;  /* 0x0000008684847223 */ /* 0x000fe2000001005f */
[----:B------:R-:W-:-:S02]  /*5110*/  HADD2.F32 R77, -RZ, R32.H1_H1 ;  /* 0x30000020ff4d7230 */ /* 0x000fc40000004100 */
[C---:B------:R-:W-:Y:S01]  /*5120*/  FMUL.FTZ R134, R148.reuse, R129 ;  /* 0x0000008194867220 */ /* 0x040fe20000410000 */
[----:B------:R-:W-:Y:S02]  /*5130*/  HADD2.F32 R143, -RZ, R31.H1_H1 ;  /* 0x3000001fff8f7230 */ /* 0x000fe40000004100 */
[----:B------:R-:W-:Y:S01]  /*5140*/  FMUL.FTZ R129, R148, R139 ;  /* 0x0000008b94817220 */ /* 0x000fe20000410000 */
[----:B------:R-:W-:Y:S02]  /*5150*/  HADD2.F32 R136, -RZ, R32.H0_H0 ;  /* 0x20000020ff887230 */ /* 0x000fe40000004100 */
[----:B------:R-:W-:Y:S01]  /*5160*/  FFMA.FTZ R139, R134, R77, R91 ;  /* 0x0000004d868b7223 */ /* 0x000fe2000001005b */
[----:B------:R-:W-:Y:S01]  /*5170*/  FMUL.FTZ R145, R148, R145 ;  /* 0x0000009194917220 */ /* 0x000fe20000410000 */
[----:B------:R-:W-:Y:S01]  /*5180*/  FFMA.FTZ R134, R129, R138, R102 ;  /* 0x0000008a81867223 */ /* 0x000fe20000010066 */
[----:B------:R-:W-:Y:S01]  /*5190*/  FFMA.FTZ R129, R140, R143, R105 ;  /* 0x0000008f8c817223 */ /* 0x000fe20000010069 */
[----:B------:R-:W-:Y:S01]  /*51a0*/  FMUL.FTZ R140, R148, R157 ;  /* 0x0000009d948c7220 */ /* 0x000fe20000410000 */
[----:B------:R-:W-:Y:S01]  /*51b0*/  F2FP.F16.F32.PACK_AB R76, R76, R75 ;  /* 0x0000004b4c4c723e */ /* 0x000fe200000000ff */
[----:B------:R-:W-:Y:S01]  /*51c0*/  HADD2.F32 R77, -RZ, R29.H0_H0 ;  /* 0x2000001dff4d7230 */ /* 0x000fe20000004100 */
[----:B------:R-:W-:Y:S01]  /*51d0*/  F2FP.F16.F32.PACK_AB R75, R109, R112 ;  /* 0x000000706d4b723e */ /* 0x000fe200000000ff */
[----:B0-----:R-:W-:-:S04]  /*51e0*/  IMAD.WIDE.U32 R156, R108, 0x10, R150 ;  /* 0x000000106c9c7825 */ /* 0x001fc800078e0096 */
[C---:B------:R-:W-:Y:S01]  /*51f0*/  FMUL.FTZ R137, R148.reuse, R137 ;  /* 0x0000008994897220 */ /* 0x040fe20000410000 */
[----:B------:R-:W0:Y:S01]  /*5200*/  LDC.64 R108, c[0x0][0x210] ;  /* 0x00008400ff6c7b82 */ /* 0x000e220000000a00 */
[----:B------:R-:W-:Y:S01]  /*5210*/  FFMA.FTZ R136, R145, R136, R0 ;  /* 0x0000008891887223 */ /* 0x000fe20000010000 */
[----:B------:R-:W-:Y:S02]  /*5220*/  HADD2.F32 R143, -RZ, R30.H1_H1 ;  /* 0x3000001eff8f7230 */ /* 0x000fe40000004100 */
[----:B------:R-:W-:Y:S01]  /*5230*/  FFMA.FTZ R137, R137, R77, R98 ;  /* 0x0000004d89897223 */ /* 0x000fe20000010062 */
[----:B------:R-:W-:Y:S02]  /*5240*/  HADD2.F32 R145, -RZ, R29.H1_H1 ;  /* 0x3000001dff917230 */ /* 0x000fe40000004100 */
[----:B------:R-:W-:Y:S01]  /*5250*/  FMUL.FTZ R135, R148, R135 ;  /* 0x0000008794877220 */ /* 0x000fe20000410000 */
[----:B-1----:R-:W-:-:S04]  /*5260*/  @!P2 IMAD.WIDE R152, R104, 0x4, R146 ;  /* 0x000000046898a825 */ /* 0x002fc800078e0292 */
[----:B------:R-:W-:Y:S01]  /*5270*/  FMUL.FTZ R146, R148, R65 ;  /* 0x0000004194927220 */ /* 0x000fe20000410000 */
[----:B------:R-:W-:Y:S01]  /*5280*/  FFMA.FTZ R143, R140, R143, R103 ;  /* 0x0000008f8c8f7223 */ /* 0x000fe20000010067 */
[----:B------:R-:W-:Y:S01]  /*5290*/  FMUL.FTZ R155, R148, R155 ;  /* 0x0000009b949b7220 */ /* 0x000fe20000410000 */
[----:B------:R-:W-:Y:S02]  /*52a0*/  HADD2.F32 R74, -RZ, R46.H1_H1 ;  /* 0x3000002eff4a7230 */ /* 0x000fe40000004100 */
[----:B------:R-:W-:Y:S01]  /*52b0*/  FFMA.FTZ R146, R146, R145, R101 ;  /* 0x0000009192927223 */ /* 0x000fe20000010065 */
[----:B------:R-:W-:Y:S02]  /*52c0*/  HADD2.F32 R77, -RZ, R28.H0_H0 ;  /* 0x2000001cff4d7230 */ /* 0x000fe40000004100 */
[----:B------:R-:W-:Y:S01]  /*52d0*/  FMUL.FTZ R140, R148, R67 ;  /* 0x00000043948c7220 */ /* 0x000fe20000410000 */
[----:B------:R-:W-:Y:S02]  /*52e0*/  HADD2.F32 R138, -RZ, R30.H0_H0 ;  /* 0x2000001eff8a7230 */ /* 0x000fe40000004100 */
[----:B------:R-:W-:Y:S01]  /*52f0*/  FFMA.FTZ R74, R161, R74, R20 ;  /* 0x0000004aa14a7223 */ /* 0x000fe20000010014 */
[----:B------:R-:W-:Y:S01]  /*5300*/  HADD2.F32 R65, -RZ, R28.H1_H1 ;  /* 0x3000001cff417230 */ /* 0x000fe20000004100 */
[----:B------:R-:W-:Y:S01]  /*5310*/  IADD3 R145, R68, 0x20, RZ ;  /* 0x0000002044917810 */ /* 0x000fe20007ffe0ff */
[----:B--2---:R-:W-:-:S04]  /*5320*/  @!P2 IMAD.WIDE R158, R104, 0x4, R78 ;  /* 0x00000004689ea825 */ /* 0x004fc800078e024e */
[----:B------:R-:W-:Y:S01]  /*5330*/  FFMA.FTZ R135, R135, R77, R96 ;  /* 0x0000004d87877223 */ /* 0x000fe20000010060 */
[----:B------:R-:W-:Y:S01]  /*5340*/  F2FP.F16.F32.PACK_AB R79, R141, R144 ;  /* 0x000000908d4f723e */ /* 0x000fe200000000ff */
[----:B------:R-:W-:Y:S01]  /*5350*/  FFMA.FTZ R138, R155, R138, R100 ;  /* 0x0000008a9b8a7223 */ /* 0x000fe20000010064 */
[----:B------:R-:W-:Y:S01]  /*5360*/  F2FP.F16.F32.PACK_AB R78, R66, R73 ;  /* 0x00000049424e723e */ /* 0x000fe200000000ff */
[----:B------:R-:W-:Y:S01]  /*5370*/  IMAD.WIDE.U32 R160, R68, 0x10, R150 ;  /* 0x0000001044a07825 */ /* 0x000fe200078e0096 */
[----:B------:R-:W-:-:S03]  /*5380*/  F2FP.F16.F32.PACK_AB R77, R64, R71 ;  /* 0x00000047404d723e */ /* 0x000fc600000000ff */
[----:B------:R-:W-:Y:S01]  /*5390*/  FFMA.FTZ R140, R140, R65, R99 ;  /* 0x000000418c8c7223 */ /* 0x000fe20000010063 */
[----:B------:R1:W-:Y:S01]  /*53a0*/  @!P2 STG.E desc[UR4][R152.64], R142 ;  /* 0x0000008e9800a986 */ /* 0x0003e2000c101904 */
[--C-:B------:R-:W-:Y:S01]  /*53b0*/  IMAD.WIDE.U32 R144, R145, 0x10, R150.reuse ;  /* 0x0000001091907825 */ /* 0x100fe200078e0096 */
[----:B------:R-:W-:Y:S02]  /*53c0*/  F2FP.F16.F32.PACK_AB R67, R70, R69 ;  /* 0x000000454643723e */ /* 0x000fe400000000ff */
[----:B------:R-:W-:Y:S01]  /*53d0*/  F2FP.F16.F32.PACK_AB R66, R74, R83 ;  /* 0x000000534a42723e */ /* 0x000fe200000000ff */
[----:B------:R-:W-:Y:S01]  /*53e0*/  @!P2 STG.E desc[UR4][R158.64], R148 ;  /* 0x000000949e00a986 */ /* 0x000fe2000c101904 */
[----:B------:R-:W-:Y:S01]  /*53f0*/  F2FP.F16.F32.PACK_AB R65, R72, R81 ;  /* 0x000000514841723e */ /* 0x000fe200000000ff */
[----:B------:R-:W-:Y:S01]  /*5400*/  IMAD.WIDE.U32 R154, R80, 0x10, R150 ;  /* 0x00000010509a7825 */ /* 0x000fe200078e0096 */
[----:B------:R-:W-:Y:S01]  /*5410*/  F2FP.F16.F32.PACK_AB R64, R110, R115 ;  /* 0x000000736e40723e */ /* 0x000fe200000000ff */
[----:B------:R2:W-:Y:S01]  /*5420*/  STG.E.128 desc[UR4][R160.64], R76 ;  /* 0x0000004ca0007986 */ /* 0x0005e2000c101d04 */
[----:B------:R-:W-:-:S02]  /*5430*/  F2FP.F16.F32.PACK_AB R71, R82, R107 ;  /* 0x0000006b5247723e */ /* 0x000fc400000000ff */
[----:B------:R-:W-:Y:S01]  /*5440*/  F2FP.F16.F32.PACK_AB R70, R113, R116 ;  /* 0x000000747146723e */ /* 0x000fe200000000ff */
[--C-:B-1----:R-:W-:Y:S01]  /*5450*/  IMAD.WIDE.U32 R152, R117, 0x10, R150.reuse ;  /* 0x0000001075987825 */ /* 0x102fe200078e0096 */
[----:B------:R-:W-:Y:S01]  /*5460*/  F2FP.F16.F32.PACK_AB R69, R111, R114 ;  /* 0x000000726f45723e */ /* 0x000fe200000000ff */
[----:B------:R1:W-:Y:S01]  /*5470*/  STG.E.128 desc[UR4][R144.64], R64 ;  /* 0x0000004090007986 */ /* 0x0003e2000c101d04 */
[----:B------:R-:W-:Y:S01]  /*5480*/  F2FP.F16.F32.PACK_AB R68, R124, R127 ;  /* 0x0000007f7c44723e */ /* 0x000fe200000000ff */
[----:B------:R-:W-:Y:S01]  /*5490*/  IMAD.WIDE.U32 R150, R128, 0x10, R150 ;  /* 0x0000001080967825 */ /* 0x000fe200078e0096 */
[----:B------:R-:W-:Y:S01]  /*54a0*/  F2FP.F16.F32.PACK_AB R74, R123, R122 ;  /* 0x0000007a7b4a723e */ /* 0x000fe200000000ff */
[----:B------:R-:W3:Y:S01]  /*54b0*/  S2R R107, SR_TID.X ;  /* 0x00000000006b7919 */ /* 0x000ee20000002100 */
[----:B------:R-:W-:Y:S02]  /*54c0*/  F2FP.F16.F32.PACK_AB R73, R119, R120 ;  /* 0x000000787749723e */ /* 0x000fe400000000ff */
[----:B------:R-:W-:Y:S01]  /*54d0*/  F2FP.F16.F32.PACK_AB R72, R125, R126 ;  /* 0x0000007e7d48723e */ /* 0x000fe200000000ff */
[----:B------:R1:W-:Y:S01]  /*54e0*/  STG.E.128 desc[UR4][R154.64], R68 ;  /* 0x000000449a007986 */ /* 0x0003e2000c101d04 */
[----:B------:R-:W-:-:S02]  /*54f0*/  F2FP.F16.F32.PACK_AB R83, R129, R134 ;  /* 0x000000868153723e */ /* 0x000fc400000000ff */
[----:B------:R-:W-:Y:S01]  /*5500*/  F2FP.F16.F32.PACK_AB R82, R143, R138 ;  /* 0x0000008a8f52723e */ /* 0x000fe200000000ff */
[----:B------:R1:W-:Y:S01]  /*5510*/  STG.E.128 desc[UR4][R156.64], R72 ;  /* 0x000000489c007986 */ /* 0x0003e2000c101d04 */
[----:B--2---:R-:W-:Y:S02]  /*5520*/  F2FP.F16.F32.PACK_AB R79, R118, R121 ;  /* 0x00000079764f723e */ /* 0x004fe400000000ff */
[----:B------:R-:W-:Y:S02]  /*5530*/  F2FP.F16.F32.PACK_AB R78, R132, R133 ;  /* 0x00000085844e723e */ /* 0x000fe400000000ff */
[----:B------:R-:W-:Y:S02]  /*5540*/  F2FP.F16.F32.PACK_AB R77, R130, R131 ;  /* 0x00000083824d723e */ /* 0x000fe400000000ff */
[----:B------:R-:W-:Y:S02]  /*5550*/  F2FP.F16.F32.PACK_AB R76, R139, R136 ;  /* 0x000000888b4c723e */ /* 0x000fe400000000ff */
[----:B------:R-:W-:-:S02]  /*5560*/  F2FP.F16.F32.PACK_AB R81, R146, R137 ;  /* 0x000000899251723e */ /* 0x000fc400000000ff */
[----:B------:R-:W-:Y:S01]  /*5570*/  F2FP.F16.F32.PACK_AB R80, R140, R135 ;  /* 0x000000878c50723e */ /* 0x000fe200000000ff */
[----:B------:R1:W-:Y:S01]  /*5580*/  STG.E.128 desc[UR4][R152.64], R76 ;  /* 0x0000004c98007986 */ /* 0x0003e2000c101d04 */
[----:B0-----:R-:W-:-:S03]  /*5590*/  LEA R104, R108, R104, 0x2 ;  /* 0x000000686c687211 */ /* 0x001fc600078e10ff */
[----:B------:R1:W-:Y:S01]  /*55a0*/  STG.E.128 desc[UR4][R150.64], R80 ;  /* 0x0000005096007986 */ /* 0x0003e2000c101d04 */
[----:B------:R-:W-:-:S13]  /*55b0*/  ISETP.GE.AND P2, PT, R104, R109, PT ;  /* 0x0000006d6800720c */ /* 0x000fda0003f46270 */
[----:B---3--:R-:W-:Y:S05]  /*55c0*/  @!P2 BRA `(.L_x_5016) ;  /* 0xffffffb0002ca947 */ /* 0x008fea000383ffff */
[----:B------:R-:W-:Y:S05]  /*55d0*/  EXIT ;  /* 0x000000000000794d */ /* 0x000fea0003800000 */
.L_x_5015:
        /* <DEDUP_REMOVED lines=8> */
.L_x_5018:
[----:B------:R-:W-:Y:S05]  /*5660*/  BSYNC B0 ;  /* 0x0000000000007941 */ /* 0x000fea0003800000 */
.L_x_5017:
        /* <DEDUP_REMOVED lines=9> */
.L_x_5019:
[----:B------:R-:W-:Y:S01]  /*5700*/  HFMA2.MMA R151, -RZ, RZ, 0, 2.384185791015625e-07 ;  /* 0x00000004ff977435 */ /* 0x000fe200000001ff */
[----:B------:R-:W-:-:S05]  /*5710*/  MOV R142, R147 ;  /* 0x00000093008e7202 */ /* 0x000fca0000000f00 */
[----:B------:R-:W-:-:S05]  /*5720*/  FADD.FTZ R144, R143, R142 ;  /* 0x0000008e8f907221 */ /* 0x000fca0000010000 */
[----:B------:R-:W-:-:S07]  /*5730*/  MOV R150, R144 ;  /* 0x0000009000967202 */ /* 0x000fce0000000f00 */
[----:B------:R-:W-:Y:S05]  /*5740*/  WARPSYNC.COLLECTIVE R149, `(.L_x_5020) ;  /* 0x0000000095087348 */ /* 0x000fea0003c00000 */
[----:B------:R0:W1:Y:S02]  /*5750*/  SHFL.BFLY P3, R147, R150, R151, R152 ;  /* 0x0c00009796937389 */ /* 0x0000640000060098 */
[----:B01----:R-:W-:Y:S01]  /*5760*/  ENDCOLLECTIVE ;  /* 0x000000000000791b */ /* 0x003fe20003800000 */
.L_x_5020:
[----:B------:R-:W-:Y:S01]  /*5770*/  HFMA2.MMA R151, -RZ, RZ, 0, 4.76837158203125e-07 ;  /* 0x00000008ff977435 */ /* 0x000fe200000001ff */
[----:B------:R-:W-:-:S05]  /*5780*/  MOV R141, R147 ;  /* 0x00000093008d7202 */ /* 0x000fca0000000f00 */
[----:B------:R-:W-:Y:S02]  /*5790*/  FADD.FTZ R145, R144, R141 ;  /* 0x0000008d90917221 */ /* 0x000fe40000010000 */
[----:B------:R-:W0:Y:S03]  /*57a0*/  LDC R141, c[0x0][0x290] ;  /* 0x0000a400ff8d7b82 */ /* 0x000e260000000800 */
[----:B------:R-:W-:-:S07]  /*57b0*/  MOV R150, R145 ;  /* 0x0000009100967202 */ /* 0x000fce0000000f00 */
[----:B0-----:R-:W-:Y:S05]  /*57c0*/  WARPSYNC.COLLECTIVE R149, `(.L_x_5021) ;  /* 0x0000000095087348 */ /* 0x001fea0003c00000 */
[----:B------:R1:W2:Y:S02]  /*57d0*/  SHFL.BFLY P3, R147, R150, R151, R152 ;  /* 0x0c00009796937389 */ /* 0x0002a40000060098 */
[----:B012---:R-:W-:Y:S01]  /*57e0*/  ENDCOLLECTIVE ;  /* 0x000000000000791b */ /* 0x007fe20003800000 */
.L_x_5021:
[----:B------:R-:W-:Y:S01]  /*57f0*/  HFMA2.MMA R151, -RZ, RZ, 0, 9.5367431640625e-07 ;  /* 0x00000010ff977435 */ /* 0x000fe200000001ff */
[----:B------:R-:W-:-:S05]  /*5800*/  MOV R142, R147 ;  /* 0x00000093008e7202 */ /* 0x000fca0000000f00 */
[----:B------:R-:W-:-:S05]  /*5810*/  FADD.FTZ R146, R145, R142 ;  /* 0x0000008e91927221 */ /* 0x000fca0000010000 */
[----:B------:R-:W-:-:S07]  /*5820*/  MOV R150, R146 ;  /* 0x0000009200967202 */ /* 0x000fce0000000f00 */
[----:B------:R-:W-:Y:S05]  /*5830*/  WARPSYNC.COLLECTIVE R149, `(.L_x_5022) ;  /* 0x0000000095087348 */ /* 0x000fea0003c00000 */
[----:B------:R0:W1:Y:S02]  /*5840*/  SHFL.BFLY P3, R147, R150, R151, R152 ;  /* 0x0c00009796937389 */ /* 0x0000640000060098 */
[----:B01----:R-:W-:Y:S01]  /*5850*/  ENDCOLLECTIVE ;  /* 0x000000000000791b */ /* 0x003fe20003800000 */
.L_x_5022:
[----:B------:R-:W-:Y:S01]  /*5860*/  HFMA2.MMA R151, -RZ, RZ, 0, 5.9604644775390625e-08 ;  /* 0x00000001ff977435 */ /* 0x000fe200000001ff */
        /* <DEDUP_REMOVED lines=102> */
.L_x_5023:
[----:B------:R-:W-:Y:S01]  /*5ed0*/  HFMA2.MMA R151, -RZ, RZ, 0, 1.1920928955078125e-07 ;  /* 0x00000002ff977435 */ /* 0x000fe200000001ff */
[----:B------:R-:W-:-:S05]  /*5ee0*/  MOV R144, R147 ;  /* 0x0000009300907202 */ /* 0x000fca0000000f00 */
[----:B------:R-:W-:-:S05]  /*5ef0*/  FADD.FTZ R144, R67, R144 ;  /* 0x0000009043907221 */ /* 0x000fca0000010000 */
[----:B------:R-:W-:-:S07]  /*5f00*/  MOV R150, R144 ;  /* 0x0000009000967202 */ /* 0x000fce0000000f00 */
[----:B------:R-:W-:Y:S05]  /*5f10*/  WARPSYNC.COLLECTIVE R149, `(.L_x_5024) ;  /* 0x0000000095087348 */ /* 0x000fea0003c00000 */
[----:B------:R0:W1:Y:S02]  /*5f20*/  SHFL.BFLY P3, R147, R150, R151, R152 ;  /* 0x0c00009796937389 */ /* 0x0000640000060098 */
[----:B01----:R-:W-:Y:S01]  /*5f30*/  ENDCOLLECTIVE ;  /* 0x000000000000791b */ /* 0x003fe20003800000 */
.L_x_5024:
[----:B------:R-:W-:Y:S01]  /*5f40*/  HFMA2.MMA R151, -RZ, RZ, 0, 2.384185791015625e-07 ;  /* 0x00000004ff977435 */ /* 0x000fe200000001ff */
[----:B------:R-:W-:-:S05]  /*5f50*/  MOV R143, R147 ;  /* 0x00000093008f7202 */ /* 0x000fca0000000f00 */
[----:B------:R-:W-:-:S05]  /*5f60*/  FADD.FTZ R143, R144, R143 ;  /* 0x0000008f908f7221 */ /* 0x000fca0000010000 */
[----:B------:R-:W-:-:S07]  /*5f70*/  MOV R150, R143 ;  /* 0x0000008f00967202 */ /* 0x000fce0000000f00 */
[----:B------:R-:W-:Y:S05]  /*5f80*/  WARPSYNC.COLLECTIVE R149, `(.L_x_5025) ;  /* 0x0000000095087348 */ /* 0x000fea0003c00000 */
[----:B------:R0:W1:Y:S02]  /*5f90*/  SHFL.BFLY P3, R147, R150, R151, R152 ;  /* 0x0c00009796937389 */ /* 0x0000640000060098 */
[----:B01----:R-:W-:Y:S01]  /*5fa0*/  ENDCOLLECTIVE ;  /* 0x000000000000791b */ /* 0x003fe20003800000 */
.L_x_5025:
[----:B------:R-:W-:Y:S01]  /*5fb0*/  HFMA2.MMA R151, -RZ, RZ, 0, 4.76837158203125e-07 ;  /* 0x00000008ff977435 */ /* 0x000fe200000001ff */
[----:B------:R-:W-:-:S05]  /*5fc0*/  MOV R146, R147 ;  /* 0x0000009300927202 */ /* 0x000fca0000000f00 */
[----:B------:R-:W-:-:S05]  /*5fd0*/  FADD.FTZ R146, R143, R146 ;  /* 0x000000928f927221 */ /* 0x000fca0000010000 */
[----:B------:R-:W-:-:S07]  /*5fe0*/  MOV R150, R146 ;  /* 0x0000009200967202 */ /* 0x000fce0000000f00 */
[----:B------:R-:W-:Y:S05]  /*5ff0*/  WARPSYNC.COLLECTIVE R149, `(.L_x_5026) ;  /* 0x0000000095087348 */ /* 0x000fea0003c00000 */
[----:B------:R0:W1:Y:S02]  /*6000*/  SHFL.BFLY P3, R147, R150, R151, R152 ;  /* 0x0c00009796937389 */ /* 0x0000640000060098 */
[----:B01----:R-:W-:Y:S01]  /*6010*/  ENDCOLLECTIVE ;  /* 0x000000000000791b */ /* 0x003fe20003800000 */
.L_x_5026:
[----:B------:R-:W-:Y:S01]  /*6020*/  HFMA2.MMA R151, -RZ, RZ, 0, 9.5367431640625e-07 ;  /* 0x00000010ff977435 */ /* 0x000fe200000001ff */
[----:B------:R-:W-:-:S05]  /*6030*/  MOV R145, R147 ;  /* 0x0000009300917202 */ /* 0x000fca0000000f00 */
[----:B------:R-:W-:-:S05]  /*6040*/  FADD.FTZ R145, R146, R145 ;  /* 0x0000009192917221 */ /* 0x000fca0000010000 */
[----:B------:R-:W-:-:S07]  /*6050*/  MOV R150, R145 ;  /* 0x0000009100967202 */ /* 0x000fce0000000f00 */
[----:B------:R-:W-:Y:S05]  /*6060*/  WARPSYNC.COLLECTIVE R149, `(.L_x_5027) ;  /* 0x0000000095087348 */ /* 0x000fea0003c00000 */
[----:B------:R0:W1:Y:S02]  /*6070*/  SHFL.BFLY P3, R147, R150, R151, R152 ;  /* 0x0c00009796937389 */ /* 0x0000640000060098 */
[----:B01----:R-:W-:Y:S01]  /*6080*/  ENDCOLLECTIVE ;  /* 0x000000000000791b */ /* 0x003fe20003800000 */
.L_x_5027:
[----:B------:R-:W-:Y:S01]  /*6090*/  MOV R148, R147 ;  /* 0x0000009300947202 */ /* 0x000fe20000000f00 */
[----:B------:R-:W-:Y:S06]  /*60a0*/  BRA `(.L_x_5028) ;  /* 0xffffffe400687947 */ /* 0x000fec000383ffff */
.L_x_5029:
        /* <DEDUP_REMOVED lines=13> */
.L_x_40119:


//--------------------- .text._ZN10layer_norm31ln_parallel_residual_fwd_kernelINS_13Kernel_traitsI6__halfS2_S2_S2_fjLj1536ELj1ELj4ELj1ELj16ENS_18Kernel_traits_baseILj1536ES2_S2_S2_S2_fjLj128EEEEELb1ELb0ELb0EEEvNS_9FwdParamsE --------------------------
	.section	.text._ZN10layer_norm31ln_parallel_residual_fwd_kernelINS_13Kernel_traitsI6__halfS2_S2_S2_fjLj1536ELj1ELj4ELj1ELj16ENS_18Kernel_traits_baseILj1536ES2_S2_S2_S2_fjLj128EEEEELb1ELb0ELb0EEEvNS_9FwdParamsE,"ax",@progbits
	.align	128
        .global         _ZN10layer_norm31ln_parallel_residual_fwd_kernelINS_13Kernel_traitsI6__halfS2_S2_S2_fjLj1536ELj1ELj4ELj1ELj16ENS_18Kernel_traits_baseILj1536ES2_S2_S2_S2_fjLj128EEEEELb1ELb0ELb0EEEvNS_9FwdParamsE
        .type           _ZN10layer_norm31ln_parallel_residual_fwd_kernelINS_13Kernel_traitsI6__halfS2_S2_S2_fjLj1536ELj1ELj4ELj1ELj16ENS_18Kernel_traits_baseILj1536ES2_S2_S2_S2_fjLj128EEEEELb1ELb0ELb0EEEvNS_9FwdParamsE,@function
        .size           _ZN10layer_norm31ln_parallel_residual_fwd_kernelINS_13Kernel_traitsI6__halfS2_S2_S2_fjLj1536ELj1ELj4ELj1ELj16ENS_18Kernel_traits_baseILj1536ES2_S2_S2_S2_fjLj128EEEEELb1ELb0ELb0EEEvNS_9FwdParamsE,(.L_x_40120 - _ZN10layer_norm31ln_parallel_residual_fwd_kernelINS_13Kernel_traitsI6__halfS2_S2_S2_fjLj1536ELj1ELj4ELj1ELj16ENS_18Kernel_traits_baseILj1536ES2_S2_S2_S2_fjLj128EEEEELb1ELb0ELb0EEEvNS_9FwdParamsE)
        .other          _ZN10layer_norm31ln_parallel_residual_fwd_kernelINS_13Kernel_traitsI6__halfS2_S2_S2_fjLj1536ELj1ELj4ELj1ELj16ENS_18Kernel_traits_baseILj1536ES2_S2_S2_S2_fjLj128EEEEELb1ELb0ELb0EEEvNS_9FwdParamsE,@"STO_CUDA_ENTRY STV_DEFAULT"
_ZN10layer_norm31ln_parallel_residual_fwd_kernelINS_13Kernel_traitsI6__halfS2_S2_S2_fjLj1536ELj1ELj4ELj1ELj16ENS_18Kernel_traits_baseILj1536ES2_S2_S2_S2_fjLj128EEEEELb1ELb0ELb0EEEvNS_9FwdParamsE:
.text._ZN10layer_norm31ln_parallel_residual_fwd_kernelINS_13Kernel_traitsI6__halfS2_S2_S2_fjLj1536ELj1ELj4ELj1ELj16ENS_18Kernel_traits_baseILj1536ES2_S2_S2_S2_fjLj128EEEEELb1ELb0ELb0EEEvNS_9FwdParamsE:
[----:B------:R-:W0:Y:S08]  /*0000*/  LDC R1, c[0x0][0x28] ;  /* 0x00000a00ff017b82 */ /* 0x000e300000000800 */
[----:B------:R-:W1:Y:S01]  /*0010*/  LDC R61, c[0x0][0x2e8] ;  /* 0x0000ba00ff3d7b82 */ /* 0x000e620000000800 */
[----:B------:R-:W-:Y:S01]  /*0020*/  ULDC.U8 UR4, c[0x0][0x2f4] ;  /* 0x0000bd0000047ab9 */ /* 0x000fe20000000000 */
[----:B------:R-:W-:Y:S01]  /*0030*/  ULDC.64 UR6, c[0x0][0x2e0] ;  /* 0x0000b80000067ab9 */ /* 0x000fe20000000a00 */
[----:B------:R-:W-:Y:S01]  /*0040*/  ISETP.NE.AND P0, PT, RZ, UR4, PT ;  /* 0x00000004ff007c0c */ /* 0x000fe2000bf05270 */
[----:B------:R-:W-:Y:S01]  /*0050*/  ULDC.64 UR4, c[0x0][0x208] ;  /* 0x0000820000047ab9 */ /* 0x000fe20000000a00 */
[----:B------:R-:W-:Y:S01]  /*0060*/  IMAD.U32 R10, RZ, RZ, UR6 ;  /* 0x00000006ff0a7e24 */ /* 0x000fe2000f8e00ff */
[----:B------:R-:W-:Y:S01]  /*0070*/  MOV R11, UR7 ;  /* 0x00000007000b7c02 */ /* 0x000fe20008000f00 */
[----:B0-----:R-:W-:Y:S01]  /*0080*/  VIADD R1, R1, 0xffffff60 ;  /* 0xffffff6001017836 */ /* 0x001fe20000000000 */
[----:B------:R-:W0:Y:S08]  /*0090*/  LDC R4, c[0x0][0x2ec] ;  /* 0x0000bb00ff047b82 */ /* 0x000e300000000800 */
[----:B------:R-:W2:Y:S01]  /*00a0*/  @P0 LDG.E.64 R2, desc[UR4][R10.64] ;  /* 0x000000040a020981 */ /* 0x000ea2000c1e1b00 */
[----:B------:R-:W3:Y:S01]  /*00b0*/  @P0 LDC R9, c[0x0][0x2f0] ;  /* 0x0000bc00ff090b82 */ /* 0x000ee20000000800 */
[----:B-1----:R-:W-:Y:S01]  /*00c0*/  @P0 IMAD.MOV.U32 R6, RZ, RZ, R61 ;  /* 0x000000ffff060224 */ /* 0x002fe200078e003d */
[----:B------:R-:W1:Y:S01]  /*00d0*/  S2R R30, SR_TID.X ;  /* 0x00000000001e7919 */ /* 0x000e620000002100 */
[----:B------:R-:W1:Y:S01]  /*00e0*/  S2R R37, SR_CTAID.X ;  /* 0x0000000000257919 */ /* 0x000e620000002500 */
[----:B------:R-:W-:-:S04]  /*00f0*/  ULDC UR8, c[0x0][0x0] ;  /* 0x0000000000087ab9 */ /* 0x000fc80000000800 */
[----:B------:R-:W4:Y:S01]  /*0100*/  LDC R15, c[0x0][0x218] ;  /* 0x00008600ff0f7b82 */ /* 0x000f220000000800 */
[----:B0-----:R-:W-:-:S06]  /*0110*/  @P0 IMAD.MOV.U32 R7, RZ, RZ, R4 ;  /* 0x000000ffff070224 */ /* 0x001fcc00078e0004 */
[----:B------:R-:W3:Y:S01]  /*0120*/  @P0 LDG.E.64 R6, desc[UR4][R6.64] ;  /* 0x0000000406060981 */ /* 0x000ee2000c1e1b00 */
[----:B-1----:R-:W-:Y:S01]  /*0130*/  IMAD R0, R37, UR8, R30 ;  /* 0x0000000825007c24 */ /* 0x002fe2000f8e021e */
[----:B------:R-:W-:-:S05]  /*0140*/  LOP3.LUT R14, R30, 0x1f, RZ, 0xc0, !PT ;  /* 0x0000001f1e0e7812 */ /* 0x000fca00078ec0ff */
[----:B------:R-:W-:Y:S01]  /*0150*/  IMAD.MOV.U32 R31, RZ, RZ, R14 ;  /* 0x000000ffff1f7224 */ /* 0x000fe200078e000e */
[----:B------:R-:W-:Y:S01]  /*0160*/  LOP3.LUT R5, R5, 0xffffffdf, RZ, 0xc0, !PT ;  /* 0xffffffdf05057812 */ /* 0x000fe200078ec0ff */
[----:B------:R-:W-:Y:S01]  /*0170*/  BSSY B0, `(.L_x_5030) ;  /* 0x000005d000007945 */ /* 0x000fe20003800000 */
[----:B--2---:R-:W-:Y:S02]  /*0180*/  @P0 R2UR UR6, R2 ;  /* 0x00000000020602ca */ /* 0x004fe400000e0000 */
[----:B------:R-:W-:Y:S02]  /*0190*/  @P0 R2UR UR7, R3 ;  /* 0x00000000030702ca */ /* 0x000fe400000e0000 */
[----:B---3--:R-:W-:-:S04]  /*01a0*/  @P0 IADD3 R61, P1, R6, R9, RZ ;  /* 0x00000009063d0210 */ /* 0x008fc80007f3e0ff */
[----:B------:R-:W-:-:S04]  /*01b0*/  @P0 IADD3.X R4, RZ, R7, RZ, P1, !PT ;  /* 0x00000007ff040210 */ /* 0x000fc80000ffe4ff */
        /* <DEDUP_REMOVED lines=26> */
[----:B------:R-:W-:Y:S01]  /*0360*/  UIADD3 UR15, UR7, -0x126145ec, URZ ;  /* 0xed9eba14070f7890 */ /* 0x000fe2000fffe03f */
[----:B----4-:R-:W-:Y:S02]  /*0370*/  SHF.R.S32.HI R4, RZ, 0x1f, R15 ;  /* 0x0000001fff047819 */ /* 0x010fe4000001140f */
[----:B------:R-:W-:Y:S01]  /*0380*/  IMAD.WIDE.U32 R6, R6, -0x2daee0ad, RZ ;  /* 0xd2511f5306067825 */ /* 0x000fe200078e00ff */
[----:B------:R-:W-:Y:S02]  /*0390*/  LOP3.LUT R11, R9, UR14, R12, 0x96, !PT ;  /* 0x0000000e090b7c12 */ /* 0x000fe4000f8e960c */
[----:B------:R-:W-:Y:S02]  /*03a0*/  LEA.HI R4, R4, R15, RZ, 0x3 ;  /* 0x0000000f04047211 */ /* 0x000fe400078f18ff */
[----:B------:R-:W-:-:S02]  /*03b0*/  LOP3.LUT R12, R7, UR15, R10, 0x96, !PT ;  /* 0x0000000f070c7c12 */ /* 0x000fc4000f8e960a */
[----:B------:R-:W-:-:S04]  /*03c0*/  LOP3.LUT R7, R31, 0x1f, RZ, 0x3c, !PT ;  /* 0x0000001f1f077812 */ /* 0x000fc800078e3cff */
[----:B------:R-:W-:-:S04]  /*03d0*/  LEA.HI.SX32 R4, R4, R7, 0x1d ;  /* 0x0000000704047211 */ /* 0x000fc800078feaff */
[C---:B------:R-:W-:Y:S02]  /*03e0*/  LOP3.LUT P2, RZ, R4.reuse, 0xffffffe0, RZ, 0xc0, !PT ;  /* 0xffffffe004ff7812 */ /* 0x040fe4000784c0ff */
[C---:B------:R-:W-:Y:S02]  /*03f0*/  ISETP.GE.U32.AND P5, PT, R4.reuse, 0x40, PT ;  /* 0x000000400400780c */ /* 0x040fe40003fa6070 */
[----:B------:R-:W-:Y:S01]  /*0400*/  ISETP.GE.U32.AND P4, PT, R4, 0x60, PT ;  /* 0x000000600400780c */ /* 0x000fe20003f86070 */
[----:B------:R-:W-:-:S08]  /*0410*/  UIADD3 UR16, UR6, 0x1715609d, URZ ;  /* 0x1715609d06107890 */ /* 0x000fd0000fffe03f */
[----:B------:R-:W-:-:S04]  /*0420*/  @P2 LOP3.LUT R5, R5, 0x20, RZ, 0xfc, !PT ;  /* 0x0000002005052812 */ /* 0x000fc800078efcff */
[----:B------:R-:W-:Y:S01]  /*0430*/  LOP3.LUT R5, R5, 0xfffffbff, RZ, 0xc0, !PT ;  /* 0xfffffbff05057812 */ /* 0x000fe200078ec0ff */
[----:B------:R-:W-:Y:S01]  /*0440*/  UIADD3 UR17, UR7, -0x56f99767, URZ ;  /* 0xa906689907117890 */ /* 0x000fe2000fffe03f */
        /* <DEDUP_REMOVED lines=22> */
[----:B------:R-:W-:Y:S01]  /*05b0*/  ULDC.64 UR26, c[0x0][0x2d0] ;  /* 0x0000b400001a7ab9 */ /* 0x000fe20000000a00 */
[----:B------:R-:W-:Y:S01]  /*05c0*/  ISETP.NE.U32.AND P0, PT, RZ, UR24, PT ;  /* 0x00000018ff007c0c */ /* 0x000fe2000bf05070 */
[----:B------:R-:W0:Y:S01]  /*05d0*/  LDC.64 R84, c[0x0][0x260] ;  /* 0x00009800ff547b82 */ /* 0x000e220000000a00 */
[----:B------:R-:W-:Y:S01]  /*05e0*/  ISETP.NE.U32.AND P1, PT, RZ, UR26, PT ;  /* 0x0000001aff007c0c */ /* 0x000fe2000bf25070 */
[C---:B------:R-:W-:Y:S01]  /*05f0*/  IMAD.SHL.U32 R76, R31.reuse, 0x10, RZ ;  /* 0x000000101f4c7824 */ /* 0x040fe200078e00ff */
[----:B------:R-:W-:Y:S02]  /*0600*/  ISETP.NE.AND.EX P0, PT, RZ, UR25, PT, P0 ;  /* 0x00000019ff007c0c */ /* 0x000fe4000bf05300 */
[----:B------:R-:W-:Y:S02]  /*0610*/  ISETP.NE.AND.EX P1, PT, RZ, UR27, PT, P1 ;  /* 0x0000001bff007c0c */ /* 0x000fe4000bf25310 */
[----:B------:R-:W-:-:S09]  /*0620*/  SHF.L.U64.HI R10, R31, 0x4, RZ ;  /* 0x000000041f0a7819 */ /* 0x000fd200000102ff */
        /* <DEDUP_REMOVED lines=17> */
.L_x_5031:
[----:B------:R-:W-:Y:S05]  /*0740*/  BSYNC B0 ;  /* 0x0000000000007941 */ /* 0x000fea0003800000 */
.L_x_5030:
        /* <DEDUP_REMOVED lines=23> */
[----:B------:R-:W-:Y:S01]  /*08c0*/  VIADD R31, R31, 0x20 ;  /* 0x000000201f1f7836 */ /* 0x000fe20000000000 */
[----:B------:R-:W-:-:S02]  /*08d0*/  @!P0 CS2R R68, SRZ ;  /* 0x0000000000448805 */ /* 0x000fc4000001ff00 */
[----:B------:R-:W-:Y:S02]  /*08e0*/  @!P0 CS2R R70, SRZ ;  /* 0x0000000000468805 */ /* 0x000fe4000001ff00 */
[----:B------:R-:W-:Y:S02]  /*08f0*/  @!P1 CS2R R56, SRZ ;  /* 0x0000000000389805 */ /* 0x000fe4000001ff00 */
[----:B0-----:R-:W-:-:S07]  /*0900*/  @!P1 CS2R R58, SRZ ;  /* 0x00000000003a9805 */ /* 0x001fce000001ff00 */
.L_x_5033:
[----:B------:R-:W-:Y:S05]  /*0910*/  BSYNC B0 ;  /* 0x0000000000007941 */ /* 0x000fea0003800000 */
.L_x_5032:
[----:B------:R-:W-:Y:S04]  /*0920*/  BSSY B0, `(.L_x_5034) ;  /* 0x000001c000007945 */ /* 0x000fe80003800000 */
[----:B------:R-:W-:Y:S05]  /*0930*/  @!P4 BRA `(.L_x_5035) ;  /* 0x000000000068c947 */ /* 0x000fea0003800000 */
        /* <DEDUP_REMOVED lines=26> */
.L_x_5035:
[----:B------:R-:W-:Y:S05]  /*0ae0*/  BSYNC B0 ;  /* 0x0000000000007941 */ /* 0x000fea0003800000 */
.L_x_5034:
        /* <DEDUP_REMOVED lines=28> */
.L_x_5037:
[----:B------:R-:W-:Y:S05]  /*0cb0*/  BSYNC B0 ;  /* 0x0000000000007941 */ /* 0x000fea0003800000 */
.L_x_5036:
        /* <DEDUP_REMOVED lines=12> */
[C---:B------:R-:W-:Y:S01]  /*0d80*/  SHF.L.U32 R22, R31.reuse, 0x4, RZ ;  /* 0x000000041f167819 */ /* 0x040fe200000006ff */
[----:B------:R-:W-:Y:S01]  /*0d90*/  ULDC.64 UR24, c[0x0][0x268] ;  /* 0x00009a0000187ab9 */ /* 0x000fe20000000a00 */
[----:B------:R-:W-:Y:S01]  /*0da0*/  ISETP.NE.U32.AND P0, PT, RZ, UR26, PT ;  /* 0x0000001aff007c0c */ /* 0x000fe2000bf05070 */
[----:B------:R-:W0:Y:S01]  /*0db0*/  LDC.64 R8, c[0x0][0x260] ;  /* 0x00009800ff087b82 */ /* 0x000e220000000a00 */
        /* <DEDUP_REMOVED lines=8> */
[----:B------:R-:W-:-:S04]  /*0e40*/  ISETP.NE.U32.AND P1, PT, RZ, UR24, PT ;  /* 0x00000018ff007c0c */ /* 0x000fc8000bf25070 */
[----:B------:R-:W-:Y:S01]  /*0e50*/  ISETP.NE.AND.EX P1, PT, RZ, UR25, PT, P1 ;  /* 0x00000019ff007c0c */ /* 0x000fe2000bf25310 */
[C---:B0-----:R-:W-:Y:S01]  /*0e60*/  IMAD.WIDE.U32 R8, R31.reuse, 0x10, R8 ;  /* 0x000000101f087825 */ /* 0x041fe200078e0008 */
[----:B------:R-:W5:Y:S05]  /*0e70*/  @P0 LDG.E.128 R20, desc[UR4][R22.64] ;  /* 0x0000000416140981 */ /* 0x000f6a000c1e1d00 */
[----:B------:R-:W5:Y:S06]  /*0e80*/  LDG.E.128 R8, desc[UR4][R8.64] ;  /* 0x0000000408087981 */ /* 0x000f6c000c1e1d00 */
[----:B------:R-:W-:-:S04]  /*0e90*/  @P1 LEA R6, P2, R31, UR24, 0x4 ;  /* 0x000000181f061c11 */ /* 0x000fc8000f8420ff */
[----:B------:R-:W-:-:S05]  /*0ea0*/  @P1 LEA.HI.X R7, R31, UR25, RZ, 0x4, P2 ;  /* 0x000000191f071c11 */ /* 0x000fca00090f24ff */
[----:B------:R0:W5:Y:S01]  /*0eb0*/  @P1 LDG.E.128 R12, desc[UR4][R6.64] ;  /* 0x00000004060c1981 */ /* 0x000162000c1e1d00 */
[----:B------:R-:W-:Y:S01]  /*0ec0*/  VIADD R31, R31, 0x20 ;  /* 0x000000201f1f7836 */ /* 0x000fe20000000000 */
[----:B------:R-:W-:Y:S02]  /*0ed0*/  @!P0 CS2R R20, SRZ ;  /* 0x0000000000148805 */ /* 0x000fe4000001ff00 */
[----:B------:R-:W-:Y:S02]  /*0ee0*/  @!P0 CS2R R22, SRZ ;  /* 0x0000000000168805 */ /* 0x000fe4000001ff00 */
[----:B------:R-:W-:Y:S02]  /*0ef0*/  @!P1 CS2R R12, SRZ ;  /* 0x00000000000c9805 */ /* 0x000fe4000001ff00 */
[----:B0-----:R-:W-:-:S07]  /*0f00*/  @!P1 CS2R R14, SRZ ;  /* 0x00000000000e9805 */ /* 0x001fce000001ff00 */
.L_x_5039:
[----:B------:R-:W-:Y:S05]  /*0f10*/  BSYNC B0 ;  /* 0x0000000000007941 */ /* 0x000fea0003800000 */
.L_x_5038:
        /* <DEDUP_REMOVED lines=35> */
.L_x_5041:
[----:B------:R-:W-:Y:S05]  /*1150*/  BSYNC B0 ;  /* 0x0000000000007941 */ /* 0x000fea0003800000 */
.L_x_5040:
[----:B------:R-:W-:Y:S01]  /*1160*/  ULDC UR24, c[0x0][0x214] ;  /* 0x0000850000187ab9 */ /* 0x000fe20000000800 */
[----:B------:R-:W-:Y:S02]  /*1170*/  LOP3.LUT R60, R7, UR23, R66, 0x96, !PT ;  /* 0x00000017073c7c12 */ /* 0x000fe4000f8e9642 */
[----:B------:R-:W-:-:S13]  /*1180*/  ISETP.GE.AND P0, PT, R6, UR24, PT ;  /* 0x0000001806007c0c */ /* 0x000fda000bf06270 */
[----:B------:R-:W-:Y:S05]  /*1190*/  @P0 EXIT ;  /* 0x000000000000094d */ /* 0x000fea0003800000 */
[--C-:B-----5:R-:W-:Y:S01]  /*11a0*/  HADD2.F32 R66, -RZ, R84.reuse.H0_H0 ;  /* 0x20000054ff427230 */ /* 0x120fe20000004100 */
[----:B------:R-:W-:Y:S01]  /*11b0*/  BSSY B0, `(.L_x_5042) ;  /* 0x00025fc000007945 */ /* 0x000fe20003800000 */
[----:B------:R-:W-:Y:S01]  /*11c0*/  HADD2.F32 R65, -RZ, R84.H1_H1 ;  /* 0x30000054ff417230 */ /* 0x000fe20000004100 */
[----:B------:R-:W-:Y:S01]  /*11d0*/  ULDC.U8 UR24, c[0x0][0x2a0] ;  /* 0x0000a80000187ab9 */ /* 0x000fe20000000000 */
[----:B------:R-:W-:Y:S01]  /*11e0*/  HADD2.F32 R7, -RZ, R85.H0_H0 ;  /* 0x20000055ff077230 */ /* 0x000fe20000004100 */
[----:B------:R0:W-:Y:S01]  /*11f0*/  STL [R1+0x80], R66 ;  /* 0x0000804201007387 */ /* 0x0001e20000100800 */
[--C-:B------:R-:W-:Y:S01]  /*1200*/  HADD2.F32 R161, -RZ, R175.reuse.H0_H0 ;  /* 0x200000afffa17230 */ /* 0x100fe20000004100 */
[----:B------:R-:W-:Y:S01]  /*1210*/  ULDC UR36, c[0x0][0x218] ;  /* 0x0000860000247ab9 */ /* 0x000fe20000000800 */
[----:B------:R-:W-:Y:S01]  /*1220*/  HADD2.F32 R157, -RZ, R175.H1_H1 ;  /* 0x300000afff9d7230 */ /* 0x000fe20000004100 */
[----:B------:R1:W-:Y:S01]  /*1230*/  STL [R1+0x70], R65 ;  /* 0x0000704101007387 */ /* 0x0003e20000100800 */
[--C-:B------:R-:W-:Y:S01]  /*1240*/  HADD2.F32 R175, -RZ, R153.reuse.H0_H0 ;  /* 0x20000099ffaf7230 */ /* 0x100fe20000004100 */
[----:B------:R-:W-:Y:S01]  /*1250*/  ULDC UR25, c[0x0][0x2d8] ;  /* 0x0000b60000197ab9 */ /* 0x000fe20000000800 */
[----:B------:R-:W-:Y:S01]  /*1260*/  HADD2.F32 R171, -RZ, R153.H1_H1 ;  /* 0x30000099ffab7230 */ /* 0x000fe20000004100 */
[----:B------:R2:W-:Y:S01]  /*1270*/  STL [R1+0x60], R7 ;  /* 0x0000600701007387 */ /* 0x0005e20000100800 */
[--C-:B------:R-:W-:Y:S01]  /*1280*/  HADD2.F32 R153, -RZ, R8.reuse.H0_H0 ;  /* 0x20000008ff997230 */ /* 0x100fe20000004100 */
[----:B------:R-:W-:Y:S01]  /*1290*/  UISETP.NE.AND UP0, UPT, UR24, URZ, UPT ;  /* 0x0000003f1800728c */ /* 0x000fe2000bf05270 */
[----:B0-----:R-:W-:Y:S01]  /*12a0*/  HADD2.F32 R66, -RZ, R85.H1_H1 ;  /* 0x30000055ff427230 */ /* 0x001fe20000004100 */
[----:B------:R-:W-:Y:S01]  /*12b0*/  ULDC.64 UR26, c[0x0][0x230] ;  /* 0x00008c00001a7ab9 */ /* 0x000fe20000000a00 */
[----:B------:R-:W-:Y:S01]  /*12c0*/  HADD2.F32 R149, -RZ, R8.H1_H1 ;  /* 0x30000008ff957230 */ /* 0x000fe20000004100 */
[----:B------:R-:W-:Y:S01]  /*12d0*/  ULDC.64 UR28, c[0x0][0x238] ;  /* 0x00008e00001c7ab9 */ /* 0x000fe20000000a00 */
[----:B-1----:R-:W-:Y:S01]  /*12e0*/  HADD2.F32 R65, -RZ, R86.H0_H0 ;  /* 0x20000056ff417230 */ /* 0x002fe20000004100 */
[----:B------:R0:W-:Y:S01]  /*12f0*/  STL [R1+0x50], R66 ;  /* 0x0000504201007387 */ /* 0x0001e20000100800 */
[----:B------:R-:W-:Y:S01]  /*1300*/  HADD2.F32 R183, -RZ, R152.H0_H0 ;  /* 0x20000098ffb77230 */ /* 0x000fe20000004100 */
[----:B------:R-:W-:Y:S01]  /*1310*/  ULDC.64 UR30, c[0x0][0x240] ;  /* 0x00009000001e7ab9 */ /* 0x000fe20000000a00 */
[----:B--2---:R-:W-:Y:S01]  /*1320*/  HADD2.F32 R7, -RZ, R86.H1_H1 ;  /* 0x30000056ff077230 */ /* 0x004fe20000004100 */
[----:B------:R1:W-:Y:S01]  /*1330*/  STL [R1+0x40], R65 ;  /* 0x0000404101007387 */ /* 0x0003e20000100800 */
[----:B------:R-:W-:Y:S01]  /*1340*/  HADD2.F32 R179, -RZ, R152.H1_H1 ;  /* 0x30000098ffb37230 */ /* 0x000fe20000004100 */
[----:B------:R-:W-:Y:S01]  /*1350*/  ULDC.64 UR32, c[0x0][0x248] ;  /* 0x0000920000207ab9 */ /* 0x000fe20000000a00 */
[--C-:B------:R-:W-:Y:S01]  /*1360*/  HADD2.F32 R145, -RZ, R9.reuse.H0_H0 ;  /* 0x20000009ff917230 */ /* 0x100fe20000004100 */
[----:B------:R2:W-:Y:S01]  /*1370*/  STL [R1+0x30], R7 ;  /* 0x0000300701007387 */ /* 0x0005e20000100800 */
[----:B------:R-:W-:-:S02]  /*1380*/  HADD2.F32 R139, -RZ, R9.H1_H1 ;  /* 0x30000009ff8b7230 */ /* 0x000fc40000004100 */
[--C-:B0-----:R-:W-:Y:S02]  /*1390*/  HADD2.F32 R66, -RZ, R87.reuse.H0_H0 ;  /* 0x20000057ff427230 */ /* 0x101fe40000004100 */
[----:B------:R-:W-:Y:S02]  /*13a0*/  HADD2.F32 R8, -RZ, R10.H1_H1 ;  /* 0x3000000aff087230 */ /* 0x000fe40000004100 */
[----:B-1----:R-:W-:Y:S01]  /*13b0*/  HADD2.F32 R65, -RZ, R87.H1_H1 ;  /* 0x30000057ff417230 */ /* 0x002fe20000004100 */
[----:B------:R0:W-:Y:S01]  /*13c0*/  STL [R1+0x20], R66 ;  /* 0x0000204201007387 */ /* 0x0001e20000100800 */
[----:B------:R-:W-:Y:S02]  /*13d0*/  HADD2.F32 R233, -RZ, R238.H0_H0 ;  /* 0x200000eeffe97230 */ /* 0x000fe40000004100 */
[----:B--2---:R-:W-:Y:S01]  /*13e0*/  HADD2.F32 R7, -RZ, R80.H0_H0 ;  /* 0x20000050ff077230 */ /* 0x004fe20000004100 */
[----:B------:R1:W-:Y:S01]  /*13f0*/  STL [R1+0x10], R65 ;  /* 0x0000104101007387 */ /* 0x0003e20000100800 */
[----:B------:R-:W-:-:S02]  /*1400*/  HADD2.F32 R229, -RZ, R238.H1_H1 ;  /* 0x300000eeffe57230 */ /* 0x000fc40000004100 */
[--C-:B------:R-:W-:Y:S01]  /*1410*/  HADD2.F32 R231, -RZ, R218.reuse.H0_H0 ;  /* 0x200000daffe77230 */ /* 0x100fe20000004100 */
[----:B------:R2:W-:Y:S01]  /*1420*/  STL [R1+0x7c], R7 ;  /* 0x00007c0701007387 */ /* 0x0005e20000100800 */
[----:B------:R-:W-:Y:S02]  /*1430*/  HADD2.F32 R227, -RZ, R218.H1_H1 ;  /* 0x300000daffe37230 */ /* 0x000fe40000004100 */
[----:B0-----:R-:W-:Y:S02]  /*1440*/  HADD2.F32 R66, -RZ, R80.H1_H1 ;  /* 0x30000050ff427230 */ /* 0x001fe40000004100 */
[----:B------:R-:W-:Y:S02]  /*1450*/  HADD2.F32 R9, -RZ, R11.H0_H0 ;  /* 0x2000000bff097230 */ /* 0x000fe40000004100 */
[----:B-1----:R-:W-:Y:S01]  /*1460*/  HADD2.F32 R65, -RZ, R81.H0_H0 ;  /* 0x20000051ff417230 */ /* 0x002fe20000004100 */
[----:B------:R0:W-:Y:S01]  /*1470*/  STL [R1+0x6c], R66 ;  /* 0x00006c4201007387 */ /* 0x0001e20000100800 */
[----:B------:R-:W-:-:S02]  /*1480*/  HADD2.F32 R152, -RZ, R12.H0_H0 ;  /* 0x2000000cff987230 */ /* 0x000fc40000004100 */
[----:B--2---:R-:W-:Y:S01]  /*1490*/  HADD2.F32 R7, -RZ, R81.H1_H1 ;  /* 0x30000051ff077230 */ /* 0x004fe20000004100 */
[----:B------:R1:W-:Y:S01]  /*14a0*/  STL [R1+0x5c], R65 ;  /* 0x00005c4101007387 */ /* 0x0003e20000100800 */
[----:B------:R-:W-:Y:S02]  /*14b0*/  HADD2.F32 R148, -RZ, R12.H1_H1 ;  /* 0x3000000cff947230 */ /* 0x000fe40000004100 */
[--C-:B------:R-:W-:Y:S01]  /*14c0*/  HADD2.F32 R225, -RZ, R239.reuse.H0_H0 ;  /* 0x200000efffe17230 */ /* 0x100fe20000004100 */
[----:B------:R2:W-:Y:S01]  /*14d0*/  STL [R1+0x4c], R7 ;  /* 0x00004c0701007387 */ /* 0x0005e20000100800 */
[----:B------:R-:W-:Y:S02]  /*14e0*/  HADD2.F32 R221, -RZ, R239.H1_H1 ;  /* 0x300000efffdd7230 */ /* 0x000fe40000004100 */
[----:B0-----:R-:W-:Y:S02]  /*14f0*/  HADD2.F32 R66, -RZ, R82.H0_H0 ;  /* 0x20000052ff427230 */ /* 0x001fe40000004100 */
[----:B------:R-:W-:-:S02]  /*1500*/  HADD2.F32 R246, -RZ, R56.H0_H0 ;  /* 0x20000038fff67230 */ /* 0x000fc40000004100 */
[----:B-1----:R-:W-:Y:S01]  /*1510*/  HADD2.F32 R65, -RZ, R82.H1_H1 ;  /* 0x30000052ff417230 */ /* 0x002fe20000004100 */
[----:B------:R0:W-:Y:S01]  /*1520*/  STL [R1+0x3c], R66 ;  /* 0x00003c4201007387 */ /* 0x0001e20000100800 */
[----:B------:R-:W-:Y:S02]  /*1530*/  HADD2.F32 R242, -RZ, R56.H1_H1 ;  /* 0x30000038fff27230 */ /* 0x000fe40000004100 */
[----:B--2---:R-:W-:Y:S01]  /*1540*/  HADD2.F32 R7, -RZ, R83.H0_H0 ;  /* 0x20000053ff077230 */ /* 0x004fe20000004100 */
[----:B------:R1:W-:Y:S01]  /*1550*/  STL [R1+0x2c], R65 ;  /* 0x00002c4101007387 */ /* 0x0003e20000100800 */
[--C-:B------:R-:W-:Y:S02]  /*1560*/  HADD2.F32 R238, -RZ, R57.reuse.H0_H0 ;  /* 0x20000039ffee7230 */ /* 0x100fe40000004100 */
[----:B------:R-:W-:Y:S01]  /*1570*/  HADD2.F32 R234, -RZ, R57.H1_H1 ;  /* 0x30000039ffea7230 */ /* 0x000fe20000004100 */
[----:B------:R2:W-:Y:S01]  /*1580*/  STL [R1+0x1c], R7 ;  /* 0x00001c0701007387 */ /* 0x0005e20000100800 */
[----:B------:R-:W-:-:S02]  /*1590*/  HADD2.F32 R230, -RZ, R58.H0_H0 ;  /* 0x2000003affe67230 */ /* 0x000fc40000004100 */
[----:B0-----:R-:W-:Y:S02]  /*15a0*/  HADD2.F32 R66, -RZ, R83.H1_H1 ;  /* 0x30000053ff427230 */ /* 0x001fe40000004100 */
[----:B------:R-:W-:Y:S02]  /*15b0*/  HADD2.F32 R226, -RZ, R58.H1_H1 ;  /* 0x3000003affe27230 */ /* 0x000fe40000004100 */
[--C-:B-1----:R-:W-:Y:S01]  /*15c0*/  HADD2.F32 R65, -RZ, R76.reuse.H0_H0 ;  /* 0x2000004cff417230 */ /* 0x102fe20000004100 */
[----:B------:R0:W-:Y:S01]  /*15d0*/  STL [R1+0xc], R66 ;  /* 0x00000c4201007387 */ /* 0x0001e20000100800 */
[--C-:B------:R-:W-:Y:S02]  /*15e0*/  HADD2.F32 R222, -RZ, R59.reuse.H0_H0 ;  /* 0x2000003bffde7230 */ /* 0x100fe40000004100 */
[----:B--2---:R-:W-:Y:S01]  /*15f0*/  HADD2.F32 R7, -RZ, R76.H1_H1 ;  /* 0x3000004cff077230 */ /* 0x004fe20000004100 */
[----:B------:R1:W-:Y:S01]  /*1600*/  STL [R1+0x78], R65 ;  /* 0x0000784101007387 */ /* 0x0003e20000100800 */
[----:B------:R-:W-:-:S02]  /*1610*/  HADD2.F32 R218, -RZ, R59.H1_H1 ;  /* 0x3000003bffda7230 */ /* 0x000fc40000004100 */
[--C-:B------:R-:W-:Y:S01]  /*1620*/  HADD2.F32 R193, -RZ, R207.reuse.H0_H0 ;  /* 0x200000cfffc17230 */ /* 0x100fe20000004100 */
[----:B------:R2:W-:Y:S01]  /*1630*/  STL [R1+0x68], R7 ;  /* 0x0000680701007387 */ /* 0x0005e20000100800 */
[----:B------:R-:W-:Y:S02]  /*1640*/  HADD2.F32 R189, -RZ, R207.H1_H1 ;  /* 0x300000cfffbd7230 */ /* 0x000fe40000004100 */
[----:B0-----:R-:W-:Y:S02]  /*1650*/  HADD2.F32 R66, -RZ, R77.H0_H0 ;  /* 0x2000004dff427230 */ /* 0x001fe40000004100 */
[----:B------:R-:W-:Y:S02]  /*1660*/  HADD2.F32 R144, -RZ, R13.H0_H0 ;  /* 0x2000000dff907230 */ /* 0x000fe40000004100 */
[----:B-1----:R-:W-:Y:S01]  /*1670*/  HADD2.F32 R65, -RZ, R77.H1_H1 ;  /* 0x3000004dff417230 */ /* 0x002fe20000004100 */
[----:B------:R0:W-:Y:S01]  /*1680*/  STL [R1+0x58], R66 ;  /* 0x0000584201007387 */ /* 0x0001e20000100800 */
[----:B------:R-:W-:-:S02]  /*1690*/  HADD2.F32 R135, -RZ, R13.H1_H1 ;  /* 0x3000000dff877230 */ /* 0x000fc40000004100 */
[----:B--2---:R-:W-:Y:S01]  /*16a0*/  HADD2.F32 R7, -RZ, R78.H0_H0 ;  /* 0x2000004eff077230 */ /* 0x004fe20000004100 */
[----:B------:R1:W-:Y:S01]  /*16b0*/  STL [R1+0x48], R65 ;  /* 0x0000484101007387 */ /* 0x0003e20000100800 */
[----:B------:R-:W-:Y:S02]  /*16c0*/  HADD2.F32 R12, -RZ, R14.H1_H1 ;  /* 0x3000000eff0c7230 */ /* 0x000fe40000004100 */
[--C-:B------:R-:W-:Y:S01]  /*16d0*/  HADD2.F32 R239, -RZ, R217.reuse.H0_H0 ;  /* 0x200000d9ffef7230 */ /* 0x100fe20000004100 */
[----:B------:R2:W-:Y:S01]  /*16e0*/  STL [R1+0x38], R7 ;  /* 0x0000380701007387 */ /* 0x0005e20000100800 */
[----:B------:R-:W-:Y:S02]  /*16f0*/  HADD2.F32 R235, -RZ, R217.H1_H1 ;  /* 0x300000d9ffeb7230 */ /* 0x000fe40000004100 */
[----:B0-----:R-:W-:Y:S02]  /*1700*/  HADD2.F32 R66, -RZ, R78.H1_H1 ;  /* 0x3000004eff427230 */ /* 0x001fe40000004100 */
[----:B------:R-:W-:-:S02]  /*1710*/  HADD2.F32 R207, -RZ, R185.H0_H0 ;  /* 0x200000b9ffcf7230 */ /* 0x000fc40000004100 */
[----:B-1----:R-:W-:Y:S01]  /*1720*/  HADD2.F32 R65, -RZ, R79.H0_H0 ;  /* 0x2000004fff417230 */ /* 0x002fe20000004100 */
[----:B------:R0:W-:Y:S01]  /*1730*/  STL [R1+0x28], R66 ;  /* 0x0000284201007387 */ /* 0x0001e20000100800 */
[----:B------:R-:W-:Y:S02]  /*1740*/  HADD2.F32 R203, -RZ, R185.H1_H1 ;  /* 0x300000b9ffcb7230 */ /* 0x000fe40000004100 */
[----:B--2---:R-:W-:Y:S01]  /*1750*/  HADD2.F32 R7, -RZ, R79.H1_H1 ;  /* 0x3000004fff077230 */ /* 0x004fe20000004100 */
[----:B------:R1:W-:Y:S01]  /*1760*/  STL [R1+0x18], R65 ;  /* 0x0000184101007387 */ /* 0x0003e20000100800 */
[----:B------:R-:W-:Y:S02]  /*1770*/  HADD2.F32 R13, -RZ, R15.H0_H0 ;  /* 0x2000000fff0d7230 */ /* 0x000fe40000004100 */
[--C-:B------:R-:W-:Y:S01]  /*1780*/  HADD2.F32 R151, -RZ, R16.reuse.H0_H0 ;  /* 0x20000010ff977230 */ /* 0x100fe20000004100 */
[----:B------:R2:W-:Y:S01]  /*1790*/  STL [R1+0x8], R7 ;  /* 0x0000080701007387 */ /* 0x0005e20000100800 */
[----:B------:R-:W-:-:S02]  /*17a0*/  HADD2.F32 R147, -RZ, R16.H1_H1 ;  /* 0x30000010ff937230 */ /* 0x000fc40000004100 */
[--C-:B0-----:R-:W-:Y:S02]  /*17b0*/  HADD2.F32 R66, -RZ, R72.reuse.H0_H0 ;  /* 0x20000048ff427230 */ /* 0x101fe40000004100 */
[----:B------:R-:W-:Y:S02]  /*17c0*/  IMAD R57, R63, -0x2daee0ad, RZ ;  /* 0xd2511f533f397824 */ /* 0x000fe400078e02ff */
[----:B-1----:R-:W-:Y:S01]  /*17d0*/  HADD2.F32 R65, -RZ, R72.H1_H1 ;  /* 0x30000048ff417230 */ /* 0x002fe20000004100 */
[----:B------:R0:W-:Y:S01]  /*17e0*/  STL [R1+0x74], R66 ;  /* 0x0000744201007387 */ /* 0x0001e20000100800 */
[----:B------:R-:W-:Y:S02]  /*17f0*/  IMAD R56, R64, -0x326172a9, RZ ;  /* 0xcd9e8d5740387824 */ /* 0x000fe400078e02ff */
[----:B--2---:R-:W-:Y:S01]  /*1800*/  HADD2.F32 R7, -RZ, R73.H0_H0 ;  /* 0x20000049ff077230 */ /* 0x004fe20000004100 */
[----:B------:R1:W-:Y:S01]  /*1810*/  STL [R1+0x64], R65 ;  /* 0x0000644101007387 */ /* 0x0003e20000100800 */
[----:B------:R-:W-:-:S03]  /*1820*/  IMAD.HI.U32 R59, R60, -0x326172a9, RZ ;  /* 0xcd9e8d573c3b7827 */ /* 0x000fc600078e00ff */
[----:B------:R2:W-:Y:S01]  /*1830*/  STL [R1+0x54], R7 ;  /* 0x0000540701007387 */ /* 0x0005e20000100800 */
[----:B------:R-:W-:Y:S01]  /*1840*/  IMAD.HI.U32 R58, R62, -0x2daee0ad, RZ ;  /* 0xd2511f533e3a7827 */ /* 0x000fe200078e00ff */
[----:B------:R-:W-:-:S03]  /*1850*/  LOP3.LUT R56, R59, UR34, R56, 0x96, !PT ;  /* 0x000000223b387c12 */ /* 0x000fc6000f8e9638 */
[----:B0-----:R-:W-:Y:S01]  /*1860*/  HADD2.F32 R66, -RZ, R73.H1_H1 ;  /* 0x30000049ff427230 */ /* 0x001fe20000004100 */
[----:B------:R-:W-:Y:S01]  /*1870*/  LOP3.LUT R57, R58, UR35, R57, 0x96, !PT ;  /* 0x000000233a397c12 */ /* 0x000fe2000f8e9639 */
[----:B-1----:R-:W-:Y:S01]  /*1880*/  HADD2.F32 R65, -RZ, R74.H0_H0 ;  /* 0x2000004aff417230 */ /* 0x002fe20000004100 */
[----:B------:R-:W-:Y:S01]  /*1890*/  LOP3.LUT R58, R61, 0x3, RZ, 0xc0, !PT ;  /* 0x000000033d3a7812 */ /* 0x000fe200078ec0ff */
[----:B------:R-:W-:Y:S01]  /*18a0*/  HADD2.F32 R247, -RZ, R216.H0_H0 ;  /* 0x200000d8fff77230 */ /* 0x000fe20000004100 */
[----:B------:R0:W-:Y:S01]  /*18b0*/  STL [R1+0x44], R66 ;  /* 0x0000444201007387 */ /* 0x0001e20000100800 */
[----:B--2---:R-:W-:Y:S02]  /*18c0*/  HADD2.F32 R7, -RZ, R74.H1_H1 ;  /* 0x3000004aff077230 */ /* 0x004fe40000004100 */
[----:B------:R-:W-:Y:S01]  /*18d0*/  HADD2.F32 R243, -RZ, R216.H1_H1 ;  /* 0x300000d8fff37230 */ /* 0x000fe20000004100 */
[----:B------:R1:W-:Y:S01]  /*18e0*/  STL [R1+0x34], R65 ;  /* 0x0000344101007387 */ /* 0x0003e20000100800 */
[----:B------:R-:W-:-:S02]  /*18f0*/  HADD2.F32 R217, -RZ, R204.H0_H0 ;  /* 0x200000ccffd97230 */ /* 0x000fc40000004100 */
[----:B------:R-:W-:Y:S01]  /*1900*/  HADD2.F32 R213, -RZ, R204.H1_H1 ;  /* 0x300000ccffd57230 */ /* 0x000fe20000004100 */
[----:B------:R2:W-:Y:S01]  /*1910*/  STL [R1+0x24], R7 ;  /* 0x0000240701007387 */ /* 0x0005e20000100800 */
[--C-:B------:R-:W-:Y:S02]  /*1920*/  HADD2.F32 R201, -RZ, R206.reuse.H0_H0 ;  /* 0x200000ceffc97230 */ /* 0x100fe40000004100 */
[--C-:B0-----:R-:W-:Y:S02]  /*1930*/  HADD2.F32 R66, -RZ, R75.reuse.H0_H0 ;  /* 0x2000004bff427230 */ /* 0x101fe40000004100 */
[----:B------:R-:W-:Y:S02]  /*1940*/  HADD2.F32 R197, -RZ, R206.H1_H1 ;  /* 0x300000ceffc57230 */ /* 0x000fe40000004100 */
[----:B-1----:R-:W-:Y:S01]  /*1950*/  HADD2.F32 R65, -RZ, R75.H1_H1 ;  /* 0x3000004bff417230 */ /* 0x002fe20000004100 */
[----:B------:R-:W-:Y:S01]  /*1960*/  STL [R1+0x14], R66 ;  /* 0x0000144201007387 */ /* 0x000fe20000100800 */
[----:B------:R-:W-:-:S02]  /*1970*/  HADD2.F32 R215, -RZ, R184.H0_H0 ;  /* 0x200000b8ffd77230 */ /* 0x000fc40000004100 */
[----:B--2---:R-:W-:Y:S01]  /*1980*/  HADD2.F32 R7, -RZ, R236.H0_H0 ;  /* 0x200000ecff077230 */ /* 0x004fe20000004100 */
[----:B------:R-:W-:Y:S01]  /*1990*/  STL [R1+0x4], R65 ;  /* 0x0000044101007387 */ /* 0x000fe20000100800 */
[----:B------:R-:W-:Y:S02]  /*19a0*/  HADD2.F32 R211, -RZ, R184.H1_H1 ;  /* 0x300000b8ffd37230 */ /* 0x000fe40000004100 */
[--C-:B------:R-:W-:Y:S01]  /*19b0*/  HADD2.F32 R199, -RZ, R186.reuse.H0_H0 ;  /* 0x200000baffc77230 */ /* 0x100fe20000004100 */
[----:B------:R0:W-:Y:S01]  /*19c0*/  STL [R1], R7 ;  /* 0x0000000701007387 */ /* 0x0001e20000100800 */
[----:B------:R-:W-:Y:S02]  /*19d0*/  HADD2.F32 R195, -RZ, R186.H1_H1 ;  /* 0x300000baffc37230 */ /* 0x000fe40000004100 */
[--C-:B------:R-:W-:Y:S02]  /*19e0*/  HADD2.F32 R185, -RZ, R172.reuse.H0_H0 ;  /* 0x200000acffb97230 */ /* 0x100fe40000004100 */
[----:B------:R-:W-:-:S02]  /*19f0*/  HADD2.F32 R181, -RZ, R172.H1_H1 ;  /* 0x300000acffb57230 */ /* 0x000fc40000004100 */
[--C-:B------:R-:W-:Y:S02]  /*1a00*/  HADD2.F32 R169, -RZ, R174.reuse.H0_H0 ;  /* 0x200000aeffa97230 */ /* 0x100fe40000004100 */
[----:B------:R-:W-:Y:S02]  /*1a10*/  HADD2.F32 R165, -RZ, R174.H1_H1 ;  /* 0x300000aeffa57230 */ /* 0x000fe40000004100 */
[----:B0-----:R-:W-:Y:S02]  /*1a20*/  HADD2.F32 R7, -RZ, R10.H0_H0 ;  /* 0x2000000aff077230 */ /* 0x001fe40000004100 */
[----:B------:R-:W-:Y:S02]  /*1a30*/  HADD2.F32 R10, -RZ, R11.H1_H1 ;  /* 0x3000000bff0a7230 */ /* 0x000fe40000004100 */
[----:B------:R-:W-:Y:S02]  /*1a40*/  HADD2.F32 R11, -RZ, R14.H0_H0 ;  /* 0x2000000eff0b7230 */ /* 0x000fe40000004100 */
        /* <DEDUP_REMOVED lines=73> */
[----:B------:R-:W-:Y:S02]  /*1ee0*/  HADD2.F32 R223, -RZ, R219.H0_H0 ;  /* 0x200000dbffdf7230 */ /* 0x000fe40000004100 */
[----:B------:R-:W-:Y:S02]  /*1ef0*/  HADD2.F32 R209, -RZ, R205.H0_H0 ;  /* 0x200000cdffd17230 */ /* 0x000fe40000004100 */
[----:B------:R-:W-:Y:S02]  /*1f00*/  HADD2.F32 R191, -RZ, R187.H0_H0 ;  /* 0x200000bbffbf7230 */ /* 0x000fe40000004100 */
[----:B------:R-:W-:Y:S02]  /*1f10*/  HADD2.F32 R177, -RZ, R173.H0_H0 ;  /* 0x200000adffb17230 */ /* 0x000fe40000004100 */
[----:B------:R-:W-:Y:S02]  /*1f20*/  HADD2.F32 R159, -RZ, R155.H0_H0 ;  /* 0x2000009bff9f7230 */ /* 0x000fe40000004100 */
[----:B------:R-:W-:-:S02]  /*1f30*/  HADD2.F32 R22, -RZ, R23.H0_H0 ;  /* 0x20000017ff167230 */ /* 0x000fc40000004100 */
[----:B------:R-:W-:Y:S02]  /*1f40*/  HADD2.F32 R30, -RZ, R31.H0_H0 ;  /* 0x2000001fff1e7230 */ /* 0x000fe40000004100 */
[----:B------:R-:W-:Y:S02]  /*1f50*/  HADD2.F32 R38, -RZ, R39.H0_H0 ;  /* 0x20000027ff267230 */ /* 0x000fe40000004100 */
[----:B------:R-:W-:Y:S02]  /*1f60*/  HADD2.F32 R46, -RZ, R47.H0_H0 ;  /* 0x2000002fff2e7230 */ /* 0x000fe40000004100 */
[----:B------:R-:W-:Y:S02]  /*1f70*/  HADD2.F32 R54, -RZ, R55.H0_H0 ;  /* 0x20000037ff367230 */ /* 0x000fe40000004100 */
        /* <DEDUP_REMOVED lines=9> */
[----:B------:R-:W-:Y:S02]  /*2010*/  HADD2.F32 R219, -RZ, R219.H1_H1 ;  /* 0x300000dbffdb7230 */ /* 0x000fe40000004100 */
[----:B------:R-:W-:Y:S02]  /*2020*/  HADD2.F32 R205, -RZ, R205.H1_H1 ;  /* 0x300000cdffcd7230 */ /* 0x000fe40000004100 */
[----:B------:R-:W-:Y:S02]  /*2030*/  HADD2.F32 R187, -RZ, R187.H1_H1 ;  /* 0x300000bbffbb7230 */ /* 0x000fe40000004100 */
[----:B------:R-:W-:Y:S02]  /*2040*/  HADD2.F32 R173, -RZ, R173.H1_H1 ;  /* 0x300000adffad7230 */ /* 0x000fe40000004100 */
[----:B------:R-:W-:-:S02]  /*2050*/  HADD2.F32 R155, -RZ, R155.H1_H1 ;  /* 0x3000009bff9b7230 */ /* 0x000fc40000004100 */
[----:B------:R-:W-:Y:S02]  /*2060*/  HADD2.F32 R23, -RZ, R23.H1_H1 ;  /* 0x30000017ff177230 */ /* 0x000fe40000004100 */
[----:B------:R-:W-:Y:S02]  /*2070*/  HADD2.F32 R31, -RZ, R31.H1_H1 ;  /* 0x3000001fff1f7230 */ /* 0x000fe40000004100 */
[----:B------:R-:W-:Y:S02]  /*2080*/  HADD2.F32 R39, -RZ, R39.H1_H1 ;  /* 0x30000027ff277230 */ /* 0x000fe40000004100 */
[----:B------:R-:W-:Y:S02]  /*2090*/  HADD2.F32 R47, -RZ, R47.H1_H1 ;  /* 0x3000002fff2f7230 */ /* 0x000fe40000004100 */
[----:B------:R-:W-:Y:S02]  /*20a0*/  HADD2.F32 R55, -RZ, R55.H1_H1 ;  /* 0x30000037ff377230 */ /* 0x000fe40000004100 */
[----:B------:R-:W-:-:S02]  /*20b0*/  IMAD R60, R60, -0x326172a9, RZ ;  /* 0xcd9e8d573c3c7824 */ /* 0x000fc400078e02ff */
[----:B------:R-:W-:Y:S02]  /*20c0*/  IMAD R62, R62, -0x2daee0ad, RZ ;  /* 0xd2511f533e3e7824 */ /* 0x000fe400078e02ff */
[----:B------:R-:W-:-:S07]  /*20d0*/  IMAD.MOV.U32 R59, RZ, RZ, RZ ;  /* 0x000000ffff3b7224 */ /* 0x000fce00078e00ff */
.L_x_5841:
[----:B------:R-:W0:Y:S01]  /*20e0*/  S2R R249, SR_TID.X ;  /* 0x0000000000f97919 */ /* 0x000e220000002100 */
[----:B------:R-:W-:Y:S01]  /*20f0*/  IMAD R61, R6, UR36, RZ ;  /* 0x00000024063d7c24 */ /* 0x000fe2000f8e02ff */
[----:B------:R-:W-:Y:S01]  /*2100*/  LOP3.LUT P0, RZ, R5, 0x20, RZ, 0xc0, !PT ;  /* 0x0000002005ff7812 */ /* 0x000fe2000780c0ff */
[----:B------:R-:W-:Y:S03]  /*2110*/  BSSY B1, `(.L_x_5043) ;  /* 0x00005d2000017945 */ /* 0x000fe60003800000 */
[----:B------:R-:W-:-:S04]  /*2120*/  SHF.R.S32.HI R72, RZ, 0x1f, R61 ;  /* 0x0000001fff487819 */ /* 0x000fc8000001143d */
[----:B------:R-:W-:Y:S02]  /*2130*/  LEA.HI R61, R72, R61, RZ, 0x3 ;  /* 0x0000003d483d7211 */ /* 0x000fe400078f18ff */
[----:B0-----:R-:W-:-:S04]  /*2140*/  LOP3.LUT R249, R249, 0x1f, RZ, 0xc0, !PT ;  /* 0x0000001ff9f97812 */ /* 0x001fc800078ec0ff */
[----:B------:R-:W-:-:S05]  /*2150*/  LEA.HI.SX32 R61, R61, R249, 0x1d ;  /* 0x000000f93d3d7211 */ /* 0x000fca00078feaff */
[----:B------:R-:W-:Y:S01]  /*2160*/  IMAD.MOV.U32 R131, RZ, RZ, R61 ;  /* 0x000000ffff837224 */ /* 0x000fe200078e003d */
        /* <DEDUP_REMOVED lines=27> */
.L_x_5046:
[----:B------:R-:W-:-:S07]  /*2320*/  IMAD.MOV.U32 R89, RZ, RZ, R60 ;  /* 0x000000ffff597224 */ /* 0x000fce00078e003c */
.L_x_5047:
[----:B------:R-:W-:Y:S05]  /*2330*/  BSYNC B2 ;  /* 0x0000000000027941 */ /* 0x000fea0003800000 */
.L_x_5045:
        /* <DEDUP_REMOVED lines=16> */
.L_x_5051:
[----:B------:R-:W-:Y:S05]  /*2440*/  BSYNC B3 ;  /* 0x0000000000037941 */ /* 0x000fea0003800000 */
.L_x_5050:
        /* <DEDUP_REMOVED lines=41> */
[----:B------:R-:W-:Y:S02]  /*26e0*/  LOP3.LUT R56, R137, UR34, R56, 0x96, !PT ;  /* 0x0000002289387c12 */ /* 0x000fe4000f8e9638 */
[----:B------:R-:W-:-:S07]  /*26f0*/  MOV R60, R136 ;  /* 0x00000088003c7202 */ /* 0x000fce0000000f00 */
.L_x_5049:
[----:B------:R-:W-:Y:S05]  /*2700*/  BSYNC B2 ;  /* 0x0000000000027941 */ /* 0x000fea0003800000 */
.L_x_5048:
[----:B------:R-:W0:Y:S01]  /*2710*/  LDC R131, c[0x0][0x294] ;  /* 0x0000a500ff837b82 */ /* 0x000e220000000800 */
[----:B------:R-:W-:Y:S01]  /*2720*/  ISETP.NE.U32.AND P2, PT, R132, RZ, PT ;  /* 0x000000ff8400720c */ /* 0x000fe20003f45070 */
[----:B------:R-:W-:Y:S01]  /*2730*/  IMAD.MOV.U32 R132, RZ, RZ, 0x2f800000 ;  /* 0x2f800000ff847424 */ /* 0x000fe200078e00ff */
[----:B------:R-:W-:Y:S02]  /*2740*/  I2FP.F32.U32 R58, R89 ;  /* 0x00000059003a7245 */ /* 0x000fe40000201000 */
[----:B------:R-:W-:Y:S02]  /*2750*/  ISETP.NE.AND.EX P2, PT, R133, RZ, PT, P2 ;  /* 0x000000ff8500720c */ /* 0x000fe40003f45320 */
[----:B------:R-:W-:Y:S01]  /*2760*/  LOP3.LUT R5, R5, 0xffffffef, RZ, 0xc0, !PT ;  /* 0xffffffef05057812 */ /* 0x000fe200078ec0ff */
[----:B------:R-:W1:Y:S01]  /*2770*/  LDC R133, c[0x0][0x298] ;  /* 0x0000a600ff857b82 */ /* 0x000e620000000800 */
[----:B------:R-:W-:-:S05]  /*2780*/  FFMA.FTZ R58, R58, R132, 1.1641532182693481445e-10 ;  /* 0x2f0000003a3a7423 */ /* 0x000fca0000010084 */
[----:B0-----:R-:W-:Y:S01]  /*2790*/  FSETP.GTU.FTZ.AND P3, PT, R58, R131, PT ;  /* 0x000000833a00720b */ /* 0x001fe20003f7c000 */
[----:B-----5:R-:W-:-:S05]  /*27a0*/  HADD2.F32 R58, -RZ, R72.H0_H0 ;  /* 0x20000048ff3a7230 */ /* 0x020fca0000004100 */
[----:B-1----:R-:W-:-:S07]  /*27b0*/  FMUL.FTZ R58, R58, R133 ;  /* 0x000000853a3a7220 */ /* 0x002fce0000410000 */
[----:B------:R-:W-:Y:S02]  /*27c0*/  @P3 LOP3.LUT R5, R5, 0x10, RZ, 0xfc, !PT ;  /* 0x0000001005053812 */ /* 0x000fe400078efcff */
[----:B------:R-:W-:Y:S01]  /*27d0*/  FSEL R63, R58, RZ, !P3 ;  /* 0x000000ff3a3f7208 */ /* 0x000fe20005800000 */
[----:B------:R-:W-:Y:S06]  /*27e0*/  @P2 BRA `(.L_x_5052) ;  /* 0x0000000000182947 */ /* 0x000fec0003800000 */
[----:B------:R-:W-:Y:S01]  /*27f0*/  MOV R89, R90 ;  /* 0x0000005a00597202 */ /* 0x000fe20000000f00 */
[----:B------:R-:W-:Y:S06]  /*2800*/  @!P0 BRA `(.L_x_5053) ;  /* 0x0000000400688947 */ /* 0x000fec0003800000 */
[----:B------:R-:W-:Y:S02]  /*2810*/  HADD2.F32 R58, -RZ, R68.H0_H0 ;  /* 0x20000044ff3a7230 */ /* 0x000fe40000004100 */
[----:B------:R-:W-:-:S03]  /*2820*/  IMAD.MOV.U32 R89, RZ, RZ, R90 ;  /* 0x000000ffff597224 */ /* 0x000fc600078e005a */
[----:B------:R-:W-:Y:S01]  /*2830*/  FADD.FTZ R63, R58, R63 ;  /* 0x0000003f3a3f7221 */ /* 0x000fe20000010000 */
[----:B------:R-:W-:Y:S06]  /*2840*/  BRA `(.L_x_5053) ;  /* 0x0000000400587947 */ /* 0x000fec0003800000 */
.L_x_5052:
        /* <DEDUP_REMOVED lines=12> */
.L_x_5055:
[----:B------:R-:W-:-:S07]  /*2910*/  MOV R58, R60 ;  /* 0x0000003c003a7202 */ /* 0x000fce0000000f00 */
.L_x_5056:
[----:B------:R-:W-:Y:S05]  /*2920*/  BSYNC B2 ;  /* 0x0000000000027941 */ /* 0x000fea0003800000 */
.L_x_5054:
        /* <DEDUP_REMOVED lines=16> */
.L_x_5060:
[----:B------:R-:W-:Y:S05]  /*2a30*/  BSYNC B3 ;  /* 0x0000000000037941 */ /* 0x000fea0003800000 */
.L_x_5059:
        /* <DEDUP_REMOVED lines=44> */
.L_x_5058:
[----:B------:R-:W-:Y:S05]  /*2d00*/  BSYNC B2 ;  /* 0x0000000000027941 */ /* 0x000fea0003800000 */
.L_x_5057:
[----:B------:R-:W-:-:S05]  /*2d10*/  I2FP.F32.U32 R58, R58 ;  /* 0x0000003a003a7245 */ /* 0x000fca0000201000 */
[----:B------:R-:W-:-:S05]  /*2d20*/  FFMA.FTZ R58, R58, R132, 1.1641532182693481445e-10 ;  /* 0x2f0000003a3a7423 */ /* 0x000fca0000010084 */
[----:B------:R-:W-:Y:S01]  /*2d30*/  FSETP.GTU.FTZ.AND P3, PT, R58, R131, PT ;  /* 0x000000833a00720b */ /* 0x000fe20003f7c000 */
[----:B------:R-:W-:-:S03]  /*2d40*/  HADD2.F32 R58, -RZ, R64.H0_H0 ;  /* 0x20000040ff3a7230 */ /* 0x000fc60000004100 */
[----:B------:R-:W-:Y:S02]  /*2d50*/  SEL R76, RZ, 0x1, P3 ;  /* 0x00000001ff4c7807 */ /* 0x000fe40001800000 */
[----:B------:R-:W-:-:S05]  /*2d60*/  FMUL.FTZ R58, R58, R133 ;  /* 0x000000853a3a7220 */ /* 0x000fca0000410000 */
[----:B------:R-:W-:-:S05]  /*2d70*/  FSEL R58, R58, RZ, !P3 ;  /* 0x000000ff3a3a7208 */ /* 0x000fca0005800000 */
[----:B------:R-:W-:Y:S01]  /*2d80*/  FADD.FTZ R63, R58, R63 ;  /* 0x0000003f3a3f7221 */ /* 0x000fe20000010000 */
[----:B------:R-:W-:-:S05]  /*2d90*/  @P0 HADD2.F32 R58, -RZ, R68.H0_H0 ;  /* 0x20000044ff3a0230 */ /* 0x000fca0000004100 */
[----:B------:R-:W-:-:S07]  /*2da0*/  @P0 FADD.FTZ R63, R58, R63 ;  /* 0x0000003f3a3f0221 */ /* 0x000fce0000010000 */
.L_x_5053:
        /* <DEDUP_REMOVED lines=12> */
.L_x_5062:
[----:B------:R-:W-:-:S07]  /*2e70*/  MOV R58, R60 ;  /* 0x0000003c003a7202 */ /* 0x000fce0000000f00 */
.L_x_5063:
[----:B------:R-:W-:Y:S05]  /*2e80*/  BSYNC B2 ;  /* 0x0000000000027941 */ /* 0x000fea0003800000 */
.L_x_5061:
        /* <DEDUP_REMOVED lines=16> */
.L_x_5067:
[----:B------:R-:W-:Y:S05]  /*2f90*/  BSYNC B3 ;  /* 0x0000000000037941 */ /* 0x000fea0003800000 */
.L_x_5066:
        /* <DEDUP_REMOVED lines=44> */
.L_x_5065:
[----:B------:R-:W-:Y:S05]  /*3260*/  BSYNC B2 ;  /* 0x0000000000027941 */ /* 0x000fea0003800000 */
.L_x_5064:
[----:B------:R-:W-:Y:S01]  /*3270*/  I2FP.F32.U32 R58, R58 ;  /* 0x0000003a003a7245 */ /* 0x000fe20000201000 */
[----:B------:R-:W-:Y:S01]  /*3280*/  HADD2.F32 R72, -RZ, R72.H1_H1 ;  /* 0x30000048ff487230 */ /* 0x000fe20000004100 */
        /* <DEDUP_REMOVED lines=9> */
[----:B------:R-:W-:Y:S01]  /*3320*/  HADD2.F32 R58, -RZ, R68.H1_H1 ;  /* 0x30000044ff3a7230 */ /* 0x000fe20000004100 */
[----:B------:R-:W-:-:S04]  /*3330*/  MOV R101, R90 ;  /* 0x0000005a00657202 */ /* 0x000fc80000000f00 */
[----:B------:R-:W-:Y:S01]  /*3340*/  FADD.FTZ R89, R58, R89 ;  /* 0x000000593a597221 */ /* 0x000fe20000010000 */
[----:B------:R-:W-:Y:S06]  /*3350*/  BRA `(.L_x_5069) ;  /* 0x0000000400587947 */ /* 0x000fec0003800000 */
.L_x_5068:
        /* <DEDUP_REMOVED lines=12> */
.L_x_5071:
[----:B------:R-:W-:-:S07]  /*3420*/  IMAD.MOV.U32 R58, RZ, RZ, R60 ;  /* 0x000000ffff3a7224 */ /* 0x000fce00078e003c */
.L_x_5072:
[----:B------:R-:W-:Y:S05]  /*3430*/  BSYNC B2 ;  /* 0x0000000000027941 */ /* 0x000fea0003800000 */
.L_x_5070:
        /* <DEDUP_REMOVED lines=16> */
.L_x_5076:
[----:B------:R-:W-:Y:S05]  /*3540*/  BSYNC B3 ;  /* 0x0000000000037941 */ /* 0x000fea0003800000 */
.L_x_5075:
        /* <DEDUP_REMOVED lines=44> */
.L_x_5074:
[----:B------:R-:W-:Y:S05]  /*3810*/  BSYNC B2 ;  /* 0x0000000000027941 */ /* 0x000fea0003800000 */
.L_x_5073:
[----:B------:R-:W-:-:S05]  /*3820*/  I2FP.F32.U32 R58, R58 ;  /* 0x0000003a003a7245 */ /* 0x000fca0000201000 */
[----:B------:R-:W-:-:S05]  /*3830*/  FFMA.FTZ R58, R58, R132, 1.1641532182693481445e-10 ;  /* 0x2f0000003a3a7423 */ /* 0x000fca0000010084 */
[----:B------:R-:W-:Y:S01]  /*3840*/  FSETP.GTU.FTZ.AND P3, PT, R58, R131, PT ;  /* 0x000000833a00720b */ /* 0x000fe20003f7c000 */
[----:B------:R-:W-:-:S03]  /*3850*/  HADD2.F32 R58, -RZ, R64.H1_H1 ;  /* 0x30000040ff3a7230 */ /* 0x000fc60000004100 */
[----:B------:R-:W-:Y:S02]  /*3860*/  SEL R77, RZ, 0x1, P3 ;  /* 0x00000001ff4d7807 */ /* 0x000fe40001800000 */
[----:B------:R-:W-:-:S05]  /*3870*/  FMUL.FTZ R58, R58, R133 ;  /* 0x000000853a3a7220 */ /* 0x000fca0000410000 */
[----:B------:R-:W-:-:S05]  /*3880*/  FSEL R58, R58, RZ, !P3 ;  /* 0x000000ff3a3a7208 */ /* 0x000fca0005800000 */
[----:B------:R-:W-:Y:S01]  /*3890*/  FADD.FTZ R89, R58, R89 ;  /* 0x000000593a597221 */ /* 0x000fe20000010000 */
[----:B------:R-:W-:-:S05]  /*38a0*/  @P0 HADD2.F32 R58, -RZ, R68.H1_H1 ;  /* 0x30000044ff3a0230 */ /* 0x000fca0000004100 */
[----:B------:R-:W-:-:S07]  /*38b0*/  @P0 FADD.FTZ R89, R58, R89 ;  /* 0x000000593a590221 */ /* 0x000fce0000010000 */
.L_x_5069:
        /* <DEDUP_REMOVED lines=12> */
.L_x_5078:
[----:B------:R-:W-:-:S07]  /*3980*/  IMAD.MOV.U32 R58, RZ, RZ, R60 ;  /* 0x000000ffff3a7224 */ /* 0x000fce00078e003c */
.L_x_5079:
[----:B------:R-:W-:Y:S05]  /*3990*/  BSYNC B2 ;  /* 0x0000000000027941 */ /* 0x000fea0003800000 */
.L_x_5077:
        /* <DEDUP_REMOVED lines=16> */
.L_x_5083:
[----:B------:R-:W-:Y:S05]  /*3aa0*/  BSYNC B3 ;  /* 0x0000000000037941 */ /* 0x000fea0003800000 */
.L_x_5082:
        /* <DEDUP_REMOVED lines=44> */
.L_x_5081:
[----:B------:R-:W-:Y:S05]  /*3d70*/  BSYNC B2 ;  /* 0x0000000000027941 */ /* 0x000fea0003800000 */
.L_x_5080:
[----:B------:R-:W-:Y:S02]  /*3d80*/  I2FP.F32.U32 R58, R58 ;  /* 0x0000003a003a7245 */ /* 0x000fe40000201000 */
[----:B------:R-:W-:-:S03]  /*3d90*/  LOP3.LUT R5, R5, 0xfffffffb, RZ, 0xc0, !PT ;  /* 0xfffffffb05057812 */ /* 0x000fc600078ec0ff */
[----:B------:R-:W-:-:S05]  /*3da0*/  FFMA.FTZ R58, R58, R132, 1.1641532182693481445e-10 ;  /* 0x2f0000003a3a7423 */ /* 0x000fca0000010084 */
[----:B------:R-:W-:Y:S01]  /*3db0*/  FSETP.GTU.FTZ.AND P3, PT, R58, R131, PT ;  /* 0x000000833a00720b */ /* 0x000fe20003f7c000 */
[----:B------:R-:W-:-:S05]  /*3dc0*/  HADD2.F32 R58, -RZ, R73.H0_H0 ;  /* 0x20000049ff3a7230 */ /* 0x000fca0000004100 */
[----:B------:R-:W-:-:S05]  /*3dd0*/  FMUL.FTZ R58, R58, R133 ;  /* 0x000000853a3a7220 */ /* 0x000fca0000410000 */
[----:B------:R-:W-:Y:S02]  /*3de0*/  FSEL R90, R58, RZ, !P3 ;  /* 0x000000ff3a5a7208 */ /* 0x000fe40005800000 */
[----:B------:R-:W-:Y:S01]  /*3df0*/  @P3 LOP3.LUT R5, R5, 0x4, RZ, 0xfc, !PT ;  /* 0x0000000405053812 */ /* 0x000fe200078efcff */
[----:B------:R-:W-:Y:S06]  /*3e00*/  @P2 BRA `(.L_x_5084) ;  /* 0x0000000000182947 */ /* 0x000fec0003800000 */
[----:B------:R-:W-:Y:S01]  /*3e10*/  IMAD.MOV.U32 R101, RZ, RZ, R72 ;  /* 0x000000ffff657224 */ /* 0x000fe200078e0048 */
[----:B------:R-:W-:Y:S06]  /*3e20*/  @!P0 BRA `(.L_x_5085) ;  /* 0x0000000400688947 */ /* 0x000fec0003800000 */
[----:B------:R-:W-:Y:S02]  /*3e30*/  HADD2.F32 R58, -RZ, R69.H0_H0 ;  /* 0x20000045ff3a7230 */ /* 0x000fe40000004100 */
[----:B------:R-:W-:-:S03]  /*3e40*/  IMAD.MOV.U32 R101, RZ, RZ, R72 ;  /* 0x000000ffff657224 */ /* 0x000fc600078e0048 */
[----:B------:R-:W-:Y:S01]  /*3e50*/  FADD.FTZ R90, R58, R90 ;  /* 0x0000005a3a5a7221 */ /* 0x000fe20000010000 */
[----:B------:R-:W-:Y:S06]  /*3e60*/  BRA `(.L_x_5085) ;  /* 0x0000000400587947 */ /* 0x000fec0003800000 */
.L_x_5084:
        /* <DEDUP_REMOVED lines=12> */
.L_x_5087:
[----:B------:R-:W-:-:S07]  /*3f30*/  IMAD.MOV.U32 R58, RZ, RZ, R60 ;  /* 0x000000ffff3a7224 */ /* 0x000fce00078e003c */
.L_x_5088:
[----:B------:R-:W-:Y:S05]  /*3f40*/  BSYNC B2 ;  /* 0x0000000000027941 */ /* 0x000fea0003800000 */
.L_x_5086:
        /* <DEDUP_REMOVED lines=16> */
.L_x_5092:
[----:B------:R-:W-:Y:S05]  /*4050*/  BSYNC B3 ;  /* 0x0000000000037941 */ /* 0x000fea0003800000 */
.L_x_5091:
        /* <DEDUP_REMOVED lines=44> */
.L_x_5090:
[----:B------:R-:W-:Y:S05]  /*4320*/  BSYNC B2 ;  /* 0x0000000000027941 */ /* 0x000fea0003800000 */
.L_x_5089:
        /* <DEDUP_REMOVED lines=10> */
.L_x_5085:
        /* <DEDUP_REMOVED lines=12> */
.L_x_5094:
[----:B------:R-:W-:-:S07]  /*4490*/  IMAD.MOV.U32 R58, RZ, RZ, R60 ;  /* 0x000000ffff3a7224 */ /* 0x000fce00078e003c */
.L_x_5095:
[----:B------:R-:W-:Y:S05]  /*44a0*/  BSYNC B2 ;  /* 0x0000000000027941 */ /* 0x000fea0003800000 */
.L_x_5093:
        /* <DEDUP_REMOVED lines=16> */
.L_x_5099:
[----:B------:R-:W-:Y:S05]  /*45b0*/  BSYNC B3 ;  /* 0x0000000000037941 */ /* 0x000fea0003800000 */
.L_x_5098:
        /* <DEDUP_REMOVED lines=44> */
.L_x_5097:
[----:B------:R-:W-:Y:S05]  /*4880*/  BSYNC B2 ;  /* 0x0000000000027941 */ /* 0x000fea0003800000 */
.L_x_5096:
        /* <DEDUP_REMOVED lines=11> */
[----:B------:R-:W-:Y:S02]  /*4940*/  HADD2.F32 R58, -RZ, R69.H1_H1 ;  /* 0x30000045ff3a7230 */ /* 0x000fe40000004100 */
[----:B------:R-:W-:-:S03]  /*4950*/  IMAD.MOV.U32 R73, RZ, RZ, R72 ;  /* 0x000000ffff497224 */ /* 0x000fc600078e0048 */
[----:B------:R-:W-:Y:S01]  /*4960*/  FADD.FTZ R101, R58, R101 ;  /* 0x000000653a657221 */ /* 0x000fe20000010000 */
[----:B------:R-:W-:Y:S06]  /*4970*/  BRA `(.L_x_5101) ;  /* 0x0000000400587947 */ /* 0x000fec0003800000 */
.L_x_5100:
        /* <DEDUP_REMOVED lines=12> */
.L_x_5103:
[----:B------:R-:W-:-:S07]  /*4a40*/  MOV R58, R60 ;  /* 0x0000003c003a7202 */ /* 0x000fce0000000f00 */
.L_x_5104:
[----:B------:R-:W-:Y:S05]  /*4a50*/  BSYNC B2 ;  /* 0x0000000000027941 */ /* 0x000fea0003800000 */
.L_x_5102:
        /* <DEDUP_REMOVED lines=16> */
.L_x_5108:
[----:B------:R-:W-:Y:S05]  /*4b60*/  BSYNC B3 ;  /* 0x0000000000037941 */ /* 0x000fea0003800000 */
.L_x_5107:
        /* <DEDUP_REMOVED lines=44> */
.L_x_5106:
[----:B------:R-:W-:Y:S05]  /*4e30*/  BSYNC B2 ;  /* 0x0000000000027941 */ /* 0x000fea0003800000 */
.L_x_5105:
        /* <DEDUP_REMOVED lines=10> */
.L_x_5101:
        /* <DEDUP_REMOVED lines=12> */
.L_x_5110:
[----:B------:R-:W-:-:S07]  /*4fa0*/  MOV R58, R60 ;  /* 0x0000003c003a7202 */ /* 0x000fce0000000f00 */
.L_x_5111:
[----:B------:R-:W-:Y:S05]  /*4fb0*/  BSYNC B2 ;  /* 0x0000000000027941 */ /* 0x000fea0003800000 */
.L_x_5109:
        /* <DEDUP_REMOVED lines=16> */
.L_x_5115:
[----:B------:R-:W-:Y:S05]  /*50c0*/  BSYNC B3 ;  /* 0x0000000000037941 */ /* 0x000fea0003800000 */
.L_x_5114:
        /* <DEDUP_REMOVED lines=44> */
.L_x_5113:
[----:B------:R-:W-:Y:S05]  /*5390*/  BSYNC B2 ;  /* 0x0000000000027941 */ /* 0x000fea0003800000 */
.L_x_5112:
        /* <DEDUP_REMOVED lines=11> */
[----:B------:R-:W-:Y:S01]  /*5450*/  HADD2.F32 R58, -RZ, R70.H0_H0 ;  /* 0x20000046ff3a7230 */ /* 0x000fe20000004100 */
[----:B------:R-:W-:-:S04]  /*5460*/  MOV R73, R72 ;  /* 0x0000004800497202 */ /* 0x000fc80000000f00 */
[----:B------:R-:W-:Y:S01]  /*5470*/  FADD.FTZ R102, R58, R102 ;  /* 0x000000663a667221 */ /* 0x000fe20000010000 */
[----:B------:R-:W-:Y:S06]  /*5480*/  BRA `(.L_x_5117) ;  /* 0x0000000400587947 */ /* 0x000fec0003800000 */
.L_x_5116:
        /* <DEDUP_REMOVED lines=12> */
.L_x_5119:
[----:B------:R-:W-:-:S07]  /*5550*/  IMAD.MOV.U32 R58, RZ, RZ, R60 ;  /* 0x000000ffff3a7224 */ /* 0x000fce00078e003c */
.L_x_5120:
[----:B------:R-:W-:Y:S05]  /*5560*/  BSYNC B2 ;  /* 0x0000000000027941 */ /* 0x000fea0003800000 */
.L_x_5118:
        /* <DEDUP_REMOVED lines=16> */
.L_x_5124:
[----:B------:R-:W-:Y:S05]  /*5670*/  BSYNC B3 ;  /* 0x0000000000037941 */ /* 0x000fea0003800000 */
.L_x_5123:
        /* <DEDUP_REMOVED lines=44> */
.L_x_5122:
[----:B------:R-:W-:Y:S05]  /*5940*/  BSYNC B2 ;  /* 0x0000000000027941 */ /* 0x000fea0003800000 */
.L_x_5121:
        /* <DEDUP_REMOVED lines=10> */
.L_x_5117:
        /* <DEDUP_REMOVED lines=12> */
.L_x_5126:
[----:B------:R-:W-:-:S07]  /*5ab0*/  IMAD.MOV.U32 R58, RZ, RZ, R60 ;  /* 0x000000ffff3a7224 */ /* 0x000fce00078e003c */
.L_x_5127:
[----:B------:R-:W-:Y:S05]  /*5ac0*/  BSYNC B2 ;  /* 0x0000000000027941 */ /* 0x000fea0003800000 */
.L_x_5125:
        /* <DEDUP_REMOVED lines=16> */
.L_x_5131:
[----:B------:R-:W-:Y:S05]  /*5bd0*/  BSYNC B3 ;  /* 0x0000000000037941 */ /* 0x000fea0003800000 */
.L_x_5130:
        /* <DEDUP_REMOVED lines=44> */
.L_x_5129:
[----:B------:R-:W-:Y:S05]  /*5ea0*/  BSYNC B2 ;  /* 0x0000000000027941 */ /* 0x000fea0003800000 */
.L_x_5128:
[----:B------:R-:W-:Y:S01]  /*5eb0*/  I2FP.F32.U32 R58, R58 ;  /* 0x0000003a003a7245 */ /* 0x000fe20000201000 */
[----:B------:R-:W-:-:S04]  /*5ec0*/  HADD2.F32 R74, -RZ, R74.H1_H1 ;  /* 0x3000004aff4a7230 */ /* 0x000fc80000004100 */
[----:B------:R-:W-:Y:S01]  /*5ed0*/  FFMA.FTZ R58, R58, R132, 1.1641532182693481445e-10 ;  /* 0x2f0000003a3a7423 */ /* 0x000fe20000010084 */
[----:B------:R-:W-:-:S04]  /*5ee0*/  FMUL.FTZ R74, R74, R133 ;  /* 0x000000854a4a7220 */ /* 0x000fc80000410000 */
[----:B------:R-:W-:-:S04]  /*5ef0*/  FSETP.GTU.FTZ.AND P3, PT, R58, R131, PT ;  /* 0x000000833a00720b */ /* 0x000fc80003f7c000 */
[----:B------:R-:W-:Y:S01]  /*5f00*/  FSEL R113, R74, RZ, !P3 ;  /* 0x000000ff4a717208 */ /* 0x000fe20005800000 */
[----:B------:R-:W-:Y:S08]  /*5f10*/  @P2 BRA `(.L_x_5132) ;  /* 0x0000000000182947 */ /* 0x000ff00003800000 */
[----:B------:R-:W-:Y:S01]  /*5f20*/  IMAD.MOV.U32 R73, RZ, RZ, R72 ;  /* 0x000000ffff497224 */ /* 0x000fe200078e0048 */
[----:B------:R-:W-:Y:S06]  /*5f30*/  @!P0 BRA `(.L_x_5133) ;  /* 0x0000000400688947 */ /* 0x000fec0003800000 */
[----:B------:R-:W-:Y:S02]  /*5f40*/  HADD2.F32 R58, -RZ, R70.H1_H1 ;  /* 0x30000046ff3a7230 */ /* 0x000fe40000004100 */
[----:B------:R-:W-:-:S03]  /*5f50*/  IMAD.MOV.U32 R73, RZ, RZ, R72 ;  /* 0x000000ffff497224 */ /* 0x000fc600078e0048 */
[----:B------:R-:W-:Y:S01]  /*5f60*/  FADD.FTZ R113, R58, R113 ;  /* 0x000000713a717221 */ /* 0x000fe20000010000 */
[----:B------:R-:W-:Y:S06]  /*5f70*/  BRA `(.L_x_5133) ;  /* 0x0000000400587947 */ /* 0x000fec0003800000 */
.L_x_5132:
        /* <DEDUP_REMOVED lines=12> */
.L_x_5135:
[----:B------:R-:W-:-:S07]  /*6040*/  IMAD.MOV.U32 R58, RZ, RZ, R60 ;  /* 0x000000ffff3a7224 */ /* 0x000fce00078e003c */
.L_x_5136:
[----:B------:R-:W-:Y:S05]  /*6050*/  BSYNC B2 ;  /* 0x0000000000027941 */ /* 0x000fea0003800000 */
.L_x_5134:
        /* <DEDUP_REMOVED lines=16> */
.L_x_5140:
[----:B------:R-:W-:Y:S05]  /*6160*/  BSYNC B3 ;  /* 0x0000000000037941 */ /* 0x000fea0003800000 */
.L_x_5139:
        /* <DEDUP_REMOVED lines=44> */
.L_x_5138:
[----:B------:R-:W-:Y:S05]  /*6430*/  BSYNC B2 ;  /* 0x0000000000027941 */ /* 0x000fea0003800000 */
.L_x_5137:
        /* <DEDUP_REMOVED lines=10> */
.L_x_5133:
        /* <DEDUP_REMOVED lines=12> */
.L_x_5142:
[----:B------:R-:W-:-:S07]  /*65a0*/  IMAD.MOV.U32 R58, RZ, RZ, R60 ;  /* 0x000000ffff3a7224 */ /* 0x000fce00078e003c */
.L_x_5143:
[----:B------:R-:W-:Y:S05]  /*65b0*/  BSYNC B2 ;  /* 0x0000000000027941 */ /* 0x000fea0003800000 */
.L_x_5141:
        /* <DEDUP_REMOVED lines=16> */
.L_x_5147:
[----:B------:R-:W-:Y:S05]  /*66c0*/  BSYNC B3 ;  /* 0x0000000000037941 */ /* 0x000fea0003800000 */
.L_x_5146:
        /* <DEDUP_REMOVED lines=44> */
.L_x_5145:
[----:B------:R-:W-:Y:S05]  /*6990*/  BSYNC B2 ;  /* 0x0000000000027941 */ /* 0x000fea0003800000 */
.L_x_5144:
[----:B------:R-:W-:-:S05]  /*69a0*/  I2FP.F32.U32 R58, R58 ;  /* 0x0000003a003a7245 */ /* 0x000fca0000201000 */
[----:B------:R-:W-:-:S05]  /*69b0*/  FFMA.FTZ R58, R58, R132, 1.1641532182693481445e-10 ;  /* 0x2f0000003a3a7423 */ /* 0x000fca0000010084 */
[----:B------:R-:W-:Y:S01]  /*69c0*/  FSETP.GTU.FTZ.AND P4, PT, R58, R131, PT ;  /* 0x000000833a00720b */ /* 0x000fe20003f9c000 */
[----:B------:R-:W-:-:S05]  /*69d0*/  HADD2.F32 R58, -RZ, R75.H0_H0 ;  /* 0x2000004bff3a7230 */ /* 0x000fca0000004100 */
[----:B------:R-:W-:-:S05]  /*69e0*/  FMUL.FTZ R58, R58, R133 ;  /* 0x000000853a3a7220 */ /* 0x000fca0000410000 */
        /* <DEDUP_REMOVED lines=8> */
.L_x_5148:
        /* <DEDUP_REMOVED lines=12> */
.L_x_5151:
[----:B------:R-:W-:-:S07]  /*6b30*/  MOV R58, R60 ;  /* 0x0000003c003a7202 */ /* 0x000fce0000000f00 */
.L_x_5152:
[----:B------:R-:W-:Y:S05]  /*6b40*/  BSYNC B2 ;  /* 0x0000000000027941 */ /* 0x000fea0003800000 */
.L_x_5150:
        /* <DEDUP_REMOVED lines=16> */
.L_x_5156:
[----:B------:R-:W-:Y:S05]  /*6c50*/  BSYNC B3 ;  /* 0x0000000000037941 */ /* 0x000fea0003800000 */
.L_x_5155:
        /* <DEDUP_REMOVED lines=44> */
.L_x_5154:
[----:B------:R-:W-:Y:S05]  /*6f20*/  BSYNC B2 ;  /* 0x0000000000027941 */ /* 0x000fea0003800000 */
.L_x_5153:
        /* <DEDUP_REMOVED lines=10> */
.L_x_5149:
        /* <DEDUP_REMOVED lines=12> */
.L_x_5158:
[----:B------:R-:W-:-:S07]  /*7090*/  MOV R58, R60 ;  /* 0x0000003c003a7202 */ /* 0x000fce0000000f00 */
.L_x_5159:
[----:B------:R-:W-:Y:S05]  /*70a0*/  BSYNC B2 ;  /* 0x0000000000027941 */ /* 0x000fea0003800000 */
.L_x_5157:
        /* <DEDUP_REMOVED lines=16> */
.L_x_5163:
[----:B------:R-:W-:Y:S05]  /*71b0*/  BSYNC B3 ;  /* 0x0000000000037941 */ /* 0x000fea0003800000 */
.L_x_5162:
        /* <DEDUP_REMOVED lines=44> */
.L_x_5161:
[----:B------:R-:W-:Y:S05]  /*7480*/  BSYNC B2 ;  /* 0x0000000000027941 */ /* 0x000fea0003800000 */
.L_x_5160:
        /* <DEDUP_REMOVED lines=9> */
[----:B------:R-:W-:-:S05]  /*7520*/  HADD2.F32 R58, -RZ, R71.H1_H1 ;  /* 0x30000047ff3a7230 */ /* 0x000fca0000004100 */
[----:B------:R-:W-:Y:S01]  /*7530*/  FADD.FTZ R125, R58, R125 ;  /* 0x0000007d3a7d7221 */ /* 0x000fe20000010000 */
[----:B------:R-:W-:Y:S01]  /*7540*/  MOV R58, R72 ;  /* 0x00000048003a7202 */ /* 0x000fe20000000f00 */
[----:B------:R-:W-:Y:S06]  /*7550*/  BRA `(.L_x_5165) ;  /* 0x0000000400587947 */ /* 0x000fec0003800000 */
.L_x_5164:
        /* <DEDUP_REMOVED lines=12> */
.L_x_5167:
[----:B------:R-:W-:-:S07]  /*7620*/  IMAD.MOV.U32 R83, RZ, RZ, R60 ;  /* 0x000000ffff537224 */ /* 0x000fce00078e003c */
.L_x_5168:
[----:B------:R-:W-:Y:S05]  /*7630*/  BSYNC B2 ;  /* 0x0000000000027941 */ /* 0x000fea0003800000 */
.L_x_5166:
        /* <DEDUP_REMOVED lines=16> */
.L_x_5172:
[----:B------:R-:W-:Y:S05]  /*7740*/  BSYNC B3 ;  /* 0x0000000000037941 */ /* 0x000fea0003800000 */
.L_x_5171:
        /* <DEDUP_REMOVED lines=44> */
.L_x_5170:
[----:B------:R-:W-:Y:S05]  /*7a10*/  BSYNC B2 ;  /* 0x0000000000027941 */ /* 0x000fea0003800000 */
.L_x_5169:
        /* <DEDUP_REMOVED lines=10> */
.L_x_5165:
[C---:B------:R-:W-:Y:S01]  /*7ac0*/  LEA R132, P0, R61.reuse, UR28, 0x4 ;  /* 0x0000001c3d847c11 */ /* 0x040fe2000f8020ff */
[----:B------:R-:W-:Y:S01]  /*7ad0*/  IMAD.SHL.U32 R136, R61, 0x8, RZ ;  /* 0x000000083d887824 */ /* 0x000fe200078e00ff */
[----:B------:R-:W-:Y:S02]  /*7ae0*/  F2FP.F16.F32.PACK_AB R75, R125, R114 ;  /* 0x000000727d4b723e */ /* 0x000fe400000000ff */
[----:B------:R-:W-:Y:S02]  /*7af0*/  LEA.HI.X R133, R61, UR29, RZ, 0x4, P0 ;  /* 0x0000001d3d857c11 */ /* 0x000fe400080f24ff */
[----:B------:R-:W-:Y:S02]  /*7b00*/  F2FP.F16.F32.PACK_AB R74, R113, R102 ;  /* 0x00000066714a723e */ /* 0x000fe400000000ff */
[----:B------:R-:W-:Y:S02]  /*7b10*/  F2FP.F16.F32.PACK_AB R73, R101, R90 ;  /* 0x0000005a6549723e */ /* 0x000fe400000000ff */
[----:B------:R-:W-:-:S02]  /*7b20*/  F2FP.F16.F32.PACK_AB R72, R89, R63 ;  /* 0x0000003f5948723e */ /* 0x000fc400000000ff */
        /* <DEDUP_REMOVED lines=47> */
.L_x_5173:
[----:B------:R-:W-:-:S07]  /*7e20*/  IADD3 R131, R61, 0x20, RZ ;  /* 0x000000203d837810 */ /* 0x000fce0007ffe0ff */
.L_x_5044:
[----:B------:R-:W-:Y:S05]  /*7e30*/  BSYNC B1 ;  /* 0x0000000000017941 */ /* 0x000fea0003800000 */
.L_x_5043:
        /* <DEDUP_REMOVED lines=29> */
.L_x_5177:
[----:B------:R-:W-:-:S07]  /*8010*/  IMAD.MOV.U32 R84, RZ, RZ, R60 ;  /* 0x000000ffff547224 */ /* 0x000fce00078e003c */
.L_x_5178:
[----:B------:R-:W-:Y:S05]  /*8020*/  BSYNC B2 ;  /* 0x0000000000027941 */ /* 0x000fea0003800000 */
.L_x_5176:
        /* <DEDUP_REMOVED lines=16> */
.L_x_5182:
[----:B------:R-:W-:Y:S05]  /*8130*/  BSYNC B3 ;  /* 0x0000000000037941 */ /* 0x000fea0003800000 */
.L_x_5181:
        /* <DEDUP_REMOVED lines=44> */
.L_x_5180:
[----:B------:R-:W-:Y:S05]  /*8400*/  BSYNC B2 ;  /* 0x0000000000027941 */ /* 0x000fea0003800000 */
.L_x_5179:
[----:B------:R-:W-:Y:S01]  /*8410*/  ISETP.NE.U32.AND P2, PT, R132, RZ, PT ;  /* 0x000000ff8400720c */ /* 0x000fe20003f45070 */
[----:B------:R-:W0:Y:S01]  /*8420*/  LDC R138, c[0x0][0x298] ;  /* 0x0000a600ff8a7b82 */ /* 0x000e220000000800 */
[----:B------:R-:W-:Y:S02]  /*8430*/  I2FP.F32.U32 R58, R84 ;  /* 0x00000054003a7245 */ /* 0x000fe40000201000 */
[----:B------:R-:W-:Y:S01]  /*8440*/  ISETP.NE.AND.EX P2, PT, R133, RZ, PT, P2 ;  /* 0x000000ff8500720c */ /* 0x000fe20003f45320 */
[----:B------:R-:W-:Y:S01]  /*8450*/  IMAD.MOV.U32 R133, RZ, RZ, 0x2f800000 ;  /* 0x2f800000ff857424 */ /* 0x000fe200078e00ff */
[----:B------:R-:W-:-:S03]  /*8460*/  LOP3.LUT R5, R5, 0xffffffef, RZ, 0xc0, !PT ;  /* 0xffffffef05057812 */ /* 0x000fc600078ec0ff */
[----:B------:R-:W1:Y:S01]  /*8470*/  LDC R132, c[0x0][0x294] ;  /* 0x0000a500ff847b82 */ /* 0x000e620000000800 */
[----:B------:R-:W-:-:S05]  /*8480*/  FFMA.FTZ R58, R58, R133, 1.1641532182693481445e-10 ;  /* 0x2f0000003a3a7423 */ /* 0x000fca0000010085 */
[----:B-1----:R-:W-:Y:S01]  /*8490*/  FSETP.GTU.FTZ.AND P3, PT, R58, R132, PT ;  /* 0x000000843a00720b */ /* 0x002fe20003f7c000 */
[----:B-----5:R-:W-:-:S05]  /*84a0*/  HADD2.F32 R58, -RZ, R72.H0_H0 ;  /* 0x20000048ff3a7230 */ /* 0x020fca0000004100 */
[----:B0-----:R-:W-:-:S05]  /*84b0*/  FMUL.FTZ R58, R58, R138 ;  /* 0x0000008a3a3a7220 */ /* 0x001fca0000410000 */
        /* <DEDUP_REMOVED lines=9> */
.L_x_5183:
        /* <DEDUP_REMOVED lines=12> */
.L_x_5186:
[----:B------:R-:W-:-:S07]  /*8610*/  IMAD.MOV.U32 R58, RZ, RZ, R60 ;  /* 0x000000ffff3a7224 */ /* 0x000fce00078e003c */
.L_x_5187:
[----:B------:R-:W-:Y:S05]  /*8620*/  BSYNC B2 ;  /* 0x0000000000027941 */ /* 0x000fea0003800000 */
.L_x_5185:
        /* <DEDUP_REMOVED lines=16> */
.L_x_5191:
[----:B------:R-:W-:Y:S05]  /*8730*/  BSYNC B3 ;  /* 0x0000000000037941 */ /* 0x000fea0003800000 */
.L_x_5190:
        /* <DEDUP_REMOVED lines=44> */
.L_x_5189:
[----:B------:R-:W-:Y:S05]  /*8a00*/  BSYNC B2 ;  /* 0x0000000000027941 */ /* 0x000fea0003800000 */
.L_x_5188:
        /* <DEDUP_REMOVED lines=10> */
.L_x_5184:
        /* <DEDUP_REMOVED lines=12> */
.L_x_5193:
[----:B------:R-:W-:-:S07]  /*8b70*/  IMAD.MOV.U32 R58, RZ, RZ, R60 ;  /* 0x000000ffff3a7224 */ /* 0x000fce00078e003c */
.L_x_5194:
[----:B------:R-:W-:Y:S05]  /*8b80*/  BSYNC B2 ;  /* 0x0000000000027941 */ /* 0x000fea0003800000 */
.L_x_5192:
        /* <DEDUP_REMOVED lines=16> */
.L_x_5198:
[----:B------:R-:W-:Y:S05]  /*8c90*/  BSYNC B3 ;  /* 0x0000000000037941 */ /* 0x000fea0003800000 */
.L_x_5197:
        /* <DEDUP_REMOVED lines=44> */
.L_x_5196:
[----:B------:R-:W-:Y:S05]  /*8f60*/  BSYNC B2 ;  /* 0x0000000000027941 */ /* 0x000fea0003800000 */
.L_x_5195:
        /* <DEDUP_REMOVED lines=11> */
[----:B------:R-:W-:Y:S02]  /*9020*/  HADD2.F32 R58, -RZ, R68.H1_H1 ;  /* 0x30000044ff3a7230 */ /* 0x000fe40000004100 */
[----:B------:R-:W-:-:S03]  /*9030*/  IMAD.MOV.U32 R103, RZ, RZ, R92 ;  /* 0x000000ffff677224 */ /* 0x000fc600078e005c */
[----:B------:R-:W-:Y:S01]  /*9040*/  FADD.FTZ R91, R58, R91 ;  /* 0x0000005b3a5b7221 */ /* 0x000fe20000010000 */
[----:B------:R-:W-:Y:S06]  /*9050*/  BRA `(.L_x_5200) ;  /* 0x0000000400587947 */ /* 0x000fec0003800000 */
.L_x_5199:
        /* <DEDUP_REMOVED lines=12> */
.L_x_5202:
[----:B------:R-:W-:-:S07]  /*9120*/  IMAD.MOV.U32 R58, RZ, RZ, R60 ;  /* 0x000000ffff3a7224 */ /* 0x000fce00078e003c */
.L_x_5203:
[----:B------:R-:W-:Y:S05]  /*9130*/  BSYNC B2 ;  /* 0x0000000000027941 */ /* 0x000fea0003800000 */
.L_x_5201:
        /* <DEDUP_REMOVED lines=16> */
.L_x_5207:
[----:B------:R-:W-:Y:S05]  /*9240*/  BSYNC B3 ;  /* 0x0000000000037941 */ /* 0x000fea0003800000 */
.L_x_5206:
        /* <DEDUP_REMOVED lines=44> */
.L_x_5205:
[----:B------:R-:W-:Y:S05]  /*9510*/  BSYNC B2 ;  /* 0x0000000000027941 */ /* 0x000fea0003800000 */
.L_x_5204:
        /* <DEDUP_REMOVED lines=10> */
.L_x_5200:
        /* <DEDUP_REMOVED lines=12> */
.L_x_5209:
[----:B------:R-:W-:-:S07]  /*9680*/  IMAD.MOV.U32 R58, RZ, RZ, R60 ;  /* 0x000000ffff3a7224 */ /* 0x000fce00078e003c */
.L_x_5210:
[----:B------:R-:W-:Y:S05]  /*9690*/  BSYNC B2 ;  /* 0x0000000000027941 */ /* 0x000fea0003800000 */
.L_x_5208:
        /* <DEDUP_REMOVED lines=16> */
.L_x_5214:
[----:B------:R-:W-:Y:S05]  /*97a0*/  BSYNC B3 ;  /* 0x0000000000037941 */ /* 0x000fea0003800000 */
.L_x_5213:
        /* <DEDUP_REMOVED lines=44> */
.L_x_5212:
[----:B------:R-:W-:Y:S05]  /*9a70*/  BSYNC B2 ;  /* 0x0000000000027941 */ /* 0x000fea0003800000 */
.L_x_5211:
        /* <DEDUP_REMOVED lines=9> */
[----:B------:R-:W-:Y:S01]  /*9b10*/  MOV R103, R72 ;  /* 0x0000004800677202 */ /* 0x000fe20000000f00 */
[----:B------:R-:W-:Y:S06]  /*9b20*/  @!P0 BRA `(.L_x_5216) ;  /* 0x0000000400688947 */ /* 0x000fec0003800000 */
[----:B------:R-:W-:Y:S02]  /*9b30*/  HADD2.F32 R58, -RZ, R69.H0_H0 ;  /* 0x20000045ff3a7230 */ /* 0x000fe40000004100 */
[----:B------:R-:W-:-:S03]  /*9b40*/  IMAD.MOV.U32 R103, RZ, RZ, R72 ;  /* 0x000000ffff677224 */ /* 0x000fc600078e0048 */
[----:B------:R-:W-:Y:S01]  /*9b50*/  FADD.FTZ R92, R58, R92 ;  /* 0x0000005c3a5c7221 */ /* 0x000fe20000010000 */
[----:B------:R-:W-:Y:S06]  /*9b60*/  BRA `(.L_x_5216) ;  /* 0x0000000400587947 */ /* 0x000fec0003800000 */
.L_x_5215:
        /* <DEDUP_REMOVED lines=12> */
.L_x_5218:
[----:B------:R-:W-:-:S07]  /*9c30*/  MOV R58, R60 ;  /* 0x0000003c003a7202 */ /* 0x000fce0000000f00 */
.L_x_5219:
[----:B------:R-:W-:Y:S05]  /*9c40*/  BSYNC B2 ;  /* 0x0000000000027941 */ /* 0x000fea0003800000 */
.L_x_5217:
        /* <DEDUP_REMOVED lines=16> */
.L_x_5223:
[----:B------:R-:W-:Y:S05]  /*9d50*/  BSYNC B3 ;  /* 0x0000000000037941 */ /* 0x000fea0003800000 */
.L_x_5222:
        /* <DEDUP_REMOVED lines=44> */
.L_x_5221:
[----:B------:R-:W-:Y:S05]  /*a020*/  BSYNC B2 ;  /* 0x0000000000027941 */ /* 0x000fea0003800000 */
.L_x_5220:
        /* <DEDUP_REMOVED lines=10> */
.L_x_5216:
        /* <DEDUP_REMOVED lines=12> */
.L_x_5225:
[----:B------:R-:W-:-:S07]  /*a190*/  MOV R58, R60 ;  /* 0x0000003c003a7202 */ /* 0x000fce0000000f00 */
.L_x_5226:
[----:B------:R-:W-:Y:S05]  /*a1a0*/  BSYNC B2 ;  /* 0x0000000000027941 */ /* 0x000fea0003800000 */
.L_x_5224:
        /* <DEDUP_REMOVED lines=16> */
.L_x_5230:
[----:B------:R-:W-:Y:S05]  /*a2b0*/  BSYNC B3 ;  /* 0x0000000000037941 */ /* 0x000fea0003800000 */
.L_x_5229:
        /* <DEDUP_REMOVED lines=44> */
.L_x_5228:
[----:B------:R-:W-:Y:S05]  /*a580*/  BSYNC B2 ;  /* 0x0000000000027941 */ /* 0x000fea0003800000 */
.L_x_5227:
        /* <DEDUP_REMOVED lines=15> */
.L_x_5231:
        /* <DEDUP_REMOVED lines=12> */
.L_x_5234:
[----:B------:R-:W-:-:S07]  /*a740*/  IMAD.MOV.U32 R58, RZ, RZ, R60 ;  /* 0x000000ffff3a7224 */ /* 0x000fce00078e003c */
.L_x_5235:
[----:B------:R-:W-:Y:S05]  /*a750*/  BSYNC B2 ;  /* 0x0000000000027941 */ /* 0x000fea0003800000 */
.L_x_5233:
        /* <DEDUP_REMOVED lines=16> */
.L_x_5239:
[----:B------:R-:W-:Y:S05]  /*a860*/  BSYNC B3 ;  /* 0x0000000000037941 */ /* 0x000fea0003800000 */
.L_x_5238:
        /* <DEDUP_REMOVED lines=44> */
.L_x_5237:
[----:B------:R-:W-:Y:S05]  /*ab30*/  BSYNC B2 ;  /* 0x0000000000027941 */ /* 0x000fea0003800000 */
.L_x_5236:
        /* <DEDUP_REMOVED lines=10> */
.L_x_5232:
        /* <DEDUP_REMOVED lines=12> */
.L_x_5241:
[----:B------:R-:W-:-:S07]  /*aca0*/  IMAD.MOV.U32 R58, RZ, RZ, R60 ;  /* 0x000000ffff3a7224 */ /* 0x000fce00078e003c */
.L_x_5242:
[----:B------:R-:W-:Y:S05]  /*acb0*/  BSYNC B2 ;  /* 0x0000000000027941 */ /* 0x000fea0003800000 */
.L_x_5240:
        /* <DEDUP_REMOVED lines=16> */
.L_x_5246:
[----:B------:R-:W-:Y:S05]  /*adc0*/  BSYNC B3 ;  /* 0x0000000000037941 */ /* 0x000fea0003800000 */
.L_x_5245:
        /* <DEDUP_REMOVED lines=44> */
.L_x_5244:
[----:B------:R-:W-:Y:S05]  /*b090*/  BSYNC B2 ;  /* 0x0000000000027941 */ /* 0x000fea0003800000 */
.L_x_5243:
        /* <DEDUP_REMOVED lines=15> */
.L_x_5247:
        /* <DEDUP_REMOVED lines=12> */
.L_x_5250:
[----:B------:R-:W-:-:S07]  /*b250*/  IMAD.MOV.U32 R58, RZ, RZ, R60 ;  /* 0x000000ffff3a7224 */ /* 0x000fce00078e003c */
.L_x_5251:
[----:B------:R-:W-:Y:S05]  /*b260*/  BSYNC B2 ;  /* 0x0000000000027941 */ /* 0x000fea0003800000 */
.L_x_5249:
        /* <DEDUP_REMOVED lines=11> */
[----:B------:R-:W-:Y:S01]  /*b320*/  @!P3 MOV R3, RZ ;  /* 0x000000ff0003b202 */ /* 0x000fe20000000f00 */
[----:B------:R-:W-:-:S03]  /*b330*/  @!P3 VIADD R56, R59, 0x1 ;  /* 0x000000013b38b836 */ /* 0x000fc60000000000 */
[----:B------:R-:W-:-:S13]  /*b340*/  ISETP.NE.AND P4, PT, R0, RZ, !P3 ;  /* 0x000000ff0000720c */ /* 0x000fda0005f85270 */
[----:B------:R-:W-:-:S05]  /*b350*/  @P4 IADD3 R56, R59, RZ, RZ ;  /* 0x000000ff3b384210 */ /* 0x000fca0007ffe0ff */
[----:B------:R-:W-:-:S07]  /*b360*/  @!P3 IMAD.MOV.U32 R59, RZ, RZ, R56 ;  /* 0x000000ffff3bb224 */ /* 0x000fce00078e0038 */
.L_x_5255:
[----:B------:R-:W-:Y:S05]  /*b370*/  BSYNC B3 ;  /* 0x0000000000037941 */ /* 0x000fea0003800000 */
.L_x_5254:
        /* <DEDUP_REMOVED lines=44> */
.L_x_5253:
[----:B------:R-:W-:Y:S05]  /*b640*/  BSYNC B2 ;  /* 0x0000000000027941 */ /* 0x000fea0003800000 */
.L_x_5252:
        /* <DEDUP_REMOVED lines=10> */
.L_x_5248:
        /* <DEDUP_REMOVED lines=12> */
.L_x_5257:
[----:B------:R-:W-:-:S07]  /*b7b0*/  MOV R58, R60 ;  /* 0x0000003c003a7202 */ /* 0x000fce0000000f00 */
.L_x_5258:
[----:B------:R-:W-:Y:S05]  /*b7c0*/  BSYNC B2 ;  /* 0x0000000000027941 */ /* 0x000fea0003800000 */
.L_x_5256:
        /* <DEDUP_REMOVED lines=16> */
.L_x_5262:
[----:B------:R-:W-:Y:S05]  /*b8d0*/  BSYNC B3 ;  /* 0x0000000000037941 */ /* 0x000fea0003800000 */
.L_x_5261:
        /* <DEDUP_REMOVED lines=42> */
[----:B------:R-:W-:Y:S01]  /*bb80*/  HFMA2.MMA R72, -RZ, RZ, 0, 0 ;  /* 0x00000000ff487435 */ /* 0x000fe200000001ff */
[----:B------:R-:W-:-:S10]  /*bb90*/  LOP3.LUT R56, R73, UR34, R56, 0x96, !PT ;  /* 0x0000002249387c12 */ /* 0x000fd4000f8e9638 */
.L_x_5260:
[----:B------:R-:W-:Y:S05]  /*bba0*/  BSYNC B2 ;  /* 0x0000000000027941 */ /* 0x000fea0003800000 */
.L_x_5259:
        /* <DEDUP_REMOVED lines=9> */
[----:B------:R-:W-:Y:S01]  /*bc40*/  HADD2.F32 R58, -RZ, R70.H1_H1 ;  /* 0x30000046ff3a7230 */ /* 0x000fe20000004100 */
[----:B------:R-:W-:-:S04]  /*bc50*/  MOV R73, R72 ;  /* 0x0000004800497202 */ /* 0x000fc80000000f00 */
[----:B------:R-:W-:Y:S01]  /*bc60*/  FADD.FTZ R115, R58, R115 ;  /* 0x000000733a737221 */ /* 0x000fe20000010000 */
[----:B------:R-:W-:Y:S06]  /*bc70*/  BRA `(.L_x_5264) ;  /* 0x0000000400587947 */ /* 0x000fec0003800000 */
.L_x_5263:
        /* <DEDUP_REMOVED lines=12> */
.L_x_5266:
[----:B------:R-:W-:-:S07]  /*bd40*/  IMAD.MOV.U32 R58, RZ, RZ, R60 ;  /* 0x000000ffff3a7224 */ /* 0x000fce00078e003c */
.L_x_5267:
[----:B------:R-:W-:Y:S05]  /*bd50*/  BSYNC B2 ;  /* 0x0000000000027941 */ /* 0x000fea0003800000 */
.L_x_5265:
        /* <DEDUP_REMOVED lines=16> */
.L_x_5271:
[----:B------:R-:W-:Y:S05]  /*be60*/  BSYNC B3 ;  /* 0x0000000000037941 */ /* 0x000fea0003800000 */
.L_x_5270:
        /* <DEDUP_REMOVED lines=44> */
.L_x_5269:
[----:B------:R-:W-:Y:S05]  /*c130*/  BSYNC B2 ;  /* 0x0000000000027941 */ /* 0x000fea0003800000 */
.L_x_5268:
        /* <DEDUP_REMOVED lines=10> */
.L_x_5264:
        /* <DEDUP_REMOVED lines=12> */
.L_x_5273:
[----:B------:R-:W-:-:S07]  /*c2a0*/  MOV R58, R60 ;  /* 0x0000003c003a7202 */ /* 0x000fce0000000f00 */
.L_x_5274:
[----:B------:R-:W-:Y:S05]  /*c2b0*/  BSYNC B2 ;  /* 0x0000000000027941 */ /* 0x000fea0003800000 */
.L_x_5272:
        /* <DEDUP_REMOVED lines=16> */
.L_x_5278:
[----:B------:R-:W-:Y:S05]  /*c3c0*/  BSYNC B3 ;  /* 0x0000000000037941 */ /* 0x000fea0003800000 */
.L_x_5277:
        /* <DEDUP_REMOVED lines=44> */
.L_x_5276:
[----:B------:R-:W-:Y:S05]  /*c690*/  BSYNC B2 ;  /* 0x0000000000027941 */ /* 0x000fea0003800000 */
.L_x_5275:
[----:B------:R-:W-:-:S05]  /*c6a0*/  I2FP.F32.U32 R58, R58 ;  /* 0x0000003a003a7245 */ /* 0x000fca0000201000 */
[----:B------:R-:W-:-:S05]  /*c6b0*/  FFMA.FTZ R58, R58, R133, 1.1641532182693481445e-10 ;  /* 0x2f0000003a3a7423 */ /* 0x000fca0000010085 */
[----:B------:R-:W-:Y:S01]  /*c6c0*/  FSETP.GTU.FTZ.AND P4, PT, R58, R132, PT ;  /* 0x000000843a00720b */ /* 0x000fe20003f9c000 */
[----:B------:R-:W-:-:S05]  /*c6d0*/  HADD2.F32 R58, -RZ, R75.H0_H0 ;  /* 0x2000004bff3a7230 */ /* 0x000fca0000004100 */
[----:B------:R-:W-:-:S05]  /*c6e0*/  FMUL.FTZ R58, R58, R138 ;  /* 0x0000008a3a3a7220 */ /* 0x000fca0000410000 */
[----:B------:R-:W-:Y:S01]  /*c6f0*/  FSEL R116, R58, RZ, !P4 ;  /* 0x000000ff3a747208 */ /* 0x000fe20006000000 */
[----:B------:R-:W-:Y:S06]  /*c700*/  @P2 BRA `(.L_x_5279) ;  /* 0x0000000000182947 */ /* 0x000fec0003800000 */
[----:B------:R-:W-:Y:S01]  /*c710*/  IMAD.MOV.U32 R73, RZ, RZ, R72 ;  /* 0x000000ffff497224 */ /* 0x000fe200078e0048 */
[----:B------:R-:W-:Y:S06]  /*c720*/  @!P0 BRA `(.L_x_5280) ;  /* 0x0000000400688947 */ /* 0x000fec0003800000 */
[----:B------:R-:W-:Y:S01]  /*c730*/  HADD2.F32 R58, -RZ, R71.H0_H0 ;  /* 0x20000047ff3a7230 */ /* 0x000fe20000004100 */
[----:B------:R-:W-:-:S04]  /*c740*/  MOV R73, R72 ;  /* 0x0000004800497202 */ /* 0x000fc80000000f00 */
[----:B------:R-:W-:Y:S01]  /*c750*/  FADD.FTZ R116, R58, R116 ;  /* 0x000000743a747221 */ /* 0x000fe20000010000 */
[----:B------:R-:W-:Y:S06]  /*c760*/  BRA `(.L_x_5280) ;  /* 0x0000000400587947 */ /* 0x000fec0003800000 */
.L_x_5279:
        /* <DEDUP_REMOVED lines=12> */
.L_x_5282:
[----:B------:R-:W-:-:S07]  /*c830*/  IMAD.MOV.U32 R58, RZ, RZ, R60 ;  /* 0x000000ffff3a7224 */ /* 0x000fce00078e003c */
.L_x_5283:
[----:B------:R-:W-:Y:S05]  /*c840*/  BSYNC B2 ;  /* 0x0000000000027941 */ /* 0x000fea0003800000 */
.L_x_5281:
        /* <DEDUP_REMOVED lines=16> */
.L_x_5287:
[----:B------:R-:W-:Y:S05]  /*c950*/  BSYNC B3 ;  /* 0x0000000000037941 */ /* 0x000fea0003800000 */
.L_x_5286:
        /* <DEDUP_REMOVED lines=44> */
.L_x_5285:
[----:B------:R-:W-:Y:S05]  /*cc20*/  BSYNC B2 ;  /* 0x0000000000027941 */ /* 0x000fea0003800000 */
.L_x_5284:
        /* <DEDUP_REMOVED lines=10> */
.L_x_5280:
        /* <DEDUP_REMOVED lines=12> */
.L_x_5289:
[----:B------:R-:W-:-:S07]  /*cd90*/  MOV R58, R60 ;  /* 0x0000003c003a7202 */ /* 0x000fce0000000f00 */
.L_x_5290:
[----:B------:R-:W-:Y:S05]  /*cda0*/  BSYNC B2 ;  /* 0x0000000000027941 */ /* 0x000fea0003800000 */
.L_x_5288:
        /* <DEDUP_REMOVED lines=16> */
.L_x_5294:
[----:B------:R-:W-:Y:S05]  /*ceb0*/  BSYNC B3 ;  /* 0x0000000000037941 */ /* 0x000fea0003800000 */
.L_x_5293:
        /* <DEDUP_REMOVED lines=44> */
.L_x_5292:
[----:B------:R-:W-:Y:S05]  /*d180*/  BSYNC B2 ;  /* 0x0000000000027941 */ /* 0x000fea0003800000 */
.L_x_5291:
        /* <DEDUP_REMOVED lines=13> */
.L_x_5295:
        /* <DEDUP_REMOVED lines=12> */
.L_x_5298:
[----:B------:R-:W-:-:S07]  /*d320*/  IMAD.MOV.U32 R83, RZ, RZ, R60 ;  /* 0x000000ffff537224 */ /* 0x000fce00078e003c */
.L_x_5299:
[----:B------:R-:W-:Y:S05]  /*d330*/  BSYNC B2 ;  /* 0x0000000000027941 */ /* 0x000fea0003800000 */
.L_x_5297:
        /* <DEDUP_REMOVED lines=16> */
.L_x_5303:
[----:B------:R-:W-:Y:S05]  /*d440*/  BSYNC B3 ;  /* 0x0000000000037941 */ /* 0x000fea0003800000 */
.L_x_5302:
        /* <DEDUP_REMOVED lines=44> */
.L_x_5301:
[----:B------:R-:W-:Y:S05]  /*d710*/  BSYNC B2 ;  /* 0x0000000000027941 */ /* 0x000fea0003800000 */
.L_x_5300:
        /* <DEDUP_REMOVED lines=10> */
.L_x_5296:
[C---:B------:R-:W-:Y:S02]  /*d7c0*/  LEA R132, P0, R131.reuse, UR28, 0x4 ;  /* 0x0000001c83847c11 */ /* 0x040fe4000f8020ff */
        /* <DEDUP_REMOVED lines=53> */
.L_x_5304:
[----:B------:R-:W-:-:S07]  /*db20*/  IADD3 R131, R131, 0x20, RZ ;  /* 0x0000002083837810 */ /* 0x000fce0007ffe0ff */
.L_x_5175:
[----:B------:R-:W-:Y:S05]  /*db30*/  BSYNC B1 ;  /* 0x0000000000017941 */ /* 0x000fea0003800000 */
.L_x_5174:
        /* <DEDUP_REMOVED lines=29> */
.L_x_5308:
[----:B------:R-:W-:-:S07]  /*dd10*/  IMAD.MOV.U32 R85, RZ, RZ, R60 ;  /* 0x000000ffff557224 */ /* 0x000fce00078e003c */
.L_x_5309:
[----:B------:R-:W-:Y:S05]  /*dd20*/  BSYNC B2 ;  /* 0x0000000000027941 */ /* 0x000fea0003800000 */
.L_x_5307:
        /* <DEDUP_REMOVED lines=16> */
.L_x_5313:
[----:B------:R-:W-:Y:S05]  /*de30*/  BSYNC B3 ;  /* 0x0000000000037941 */ /* 0x000fea0003800000 */
.L_x_5312:
        /* <DEDUP_REMOVED lines=44> */
.L_x_5311:
[----:B------:R-:W-:Y:S05]  /*e100*/  BSYNC B2 ;  /* 0x0000000000027941 */ /* 0x000fea0003800000 */
.L_x_5310:
[----:B------:R-:W-:Y:S01]  /*e110*/  ISETP.NE.U32.AND P2, PT, R132, RZ, PT ;  /* 0x000000ff8400720c */ /* 0x000fe20003f45070 */
[----:B------:R-:W0:Y:S01]  /*e120*/  LDC R138, c[0x0][0x298] ;  /* 0x0000a600ff8a7b82 */ /* 0x000e220000000800 */
[----:B------:R-:W-:Y:S02]  /*e130*/  I2FP.F32.U32 R58, R85 ;  /* 0x00000055003a7245 */ /* 0x000fe40000201000 */
[----:B------:R-:W-:Y:S01]  /*e140*/  ISETP.NE.AND.EX P2, PT, R133, RZ, PT, P2 ;  /* 0x000000ff8500720c */ /* 0x000fe20003f45320 */
[----:B------:R-:W-:Y:S01]  /*e150*/  HFMA2.MMA R133, -RZ, RZ, 0.1171875, 0 ;  /* 0x2f800000ff857435 */ /* 0x000fe200000001ff */
[----:B------:R-:W-:-:S03]  /*e160*/  LOP3.LUT R5, R5, 0xffffffef, RZ, 0xc0, !PT ;  /* 0xffffffef05057812 */ /* 0x000fc600078ec0ff */
[----:B------:R-:W1:Y:S06]  /*e170*/  LDC R132, c[0x0][0x294] ;  /* 0x0000a500ff847b82 */ /* 0x000e6c0000000800 */
        /* <DEDUP_REMOVED lines=13> */
.L_x_5314:
        /* <DEDUP_REMOVED lines=12> */
.L_x_5317:
[----:B------:R-:W-:-:S07]  /*e310*/  IMAD.MOV.U32 R58, RZ, RZ, R60 ;  /* 0x000000ffff3a7224 */ /* 0x000fce00078e003c */
.L_x_5318:
[----:B------:R-:W-:Y:S05]  /*e320*/  BSYNC B2 ;  /* 0x0000000000027941 */ /* 0x000fea0003800000 */
.L_x_5316:
        /* <DEDUP_REMOVED lines=16> */
.L_x_5322:
[----:B------:R-:W-:Y:S05]  /*e430*/  BSYNC B3 ;  /* 0x0000000000037941 */ /* 0x000fea0003800000 */
.L_x_5321:
        /* <DEDUP_REMOVED lines=44> */
.L_x_5320:
[----:B------:R-:W-:Y:S05]  /*e700*/  BSYNC B2 ;  /* 0x0000000000027941 */ /* 0x000fea0003800000 */
.L_x_5319:
        /* <DEDUP_REMOVED lines=10> */
.L_x_5315:
        /* <DEDUP_REMOVED lines=12> */
.L_x_5324:
[----:B------:R-:W-:-:S07]  /*e870*/  MOV R58, R60 ;  /* 0x0000003c003a7202 */ /* 0x000fce0000000f00 */
.L_x_5325:
[----:B------:R-:W-:Y:S05]  /*e880*/  BSYNC B2 ;  /* 0x0000000000027941 */ /* 0x000fea0003800000 */
.L_x_5323:
        /* <DEDUP_REMOVED lines=16> */
.L_x_5329:
[----:B------:R-:W-:Y:S05]  /*e990*/  BSYNC B3 ;  /* 0x0000000000037941 */ /* 0x000fea0003800000 */
.L_x_5328:
        /* <DEDUP_REMOVED lines=44> */
.L_x_5327:
[----:B------:R-:W-:Y:S05]  /*ec60*/  BSYNC B2 ;  /* 0x0000000000027941 */ /* 0x000fea0003800000 */
.L_x_5326:
        /* <DEDUP_REMOVED lines=15> */
.L_x_5330:
        /* <DEDUP_REMOVED lines=12> */
.L_x_5333:
[----:B------:R-:W-:-:S07]  /*ee20*/  IMAD.MOV.U32 R58, RZ, RZ, R60 ;  /* 0x000000ffff3a7224 */ /* 0x000fce00078e003c */
.L_x_5334:
[----:B------:R-:W-:Y:S05]  /*ee30*/  BSYNC B2 ;  /* 0x0000000000027941 */ /* 0x000fea0003800000 */
.L_x_5332:
        /* <DEDUP_REMOVED lines=16> */
.L_x_5338:
[----:B------:R-:W-:Y:S05]  /*ef40*/  BSYNC B3 ;  /* 0x0000000000037941 */ /* 0x000fea0003800000 */
.L_x_5337:
        /* <DEDUP_REMOVED lines=44> */
.L_x_5336:
[----:B------:R-:W-:Y:S05]  /*f210*/  BSYNC B2 ;  /* 0x0000000000027941 */ /* 0x000fea0003800000 */
.L_x_5335:
        /* <DEDUP_REMOVED lines=10> */
.L_x_5331:
        /* <DEDUP_REMOVED lines=12> */
.L_x_5340:
[----:B------:R-:W-:-:S07]  /*f380*/  MOV R58, R60 ;  /* 0x0000003c003a7202 */ /* 0x000fce0000000f00 */
.L_x_5341:
[----:B------:R-:W-:Y:S05]  /*f390*/  BSYNC B2 ;  /* 0x0000000000027941 */ /* 0x000fea0003800000 */
.L_x_5339:
        /* <DEDUP_REMOVED lines=16> */
.L_x_5345:
[----:B------:R-:W-:Y:S05]  /*f4a0*/  BSYNC B3 ;  /* 0x0000000000037941 */ /* 0x000fea0003800000 */
.L_x_5344:
        /* <DEDUP_REMOVED lines=44> */
.L_x_5343:
[----:B------:R-:W-:Y:S05]  /*f770*/  BSYNC B2 ;  /* 0x0000000000027941 */ /* 0x000fea0003800000 */
.L_x_5342:
        /* <DEDUP_REMOVED lines=15> */
.L_x_5346:
        /* <DEDUP_REMOVED lines=12> */
.L_x_5349:
[----:B------:R-:W-:-:S07]  /*f930*/  IMAD.MOV.U32 R58, RZ, RZ, R60 ;  /* 0x000000ffff3a7224 */ /* 0x000fce00078e003c */
.L_x_5350:
[----:B------:R-:W-:Y:S05]  /*f940*/  BSYNC B2 ;  /* 0x0000000000027941 */ /* 0x000fea0003800000 */
.L_x_5348:
        /* <DEDUP_REMOVED lines=16> */
.L_x_5354:
[----:B------:R-:W-:Y:S05]  /*fa50*/  BSYNC B3 ;  /* 0x0000000000037941 */ /* 0x000fea0003800000 */
.L_x_5353:
        /* <DEDUP_REMOVED lines=44> */
.L_x_5352:
[----:B------:R-:W-:Y:S05]  /*fd20*/  BSYNC B2 ;  /* 0x0000000000027941 */ /* 0x000fea0003800000 */
.L_x_5351:
        /* <DEDUP_REMOVED lines=10> */
.L_x_5347:
        /* <DEDUP_REMOVED lines=12> */
.L_x_5356:
[----:B------:R-:W-:-:S07]  /*fe90*/  MOV R58, R60 ;  /* 0x0000003c003a7202 */ /* 0x000fce0000000f00 */
.L_x_5357:
[----:B------:R-:W-:Y:S05]  /*fea0*/  BSYNC B2 ;  /* 0x0000000000027941 */ /* 0x000fea0003800000 */
.L_x_5355:
        /* <DEDUP_REMOVED lines=16> */
.L_x_5361:
[----:B------:R-:W-:Y:S05]  /*ffb0*/  BSYNC B3 ;  /* 0x0000000000037941 */ /* 0x000fea0003800000 */
.L_x_5360:
        /* <DEDUP_REMOVED lines=44> */
.L_x_5359:
[----:B------:R-:W-:Y:S05]  /*10280*/  BSYNC B2 ;  /* 0x0000000000027941 */ /* 0x000fea0003800000 */
.L_x_5358:
        /* <DEDUP_REMOVED lines=15> */
.L_x_5362:
        /* <DEDUP_REMOVED lines=12> */
.L_x_5365:
[----:B------:R-:W-:-:S07]  /*10440*/  IMAD.MOV.U32 R58, RZ, RZ, R60 ;  /* 0x000000ffff3a7224 */ /* 0x000fce00078e003c */
.L_x_5366:
[----:B------:R-:W-:Y:S05]  /*10450*/  BSYNC B2 ;  /* 0x0000000000027941 */ /* 0x000fea0003800000 */
.L_x_5364:
        /* <DEDUP_REMOVED lines=16> */
.L_x_5370:
[----:B------:R-:W-:Y:S05]  /*10560*/  BSYNC B3 ;  /* 0x0000000000037941 */ /* 0x000fea0003800000 */
.L_x_5369:
        /* <DEDUP_REMOVED lines=44> */
.L_x_5368:
[----:B------:R-:W-:Y:S05]  /*10830*/  BSYNC B2 ;  /* 0x0000000000027941 */ /* 0x000fea0003800000 */
.L_x_5367:
        /* <DEDUP_REMOVED lines=10> */
.L_x_5363:
        /* <DEDUP_REMOVED lines=12> */
.L_x_5372:
[----:B------:R-:W-:-:S07]  /*109a0*/  MOV R58, R60 ;  /* 0x0000003c003a7202 */ /* 0x000fce0000000f00 */
.L_x_5373:
[----:B------:R-:W-:Y:S05]  /*109b0*/  BSYNC B2 ;  /* 0x0000000000027941 */ /* 0x000fea0003800000 */
.L_x_5371:
        /* <DEDUP_REMOVED lines=16> */
.L_x_5377:
[----:B------:R-:W-:Y:S05]  /*10ac0*/  BSYNC B3 ;  /* 0x0000000000037941 */ /* 0x000fea0003800000 */
.L_x_5376:
        /* <DEDUP_REMOVED lines=44> */
.L_x_5375:
[----:B------:R-:W-:Y:S05]  /*10d90*/  BSYNC B2 ;  /* 0x0000000000027941 */ /* 0x000fea0003800000 */
.L_x_5374:
        /* <DEDUP_REMOVED lines=15> */
.L_x_5378:
        /* <DEDUP_REMOVED lines=12> */
.L_x_5381:
[----:B------:R-:W-:-:S07]  /*10f50*/  IMAD.MOV.U32 R58, RZ, RZ, R60 ;  /* 0x000000ffff3a7224 */ /* 0x000fce00078e003c */
.L_x_5382:
[----:B------:R-:W-:Y:S05]  /*10f60*/  BSYNC B2 ;  /* 0x0000000000027941 */ /* 0x000fea0003800000 */
.L_x_5380:
        /* <DEDUP_REMOVED lines=16> */
.L_x_5386:
[----:B------:R-:W-:Y:S05]  /*11070*/  BSYNC B3 ;  /* 0x0000000000037941 */ /* 0x000fea0003800000 */
.L_x_5385:
        /* <DEDUP_REMOVED lines=44> */
.L_x_5384:
[----:B------:R-:W-:Y:S05]  /*11340*/  BSYNC B2 ;  /* 0x0000000000027941 */ /* 0x000fea0003800000 */
.L_x_5383:
        /* <DEDUP_REMOVED lines=10> */
.L_x_5379:
        /* <DEDUP_REMOVED lines=12> */
.L_x_5388:
[----:B------:R-:W-:-:S07]  /*114b0*/  MOV R58, R60 ;  /* 0x0000003c003a7202 */ /* 0x000fce0000000f00 */
.L_x_5389:
[----:B------:R-:W-:Y:S05]  /*114c0*/  BSYNC B2 ;  /* 0x0000000000027941 */ /* 0x000fea0003800000 */
.L_x_5387:
        /* <DEDUP_REMOVED lines=16> */
.L_x_5393:
[----:B------:R-:W-:Y:S05]  /*115d0*/  BSYNC B3 ;  /* 0x0000000000037941 */ /* 0x000fea0003800000 */
.L_x_5392:
        /* <DEDUP_REMOVED lines=44> */
.L_x_5391:
[----:B------:R-:W-:Y:S05]  /*118a0*/  BSYNC B2 ;  /* 0x0000000000027941 */ /* 0x000fea0003800000 */
.L_x_5390:
        /* <DEDUP_REMOVED lines=13> */
.L_x_5394:
        /* <DEDUP_REMOVED lines=12> */
.L_x_5397:
[----:B------:R-:W-:-:S07]  /*11a40*/  IMAD.MOV.U32 R58, RZ, RZ, R60 ;  /* 0x000000ffff3a7224 */ /* 0x000fce00078e003c */
.L_x_5398:
[----:B------:R-:W-:Y:S05]  /*11a50*/  BSYNC B2 ;  /* 0x0000000000027941 */ /* 0x000fea0003800000 */
.L_x_5396:
        /* <DEDUP_REMOVED lines=16> */
.L_x_5402:
[----:B------:R-:W-:Y:S05]  /*11b60*/  BSYNC B3 ;  /* 0x0000000000037941 */ /* 0x000fea0003800000 */
.L_x_5401:
        /* <DEDUP_REMOVED lines=44> */
.L_x_5400:
[----:B------:R-:W-:Y:S05]  /*11e30*/  BSYNC B2 ;  /* 0x0000000000027941 */ /* 0x000fea0003800000 */
.L_x_5399:
        /* <DEDUP_REMOVED lines=10> */
.L_x_5395:
        /* <DEDUP_REMOVED lines=12> */
.L_x_5404:
[----:B------:R-:W-:-:S07]  /*11fa0*/  MOV R58, R60 ;  /* 0x0000003c003a7202 */ /* 0x000fce0000000f00 */
.L_x_5405:
[----:B------:R-:W-:Y:S05]  /*11fb0*/  BSYNC B2 ;  /* 0x0000000000027941 */ /* 0x000fea0003800000 */
.L_x_5403:
        /* <DEDUP_REMOVED lines=16> */
.L_x_5409:
[----:B------:R-:W-:Y:S05]  /*120c0*/  BSYNC B3 ;  /* 0x0000000000037941 */ /* 0x000fea0003800000 */
.L_x_5408:
        /* <DEDUP_REMOVED lines=44> */
.L_x_5407:
[----:B------:R-:W-:Y:S05]  /*12390*/  BSYNC B2 ;  /* 0x0000000000027941 */ /* 0x000fea0003800000 */
.L_x_5406:
        /* <DEDUP_REMOVED lines=13> */
.L_x_5410:
        /* <DEDUP_REMOVED lines=12> */
.L_x_5413:
[----:B------:R-:W-:-:S07]  /*12530*/  IMAD.MOV.U32 R58, RZ, RZ, R60 ;  /* 0x000000ffff3a7224 */ /* 0x000fce00078e003c */
.L_x_5414:
[----:B------:R-:W-:Y:S05]  /*12540*/  BSYNC B2 ;  /* 0x0000000000027941 */ /* 0x000fea0003800000 */
.L_x_5412:
        /* <DEDUP_REMOVED lines=16> */
.L_x_5418:
[----:B------:R-:W-:Y:S05]  /*12650*/  BSYNC B3 ;  /* 0x0000000000037941 */ /* 0x000fea0003800000 */
.L_x_5417:
        /* <DEDUP_REMOVED lines=44> */
.L_x_5416:
[----:B------:R-:W-:Y:S05]  /*12920*/  BSYNC B2 ;  /* 0x0000000000027941 */ /* 0x000fea0003800000 */
.L_x_5415:
        /* <DEDUP_REMOVED lines=10> */
.L_x_5411:
        /* <DEDUP_REMOVED lines=12> */
.L_x_5420:
[----:B------:R-:W-:-:S07]  /*12a90*/  MOV R58, R60 ;  /* 0x0000003c003a7202 */ /* 0x000fce0000000f00 */
.L_x_5421:
[----:B------:R-:W-:Y:S05]  /*12aa0*/  BSYNC B2 ;  /* 0x0000000000027941 */ /* 0x000fea0003800000 */
.L_x_5419:
        /* <DEDUP_REMOVED lines=16> */
.L_x_5425:
[----:B------:R-:W-:Y:S05]  /*12bb0*/  BSYNC B3 ;  /* 0x0000000000037941 */ /* 0x000fea0003800000 */
.L_x_5424:
        /* <DEDUP_REMOVED lines=44> */
.L_x_5423:
[----:B------:R-:W-:Y:S05]  /*12e80*/  BSYNC B2 ;  /* 0x0000000000027941 */ /* 0x000fea0003800000 */
.L_x_5422:
        /* <DEDUP_REMOVED lines=13> */
.L_x_5426:
        /* <DEDUP_REMOVED lines=12> */
.L_x_5429:
[----:B------:R-:W-:-:S07]  /*13020*/  IMAD.MOV.U32 R83, RZ, RZ, R60 ;  /* 0x000000ffff537224 */ /* 0x000fce00078e003c */
.L_x_5430:
[----:B------:R-:W-:Y:S05]  /*13030*/  BSYNC B2 ;  /* 0x0000000000027941 */ /* 0x000fea0003800000 */
.L_x_5428:
        /* <DEDUP_REMOVED lines=16> */
.L_x_5434:
[----:B------:R-:W-:Y:S05]  /*13140*/  BSYNC B3 ;  /* 0x0000000000037941 */ /* 0x000fea0003800000 */
.L_x_5433:
        /* <DEDUP_REMOVED lines=44> */
.L_x_5432:
[----:B------:R-:W-:Y:S05]  /*13410*/  BSYNC B2 ;  /* 0x0000000000027941 */ /* 0x000fea0003800000 */
.L_x_5431:
        /* <DEDUP_REMOVED lines=10> */
.L_x_5427:
[----:B------:R-:W-:Y:S02]  /*134c0*/  LEA R132, P0, R131, UR28, 0x4 ;  /* 0x0000001c83847c11 */ /* 0x000fe4000f8020ff */
        /* <DEDUP_REMOVED lines=53> */
.L_x_5435:
[----:B------:R-:W-:-:S07]  /*13820*/  IADD3 R131, R131, 0x20, RZ ;  /* 0x0000002083837810 */ /* 0x000fce0007ffe0ff */
.L_x_5306:
[----:B------:R-:W-:Y:S05]  /*13830*/  BSYNC B1 ;  /* 0x0000000000017941 */ /* 0x000fea0003800000 */
.L_x_5305:
        /* <DEDUP_REMOVED lines=29> */
.L_x_5439:
[----:B------:R-:W-:-:S07]  /*13a10*/  IMAD.MOV.U32 R86, RZ, RZ, R60 ;  /* 0x000000ffff567224 */ /* 0x000fce00078e003c */
.L_x_5440:
[----:B------:R-:W-:Y:S05]  /*13a20*/  BSYNC B2 ;  /* 0x0000000000027941 */ /* 0x000fea0003800000 */
.L_x_5438:
        /* <DEDUP_REMOVED lines=16> */
.L_x_5444:
[----:B------:R-:W-:Y:S05]  /*13b30*/  BSYNC B3 ;  /* 0x0000000000037941 */ /* 0x000fea0003800000 */
.L_x_5443:
        /* <DEDUP_REMOVED lines=44> */
.L_x_5442:
[----:B------:R-:W-:Y:S05]  /*13e00*/  BSYNC B2 ;  /* 0x0000000000027941 */ /* 0x000fea0003800000 */
.L_x_5441:
        /* <DEDUP_REMOVED lines=20> */
.L_x_5445:
        /* <DEDUP_REMOVED lines=12> */
.L_x_5448:
[----:B------:R-:W-:-:S07]  /*14010*/  IMAD.MOV.U32 R58, RZ, RZ, R60 ;  /* 0x000000ffff3a7224 */ /* 0x000fce00078e003c */
.L_x_5449:
[----:B------:R-:W-:Y:S05]  /*14020*/  BSYNC B2 ;  /* 0x0000000000027941 */ /* 0x000fea0003800000 */
.L_x_5447:
        /* <DEDUP_REMOVED lines=16> */
.L_x_5453:
[----:B------:R-:W-:Y:S05]  /*14130*/  BSYNC B3 ;  /* 0x0000000000037941 */ /* 0x000fea0003800000 */
.L_x_5452:
        /* <DEDUP_REMOVED lines=44> */
.L_x_5451:
[----:B------:R-:W-:Y:S05]  /*14400*/  BSYNC B2 ;  /* 0x0000000000027941 */ /* 0x000fea0003800000 */
.L_x_5450:
        /* <DEDUP_REMOVED lines=10> */
.L_x_5446:
        /* <DEDUP_REMOVED lines=12> */
.L_x_5455:
[----:B------:R-:W-:-:S07]  /*14570*/  MOV R58, R60 ;  /* 0x0000003c003a7202 */ /* 0x000fce0000000f00 */
.L_x_5456:
[----:B------:R-:W-:Y:S05]  /*14580*/  BSYNC B2 ;  /* 0x0000000000027941 */ /* 0x000fea0003800000 */
.L_x_5454:
        /* <DEDUP_REMOVED lines=16> */
.L_x_5460:
[----:B------:R-:W-:Y:S05]  /*14690*/  BSYNC B3 ;  /* 0x0000000000037941 */ /* 0x000fea0003800000 */
.L_x_5459:
        /* <DEDUP_REMOVED lines=44> */
.L_x_5458:
[----:B------:R-:W-:Y:S05]  /*14960*/  BSYNC B2 ;  /* 0x0000000000027941 */ /* 0x000fea0003800000 */
.L_x_5457:
        /* <DEDUP_REMOVED lines=15> */
.L_x_5461:
        /* <DEDUP_REMOVED lines=12> */
.L_x_5464:
[----:B------:R-:W-:-:S07]  /*14b20*/  IMAD.MOV.U32 R58, RZ, RZ, R60 ;  /* 0x000000ffff3a7224 */ /* 0x000fce00078e003c */
.L_x_5465:
[----:B------:R-:W-:Y:S05]  /*14b30*/  BSYNC B2 ;  /* 0x0000000000027941 */ /* 0x000fea0003800000 */
.L_x_5463:
        /* <DEDUP_REMOVED lines=16> */
.L_x_5469:
[----:B------:R-:W-:Y:S05]  /*14c40*/  BSYNC B3 ;  /* 0x0000000000037941 */ /* 0x000fea0003800000 */
.L_x_5468:
        /* <DEDUP_REMOVED lines=44> */
.L_x_5467:
[----:B------:R-:W-:Y:S05]  /*14f10*/  BSYNC B2 ;  /* 0x0000000000027941 */ /* 0x000fea0003800000 */
.L_x_5466:
        /* <DEDUP_REMOVED lines=10> */
.L_x_5462:
        /* <DEDUP_REMOVED lines=12> */
.L_x_5471:
[----:B------:R-:W-:-:S07]  /*15080*/  MOV R58, R60 ;  /* 0x0000003c003a7202 */ /* 0x000fce0000000f00 */
.L_x_5472:
[----:B------:R-:W-:Y:S05]  /*15090*/  BSYNC B2 ;  /* 0x0000000000027941 */ /* 0x000fea0003800000 */
.L_x_5470:
        /* <DEDUP_REMOVED lines=16> */
.L_x_5476:
[----:B------:R-:W-:Y:S05]  /*151a0*/  BSYNC B3 ;  /* 0x0000000000037941 */ /* 0x000fea0003800000 */
.L_x_5475:
        /* <DEDUP_REMOVED lines=44> */
.L_x_5474:
[----:B------:R-:W-:Y:S05]  /*15470*/  BSYNC B2 ;  /* 0x0000000000027941 */ /* 0x000fea0003800000 */
.L_x_5473:
        /* <DEDUP_REMOVED lines=15> */
.L_x_5477:
        /* <DEDUP_REMOVED lines=12> */
.L_x_5480:
[----:B------:R-:W-:-:S07]  /*15630*/  IMAD.MOV.U32 R58, RZ, RZ, R60 ;  /* 0x000000ffff3a7224 */ /* 0x000fce00078e003c */
.L_x_5481:
[----:B------:R-:W-:Y:S05]  /*15640*/  BSYNC B2 ;  /* 0x0000000000027941 */ /* 0x000fea0003800000 */
.L_x_5479:
        /* <DEDUP_REMOVED lines=16> */
.L_x_5485:
[----:B------:R-:W-:Y:S05]  /*15750*/  BSYNC B3 ;  /* 0x0000000000037941 */ /* 0x000fea0003800000 */
.L_x_5484:
        /* <DEDUP_REMOVED lines=44> */
.L_x_5483:
[----:B------:R-:W-:Y:S05]  /*15a20*/  BSYNC B2 ;  /* 0x0000000000027941 */ /* 0x000fea0003800000 */
.L_x_5482:
        /* <DEDUP_REMOVED lines=10> */
.L_x_5478:
        /* <DEDUP_REMOVED lines=12> */
.L_x_5487:
[----:B------:R-:W-:-:S07]  /*15b90*/  MOV R58, R60 ;  /* 0x0000003c003a7202 */ /* 0x000fce0000000f00 */
.L_x_5488:
[----:B------:R-:W-:Y:S05]  /*15ba0*/  BSYNC B2 ;  /* 0x0000000000027941 */ /* 0x000fea0003800000 */
.L_x_5486:
        /* <DEDUP_REMOVED lines=16> */
.L_x_5492:
[----:B------:R-:W-:Y:S05]  /*15cb0*/  BSYNC B3 ;  /* 0x0000000000037941 */ /* 0x000fea0003800000 */
.L_x_5491:
        /* <DEDUP_REMOVED lines=44> */
.L_x_5490:
[----:B------:R-:W-:Y:S05]  /*15f80*/  BSYNC B2 ;  /* 0x0000000000027941 */ /* 0x000fea0003800000 */
.L_x_5489:
        /* <DEDUP_REMOVED lines=15> */
.L_x_5493:
        /* <DEDUP_REMOVED lines=12> */
.L_x_5496:
[----:B------:R-:W-:-:S07]  /*16140*/  IMAD.MOV.U32 R58, RZ, RZ, R60 ;  /* 0x000000ffff3a7224 */ /* 0x000fce00078e003c */
.L_x_5497:
[----:B------:R-:W-:Y:S05]  /*16150*/  BSYNC B2 ;  /* 0x0000000000027941 */ /* 0x000fea0003800000 */
.L_x_5495:
        /* <DEDUP_REMOVED lines=16> */
.L_x_5501:
[----:B------:R-:W-:Y:S05]  /*16260*/  BSYNC B3 ;  /* 0x0000000000037941 */ /* 0x000fea0003800000 */
.L_x_5500:
        /* <DEDUP_REMOVED lines=44> */
.L_x_5499:
[----:B------:R-:W-:Y:S05]  /*16530*/  BSYNC B2 ;  /* 0x0000000000027941 */ /* 0x000fea0003800000 */
.L_x_5498:
        /* <DEDUP_REMOVED lines=10> */
.L_x_5494:
        /* <DEDUP_REMOVED lines=12> */
.L_x_5503:
[----:B------:R-:W-:-:S07]  /*166a0*/  MOV R58, R60 ;  /* 0x0000003c003a7202 */ /* 0x000fce0000000f00 */
.L_x_5504:
[----:B------:R-:W-:Y:S05]  /*166b0*/  BSYNC B2 ;  /* 0x0000000000027941 */ /* 0x000fea0003800000 */
.L_x_5502:
        /* <DEDUP_REMOVED lines=16> */
.L_x_5508:
[----:B------:R-:W-:Y:S05]  /*167c0*/  BSYNC B3 ;  /* 0x0000000000037941 */ /* 0x000fea0003800000 */
.L_x_5507:
        /* <DEDUP_REMOVED lines=44> */
.L_x_5506:
[----:B------:R-:W-:Y:S05]  /*16a90*/  BSYNC B2 ;  /* 0x0000000000027941 */ /* 0x000fea0003800000 */
.L_x_5505:
        /* <DEDUP_REMOVED lines=15> */
.L_x_5509:
        /* <DEDUP_REMOVED lines=12> */
.L_x_5512:
[----:B------:R-:W-:-:S07]  /*16c50*/  IMAD.MOV.U32 R58, RZ, RZ, R60 ;  /* 0x000000ffff3a7224 */ /* 0x000fce00078e003c */
.L_x_5513:
[----:B------:R-:W-:Y:S05]  /*16c60*/  BSYNC B2 ;  /* 0x0000000000027941 */ /* 0x000fea0003800000 */
.L_x_5511:
        /* <DEDUP_REMOVED lines=16> */
.L_x_5517:
[----:B------:R-:W-:Y:S05]  /*16d70*/  BSYNC B3 ;  /* 0x0000000000037941 */ /* 0x000fea0003800000 */
.L_x_5516:
        /* <DEDUP_REMOVED lines=44> */
.L_x_5515:
[----:B------:R-:W-:Y:S05]  /*17040*/  BSYNC B2 ;  /* 0x0000000000027941 */ /* 0x000fea0003800000 */
.L_x_5514:
        /* <DEDUP_REMOVED lines=10> */
.L_x_5510:
        /* <DEDUP_REMOVED lines=12> */
.L_x_5519:
[----:B------:R-:W-:-:S07]  /*171b0*/  MOV R58, R60 ;  /* 0x0000003c003a7202 */ /* 0x000fce0000000f00 */
.L_x_5520:
[----:B------:R-:W-:Y:S05]  /*171c0*/  BSYNC B2 ;  /* 0x0000000000027941 */ /* 0x000fea0003800000 */
.L_x_5518:
        /* <DEDUP_REMOVED lines=16> */
.L_x_5524:
[----:B------:R-:W-:Y:S05]  /*172d0*/  BSYNC B3 ;  /* 0x0000000000037941 */ /* 0x000fea0003800000 */
.L_x_5523:
        /* <DEDUP_REMOVED lines=44> */
.L_x_5522:
[----:B------:R-:W-:Y:S05]  /*175a0*/  BSYNC B2 ;  /* 0x0000000000027941 */ /* 0x000fea0003800000 */
.L_x_5521:
        /* <DEDUP_REMOVED lines=13> */
.L_x_5525:
        /* <DEDUP_REMOVED lines=12> */
.L_x_5528:
[----:B------:R-:W-:-:S07]  /*17740*/  IMAD.MOV.U32 R58, RZ, RZ, R60 ;  /* 0x000000ffff3a7224 */ /* 0x000fce00078e003c */
.L_x_5529:
[----:B------:R-:W-:Y:S05]  /*17750*/  BSYNC B2 ;  /* 0x0000000000027941 */ /* 0x000fea0003800000 */
.L_x_5527:
        /* <DEDUP_REMOVED lines=16> */
.L_x_5533:
[----:B------:R-:W-:Y:S05]  /*17860*/  BSYNC B3 ;  /* 0x0000000000037941 */ /* 0x000fea0003800000 */
.L_x_5532:
        /* <DEDUP_REMOVED lines=44> */
.L_x_5531:
[----:B------:R-:W-:Y:S05]  /*17b30*/  BSYNC B2 ;  /* 0x0000000000027941 */ /* 0x000fea0003800000 */
.L_x_5530:
        /* <DEDUP_REMOVED lines=10> */
.L_x_5526:
        /* <DEDUP_REMOVED lines=12> */
.L_x_5535:
[----:B------:R-:W-:-:S07]  /*17ca0*/  MOV R58, R60 ;  /* 0x0000003c003a7202 */ /* 0x000fce0000000f00 */
.L_x_5536:
[----:B------:R-:W-:Y:S05]  /*17cb0*/  BSYNC B2 ;  /* 0x0000000000027941 */ /* 0x000fea0003800000 */
.L_x_5534:
        /* <DEDUP_REMOVED lines=16> */
.L_x_5540:
[----:B------:R-:W-:Y:S05]  /*17dc0*/  BSYNC B3 ;  /* 0x0000000000037941 */ /* 0x000fea0003800000 */
.L_x_5539:
        /* <DEDUP_REMOVED lines=44> */
.L_x_5538:
[----:B------:R-:W-:Y:S05]  /*18090*/  BSYNC B2 ;  /* 0x0000000000027941 */ /* 0x000fea0003800000 */
.L_x_5537:
        /* <DEDUP_REMOVED lines=13> */
.L_x_5541:
        /* <DEDUP_REMOVED lines=12> */
.L_x_5544:
[----:B------:R-:W-:-:S07]  /*18230*/  IMAD.MOV.U32 R58, RZ, RZ, R60 ;  /* 0x000000ffff3a7224 */ /* 0x000fce00078e003c */
.L_x_5545:
[----:B------:R-:W-:Y:S05]  /*18240*/  BSYNC B2 ;  /* 0x0000000000027941 */ /* 0x000fea0003800000 */
.L_x_5543:
        /* <DEDUP_REMOVED lines=16> */
.L_x_5549:
[----:B------:R-:W-:Y:S05]  /*18350*/  BSYNC B3 ;  /* 0x0000000000037941 */ /* 0x000fea0003800000 */
.L_x_5548:
        /* <DEDUP_REMOVED lines=44> */
.L_x_5547:
[----:B------:R-:W-:Y:S05]  /*18620*/  BSYNC B2 ;  /* 0x0000000000027941 */ /* 0x000fea0003800000 */
.L_x_5546:
        /* <DEDUP_REMOVED lines=10> */
.L_x_5542:
        /* <DEDUP_REMOVED lines=12> */
.L_x_5551:
[----:B------:R-:W-:-:S07]  /*18790*/  MOV R58, R60 ;  /* 0x0000003c003a7202 */ /* 0x000fce0000000f00 */
.L_x_5552:
[----:B------:R-:W-:Y:S05]  /*187a0*/  BSYNC B2 ;  /* 0x0000000000027941 */ /* 0x000fea0003800000 */
.L_x_5550:
        /* <DEDUP_REMOVED lines=16> */
.L_x_5556:
[----:B------:R-:W-:Y:S05]  /*188b0*/  BSYNC B3 ;  /* 0x0000000000037941 */ /* 0x000fea0003800000 */
.L_x_5555:
        /* <DEDUP_REMOVED lines=44> */
.L_x_5554:
[----:B------:R-:W-:Y:S05]  /*18b80*/  BSYNC B2 ;  /* 0x0000000000027941 */ /* 0x000fea0003800000 */
.L_x_5553:
        /* <DEDUP_REMOVED lines=13> */
.L_x_5557:
        /* <DEDUP_REMOVED lines=12> */
.L_x_5560:
[----:B------:R-:W-:-:S07]  /*18d20*/  IMAD.MOV.U32 R83, RZ, RZ, R60 ;  /* 0x000000ffff537224 */ /* 0x000fce00078e003c */
.L_x_5561:
[----:B------:R-:W-:Y:S05]  /*18d30*/  BSYNC B2 ;  /* 0x0000000000027941 */ /* 0x000fea0003800000 */
.L_x_5559:
        /* <DEDUP_REMOVED lines=16> */
.L_x_5565:
[----:B------:R-:W-:Y:S05]  /*18e40*/  BSYNC B3 ;  /* 0x0000000000037941 */ /* 0x000fea0003800000 */
.L_x_5564:
        /* <DEDUP_REMOVED lines=44> */
.L_x_5563:
[----:B------:R-:W-:Y:S05]  /*19110*/  BSYNC B2 ;  /* 0x0000000000027941 */ /* 0x000fea0003800000 */
.L_x_5562:
        /* <DEDUP_REMOVED lines=10> */
.L_x_5558:
        /* <DEDUP_REMOVED lines=54> */
.L_x_5566:
[----:B------:R-:W-:-:S07]  /*19520*/  IADD3 R131, R131, 0x20, RZ ;  /* 0x0000002083837810 */ /* 0x000fce0007ffe0ff */
.L_x_5437:
[----:B------:R-:W-:Y:S05]  /*19530*/  BSYNC B1 ;  /* 0x0000000000017941 */ /* 0x000fea0003800000 */
.L_x_5436:
        /* <DEDUP_REMOVED lines=29> */
.L_x_5570:
[----:B------:R-:W-:-:S07]  /*19710*/  IMAD.MOV.U32 R87, RZ, RZ, R60 ;  /* 0x000000ffff577224 */ /* 0x000fce00078e003c */
.L_x_5571:
[----:B------:R-:W-:Y:S05]  /*19720*/  BSYNC B2 ;  /* 0x0000000000027941 */ /* 0x000fea0003800000 */
.L_x_5569:
        /* <DEDUP_REMOVED lines=16> */
.L_x_5575:
[----:B------:R-:W-:Y:S05]  /*19830*/  BSYNC B3 ;  /* 0x0000000000037941 */ /* 0x000fea0003800000 */
.L_x_5574:
        /* <DEDUP_REMOVED lines=44> */
.L_x_5573:
[----:B------:R-:W-:Y:S05]  /*19b00*/  BSYNC B2 ;  /* 0x0000000000027941 */ /* 0x000fea0003800000 */
.L_x_5572:
        /* <DEDUP_REMOVED lines=20> */
.L_x_5576:
        /* <DEDUP_REMOVED lines=12> */
.L_x_5579:
[----:B------:R-:W-:-:S07]  /*19d10*/  IMAD.MOV.U32 R58, RZ, RZ, R60 ;  /* 0x000000ffff3a7224 */ /* 0x000fce00078e003c */
.L_x_5580:
[----:B------:R-:W-:Y:S05]  /*19d20*/  BSYNC B2 ;  /* 0x0000000000027941 */ /* 0x000fea0003800000 */
.L_x_5578:
        /* <DEDUP_REMOVED lines=16> */
.L_x_5584:
[----:B------:R-:W-:Y:S05]  /*19e30*/  BSYNC B3 ;  /* 0x0000000000037941 */ /* 0x000fea0003800000 */
.L_x_5583:
        /* <DEDUP_REMOVED lines=44> */
.L_x_5582:
[----:B------:R-:W-:Y:S05]  /*1a100*/  BSYNC B2 ;  /* 0x0000000000027941 */ /* 0x000fea0003800000 */
.L_x_5581:
        /* <DEDUP_REMOVED lines=10> */
.L_x_5577:
        /* <DEDUP_REMOVED lines=12> */
.L_x_5586:
[----:B------:R-:W-:-:S07]  /*1a270*/  MOV R58, R60 ;  /* 0x0000003c003a7202 */ /* 0x000fce0000000f00 */
.L_x_5587:
[----:B------:R-:W-:Y:S05]  /*1a280*/  BSYNC B2 ;  /* 0x0000000000027941 */ /* 0x000fea0003800000 */
.L_x_5585:
        /* <DEDUP_REMOVED lines=16> */
.L_x_5591:
[----:B------:R-:W-:Y:S05]  /*1a390*/  BSYNC B3 ;  /* 0x0000000000037941 */ /* 0x000fea0003800000 */
.L_x_5590:
        /* <DEDUP_REMOVED lines=44> */
.L_x_5589:
[----:B------:R-:W-:Y:S05]  /*1a660*/  BSYNC B2 ;  /* 0x0000000000027941 */ /* 0x000fea0003800000 */
.L_x_5588:
        /* <DEDUP_REMOVED lines=15> */
.L_x_5592:
        /* <DEDUP_REMOVED lines=12> */
.L_x_5595:
[----:B------:R-:W-:-:S07]  /*1a820*/  IMAD.MOV.U32 R58, RZ, RZ, R60 ;  /* 0x000000ffff3a7224 */ /* 0x000fce00078e003c */
.L_x_5596:
[----:B------:R-:W-:Y:S05]  /*1a830*/  BSYNC B2 ;  /* 0x0000000000027941 */ /* 0x000fea0003800000 */
.L_x_5594:
        /* <DEDUP_REMOVED lines=16> */
.L_x_5600:
[----:B------:R-:W-:Y:S05]  /*1a940*/  BSYNC B3 ;  /* 0x0000000000037941 */ /* 0x000fea0003800000 */
.L_x_5599:
        /* <DEDUP_REMOVED lines=44> */
.L_x_5598:
[----:B------:R-:W-:Y:S05]  /*1ac10*/  BSYNC B2 ;  /* 0x0000000000027941 */ /* 0x000fea0003800000 */
.L_x_5597:
        /* <DEDUP_REMOVED lines=10> */
.L_x_5593:
        /* <DEDUP_REMOVED lines=12> */
.L_x_5602:
[----:B------:R-:W-:-:S07]  /*1ad80*/  MOV R58, R60 ;  /* 0x0000003c003a7202 */ /* 0x000fce0000000f00 */
.L_x_5603:
[----:B------:R-:W-:Y:S05]  /*1ad90*/  BSYNC B2 ;  /* 0x0000000000027941 */ /* 0x000fea0003800000 */
.L_x_5601:
        /* <DEDUP_REMOVED lines=16> */
.L_x_5607:
[----:B------:R-:W-:Y:S05]  /*1aea0*/  BSYNC B3 ;  /* 0x0000000000037941 */ /* 0x000fea0003800000 */
.L_x_5606:
        /* <DEDUP_REMOVED lines=44> */
.L_x_5605:
[----:B------:R-:W-:Y:S05]  /*1b170*/  BSYNC B2 ;  /* 0x0000000000027941 */ /* 0x000fea0003800000 */
.L_x_5604:
        /* <DEDUP_REMOVED lines=15> */
.L_x_5608:
        /* <DEDUP_REMOVED lines=12> */
.L_x_5611:
[----:B------:R-:W-:-:S07]  /*1b330*/  IMAD.MOV.U32 R58, RZ, RZ, R60 ;  /* 0x000000ffff3a7224 */ /* 0x000fce00078e003c */
.L_x_5612:
[----:B------:R-:W-:Y:S05]  /*1b340*/  BSYNC B2 ;  /* 0x0000000000027941 */ /* 0x000fea0003800000 */
.L_x_5610:
        /* <DEDUP_REMOVED lines=16> */
.L_x_5616:
[----:B------:R-:W-:Y:S05]  /*1b450*/  BSYNC B3 ;  /* 0x0000000000037941 */ /* 0x000fea0003800000 */
.L_x_5615:
        /* <DEDUP_REMOVED lines=44> */
.L_x_5614:
[----:B------:R-:W-:Y:S05]  /*1b720*/  BSYNC B2 ;  /* 0x0000000000027941 */ /* 0x000fea0003800000 */
.L_x_5613:
        /* <DEDUP_REMOVED lines=10> */
.L_x_5609:
        /* <DEDUP_REMOVED lines=12> */
.L_x_5618:
[----:B------:R-:W-:-:S07]  /*1b890*/  MOV R58, R60 ;  /* 0x0000003c003a7202 */ /* 0x000fce0000000f00 */
.L_x_5619:
[----:B------:R-:W-:Y:S05]  /*1b8a0*/  BSYNC B2 ;  /* 0x0000000000027941 */ /* 0x000fea0003800000 */
.L_x_5617:
        /* <DEDUP_REMOVED lines=16> */
.L_x_5623:
[----:B------:R-:W-:Y:S05]  /*1b9b0*/  BSYNC B3 ;  /* 0x0000000000037941 */ /* 0x000fea0003800000 */
.L_x_5622:
        /* <DEDUP_REMOVED lines=44> */
.L_x_5621:
[----:B------:R-:W-:Y:S05]  /*1bc80*/  BSYNC B2 ;  /* 0x0000000000027941 */ /* 0x000fea0003800000 */
.L_x_5620:
        /* <DEDUP_REMOVED lines=15> */
.L_x_5624:
        /* <DEDUP_REMOVED lines=12> */
.L_x_5627:
[----:B------:R-:W-:-:S07]  /*1be40*/  IMAD.MOV.U32 R58, RZ, RZ, R60 ;  /* 0x000000ffff3a7224 */ /* 0x000fce00078e003c */
.L_x_5628:
[----:B------:R-:W-:Y:S05]  /*1be50*/  BSYNC B2 ;  /* 0x0000000000027941 */ /* 0x000fea0003800000 */
.L_x_5626:
        /* <DEDUP_REMOVED lines=16> */
.L_x_5632:
[----:B------:R-:W-:Y:S05]  /*1bf60*/  BSYNC B3 ;  /* 0x0000000000037941 */ /* 0x000fea0003800000 */
.L_x_5631:
        /* <DEDUP_REMOVED lines=44> */
.L_x_5630:
[----:B------:R-:W-:Y:S05]  /*1c230*/  BSYNC B2 ;  /* 0x0000000000027941 */ /* 0x000fea0003800000 */
.L_x_5629:
        /* <DEDUP_REMOVED lines=10> */
.L_x_5625:
        /* <DEDUP_REMOVED lines=12> */
.L_x_5634:
[----:B------:R-:W-:-:S07]  /*1c3a0*/  MOV R58, R60 ;  /* 0x0000003c003a7202 */ /* 0x000fce0000000f00 */
.L_x_5635:
[----:B------:R-:W-:Y:S05]  /*1c3b0*/  BSYNC B2 ;  /* 0x0000000000027941 */ /* 0x000fea0003800000 */
.L_x_5633:
        /* <DEDUP_REMOVED lines=16> */
.L_x_5639:
[----:B------:R-:W-:Y:S05]  /*1c4c0*/  BSYNC B3 ;  /* 0x0000000000037941 */ /* 0x000fea0003800000 */
.L_x_5638:
        /* <DEDUP_REMOVED lines=44> */
.L_x_5637:
[----:B------:R-:W-:Y:S05]  /*1c790*/  BSYNC B2 ;  /* 0x0000000000027941 */ /* 0x000fea0003800000 */
.L_x_5636:
        /* <DEDUP_REMOVED lines=15> */
.L_x_5640:
        /* <DEDUP_REMOVED lines=12> */
.L_x_5643:
[----:B------:R-:W-:-:S07]  /*1c950*/  IMAD.MOV.U32 R58, RZ, RZ, R60 ;  /* 0x000000ffff3a7224 */ /* 0x000fce00078e003c */
.L_x_5644:
[----:B------:R-:W-:Y:S05]  /*1c960*/  BSYNC B2 ;  /* 0x0000000000027941 */ /* 0x000fea0003800000 */
.L_x_5642:
        /* <DEDUP_REMOVED lines=16> */
.L_x_5648:
[----:B------:R-:W-:Y:S05]  /*1ca70*/  BSYNC B3 ;  /* 0x0000000000037941 */ /* 0x000fea0003800000 */
.L_x_5647:
        /* <DEDUP_REMOVED lines=44> */
.L_x_5646:
[----:B------:R-:W-:Y:S05]  /*1cd40*/  BSYNC B2 ;  /* 0x0000000000027941 */ /* 0x000fea0003800000 */
.L_x_5645:
        /* <DEDUP_REMOVED lines=10> */
.L_x_5641:
        /* <DEDUP_REMOVED lines=12> */
.L_x_5650:
[----:B------:R-:W-:-:S07]  /*1ceb0*/  MOV R58, R60 ;  /* 0x0000003c003a7202 */ /* 0x000fce0000000f00 */
.L_x_5651:
[----:B------:R-:W-:Y:S05]  /*1cec0*/  BSYNC B2 ;  /* 0x0000000000027941 */ /* 0x000fea0003800000 */
.L_x_5649:
        /* <DEDUP_REMOVED lines=16> */
.L_x_5655:
[----:B------:R-:W-:Y:S05]  /*1cfd0*/  BSYNC B3 ;  /* 0x0000000000037941 */ /* 0x000fea0003800000 */
.L_x_5654:
        /* <DEDUP_REMOVED lines=44> */
.L_x_5653:
[----:B------:R-:W-:Y:S05]  /*1d2a0*/  BSYNC B2 ;  /* 0x0000000000027941 */ /* 0x000fea0003800000 */
.L_x_5652:
        /* <DEDUP_REMOVED lines=13> */
.L_x_5656:
        /* <DEDUP_REMOVED lines=12> */
.L_x_5659:
[----:B------:R-:W-:-:S07]  /*1d440*/  IMAD.MOV.U32 R58, RZ, RZ, R60 ;  /* 0x000000ffff3a7224 */ /* 0x000fce00078e003c */
.L_x_5660:
[----:B------:R-:W-:Y:S05]  /*1d450*/  BSYNC B2 ;  /* 0x0000000000027941 */ /* 0x000fea0003800000 */
.L_x_5658:
        /* <DEDUP_REMOVED lines=16> */
.L_x_5664:
[----:B------:R-:W-:Y:S05]  /*1d560*/  BSYNC B3 ;  /* 0x0000000000037941 */ /* 0x000fea0003800000 */
.L_x_5663:
        /* <DEDUP_REMOVED lines=44> */
.L_x_5662:
[----:B------:R-:W-:Y:S05]  /*1d830*/  BSYNC B2 ;  /* 0x0000000000027941 */ /* 0x000fea0003800000 */
.L_x_5661:
        /* <DEDUP_REMOVED lines=10> */
.L_x_5657:
        /* <DEDUP_REMOVED lines=12> */
.L_x_5666:
[----:B------:R-:W-:-:S07]  /*1d9a0*/  MOV R58, R60 ;  /* 0x0000003c003a7202 */ /* 0x000fce0000000f00 */
.L_x_5667:
[----:B------:R-:W-:Y:S05]  /*1d9b0*/  BSYNC B2 ;  /* 0x0000000000027941 */ /* 0x000fea0003800000 */
.L_x_5665:
        /* <DEDUP_REMOVED lines=16> */
.L_x_5671:
[----:B------:R-:W-:Y:S05]  /*1dac0*/  BSYNC B3 ;  /* 0x0000000000037941 */ /* 0x000fea0003800000 */
.L_x_5670:
        /* <DEDUP_REMOVED lines=44> */
.L_x_5669:
[----:B------:R-:W-:Y:S05]  /*1dd90*/  BSYNC B2 ;  /* 0x0000000000027941 */ /* 0x000fea0003800000 */
.L_x_5668:
        /* <DEDUP_REMOVED lines=13> */
.L_x_5672:
        /* <DEDUP_REMOVED lines=12> */
.L_x_5675:
[----:B------:R-:W-:-:S07]  /*1df30*/  IMAD.MOV.U32 R58, RZ, RZ, R60 ;  /* 0x000000ffff3a7224 */ /* 0x000fce00078e003c */
.L_x_5676:
[----:B------:R-:W-:Y:S05]  /*1df40*/  BSYNC B2 ;  /* 0x0000000000027941 */ /* 0x000fea0003800000 */
.L_x_5674:
        /* <DEDUP_REMOVED lines=16> */
.L_x_5680:
[----:B------:R-:W-:Y:S05]  /*1e050*/  BSYNC B3 ;  /* 0x0000000000037941 */ /* 0x000fea0003800000 */
.L_x_5679:
        /* <DEDUP_REMOVED lines=44> */
.L_x_5678:
[----:B------:R-:W-:Y:S05]  /*1e320*/  BSYNC B2 ;  /* 0x0000000000027941 */ /* 0x000fea0003800000 */
.L_x_5677:
        /* <DEDUP_REMOVED lines=10> */
.L_x_5673:
        /* <DEDUP_REMOVED lines=12> */
.L_x_5682:
[----:B------:R-:W-:-:S07]  /*1e490*/  MOV R58, R60 ;  /* 0x0000003c003a7202 */ /* 0x000fce0000000f00 */
.L_x_5683:
[----:B------:R-:W-:Y:S05]  /*1e4a0*/  BSYNC B2 ;  /* 0x0000000000027941 */ /* 0x000fea0003800000 */
.L_x_5681:
        /* <DEDUP_REMOVED lines=16> */
.L_x_5687:
[----:B------:R-:W-:Y:S05]  /*1e5b0*/  BSYNC B3 ;  /* 0x0000000000037941 */ /* 0x000fea0003800000 */
.L_x_5686:
        /* <DEDUP_REMOVED lines=44> */
.L_x_5685:
[----:B------:R-:W-:Y:S05]  /*1e880*/  BSYNC B2 ;  /* 0x0000000000027941 */ /* 0x000fea0003800000 */
.L_x_5684:
        /* <DEDUP_REMOVED lines=13> */
.L_x_5688:
        /* <DEDUP_REMOVED lines=12> */
.L_x_5691:
[----:B------:R-:W-:-:S07]  /*1ea20*/  IMAD.MOV.U32 R83, RZ, RZ, R60 ;  /* 0x000000ffff537224 */ /* 0x000fce00078e003c */
.L_x_5692:
[----:B------:R-:W-:Y:S05]  /*1ea30*/  BSYNC B2 ;  /* 0x0000000000027941 */ /* 0x000fea0003800000 */
.L_x_5690:
        /* <DEDUP_REMOVED lines=16> */
.L_x_5696:
[----:B------:R-:W-:Y:S05]  /*1eb40*/  BSYNC B3 ;  /* 0x0000000000037941 */ /* 0x000fea0003800000 */
.L_x_5695:
        /* <DEDUP_REMOVED lines=44> */
.L_x_5694:
[----:B------:R-:W-:Y:S05]  /*1ee10*/  BSYNC B2 ;  /* 0x0000000000027941 */ /* 0x000fea0003800000 */
.L_x_5693:
        /* <DEDUP_REMOVED lines=10> */
.L_x_5689:
        /* <DEDUP_REMOVED lines=54> */
.L_x_5697:
[----:B------:R-:W-:-:S07]  /*1f220*/  IADD3 R131, R131, 0x20, RZ ;  /* 0x0000002083837810 */ /* 0x000fce0007ffe0ff */
.L_x_5568:
[----:B------:R-:W-:Y:S05]  /*1f230*/  BSYNC B1 ;  /* 0x0000000000017941 */ /* 0x000fea0003800000 */
.L_x_5567:
        /* <DEDUP_REMOVED lines=29> */
.L_x_5701:
[----:B------:R-:W-:-:S07]  /*1f410*/  IMAD.MOV.U32 R88, RZ, RZ, R60 ;  /* 0x000000ffff587224 */ /* 0x000fce00078e003c */
.L_x_5702:
[----:B------:R-:W-:Y:S05]  /*1f420*/  BSYNC B2 ;  /* 0x0000000000027941 */ /* 0x000fea0003800000 */
.L_x_5700:
        /* <DEDUP_REMOVED lines=16> */
.L_x_5706:
[----:B------:R-:W-:Y:S05]  /*1f530*/  BSYNC B3 ;  /* 0x0000000000037941 */ /* 0x000fea0003800000 */
.L_x_5705:
        /* <DEDUP_REMOVED lines=44> */
.L_x_5704:
[----:B------:R-:W-:Y:S05]  /*1f800*/  BSYNC B2 ;  /* 0x0000000000027941 */ /* 0x000fea0003800000 */
.L_x_5703:
        /* <DEDUP_REMOVED lines=20> */
.L_x_5707:
        /* <DEDUP_REMOVED lines=12> */
.L_x_5710:
[----:B------:R-:W-:-:S07]  /*1fa10*/  IMAD.MOV.U32 R58, RZ, RZ, R60 ;  /* 0x000000ffff3a7224 */ /* 0x000fce00078e003c */
.L_x_5711:
[----:B------:R-:W-:Y:S05]  /*1fa20*/  BSYNC B2 ;  /* 0x0000000000027941 */ /* 0x000fea0003800000 */
.L_x_5709:
        /* <DEDUP_REMOVED lines=16> */
.L_x_5715:
[----:B------:R-:W-:Y:S05]  /*1fb30*/  BSYNC B3 ;  /* 0x0000000000037941 */ /* 0x000fea0003800000 */
.L_x_5714:
        /* <DEDUP_REMOVED lines=44> */
.L_x_5713:
[----:B------:R-:W-:Y:S05]  /*1fe00*/  BSYNC B2 ;  /* 0x0000000000027941 */ /* 0x000fea0003800000 */
.L_x_5712:
        /* <DEDUP_REMOVED lines=10> */
.L_x_5708:
        /* <DEDUP_REMOVED lines=12> */
.L_x_5717:
[----:B------:R-:W-:-:S07]  /*1ff70*/  MOV R58, R60 ;  /* 0x0000003c003a7202 */ /* 0x000fce0000000f00 */
.L_x_5718:
[----:B------:R-:W-:Y:S05]  /*1ff80*/  BSYNC B2 ;  /* 0x0000000000027941 */ /* 0x000fea0003800000 */
.L_x_5716:
        /* <DEDUP_REMOVED lines=16> */
.L_x_5722:
[----:B------:R-:W-:Y:S05]  /*20090*/  BSYNC B3 ;  /* 0x0000000000037941 */ /* 0x000fea0003800000 */
.L_x_5721:
        /* <DEDUP_REMOVED lines=44> */
.L_x_5720:
[----:B------:R-:W-:Y:S05]  /*20360*/  BSYNC B2 ;  /* 0x0000000000027941 */ /* 0x000fea0003800000 */
.L_x_5719:
        /* <DEDUP_REMOVED lines=15> */
.L_x_5723:
        /* <DEDUP_REMOVED lines=12> */
.L_x_5726:
[----:B------:R-:W-:-:S07]  /*20520*/  IMAD.MOV.U32 R58, RZ, RZ, R60 ;  /* 0x000000ffff3a7224 */ /* 0x000fce00078e003c */
.L_x_5727:
[----:B------:R-:W-:Y:S05]  /*20530*/  BSYNC B2 ;  /* 0x0000000000027941 */ /* 0x000fea0003800000 */
.L_x_5725:
        /* <DEDUP_REMOVED lines=16> */
.L_x_5731:
[----:B------:R-:W-:Y:S05]  /*20640*/  BSYNC B3 ;  /* 0x0000000000037941 */ /* 0x000fea0003800000 */
.L_x_5730:
        /* <DEDUP_REMOVED lines=44> */
.L_x_5729:
[----:B------:R-:W-:Y:S05]  /*20910*/  BSYNC B2 ;  /* 0x0000000000027941 */ /* 0x000fea0003800000 */
.L_x_5728:
        /* <DEDUP_REMOVED lines=10> */
.L_x_5724:
        /* <DEDUP_REMOVED lines=12> */
.L_x_5733:
[----:B------:R-:W-:-:S07]  /*20a80*/  MOV R58, R60 ;  /* 0x0000003c003a7202 */ /* 0x000fce0000000f00 */
.L_x_5734:
[----:B------:R-:W-:Y:S05]  /*20a90*/  BSYNC B2 ;  /* 0x0000000000027941 */ /* 0x000fea0003800000 */
.L_x_5732:
        /* <DEDUP_REMOVED lines=16> */
.L_x_5738:
[----:B------:R-:W-:Y:S05]  /*20ba0*/  BSYNC B3 ;  /* 0x0000000000037941 */ /* 0x000fea0003800000 */
.L_x_5737:
        /* <DEDUP_REMOVED lines=44> */
.L_x_5736:
[----:B------:R-:W-:Y:S05]  /*20e70*/  BSYNC B2 ;  /* 0x0000000000027941 */ /* 0x000fea0003800000 */
.L_x_5735:
        /* <DEDUP_REMOVED lines=15> */
.L_x_5739:
        /* <DEDUP_REMOVED lines=12> */
.L_x_5742:
[----:B------:R-:W-:-:S07]  /*21030*/  IMAD.MOV.U32 R58, RZ, RZ, R60 ;  /* 0x000000ffff3a7224 */ /* 0x000fce00078e003c */
.L_x_5743:
[----:B------:R-:W-:Y:S05]  /*21040*/  BSYNC B2 ;  /* 0x0000000000027941 */ /* 0x000fea0003800000 */
.L_x_5741:
        /* <DEDUP_REMOVED lines=16> */
.L_x_5747:
[----:B------:R-:W-:Y:S05]  /*21150*/  BSYNC B3 ;  /* 0x0000000000037941 */ /* 0x000fea0003800000 */
.L_x_5746:
        /* <DEDUP_REMOVED lines=44> */
.L_x_5745:
[----:B------:R-:W-:Y:S05]  /*21420*/  BSYNC B2 ;  /* 0x0000000000027941 */ /* 0x000fea0003800000 */
.L_x_5744:
        /* <DEDUP_REMOVED lines=10> */
.L_x_5740:
        /* <DEDUP_REMOVED lines=12> */
.L_x_5749:
[----:B------:R-:W-:-:S07]  /*21590*/  MOV R58, R60 ;  /* 0x0000003c003a7202 */ /* 0x000fce0000000f00 */
.L_x_5750:
[----:B------:R-:W-:Y:S05]  /*215a0*/  BSYNC B2 ;  /* 0x0000000000027941 */ /* 0x000fea0003800000 */
.L_x_5748:
        /* <DEDUP_REMOVED lines=16> */
.L_x_5754:
[----:B------:R-:W-:Y:S05]  /*216b0*/  BSYNC B3 ;  /* 0x0000000000037941 */ /* 0x000fea0003800000 */
.L_x_5753:
        /* <DEDUP_REMOVED lines=44> */
.L_x_5752:
[----:B------:R-:W-:Y:S05]  /*21980*/  BSYNC B2 ;  /* 0x0000000000027941 */ /* 0x000fea0003800000 */
.L_x_5751:
        /* <DEDUP_REMOVED lines=15> */
.L_x_5755:
        /* <DEDUP_REMOVED lines=12> */
.L_x_5758:
[----:B------:R-:W-:-:S07]  /*21b40*/  IMAD.MOV.U32 R58, RZ, RZ, R60 ;  /* 0x000000ffff3a7224 */ /* 0x000fce00078e003c */
.L_x_5759:
[----:B------:R-:W-:Y:S05]  /*21b50*/  BSYNC B2 ;  /* 0x0000000000027941 */ /* 0x000fea0003800000 */
.L_x_5757:
        /* <DEDUP_REMOVED lines=16> */
.L_x_5763:
[----:B------:R-:W-:Y:S05]  /*21c60*/  BSYNC B3 ;  /* 0x0000000000037941 */ /* 0x000fea0003800000 */
.L_x_5762:
        /* <DEDUP_REMOVED lines=44> */
.L_x_5761:
[----:B------:R-:W-:Y:S05]  /*21f30*/  BSYNC B2 ;  /* 0x0000000000027941 */ /* 0x000fea0003800000 */
.L_x_5760:
        /* <DEDUP_REMOVED lines=10> */
.L_x_5756:
        /* <DEDUP_REMOVED lines=12> */
.L_x_5765:
[----:B------:R-:W-:-:S07]  /*220a0*/  MOV R58, R60 ;  /* 0x0000003c003a7202 */ /* 0x000fce0000000f00 */
.L_x_5766:
[----:B------:R-:W-:Y:S05]  /*220b0*/  BSYNC B2 ;  /* 0x0000000000027941 */ /* 0x000fea0003800000 */
.L_x_5764:
        /* <DEDUP_REMOVED lines=16> */
.L_x_5770:
[----:B------:R-:W-:Y:S05]  /*221c0*/  BSYNC B3 ;  /* 0x0000000000037941 */ /* 0x000fea0003800000 */
.L_x_5769:
        /* <DEDUP_REMOVED lines=44> */
.L_x_5768:
[----:B------:R-:W-:Y:S05]  /*22490*/  BSYNC B2 ;  /* 0x0000000000027941 */ /* 0x000fea0003800000 */
.L_x_5767:
        /* <DEDUP_REMOVED lines=15> */
.L_x_5771:
        /* <DEDUP_REMOVED lines=12> */
.L_x_5774:
[----:B------:R-:W-:-:S07]  /*22650*/  IMAD.MOV.U32 R58, RZ, RZ, R60 ;  /* 0x000000ffff3a7224 */ /* 0x000fce00078e003c */
.L_x_5775:
[----:B------:R-:W-:Y:S05]  /*22660*/  BSYNC B2 ;  /* 0x0000000000027941 */ /* 0x000fea0003800000 */
.L_x_5773:
        /* <DEDUP_REMOVED lines=16> */
.L_x_5779:
[----:B------:R-:W-:Y:S05]  /*22770*/  BSYNC B3 ;  /* 0x0000000000037941 */ /* 0x000fea0003800000 */
.L_x_5778:
        /* <DEDUP_REMOVED lines=44> */
.L_x_5777:
[----:B------:R-:W-:Y:S05]  /*22a40*/  BSYNC B2 ;  /* 0x0000000000027941 */ /* 0x000fea0003800000 */
.L_x_5776:
        /* <DEDUP_REMOVED lines=10> */
.L_x_5772:
        /* <DEDUP_REMOVED lines=12> */
.L_x_5781:
[----:B------:R-:W-:-:S07]  /*22bb0*/  MOV R58, R60 ;  /* 0x0000003c003a7202 */ /* 0x000fce0000000f00 */
.L_x_5782:
[----:B------:R-:W-:Y:S05]  /*22bc0*/  BSYNC B2 ;  /* 0x0000000000027941 */ /* 0x000fea0003800000 */
.L_x_5780:
        /* <DEDUP_REMOVED lines=16> */
.L_x_5786:
[----:B------:R-:W-:Y:S05]  /*22cd0*/  BSYNC B3 ;  /* 0x0000000000037941 */ /* 0x000fea0003800000 */
.L_x_5785:
        /* <DEDUP_REMOVED lines=44> */
.L_x_5784:
[----:B------:R-:W-:Y:S05]  /*22fa0*/  BSYNC B2 ;  /* 0x0000000000027941 */ /* 0x000fea0003800000 */
.L_x_5783:
        /* <DEDUP_REMOVED lines=13> */
.L_x_5787:
        /* <DEDUP_REMOVED lines=12> */
.L_x_5790:
[----:B------:R-:W-:-:S07]  /*23140*/  IMAD.MOV.U32 R58, RZ, RZ, R60 ;  /* 0x000000ffff3a7224 */ /* 0x000fce00078e003c */
.L_x_5791:
[----:B------:R-:W-:Y:S05]  /*23150*/  BSYNC B2 ;  /* 0x0000000000027941 */ /* 0x000fea0003800000 */
.L_x_5789:
        /* <DEDUP_REMOVED lines=16> */
.L_x_5795:
[----:B------:R-:W-:Y:S05]  /*23260*/  BSYNC B3 ;  /* 0x0000000000037941 */ /* 0x000fea0003800000 */
.L_x_5794:
        /* <DEDUP_REMOVED lines=44> */
.L_x_5793:
[----:B------:R-:W-:Y:S05]  /*23530*/  BSYNC B2 ;  /* 0x0000000000027941 */ /* 0x000fea0003800000 */
.L_x_5792:
        /* <DEDUP_REMOVED lines=10> */
.L_x_5788:
        /* <DEDUP_REMOVED lines=12> */
.L_x_5797:
[----:B------:R-:W-:-:S07]  /*236a0*/  MOV R58, R60 ;  /* 0x0000003c003a7202 */ /* 0x000fce0000000f00 */
.L_x_5798:
[----:B------:R-:W-:Y:S05]  /*236b0*/  BSYNC B2 ;  /* 0x0000000000027941 */ /* 0x000fea0003800000 */
.L_x_5796:
        /* <DEDUP_REMOVED lines=16> */
.L_x_5802:
[----:B------:R-:W-:Y:S05]  /*237c0*/  BSYNC B3 ;  /* 0x0000000000037941 */ /* 0x000fea0003800000 */
.L_x_5801:
        /* <DEDUP_REMOVED lines=44> */
.L_x_5800:
[----:B------:R-:W-:Y:S05]  /*23a90*/  BSYNC B2 ;  /* 0x0000000000027941 */ /* 0x000fea0003800000 */
.L_x_5799:
        /* <DEDUP_REMOVED lines=13> */
.L_x_5803:
        /* <DEDUP_REMOVED lines=12> */
.L_x_5806:
[----:B------:R-:W-:-:S07]  /*23c30*/  IMAD.MOV.U32 R58, RZ, RZ, R60 ;  /* 0x000000ffff3a7224 */ /* 0x000fce00078e003c */
.L_x_5807:
[----:B------:R-:W-:Y:S05]  /*23c40*/  BSYNC B2 ;  /* 0x0000000000027941 */ /* 0x000fea0003800000 */
.L_x_5805:
        /* <DEDUP_REMOVED lines=16> */
.L_x_5811:
[----:B------:R-:W-:Y:S05]  /*23d50*/  BSYNC B3 ;  /* 0x0000000000037941 */ /* 0x000fea0003800000 */
.L_x_5810:
        /* <DEDUP_REMOVED lines=44> */
.L_x_5809:
[----:B------:R-:W-:Y:S05]  /*24020*/  BSYNC B2 ;  /* 0x0000000000027941 */ /* 0x000fea0003800000 */
.L_x_5808:
        /* <DEDUP_REMOVED lines=10> */
.L_x_5804:
        /* <DEDUP_REMOVED lines=12> */
.L_x_5813:
[----:B------:R-:W-:-:S07]  /*24190*/  MOV R58, R60 ;  /* 0x0000003c003a7202 */ /* 0x000fce0000000f00 */
.L_x_5814:
[----:B------:R-:W-:Y:S05]  /*241a0*/  BSYNC B2 ;  /* 0x0000000000027941 */ /* 0x000fea0003800000 */
.L_x_5812:
        /* <DEDUP_REMOVED lines=16> */
.L_x_5818:
[----:B------:R-:W-:Y:S05]  /*242b0*/  BSYNC B3 ;  /* 0x0000000000037941 */ /* 0x000fea0003800000 */
.L_x_5817:
        /* <DEDUP_REMOVED lines=44> */
.L_x_5816:
[----:B------:R-:W-:Y:S05]  /*24580*/  BSYNC B2 ;  /* 0x0000000000027941 */ /* 0x000fea0003800000 */
.L_x_5815:
        /* <DEDUP_REMOVED lines=13> */
.L_x_5819:
        /* <DEDUP_REMOVED lines=12> */
.L_x_5822:
[----:B------:R-:W-:-:S07]  /*24720*/  IMAD.MOV.U32 R83, RZ, RZ, R60 ;  /* 0x000000ffff537224 */ /* 0x000fce00078e003c */
.L_x_5823:
[----:B------:R-:W-:Y:S05]  /*24730*/  BSYNC B2 ;  /* 0x0000000000027941 */ /* 0x000fea0003800000 */
.L_x_5821:
        /* <DEDUP_REMOVED lines=16> */
.L_x_5827:
[----:B------:R-:W-:Y:S05]  /*24840*/  BSYNC B3 ;  /* 0x0000000000037941 */ /* 0x000fea0003800000 */
.L_x_5826:
        /* <DEDUP_REMOVED lines=44> */
.L_x_5825:
[----:B------:R-:W-:Y:S05]  /*24b10*/  BSYNC B2 ;  /* 0x0000000000027941 */ /* 0x000fea0003800000 */
.L_x_5824:
        /* <DEDUP_REMOVED lines=10> */
.L_x_5820:
        /* <DEDUP_REMOVED lines=54> */
.L_x_5699:
[----:B------:R-:W-:Y:S05]  /*24f20*/  BSYNC B1 ;  /* 0x0000000000017941 */ /* 0x000fea0003800000 */
.L_x_5698:
        /* <DEDUP_REMOVED lines=177> */
.L_x_5853:
        /* <DEDUP_REMOVED lines=19> */
[----:B------:R-:W1:Y:S01]  /*25b70*/  LDL R133, [R1+0x70] ;  /* 0x0000700001857983 */ /* 0x000e620000100800 */
[----:B------:R-:W-:-:S03]  /*25b80*/  FADD.FTZ R138, R89, -R131 ;  /* 0x80000083598a7221 */ /* 0x000fc60000010000 */
[----:B------:R-:W2:Y:S04]  /*25b90*/  LDL R249, [R1+0x7c] ;  /* 0x00007c0001f97983 */ /* 0x000ea80000100800 */
[----:B------:R-:W2:Y:S01]  /*25ba0*/  LDL R143, [R1+0x80] ;  /* 0x00008000018f7983 */ /* 0x000ea20000100800 */
[----:B------:R-:W-:-:S03]  /*25bb0*/  FMUL.FTZ R138, R136, R138 ;  /* 0x0000008a888a7220 */ /* 0x000fc60000410000 */
[----:B------:R3:W-:Y:S04]  /*25bc0*/  STL [R1+0x9c], R7 ;  /* 0x00009c0701007387 */ /* 0x0007e80000100800 */
[----:B------:R4:W-:Y:S04]  /*25bd0*/  STL [R1+0x98], R6 ;  /* 0x0000980601007387 */ /* 0x0009e80000100800 */
[----:B------:R4:W-:Y:S04]  /*25be0*/  STL [R1+0x94], R5 ;  /* 0x0000940501007387 */ /* 0x0009e80000100800 */
[----:B------:R4:W-:Y:S04]  /*25bf0*/  STL [R1+0x90], R4 ;  /* 0x0000900401007387 */ /* 0x0009e80000100800 */
[----:B------:R4:W-:Y:S04]  /*25c00*/  STL [R1+0x8c], R3 ;  /* 0x00008c0301007387 */ /* 0x0009e80000100800 */
[----:B------:R4:W-:Y:S04]  /*25c10*/  STL [R1+0x88], R2 ;  /* 0x0000880201007387 */ /* 0x0009e80000100800 */
[----:B------:R4:W-:Y:S04]  /*25c20*/  STL [R1+0x84], R0 ;  /* 0x0000840001007387 */ /* 0x0009e80000100800 */
[----:B------:R-:W2:Y:S04]  /*25c30*/  LDL R251, [R1+0x5c] ;  /* 0x00005c0001fb7983 */ /* 0x000ea80000100800 */
[----:B0-----:R-:W2:Y:S04]  /*25c40*/  LDL R132, [R1+0x4c] ;  /* 0x00004c0001847983 */ /* 0x001ea80000100800 */
[----:B------:R-:W2:Y:S04]  /*25c50*/  LDL R75, [R1+0x50] ;  /* 0x00005000014b7983 */ /* 0x000ea80000100800 */
[----:B------:R-:W2:Y:S04]  /*25c60*/  LDL R74, [R1+0x3c] ;  /* 0x00003c00014a7983 */ /* 0x000ea80000100800 */
[----:B---3--:R-:W3:Y:S04]  /*25c70*/  LDL R7, [R1+0x40] ;  /* 0x0000400001077983 */ /* 0x008ee80000100800 */
[----:B----4-:R-:W4:Y:S04]  /*25c80*/  LDL R6, [R1+0x2c] ;  /* 0x00002c0001067983 */ /* 0x010f280000100800 */
[----:B------:R-:W4:Y:S04]  /*25c90*/  LDL R5, [R1+0x30] ;  /* 0x0000300001057983 */ /* 0x000f280000100800 */
[----:B------:R-:W4:Y:S04]  /*25ca0*/  LDL R4, [R1+0x1c] ;  /* 0x00001c0001047983 */ /* 0x000f280000100800 */
[----:B------:R-:W4:Y:S04]  /*25cb0*/  LDL R3, [R1+0x20] ;  /* 0x0000200001037983 */ /* 0x000f280000100800 */
[----:B------:R-:W4:Y:S04]  /*25cc0*/  LDL R2, [R1+0xc] ;  /* 0x00000c0001027983 */ /* 0x000f280000100800 */
[----:B------:R-:W4:Y:S01]  /*25cd0*/  LDL R0, [R1+0x10] ;  /* 0x0000100001007983 */ /* 0x000f220000100800 */
[----:B-1----:R-:W-:-:S03]  /*25ce0*/  FFMA.FTZ R73, R133, R138, R137 ;  /* 0x0000008a85497223 */ /* 0x002fc60000010089 */
[----:B------:R-:W4:Y:S01]  /*25cf0*/  LDL R133, [R1+0x60] ;  /* 0x0000600001857983 */ /* 0x000f220000100800 */
[----:B------:R-:W-:-:S04]  /*25d00*/  FADD.FTZ R142, R63, -R131 ;  /* 0x800000833f8e7221 */ /* 0x000fc80000010000 */
[----:B------:R-:W-:Y:S01]  /*25d10*/  FMUL.FTZ R142, R136, R142 ;  /* 0x0000008e888e7220 */ /* 0x000fe20000410000 */
[----:B------:R-:W-:-:S03]  /*25d20*/  FADD.FTZ R137, R101, -R131 ;  /* 0x8000008365897221 */ /* 0x000fc60000010000 */
[----:B--2---:R-:W-:Y:S01]  /*25d30*/  FFMA.FTZ R72, R143, R142, R249 ;  /* 0x0000008e8f487223 */ /* 0x004fe200000100f9 */
[--C-:B------:R-:W-:Y:S01]  /*25d40*/  FADD.FTZ R143, R90, -R131.reuse ;  /* 0x800000835a8f7221 */ /* 0x100fe20000010000 */
[--C-:B------:R-:W-:Y:S01]  /*25d50*/  FADD.FTZ R249, R102, -R131.reuse ;  /* 0x8000008366f97221 */ /* 0x100fe20000010000 */
[--C-:B------:R-:W-:Y:S02]  /*25d60*/  FADD.FTZ R250, R113, -R131.reuse ;  /* 0x8000008371fa7221 */ /* 0x100fe40000010000 */
[C---:B------:R-:W-:Y:S01]  /*25d70*/  FMUL.FTZ R143, R136.reuse, R143 ;  /* 0x0000008f888f7220 */ /* 0x040fe20000410000 */
[C---:B------:R-:W-:Y:S01]  /*25d80*/  FMUL.FTZ R137, R136.reuse, R137 ;  /* 0x0000008988897220 */ /* 0x040fe20000410000 */
[----:B------:R-:W-:Y:S01]  /*25d90*/  F2FP.F16.F32.PACK_AB R72, R73, R72 ;  /* 0x000000484948723e */ /* 0x000fe200000000ff */
[C---:B------:R-:W-:Y:S01]  /*25da0*/  FMUL.FTZ R249, R136.reuse, R249 ;  /* 0x000000f988f97220 */ /* 0x040fe20000410000 */
[----:B------:R-:W-:Y:S01]  /*25db0*/  FMUL.FTZ R250, R136, R250 ;  /* 0x000000fa88fa7220 */ /* 0x000fe20000410000 */
[----:B------:R-:W-:-:S04]  /*25dc0*/  FADD.FTZ R252, R125, -R131 ;  /* 0x800000837dfc7221 */ /* 0x000fc80000010000 */
[----:B------:R-:W-:Y:S01]  /*25dd0*/  FMUL.FTZ R252, R136, R252 ;  /* 0x000000fc88fc7220 */ /* 0x000fe20000410000 */
[----:B------:R-:W-:Y:S01]  /*25de0*/  FFMA.FTZ R132, R75, R137, R132 ;  /* 0x000000894b847223 */ /* 0x000fe20000010084 */
[----:B---3--:R-:W-:Y:S02]  /*25df0*/  FFMA.FTZ R74, R7, R249, R74 ;  /* 0x000000f9074a7223 */ /* 0x008fe4000001004a */
[----:B------:R-:W2:Y:S01]  /*25e00*/  LDL R7, [R1+0x14] ;  /* 0x0000140001077983 */ /* 0x000ea20000100800 */
[----:B----4-:R-:W-:-:S03]  /*25e10*/  FFMA.FTZ R75, R5, R250, R6 ;  /* 0x000000fa054b7223 */ /* 0x010fc60000010006 */
[----:B------:R-:W3:Y:S02]  /*25e20*/  LDL R6, [R1+0x4] ;  /* 0x0000040001067983 */ /* 0x000ee40000100800 */
[----:B------:R-:W-:Y:S02]  /*25e30*/  F2FP.F16.F32.PACK_AB R74, R75, R74 ;  /* 0x0000004a4b4a723e */ /* 0x000fe400000000ff */
[----:B------:R-:W3:Y:S01]  /*25e40*/  LDL R5, [R1+0x8] ;  /* 0x0000080001057983 */ /* 0x000ee20000100800 */
[----:B------:R-:W-:Y:S01]  /*25e50*/  FFMA.FTZ R73, R133, R143, R251 ;  /* 0x0000008f85497223 */ /* 0x000fe200000100fb */
[----:B------:R-:W-:-:S04]  /*25e60*/  FADD.FTZ R251, R114, -R131 ;  /* 0x8000008372fb7221 */ /* 0x000fc80000010000 */
[----:B------:R-:W-:Y:S01]  /*25e70*/  FMUL.FTZ R251, R136, R251 ;  /* 0x000000fb88fb7220 */ /* 0x000fe20000410000 */
[----:B------:R-:W-:Y:S01]  /*25e80*/  F2FP.F16.F32.PACK_AB R73, R132, R73 ;  /* 0x000000498449723e */ /* 0x000fe200000000ff */
[----:B------:R-:W-:Y:S02]  /*25e90*/  FFMA.FTZ R132, R0, R252, R2 ;  /* 0x000000fc00847223 */ /* 0x000fe40000010002 */
[----:B------:R-:W-:Y:S01]  /*25ea0*/  FFMA.FTZ R75, R3, R251, R4 ;  /* 0x000000fb034b7223 */ /* 0x000fe20000010004 */
[----:B------:R-:W4:Y:S04]  /*25eb0*/  LDL R2, [R1+0x34] ;  /* 0x0000340001027983 */ /* 0x000f280000100800 */
[----:B------:R-:W-:Y:S01]  /*25ec0*/  F2FP.F16.F32.PACK_AB R75, R132, R75 ;  /* 0x0000004b844b723e */ /* 0x000fe200000000ff */
[----:B------:R-:W4:Y:S01]  /*25ed0*/  LDL R4, [R1+0x74] ;  /* 0x0000740001047983 */ /* 0x000f220000100800 */
[----:B------:R-:W0:Y:S03]  /*25ee0*/  LDC.64 R132, c[0x0][0x2b8] ;  /* 0x0000ae00ff847b82 */ /* 0x000e260000000a00 */
[----:B------:R-:W4:Y:S04]  /*25ef0*/  LDL R3, [R1+0x54] ;  /* 0x0000540001037983 */ /* 0x000f280000100800 */
[----:B------:R-:W4:Y:S01]  /*25f00*/  LDL R0, [R1+0x24] ;  /* 0x0000240001007983 */ /* 0x000f220000100800 */
[----:B0-----:R-:W-:-:S05]  /*25f10*/  IMAD.WIDE.U32 R132, R61, 0x10, R132 ;  /* 0x000000103d847825 */ /* 0x001fca00078e0084 */
[----:B------:R0:W-:Y:S04]  /*25f20*/  STG.E.128 desc[UR4][R132.64], R72 ;  /* 0x0000004884007986 */ /* 0x0001e8000c101d04 */
[----:B0-----:R-:W2:Y:S01]  /*25f30*/  LDL R75, [R1+0x18] ;  /* 0x00001800014b7983 */ /* 0x001ea20000100800 */
[----:B------:R-:W0:Y:S03]  /*25f40*/  LDC.64 R132, c[0x0][0x2c0] ;  /* 0x0000b000ff847b82 */ /* 0x000e260000000a00 */
[----:B------:R-:W4:Y:S04]  /*25f50*/  LDL R72, [R1+0x78] ;  /* 0x0000780001487983 */ /* 0x000f280000100800 */
[----:B------:R-:W4:Y:S04]  /*25f60*/  LDL R73, [R1+0x58] ;  /* 0x0000580001497983 */ /* 0x000f280000100800 */
[----:B------:R-:W4:Y:S01]  /*25f70*/  LDL R74, [R1+0x38] ;  /* 0x00003800014a7983 */ /* 0x000f220000100800 */
[----:B---3--:R-:W-:Y:S01]  /*25f80*/  FFMA.FTZ R252, R5, R252, R6 ;  /* 0x000000fc05fc7223 */ /* 0x008fe20000010006 */
[----:B--2---:R-:W-:-:S02]  /*25f90*/  FFMA.FTZ R75, R75, R251, R7 ;  /* 0x000000fb4b4b7223 */ /* 0x004fc40000010007 */
[----:B------:R2:W5:Y:S04]  /*25fa0*/  LDL.LU R7, [R1+0x9c] ;  /* 0x00009c0001077983 */ /* 0x0005680000300800 */
[----:B------:R-:W3:Y:S01]  /*25fb0*/  LDL R251, [R1+0x68] ;  /* 0x0000680001fb7983 */ /* 0x000ee20000100800 */
[----:B------:R-:W-:Y:S01]  /*25fc0*/  F2FP.F16.F32.PACK_AB R75, R252, R75 ;  /* 0x0000004bfc4b723e */ /* 0x000fe200000000ff */
[----:B----4-:R-:W-:Y:S02]  /*25fd0*/  FFMA.FTZ R72, R72, R142, R4 ;  /* 0x0000008e48487223 */ /* 0x010fe40000010004 */
[----:B------:R2:W5:Y:S01]  /*25fe0*/  LDL.LU R6, [R1+0x98] ;  /* 0x0000980001067983 */ /* 0x0005620000300800 */
[----:B------:R-:W-:-:S03]  /*25ff0*/  FFMA.FTZ R73, R73, R143, R3 ;  /* 0x0000008f49497223 */ /* 0x000fc60000010003 */
[----:B------:R2:W5:Y:S04]  /*26000*/  LDL.LU R5, [R1+0x94] ;  /* 0x0000940001057983 */ /* 0x0005680000300800 */
[----:B------:R-:W3:Y:S01]  /*26010*/  LDL R252, [R1+0x64] ;  /* 0x0000640001fc7983 */ /* 0x000ee20000100800 */
[----:B------:R-:W-:-:S03]  /*26020*/  FFMA.FTZ R74, R74, R249, R2 ;  /* 0x000000f94a4a7223 */ /* 0x000fc60000010002 */
[----:B------:R2:W5:Y:S04]  /*26030*/  LDL.LU R4, [R1+0x90] ;  /* 0x0000900001047983 */ /* 0x0005680000300800 */
[----:B------:R-:W4:Y:S04]  /*26040*/  LDL R142, [R1+0x48] ;  /* 0x00004800018e7983 */ /* 0x000f280000100800 */
[----:B------:R2:W5:Y:S04]  /*26050*/  LDL.LU R3, [R1+0x8c] ;  /* 0x00008c0001037983 */ /* 0x0005680000300800 */
[----:B------:R-:W4:Y:S04]  /*26060*/  LDL R143, [R1+0x44] ;  /* 0x00004400018f7983 */ /* 0x000f280000100800 */
[----:B------:R2:W5:Y:S04]  /*26070*/  LDL.LU R2, [R1+0x88] ;  /* 0x0000880001027983 */ /* 0x0005680000300800 */
[----:B------:R-:W2:Y:S01]  /*26080*/  LDL R249, [R1+0x28] ;  /* 0x0000280001f97983 */ /* 0x000ea20000100800 */
[C---:B0-----:R-:W-:Y:S01]  /*26090*/  IMAD.WIDE.U32 R132, R61.reuse, 0x10, R132 ;  /* 0x000000103d847825 */ /* 0x041fe200078e0084 */
[----:B------:R-:W-:-:S03]  /*260a0*/  IADD3 R61, R61, 0x20, RZ ;  /* 0x000000203d3d7810 */ /* 0x000fc60007ffe0ff */
[----:B--2---:R-:W-:Y:S02]  /*260b0*/  FFMA.FTZ R250, R249, R250, R0 ;  /* 0x000000faf9fa7223 */ /* 0x004fe40000010000 */
[----:B------:R2:W5:Y:S01]  /*260c0*/  LDL.LU R0, [R1+0x84] ;  /* 0x0000840001007983 */ /* 0x0005620000300800 */
[----:B----4-:R-:W-:Y:S01]  /*260d0*/  FFMA.FTZ R137, R142, R137, R143 ;  /* 0x000000898e897223 */ /* 0x010fe2000001008f */
[----:B---3--:R-:W-:Y:S01]  /*260e0*/  FFMA.FTZ R138, R251, R138, R252 ;  /* 0x0000008afb8a7223 */ /* 0x008fe200000100fc */
[----:B------:R-:W-:-:S03]  /*260f0*/  F2FP.F16.F32.PACK_AB R74, R250, R74 ;  /* 0x0000004afa4a723e */ /* 0x000fc600000000ff */
[----:B------:R-:W-:Y:S02]  /*26100*/  F2FP.F16.F32.PACK_AB R73, R137, R73 ;  /* 0x000000498949723e */ /* 0x000fe400000000ff */
[----:B------:R-:W-:-:S05]  /*26110*/  F2FP.F16.F32.PACK_AB R72, R138, R72 ;  /* 0x000000488a48723e */ /* 0x000fca00000000ff */
[----:B------:R2:W-:Y:S02]  /*26120*/  STG.E.128 desc[UR4][R132.64], R72 ;  /* 0x0000004884007986 */ /* 0x0005e4000c101d04 */
.L_x_5830:
[----:B------:R-:W-:Y:S05]  /*26130*/  BSYNC B1 ;  /* 0x0000000000017941 */ /* 0x000fea0003800000 */
.L_x_5829:
[----:B-----5:R-:W-:Y:S01]  /*26140*/  LOP3.LUT P0, RZ, R5, 0x400, RZ, 0xc0, !PT ;  /* 0x0000040005ff7812 */ /* 0x020fe2000780c0ff */
[----:B------:R-:W-:-:S12]  /*26150*/  BSSY B1, `(.L_x_5831) ;  /* 0x0000032000017945 */ /* 0x000fd80003800000 */
[----:B------:R-:W-:Y:S05]  /*26160*/  @!P0 BRA `(.L_x_5832) ;  /* 0x0000000000c08947 */ /* 0x000fea0003800000 */
[----:B-12---:R-:W2:Y:S01]  /*26170*/  LDL R72, [R1] ;  /* 0x0000000001487983 */ /* 0x006ea20000100800 */
        /* <DEDUP_REMOVED lines=15> */
[----:B0-----:R-:W-:Y:S01]  /*26270*/  FFMA.FTZ R132, R237, R137, R236 ;  /* 0x00000089ed847223 */ /* 0x001fe200000100ec */
[----:B------:R-:W-:Y:S01]  /*26280*/  FFMA.FTZ R74, R233, R249, R232 ;  /* 0x000000f9e94a7223 */ /* 0x000fe200000100e8 */
[----:B------:R-:W-:Y:S01]  /*26290*/  FFMA.FTZ R75, R229, R250, R228 ;  /* 0x000000fae54b7223 */ /* 0x000fe200000100e4 */
[C---:B------:R-:W-:Y:S01]  /*262a0*/  FMUL.FTZ R251, R136.reuse, R251 ;  /* 0x000000fb88fb7220 */ /* 0x040fe20000410000 */
[----:B------:R-:W-:Y:S01]  /*262b0*/  FMUL.FTZ R252, R136, R252 ;  /* 0x000000fc88fc7220 */ /* 0x000fe20000410000 */
[----:B------:R-:W-:Y:S01]  /*262c0*/  FFMA.FTZ R250, R227, R250, R226 ;  /* 0x000000fae3fa7223 */ /* 0x000fe200000100e2 */
[----:B------:R-:W-:Y:S01]  /*262d0*/  FFMA.FTZ R137, R235, R137, R234 ;  /* 0x00000089eb897223 */ /* 0x000fe200000100ea */
[----:B------:R-:W-:Y:S01]  /*262e0*/  F2FP.F16.F32.PACK_AB R74, R75, R74 ;  /* 0x0000004a4b4a723e */ /* 0x000fe200000000ff */
[----:B------:R-:W-:Y:S01]  /*262f0*/  FFMA.FTZ R75, R225, R251, R224 ;  /* 0x000000fbe14b7223 */ /* 0x000fe200000100e0 */
[----:B------:R-:W-:Y:S01]  /*26300*/  FFMA.FTZ R138, R243, R138, R242 ;  /* 0x0000008af38a7223 */ /* 0x000fe200000100f2 */
[----:B--2---:R-:W-:-:S05]  /*26310*/  FFMA.FTZ R72, R72, R142, R248 ;  /* 0x0000008e48487223 */ /* 0x004fca00000100f8 */
[----:B------:R-:W-:Y:S01]  /*26320*/  F2FP.F16.F32.PACK_AB R72, R73, R72 ;  /* 0x000000484948723e */ /* 0x000fe200000000ff */
[----:B------:R-:W-:-:S05]  /*26330*/  FFMA.FTZ R73, R241, R143, R240 ;  /* 0x0000008ff1497223 */ /* 0x000fca00000100f0 */
[----:B------:R-:W-:Y:S01]  /*26340*/  F2FP.F16.F32.PACK_AB R73, R132, R73 ;  /* 0x000000498449723e */ /* 0x000fe200000000ff */
        /* <DEDUP_REMOVED lines=15> */
[----:B0-----:R-:W-:-:S04]  /*26440*/  IMAD.WIDE.U32 R132, R61, 0x10, R132 ;  /* 0x000000103d847825 */ /* 0x001fc800078e0084 */
[----:B------:R-:W-:Y:S01]  /*26450*/  VIADD R61, R61, 0x20 ;  /* 0x000000203d3d7836 */ /* 0x000fe20000000000 */
[----:B------:R3:W-:Y:S06]  /*26460*/  STG.E.128 desc[UR4][R132.64], R72 ;  /* 0x0000004884007986 */ /* 0x0007ec000c101d04 */
.L_x_5832:
[----:B------:R-:W-:Y:S05]  /*26470*/  BSYNC B1 ;  /* 0x0000000000017941 */ /* 0x000fea0003800000 */
.L_x_5831:
[----:B------:R-:W-:Y:S01]  /*26480*/  LOP3.LUT P0, RZ, R5, 0x200, RZ, 0xc0, !PT ;  /* 0x0000020005ff7812 */ /* 0x000fe2000780c0ff */
        /* <DEDUP_REMOVED lines=49> */
.L_x_5834:
[----:B------:R-:W-:Y:S05]  /*267a0*/  BSYNC B1 ;  /* 0x0000000000017941 */ /* 0x000fea0003800000 */
.L_x_5833:
        /* <DEDUP_REMOVED lines=50> */
.L_x_5836:
[----:B------:R-:W-:Y:S05]  /*26ad0*/  BSYNC B1 ;  /* 0x0000000000017941 */ /* 0x000fea0003800000 */
.L_x_5835:
        /* <DEDUP_REMOVED lines=50> */
.L_x_5838:
[----:B------:R-:W-:Y:S05]  /*26e00*/  BSYNC B1 ;  /* 0x0000000000017941 */ /* 0x000fea0003800000 */
.L_x_5837:
        /* <DEDUP_REMOVED lines=49> */
.L_x_5840:
[----:B------:R-:W-:Y:S05]  /*27120*/  BSYNC B1 ;  /* 0x0000000000017941 */ /* 0x000fea0003800000 */
.L_x_5839:
[----:B01234-:R-:W0:Y:S02]  /*27130*/  LDC.64 R72, c[0x0][0x210] ;  /* 0x00008400ff487b82 */ /* 0x01fe240000000a00 */
[----:B0-----:R-:W-:-:S05]  /*27140*/  IMAD R6, R72, 0x4, R6 ;  /* 0x0000000448067824 */ /* 0x001fca00078e0206 */
[----:B------:R-:W-:-:S13]  /*27150*/  ISETP.GE.AND P0, PT, R6, R73, PT ;  /* 0x000000490600720c */ /* 0x000fda0003f06270 */
[----:B------:R-:W-:Y:S05]  /*27160*/  @!P0 BRA `(.L_x_5841) ;  /* 0xfffffdac00dc8947 */ /* 0x000fea000383ffff */
[----:B------:R-:W-:Y:S05]  /*27170*/  BSYNC B0 ;  /* 0x0000000000007941 */ /* 0x000fea0003800000 */
.L_x_5042:
[----:B------:R-:W-:Y:S05]  /*27180*/  EXIT ;  /* 0x000000000000794d */ /* 0x000fea0003800000 */
.L_x_5828:
[----:B------:R-:W-:Y:S01]  /*27190*/  HFMA2.MMA R74, -RZ, RZ, 0, 1.847743988037109375e-06 ;  /* 0x0000001fff4a7435 */ /* 0x000fe200000001ff */
[----:B------:R-:W-:Y:S01]  /*271a0*/  BSSY B1, `(.L_x_5842) ;  /* 0x0000007000017945 */ /* 0x000fe20003800000 */
[----:B------:R-:W-:Y:S01]  /*271b0*/  MOV R136, R72 ;  /* 0x0000004800887202 */ /* 0x000fe20000000f00 */
[----:B------:R-:W-:Y:S02]  /*271c0*/  IMAD.MOV.U32 R131, RZ, RZ, 0x1 ;  /* 0x00000001ff837424 */ /* 0x000fe400078e00ff */
[----:B------:R-:W-:-:S07]  /*271d0*/  IMAD.MOV.U32 R73, RZ, RZ, -0x1 ;  /* 0xffffffffff497424 */ /* 0x000fce00078e00ff */
[----:B------:R-:W-:Y:S05]  /*271e0*/  WARPSYNC.COLLECTIVE R73, `(.L_x_5843) ;  /* 0x0000000049087348 */ /* 0x000fea0003c00000 */
[----:B------:R0:W1:Y:S02]  /*271f0*/  SHFL.BFLY P6, R73, R136, R131, R74 ;  /* 0x0c00008388497389 */ /* 0x00006400000c004a */
[----:B01----:R-:W-:Y:S01]  /*27200*/  ENDCOLLECTIVE ;  /* 0x000000000000791b */ /* 0x003fe20003800000 */
.L_x_5843:
[----:B------:R-:W-:Y:S05]  /*27210*/  BSYNC B1 ;  /* 0x0000000000017941 */ /* 0x000fea0003800000 */
.L_x_5842:
[----:B------:R-:W-:Y:S01]  /*27220*/  FADD.FTZ R72, R72, R73 ;  /* 0x0000004948487221 */ /* 0x000fe20000010000 */
[----:B------:R-:W-:Y:S01]  /*27230*/  HFMA2.MMA R74, -RZ, RZ, 0, 1.847743988037109375e-06 ;  /* 0x0000001fff4a7435 */ /* 0x000fe200000001ff */
[----:B------:R-:W-:Y:S02]  /*27240*/  IMAD.MOV.U32 R73, RZ, RZ, -0x1 ;  /* 0xffffffffff497424 */ /* 0x000fe400078e00ff */
[----:B------:R-:W-:Y:S01]  /*27250*/  IMAD.MOV.U32 R131, RZ, RZ, 0x2 ;  /* 0x00000002ff837424 */ /* 0x000fe200078e00ff */
[----:B------:R-:W-:-:S07]  /*27260*/  MOV R136, R72 ;  /* 0x0000004800887202 */ /* 0x000fce0000000f00 */
[----:B------:R-:W-:Y:S05]  /*27270*/  WARPSYNC.COLLECTIVE R73, `(.L_x_5844) ;  /* 0x0000000049087348 */ /* 0x000fea0003c00000 */
[----:B------:R0:W1:Y:S02]  /*27280*/  SHFL.BFLY P6, R73, R136, R131, R74 ;  /* 0x0c00008388497389 */ /* 0x00006400000c004a */
[----:B01----:R-:W-:Y:S01]  /*27290*/  ENDCOLLECTIVE ;  /* 0x000000000000791b */ /* 0x003fe20003800000 */
.L_x_5844:
[----:B------:R-:W-:Y:S02]  /*272a0*/  IMAD.MOV.U32 R131, RZ, RZ, 0x4 ;  /* 0x00000004ff837424 */ /* 0x000fe400078e00ff */
[----:B------:R-:W-:Y:S01]  /*272b0*/  FADD.FTZ R72, R72, R73 ;  /* 0x0000004948487221 */ /* 0x000fe20000010000 */
[----:B------:R-:W-:-:S04]  /*272c0*/  MOV R73, 0xffffffff ;  /* 0xffffffff00497802 */ /* 0x000fc80000000f00 */
[----:B------:R-:W-:-:S07]  /*272d0*/  MOV R136, R72 ;  /* 0x0000004800887202 */ /* 0x000fce0000000f00 */
[----:B------:R-:W-:Y:S05]  /*272e0*/  WARPSYNC.COLLECTIVE R73, `(.L_x_5845) ;  /* 0x0000000049087348 */ /* 0x000fea0003c00000 */
[----:B------:R0:W1:Y:S02]  /*272f0*/  SHFL.BFLY P6, R73, R136, R131, R74 ;  /* 0x0c00008388497389 */ /* 0x00006400000c004a */
[----:B01----:R-:W-:Y:S01]  /*27300*/  ENDCOLLECTIVE ;  /* 0x000000000000791b */ /* 0x003fe20003800000 */
.L_x_5845:
[----:B------:R-:W-:Y:S01]  /*27310*/  HFMA2.MMA R131, -RZ, RZ, 0, 4.76837158203125e-07 ;  /* 0x00000008ff837435 */ /* 0x000fe200000001ff */
[----:B------:R-:W-:Y:S01]  /*27320*/  FADD.FTZ R72, R72, R73 ;  /* 0x0000004948487221 */ /* 0x000fe20000010000 */
[----:B------:R-:W-:-:S03]  /*27330*/  IMAD.MOV.U32 R73, RZ, RZ, -0x1 ;  /* 0xffffffffff497424 */ /* 0x000fc600078e00ff */
[----:B------:R-:W-:-:S07]  /*27340*/  IMAD.MOV.U32 R136, RZ, RZ, R72 ;  /* 0x000000ffff887224 */ /* 0x000fce00078e0048 */
[----:B------:R-:W-:Y:S05]  /*27350*/  WARPSYNC.COLLECTIVE R73, `(.L_x_5846) ;  /* 0x0000000049087348 */ /* 0x000fea0003c00000 */
[----:B------:R0:W1:Y:S02]  /*27360*/  SHFL.BFLY P6, R73, R136, R131, R74 ;  /* 0x0c00008388497389 */ /* 0x00006400000c004a */
[----:B01----:R-:W-:Y:S01]  /*27370*/  ENDCOLLECTIVE ;  /* 0x000000000000791b */ /* 0x003fe20003800000 */
.L_x_5846:
[----:B------:R-:W-:Y:S02]  /*27380*/  IMAD.MOV.U32 R131, RZ, RZ, 0x10 ;  /* 0x00000010ff837424 */ /* 0x000fe400078e00ff */
[----:B------:R-:W-:Y:S01]  /*27390*/  FADD.FTZ R72, R72, R73 ;  /* 0x0000004948487221 */ /* 0x000fe20000010000 */
[----:B------:R-:W-:-:S04]  /*273a0*/  MOV R73, 0xffffffff ;  /* 0xffffffff00497802 */ /* 0x000fc80000000f00 */
[----:B------:R-:W-:-:S07]  /*273b0*/  MOV R136, R72 ;  /* 0x0000004800887202 */ /* 0x000fce0000000f00 */
[----:B------:R-:W-:Y:S05]  /*273c0*/  WARPSYNC.COLLECTIVE R73, `(.L_x_5847) ;  /* 0x0000000049087348 */ /* 0x000fea0003c00000 */
[----:B------:R0:W1:Y:S02]  /*273d0*/  SHFL.BFLY P6, R73, R136, R131, R74 ;  /* 0x0c00008388497389 */ /* 0x00006400000c004a */
[----:B01----:R-:W-:Y:S01]  /*273e0*/  ENDCOLLECTIVE ;  /* 0x000000000000791b */ /* 0x003fe20003800000 */
.L_x_5847:
[----:B------:R-:W-:Y:S01]  /*273f0*/  HFMA2.MMA R131, -RZ, RZ, 0, 5.9604644775390625e-08 ;  /* 0x00000001ff837435 */ /* 0x000fe200000001ff */
        /* <DEDUP_REMOVED lines=107> */
.L_x_5848:
[----:B------:R-:W-:Y:S01]  /*27ab0*/  HFMA2.MMA R131, -RZ, RZ, 0, 1.1920928955078125e-07 ;  /* 0x00000002ff837435 */ /* 0x000fe200000001ff */
[----:B------:R-:W-:Y:S01]  /*27ac0*/  FADD.FTZ R132, R132, R73 ;  /* 0x0000004984847221 */ /* 0x000fe20000010000 */
[----:B------:R-:W-:-:S03]  /*27ad0*/  IMAD.MOV.U32 R73, RZ, RZ, -0x1 ;  /* 0xffffffffff497424 */ /* 0x000fc600078e00ff */
[----:B------:R-:W-:-:S07]  /*27ae0*/  IMAD.MOV.U32 R136, RZ, RZ, R132 ;  /* 0x000000ffff887224 */ /* 0x000fce00078e0084 */
[----:B------:R-:W-:Y:S05]  /*27af0*/  WARPSYNC.COLLECTIVE R73, `(.L_x_5849) ;  /* 0x0000000049087348 */ /* 0x000fea0003c00000 */
[----:B------:R0:W1:Y:S02]  /*27b00*/  SHFL.BFLY P6, R73, R136, R131, R74 ;  /* 0x0c00008388497389 */ /* 0x00006400000c004a */
[----:B01----:R-:W-:Y:S01]  /*27b10*/  ENDCOLLECTIVE ;  /* 0x000000000000791b */ /* 0x003fe20003800000 */
.L_x_5849:
[----:B------:R-:W-:Y:S02]  /*27b20*/  IMAD.MOV.U32 R131, RZ, RZ, 0x4 ;  /* 0x00000004ff837424 */ /* 0x000fe400078e00ff */
[----:B------:R-:W-:Y:S01]  /*27b30*/  FADD.FTZ R132, R132, R73 ;  /* 0x0000004984847221 */ /* 0x000fe20000010000 */
[----:B------:R-:W-:-:S04]  /*27b40*/  MOV R73, 0xffffffff ;  /* 0xffffffff00497802 */ /* 0x000fc80000000f00 */
[----:B------:R-:W-:-:S07]  /*27b50*/  MOV R136, R132 ;  /* 0x0000008400887202 */ /* 0x000fce0000000f00 */
[----:B------:R-:W-:Y:S05]  /*27b60*/  WARPSYNC.COLLECTIVE R73, `(.L_x_5850) ;  /* 0x0000000049087348 */ /* 0x000fea0003c00000 */
[----:B------:R0:W1:Y:S02]  /*27b70*/  SHFL.BFLY P6, R73, R136, R131, R74 ;  /* 0x0c00008388497389 */ /* 0x00006400000c004a */
[----:B01----:R-:W-:Y:S01]  /*27b80*/  ENDCOLLECTIVE ;  /* 0x000000000000791b */ /* 0x003fe20003800000 */
.L_x_5850:
[----:B------:R-:W-:Y:S01]  /*27b90*/  HFMA2.MMA R131, -RZ, RZ, 0, 4.76837158203125e-07 ;  /* 0x00000008ff837435 */ /* 0x000fe200000001ff */
[----:B------:R-:W-:Y:S01]  /*27ba0*/  FADD.FTZ R132, R132, R73 ;  /* 0x0000004984847221 */ /* 0x000fe20000010000 */
[----:B------:R-:W-:-:S03]  /*27bb0*/  IMAD.MOV.U32 R73, RZ, RZ, -0x1 ;  /* 0xffffffffff497424 */ /* 0x000fc600078e00ff */
[----:B------:R-:W-:-:S07]  /*27bc0*/  IMAD.MOV.U32 R136, RZ, RZ, R132 ;  /* 0x000000ffff887224 */ /* 0x000fce00078e0084 */
[----:B------:R-:W-:Y:S05]  /*27bd0*/  WARPSYNC.COLLECTIVE R73, `(.L_x_5851) ;  /* 0x0000000049087348 */ /* 0x000fea0003c00000 */
[----:B------:R0:W1:Y:S02]  /*27be0*/  SHFL.BFLY P6, R73, R136, R131, R74 ;  /* 0x0c00008388497389 */ /* 0x00006400000c004a */
[----:B01----:R-:W-:Y:S01]  /*27bf0*/  ENDCOLLECTIVE ;  /* 0x000000000000791b */ /* 0x003fe20003800000 */
.L_x_5851:
[----:B------:R-:W-:Y:S02]  /*27c00*/  IMAD.MOV.U32 R131, RZ, RZ, 0x10 ;  /* 0x00000010ff837424 */ /* 0x000fe400078e00ff */
[----:B------:R-:W-:Y:S01]  /*27c10*/  FADD.FTZ R132, R132, R73 ;  /* 0x0000004984847221 */ /* 0x000fe20000010000 */
[----:B------:R-:W-:-:S04]  /*27c20*/  MOV R73, 0xffffffff ;  /* 0xffffffff00497802 */ /* 0x000fc80000000f00 */
[----:B------:R-:W-:-:S07]  /*27c30*/  MOV R136, R132 ;  /* 0x0000008400887202 */ /* 0x000fce0000000f00 */
[----:B------:R-:W-:Y:S05]  /*27c40*/  WARPSYNC.COLLECTIVE R73, `(.L_x_5852) ;  /* 0x0000000049087348 */ /* 0x000fea0003c00000 */
[----:B------:R0:W1:Y:S02]  /*27c50*/  SHFL.BFLY P6, R73, R136, R131, R74 ;  /* 0x0c00008388497389 */ /* 0x00006400000c004a */
[----:B01----:R-:W-:Y:S01]  /*27c60*/  ENDCOLLECTIVE ;  /* 0x000000000000791b */ /* 0x003fe20003800000 */
.L_x_5852:
[----:B------:R-:W-:Y:S05]  /*27c70*/  BRA `(.L_x_5853) ;  /* 0xffffffdc00707947 */ /* 0x000fea000383ffff */
.L_x_5854:
        /* <DEDUP_REMOVED lines=16> */
.L_x_40120:


//--------------------- .text._ZN10layer_norm31ln_parallel_residual_fwd_kernelINS_13Kernel_traitsI6__halfS2_S2_S2_fjLj1536ELj1ELj4ELj1ELj16ENS_18Kernel_traits_baseILj1536ES2_S2_S2_S2_fjLj128EEEEELb1ELb0ELb1EEEvNS_9FwdParamsE --------------------------
	.section	.text._ZN10layer_norm31ln_parallel_residual_fwd_kernelINS_13Kernel_traitsI6__halfS2_S2_S2_fjLj1536ELj1ELj4ELj1ELj16ENS_18Kernel_traits_baseILj1536ES2_S2_S2_S2_fjLj128EEEEELb1ELb0ELb1EEEvNS_9FwdParamsE,"ax",@progbits
	.align	128
        .global         _ZN10layer_norm31ln_parallel_residual_fwd_kernelINS_13Kernel_traitsI6__halfS2_S2_S2_fjLj1536ELj1ELj4ELj1ELj16ENS_18Kernel_traits_baseILj1536ES2_S2_S2_S2_fjLj128EEEEELb1ELb0ELb1EEEvNS_9FwdParamsE
        .type           _ZN10layer_norm31ln_parallel_residual_fwd_kernelINS_13Kernel_traitsI6__halfS2_S2_S2_fjLj1536ELj1ELj4ELj1ELj16ENS_18Kernel_traits_baseILj1536ES2_S2_S2_S2_fjLj128EEEEELb1ELb0ELb1EEEvNS_9FwdParamsE,@function
        .size           _ZN10layer_norm31ln_parallel_residual_fwd_kernelINS_13Kernel_traitsI6__halfS2_S2_S2_fjLj1536ELj1ELj4ELj1ELj16ENS_18Kernel_traits_baseILj1536ES2_S2_S2_S2_fjLj128EEEEELb1ELb0ELb1EEEvNS_9FwdParamsE,(.L_x_40121 - _ZN10layer_norm31ln_parallel_residual_fwd_kernelINS_13Kernel_traitsI6__halfS2_S2_S2_fjLj1536ELj1ELj4ELj1ELj16ENS_18Kernel_traits_baseILj1536ES2_S2_S2_S2_fjLj128EEEEELb1ELb0ELb1EEEvNS_9FwdParamsE)
        .other          _ZN10layer_norm31ln_parallel_residual_fwd_kernelINS_13Kernel_traitsI6__halfS2_S2_S2_fjLj1536ELj1ELj4ELj1ELj16ENS_18Kernel_traits_baseILj1536ES2_S2_S2_S2_fjLj128EEEEELb1ELb0ELb1EEEvNS_9FwdParamsE,@"STO_CUDA_ENTRY STV_DEFAULT"
_ZN10layer_norm31ln_parallel_residual_fwd_kernelINS_13Kernel_traitsI6__halfS2_S2_S2_fjLj1536ELj1ELj4ELj1ELj16ENS_18Kernel_traits_baseILj1536ES2_S2_S2_S2_fjLj128EEEEELb1ELb0ELb1EEEvNS_9FwdParamsE:
.text._ZN10layer_norm31ln_parallel_residual_fwd_kernelINS_13Kernel_traitsI6__halfS2_S2_S2_fjLj1536ELj1ELj4ELj1ELj16ENS_18Kernel_traits_baseILj1536ES2_S2_S2_S2_fjLj128EEEEELb1ELb0ELb1EEEvNS_9FwdParamsE:
[----:B------:R-:W-:Y:S08]  /*0000*/  LDC R1, c[0x0][0x28] ;  /* 0x00000a00ff017b82 */ /* 0x000ff00000000800 */
[----:B------:R-:W0:Y:S01]  /*0010*/  LDC R200, c[0x0][0x2e8] ;  /* 0x0000ba00ffc87b82 */ /* 0x000e220000000800 */
[----:B------:R-:W-:Y:S01]  /*0020*/  ULDC.U8 UR4, c[0x0][0x2f4] ;  /* 0x0000bd0000047ab9 */ /* 0x000fe20000000000 */
[----:B------:R-:W-:Y:S01]  /*0030*/  ULDC.64 UR6, c[0x0][0x2e0] ;  /* 0x0000b80000067ab9 */ /* 0x000fe20000000a00 */
[----:B------:R-:W-:Y:S01]  /*0040*/  ISETP.NE.AND P1, PT, RZ, UR4, PT ;  /* 0x00000004ff007c0c */ /* 0x000fe2000bf25270 */
[----:B------:R-:W-:Y:S01]  /*0050*/  ULDC.64 UR4, c[0x0][0x208] ;  /* 0x0000820000047ab9 */ /* 0x000fe20000000a00 */
[----:B------:R-:W-:Y:S01]  /*0060*/  MOV R2, UR6 ;  /* 0x0000000600027c02 */ /* 0x000fe20008000f00 */
[----:B------:R-:W-:-:S02]  /*0070*/  IMAD.U32 R3, RZ, RZ, UR7 ;  /* 0x00000007ff037e24 */ /* 0x000fc4000f8e00ff */
[----:B------:R-:W0:Y:S01]  /*0080*/  LDC R201, c[0x0][0x2ec] ;  /* 0x0000bb00ffc97b82 */ /* 0x000e220000000800 */
[----:B------:R-:W1:Y:S01]  /*0090*/  S2R R0, SR_TID.X ;  /* 0x0000000000007919 */ /* 0x000e620000002100 */
[----:B------:R-:W-:Y:S01]  /*00a0*/  ULDC.64 UR8, c[0x0][0x2c8] ;  /* 0x0000b20000087ab9 */ /* 0x000fe20000000a00 */
[----:B------:R-:W-:-:S05]  /*00b0*/  ULDC UR10, c[0x0][0x214] ;  /* 0x00008500000a7ab9 */ /* 0x000fca0000000800 */
[----:B------:R-:W2:Y:S01]  /*00c0*/  @P1 LDG.E.64 R2, desc[UR4][R2.64] ;  /* 0x0000000402021981 */ /* 0x000ea2000c1e1b00 */
[----:B------:R-:W3:Y:S08]  /*00d0*/  @P1 LDC R25, c[0x0][0x2f0] ;  /* 0x0000bc00ff191b82 */ /* 0x000ef00000000800 */
[----:B------:R-:W4:Y:S01]  /*00e0*/  LDC.64 R22, c[0x0][0x2c8] ;  /* 0x0000b200ff167b82 */ /* 0x000f220000000a00 */
[----:B0-----:R-:W3:Y:S01]  /*00f0*/  @P1 LDG.E.64 R20, desc[UR4][R200.64] ;  /* 0x00000004c8141981 */ /* 0x001ee2000c1e1b00 */
[----:B------:R-:W1:Y:S01]  /*0100*/  S2R R193, SR_CTAID.X ;  /* 0x0000000000c17919 */ /* 0x000e620000002500 */
[----:B------:R-:W-:Y:S01]  /*0110*/  ISETP.NE.U32.AND P0, PT, RZ, UR8, PT ;  /* 0x00000008ff007c0c */ /* 0x000fe2000bf05070 */
[----:B------:R-:W-:-:S03]  /*0120*/  ULDC UR8, c[0x0][0x0] ;  /* 0x0000000000087ab9 */ /* 0x000fc60000000800 */
[----:B------:R-:W-:Y:S01]  /*0130*/  ISETP.NE.AND.EX P0, PT, RZ, UR9, PT, P0 ;  /* 0x00000009ff007c0c */ /* 0x000fe2000bf05300 */
[----:B-1----:R-:W-:Y:S01]  /*0140*/  IMAD R198, R193, UR8, R0 ;  /* 0x00000008c1c67c24 */ /* 0x002fe2000f8e0200 */
[----:B------:R-:W-:Y:S01]  /*0150*/  ULDC.64 UR8, c[0x0][0x2d0] ;  /* 0x0000b40000087ab9 */ /* 0x000fe20000000a00 */
[----:B------:R-:W-:-:S05]  /*0160*/  LOP3.LUT R42, R0, 0x1f, RZ, 0xc0, !PT ;  /* 0x0000001f002a7812 */ /* 0x000fca00078ec0ff */
[----:B------:R-:W-:Y:S01]  /*0170*/  IMAD.SHL.U32 R28, R42, 0x10, RZ ;  /* 0x000000102a1c7824 */ /* 0x000fe200078e00ff */
[----:B--2---:R-:W-:Y:S02]  /*0180*/  @P1 R2UR UR6, R2 ;  /* 0x00000000020612ca */ /* 0x004fe400000e0000 */
[----:B------:R-:W-:Y:S02]  /*0190*/  @P1 R2UR UR7, R3 ;  /* 0x00000000030712ca */ /* 0x000fe400000e0000 */
[----:B---3--:R-:W-:-:S04]  /*01a0*/  @P1 IADD3 R200, P2, R20, R25, RZ ;  /* 0x0000001914c81210 */ /* 0x008fc80007f5e0ff */
[----:B------:R-:W-:Y:S02]  /*01b0*/  @P1 IADD3.X R201, RZ, R21, RZ, P2, !PT ;  /* 0x00000015ffc91210 */ /* 0x000fe400017fe4ff */
[----:B------:R-:W-:-:S04]  /*01c0*/  ISETP.NE.U32.AND P1, PT, RZ, UR8, PT ;  /* 0x00000008ff007c0c */ /* 0x000fc8000bf25070 */
[----:B------:R-:W-:-:S13]  /*01d0*/  ISETP.NE.AND.EX P1, PT, RZ, UR9, PT, P1 ;  /* 0x00000009ff007c0c */ /* 0x000fda000bf25310 */
[----:B------:R-:W0:Y:S01]  /*01e0*/  @P1 LDC.64 R92, c[0x0][0x2d0] ;  /* 0x0000b400ff5c1b82 */ /* 0x000e220000000a00 */
[----:B------:R-:W-:-:S04]  /*01f0*/  IADD3 R96, P2, R28, UR8, RZ ;  /* 0x000000081c607c10 */ /* 0x000fc8000ff5e0ff */
[----:B------:R-:W-:Y:S01]  /*0200*/  IADD3.X R97, RZ, UR9, RZ, P2, !PT ;  /* 0x00000009ff617c10 */ /* 0x000fe200097fe4ff */
[----:B------:R-:W-:Y:S01]  /*0210*/  IMAD.WIDE.U32 R20, R198, -0x326172a9, RZ ;  /* 0xcd9e8d57c6147825 */ /* 0x000fe200078e00ff */
[--C-:B------:R-:W-:Y:S01]  /*0220*/  SHF.R.U64 R197, R200, 0x2, R201.reuse ;  /* 0x00000002c8c57819 */ /* 0x100fe200000012c9 */
[----:B------:R-:W-:Y:S02]  /*0230*/  UIADD3 UR27, UR7, -0x4498517b, URZ ;  /* 0xbb67ae85071b7890 */ /* 0x000fe4000fffe03f */
[----:B------:R-:W5:Y:S01]  /*0240*/  @P1 LDG.E.128 R112, desc[UR4][R96.64] ;  /* 0x0000000460701981 */ /* 0x000f62000c1e1d00 */
[----:B------:R-:W-:Y:S01]  /*0250*/  SHF.R.U32.HI R195, RZ, 0x2, R201 ;  /* 0x00000002ffc37819 */ /* 0x000fe200000116c9 */
[----:B------:R-:W-:Y:S02]  /*0260*/  UIADD3 UR26, UR6, -0x61c88647, URZ ;  /* 0x9e3779b9061a7890 */ /* 0x000fe4000fffe03f */
[----:B------:R-:W5:Y:S01]  /*0270*/  @P1 LDG.E.128 R108, desc[UR4][R96.64+0x200] ;  /* 0x00020004606c1981 */ /* 0x000f62000c1e1d00 */
[----:B----4-:R-:W-:Y:S01]  /*0280*/  IMAD.WIDE.U32 R22, R42, 0x10, R22 ;  /* 0x000000102a167825 */ /* 0x010fe200078e0016 */
[----:B------:R-:W-:-:S02]  /*0290*/  UIADD3 UR28, UR6, 0x3c6ef372, URZ ;  /* 0x3c6ef372061c7890 */ /* 0x000fc4000fffe03f */
[----:B------:R-:W5:Y:S01]  /*02a0*/  @P1 LDG.E.128 R104, desc[UR4][R96.64+0x400] ;  /* 0x0004000460681981 */ /* 0x000f62000c1e1d00 */
[----:B------:R-:W-:Y:S02]  /*02b0*/  UIADD3 UR29, UR7, 0x76cf5d0a, URZ ;  /* 0x76cf5d0a071d7890 */ /* 0x000fe4000fffe03f */
[----:B------:R-:W-:Y:S01]  /*02c0*/  UIADD3 UR31, UR7, 0x32370b8f, URZ ;  /* 0x32370b8f071f7890 */ /* 0x000fe2000fffe03f */
[----:B------:R-:W5:Y:S01]  /*02d0*/  @P1 LDG.E.128 R100, desc[UR4][R96.64+0x600] ;  /* 0x0006000460641981 */ /* 0x000f62000c1e1d00 */
[----:B0-----:R-:W-:Y:S01]  /*02e0*/  @P1 IMAD.WIDE.U32 R92, R42, 0x10, R92 ;  /* 0x000000102a5c1825 */ /* 0x001fe200078e005c */
[----:B------:R-:W-:Y:S02]  /*02f0*/  LOP3.LUT R24, R21, UR6, R195, 0x96, !PT ;  /* 0x0000000615187c12 */ /* 0x000fe4000f8e96c3 */
[----:B------:R-:W5:Y:S01]  /*0300*/  @P0 LDG.E.128 R16, desc[UR4][R22.64] ;  /* 0x0000000416100981 */ /* 0x000f62000c1e1d00 */
[----:B------:R-:W-:Y:S02]  /*0310*/  UIADD3 UR30, UR6, -0x255992d5, URZ ;  /* 0xdaa66d2b061e7890 */ /* 0x000fe4000fffe03f */
[----:B------:R-:W-:Y:S01]  /*0320*/  UIADD3 UR32, UR6, 0x78dde6e4, URZ ;  /* 0x78dde6e406207890 */ /* 0x000fe2000fffe03f */
[----:B------:R-:W5:Y:S01]  /*0330*/  @P1 LDG.E.128 R92, desc[UR4][R92.64+0xa00] ;  /* 0x000a00045c5c1981 */ /* 0x000f62000c1e1d00 */
[----:B------:R-:W-:-:S02]  /*0340*/  UIADD3 UR33, UR7, -0x126145ec, URZ ;  /* 0xed9eba1407217890 */ /* 0x000fc4000fffe03f */
[----:B------:R-:W-:Y:S01]  /*0350*/  UIADD3 UR35, UR7, -0x56f99767, URZ ;  /* 0xa906689907237890 */ /* 0x000fe2000fffe03f */
[----:B------:R-:W5:Y:S01]  /*0360*/  @P1 LDG.E.128 R96, desc[UR4][R96.64+0x800] ;  /* 0x0008000460601981 */ /* 0x000f62000c1e1d00 */
[----:B------:R-:W-:Y:S01]  /*0370*/  IMAD.WIDE.U32 R2, R197, -0x2daee0ad, RZ ;  /* 0xd2511f53c5027825 */ /* 0x000fe200078e00ff */
[----:B------:R-:W-:Y:S02]  /*0380*/  UIADD3 UR34, UR6, 0x1715609d, URZ ;  /* 0x1715609d06227890 */ /* 0x000fe4000fffe03f */
[----:B------:R-:W5:Y:S01]  /*0390*/  @P0 LDG.E.128 R12, desc[UR4][R22.64+0x200] ;  /* 0x00020004160c0981 */ /* 0x000f62000c1e1d00 */
[----:B------:R-:W-:Y:S01]  /*03a0*/  IMAD.WIDE.U32 R24, R24, -0x2daee0ad, RZ ;  /* 0xd2511f5318187825 */ /* 0x000fe200078e00ff */
[----:B------:R-:W-:Y:S01]  /*03b0*/  LOP3.LUT R26, R3, UR7, RZ, 0x3c, !PT ;  /* 0x00000007031a7c12 */ /* 0x000fe2000f8e3cff */
[----:B------:R-:W-:Y:S01]  /*03c0*/  UIADD3 UR36, UR6, -0x4ab325aa, URZ ;  /* 0xb54cda5606247890 */ /* 0x000fe2000fffe03f */
[----:B------:R-:W5:Y:S01]  /*03d0*/  @P0 LDG.E.128 R8, desc[UR4][R22.64+0x400] ;  /* 0x0004000416080981 */ /* 0x000f62000c1e1d00 */
[----:B------:R-:W-:Y:S01]  /*03e0*/  UIADD3 UR37, UR7, 0x646e171e, URZ ;  /* 0x646e171e07257890 */ /* 0x000fe2000fffe03f */
[----:B------:R-:W-:Y:S01]  /*03f0*/  LOP3.LUT R21, R25, UR27, R2, 0x96, !PT ;  /* 0x0000001b19157c12 */ /* 0x000fe2000f8e9602 */
[----:B------:R-:W-:Y:S01]  /*0400*/  IMAD.WIDE.U32 R26, R26, -0x326172a9, RZ ;  /* 0xcd9e8d571a1a7825 */ /* 0x000fe200078e00ff */
[----:B------:R-:W5:Y:S01]  /*0410*/  @P0 LDG.E.128 R4, desc[UR4][R22.64+0x600] ;  /* 0x0006000416040981 */ /* 0x000f62000c1e1d00 */
[----:B------:R-:W-:Y:S01]  /*0420*/  SHF.R.U32.HI R0, RZ, 0x5, R0 ;  /* 0x00000005ff007819 */ /* 0x000fe20000011600 */
[----:B------:R-:W-:-:S02]  /*0430*/  UIADD3 UR39, UR7, 0x1fd5c5a3, URZ ;  /* 0x1fd5c5a307277890 */ /* 0x000fc4000fffe03f */
[----:B------:R-:W-:Y:S01]  /*0440*/  LOP3.LUT R2, R27, UR26, R20, 0x96, !PT ;  /* 0x0000001a1b027c12 */ /* 0x000fe2000f8e9614 */
[----:B------:R-:W-:Y:S01]  /*0450*/  IMAD.WIDE.U32 R20, R21, -0x326172a9, RZ ;  /* 0xcd9e8d5715147825 */ /* 0x000fe200078e00ff */
[----:B------:R-:W5:Y:S01]  /*0460*/  @P0 LDG.E.128 R120, desc[UR4][R22.64+0x800] ;  /* 0x0008000416780981 */ /* 0x000f62000c1e1d00 */
[----:B------:R-:W-:Y:S02]  /*0470*/  UIADD3 UR38, UR6, 0x5384540f, URZ ;  /* 0x5384540f06267890 */ /* 0x000fe4000fffe03f */
[----:B------:R-:W-:Y:S01]  /*0480*/  IMAD.WIDE.U32 R2, R2, -0x2daee0ad, RZ ;  /* 0xd2511f5302027825 */ /* 0x000fe200078e00ff */
[----:B------:R0:W5:Y:S01]  /*0490*/  @P0 LDG.E.128 R116, desc[UR4][R22.64+0xa00] ;  /* 0x000a000416740981 */ /* 0x000162000c1e1d00 */
[----:B------:R-:W-:Y:S01]  /*04a0*/  UIADD3 UR40, UR6, -0xe443238, URZ ;  /* 0xf1bbcdc806287890 */ /* 0x000fe2000fffe03f */
[----:B------:R-:W-:Y:S02]  /*04b0*/  ULDC.64 UR8, c[0x0][0x268] ;  /* 0x00009a0000087ab9 */ /* 0x000fe40000000a00 */
[----:B------:R-:W-:-:S02]  /*04c0*/  LOP3.LUT R24, R3, UR29, R24, 0x96, !PT ;  /* 0x0000001d03187c12 */ /* 0x000fc4000f8e9618 */
[----:B0-----:R-:W-:-:S03]  /*04d0*/  LOP3.LUT R22, R21, UR28, R26, 0x96, !PT ;  /* 0x0000001c15167c12 */ /* 0x001fc6000f8e961a */
[----:B------:R-:W-:-:S04]  /*04e0*/  IMAD.WIDE.U32 R24, R24, -0x326172a9, RZ ;  /* 0xcd9e8d5718187825 */ /* 0x000fc800078e00ff */
[----:B------:R-:W-:-:S05]  /*04f0*/  IMAD.WIDE.U32 R22, R22, -0x2daee0ad, RZ ;  /* 0xd2511f5316167825 */ /* 0x000fca00078e00ff */
[----:B------:R-:W-:Y:S02]  /*0500*/  LOP3.LUT R21, R23, UR31, R2, 0x96, !PT ;  /* 0x0000001f17157c12 */ /* 0x000fe4000f8e9602 */
[----:B------:R-:W-:-:S03]  /*0510*/  LOP3.LUT R2, R25, UR30, R20, 0x96, !PT ;  /* 0x0000001e19027c12 */ /* 0x000fc6000f8e9614 */
        /* <DEDUP_REMOVED lines=11> */
[----:B------:R-:W-:Y:S01]  /*05d0*/  IMAD R193, R193, 0x4, R0 ;  /* 0x00000004c1c17824 */ /* 0x000fe200078e0200 */
[----:B------:R-:W-:Y:S01]  /*05e0*/  LOP3.LUT R24, R3, UR37, R22, 0x96, !PT ;  /* 0x0000002503187c12 */ /* 0x000fe2000f8e9616 */
[----:B------:R-:W-:-:S03]  /*05f0*/  IMAD.WIDE.U32 R22, R23, -0x2daee0ad, RZ ;  /* 0xd2511f5317167825 */ /* 0x000fc600078e00ff */
[----:B------:R-:W-:Y:S01]  /*0600*/  ISETP.GE.AND P2, PT, R193, UR10, PT ;  /* 0x0000000ac1007c0c */ /* 0x000fe2000bf46270 */
[----:B------:R-:W-:Y:S01]  /*0610*/  IMAD.WIDE.U32 R24, R24, -0x326172a9, RZ ;  /* 0xcd9e8d5718187825 */ /* 0x000fe200078e00ff */
[----:B------:R-:W-:-:S04]  /*0620*/  LOP3.LUT R191, R23, UR39, R2, 0x96, !PT ;  /* 0x0000002717bf7c12 */ /* 0x000fc8000f8e9602 */
[----:B------:R-:W-:Y:S01]  /*0630*/  LOP3.LUT R192, R25, UR38, R20, 0x96, !PT ;  /* 0x0000002619c07c12 */ /* 0x000fe2000f8e9614 */
[----:B------:R-:W-:Y:S01]  /*0640*/  IMAD.HI.U32 R21, R191, -0x326172a9, RZ ;  /* 0xcd9e8d57bf157827 */ /* 0x000fe200078e00ff */
[----:B------:R-:W-:Y:S01]  /*0650*/  IADD3 R20, P3, R28, UR8, RZ ;  /* 0x000000081c147c10 */ /* 0x000fe2000ff7e0ff */
[----:B------:R-:W-:Y:S02]  /*0660*/  UIADD3 UR41, UR7, -0x24c28bd8, URZ ;  /* 0xdb3d742807297890 */ /* 0x000fe4000fffe03f */
[----:B------:R-:W-:Y:S01]  /*0670*/  IMAD.HI.U32 R3, R192, -0x2daee0ad, RZ ;  /* 0xd2511f53c0037827 */ /* 0x000fe200078e00ff */
[----:B------:R-:W-:Y:S02]  /*0680*/  LOP3.LUT R194, R21, UR40, R24, 0x96, !PT ;  /* 0x0000002815c27c12 */ /* 0x000fe4000f8e9618 */
[----:B------:R-:W-:Y:S02]  /*0690*/  IADD3.X R21, RZ, UR9, RZ, P3, !PT ;  /* 0x00000009ff157c10 */ /* 0x000fe40009ffe4ff */
        /* <DEDUP_REMOVED lines=25> */
[----:B------:R-:W-:Y:S01]  /*0830*/  @!P1 CS2R R98, SRZ ;  /* 0x0000000000629805 */ /* 0x000fe2000001ff00 */
[----:B0-----:R-:W-:Y:S01]  /*0840*/  IMAD.WIDE.U32 R2, R42, 0x10, R2 ;  /* 0x000000102a027825 */ /* 0x001fe200078e0002 */
[----:B------:R-:W-:Y:S01]  /*0850*/  @!P1 CS2R R94, SRZ ;  /* 0x00000000005e9805 */ /* 0x000fe2000001ff00 */
[----:B------:R-:W-:Y:S01]  /*0860*/  UIADD3 UR42, UR6, -0x700cb87f, URZ ;  /* 0x8ff34781062a7890 */ /* 0x000fe2000fffe03f */
[----:B------:R-:W5:Y:S01]  /*0870*/  LDG.E.128 R88, desc[UR4][R20.64] ;  /* 0x0000000414587981 */ /* 0x000f62000c1e1d00 */
[--C-:B------:R-:W-:Y:S01]  /*0880*/  HADD2.F32 R173, -RZ, R92.reuse.H0_H0 ;  /* 0x2000005cffad7230 */ /* 0x100fe20000004100 */
[----:B------:R-:W-:Y:S01]  /*0890*/  UIADD3 UR43, UR7, -0x695add53, URZ ;  /* 0x96a522ad072b7890 */ /* 0x000fe2000fffe03f */
[----:B------:R-:W-:Y:S01]  /*08a0*/  HADD2.F32 R176, -RZ, R92.H1_H1 ;  /* 0x3000005cffb07230 */ /* 0x000fe20000004100 */
[----:B------:R-:W5:Y:S01]  /*08b0*/  LDG.E.128 R84, desc[UR4][R20.64+0x200] ;  /* 0x0002000414547981 */ /* 0x000f62000c1e1d00 */
[--C-:B------:R-:W-:Y:S01]  /*08c0*/  HADD2.F32 R175, -RZ, R93.reuse.H0_H0 ;  /* 0x2000005dffaf7230 */ /* 0x100fe20000004100 */
[----:B------:R-:W-:Y:S01]  /*08d0*/  ULDC.64 UR8, c[0x0][0x228] ;  /* 0x00008a0000087ab9 */ /* 0x000fe20000000a00 */
[----:B------:R-:W-:Y:S01]  /*08e0*/  HADD2.F32 R177, -RZ, R93.H1_H1 ;  /* 0x3000005dffb17230 */ /* 0x000fe20000004100 */
[----:B------:R-:W5:Y:S01]  /*08f0*/  LDG.E.128 R80, desc[UR4][R20.64+0x400] ;  /* 0x0004000414507981 */ /* 0x000f62000c1e1d00 */
[----:B------:R-:W-:-:S02]  /*0900*/  IMAD R192, R192, -0x2daee0ad, RZ ;  /* 0xd2511f53c0c07824 */ /* 0x000fc400078e02ff */
[----:B------:R-:W-:Y:S01]  /*0910*/  IMAD R191, R191, -0x326172a9, RZ ;  /* 0xcd9e8d57bfbf7824 */ /* 0x000fe200078e02ff */
[----:B------:R-:W5:Y:S01]  /*0920*/  LDG.E.128 R76, desc[UR4][R20.64+0x600] ;  /* 0x00060004144c7981 */ /* 0x000f62000c1e1d00 */
[----:B------:R-:W-:Y:S01]  /*0930*/  IMAD.HI.U32 R92, R196, -0x326172a9, RZ ;  /* 0xcd9e8d57c45c7827 */ /* 0x000fe200078e00ff */
[----:B------:R-:W-:Y:S02]  /*0940*/  ISETP.NE.U32.AND P0, PT, RZ, UR8, PT ;  /* 0x00000008ff007c0c */ /* 0x000fe4000bf05070 */
[----:B------:R-:W5:Y:S01]  /*0950*/  LDG.E.128 R72, desc[UR4][R20.64+0x800] ;  /* 0x0008000414487981 */ /* 0x000f62000c1e1d00 */
[----:B------:R-:W-:Y:S01]  /*0960*/  IMAD.HI.U32 R93, R194, -0x2daee0ad, RZ ;  /* 0xd2511f53c25d7827 */ /* 0x000fe200078e00ff */
[----:B------:R-:W-:Y:S02]  /*0970*/  BSSY B0, `(.L_x_5855) ;  /* 0x000252a000007945 */ /* 0x000fe40003800000 */
[----:B------:R0:W5:Y:S01]  /*0980*/  LDG.E.128 R68, desc[UR4][R20.64+0xa00] ;  /* 0x000a000414447981 */ /* 0x000162000c1e1d00 */
[--C-:B------:R-:W-:Y:S01]  /*0990*/  HADD2.F32 R37, -RZ, R18.reuse.H0_H0 ;  /* 0x20000012ff257230 */ /* 0x100fe20000004100 */
[----:B------:R-:W-:Y:S01]  /*09a0*/  LOP3.LUT R200, R200, 0x3, RZ, 0xc0, !PT ;  /* 0x00000003c8c87812 */ /* 0x000fe200078ec0ff */
[----:B------:R-:W-:Y:S01]  /*09b0*/  HADD2.F32 R36, -RZ, R18.H1_H1 ;  /* 0x30000012ff247230 */ /* 0x000fe20000004100 */
[----:B------:R-:W5:Y:S01]  /*09c0*/  LDG.E.128 R64, desc[UR4][R2.64] ;  /* 0x0000000402407981 */ /* 0x000f62000c1e1d00 */
[--C-:B------:R-:W-:Y:S01]  /*09d0*/  HADD2.F32 R35, -RZ, R19.reuse.H0_H0 ;  /* 0x20000013ff237230 */ /* 0x100fe20000004100 */
[----:B------:R-:W-:Y:S01]  /*09e0*/  ULDC UR23, c[0x0][0x218] ;  /* 0x0000860000177ab9 */ /* 0x000fe20000000800 */
[----:B------:R-:W-:Y:S01]  /*09f0*/  HADD2.F32 R34, -RZ, R19.H1_H1 ;  /* 0x30000013ff227230 */ /* 0x000fe20000004100 */
[----:B------:R-:W5:Y:S01]  /*0a00*/  LDG.E.128 R60, desc[UR4][R2.64+0x200] ;  /* 0x00020004023c7981 */ /* 0x000f62000c1e1d00 */
[--C-:B------:R-:W-:Y:S01]  /*0a10*/  HADD2.F32 R41, -RZ, R16.reuse.H0_H0 ;  /* 0x20000010ff297230 */ /* 0x100fe20000004100 */
[----:B------:R-:W-:Y:S01]  /*0a20*/  ULDC.U8 UR24, c[0x0][0x2a0] ;  /* 0x0000a80000187ab9 */ /* 0x000fe20000000000 */
[----:B------:R-:W-:Y:S01]  /*0a30*/  HADD2.F32 R40, -RZ, R16.H1_H1 ;  /* 0x30000010ff287230 */ /* 0x000fe20000004100 */
[----:B------:R-:W5:Y:S01]  /*0a40*/  LDG.E.128 R56, desc[UR4][R2.64+0x400] ;  /* 0x0004000402387981 */ /* 0x000f62000c1e1d00 */
[--C-:B------:R-:W-:Y:S01]  /*0a50*/  HADD2.F32 R39, -RZ, R17.reuse.H0_H0 ;  /* 0x20000011ff277230 */ /* 0x100fe20000004100 */
[----:B------:R-:W-:Y:S01]  /*0a60*/  ULDC UR25, c[0x0][0x2d8] ;  /* 0x0000b60000197ab9 */ /* 0x000fe20000000800 */
[----:B------:R-:W-:Y:S01]  /*0a70*/  HADD2.F32 R38, -RZ, R17.H1_H1 ;  /* 0x30000011ff267230 */ /* 0x000fe20000004100 */
[----:B------:R-:W5:Y:S01]  /*0a80*/  LDG.E.128 R52, desc[UR4][R2.64+0x600] ;  /* 0x0006000402347981 */ /* 0x000f62000c1e1d00 */
[--C-:B------:R-:W-:Y:S01]  /*0a90*/  HADD2.F32 R33, -RZ, R12.reuse.H0_H0 ;  /* 0x2000000cff217230 */ /* 0x100fe20000004100 */
[----:B------:R-:W-:Y:S01]  /*0aa0*/  ULDC.64 UR10, c[0x0][0x230] ;  /* 0x00008c00000a7ab9 */ /* 0x000fe20000000a00 */
[----:B------:R-:W-:Y:S01]  /*0ab0*/  HADD2.F32 R32, -RZ, R12.H1_H1 ;  /* 0x3000000cff207230 */ /* 0x000fe20000004100 */
[----:B------:R-:W5:Y:S01]  /*0ac0*/  LDG.E.128 R48, desc[UR4][R2.64+0x800] ;  /* 0x0008000402307981 */ /* 0x000f62000c1e1d00 */
[--C-:B------:R-:W-:Y:S01]  /*0ad0*/  HADD2.F32 R31, -RZ, R13.reuse.H0_H0 ;  /* 0x2000000dff1f7230 */ /* 0x100fe20000004100 */
[----:B------:R-:W-:Y:S01]  /*0ae0*/  ULDC.64 UR12, c[0x0][0x238] ;  /* 0x00008e00000c7ab9 */ /* 0x000fe20000000a00 */
[----:B------:R-:W-:Y:S01]  /*0af0*/  HADD2.F32 R30, -RZ, R13.H1_H1 ;  /* 0x3000000dff1e7230 */ /* 0x000fe20000004100 */
[----:B------:R1:W5:Y:S01]  /*0b00*/  LDG.E.128 R44, desc[UR4][R2.64+0xa00] ;  /* 0x000a0004022c7981 */ /* 0x000362000c1e1d00 */
[--C-:B------:R-:W-:Y:S01]  /*0b10*/  HADD2.F32 R29, -RZ, R14.reuse.H0_H0 ;  /* 0x2000000eff1d7230 */ /* 0x100fe20000004100 */
[----:B------:R-:W-:Y:S01]  /*0b20*/  LOP3.LUT R191, R92, UR42, R191, 0x96, !PT ;  /* 0x0000002a5cbf7c12 */ /* 0x000fe2000f8e96bf */
[----:B------:R-:W-:Y:S01]  /*0b30*/  HADD2.F32 R28, -RZ, R14.H1_H1 ;  /* 0x3000000eff1c7230 */ /* 0x000fe20000004100 */
[----:B------:R-:W-:Y:S01]  /*0b40*/  LOP3.LUT R192, R93, UR43, R192, 0x96, !PT ;  /* 0x0000002b5dc07c12 */ /* 0x000fe2000f8e96c0 */
[--C-:B------:R-:W-:Y:S01]  /*0b50*/  HADD2.F32 R27, -RZ, R15.reuse.H0_H0 ;  /* 0x2000000fff1b7230 */ /* 0x100fe20000004100 */
[----:B------:R-:W-:Y:S01]  /*0b60*/  ISETP.NE.AND.EX P0, PT, RZ, UR9, PT, P0 ;  /* 0x00000009ff007c0c */ /* 0x000fe2000bf05300 */
[----:B------:R-:W-:Y:S01]  /*0b70*/  HADD2.F32 R26, -RZ, R15.H1_H1 ;  /* 0x3000000fff1a7230 */ /* 0x000fe20000004100 */
[----:B------:R-:W-:Y:S01]  /*0b80*/  ULDC.64 UR8, c[0x0][0x228] ;  /* 0x00008a0000087ab9 */ /* 0x000fe20000000a00 */
[--C-:B0-----:R-:W-:Y:S01]  /*0b90*/  HADD2.F32 R21, -RZ, R10.reuse.H0_H0 ;  /* 0x2000000aff157230 */ /* 0x101fe20000004100 */
[----:B------:R-:W-:Y:S01]  /*0ba0*/  ULDC.64 UR14, c[0x0][0x240] ;  /* 0x00009000000e7ab9 */ /* 0x000fe20000000a00 */
[----:B------:R-:W-:Y:S01]  /*0bb0*/  HADD2.F32 R20, -RZ, R10.H1_H1 ;  /* 0x3000000aff147230 */ /* 0x000fe20000004100 */
[----:B------:R-:W-:Y:S01]  /*0bc0*/  ULDC.64 UR16, c[0x0][0x248] ;  /* 0x0000920000107ab9 */ /* 0x000fe20000000a00 */
        /* <DEDUP_REMOVED lines=22> */
[----:B-1----:R-:W-:-:S02]  /*0d30*/  HADD2.F32 R3, -RZ, R123.H0_H0 ;  /* 0x2000007bff037230 */ /* 0x002fc40000004100 */
        /* <DEDUP_REMOVED lines=53> */
[----:B------:R-:W-:-:S02]  /*1090*/  IMAD R196, R196, -0x326172a9, RZ ;  /* 0xcd9e8d57c4c47824 */ /* 0x000fc400078e02ff */
[----:B------:R-:W-:Y:S02]  /*10a0*/  IMAD R194, R194, -0x2daee0ad, RZ ;  /* 0xd2511f53c2c27824 */ /* 0x000fe400078e02ff */
[----:B------:R-:W-:-:S07]  /*10b0*/  IMAD.MOV.U32 R190, RZ, RZ, RZ ;  /* 0x000000ffffbe7224 */ /* 0x000fce00078e00ff */
.L_x_6631:
[----:B0-----:R-:W0:Y:S01]  /*10c0*/  @P0 LDC.64 R100, c[0x0][0x228] ;  /* 0x00008a00ff640b82 */ /* 0x001e220000000a00 */
        /* <DEDUP_REMOVED lines=27> */
.L_x_5857:
[----:B------:R-:W-:-:S07]  /*1280*/  MOV R104, R196 ;  /* 0x000000c400687202 */ /* 0x000fce0000000f00 */
.L_x_5858:
[----:B------:R-:W-:Y:S05]  /*1290*/  BSYNC B1 ;  /* 0x0000000000017941 */ /* 0x000fea0003800000 */
.L_x_5856:
        /* <DEDUP_REMOVED lines=16> */
.L_x_5862:
[----:B------:R-:W-:Y:S05]  /*13a0*/  BSYNC B2 ;  /* 0x0000000000027941 */ /* 0x000fea0003800000 */
.L_x_5861:
        /* <DEDUP_REMOVED lines=39> */
[----:B------:R-:W-:Y:S01]  /*1620*/  MOV R196, R110 ;  /* 0x0000006e00c47202 */ /* 0x000fe20000000f00 */
[----:B------:R-:W-:Y:S01]  /*1630*/  HFMA2.MMA R110, -RZ, RZ, 0, 0 ;  /* 0x00000000ff6e7435 */ /* 0x000fe200000001ff */
[----:B------:R-:W-:Y:S01]  /*1640*/  LOP3.LUT R191, R111, UR42, R112, 0x96, !PT ;  /* 0x0000002a6fbf7c12 */ /* 0x000fe2000f8e9670 */
[----:B------:R-:W-:Y:S01]  /*1650*/  IMAD.MOV.U32 R194, RZ, RZ, R106 ;  /* 0x000000ffffc27224 */ /* 0x000fe200078e006a */
[----:B------:R-:W-:-:S08]  /*1660*/  LOP3.LUT R192, R107, UR43, R108, 0x96, !PT ;  /* 0x0000002b6bc07c12 */ /* 0x000fd0000f8e966c */
.L_x_5860:
[----:B------:R-:W-:Y:S05]  /*1670*/  BSYNC B1 ;  /* 0x0000000000017941 */ /* 0x000fea0003800000 */
.L_x_5859:
[----:B------:R-:W0:Y:S01]  /*1680*/  LDC R118, c[0x0][0x294] ;  /* 0x0000a500ff767b82 */ /* 0x000e220000000800 */
[----:B------:R-:W-:Y:S01]  /*1690*/  ISETP.NE.U32.AND P2, PT, RZ, UR8, PT ;  /* 0x00000008ff007c0c */ /* 0x000fe2000bf45070 */
[----:B------:R-:W-:Y:S01]  /*16a0*/  IMAD.MOV.U32 R116, RZ, RZ, 0x2f800000 ;  /* 0x2f800000ff747424 */ /* 0x000fe200078e00ff */
[----:B------:R-:W-:Y:S01]  /*16b0*/  I2FP.F32.U32 R107, R104 ;  /* 0x00000068006b7245 */ /* 0x000fe20000201000 */
[----:B-----5:R-:W-:Y:S01]  /*16c0*/  HADD2.F32 R104, -RZ, R100.H0_H0 ;  /* 0x20000064ff687230 */ /* 0x020fe20000004100 */
[----:B------:R-:W-:-:S03]  /*16d0*/  ISETP.NE.AND.EX P2, PT, RZ, UR9, PT, P2 ;  /* 0x00000009ff007c0c */ /* 0x000fc6000bf45320 */
[----:B------:R-:W1:Y:S01]  /*16e0*/  LDC R117, c[0x0][0x298] ;  /* 0x0000a600ff757b82 */ /* 0x000e620000000800 */
[----:B------:R-:W-:-:S05]  /*16f0*/  FFMA.FTZ R107, R107, R116, 1.1641532182693481445e-10 ;  /* 0x2f0000006b6b7423 */ /* 0x000fca0000010074 */
[----:B0-----:R-:W-:Y:S01]  /*1700*/  FSETP.GTU.FTZ.AND P3, PT, R107, R118, PT ;  /* 0x000000766b00720b */ /* 0x001fe20003f7c000 */
[----:B-1----:R-:W-:-:S03]  /*1710*/  FMUL.FTZ R107, R104, R117 ;  /* 0x00000075686b7220 */ /* 0x002fc60000410000 */
[----:B------:R-:W-:Y:S02]  /*1720*/  P2R R104, PR, RZ, 0x8 ;  /* 0x00000008ff687803 */ /* 0x000fe40000000000 */
        /* <DEDUP_REMOVED lines=8> */
.L_x_5863:
        /* <DEDUP_REMOVED lines=12> */
.L_x_5866:
[----:B------:R-:W-:-:S07]  /*1870*/  MOV R119, R196 ;  /* 0x000000c400777202 */ /* 0x000fce0000000f00 */
.L_x_5867:
[----:B------:R-:W-:Y:S05]  /*1880*/  BSYNC B1 ;  /* 0x0000000000017941 */ /* 0x000fea0003800000 */
.L_x_5865:
        /* <DEDUP_REMOVED lines=16> */
.L_x_5871:
[----:B------:R-:W-:Y:S05]  /*1990*/  BSYNC B2 ;  /* 0x0000000000027941 */ /* 0x000fea0003800000 */
.L_x_5870:
[----:B------:R-:W-:Y:S01]  /*19a0*/  IMAD.HI.U32 R106, R198, -0x326172a9, RZ ;  /* 0xcd9e8d57c66a7827 */ /* 0x000fe200078e00ff */
[----:B------:R-:W-:-:S03]  /*19b0*/  LOP3.LUT R109, R109, UR7, R190, 0x96, !PT ;  /* 0x000000076d6d7c12 */ /* 0x000fc6000f8e96be */
[----:B------:R-:W-:Y:S01]  /*19c0*/  IMAD R111, R198, -0x326172a9, RZ ;  /* 0xcd9e8d57c66f7824 */ /* 0x000fe200078e02ff */
[----:B------:R-:W-:Y:S01]  /*19d0*/  LOP3.LUT R106, R106, UR6, R195, 0x96, !PT ;  /* 0x000000066a6a7c12 */ /* 0x000fe2000f8e96c3 */
[----:B------:R-:W-:-:S04]  /*19e0*/  IMAD.WIDE.U32 R108, R109, -0x326172a9, RZ ;  /* 0xcd9e8d576d6c7825 */ /* 0x000fc800078e00ff */
[----:B------:R-:W-:Y:S01]  /*19f0*/  IMAD R115, R197, -0x2daee0ad, RZ ;  /* 0xd2511f53c5737824 */ /* 0x000fe200078e02ff */
        /* <DEDUP_REMOVED lines=38> */
.L_x_5869:
[----:B------:R-:W-:Y:S05]  /*1c60*/  BSYNC B1 ;  /* 0x0000000000017941 */ /* 0x000fea0003800000 */
.L_x_5868:
[----:B------:R-:W-:Y:S01]  /*1c70*/  I2FP.F32.U32 R109, R119 ;  /* 0x00000077006d7245 */ /* 0x000fe20000201000 */
[----:B------:R-:W-:Y:S02]  /*1c80*/  HADD2.F32 R108, -RZ, R96.H0_H0 ;  /* 0x20000060ff6c7230 */ /* 0x000fe40000004100 */
[----:B------:R-:W-:Y:S02]  /*1c90*/  @P1 HADD2.F32 R110, -RZ, R92.H0_H0 ;  /* 0x2000005cff6e1230 */ /* 0x000fe40000004100 */
[----:B------:R-:W-:Y:S01]  /*1ca0*/  FFMA.FTZ R109, R109, R116, 1.1641532182693481445e-10 ;  /* 0x2f0000006d6d7423 */ /* 0x000fe20000010074 */
[----:B------:R-:W-:-:S04]  /*1cb0*/  FMUL.FTZ R108, R108, R117 ;  /* 0x000000756c6c7220 */ /* 0x000fc80000410000 */
[----:B------:R-:W-:-:S04]  /*1cc0*/  FSETP.GTU.FTZ.AND P3, PT, R109, R118, PT ;  /* 0x000000766d00720b */ /* 0x000fc80003f7c000 */
[----:B------:R-:W-:Y:S02]  /*1cd0*/  FSEL R108, R108, RZ, !P3 ;  /* 0x000000ff6c6c7208 */ /* 0x000fe40005800000 */
[----:B------:R-:W-:-:S03]  /*1ce0*/  SEL R189, RZ, 0x1, P3 ;  /* 0x00000001ffbd7807 */ /* 0x000fc60001800000 */
[----:B------:R-:W-:-:S04]  /*1cf0*/  FADD.FTZ R107, R107, R108 ;  /* 0x0000006c6b6b7221 */ /* 0x000fc80000010000 */
[----:B------:R-:W-:-:S07]  /*1d00*/  @P1 FADD.FTZ R107, R107, R110 ;  /* 0x0000006e6b6b1221 */ /* 0x000fce0000010000 */
.L_x_5864:
        /* <DEDUP_REMOVED lines=12> */
.L_x_5873:
[----:B------:R-:W-:-:S07]  /*1dd0*/  IMAD.MOV.U32 R119, RZ, RZ, R196 ;  /* 0x000000ffff777224 */ /* 0x000fce00078e00c4 */
.L_x_5874:
[----:B------:R-:W-:Y:S05]  /*1de0*/  BSYNC B1 ;  /* 0x0000000000017941 */ /* 0x000fea0003800000 */
.L_x_5872:
        /* <DEDUP_REMOVED lines=16> */
.L_x_5878:
[----:B------:R-:W-:Y:S05]  /*1ef0*/  BSYNC B2 ;  /* 0x0000000000027941 */ /* 0x000fea0003800000 */
.L_x_5877:
        /* <DEDUP_REMOVED lines=44> */
.L_x_5876:
[----:B------:R-:W-:Y:S05]  /*21c0*/  BSYNC B1 ;  /* 0x0000000000017941 */ /* 0x000fea0003800000 */
.L_x_5875:
[----:B------:R-:W-:Y:S01]  /*21d0*/  I2FP.F32.U32 R109, R119 ;  /* 0x00000077006d7245 */ /* 0x000fe20000201000 */
[----:B------:R-:W-:-:S04]  /*21e0*/  HADD2.F32 R100, -RZ, R100.H1_H1 ;  /* 0x30000064ff647230 */ /* 0x000fc80000004100 */
[----:B------:R-:W-:Y:S01]  /*21f0*/  FFMA.FTZ R109, R109, R116, 1.1641532182693481445e-10 ;  /* 0x2f0000006d6d7423 */ /* 0x000fe20000010074 */
[----:B------:R-:W-:-:S04]  /*2200*/  FMUL.FTZ R100, R100, R117 ;  /* 0x0000007564647220 */ /* 0x000fc80000410000 */
[----:B------:R-:W-:-:S04]  /*2210*/  FSETP.GTU.FTZ.AND P3, PT, R109, R118, PT ;  /* 0x000000766d00720b */ /* 0x000fc80003f7c000 */
[----:B------:R-:W-:Y:S02]  /*2220*/  P2R R106, PR, RZ, 0x8 ;  /* 0x00000008ff6a7803 */ /* 0x000fe40000000000 */
[----:B------:R-:W-:Y:S01]  /*2230*/  FSEL R109, R100, RZ, !P3 ;  /* 0x000000ff646d7208 */ /* 0x000fe20005800000 */
[----:B------:R-:W-:Y:S06]  /*2240*/  @P2 BRA `(.L_x_5879) ;  /* 0x0000000000182947 */ /* 0x000fec0003800000 */
[----:B------:R-:W-:Y:S01]  /*2250*/  MOV R100, R108 ;  /* 0x0000006c00647202 */ /* 0x000fe20000000f00 */
[----:B------:R-:W-:Y:S06]  /*2260*/  @!P1 BRA `(.L_x_5880) ;  /* 0x0000000400689947 */ /* 0x000fec0003800000 */
[----:B------:R-:W-:Y:S02]  /*2270*/  HADD2.F32 R110, -RZ, R92.H1_H1 ;  /* 0x3000005cff6e7230 */ /* 0x000fe40000004100 */
[----:B------:R-:W-:-:S03]  /*2280*/  IMAD.MOV.U32 R100, RZ, RZ, R108 ;  /* 0x000000ffff647224 */ /* 0x000fc600078e006c */
[----:B------:R-:W-:Y:S01]  /*2290*/  FADD.FTZ R109, R109, R110 ;  /* 0x0000006e6d6d7221 */ /* 0x000fe20000010000 */
[----:B------:R-:W-:Y:S06]  /*22a0*/  BRA `(.L_x_5880) ;  /* 0x0000000400587947 */ /* 0x000fec0003800000 */
.L_x_5879:
        /* <DEDUP_REMOVED lines=12> */
.L_x_5882:
[----:B------:R-:W-:-:S07]  /*2370*/  MOV R119, R196 ;  /* 0x000000c400777202 */ /* 0x000fce0000000f00 */
.L_x_5883:
[----:B------:R-:W-:Y:S05]  /*2380*/  BSYNC B1 ;  /* 0x0000000000017941 */ /* 0x000fea0003800000 */
.L_x_5881:
        /* <DEDUP_REMOVED lines=16> */
.L_x_5887:
[----:B------:R-:W-:Y:S05]  /*2490*/  BSYNC B2 ;  /* 0x0000000000027941 */ /* 0x000fea0003800000 */
.L_x_5886:
        /* <DEDUP_REMOVED lines=44> */
.L_x_5885:
[----:B------:R-:W-:Y:S05]  /*2760*/  BSYNC B1 ;  /* 0x0000000000017941 */ /* 0x000fea0003800000 */
.L_x_5884:
[----:B------:R-:W-:Y:S01]  /*2770*/  I2FP.F32.U32 R111, R119 ;  /* 0x00000077006f7245 */ /* 0x000fe20000201000 */
[----:B------:R-:W-:Y:S02]  /*2780*/  HADD2.F32 R108, -RZ, R96.H1_H1 ;  /* 0x30000060ff6c7230 */ /* 0x000fe40000004100 */
[----:B------:R-:W-:Y:S02]  /*2790*/  @P1 HADD2.F32 R110, -RZ, R92.H1_H1 ;  /* 0x3000005cff6e1230 */ /* 0x000fe40000004100 */
[----:B------:R-:W-:Y:S01]  /*27a0*/  FFMA.FTZ R111, R111, R116, 1.1641532182693481445e-10 ;  /* 0x2f0000006f6f7423 */ /* 0x000fe20000010074 */
[----:B------:R-:W-:-:S04]  /*27b0*/  FMUL.FTZ R108, R108, R117 ;  /* 0x000000756c6c7220 */ /* 0x000fc80000410000 */
[----:B------:R-:W-:-:S04]  /*27c0*/  FSETP.GTU.FTZ.AND P3, PT, R111, R118, PT ;  /* 0x000000766f00720b */ /* 0x000fc80003f7c000 */
[----:B------:R-:W-:Y:S02]  /*27d0*/  FSEL R108, R108, RZ, !P3 ;  /* 0x000000ff6c6c7208 */ /* 0x000fe40005800000 */
[----:B------:R-:W-:-:S03]  /*27e0*/  SEL R188, RZ, 0x1, P3 ;  /* 0x00000001ffbc7807 */ /* 0x000fc60001800000 */
[----:B------:R-:W-:-:S04]  /*27f0*/  FADD.FTZ R109, R109, R108 ;  /* 0x0000006c6d6d7221 */ /* 0x000fc80000010000 */
[----:B------:R-:W-:-:S07]  /*2800*/  @P1 FADD.FTZ R109, R109, R110 ;  /* 0x0000006e6d6d1221 */ /* 0x000fce0000010000 */
.L_x_5880:
        /* <DEDUP_REMOVED lines=12> */
.L_x_5889:
[----:B------:R-:W-:-:S07]  /*28d0*/  IMAD.MOV.U32 R108, RZ, RZ, R196 ;  /* 0x000000ffff6c7224 */ /* 0x000fce00078e00c4 */
.L_x_5890:
[----:B------:R-:W-:Y:S05]  /*28e0*/  BSYNC B1 ;  /* 0x0000000000017941 */ /* 0x000fea0003800000 */
.L_x_5888:
        /* <DEDUP_REMOVED lines=16> */
.L_x_5894:
[----:B------:R-:W-:Y:S05]  /*29f0*/  BSYNC B2 ;  /* 0x0000000000027941 */ /* 0x000fea0003800000 */
.L_x_5893:
        /* <DEDUP_REMOVED lines=44> */
.L_x_5892:
[----:B------:R-:W-:Y:S05]  /*2cc0*/  BSYNC B1 ;  /* 0x0000000000017941 */ /* 0x000fea0003800000 */
.L_x_5891:
[----:B------:R-:W-:Y:S01]  /*2cd0*/  I2FP.F32.U32 R111, R108 ;  /* 0x0000006c006f7245 */ /* 0x000fe20000201000 */
[----:B------:R-:W-:-:S04]  /*2ce0*/  HADD2.F32 R100, -RZ, R101.H0_H0 ;  /* 0x20000065ff647230 */ /* 0x000fc80000004100 */
        /* <DEDUP_REMOVED lines=12> */
.L_x_5895:
        /* <DEDUP_REMOVED lines=12> */
.L_x_5898:
[----:B------:R-:W-:-:S07]  /*2e70*/  MOV R126, R196 ;  /* 0x000000c4007e7202 */ /* 0x000fce0000000f00 */
.L_x_5899:
[----:B------:R-:W-:Y:S05]  /*2e80*/  BSYNC B1 ;  /* 0x0000000000017941 */ /* 0x000fea0003800000 */
.L_x_5897:
        /* <DEDUP_REMOVED lines=16> */
.L_x_5903:
[----:B------:R-:W-:Y:S05]  /*2f90*/  BSYNC B2 ;  /* 0x0000000000027941 */ /* 0x000fea0003800000 */
.L_x_5902:
        /* <DEDUP_REMOVED lines=44> */
.L_x_5901:
[----:B------:R-:W-:Y:S05]  /*3260*/  BSYNC B1 ;  /* 0x0000000000017941 */ /* 0x000fea0003800000 */
.L_x_5900:
        /* <DEDUP_REMOVED lines=10> */
.L_x_5896:
        /* <DEDUP_REMOVED lines=12> */
.L_x_5905:
[----:B------:R-:W-:-:S07]  /*33d0*/  IMAD.MOV.U32 R126, RZ, RZ, R196 ;  /* 0x000000ffff7e7224 */ /* 0x000fce00078e00c4 */
.L_x_5906:
[----:B------:R-:W-:Y:S05]  /*33e0*/  BSYNC B1 ;  /* 0x0000000000017941 */ /* 0x000fea0003800000 */
.L_x_5904:
        /* <DEDUP_REMOVED lines=16> */
.L_x_5910:
[----:B------:R-:W-:Y:S05]  /*34f0*/  BSYNC B2 ;  /* 0x0000000000027941 */ /* 0x000fea0003800000 */
.L_x_5909:
        /* <DEDUP_REMOVED lines=44> */
.L_x_5908:
[----:B------:R-:W-:Y:S05]  /*37c0*/  BSYNC B1 ;  /* 0x0000000000017941 */ /* 0x000fea0003800000 */
.L_x_5907:
        /* <DEDUP_REMOVED lines=14> */
.L_x_5911:
        /* <DEDUP_REMOVED lines=12> */
.L_x_5914:
[----:B------:R-:W-:-:S07]  /*3970*/  MOV R126, R196 ;  /* 0x000000c4007e7202 */ /* 0x000fce0000000f00 */
.L_x_5915:
[----:B------:R-:W-:Y:S05]  /*3980*/  BSYNC B1 ;  /* 0x0000000000017941 */ /* 0x000fea0003800000 */
.L_x_5913:
        /* <DEDUP_REMOVED lines=16> */
.L_x_5919:
[----:B------:R-:W-:Y:S05]  /*3a90*/  BSYNC B2 ;  /* 0x0000000000027941 */ /* 0x000fea0003800000 */
.L_x_5918:
        /* <DEDUP_REMOVED lines=44> */
.L_x_5917:
[----:B------:R-:W-:Y:S05]  /*3d60*/  BSYNC B1 ;  /* 0x0000000000017941 */ /* 0x000fea0003800000 */
.L_x_5916:
        /* <DEDUP_REMOVED lines=10> */
.L_x_5912:
        /* <DEDUP_REMOVED lines=12> */
.L_x_5921:
[----:B------:R-:W-:-:S07]  /*3ed0*/  IMAD.MOV.U32 R110, RZ, RZ, R196 ;  /* 0x000000ffff6e7224 */ /* 0x000fce00078e00c4 */
.L_x_5922:
[----:B------:R-:W-:Y:S05]  /*3ee0*/  BSYNC B1 ;  /* 0x0000000000017941 */ /* 0x000fea0003800000 */
.L_x_5920:
        /* <DEDUP_REMOVED lines=16> */
.L_x_5926:
[----:B------:R-:W-:Y:S05]  /*3ff0*/  BSYNC B2 ;  /* 0x0000000000027941 */ /* 0x000fea0003800000 */
.L_x_5925:
        /* <DEDUP_REMOVED lines=44> */
.L_x_5924:
[----:B------:R-:W-:Y:S05]  /*42c0*/  BSYNC B1 ;  /* 0x0000000000017941 */ /* 0x000fea0003800000 */
.L_x_5923:
        /* <DEDUP_REMOVED lines=14> */
.L_x_5927:
        /* <DEDUP_REMOVED lines=12> */
.L_x_5930:
[----:B------:R-:W-:-:S07]  /*4470*/  MOV R126, R196 ;  /* 0x000000c4007e7202 */ /* 0x000fce0000000f00 */
.L_x_5931:
[----:B------:R-:W-:Y:S05]  /*4480*/  BSYNC B1 ;  /* 0x0000000000017941 */ /* 0x000fea0003800000 */
.L_x_5929:
        /* <DEDUP_REMOVED lines=16> */
.L_x_5935:
[----:B------:R-:W-:Y:S05]  /*4590*/  BSYNC B2 ;  /* 0x0000000000027941 */ /* 0x000fea0003800000 */
.L_x_5934:
        /* <DEDUP_REMOVED lines=44> */
.L_x_5933:
[----:B------:R-:W-:Y:S05]  /*4860*/  BSYNC B1 ;  /* 0x0000000000017941 */ /* 0x000fea0003800000 */
.L_x_5932:
        /* <DEDUP_REMOVED lines=10> */
.L_x_5928:
        /* <DEDUP_REMOVED lines=12> */
.L_x_5937:
[----:B------:R-:W-:-:S07]  /*49d0*/  IMAD.MOV.U32 R126, RZ, RZ, R196 ;  /* 0x000000ffff7e7224 */ /* 0x000fce00078e00c4 */
.L_x_5938:
[----:B------:R-:W-:Y:S05]  /*49e0*/  BSYNC B1 ;  /* 0x0000000000017941 */ /* 0x000fea0003800000 */
.L_x_5936:
        /* <DEDUP_REMOVED lines=16> */
.L_x_5942:
[----:B------:R-:W-:Y:S05]  /*4af0*/  BSYNC B2 ;  /* 0x0000000000027941 */ /* 0x000fea0003800000 */
.L_x_5941:
        /* <DEDUP_REMOVED lines=44> */
.L_x_5940:
[----:B------:R-:W-:Y:S05]  /*4dc0*/  BSYNC B1 ;  /* 0x0000000000017941 */ /* 0x000fea0003800000 */
.L_x_5939:
[----:B------:R-:W-:Y:S01]  /*4dd0*/  I2FP.F32.U32 R113, R126 ;  /* 0x0000007e00717245 */ /* 0x000fe20000201000 */
[----:B------:R-:W-:-:S04]  /*4de0*/  HADD2.F32 R102, -RZ, R102.H1_H1 ;  /* 0x30000066ff667230 */ /* 0x000fc80000004100 */
[----:B------:R-:W-:Y:S01]  /*4df0*/  FFMA.FTZ R113, R113, R116, 1.1641532182693481445e-10 ;  /* 0x2f00000071717423 */ /* 0x000fe20000010074 */
[----:B------:R-:W-:-:S04]  /*4e00*/  FMUL.FTZ R102, R102, R117 ;  /* 0x0000007566667220 */ /* 0x000fc80000410000 */
[----:B------:R-:W-:-:S04]  /*4e10*/  FSETP.GTU.FTZ.AND P3, PT, R113, R118, PT ;  /* 0x000000767100720b */ /* 0x000fc80003f7c000 */
[----:B------:R-:W-:Y:S01]  /*4e20*/  FSEL R113, R102, RZ, !P3 ;  /* 0x000000ff66717208 */ /* 0x000fe20005800000 */
[----:B------:R-:W-:Y:S08]  /*4e30*/  @P2 BRA `(.L_x_5943) ;  /* 0x0000000000182947 */ /* 0x000ff00003800000 */
[----:B------:R-:W-:Y:S01]  /*4e40*/  MOV R100, R101 ;  /* 0x0000006500647202 */ /* 0x000fe20000000f00 */
[----:B------:R-:W-:Y:S06]  /*4e50*/  @!P1 BRA `(.L_x_5944) ;  /* 0x0000000400689947 */ /* 0x000fec0003800000 */
[----:B------:R-:W-:Y:S02]  /*4e60*/  HADD2.F32 R102, -RZ, R94.H1_H1 ;  /* 0x3000005eff667230 */ /* 0x000fe40000004100 */
[----:B------:R-:W-:-:S03]  /*4e70*/  IMAD.MOV.U32 R100, RZ, RZ, R101 ;  /* 0x000000ffff647224 */ /* 0x000fc600078e0065 */
[----:B------:R-:W-:Y:S01]  /*4e80*/  FADD.FTZ R113, R113, R102 ;  /* 0x0000006671717221 */ /* 0x000fe20000010000 */
[----:B------:R-:W-:Y:S06]  /*4e90*/  BRA `(.L_x_5944) ;  /* 0x0000000400587947 */ /* 0x000fec0003800000 */
.L_x_5943:
        /* <DEDUP_REMOVED lines=12> */
.L_x_5946:
[----:B------:R-:W-:-:S07]  /*4f60*/  MOV R102, R196 ;  /* 0x000000c400667202 */ /* 0x000fce0000000f00 */
.L_x_5947:
[----:B------:R-:W-:Y:S05]  /*4f70*/  BSYNC B1 ;  /* 0x0000000000017941 */ /* 0x000fea0003800000 */
.L_x_5945:
        /* <DEDUP_REMOVED lines=16> */
.L_x_5951:
[----:B------:R-:W-:Y:S05]  /*5080*/  BSYNC B2 ;  /* 0x0000000000027941 */ /* 0x000fea0003800000 */
.L_x_5950:
        /* <DEDUP_REMOVED lines=44> */
.L_x_5949:
[----:B------:R-:W-:Y:S05]  /*5350*/  BSYNC B1 ;  /* 0x0000000000017941 */ /* 0x000fea0003800000 */
.L_x_5948:
        /* <DEDUP_REMOVED lines=10> */
.L_x_5944:
        /* <DEDUP_REMOVED lines=12> */
.L_x_5953:
[----:B------:R-:W-:-:S07]  /*54c0*/  IMAD.MOV.U32 R102, RZ, RZ, R196 ;  /* 0x000000ffff667224 */ /* 0x000fce00078e00c4 */
.L_x_5954:
[----:B------:R-:W-:Y:S05]  /*54d0*/  BSYNC B1 ;  /* 0x0000000000017941 */ /* 0x000fea0003800000 */
.L_x_5952:
        /* <DEDUP_REMOVED lines=16> */
.L_x_5958:
[----:B------:R-:W-:Y:S05]  /*55e0*/  BSYNC B2 ;  /* 0x0000000000027941 */ /* 0x000fea0003800000 */
.L_x_5957:
        /* <DEDUP_REMOVED lines=44> */
.L_x_5956:
[----:B------:R-:W-:Y:S05]  /*58b0*/  BSYNC B1 ;  /* 0x0000000000017941 */ /* 0x000fea0003800000 */
.L_x_5955:
[----:B------:R-:W-:Y:S01]  /*58c0*/  I2FP.F32.U32 R115, R102 ;  /* 0x0000006600737245 */ /* 0x000fe20000201000 */
[----:B------:R-:W-:-:S04]  /*58d0*/  HADD2.F32 R100, -RZ, R103.H0_H0 ;  /* 0x20000067ff647230 */ /* 0x000fc80000004100 */
[----:B------:R-:W-:Y:S01]  /*58e0*/  FFMA.FTZ R115, R115, R116, 1.1641532182693481445e-10 ;  /* 0x2f00000073737423 */ /* 0x000fe20000010074 */
[----:B------:R-:W-:-:S04]  /*58f0*/  FMUL.FTZ R100, R100, R117 ;  /* 0x0000007564647220 */ /* 0x000fc80000410000 */
[----:B------:R-:W-:-:S04]  /*5900*/  FSETP.GTU.FTZ.AND P4, PT, R115, R118, PT ;  /* 0x000000767300720b */ /* 0x000fc80003f9c000 */
[----:B------:R-:W-:Y:S01]  /*5910*/  FSEL R112, R100, RZ, !P4 ;  /* 0x000000ff64707208 */ /* 0x000fe20006000000 */
[----:B------:R-:W-:Y:S08]  /*5920*/  @P2 BRA `(.L_x_5959) ;  /* 0x0000000000182947 */ /* 0x000ff00003800000 */
[----:B------:R-:W-:Y:S01]  /*5930*/  MOV R100, R101 ;  /* 0x0000006500647202 */ /* 0x000fe20000000f00 */
[----:B------:R-:W-:Y:S06]  /*5940*/  @!P1 BRA `(.L_x_5960) ;  /* 0x0000000400689947 */ /* 0x000fec0003800000 */
[----:B------:R-:W-:Y:S02]  /*5950*/  HADD2.F32 R115, -RZ, R95.H0_H0 ;  /* 0x2000005fff737230 */ /* 0x000fe40000004100 */
[----:B------:R-:W-:-:S03]  /*5960*/  IMAD.MOV.U32 R100, RZ, RZ, R101 ;  /* 0x000000ffff647224 */ /* 0x000fc600078e0065 */
[----:B------:R-:W-:Y:S01]  /*5970*/  FADD.FTZ R112, R112, R115 ;  /* 0x0000007370707221 */ /* 0x000fe20000010000 */
[----:B------:R-:W-:Y:S06]  /*5980*/  BRA `(.L_x_5960) ;  /* 0x0000000400587947 */ /* 0x000fec0003800000 */
.L_x_5959:
        /* <DEDUP_REMOVED lines=12> */
.L_x_5962:
[----:B------:R-:W-:-:S07]  /*5a50*/  MOV R102, R196 ;  /* 0x000000c400667202 */ /* 0x000fce0000000f00 */
.L_x_5963:
[----:B------:R-:W-:Y:S05]  /*5a60*/  BSYNC B1 ;  /* 0x0000000000017941 */ /* 0x000fea0003800000 */
.L_x_5961:
        /* <DEDUP_REMOVED lines=16> */
.L_x_5967:
[----:B------:R-:W-:Y:S05]  /*5b70*/  BSYNC B2 ;  /* 0x0000000000027941 */ /* 0x000fea0003800000 */
.L_x_5966:
        /* <DEDUP_REMOVED lines=44> */
.L_x_5965:
[----:B------:R-:W-:Y:S05]  /*5e40*/  BSYNC B1 ;  /* 0x0000000000017941 */ /* 0x000fea0003800000 */
.L_x_5964:
        /* <DEDUP_REMOVED lines=10> */
.L_x_5960:
        /* <DEDUP_REMOVED lines=12> */
.L_x_5969:
[----:B------:R-:W-:-:S07]  /*5fb0*/  IMAD.MOV.U32 R102, RZ, RZ, R196 ;  /* 0x000000ffff667224 */ /* 0x000fce00078e00c4 */
.L_x_5970:
[----:B------:R-:W-:Y:S05]  /*5fc0*/  BSYNC B1 ;  /* 0x0000000000017941 */ /* 0x000fea0003800000 */
.L_x_5968:
        /* <DEDUP_REMOVED lines=16> */
.L_x_5974:
[----:B------:R-:W-:Y:S05]  /*60d0*/  BSYNC B2 ;  /* 0x0000000000027941 */ /* 0x000fea0003800000 */
.L_x_5973:
        /* <DEDUP_REMOVED lines=44> */
.L_x_5972:
[----:B------:R-:W-:Y:S05]  /*63a0*/  BSYNC B1 ;  /* 0x0000000000017941 */ /* 0x000fea0003800000 */
.L_x_5971:
        /* <DEDUP_REMOVED lines=13> */
.L_x_5975:
        /* <DEDUP_REMOVED lines=12> */
.L_x_5978:
[----:B------:R-:W-:-:S07]  /*6540*/  MOV R130, R196 ;  /* 0x000000c400827202 */ /* 0x000fce0000000f00 */
.L_x_5979:
[----:B------:R-:W-:Y:S05]  /*6550*/  BSYNC B1 ;  /* 0x0000000000017941 */ /* 0x000fea0003800000 */
.L_x_5977:
        /* <DEDUP_REMOVED lines=11> */
[----:B------:R-:W-:Y:S01]  /*6610*/  @!P6 VIADD R198, R198, 0x1 ;  /* 0x00000001c6c6e836 */ /* 0x000fe20000000000 */
[----:B------:R-:W-:Y:S02]  /*6620*/  @!P6 IADD3 R102, R190, 0x1, RZ ;  /* 0x00000001be66e810 */ /* 0x000fe40007ffe0ff */
[----:B------:R-:W-:Y:S02]  /*6630*/  @!P6 MOV R195, RZ ;  /* 0x000000ff00c3e202 */ /* 0x000fe40000000f00 */
[----:B------:R-:W-:-:S13]  /*6640*/  ISETP.NE.AND P0, PT, R198, RZ, !P6 ;  /* 0x000000ffc600720c */ /* 0x000fda0007705270 */
[----:B------:R-:W-:Y:S01]  /*6650*/  @P0 IMAD.MOV R102, RZ, RZ, R190 ;  /* 0x000000ffff660224 */ /* 0x000fe200078e02be */
[----:B------:R-:W-:-:S03]  /*6660*/  ISETP.NE.AND P0, PT, R100, RZ, PT ;  /* 0x000000ff6400720c */ /* 0x000fc60003f05270 */
[----:B------:R-:W-:-:S10]  /*6670*/  @!P6 IMAD.MOV.U32 R190, RZ, RZ, R102 ;  /* 0x000000ffffbee224 */ /* 0x000fd400078e0066 */
.L_x_5983:
[----:B------:R-:W-:Y:S05]  /*6680*/  BSYNC B2 ;  /* 0x0000000000027941 */ /* 0x000fea0003800000 */
.L_x_5982:
        /* <DEDUP_REMOVED lines=44> */
.L_x_5981:
[----:B------:R-:W-:Y:S05]  /*6950*/  BSYNC B1 ;  /* 0x0000000000017941 */ /* 0x000fea0003800000 */
.L_x_5980:
        /* <DEDUP_REMOVED lines=10> */
.L_x_5976:
        /* <DEDUP_REMOVED lines=22> */
[----:B------:R-:W-:Y:S01]  /*6b60*/  F2FP.F16.F32.PACK_AB R103, R115, R112 ;  /* 0x000000707367723e */ /* 0x000fe200000000ff */
[----:B------:R-:W-:Y:S01]  /*6b70*/  IMAD.WIDE.U32 R128, R128, 0x100, RZ ;  /* 0x0000010080807825 */ /* 0x000fe200078e00ff */
[----:B------:R-:W-:-:S02]  /*6b80*/  F2FP.F16.F32.PACK_AB R102, R113, R110 ;  /* 0x0000006e7166723e */ /* 0x000fc400000000ff */
[----:B------:R-:W-:Y:S02]  /*6b90*/  F2FP.F16.F32.PACK_AB R101, R111, R108 ;  /* 0x0000006c6f65723e */ /* 0x000fe400000000ff */
[----:B------:R-:W-:Y:S02]  /*6ba0*/  LOP3.LUT R106, R128, R100, R200, 0xfe, !PT ;  /* 0x00000064806a7212 */ /* 0x000fe400078efec8 */
[----:B------:R-:W-:Y:S02]  /*6bb0*/  LEA.HI.X R131, R105, UR13, RZ, 0x4, P3 ;  /* 0x0000000d69837c11 */ /* 0x000fe400098f24ff */
[----:B------:R-:W-:Y:S02]  /*6bc0*/  F2FP.F16.F32.PACK_AB R100, R109, R107 ;  /* 0x0000006b6d64723e */ /* 0x000fe400000000ff */
[----:B------:R-:W-:Y:S02]  /*6bd0*/  SEL R119, RZ, 0x1, P6 ;  /* 0x00000001ff777807 */ /* 0x000fe40003000000 */
[----:B------:R-:W-:Y:S01]  /*6be0*/  SHF.R.U32.HI R204, RZ, 0x1d, R105 ;  /* 0x0000001dffcc7819 */ /* 0x000fe20000011669 */
[----:B------:R2:W-:Y:S01]  /*6bf0*/  STG.E.128 desc[UR4][R130.64], R100 ;  /* 0x0000006482007986 */ /* 0x0005e2000c101d04 */
[----:B------:R-:W-:-:S02]  /*6c00*/  IADD3 R128, P3, R202, UR14, RZ ;  /* 0x0000000eca807c10 */ /* 0x000fc4000ff7e0ff */
[----:B------:R-:W-:-:S05]  /*6c10*/  IADD3 R104, R105, 0x20, RZ ;  /* 0x0000002069687810 */ /* 0x000fca0007ffe0ff */
[----:B0-----:R-:W-:-:S04]  /*6c20*/  @P0 IMAD.WIDE.U32 R126, R104, 0x10, R126 ;  /* 0x00000010687e0825 */ /* 0x001fc800078e007e */
[----:B-1----:R-:W-:Y:S01]  /*6c30*/  @P1 IMAD.WIDE.U32 R124, R104, 0x10, R124 ;  /* 0x00000010687c1825 */ /* 0x002fe200078e007c */
[----:B--2---:R-:W-:-:S03]  /*6c40*/  LOP3.LUT R101, R129, R203, R201, 0xfe, !PT ;  /* 0x000000cb81657212 */ /* 0x004fc600078efec9 */
[----:B------:R-:W-:Y:S01]  /*6c50*/  IMAD.WIDE.U32 R102, R104, 0x10, R226 ;  /* 0x0000001068667825 */ /* 0x000fe200078e00e2 */
[----:B------:R-:W-:Y:S02]  /*6c60*/  IADD3.X R129, R204, UR15, RZ, P3, !PT ;  /* 0x0000000fcc817c10 */ /* 0x000fe40009ffe4ff */
        /* <DEDUP_REMOVED lines=13> */
[----:B------:R-:W-:-:S03]  /*6d40*/  IMAD.WIDE.U32 R130, R130, 0x10000, RZ ;  /* 0x0001000082827825 */ /* 0x000fc600078e00ff */
[----:B------:R-:W-:Y:S01]  /*6d50*/  LOP3.LUT R101, R100, 0xff, R185, 0xf8, !PT ;  /* 0x000000ff64657812 */ /* 0x000fe200078ef8b9 */
[----:B------:R-:W-:Y:S01]  /*6d60*/  IMAD.WIDE.U32 R128, R128, 0x100, RZ ;  /* 0x0000010080807825 */ /* 0x000fe200078e00ff */
[----:B------:R-:W-:Y:S02]  /*6d70*/  IADD3 R100, P3, R202, UR16, RZ ;  /* 0x00000010ca647c10 */ /* 0x000fe4000ff7e0ff */
[----:B------:R-:W-:Y:S02]  /*6d80*/  LOP3.LUT R131, R131, R101, R201, 0xfe, !PT ;  /* 0x0000006583837212 */ /* 0x000fe400078efec9 */
[----:B------:R-:W-:Y:S02]  /*6d90*/  LOP3.LUT R128, R128, R200, R130, 0xfe, !PT ;  /* 0x000000c880807212 */ /* 0x000fe400078efe82 */
[----:B------:R-:W-:Y:S02]  /*6da0*/  IADD3.X R101, R204, UR17, RZ, P3, !PT ;  /* 0x00000011cc657c10 */ /* 0x000fe40009ffe4ff */
[----:B------:R-:W-:-:S02]  /*6db0*/  LOP3.LUT R128, R128, 0xff, R189, 0xf8, !PT ;  /* 0x000000ff80807812 */ /* 0x000fc400078ef8bd */
[----:B------:R-:W-:-:S05]  /*6dc0*/  LOP3.LUT R129, R131, R129, RZ, 0xfc, !PT ;  /* 0x0000008183817212 */ /* 0x000fca00078efcff */
[----:B------:R1:W-:Y:S02]  /*6dd0*/  STG.E.64 desc[UR4][R100.64], R128 ;  /* 0x0000008064007986 */ /* 0x0003e4000c101b04 */
.L_x_5984:
[----:B------:R2:W5:Y:S04]  /*6de0*/  @P0 LDG.E.128 R96, desc[UR4][R126.64] ;  /* 0x000000047e600981 */ /* 0x000568000c1e1d00 */
[----:B------:R2:W5:Y:S04]  /*6df0*/  @P1 LDG.E.128 R92, desc[UR4][R124.64] ;  /* 0x000000047c5c1981 */ /* 0x000568000c1e1d00 */
[----:B01----:R-:W5:Y:S01]  /*6e00*/  LDG.E.128 R100, desc[UR4][R102.64] ;  /* 0x0000000466647981 */ /* 0x003f62000c1e1d00 */
[C---:B------:R-:W-:Y:S01]  /*6e10*/  ISETP.NE.AND P3, PT, R114.reuse, 0x1, PT ;  /* 0x000000017200780c */ /* 0x040fe20003f65270 */
[----:B------:R-:W-:Y:S01]  /*6e20*/  BSSY B1, `(.L_x_5985) ;  /* 0x000000c000017945 */ /* 0x000fe20003800000 */
[----:B------:R-:W-:-:S11]  /*6e30*/  IADD3 R128, R114, 0x1, RZ ;  /* 0x0000000172807810 */ /* 0x000fd60007ffe0ff */
        /* <DEDUP_REMOVED lines=9> */
.L_x_5986:
[----:B------:R-:W-:-:S07]  /*6ed0*/  MOV R106, R196 ;  /* 0x000000c4006a7202 */ /* 0x000fce0000000f00 */
.L_x_5987:
[----:B------:R-:W-:Y:S05]  /*6ee0*/  BSYNC B1 ;  /* 0x0000000000017941 */ /* 0x000fea0003800000 */
.L_x_5985:
        /* <DEDUP_REMOVED lines=16> */
.L_x_5991:
[----:B------:R-:W-:Y:S05]  /*6ff0*/  BSYNC B2 ;  /* 0x0000000000027941 */ /* 0x000fea0003800000 */
.L_x_5990:
        /* <DEDUP_REMOVED lines=44> */
.L_x_5989:
[----:B------:R-:W-:Y:S05]  /*72c0*/  BSYNC B1 ;  /* 0x0000000000017941 */ /* 0x000fea0003800000 */
.L_x_5988:
[----:B------:R-:W-:Y:S01]  /*72d0*/  I2FP.F32.U32 R119, R106 ;  /* 0x0000006a00777245 */ /* 0x000fe20000201000 */
[----:B-----5:R-:W-:-:S04]  /*72e0*/  HADD2.F32 R106, -RZ, R100.H0_H0 ;  /* 0x20000064ff6a7230 */ /* 0x020fc80000004100 */
[----:B------:R-:W-:-:S05]  /*72f0*/  FFMA.FTZ R119, R119, R116, 1.1641532182693481445e-10 ;  /* 0x2f00000077777423 */ /* 0x000fca0000010074 */
[----:B------:R-:W-:Y:S01]  /*7300*/  FSETP.GTU.FTZ.AND P3, PT, R119, R118, PT ;  /* 0x000000767700720b */ /* 0x000fe20003f7c000 */
[----:B------:R-:W-:-:S03]  /*7310*/  FMUL.FTZ R119, R106, R117 ;  /* 0x000000756a777220 */ /* 0x000fc60000410000 */
[----:B------:R-:W-:Y:S02]  /*7320*/  P2R R106, PR, RZ, 0x8 ;  /* 0x00000008ff6a7803 */ /* 0x000fe40000000000 */
        /* <DEDUP_REMOVED lines=8> */
.L_x_5992:
        /* <DEDUP_REMOVED lines=12> */
.L_x_5995:
[----:B------:R-:W-:-:S07]  /*7470*/  IMAD.MOV.U32 R114, RZ, RZ, R196 ;  /* 0x000000ffff727224 */ /* 0x000fce00078e00c4 */
.L_x_5996:
[----:B------:R-:W-:Y:S05]  /*7480*/  BSYNC B1 ;  /* 0x0000000000017941 */ /* 0x000fea0003800000 */
.L_x_5994:
        /* <DEDUP_REMOVED lines=16> */
.L_x_6000:
[----:B------:R-:W-:Y:S05]  /*7590*/  BSYNC B2 ;  /* 0x0000000000027941 */ /* 0x000fea0003800000 */
.L_x_5999:
        /* <DEDUP_REMOVED lines=44> */
.L_x_5998:
[----:B------:R-:W-:Y:S05]  /*7860*/  BSYNC B1 ;  /* 0x0000000000017941 */ /* 0x000fea0003800000 */
.L_x_5997:
        /* <DEDUP_REMOVED lines=10> */
.L_x_5993:
        /* <DEDUP_REMOVED lines=12> */
.L_x_6002:
[----:B------:R-:W-:-:S07]  /*79d0*/  MOV R114, R196 ;  /* 0x000000c400727202 */ /* 0x000fce0000000f00 */
.L_x_6003:
[----:B------:R-:W-:Y:S05]  /*79e0*/  BSYNC B1 ;  /* 0x0000000000017941 */ /* 0x000fea0003800000 */
.L_x_6001:
        /* <DEDUP_REMOVED lines=16> */
.L_x_6007:
[----:B------:R-:W-:Y:S05]  /*7af0*/  BSYNC B2 ;  /* 0x0000000000027941 */ /* 0x000fea0003800000 */
.L_x_6006:
        /* <DEDUP_REMOVED lines=43> */
[----:B------:R-:W-:-:S11]  /*7db0*/  HFMA2.MMA R126, -RZ, RZ, 0, 0 ;  /* 0x00000000ff7e7435 */ /* 0x000fd600000001ff */
.L_x_6005:
[----:B------:R-:W-:Y:S05]  /*7dc0*/  BSYNC B1 ;  /* 0x0000000000017941 */ /* 0x000fea0003800000 */
.L_x_6004:
        /* <DEDUP_REMOVED lines=10> */
[----:B------:R-:W-:Y:S01]  /*7e70*/  HADD2.F32 R100, -RZ, R92.H1_H1 ;  /* 0x3000005cff647230 */ /* 0x000fe20000004100 */
[----:B------:R-:W-:-:S04]  /*7e80*/  MOV R114, R126 ;  /* 0x0000007e00727202 */ /* 0x000fc80000000f00 */
[----:B------:R-:W-:Y:S01]  /*7e90*/  FADD.FTZ R125, R100, R125 ;  /* 0x0000007d647d7221 */ /* 0x000fe20000010000 */
[----:B------:R-:W-:Y:S06]  /*7ea0*/  BRA `(.L_x_6009) ;  /* 0x0000000400587947 */ /* 0x000fec0003800000 */
.L_x_6008:
        /* <DEDUP_REMOVED lines=12> */
.L_x_6011:
[----:B------:R-:W-:-:S07]  /*7f70*/  IMAD.MOV.U32 R100, RZ, RZ, R196 ;  /* 0x000000ffff647224 */ /* 0x000fce00078e00c4 */
.L_x_6012:
[----:B------:R-:W-:Y:S05]  /*7f80*/  BSYNC B1 ;  /* 0x0000000000017941 */ /* 0x000fea0003800000 */
.L_x_6010:
        /* <DEDUP_REMOVED lines=16> */
.L_x_6016:
[----:B------:R-:W-:Y:S05]  /*8090*/  BSYNC B2 ;  /* 0x0000000000027941 */ /* 0x000fea0003800000 */
.L_x_6015:
        /* <DEDUP_REMOVED lines=44> */
.L_x_6014:
[----:B------:R-:W-:Y:S05]  /*8360*/  BSYNC B1 ;  /* 0x0000000000017941 */ /* 0x000fea0003800000 */
.L_x_6013:
        /* <DEDUP_REMOVED lines=10> */
.L_x_6009:
        /* <DEDUP_REMOVED lines=12> */
.L_x_6018:
[----:B------:R-:W-:-:S07]  /*84d0*/  MOV R100, R196 ;  /* 0x000000c400647202 */ /* 0x000fce0000000f00 */
.L_x_6019:
[----:B------:R-:W-:Y:S05]  /*84e0*/  BSYNC B1 ;  /* 0x0000000000017941 */ /* 0x000fea0003800000 */
.L_x_6017:
        /* <DEDUP_REMOVED lines=16> */
.L_x_6023:
[----:B------:R-:W-:Y:S05]  /*85f0*/  BSYNC B2 ;  /* 0x0000000000027941 */ /* 0x000fea0003800000 */
.L_x_6022:
        /* <DEDUP_REMOVED lines=44> */
.L_x_6021:
[----:B------:R-:W-:Y:S05]  /*88c0*/  BSYNC B1 ;  /* 0x0000000000017941 */ /* 0x000fea0003800000 */
.L_x_6020:
        /* <DEDUP_REMOVED lines=14> */
.L_x_6024:
        /* <DEDUP_REMOVED lines=12> */
.L_x_6027:
[----:B------:R-:W-:-:S07]  /*8a70*/  IMAD.MOV.U32 R100, RZ, RZ, R196 ;  /* 0x000000ffff647224 */ /* 0x000fce00078e00c4 */
.L_x_6028:
[----:B------:R-:W-:Y:S05]  /*8a80*/  BSYNC B1 ;  /* 0x0000000000017941 */ /* 0x000fea0003800000 */
.L_x_6026:
        /* <DEDUP_REMOVED lines=16> */
.L_x_6032:
[----:B------:R-:W-:Y:S05]  /*8b90*/  BSYNC B2 ;  /* 0x0000000000027941 */ /* 0x000fea0003800000 */
.L_x_6031:
        /* <DEDUP_REMOVED lines=44> */
.L_x_6030:
[----:B------:R-:W-:Y:S05]  /*8e60*/  BSYNC B1 ;  /* 0x0000000000017941 */ /* 0x000fea0003800000 */
.L_x_6029:
        /* <DEDUP_REMOVED lines=10> */
.L_x_6025:
        /* <DEDUP_REMOVED lines=12> */
.L_x_6034:
[----:B------:R-:W-:-:S07]  /*8fd0*/  MOV R100, R196 ;  /* 0x000000c400647202 */ /* 0x000fce0000000f00 */
.L_x_6035:
[----:B------:R-:W-:Y:S05]  /*8fe0*/  BSYNC B1 ;  /* 0x0000000000017941 */ /* 0x000fea0003800000 */
.L_x_6033:
        /* <DEDUP_REMOVED lines=16> */
.L_x_6039:
[----:B------:R-:W-:Y:S05]  /*90f0*/  BSYNC B2 ;  /* 0x0000000000027941 */ /* 0x000fea0003800000 */
.L_x_6038:
        /* <DEDUP_REMOVED lines=44> */
.L_x_6037:
[----:B------:R-:W-:Y:S05]  /*93c0*/  BSYNC B1 ;  /* 0x0000000000017941 */ /* 0x000fea0003800000 */
.L_x_6036:
        /* <DEDUP_REMOVED lines=14> */
.L_x_6040:
        /* <DEDUP_REMOVED lines=12> */
.L_x_6043:
[----:B------:R-:W-:-:S07]  /*9570*/  IMAD.MOV.U32 R126, RZ, RZ, R196 ;  /* 0x000000ffff7e7224 */ /* 0x000fce00078e00c4 */
.L_x_6044:
[----:B------:R-:W-:Y:S05]  /*9580*/  BSYNC B1 ;  /* 0x0000000000017941 */ /* 0x000fea0003800000 */
.L_x_6042:
        /* <DEDUP_REMOVED lines=16> */
.L_x_6048:
[----:B------:R-:W-:Y:S05]  /*9690*/  BSYNC B2 ;  /* 0x0000000000027941 */ /* 0x000fea0003800000 */
.L_x_6047:
        /* <DEDUP_REMOVED lines=44> */
.L_x_6046:
[----:B------:R-:W-:Y:S05]  /*9960*/  BSYNC B1 ;  /* 0x0000000000017941 */ /* 0x000fea0003800000 */
.L_x_6045:
        /* <DEDUP_REMOVED lines=10> */
.L_x_6041:
        /* <DEDUP_REMOVED lines=12> */
.L_x_6050:
[----:B------:R-:W-:-:S07]  /*9ad0*/  MOV R126, R196 ;  /* 0x000000c4007e7202 */ /* 0x000fce0000000f00 */
.L_x_6051:
[----:B------:R-:W-:Y:S05]  /*9ae0*/  BSYNC B1 ;  /* 0x0000000000017941 */ /* 0x000fea0003800000 */
.L_x_6049:
        /* <DEDUP_REMOVED lines=16> */
.L_x_6055:
[----:B------:R-:W-:Y:S05]  /*9bf0*/  BSYNC B2 ;  /* 0x0000000000027941 */ /* 0x000fea0003800000 */
.L_x_6054:
        /* <DEDUP_REMOVED lines=44> */
.L_x_6053:
[----:B------:R-:W-:Y:S05]  /*9ec0*/  BSYNC B1 ;  /* 0x0000000000017941 */ /* 0x000fea0003800000 */
.L_x_6052:
        /* <DEDUP_REMOVED lines=14> */
.L_x_6056:
        /* <DEDUP_REMOVED lines=12> */
.L_x_6059:
[----:B------:R-:W-:-:S07]  /*a070*/  IMAD.MOV.U32 R185, RZ, RZ, R196 ;  /* 0x000000ffffb97224 */ /* 0x000fce00078e00c4 */
.L_x_6060:
[----:B------:R-:W-:Y:S05]  /*a080*/  BSYNC B1 ;  /* 0x0000000000017941 */ /* 0x000fea0003800000 */
.L_x_6058:
        /* <DEDUP_REMOVED lines=16> */
.L_x_6064:
[----:B------:R-:W-:Y:S05]  /*a190*/  BSYNC B2 ;  /* 0x0000000000027941 */ /* 0x000fea0003800000 */
.L_x_6063:
        /* <DEDUP_REMOVED lines=44> */
.L_x_6062:
[----:B------:R-:W-:Y:S05]  /*a460*/  BSYNC B1 ;  /* 0x0000000000017941 */ /* 0x000fea0003800000 */
.L_x_6061:
        /* <DEDUP_REMOVED lines=10> */
.L_x_6057:
        /* <DEDUP_REMOVED lines=12> */
.L_x_6066:
[----:B------:R-:W-:-:S07]  /*a5d0*/  MOV R202, R196 ;  /* 0x000000c400ca7202 */ /* 0x000fce0000000f00 */
.L_x_6067:
[----:B------:R-:W-:Y:S05]  /*a5e0*/  BSYNC B1 ;  /* 0x0000000000017941 */ /* 0x000fea0003800000 */
.L_x_6065:
        /* <DEDUP_REMOVED lines=16> */
.L_x_6071:
[----:B------:R-:W-:Y:S05]  /*a6f0*/  BSYNC B2 ;  /* 0x0000000000027941 */ /* 0x000fea0003800000 */
.L_x_6070:
        /* <DEDUP_REMOVED lines=44> */
.L_x_6069:
[----:B------:R-:W-:Y:S05]  /*a9c0*/  BSYNC B1 ;  /* 0x0000000000017941 */ /* 0x000fea0003800000 */
.L_x_6068:
        /* <DEDUP_REMOVED lines=13> */
.L_x_6072:
        /* <DEDUP_REMOVED lines=12> */
.L_x_6075:
[----:B------:R-:W-:-:S07]  /*ab60*/  IMAD.MOV.U32 R102, RZ, RZ, R196 ;  /* 0x000000ffff667224 */ /* 0x000fce00078e00c4 */
.L_x_6076:
[----:B------:R-:W-:Y:S05]  /*ab70*/  BSYNC B1 ;  /* 0x0000000000017941 */ /* 0x000fea0003800000 */
.L_x_6074:
        /* <DEDUP_REMOVED lines=16> */
.L_x_6080:
[----:B------:R-:W-:Y:S05]  /*ac80*/  BSYNC B2 ;  /* 0x0000000000027941 */ /* 0x000fea0003800000 */
.L_x_6079:
        /* <DEDUP_REMOVED lines=44> */
.L_x_6078:
[----:B------:R-:W-:Y:S05]  /*af50*/  BSYNC B1 ;  /* 0x0000000000017941 */ /* 0x000fea0003800000 */
.L_x_6077:
        /* <DEDUP_REMOVED lines=10> */
.L_x_6073:
        /* <DEDUP_REMOVED lines=12> */
.L_x_6082:
[----:B------:R-:W-:-:S07]  /*b0c0*/  MOV R102, R196 ;  /* 0x000000c400667202 */ /* 0x000fce0000000f00 */
.L_x_6083:
[----:B------:R-:W-:Y:S05]  /*b0d0*/  BSYNC B1 ;  /* 0x0000000000017941 */ /* 0x000fea0003800000 */
.L_x_6081:
        /* <DEDUP_REMOVED lines=16> */
.L_x_6087:
[----:B------:R-:W-:Y:S05]  /*b1e0*/  BSYNC B2 ;  /* 0x0000000000027941 */ /* 0x000fea0003800000 */
.L_x_6086:
        /* <DEDUP_REMOVED lines=44> */
.L_x_6085:
[----:B------:R-:W-:Y:S05]  /*b4b0*/  BSYNC B1 ;  /* 0x0000000000017941 */ /* 0x000fea0003800000 */
.L_x_6084:
[----:B------:R-:W-:Y:S01]  /*b4c0*/  I2FP.F32.U32 R131, R102 ;  /* 0x0000006600837245 */ /* 0x000fe20000201000 */
[----:B------:R-:W-:-:S04]  /*b4d0*/  HADD2.F32 R100, -RZ, R103.H0_H0 ;  /* 0x20000067ff647230 */ /* 0x000fc80000004100 */
[----:B------:R-:W-:Y:S01]  /*b4e0*/  FFMA.FTZ R131, R131, R116, 1.1641532182693481445e-10 ;  /* 0x2f00000083837423 */ /* 0x000fe20000010074 */
[----:B------:R-:W-:-:S04]  /*b4f0*/  FMUL.FTZ R100, R100, R117 ;  /* 0x0000007564647220 */ /* 0x000fc80000410000 */
[----:B------:R-:W-:-:S04]  /*b500*/  FSETP.GTU.FTZ.AND P4, PT, R131, R118, PT ;  /* 0x000000768300720b */ /* 0x000fc80003f9c000 */
[----:B------:R-:W-:Y:S01]  /*b510*/  FSEL R128, R100, RZ, !P4 ;  /* 0x000000ff64807208 */ /* 0x000fe20006000000 */
[----:B------:R-:W-:Y:S08]  /*b520*/  @P2 BRA `(.L_x_6088) ;  /* 0x0000000000182947 */ /* 0x000ff00003800000 */
[----:B------:R-:W-:Y:S01]  /*b530*/  IMAD.MOV.U32 R100, RZ, RZ, R101 ;  /* 0x000000ffff647224 */ /* 0x000fe200078e0065 */
[----:B------:R-:W-:Y:S06]  /*b540*/  @!P1 BRA `(.L_x_6089) ;  /* 0x0000000400689947 */ /* 0x000fec0003800000 */
[----:B------:R-:W-:Y:S01]  /*b550*/  HADD2.F32 R131, -RZ, R95.H0_H0 ;  /* 0x2000005fff837230 */ /* 0x000fe20000004100 */
[----:B------:R-:W-:-:S04]  /*b560*/  MOV R100, R101 ;  /* 0x0000006500647202 */ /* 0x000fc80000000f00 */
[----:B------:R-:W-:Y:S01]  /*b570*/  FADD.FTZ R128, R131, R128 ;  /* 0x0000008083807221 */ /* 0x000fe20000010000 */
[----:B------:R-:W-:Y:S06]  /*b580*/  BRA `(.L_x_6089) ;  /* 0x0000000400587947 */ /* 0x000fec0003800000 */
.L_x_6088:
        /* <DEDUP_REMOVED lines=12> */
.L_x_6091:
[----:B------:R-:W-:-:S07]  /*b650*/  IMAD.MOV.U32 R102, RZ, RZ, R196 ;  /* 0x000000ffff667224 */ /* 0x000fce00078e00c4 */
.L_x_6092:
[----:B------:R-:W-:Y:S05]  /*b660*/  BSYNC B1 ;  /* 0x0000000000017941 */ /* 0x000fea0003800000 */
.L_x_6090:
        /* <DEDUP_REMOVED lines=16> */
.L_x_6096:
[----:B------:R-:W-:Y:S05]  /*b770*/  BSYNC B2 ;  /* 0x0000000000027941 */ /* 0x000fea0003800000 */
.L_x_6095:
        /* <DEDUP_REMOVED lines=44> */
.L_x_6094:
[----:B------:R-:W-:Y:S05]  /*ba40*/  BSYNC B1 ;  /* 0x0000000000017941 */ /* 0x000fea0003800000 */
.L_x_6093:
        /* <DEDUP_REMOVED lines=10> */
.L_x_6089:
        /* <DEDUP_REMOVED lines=12> */
.L_x_6098:
[----:B------:R-:W-:-:S07]  /*bbb0*/  MOV R102, R196 ;  /* 0x000000c400667202 */ /* 0x000fce0000000f00 */
.L_x_6099:
[----:B------:R-:W-:Y:S05]  /*bbc0*/  BSYNC B1 ;  /* 0x0000000000017941 */ /* 0x000fea0003800000 */
.L_x_6097:
        /* <DEDUP_REMOVED lines=16> */
.L_x_6103:
[----:B------:R-:W-:Y:S05]  /*bcd0*/  BSYNC B2 ;  /* 0x0000000000027941 */ /* 0x000fea0003800000 */
.L_x_6102:
        /* <DEDUP_REMOVED lines=44> */
.L_x_6101:
[----:B------:R-:W-:Y:S05]  /*bfa0*/  BSYNC B1 ;  /* 0x0000000000017941 */ /* 0x000fea0003800000 */
.L_x_6100:
        /* <DEDUP_REMOVED lines=13> */
.L_x_6104:
        /* <DEDUP_REMOVED lines=12> */
.L_x_6107:
[----:B------:R-:W-:-:S07]  /*c140*/  IMAD.MOV.U32 R182, RZ, RZ, R196 ;  /* 0x000000ffffb67224 */ /* 0x000fce00078e00c4 */
.L_x_6108:
[----:B------:R-:W-:Y:S05]  /*c150*/  BSYNC B1 ;  /* 0x0000000000017941 */ /* 0x000fea0003800000 */
.L_x_6106:
        /* <DEDUP_REMOVED lines=18> */
.L_x_6112:
[----:B------:R-:W-:Y:S05]  /*c280*/  BSYNC B2 ;  /* 0x0000000000027941 */ /* 0x000fea0003800000 */
.L_x_6111:
        /* <DEDUP_REMOVED lines=44> */
.L_x_6110:
[----:B------:R-:W-:Y:S05]  /*c550*/  BSYNC B1 ;  /* 0x0000000000017941 */ /* 0x000fea0003800000 */
.L_x_6109:
        /* <DEDUP_REMOVED lines=10> */
.L_x_6105:
[----:B------:R-:W0:Y:S01]  /*c600*/  LDC.64 R236, c[0x0][0x238] ;  /* 0x00008e00ffec7b82 */ /* 0x000e220000000a00 */
[----:B------:R-:W-:Y:S02]  /*c610*/  P2R R200, PR, RZ, 0x4 ;  /* 0x00000004ffc87803 */ /* 0x000fe40000000000 */
[----:B------:R-:W-:Y:S02]  /*c620*/  ISETP.NE.AND P2, PT, R205, RZ, PT ;  /* 0x000000ffcd00720c */ /* 0x000fe40003f45270 */
[----:B------:R-:W-:Y:S02]  /*c630*/  SEL R101, RZ, 0x10000, P4 ;  /* 0x00010000ff657807 */ /* 0x000fe40002000000 */
[----:B------:R-:W-:Y:S01]  /*c640*/  SEL R102, RZ, 0x100, P3 ;  /* 0x00000100ff667807 */ /* 0x000fe20001800000 */
[----:B------:R-:W1:Y:S01]  /*c650*/  LDC.64 R234, c[0x0][0x240] ;  /* 0x00009000ffea7b82 */ /* 0x000e620000000a00 */
[----:B------:R-:W-:Y:S02]  /*c660*/  ISETP.NE.AND P4, PT, R204, RZ, PT ;  /* 0x000000ffcc00720c */ /* 0x000fe40003f85270 */
        /* <DEDUP_REMOVED lines=14> */
[----:B------:R-:W-:Y:S01]  /*c750*/  F2FP.F16.F32.PACK_AB R103, R131, R128 ;  /* 0x000000808367723e */ /* 0x000fe200000000ff */
[----:B------:R-:W-:Y:S01]  /*c760*/  IMAD.WIDE.U32 R200, R200, 0x100, RZ ;  /* 0x00000100c8c87825 */ /* 0x000fe200078e00ff */
[----:B------:R-:W-:Y:S02]  /*c770*/  LOP3.LUT R213, R101, R102, R213, 0xfe, !PT ;  /* 0x0000006665d57212 */ /* 0x000fe400078efed5 */
[----:B------:R-:W-:Y:S01]  /*c780*/  F2FP.F16.F32.PACK_AB R102, R129, R126 ;  /* 0x0000007e8166723e */ /* 0x000fe200000000ff */
[----:B0-----:R-:W-:Y:S01]  /*c790*/  IMAD.WIDE.U32 R202, R104, 0x10, R236 ;  /* 0x0000001068ca7825 */ /* 0x001fe200078e00ec */
[----:B------:R-:W-:Y:S02]  /*c7a0*/  LOP3.LUT R114, R200, R100, R208, 0xfe, !PT ;  /* 0x00000064c8727212 */ /* 0x000fe400078efed0 */
[----:B------:R-:W-:Y:S02]  /*c7b0*/  F2FP.F16.F32.PACK_AB R101, R127, R124 ;  /* 0x0000007c7f65723e */ /* 0x000fe400000000ff */
[----:B------:R-:W-:-:S02]  /*c7c0*/  F2FP.F16.F32.PACK_AB R100, R125, R119 ;  /* 0x000000777d64723e */ /* 0x000fc400000000ff */
[----:B------:R-:W-:Y:S02]  /*c7d0*/  SEL R211, RZ, 0x1, P6 ;  /* 0x00000001ffd37807 */ /* 0x000fe40003000000 */
[----:B------:R-:W-:Y:S01]  /*c7e0*/  LOP3.LUT R201, R201, R213, R209, 0xfe, !PT ;  /* 0x000000d5c9c97212 */ /* 0x000fe200078efed1 */
[----:B------:R1:W-:Y:S01]  /*c7f0*/  STG.E.128 desc[UR4][R202.64], R100 ;  /* 0x00000064ca007986 */ /* 0x0003e2000c101d04 */
[----:B------:R-:W-:Y:S02]  /*c800*/  LOP3.LUT R200, R114, R211, RZ, 0xfc, !PT ;  /* 0x000000d372c87212 */ /* 0x000fe400078efcff */
[----:B------:R-:W-:-:S05]  /*c810*/  IADD3 R106, R105, 0x40, RZ ;  /* 0x00000040696a7810 */ /* 0x000fca0007ffe0ff */
[----:B------:R-:W-:-:S04]  /*c820*/  IMAD.WIDE.U32 R208, R106, 0x10, R226 ;  /* 0x000000106ad07825 */ /* 0x000fc800078e00e2 */
[----:B---3--:R-:W-:-:S04]  /*c830*/  @P0 IMAD.WIDE.U32 R206, R106, 0x10, R206 ;  /* 0x000000106ace0825 */ /* 0x008fc800078e00ce */
[----:B--2---:R-:W-:-:S04]  /*c840*/  @P1 IMAD.WIDE.U32 R204, R106, 0x10, R204 ;  /* 0x000000106acc1825 */ /* 0x004fc800078e00cc */
        /* <DEDUP_REMOVED lines=23> */
.L_x_6113:
        /* <DEDUP_REMOVED lines=15> */
.L_x_6115:
[----:B------:R-:W-:-:S07]  /*cab0*/  MOV R114, R196 ;  /* 0x000000c400727202 */ /* 0x000fce0000000f00 */
.L_x_6116:
[----:B------:R-:W-:Y:S05]  /*cac0*/  BSYNC B1 ;  /* 0x0000000000017941 */ /* 0x000fea0003800000 */
.L_x_6114:
        /* <DEDUP_REMOVED lines=16> */
.L_x_6120:
[----:B------:R-:W-:Y:S05]  /*cbd0*/  BSYNC B2 ;  /* 0x0000000000027941 */ /* 0x000fea0003800000 */
.L_x_6119:
        /* <DEDUP_REMOVED lines=44> */
.L_x_6118:
[----:B------:R-:W-:Y:S05]  /*cea0*/  BSYNC B1 ;  /* 0x0000000000017941 */ /* 0x000fea0003800000 */
.L_x_6117:
[----:B------:R-:W-:Y:S01]  /*ceb0*/  I2FP.F32.U32 R201, R114 ;  /* 0x0000007200c97245 */ /* 0x000fe20000201000 */
[----:B-----5:R-:W-:Y:S01]  /*cec0*/  HADD2.F32 R114, -RZ, R100.H0_H0 ;  /* 0x20000064ff727230 */ /* 0x020fe20000004100 */
        /* <DEDUP_REMOVED lines=13> */
.L_x_6121:
        /* <DEDUP_REMOVED lines=12> */
.L_x_6124:
[----:B------:R-:W-:-:S07]  /*d060*/  IMAD.MOV.U32 R114, RZ, RZ, R196 ;  /* 0x000000ffff727224 */ /* 0x000fce00078e00c4 */
.L_x_6125:
[----:B------:R-:W-:Y:S05]  /*d070*/  BSYNC B1 ;  /* 0x0000000000017941 */ /* 0x000fea0003800000 */
.L_x_6123:
        /* <DEDUP_REMOVED lines=16> */
.L_x_6129:
[----:B------:R-:W-:Y:S05]  /*d180*/  BSYNC B2 ;  /* 0x0000000000027941 */ /* 0x000fea0003800000 */
.L_x_6128:
        /* <DEDUP_REMOVED lines=44> */
.L_x_6127:
[----:B------:R-:W-:Y:S05]  /*d450*/  BSYNC B1 ;  /* 0x0000000000017941 */ /* 0x000fea0003800000 */
.L_x_6126:
        /* <DEDUP_REMOVED lines=10> */
.L_x_6122:
        /* <DEDUP_REMOVED lines=12> */
.L_x_6131:
[----:B------:R-:W-:-:S07]  /*d5c0*/  MOV R114, R196 ;  /* 0x000000c400727202 */ /* 0x000fce0000000f00 */
.L_x_6132:
[----:B------:R-:W-:Y:S05]  /*d5d0*/  BSYNC B1 ;  /* 0x0000000000017941 */ /* 0x000fea0003800000 */
.L_x_6130:
        /* <DEDUP_REMOVED lines=16> */
.L_x_6136:
[----:B------:R-:W-:Y:S05]  /*d6e0*/  BSYNC B2 ;  /* 0x0000000000027941 */ /* 0x000fea0003800000 */
.L_x_6135:
        /* <DEDUP_REMOVED lines=44> */
.L_x_6134:
[----:B------:R-:W-:Y:S05]  /*d9b0*/  BSYNC B1 ;  /* 0x0000000000017941 */ /* 0x000fea0003800000 */
.L_x_6133:
        /* <DEDUP_REMOVED lines=15> */
.L_x_6137:
        /* <DEDUP_REMOVED lines=12> */
.L_x_6140:
[----:B------:R-:W-:-:S07]  /*db70*/  IMAD.MOV.U32 R100, RZ, RZ, R196 ;  /* 0x000000ffff647224 */ /* 0x000fce00078e00c4 */
.L_x_6141:
[----:B------:R-:W-:Y:S05]  /*db80*/  BSYNC B1 ;  /* 0x0000000000017941 */ /* 0x000fea0003800000 */
.L_x_6139:
        /* <DEDUP_REMOVED lines=16> */
.L_x_6145:
[----:B------:R-:W-:Y:S05]  /*dc90*/  BSYNC B2 ;  /* 0x0000000000027941 */ /* 0x000fea0003800000 */
.L_x_6144:
        /* <DEDUP_REMOVED lines=44> */
.L_x_6143:
[----:B------:R-:W-:Y:S05]  /*df60*/  BSYNC B1 ;  /* 0x0000000000017941 */ /* 0x000fea0003800000 */
.L_x_6142:
        /* <DEDUP_REMOVED lines=10> */
.L_x_6138:
        /* <DEDUP_REMOVED lines=12> */
.L_x_6147:
[----:B------:R-:W-:-:S07]  /*e0d0*/  MOV R100, R196 ;  /* 0x000000c400647202 */ /* 0x000fce0000000f00 */
.L_x_6148:
[----:B------:R-:W-:Y:S05]  /*e0e0*/  BSYNC B1 ;  /* 0x0000000000017941 */ /* 0x000fea0003800000 */
.L_x_6146:
        /* <DEDUP_REMOVED lines=16> */
.L_x_6152:
[----:B------:R-:W-:Y:S05]  /*e1f0*/  BSYNC B2 ;  /* 0x0000000000027941 */ /* 0x000fea0003800000 */
.L_x_6151:
        /* <DEDUP_REMOVED lines=44> */
.L_x_6150:
[----:B------:R-:W-:Y:S05]  /*e4c0*/  BSYNC B1 ;  /* 0x0000000000017941 */ /* 0x000fea0003800000 */
.L_x_6149:
[----:B------:R-:W-:Y:S01]  /*e4d0*/  I2FP.F32.U32 R201, R100 ;  /* 0x0000006400c97245 */ /* 0x000fe20000201000 */
[----:B------:R-:W-:Y:S01]  /*e4e0*/  HADD2.F32 R100, -RZ, R101.H0_H0 ;  /* 0x20000065ff647230 */ /* 0x000fe20000004100 */
        /* <DEDUP_REMOVED lines=13> */
.L_x_6153:
        /* <DEDUP_REMOVED lines=12> */
.L_x_6156:
[----:B------:R-:W-:-:S07]  /*e680*/  IMAD.MOV.U32 R100, RZ, RZ, R196 ;  /* 0x000000ffff647224 */ /* 0x000fce00078e00c4 */
.L_x_6157:
[----:B------:R-:W-:Y:S05]  /*e690*/  BSYNC B1 ;  /* 0x0000000000017941 */ /* 0x000fea0003800000 */
.L_x_6155:
        /* <DEDUP_REMOVED lines=16> */
.L_x_6161:
[----:B------:R-:W-:Y:S05]  /*e7a0*/  BSYNC B2 ;  /* 0x0000000000027941 */ /* 0x000fea0003800000 */
.L_x_6160:
        /* <DEDUP_REMOVED lines=44> */
.L_x_6159:
[----:B------:R-:W-:Y:S05]  /*ea70*/  BSYNC B1 ;  /* 0x0000000000017941 */ /* 0x000fea0003800000 */
.L_x_6158:
        /* <DEDUP_REMOVED lines=10> */
.L_x_6154:
        /* <DEDUP_REMOVED lines=12> */
.L_x_6163:
[----:B------:R-:W-:-:S07]  /*ebe0*/  MOV R100, R196 ;  /* 0x000000c400647202 */ /* 0x000fce0000000f00 */
.L_x_6164:
[----:B------:R-:W-:Y:S05]  /*ebf0*/  BSYNC B1 ;  /* 0x0000000000017941 */ /* 0x000fea0003800000 */
.L_x_6162:
        /* <DEDUP_REMOVED lines=16> */
.L_x_6168:
[----:B------:R-:W-:Y:S05]  /*ed00*/  BSYNC B2 ;  /* 0x0000000000027941 */ /* 0x000fea0003800000 */
.L_x_6167:
        /* <DEDUP_REMOVED lines=44> */
.L_x_6166:
[----:B------:R-:W-:Y:S05]  /*efd0*/  BSYNC B1 ;  /* 0x0000000000017941 */ /* 0x000fea0003800000 */
.L_x_6165:
        /* <DEDUP_REMOVED lines=15> */
.L_x_6169:
        /* <DEDUP_REMOVED lines=12> */
.L_x_6172:
[----:B------:R-:W-:-:S07]  /*f190*/  IMAD.MOV.U32 R114, RZ, RZ, R196 ;  /* 0x000000ffff727224 */ /* 0x000fce00078e00c4 */
.L_x_6173:
[----:B------:R-:W-:Y:S05]  /*f1a0*/  BSYNC B1 ;  /* 0x0000000000017941 */ /* 0x000fea0003800000 */
.L_x_6171:
        /* <DEDUP_REMOVED lines=16> */
.L_x_6177:
[----:B------:R-:W-:Y:S05]  /*f2b0*/  BSYNC B2 ;  /* 0x0000000000027941 */ /* 0x000fea0003800000 */
.L_x_6176:
        /* <DEDUP_REMOVED lines=44> */
.L_x_6175:
[----:B------:R-:W-:Y:S05]  /*f580*/  BSYNC B1 ;  /* 0x0000000000017941 */ /* 0x000fea0003800000 */
.L_x_6174:
        /* <DEDUP_REMOVED lines=10> */
.L_x_6170:
        /* <DEDUP_REMOVED lines=12> */
.L_x_6179:
[----:B------:R-:W-:-:S07]  /*f6f0*/  MOV R114, R196 ;  /* 0x000000c400727202 */ /* 0x000fce0000000f00 */
.L_x_6180:
[----:B------:R-:W-:Y:S05]  /*f700*/  BSYNC B1 ;  /* 0x0000000000017941 */ /* 0x000fea0003800000 */
.L_x_6178:
        /* <DEDUP_REMOVED lines=16> */
.L_x_6184:
[----:B------:R-:W-:Y:S05]  /*f810*/  BSYNC B2 ;  /* 0x0000000000027941 */ /* 0x000fea0003800000 */
.L_x_6183:
        /* <DEDUP_REMOVED lines=44> */
.L_x_6182:
[----:B------:R-:W-:Y:S05]  /*fae0*/  BSYNC B1 ;  /* 0x0000000000017941 */ /* 0x000fea0003800000 */
.L_x_6181:
        /* <DEDUP_REMOVED lines=14> */
.L_x_6185:
        /* <DEDUP_REMOVED lines=12> */
.L_x_6188:
[----:B------:R-:W-:-:S07]  /*fc90*/  IMAD.MOV.U32 R130, RZ, RZ, R196 ;  /* 0x000000ffff827224 */ /* 0x000fce00078e00c4 */
.L_x_6189:
[----:B------:R-:W-:Y:S05]  /*fca0*/  BSYNC B1 ;  /* 0x0000000000017941 */ /* 0x000fea0003800000 */
.L_x_6187:
        /* <DEDUP_REMOVED lines=16> */
.L_x_6193:
[----:B------:R-:W-:Y:S05]  /*fdb0*/  BSYNC B2 ;  /* 0x0000000000027941 */ /* 0x000fea0003800000 */
.L_x_6192:
        /* <DEDUP_REMOVED lines=44> */
.L_x_6191:
[----:B------:R-:W-:Y:S05]  /*10080*/  BSYNC B1 ;  /* 0x0000000000017941 */ /* 0x000fea0003800000 */
.L_x_6190:
        /* <DEDUP_REMOVED lines=10> */
.L_x_6186:
        /* <DEDUP_REMOVED lines=12> */
.L_x_6195:
[----:B------:R-:W-:-:S07]  /*101f0*/  MOV R130, R196 ;  /* 0x000000c400827202 */ /* 0x000fce0000000f00 */
.L_x_6196:
[----:B------:R-:W-:Y:S05]  /*10200*/  BSYNC B1 ;  /* 0x0000000000017941 */ /* 0x000fea0003800000 */
.L_x_6194:
        /* <DEDUP_REMOVED lines=16> */
.L_x_6200:
[----:B------:R-:W-:Y:S05]  /*10310*/  BSYNC B2 ;  /* 0x0000000000027941 */ /* 0x000fea0003800000 */
.L_x_6199:
        /* <DEDUP_REMOVED lines=44> */
.L_x_6198:
[----:B------:R-:W-:Y:S05]  /*105e0*/  BSYNC B1 ;  /* 0x0000000000017941 */ /* 0x000fea0003800000 */
.L_x_6197:
        /* <DEDUP_REMOVED lines=13> */
.L_x_6201:
        /* <DEDUP_REMOVED lines=12> */
.L_x_6204:
[----:B------:R-:W-:-:S07]  /*10780*/  IMAD.MOV.U32 R102, RZ, RZ, R196 ;  /* 0x000000ffff667224 */ /* 0x000fce00078e00c4 */
.L_x_6205:
[----:B------:R-:W-:Y:S05]  /*10790*/  BSYNC B1 ;  /* 0x0000000000017941 */ /* 0x000fea0003800000 */
.L_x_6203:
        /* <DEDUP_REMOVED lines=16> */
.L_x_6209:
[----:B------:R-:W-:Y:S05]  /*108a0*/  BSYNC B2 ;  /* 0x0000000000027941 */ /* 0x000fea0003800000 */
.L_x_6208:
        /* <DEDUP_REMOVED lines=44> */
.L_x_6207:
[----:B------:R-:W-:Y:S05]  /*10b70*/  BSYNC B1 ;  /* 0x0000000000017941 */ /* 0x000fea0003800000 */
.L_x_6206:
        /* <DEDUP_REMOVED lines=10> */
.L_x_6202:
        /* <DEDUP_REMOVED lines=12> */
.L_x_6211:
[----:B------:R-:W-:-:S07]  /*10ce0*/  MOV R102, R196 ;  /* 0x000000c400667202 */ /* 0x000fce0000000f00 */
.L_x_6212:
[----:B------:R-:W-:Y:S05]  /*10cf0*/  BSYNC B1 ;  /* 0x0000000000017941 */ /* 0x000fea0003800000 */
.L_x_6210:
        /* <DEDUP_REMOVED lines=16> */
.L_x_6216:
[----:B------:R-:W-:Y:S05]  /*10e00*/  BSYNC B2 ;  /* 0x0000000000027941 */ /* 0x000fea0003800000 */
.L_x_6215:
        /* <DEDUP_REMOVED lines=44> */
.L_x_6214:
[----:B------:R-:W-:Y:S05]  /*110d0*/  BSYNC B1 ;  /* 0x0000000000017941 */ /* 0x000fea0003800000 */
.L_x_6213:
        /* <DEDUP_REMOVED lines=13> */
.L_x_6217:
        /* <DEDUP_REMOVED lines=12> */
.L_x_6220:
[----:B------:R-:W-:-:S07]  /*11270*/  IMAD.MOV.U32 R102, RZ, RZ, R196 ;  /* 0x000000ffff667224 */ /* 0x000fce00078e00c4 */
.L_x_6221:
[----:B------:R-:W-:Y:S05]  /*11280*/  BSYNC B1 ;  /* 0x0000000000017941 */ /* 0x000fea0003800000 */
.L_x_6219:
        /* <DEDUP_REMOVED lines=16> */
.L_x_6225:
[----:B------:R-:W-:Y:S05]  /*11390*/  BSYNC B2 ;  /* 0x0000000000027941 */ /* 0x000fea0003800000 */
.L_x_6224:
        /* <DEDUP_REMOVED lines=44> */
.L_x_6223:
[----:B------:R-:W-:Y:S05]  /*11660*/  BSYNC B1 ;  /* 0x0000000000017941 */ /* 0x000fea0003800000 */
.L_x_6222:
        /* <DEDUP_REMOVED lines=10> */
.L_x_6218:
        /* <DEDUP_REMOVED lines=12> */
.L_x_6227:
[----:B------:R-:W-:-:S07]  /*117d0*/  MOV R102, R196 ;  /* 0x000000c400667202 */ /* 0x000fce0000000f00 */
.L_x_6228:
[----:B------:R-:W-:Y:S05]  /*117e0*/  BSYNC B1 ;  /* 0x0000000000017941 */ /* 0x000fea0003800000 */
.L_x_6226:
        /* <DEDUP_REMOVED lines=16> */
.L_x_6232:
[----:B------:R-:W-:Y:S05]  /*118f0*/  BSYNC B2 ;  /* 0x0000000000027941 */ /* 0x000fea0003800000 */
.L_x_6231:
        /* <DEDUP_REMOVED lines=44> */
.L_x_6230:
[----:B------:R-:W-:Y:S05]  /*11bc0*/  BSYNC B1 ;  /* 0x0000000000017941 */ /* 0x000fea0003800000 */
.L_x_6229:
        /* <DEDUP_REMOVED lines=13> */
.L_x_6233:
        /* <DEDUP_REMOVED lines=12> */
.L_x_6236:
[----:B------:R-:W-:-:S07]  /*11d60*/  IMAD.MOV.U32 R182, RZ, RZ, R196 ;  /* 0x000000ffffb67224 */ /* 0x000fce00078e00c4 */
.L_x_6237:
[----:B------:R-:W-:Y:S05]  /*11d70*/  BSYNC B1 ;  /* 0x0000000000017941 */ /* 0x000fea0003800000 */
.L_x_6235:
        /* <DEDUP_REMOVED lines=18> */
.L_x_6241:
[----:B------:R-:W-:Y:S05]  /*11ea0*/  BSYNC B2 ;  /* 0x0000000000027941 */ /* 0x000fea0003800000 */
.L_x_6240:
        /* <DEDUP_REMOVED lines=44> */
.L_x_6239:
[----:B------:R-:W-:Y:S05]  /*12170*/  BSYNC B1 ;  /* 0x0000000000017941 */ /* 0x000fea0003800000 */
.L_x_6238:
        /* <DEDUP_REMOVED lines=10> */
.L_x_6234:
        /* <DEDUP_REMOVED lines=10> */
[C---:B------:R-:W-:Y:S02]  /*122c0*/  LOP3.LUT P4, RZ, R199.reuse, 0x8, RZ, 0xc0, !PT ;  /* 0x00000008c7ff7812 */ /* 0x040fe4000788c0ff */
        /* <DEDUP_REMOVED lines=10> */
[----:B------:R-:W-:Y:S02]  /*12370*/  F2FP.F16.F32.PACK_AB R103, R209, R207 ;  /* 0x000000cfd167723e */ /* 0x000fe400000000ff */
[----:B------:R-:W-:Y:S02]  /*12380*/  F2FP.F16.F32.PACK_AB R102, R208, R205 ;  /* 0x000000cdd066723e */ /* 0x000fe400000000ff */
[----:B------:R-:W-:Y:S02]  /*12390*/  F2FP.F16.F32.PACK_AB R101, R206, R203 ;  /* 0x000000cbce65723e */ /* 0x000fe400000000ff */
[----:B------:R-:W-:Y:S02]  /*123a0*/  F2FP.F16.F32.PACK_AB R100, R204, R202 ;  /* 0x000000cacc64723e */ /* 0x000fe400000000ff */
        /* <DEDUP_REMOVED lines=33> */
.L_x_6242:
        /* <DEDUP_REMOVED lines=15> */
.L_x_6244:
[----:B------:R-:W-:-:S07]  /*126b0*/  MOV R216, R196 ;  /* 0x000000c400d87202 */ /* 0x000fce0000000f00 */
.L_x_6245:
[----:B------:R-:W-:Y:S05]  /*126c0*/  BSYNC B1 ;  /* 0x0000000000017941 */ /* 0x000fea0003800000 */
.L_x_6243:
        /* <DEDUP_REMOVED lines=16> */
.L_x_6249:
[----:B------:R-:W-:Y:S05]  /*127d0*/  BSYNC B2 ;  /* 0x0000000000027941 */ /* 0x000fea0003800000 */
.L_x_6248:
        /* <DEDUP_REMOVED lines=44> */
.L_x_6247:
[----:B------:R-:W-:Y:S05]  /*12aa0*/  BSYNC B1 ;  /* 0x0000000000017941 */ /* 0x000fea0003800000 */
.L_x_6246:
        /* <DEDUP_REMOVED lines=15> */
.L_x_6250:
        /* <DEDUP_REMOVED lines=12> */
.L_x_6253:
[----:B------:R-:W-:-:S07]  /*12c60*/  IMAD.MOV.U32 R130, RZ, RZ, R196 ;  /* 0x000000ffff827224 */ /* 0x000fce00078e00c4 */
.L_x_6254:
[----:B------:R-:W-:Y:S05]  /*12c70*/  BSYNC B1 ;  /* 0x0000000000017941 */ /* 0x000fea0003800000 */
.L_x_6252:
        /* <DEDUP_REMOVED lines=16> */
.L_x_6258:
[----:B------:R-:W-:Y:S05]  /*12d80*/  BSYNC B2 ;  /* 0x0000000000027941 */ /* 0x000fea0003800000 */
.L_x_6257:
        /* <DEDUP_REMOVED lines=44> */
.L_x_6256:
[----:B------:R-:W-:Y:S05]  /*13050*/  BSYNC B1 ;  /* 0x0000000000017941 */ /* 0x000fea0003800000 */
.L_x_6255:
        /* <DEDUP_REMOVED lines=10> */
.L_x_6251:
        /* <DEDUP_REMOVED lines=12> */
.L_x_6260:
[----:B------:R-:W-:-:S07]  /*131c0*/  MOV R130, R196 ;  /* 0x000000c400827202 */ /* 0x000fce0000000f00 */
.L_x_6261:
[----:B------:R-:W-:Y:S05]  /*131d0*/  BSYNC B1 ;  /* 0x0000000000017941 */ /* 0x000fea0003800000 */
.L_x_6259:
        /* <DEDUP_REMOVED lines=16> */
.L_x_6265:
[----:B------:R-:W-:Y:S05]  /*132e0*/  BSYNC B2 ;  /* 0x0000000000027941 */ /* 0x000fea0003800000 */
.L_x_6264:
        /* <DEDUP_REMOVED lines=44> */
.L_x_6263:
[----:B------:R-:W-:Y:S05]  /*135b0*/  BSYNC B1 ;  /* 0x0000000000017941 */ /* 0x000fea0003800000 */
.L_x_6262:
        /* <DEDUP_REMOVED lines=15> */
.L_x_6266:
        /* <DEDUP_REMOVED lines=12> */
.L_x_6269:
[----:B------:R-:W-:-:S07]  /*13770*/  IMAD.MOV.U32 R100, RZ, RZ, R196 ;  /* 0x000000ffff647224 */ /* 0x000fce00078e00c4 */
.L_x_6270:
[----:B------:R-:W-:Y:S05]  /*13780*/  BSYNC B1 ;  /* 0x0000000000017941 */ /* 0x000fea0003800000 */
.L_x_6268:
        /* <DEDUP_REMOVED lines=16> */
.L_x_6274:
[----:B------:R-:W-:Y:S05]  /*13890*/  BSYNC B2 ;  /* 0x0000000000027941 */ /* 0x000fea0003800000 */
.L_x_6273:
        /* <DEDUP_REMOVED lines=44> */
.L_x_6272:
[----:B------:R-:W-:Y:S05]  /*13b60*/  BSYNC B1 ;  /* 0x0000000000017941 */ /* 0x000fea0003800000 */
.L_x_6271:
        /* <DEDUP_REMOVED lines=10> */
.L_x_6267:
        /* <DEDUP_REMOVED lines=12> */
.L_x_6276:
[----:B------:R-:W-:-:S07]  /*13cd0*/  MOV R100, R196 ;  /* 0x000000c400647202 */ /* 0x000fce0000000f00 */
.L_x_6277:
[----:B------:R-:W-:Y:S05]  /*13ce0*/  BSYNC B1 ;  /* 0x0000000000017941 */ /* 0x000fea0003800000 */
.L_x_6275:
        /* <DEDUP_REMOVED lines=16> */
.L_x_6281:
[----:B------:R-:W-:Y:S05]  /*13df0*/  BSYNC B2 ;  /* 0x0000000000027941 */ /* 0x000fea0003800000 */
.L_x_6280:
        /* <DEDUP_REMOVED lines=44> */
.L_x_6279:
[----:B------:R-:W-:Y:S05]  /*140c0*/  BSYNC B1 ;  /* 0x0000000000017941 */ /* 0x000fea0003800000 */
.L_x_6278:
        /* <DEDUP_REMOVED lines=15> */
.L_x_6282:
        /* <DEDUP_REMOVED lines=12> */
.L_x_6285:
[----:B------:R-:W-:-:S07]  /*14280*/  IMAD.MOV.U32 R100, RZ, RZ, R196 ;  /* 0x000000ffff647224 */ /* 0x000fce00078e00c4 */
.L_x_6286:
[----:B------:R-:W-:Y:S05]  /*14290*/  BSYNC B1 ;  /* 0x0000000000017941 */ /* 0x000fea0003800000 */
.L_x_6284:
        /* <DEDUP_REMOVED lines=16> */
.L_x_6290:
[----:B------:R-:W-:Y:S05]  /*143a0*/  BSYNC B2 ;  /* 0x0000000000027941 */ /* 0x000fea0003800000 */
.L_x_6289:
        /* <DEDUP_REMOVED lines=44> */
.L_x_6288:
[----:B------:R-:W-:Y:S05]  /*14670*/  BSYNC B1 ;  /* 0x0000000000017941 */ /* 0x000fea0003800000 */
.L_x_6287:
        /* <DEDUP_REMOVED lines=10> */
.L_x_6283:
        /* <DEDUP_REMOVED lines=12> */
.L_x_6292:
[----:B------:R-:W-:-:S07]  /*147e0*/  MOV R100, R196 ;  /* 0x000000c400647202 */ /* 0x000fce0000000f00 */
.L_x_6293:
[----:B------:R-:W-:Y:S05]  /*147f0*/  BSYNC B1 ;  /* 0x0000000000017941 */ /* 0x000fea0003800000 */
.L_x_6291:
        /* <DEDUP_REMOVED lines=16> */
.L_x_6297:
[----:B------:R-:W-:Y:S05]  /*14900*/  BSYNC B2 ;  /* 0x0000000000027941 */ /* 0x000fea0003800000 */
.L_x_6296:
        /* <DEDUP_REMOVED lines=44> */
.L_x_6295:
[----:B------:R-:W-:Y:S05]  /*14bd0*/  BSYNC B1 ;  /* 0x0000000000017941 */ /* 0x000fea0003800000 */
.L_x_6294:
        /* <DEDUP_REMOVED lines=15> */
.L_x_6298:
        /* <DEDUP_REMOVED lines=12> */
.L_x_6301:
[----:B------:R-:W-:-:S07]  /*14d90*/  IMAD.MOV.U32 R130, RZ, RZ, R196 ;  /* 0x000000ffff827224 */ /* 0x000fce00078e00c4 */
.L_x_6302:
[----:B------:R-:W-:Y:S05]  /*14da0*/  BSYNC B1 ;  /* 0x0000000000017941 */ /* 0x000fea0003800000 */
.L_x_6300:
        /* <DEDUP_REMOVED lines=16> */
.L_x_6306:
[----:B------:R-:W-:Y:S05]  /*14eb0*/  BSYNC B2 ;  /* 0x0000000000027941 */ /* 0x000fea0003800000 */
.L_x_6305:
        /* <DEDUP_REMOVED lines=44> */
.L_x_6304:
[----:B------:R-:W-:Y:S05]  /*15180*/  BSYNC B1 ;  /* 0x0000000000017941 */ /* 0x000fea0003800000 */
.L_x_6303:
        /* <DEDUP_REMOVED lines=10> */
.L_x_6299:
        /* <DEDUP_REMOVED lines=12> */
.L_x_6308:
[----:B------:R-:W-:-:S07]  /*152f0*/  MOV R130, R196 ;  /* 0x000000c400827202 */ /* 0x000fce0000000f00 */
.L_x_6309:
[----:B------:R-:W-:Y:S05]  /*15300*/  BSYNC B1 ;  /* 0x0000000000017941 */ /* 0x000fea0003800000 */
.L_x_6307:
        /* <DEDUP_REMOVED lines=16> */
.L_x_6313:
[----:B------:R-:W-:Y:S05]  /*15410*/  BSYNC B2 ;  /* 0x0000000000027941 */ /* 0x000fea0003800000 */
.L_x_6312:
        /* <DEDUP_REMOVED lines=44> */
.L_x_6311:
[----:B------:R-:W-:Y:S05]  /*156e0*/  BSYNC B1 ;  /* 0x0000000000017941 */ /* 0x000fea0003800000 */
.L_x_6310:
        /* <DEDUP_REMOVED lines=15> */
.L_x_6314:
        /* <DEDUP_REMOVED lines=12> */
.L_x_6317:
[----:B------:R-:W-:-:S07]  /*158a0*/  IMAD.MOV.U32 R130, RZ, RZ, R196 ;  /* 0x000000ffff827224 */ /* 0x000fce00078e00c4 */
.L_x_6318:
[----:B------:R-:W-:Y:S05]  /*158b0*/  BSYNC B1 ;  /* 0x0000000000017941 */ /* 0x000fea0003800000 */
.L_x_6316:
        /* <DEDUP_REMOVED lines=16> */
.L_x_6322:
[----:B------:R-:W-:Y:S05]  /*159c0*/  BSYNC B2 ;  /* 0x0000000000027941 */ /* 0x000fea0003800000 */
.L_x_6321:
        /* <DEDUP_REMOVED lines=44> */
.L_x_6320:
[----:B------:R-:W-:Y:S05]  /*15c90*/  BSYNC B1 ;  /* 0x0000000000017941 */ /* 0x000fea0003800000 */
.L_x_6319:
        /* <DEDUP_REMOVED lines=10> */
.L_x_6315:
        /* <DEDUP_REMOVED lines=12> */
.L_x_6324:
[----:B------:R-:W-:-:S07]  /*15e00*/  MOV R130, R196 ;  /* 0x000000c400827202 */ /* 0x000fce0000000f00 */
.L_x_6325:
[----:B------:R-:W-:Y:S05]  /*15e10*/  BSYNC B1 ;  /* 0x0000000000017941 */ /* 0x000fea0003800000 */
.L_x_6323:
        /* <DEDUP_REMOVED lines=16> */
.L_x_6329:
[----:B------:R-:W-:Y:S05]  /*15f20*/  BSYNC B2 ;  /* 0x0000000000027941 */ /* 0x000fea0003800000 */
.L_x_6328:
        /* <DEDUP_REMOVED lines=44> */
.L_x_6327:
[----:B------:R-:W-:Y:S05]  /*161f0*/  BSYNC B1 ;  /* 0x0000000000017941 */ /* 0x000fea0003800000 */
.L_x_6326:
        /* <DEDUP_REMOVED lines=13> */
.L_x_6330:
        /* <DEDUP_REMOVED lines=12> */
.L_x_6333:
[----:B------:R-:W-:-:S07]  /*16390*/  IMAD.MOV.U32 R102, RZ, RZ, R196 ;  /* 0x000000ffff667224 */ /* 0x000fce00078e00c4 */
.L_x_6334:
[----:B------:R-:W-:Y:S05]  /*163a0*/  BSYNC B1 ;  /* 0x0000000000017941 */ /* 0x000fea0003800000 */
.L_x_6332:
        /* <DEDUP_REMOVED lines=16> */
.L_x_6338:
[----:B------:R-:W-:Y:S05]  /*164b0*/  BSYNC B2 ;  /* 0x0000000000027941 */ /* 0x000fea0003800000 */
.L_x_6337:
        /* <DEDUP_REMOVED lines=44> */
.L_x_6336:
[----:B------:R-:W-:Y:S05]  /*16780*/  BSYNC B1 ;  /* 0x0000000000017941 */ /* 0x000fea0003800000 */
.L_x_6335:
        /* <DEDUP_REMOVED lines=10> */
.L_x_6331:
        /* <DEDUP_REMOVED lines=12> */
.L_x_6340:
[----:B------:R-:W-:-:S07]  /*168f0*/  MOV R102, R196 ;  /* 0x000000c400667202 */ /* 0x000fce0000000f00 */
.L_x_6341:
[----:B------:R-:W-:Y:S05]  /*16900*/  BSYNC B1 ;  /* 0x0000000000017941 */ /* 0x000fea0003800000 */
.L_x_6339:
        /* <DEDUP_REMOVED lines=16> */
.L_x_6345:
[----:B------:R-:W-:Y:S05]  /*16a10*/  BSYNC B2 ;  /* 0x0000000000027941 */ /* 0x000fea0003800000 */
.L_x_6344:
        /* <DEDUP_REMOVED lines=44> */
.L_x_6343:
[----:B------:R-:W-:Y:S05]  /*16ce0*/  BSYNC B1 ;  /* 0x0000000000017941 */ /* 0x000fea0003800000 */
.L_x_6342:
        /* <DEDUP_REMOVED lines=13> */
.L_x_6346:
        /* <DEDUP_REMOVED lines=12> */
.L_x_6349:
[----:B------:R-:W-:-:S07]  /*16e80*/  IMAD.MOV.U32 R102, RZ, RZ, R196 ;  /* 0x000000ffff667224 */ /* 0x000fce00078e00c4 */
.L_x_6350:
[----:B------:R-:W-:Y:S05]  /*16e90*/  BSYNC B1 ;  /* 0x0000000000017941 */ /* 0x000fea0003800000 */
.L_x_6348:
        /* <DEDUP_REMOVED lines=16> */
.L_x_6354:
[----:B------:R-:W-:Y:S05]  /*16fa0*/  BSYNC B2 ;  /* 0x0000000000027941 */ /* 0x000fea0003800000 */
.L_x_6353:
        /* <DEDUP_REMOVED lines=44> */
.L_x_6352:
[----:B------:R-:W-:Y:S05]  /*17270*/  BSYNC B1 ;  /* 0x0000000000017941 */ /* 0x000fea0003800000 */
.L_x_6351:
        /* <DEDUP_REMOVED lines=10> */
.L_x_6347:
        /* <DEDUP_REMOVED lines=12> */
.L_x_6356:
[----:B------:R-:W-:-:S07]  /*173e0*/  MOV R102, R196 ;  /* 0x000000c400667202 */ /* 0x000fce0000000f00 */
.L_x_6357:
[----:B------:R-:W-:Y:S05]  /*173f0*/  BSYNC B1 ;  /* 0x0000000000017941 */ /* 0x000fea0003800000 */
.L_x_6355:
        /* <DEDUP_REMOVED lines=16> */
.L_x_6361:
[----:B------:R-:W-:Y:S05]  /*17500*/  BSYNC B2 ;  /* 0x0000000000027941 */ /* 0x000fea0003800000 */
.L_x_6360:
        /* <DEDUP_REMOVED lines=44> */
.L_x_6359:
[----:B------:R-:W-:Y:S05]  /*177d0*/  BSYNC B1 ;  /* 0x0000000000017941 */ /* 0x000fea0003800000 */
.L_x_6358:
        /* <DEDUP_REMOVED lines=13> */
.L_x_6362:
        /* <DEDUP_REMOVED lines=12> */
.L_x_6365:
[----:B------:R-:W-:-:S07]  /*17970*/  IMAD.MOV.U32 R130, RZ, RZ, R196 ;  /* 0x000000ffff827224 */ /* 0x000fce00078e00c4 */
.L_x_6366:
[----:B------:R-:W-:Y:S05]  /*17980*/  BSYNC B1 ;  /* 0x0000000000017941 */ /* 0x000fea0003800000 */
.L_x_6364:
        /* <DEDUP_REMOVED lines=18> */
.L_x_6370:
[----:B------:R-:W-:Y:S05]  /*17ab0*/  BSYNC B2 ;  /* 0x0000000000027941 */ /* 0x000fea0003800000 */
.L_x_6369:
        /* <DEDUP_REMOVED lines=44> */
.L_x_6368:
[----:B------:R-:W-:Y:S05]  /*17d80*/  BSYNC B1 ;  /* 0x0000000000017941 */ /* 0x000fea0003800000 */
.L_x_6367:
        /* <DEDUP_REMOVED lines=10> */
.L_x_6363:
        /* <DEDUP_REMOVED lines=14> */
[C---:B------:R-:W-:Y:S01]  /*17f10*/  LOP3.LUT P2, RZ, R199.reuse, 0x2, RZ, 0xc0, !PT ;  /* 0x00000002c7ff7812 */ /* 0x040fe2000784c0ff */
[----:B------:R-:W-:Y:S01]  /*17f20*/  IMAD.WIDE.U32 R218, R218, 0x10000, RZ ;  /* 0x00010000dada7825 */ /* 0x000fe200078e00ff */
[----:B------:R-:W-:Y:S02]  /*17f30*/  LOP3.LUT R130, R130, R100, R101, 0xfe, !PT ;  /* 0x0000006482827212 */ /* 0x000fe400078efe65 */
[----:B------:R-:W-:Y:S01]  /*17f40*/  SEL R229, RZ, 0x1, P2 ;  /* 0x00000001ffe57807 */ /* 0x000fe20001000000 */
[----:B------:R-:W-:Y:S01]  /*17f50*/  IMAD.WIDE.U32 R200, R200, 0x100, RZ ;  /* 0x00000100c8c87825 */ /* 0x000fe200078e00ff */
[----:B------:R-:W-:-:S02]  /*17f60*/  LOP3.LUT P6, RZ, R199, 0x20, RZ, 0xc0, !PT ;  /* 0x00000020c7ff7812 */ /* 0x000fc400078cc0ff */
[----:B------:R-:W-:Y:S02]  /*17f70*/  ISETP.NE.AND P2, PT, R102, RZ, PT ;  /* 0x000000ff6600720c */ /* 0x000fe40003f45270 */
        /* <DEDUP_REMOVED lines=37> */
.L_x_6371:
        /* <DEDUP_REMOVED lines=15> */
.L_x_6373:
[----:B------:R-:W-:-:S07]  /*182c0*/  MOV R224, R196 ;  /* 0x000000c400e07202 */ /* 0x000fce0000000f00 */
.L_x_6374:
[----:B------:R-:W-:Y:S05]  /*182d0*/  BSYNC B1 ;  /* 0x0000000000017941 */ /* 0x000fea0003800000 */
.L_x_6372:
        /* <DEDUP_REMOVED lines=16> */
.L_x_6378:
[----:B------:R-:W-:Y:S05]  /*183e0*/  BSYNC B2 ;  /* 0x0000000000027941 */ /* 0x000fea0003800000 */
.L_x_6377:
        /* <DEDUP_REMOVED lines=44> */
.L_x_6376:
[----:B------:R-:W-:Y:S05]  /*186b0*/  BSYNC B1 ;  /* 0x0000000000017941 */ /* 0x000fea0003800000 */
.L_x_6375:
        /* <DEDUP_REMOVED lines=15> */
.L_x_6379:
        /* <DEDUP_REMOVED lines=12> */
.L_x_6382:
[----:B------:R-:W-:-:S07]  /*18870*/  IMAD.MOV.U32 R189, RZ, RZ, R196 ;  /* 0x000000ffffbd7224 */ /* 0x000fce00078e00c4 */
.L_x_6383:
[----:B------:R-:W-:Y:S05]  /*18880*/  BSYNC B1 ;  /* 0x0000000000017941 */ /* 0x000fea0003800000 */
.L_x_6381:
        /* <DEDUP_REMOVED lines=16> */
.L_x_6387:
[----:B------:R-:W-:Y:S05]  /*18990*/  BSYNC B2 ;  /* 0x0000000000027941 */ /* 0x000fea0003800000 */
.L_x_6386:
        /* <DEDUP_REMOVED lines=44> */
.L_x_6385:
[----:B------:R-:W-:Y:S05]  /*18c60*/  BSYNC B1 ;  /* 0x0000000000017941 */ /* 0x000fea0003800000 */
.L_x_6384:
        /* <DEDUP_REMOVED lines=10> */
.L_x_6380:
        /* <DEDUP_REMOVED lines=12> */
.L_x_6389:
[----:B------:R-:W-:-:S07]  /*18dd0*/  MOV R219, R196 ;  /* 0x000000c400db7202 */ /* 0x000fce0000000f00 */
.L_x_6390:
[----:B------:R-:W-:Y:S05]  /*18de0*/  BSYNC B1 ;  /* 0x0000000000017941 */ /* 0x000fea0003800000 */
.L_x_6388:
        /* <DEDUP_REMOVED lines=16> */
.L_x_6394:
[----:B------:R-:W-:Y:S05]  /*18ef0*/  BSYNC B2 ;  /* 0x0000000000027941 */ /* 0x000fea0003800000 */
.L_x_6393:
        /* <DEDUP_REMOVED lines=44> */
.L_x_6392:
[----:B------:R-:W-:Y:S05]  /*191c0*/  BSYNC B1 ;  /* 0x0000000000017941 */ /* 0x000fea0003800000 */
.L_x_6391:
        /* <DEDUP_REMOVED lines=15> */
.L_x_6395:
        /* <DEDUP_REMOVED lines=12> */
.L_x_6398:
[----:B------:R-:W-:-:S07]  /*19380*/  IMAD.MOV.U32 R100, RZ, RZ, R196 ;  /* 0x000000ffff647224 */ /* 0x000fce00078e00c4 */
.L_x_6399:
[----:B------:R-:W-:Y:S05]  /*19390*/  BSYNC B1 ;  /* 0x0000000000017941 */ /* 0x000fea0003800000 */
.L_x_6397:
        /* <DEDUP_REMOVED lines=16> */
.L_x_6403:
[----:B------:R-:W-:Y:S05]  /*194a0*/  BSYNC B2 ;  /* 0x0000000000027941 */ /* 0x000fea0003800000 */
.L_x_6402:
        /* <DEDUP_REMOVED lines=44> */
.L_x_6401:
[----:B------:R-:W-:Y:S05]  /*19770*/  BSYNC B1 ;  /* 0x0000000000017941 */ /* 0x000fea0003800000 */
.L_x_6400:
        /* <DEDUP_REMOVED lines=10> */
.L_x_6396:
        /* <DEDUP_REMOVED lines=12> */
.L_x_6405:
[----:B------:R-:W-:-:S07]  /*198e0*/  MOV R100, R196 ;  /* 0x000000c400647202 */ /* 0x000fce0000000f00 */
.L_x_6406:
[----:B------:R-:W-:Y:S05]  /*198f0*/  BSYNC B1 ;  /* 0x0000000000017941 */ /* 0x000fea0003800000 */
.L_x_6404:
        /* <DEDUP_REMOVED lines=16> */
.L_x_6410:
[----:B------:R-:W-:Y:S05]  /*19a00*/  BSYNC B2 ;  /* 0x0000000000027941 */ /* 0x000fea0003800000 */
.L_x_6409:
        /* <DEDUP_REMOVED lines=44> */
.L_x_6408:
[----:B------:R-:W-:Y:S05]  /*19cd0*/  BSYNC B1 ;  /* 0x0000000000017941 */ /* 0x000fea0003800000 */
.L_x_6407:
        /* <DEDUP_REMOVED lines=15> */
.L_x_6411:
        /* <DEDUP_REMOVED lines=12> */
.L_x_6414:
[----:B------:R-:W-:-:S07]  /*19e90*/  IMAD.MOV.U32 R100, RZ, RZ, R196 ;  /* 0x000000ffff647224 */ /* 0x000fce00078e00c4 */
.L_x_6415:
[----:B------:R-:W-:Y:S05]  /*19ea0*/  BSYNC B1 ;  /* 0x0000000000017941 */ /* 0x000fea0003800000 */
.L_x_6413:
        /* <DEDUP_REMOVED lines=16> */
.L_x_6419:
[----:B------:R-:W-:Y:S05]  /*19fb0*/  BSYNC B2 ;  /* 0x0000000000027941 */ /* 0x000fea0003800000 */
.L_x_6418:
        /* <DEDUP_REMOVED lines=44> */
.L_x_6417:
[----:B------:R-:W-:Y:S05]  /*1a280*/  BSYNC B1 ;  /* 0x0000000000017941 */ /* 0x000fea0003800000 */
.L_x_6416:
        /* <DEDUP_REMOVED lines=10> */
.L_x_6412:
        /* <DEDUP_REMOVED lines=12> */
.L_x_6421:
[----:B------:R-:W-:-:S07]  /*1a3f0*/  MOV R100, R196 ;  /* 0x000000c400647202 */ /* 0x000fce0000000f00 */
.L_x_6422:
[----:B------:R-:W-:Y:S05]  /*1a400*/  BSYNC B1 ;  /* 0x0000000000017941 */ /* 0x000fea0003800000 */
.L_x_6420:
        /* <DEDUP_REMOVED lines=16> */
.L_x_6426:
[----:B------:R-:W-:Y:S05]  /*1a510*/  BSYNC B2 ;  /* 0x0000000000027941 */ /* 0x000fea0003800000 */
.L_x_6425:
        /* <DEDUP_REMOVED lines=44> */
.L_x_6424:
[----:B------:R-:W-:Y:S05]  /*1a7e0*/  BSYNC B1 ;  /* 0x0000000000017941 */ /* 0x000fea0003800000 */
.L_x_6423:
        /* <DEDUP_REMOVED lines=15> */
.L_x_6427:
        /* <DEDUP_REMOVED lines=12> */
.L_x_6430:
[----:B------:R-:W-:-:S07]  /*1a9a0*/  IMAD.MOV.U32 R186, RZ, RZ, R196 ;  /* 0x000000ffffba7224 */ /* 0x000fce00078e00c4 */
.L_x_6431:
[----:B------:R-:W-:Y:S05]  /*1a9b0*/  BSYNC B1 ;  /* 0x0000000000017941 */ /* 0x000fea0003800000 */
.L_x_6429:
        /* <DEDUP_REMOVED lines=16> */
.L_x_6435:
[----:B------:R-:W-:Y:S05]  /*1aac0*/  BSYNC B2 ;  /* 0x0000000000027941 */ /* 0x000fea0003800000 */
.L_x_6434:
        /* <DEDUP_REMOVED lines=44> */
.L_x_6433:
[----:B------:R-:W-:Y:S05]  /*1ad90*/  BSYNC B1 ;  /* 0x0000000000017941 */ /* 0x000fea0003800000 */
.L_x_6432:
        /* <DEDUP_REMOVED lines=10> */
.L_x_6428:
        /* <DEDUP_REMOVED lines=12> */
.L_x_6437:
[----:B------:R-:W-:-:S07]  /*1af00*/  MOV R228, R196 ;  /* 0x000000c400e47202 */ /* 0x000fce0000000f00 */
.L_x_6438:
[----:B------:R-:W-:Y:S05]  /*1af10*/  BSYNC B1 ;  /* 0x0000000000017941 */ /* 0x000fea0003800000 */
.L_x_6436:
        /* <DEDUP_REMOVED lines=16> */
.L_x_6442:
[----:B------:R-:W-:Y:S05]  /*1b020*/  BSYNC B2 ;  /* 0x0000000000027941 */ /* 0x000fea0003800000 */
.L_x_6441:
        /* <DEDUP_REMOVED lines=44> */
.L_x_6440:
[----:B------:R-:W-:Y:S05]  /*1b2f0*/  BSYNC B1 ;  /* 0x0000000000017941 */ /* 0x000fea0003800000 */
.L_x_6439:
        /* <DEDUP_REMOVED lines=15> */
.L_x_6443:
        /* <DEDUP_REMOVED lines=12> */
.L_x_6446:
[----:B------:R-:W-:-:S07]  /*1b4b0*/  IMAD.MOV.U32 R185, RZ, RZ, R196 ;  /* 0x000000ffffb97224 */ /* 0x000fce00078e00c4 */
.L_x_6447:
[----:B------:R-:W-:Y:S05]  /*1b4c0*/  BSYNC B1 ;  /* 0x0000000000017941 */ /* 0x000fea0003800000 */
.L_x_6445:
        /* <DEDUP_REMOVED lines=16> */
.L_x_6451:
[----:B------:R-:W-:Y:S05]  /*1b5d0*/  BSYNC B2 ;  /* 0x0000000000027941 */ /* 0x000fea0003800000 */
.L_x_6450:
        /* <DEDUP_REMOVED lines=44> */
.L_x_6449:
[----:B------:R-:W-:Y:S05]  /*1b8a0*/  BSYNC B1 ;  /* 0x0000000000017941 */ /* 0x000fea0003800000 */
.L_x_6448:
        /* <DEDUP_REMOVED lines=10> */
.L_x_6444:
        /* <DEDUP_REMOVED lines=12> */
.L_x_6453:
[----:B------:R-:W-:-:S07]  /*1ba10*/  MOV R223, R196 ;  /* 0x000000c400df7202 */ /* 0x000fce0000000f00 */
.L_x_6454:
[----:B------:R-:W-:Y:S05]  /*1ba20*/  BSYNC B1 ;  /* 0x0000000000017941 */ /* 0x000fea0003800000 */
.L_x_6452:
        /* <DEDUP_REMOVED lines=16> */
.L_x_6458:
[----:B------:R-:W-:Y:S05]  /*1bb30*/  BSYNC B2 ;  /* 0x0000000000027941 */ /* 0x000fea0003800000 */
.L_x_6457:
        /* <DEDUP_REMOVED lines=44> */
.L_x_6456:
[----:B------:R-:W-:Y:S05]  /*1be00*/  BSYNC B1 ;  /* 0x0000000000017941 */ /* 0x000fea0003800000 */
.L_x_6455:
        /* <DEDUP_REMOVED lines=13> */
.L_x_6459:
        /* <DEDUP_REMOVED lines=12> */
.L_x_6462:
[----:B------:R-:W-:-:S07]  /*1bfa0*/  IMAD.MOV.U32 R102, RZ, RZ, R196 ;  /* 0x000000ffff667224 */ /* 0x000fce00078e00c4 */
.L_x_6463:
[----:B------:R-:W-:Y:S05]  /*1bfb0*/  BSYNC B1 ;  /* 0x0000000000017941 */ /* 0x000fea0003800000 */
.L_x_6461:
        /* <DEDUP_REMOVED lines=16> */
.L_x_6467:
[----:B------:R-:W-:Y:S05]  /*1c0c0*/  BSYNC B2 ;  /* 0x0000000000027941 */ /* 0x000fea0003800000 */
.L_x_6466:
        /* <DEDUP_REMOVED lines=44> */
.L_x_6465:
[----:B------:R-:W-:Y:S05]  /*1c390*/  BSYNC B1 ;  /* 0x0000000000017941 */ /* 0x000fea0003800000 */
.L_x_6464:
        /* <DEDUP_REMOVED lines=10> */
.L_x_6460:
        /* <DEDUP_REMOVED lines=12> */
.L_x_6469:
[----:B------:R-:W-:-:S07]  /*1c500*/  MOV R102, R196 ;  /* 0x000000c400667202 */ /* 0x000fce0000000f00 */
.L_x_6470:
[----:B------:R-:W-:Y:S05]  /*1c510*/  BSYNC B1 ;  /* 0x0000000000017941 */ /* 0x000fea0003800000 */
.L_x_6468:
        /* <DEDUP_REMOVED lines=16> */
.L_x_6474:
[----:B------:R-:W-:Y:S05]  /*1c620*/  BSYNC B2 ;  /* 0x0000000000027941 */ /* 0x000fea0003800000 */
.L_x_6473:
        /* <DEDUP_REMOVED lines=44> */
.L_x_6472:
[----:B------:R-:W-:Y:S05]  /*1c8f0*/  BSYNC B1 ;  /* 0x0000000000017941 */ /* 0x000fea0003800000 */
.L_x_6471:
        /* <DEDUP_REMOVED lines=13> */
.L_x_6475:
        /* <DEDUP_REMOVED lines=12> */
.L_x_6478:
[----:B------:R-:W-:-:S07]  /*1ca90*/  IMAD.MOV.U32 R102, RZ, RZ, R196 ;  /* 0x000000ffff667224 */ /* 0x000fce00078e00c4 */
.L_x_6479:
[----:B------:R-:W-:Y:S05]  /*1caa0*/  BSYNC B1 ;  /* 0x0000000000017941 */ /* 0x000fea0003800000 */
.L_x_6477:
        /* <DEDUP_REMOVED lines=16> */
.L_x_6483:
[----:B------:R-:W-:Y:S05]  /*1cbb0*/  BSYNC B2 ;  /* 0x0000000000027941 */ /* 0x000fea0003800000 */
.L_x_6482:
        /* <DEDUP_REMOVED lines=44> */
.L_x_6481:
[----:B------:R-:W-:Y:S05]  /*1ce80*/  BSYNC B1 ;  /* 0x0000000000017941 */ /* 0x000fea0003800000 */
.L_x_6480:
        /* <DEDUP_REMOVED lines=10> */
.L_x_6476:
        /* <DEDUP_REMOVED lines=12> */
.L_x_6485:
[----:B------:R-:W-:-:S07]  /*1cff0*/  MOV R102, R196 ;  /* 0x000000c400667202 */ /* 0x000fce0000000f00 */
.L_x_6486:
[----:B------:R-:W-:Y:S05]  /*1d000*/  BSYNC B1 ;  /* 0x0000000000017941 */ /* 0x000fea0003800000 */
.L_x_6484:
        /* <DEDUP_REMOVED lines=16> */
.L_x_6490:
[----:B------:R-:W-:Y:S05]  /*1d110*/  BSYNC B2 ;  /* 0x0000000000027941 */ /* 0x000fea0003800000 */
.L_x_6489:
        /* <DEDUP_REMOVED lines=44> */
.L_x_6488:
[----:B------:R-:W-:Y:S05]  /*1d3e0*/  BSYNC B1 ;  /* 0x0000000000017941 */ /* 0x000fea0003800000 */
.L_x_6487:
        /* <DEDUP_REMOVED lines=13> */
.L_x_6491:
        /* <DEDUP_REMOVED lines=12> */
.L_x_6494:
[----:B------:R-:W-:-:S07]  /*1d580*/  IMAD.MOV.U32 R182, RZ, RZ, R196 ;  /* 0x000000ffffb67224 */ /* 0x000fce00078e00c4 */
.L_x_6495:
[----:B------:R-:W-:Y:S05]  /*1d590*/  BSYNC B1 ;  /* 0x0000000000017941 */ /* 0x000fea0003800000 */
.L_x_6493:
        /* <DEDUP_REMOVED lines=18> */
.L_x_6499:
[----:B------:R-:W-:Y:S05]  /*1d6c0*/  BSYNC B2 ;  /* 0x0000000000027941 */ /* 0x000fea0003800000 */
.L_x_6498:
        /* <DEDUP_REMOVED lines=44> */
.L_x_6497:
[----:B------:R-:W-:Y:S05]  /*1d990*/  BSYNC B1 ;  /* 0x0000000000017941 */ /* 0x000fea0003800000 */
.L_x_6496:
        /* <DEDUP_REMOVED lines=10> */
.L_x_6492:
[----:B------:R-:W-:Y:S01]  /*1da40*/  P2R R100, PR, RZ, 0x4 ;  /* 0x00000004ff647803 */ /* 0x000fe20000000000 */
[----:B------:R-:W-:Y:S01]  /*1da50*/  IMAD.WIDE.U32 R228, R130, 0x10, R236 ;  /* 0x0000001082e47825 */ /* 0x000fe200078e00ec */
[----:B------:R-:W-:Y:S02]  /*1da60*/  LOP3.LUT P2, RZ, R199, 0x4, RZ, 0xc0, !PT ;  /* 0x00000004c7ff7812 */ /* 0x000fe4000784c0ff */
[----:B------:R-:W-:Y:S02]  /*1da70*/  F2FP.F16.F32.PACK_AB R103, R225, R223 ;  /* 0x000000dfe167723e */ /* 0x000fe400000000ff */
[----:B------:R-:W-:Y:S02]  /*1da80*/  SEL R201, RZ, 0x1, P2 ;  /* 0x00000001ffc97807 */ /* 0x000fe40001000000 */
[----:B------:R-:W-:Y:S02]  /*1da90*/  ISETP.NE.AND P2, PT, R100, RZ, PT ;  /* 0x000000ff6400720c */ /* 0x000fe40003f45270 */
[----:B------:R-:W-:-:S02]  /*1daa0*/  F2FP.F16.F32.PACK_AB R102, R224, R222 ;  /* 0x000000dee066723e */ /* 0x000fc400000000ff */
[----:B------:R-:W-:Y:S02]  /*1dab0*/  F2FP.F16.F32.PACK_AB R101, R221, R219 ;  /* 0x000000dbdd65723e */ /* 0x000fe400000000ff */
[----:B------:R-:W-:Y:S02]  /*1dac0*/  F2FP.F16.F32.PACK_AB R100, R220, R218 ;  /* 0x000000dadc64723e */ /* 0x000fe400000000ff */
        /* <DEDUP_REMOVED lines=17> */
[----:B------:R-:W-:Y:S01]  /*1dbe0*/  IMAD.WIDE.U32 R102, R201, 0x10000, RZ ;  /* 0x00010000c9667825 */ /* 0x000fe200078e00ff */
[----:B------:R-:W-:-:S04]  /*1dbf0*/  IADD3 R201, R105, 0xa0, RZ ;  /* 0x000000a069c97810 */ /* 0x000fc80007ffe0ff */
[----:B------:R-:W-:Y:S01]  /*1dc00*/  LOP3.LUT R101, R101, R239, R103, 0xfe, !PT ;  /* 0x000000ef65657212 */ /* 0x000fe200078efe67 */
[C---:B------:R-:W-:Y:S01]  /*1dc10*/  IMAD.WIDE.U32 R238, R201.reuse, 0x10, R226 ;  /* 0x00000010c9ee7825 */ /* 0x040fe200078e00e2 */
[----:B------:R-:W-:Y:S02]  /*1dc20*/  LOP3.LUT R228, R100, R228, R102, 0xfe, !PT ;  /* 0x000000e464e47212 */ /* 0x000fe400078efe66 */
[----:B------:R-:W-:Y:S01]  /*1dc30*/  SEL R103, RZ, 0x1, P6 ;  /* 0x00000001ff677807 */ /* 0x000fe20003000000 */
[----:B-1----:R-:W-:-:S03]  /*1dc40*/  @P0 IMAD.WIDE.U32 R232, R201, 0x10, R232 ;  /* 0x00000010c9e80825 */ /* 0x002fc600078e00e8 */
[----:B------:R-:W-:Y:S01]  /*1dc50*/  LOP3.LUT R100, R228, R103, RZ, 0xfc, !PT ;  /* 0x00000067e4647212 */ /* 0x000fe200078efcff */
        /* <DEDUP_REMOVED lines=24> */
.L_x_6500:
        /* <DEDUP_REMOVED lines=15> */
.L_x_6502:
[----:B------:R-:W-:-:S07]  /*1ded0*/  MOV R238, R196 ;  /* 0x000000c400ee7202 */ /* 0x000fce0000000f00 */
.L_x_6503:
[----:B------:R-:W-:Y:S05]  /*1dee0*/  BSYNC B1 ;  /* 0x0000000000017941 */ /* 0x000fea0003800000 */
.L_x_6501:
        /* <DEDUP_REMOVED lines=16> */
.L_x_6507:
[----:B------:R-:W-:Y:S05]  /*1dff0*/  BSYNC B2 ;  /* 0x0000000000027941 */ /* 0x000fea0003800000 */
.L_x_6506:
        /* <DEDUP_REMOVED lines=44> */
.L_x_6505:
[----:B------:R-:W-:Y:S05]  /*1e2c0*/  BSYNC B1 ;  /* 0x0000000000017941 */ /* 0x000fea0003800000 */
.L_x_6504:
        /* <DEDUP_REMOVED lines=15> */
.L_x_6508:
        /* <DEDUP_REMOVED lines=12> */
.L_x_6511:
[----:B------:R-:W-:-:S07]  /*1e480*/  IMAD.MOV.U32 R189, RZ, RZ, R196 ;  /* 0x000000ffffbd7224 */ /* 0x000fce00078e00c4 */
.L_x_6512:
[----:B------:R-:W-:Y:S05]  /*1e490*/  BSYNC B1 ;  /* 0x0000000000017941 */ /* 0x000fea0003800000 */
.L_x_6510:
        /* <DEDUP_REMOVED lines=16> */
.L_x_6516:
[----:B------:R-:W-:Y:S05]  /*1e5a0*/  BSYNC B2 ;  /* 0x0000000000027941 */ /* 0x000fea0003800000 */
.L_x_6515:
        /* <DEDUP_REMOVED lines=44> */
.L_x_6514:
[----:B------:R-:W-:Y:S05]  /*1e870*/  BSYNC B1 ;  /* 0x0000000000017941 */ /* 0x000fea0003800000 */
.L_x_6513:
        /* <DEDUP_REMOVED lines=10> */
.L_x_6509:
        /* <DEDUP_REMOVED lines=12> */
.L_x_6518:
[----:B------:R-:W-:-:S07]  /*1e9e0*/  MOV R200, R196 ;  /* 0x000000c400c87202 */ /* 0x000fce0000000f00 */
.L_x_6519:
[----:B------:R-:W-:Y:S05]  /*1e9f0*/  BSYNC B1 ;  /* 0x0000000000017941 */ /* 0x000fea0003800000 */
.L_x_6517:
        /* <DEDUP_REMOVED lines=16> */
.L_x_6523:
[----:B------:R-:W-:Y:S05]  /*1eb00*/  BSYNC B2 ;  /* 0x0000000000027941 */ /* 0x000fea0003800000 */
.L_x_6522:
        /* <DEDUP_REMOVED lines=44> */
.L_x_6521:
[----:B------:R-:W-:Y:S05]  /*1edd0*/  BSYNC B1 ;  /* 0x0000000000017941 */ /* 0x000fea0003800000 */
.L_x_6520:
        /* <DEDUP_REMOVED lines=15> */
.L_x_6524:
        /* <DEDUP_REMOVED lines=12> */
.L_x_6527:
[----:B------:R-:W-:-:S07]  /*1ef90*/  IMAD.MOV.U32 R100, RZ, RZ, R196 ;  /* 0x000000ffff647224 */ /* 0x000fce00078e00c4 */
.L_x_6528:
[----:B------:R-:W-:Y:S05]  /*1efa0*/  BSYNC B1 ;  /* 0x0000000000017941 */ /* 0x000fea0003800000 */
.L_x_6526:
        /* <DEDUP_REMOVED lines=16> */
.L_x_6532:
[----:B------:R-:W-:Y:S05]  /*1f0b0*/  BSYNC B2 ;  /* 0x0000000000027941 */ /* 0x000fea0003800000 */
.L_x_6531:
        /* <DEDUP_REMOVED lines=44> */
.L_x_6530:
[----:B------:R-:W-:Y:S05]  /*1f380*/  BSYNC B1 ;  /* 0x0000000000017941 */ /* 0x000fea0003800000 */
.L_x_6529:
        /* <DEDUP_REMOVED lines=10> */
.L_x_6525:
        /* <DEDUP_REMOVED lines=12> */
.L_x_6534:
[----:B------:R-:W-:-:S07]  /*1f4f0*/  MOV R100, R196 ;  /* 0x000000c400647202 */ /* 0x000fce0000000f00 */
.L_x_6535:
[----:B------:R-:W-:Y:S05]  /*1f500*/  BSYNC B1 ;  /* 0x0000000000017941 */ /* 0x000fea0003800000 */
.L_x_6533:
        /* <DEDUP_REMOVED lines=16> */
.L_x_6539:
[----:B------:R-:W-:Y:S05]  /*1f610*/  BSYNC B2 ;  /* 0x0000000000027941 */ /* 0x000fea0003800000 */
.L_x_6538:
        /* <DEDUP_REMOVED lines=44> */
.L_x_6537:
[----:B------:R-:W-:Y:S05]  /*1f8e0*/  BSYNC B1 ;  /* 0x0000000000017941 */ /* 0x000fea0003800000 */
.L_x_6536:
        /* <DEDUP_REMOVED lines=15> */
.L_x_6540:
        /* <DEDUP_REMOVED lines=12> */
.L_x_6543:
[----:B------:R-:W-:-:S07]  /*1faa0*/  IMAD.MOV.U32 R100, RZ, RZ, R196 ;  /* 0x000000ffff647224 */ /* 0x000fce00078e00c4 */
.L_x_6544:
[----:B------:R-:W-:Y:S05]  /*1fab0*/  BSYNC B1 ;  /* 0x0000000000017941 */ /* 0x000fea0003800000 */
.L_x_6542:
        /* <DEDUP_REMOVED lines=16> */
.L_x_6548:
[----:B------:R-:W-:Y:S05]  /*1fbc0*/  BSYNC B2 ;  /* 0x0000000000027941 */ /* 0x000fea0003800000 */
.L_x_6547:
        /* <DEDUP_REMOVED lines=44> */
.L_x_6546:
[----:B------:R-:W-:Y:S05]  /*1fe90*/  BSYNC B1 ;  /* 0x0000000000017941 */ /* 0x000fea0003800000 */
.L_x_6545:
        /* <DEDUP_REMOVED lines=10> */
.L_x_6541:
        /* <DEDUP_REMOVED lines=12> */
.L_x_6550:
[----:B------:R-:W-:-:S07]  /*20000*/  MOV R100, R196 ;  /* 0x000000c400647202 */ /* 0x000fce0000000f00 */
.L_x_6551:
[----:B------:R-:W-:Y:S05]  /*20010*/  BSYNC B1 ;  /* 0x0000000000017941 */ /* 0x000fea0003800000 */
.L_x_6549:
        /* <DEDUP_REMOVED lines=16> */
.L_x_6555:
[----:B------:R-:W-:Y:S05]  /*20120*/  BSYNC B2 ;  /* 0x0000000000027941 */ /* 0x000fea0003800000 */
.L_x_6554:
        /* <DEDUP_REMOVED lines=44> */
.L_x_6553:
[----:B------:R-:W-:Y:S05]  /*203f0*/  BSYNC B1 ;  /* 0x0000000000017941 */ /* 0x000fea0003800000 */
.L_x_6552:
        /* <DEDUP_REMOVED lines=15> */
.L_x_6556:
        /* <DEDUP_REMOVED lines=12> */
.L_x_6559:
[----:B------:R-:W-:-:S07]  /*205b0*/  IMAD.MOV.U32 R186, RZ, RZ, R196 ;  /* 0x000000ffffba7224 */ /* 0x000fce00078e00c4 */
.L_x_6560:
[----:B------:R-:W-:Y:S05]  /*205c0*/  BSYNC B1 ;  /* 0x0000000000017941 */ /* 0x000fea0003800000 */
.L_x_6558:
        /* <DEDUP_REMOVED lines=16> */
.L_x_6564:
[----:B------:R-:W-:Y:S05]  /*206d0*/  BSYNC B2 ;  /* 0x0000000000027941 */ /* 0x000fea0003800000 */
.L_x_6563:
        /* <DEDUP_REMOVED lines=44> */
.L_x_6562:
[----:B------:R-:W-:Y:S05]  /*209a0*/  BSYNC B1 ;  /* 0x0000000000017941 */ /* 0x000fea0003800000 */
.L_x_6561:
        /* <DEDUP_REMOVED lines=10> */
.L_x_6557:
        /* <DEDUP_REMOVED lines=12> */
.L_x_6566:
[----:B------:R-:W-:-:S07]  /*20b10*/  MOV R200, R196 ;  /* 0x000000c400c87202 */ /* 0x000fce0000000f00 */
.L_x_6567:
[----:B------:R-:W-:Y:S05]  /*20b20*/  BSYNC B1 ;  /* 0x0000000000017941 */ /* 0x000fea0003800000 */
.L_x_6565:
        /* <DEDUP_REMOVED lines=16> */
.L_x_6571:
[----:B------:R-:W-:Y:S05]  /*20c30*/  BSYNC B2 ;  /* 0x0000000000027941 */ /* 0x000fea0003800000 */
.L_x_6570:
        /* <DEDUP_REMOVED lines=44> */
.L_x_6569:
[----:B------:R-:W-:Y:S05]  /*20f00*/  BSYNC B1 ;  /* 0x0000000000017941 */ /* 0x000fea0003800000 */
.L_x_6568:
        /* <DEDUP_REMOVED lines=15> */
.L_x_6572:
        /* <DEDUP_REMOVED lines=12> */
.L_x_6575:
[----:B------:R-:W-:-:S07]  /*210c0*/  IMAD.MOV.U32 R185, RZ, RZ, R196 ;  /* 0x000000ffffb97224 */ /* 0x000fce00078e00c4 */
.L_x_6576:
[----:B------:R-:W-:Y:S05]  /*210d0*/  BSYNC B1 ;  /* 0x0000000000017941 */ /* 0x000fea0003800000 */
.L_x_6574:
        /* <DEDUP_REMOVED lines=16> */
.L_x_6580:
[----:B------:R-:W-:Y:S05]  /*211e0*/  BSYNC B2 ;  /* 0x0000000000027941 */ /* 0x000fea0003800000 */
.L_x_6579:
        /* <DEDUP_REMOVED lines=44> */
.L_x_6578:
[----:B------:R-:W-:Y:S05]  /*214b0*/  BSYNC B1 ;  /* 0x0000000000017941 */ /* 0x000fea0003800000 */
.L_x_6577:
        /* <DEDUP_REMOVED lines=10> */
.L_x_6573:
        /* <DEDUP_REMOVED lines=12> */
.L_x_6582:
[----:B------:R-:W-:-:S07]  /*21620*/  MOV R200, R196 ;  /* 0x000000c400c87202 */ /* 0x000fce0000000f00 */
.L_x_6583:
[----:B------:R-:W-:Y:S05]  /*21630*/  BSYNC B1 ;  /* 0x0000000000017941 */ /* 0x000fea0003800000 */
.L_x_6581:
        /* <DEDUP_REMOVED lines=10> */
[----:B------:R-:W-:Y:S02]  /*216e0*/  @!P3 IADD3 R198, R198, 0x1, RZ ;  /* 0x00000001c6c6b810 */ /* 0x000fe40007ffe0ff */
[----:B------:R-:W-:Y:S02]  /*216f0*/  @!P3 IADD3 R100, R190, 0x1, RZ ;  /* 0x00000001be64b810 */ /* 0x000fe40007ffe0ff */
[----:B------:R-:W-:Y:S02]  /*21700*/  ISETP.NE.AND P4, PT, R198, RZ, !P3 ;  /* 0x000000ffc600720c */ /* 0x000fe40005f85270 */
[----:B------:R-:W-:-:S11]  /*21710*/  @!P3 MOV R195, RZ ;  /* 0x000000ff00c3b202 */ /* 0x000fd60000000f00 */
[----:B------:R-:W-:-:S05]  /*21720*/  @P4 IMAD.MOV R100, RZ, RZ, R190 ;  /* 0x000000ffff644224 */ /* 0x000fca00078e02be */
[----:B------:R-:W-:-:S07]  /*21730*/  @!P3 MOV R190, R100 ;  /* 0x0000006400beb202 */ /* 0x000fce0000000f00 */
.L_x_6587:
[----:B------:R-:W-:Y:S05]  /*21740*/  BSYNC B2 ;  /* 0x0000000000027941 */ /* 0x000fea0003800000 */
.L_x_6586:
        /* <DEDUP_REMOVED lines=43> */
[----:B------:R-:W-:-:S10]  /*21a00*/  MOV R194, R100 ;  /* 0x0000006400c27202 */ /* 0x000fd40000000f00 */
.L_x_6585:
[----:B------:R-:W-:Y:S05]  /*21a10*/  BSYNC B1 ;  /* 0x0000000000017941 */ /* 0x000fea0003800000 */
.L_x_6584:
        /* <DEDUP_REMOVED lines=13> */
.L_x_6588:
        /* <DEDUP_REMOVED lines=10> */
[----:B------:R-:W-:Y:S01]  /*21b90*/  MOV R102, R194 ;  /* 0x000000c200667202 */ /* 0x000fe20000000f00 */
[----:B------:R-:W-:Y:S06]  /*21ba0*/  BRA `(.L_x_6592) ;  /* 0x0000000000047947 */ /* 0x000fec0003800000 */
.L_x_6591:
[----:B------:R-:W-:-:S07]  /*21bb0*/  IMAD.MOV.U32 R102, RZ, RZ, R196 ;  /* 0x000000ffff667224 */ /* 0x000fce00078e00c4 */
.L_x_6592:
[----:B------:R-:W-:Y:S05]  /*21bc0*/  BSYNC B1 ;  /* 0x0000000000017941 */ /* 0x000fea0003800000 */
.L_x_6590:
        /* <DEDUP_REMOVED lines=8> */
[----:B------:R-:W-:-:S04]  /*21c50*/  IADD3 R195, R195, 0x1, RZ ;  /* 0x00000001c3c37810 */ /* 0x000fc80007ffe0ff */
[----:B------:R-:W-:-:S13]  /*21c60*/  ISETP.NE.AND P4, PT, R195, RZ, PT ;  /* 0x000000ffc300720c */ /* 0x000fda0003f85270 */
[----:B------:R-:W-:Y:S01]  /*21c70*/  @!P4 VIADD R198, R198, 0x1 ;  /* 0x00000001c6c6c836 */ /* 0x000fe20000000000 */
[----:B------:R-:W-:Y:S01]  /*21c80*/  @!P4 IADD3 R100, R190, 0x1, RZ ;  /* 0x00000001be64c810 */ /* 0x000fe20007ffe0ff */
[----:B------:R-:W-:-:S03]  /*21c90*/  @!P4 IMAD.MOV.U32 R195, RZ, RZ, RZ ;  /* 0x000000ffffc3c224 */ /* 0x000fc600078e00ff */
[----:B------:R-:W-:-:S13]  /*21ca0*/  ISETP.NE.AND P5, PT, R198, RZ, !P4 ;  /* 0x000000ffc600720c */ /* 0x000fda00067a5270 */
[----:B------:R-:W-:-:S04]  /*21cb0*/  @P5 IADD3 R100, R190, RZ, RZ ;  /* 0x000000ffbe645210 */ /* 0x000fc80007ffe0ff */
[----:B------:R-:W-:-:S07]  /*21cc0*/  @!P4 MOV R190, R100 ;  /* 0x0000006400bec202 */ /* 0x000fce0000000f00 */
.L_x_6596:
[----:B------:R-:W-:Y:S05]  /*21cd0*/  BSYNC B2 ;  /* 0x0000000000027941 */ /* 0x000fea0003800000 */
.L_x_6595:
        /* <DEDUP_REMOVED lines=44> */
.L_x_6594:
[----:B------:R-:W-:Y:S05]  /*21fa0*/  BSYNC B1 ;  /* 0x0000000000017941 */ /* 0x000fea0003800000 */
.L_x_6593:
        /* <DEDUP_REMOVED lines=10> */
.L_x_6589:
        /* <DEDUP_REMOVED lines=12> */
.L_x_6598:
[----:B------:R-:W-:-:S07]  /*22110*/  IMAD.MOV.U32 R102, RZ, RZ, R196 ;  /* 0x000000ffff667224 */ /* 0x000fce00078e00c4 */
.L_x_6599:
[----:B------:R-:W-:Y:S05]  /*22120*/  BSYNC B1 ;  /* 0x0000000000017941 */ /* 0x000fea0003800000 */
.L_x_6597:
        /* <DEDUP_REMOVED lines=16> */
.L_x_6603:
[----:B------:R-:W-:Y:S05]  /*22230*/  BSYNC B2 ;  /* 0x0000000000027941 */ /* 0x000fea0003800000 */
.L_x_6602:
        /* <DEDUP_REMOVED lines=44> */
.L_x_6601:
[----:B------:R-:W-:Y:S05]  /*22500*/  BSYNC B1 ;  /* 0x0000000000017941 */ /* 0x000fea0003800000 */
.L_x_6600:
        /* <DEDUP_REMOVED lines=13> */
.L_x_6604:
[C---:B------:R-:W-:Y:S01]  /*225e0*/  ISETP.NE.AND P5, PT, R101.reuse, 0x1, PT ;  /* 0x000000016500780c */ /* 0x040fe20003fa5270 */
[----:B------:R-:W-:Y:S01]  /*225f0*/  BSSY B1, `(.L_x_6606) ;  /* 0x000000c000017945 */ /* 0x000fe20003800000 */
[----:B------:R-:W-:-:S11]  /*22600*/  IADD3 R100, R101, 0x1, RZ ;  /* 0x0000000165647810 */ /* 0x000fd60007ffe0ff */
        /* <DEDUP_REMOVED lines=9> */
.L_x_6607:
[----:B------:R-:W-:-:S07]  /*226a0*/  MOV R102, R196 ;  /* 0x000000c400667202 */ /* 0x000fce0000000f00 */
.L_x_6608:
[----:B------:R-:W-:Y:S05]  /*226b0*/  BSYNC B1 ;  /* 0x0000000000017941 */ /* 0x000fea0003800000 */
.L_x_6606:
        /* <DEDUP_REMOVED lines=10> */
[----:B------:R-:W-:Y:S01]  /*22760*/  @!P5 IADD3 R198, R198, 0x1, RZ ;  /* 0x00000001c6c6d810 */ /* 0x000fe20007ffe0ff */
[----:B------:R-:W-:Y:S01]  /*22770*/  @!P5 VIADD R100, R190, 0x1 ;  /* 0x00000001be64d836 */ /* 0x000fe20000000000 */
[----:B------:R-:W-:Y:S02]  /*22780*/  @!P5 MOV R195, RZ ;  /* 0x000000ff00c3d202 */ /* 0x000fe40000000f00 */
[----:B------:R-:W-:-:S13]  /*22790*/  ISETP.NE.AND P6, PT, R198, RZ, !P5 ;  /* 0x000000ffc600720c */ /* 0x000fda0006fc5270 */
[----:B------:R-:W-:-:S05]  /*227a0*/  @P6 IADD3 R100, R190, RZ, RZ ;  /* 0x000000ffbe646210 */ /* 0x000fca0007ffe0ff */
[----:B------:R-:W-:-:S07]  /*227b0*/  @!P5 IMAD.MOV.U32 R190, RZ, RZ, R100 ;  /* 0x000000ffffbed224 */ /* 0x000fce00078e0064 */
.L_x_6612:
[----:B------:R-:W-:Y:S05]  /*227c0*/  BSYNC B2 ;  /* 0x0000000000027941 */ /* 0x000fea0003800000 */
.L_x_6611:
        /* <DEDUP_REMOVED lines=40> */
[----:B------:R-:W-:Y:S02]  /*22a50*/  MOV R196, R240 ;  /* 0x000000f000c47202 */ /* 0x000fe40000000f00 */
[----:B------:R-:W-:Y:S01]  /*22a60*/  MOV R194, R100 ;  /* 0x0000006400c27202 */ /* 0x000fe20000000f00 */
[----:B------:R-:W-:Y:S01]  /*22a70*/  IMAD.MOV.U32 R100, RZ, RZ, RZ ;  /* 0x000000ffff647224 */ /* 0x000fe200078e00ff */
[----:B------:R-:W-:-:S07]  /*22a80*/  LOP3.LUT R192, R101, UR43, R238, 0x96, !PT ;  /* 0x0000002b65c07c12 */ /* 0x000fce000f8e96ee */
.L_x_6610:
[----:B------:R-:W-:Y:S05]  /*22a90*/  BSYNC B1 ;  /* 0x0000000000017941 */ /* 0x000fea0003800000 */
.L_x_6609:
[----:B------:R-:W-:Y:S01]  /*22aa0*/  I2FP.F32.U32 R101, R102 ;  /* 0x0000006600657245 */ /* 0x000fe20000201000 */
[----:B------:R-:W-:-:S04]  /*22ab0*/  HADD2.F32 R102, -RZ, R99.H0_H0 ;  /* 0x20000063ff667230 */ /* 0x000fc80000004100 */
[----:B------:R-:W-:Y:S01]  /*22ac0*/  FFMA.FTZ R101, R101, R116, 1.1641532182693481445e-10 ;  /* 0x2f00000065657423 */ /* 0x000fe20000010074 */
[----:B------:R-:W-:-:S04]  /*22ad0*/  FMUL.FTZ R102, R102, R117 ;  /* 0x0000007566667220 */ /* 0x000fc80000410000 */
[----:B------:R-:W-:-:S04]  /*22ae0*/  FSETP.GTU.FTZ.AND P5, PT, R101, R118, PT ;  /* 0x000000766500720b */ /* 0x000fc80003fbc000 */
[----:B------:R-:W-:Y:S02]  /*22af0*/  FSEL R102, R102, RZ, !P5 ;  /* 0x000000ff66667208 */ /* 0x000fe40006800000 */
[----:B------:R-:W-:-:S03]  /*22b00*/  SEL R183, RZ, 0x1, P5 ;  /* 0x00000001ffb77807 */ /* 0x000fc60002800000 */
[----:B------:R-:W-:Y:S01]  /*22b10*/  FADD.FTZ R231, R231, R102 ;  /* 0x00000066e7e77221 */ /* 0x000fe20000010000 */
[----:B------:R-:W-:-:S05]  /*22b20*/  @P1 HADD2.F32 R102, -RZ, R95.H0_H0 ;  /* 0x2000005fff661230 */ /* 0x000fca0000004100 */
[----:B------:R-:W-:-:S07]  /*22b30*/  @P1 FADD.FTZ R231, R102, R231 ;  /* 0x000000e766e71221 */ /* 0x000fce0000010000 */
.L_x_6605:
        /* <DEDUP_REMOVED lines=12> */
.L_x_6614:
[----:B------:R-:W-:-:S07]  /*22c00*/  MOV R102, R196 ;  /* 0x000000c400667202 */ /* 0x000fce0000000f00 */
.L_x_6615:
[----:B------:R-:W-:Y:S05]  /*22c10*/  BSYNC B1 ;  /* 0x0000000000017941 */ /* 0x000fea0003800000 */
.L_x_6613:
        /* <DEDUP_REMOVED lines=16> */
.L_x_6619:
[----:B------:R-:W-:Y:S05]  /*22d20*/  BSYNC B2 ;  /* 0x0000000000027941 */ /* 0x000fea0003800000 */
.L_x_6618:
        /* <DEDUP_REMOVED lines=39> */
[----:B------:R-:W-:Y:S01]  /*22fa0*/  IMAD.WIDE.U32 R100, R101, -0x2daee0ad, RZ ;  /* 0xd2511f5365647825 */ /* 0x000fe200078e00ff */
[----:B------:R-:W-:-:S04]  /*22fb0*/  MOV R196, R240 ;  /* 0x000000f000c47202 */ /* 0x000fc80000000f00 */
[----:B------:R-:W-:Y:S01]  /*22fc0*/  LOP3.LUT R192, R101, UR43, R238, 0x96, !PT ;  /* 0x0000002b65c07c12 */ /* 0x000fe2000f8e96ee */
[----:B------:R-:W-:Y:S01]  /*22fd0*/  IMAD.MOV.U32 R101, RZ, RZ, RZ ;  /* 0x000000ffff657224 */ /* 0x000fe200078e00ff */
[----:B------:R-:W-:-:S07]  /*22fe0*/  MOV R194, R100 ;  /* 0x0000006400c27202 */ /* 0x000fce0000000f00 */
.L_x_6617:
[----:B------:R-:W-:Y:S05]  /*22ff0*/  BSYNC B1 ;  /* 0x0000000000017941 */ /* 0x000fea0003800000 */
.L_x_6616:
        /* <DEDUP_REMOVED lines=9> */
[----:B------:R-:W-:Y:S01]  /*23090*/  HADD2.F32 R100, -RZ, R95.H1_H1 ;  /* 0x3000005fff647230 */ /* 0x000fe20000004100 */
[----:B------:R-:W-:-:S04]  /*230a0*/  MOV R200, R101 ;  /* 0x0000006500c87202 */ /* 0x000fc80000000f00 */
[----:B------:R-:W-:Y:S01]  /*230b0*/  FADD.FTZ R233, R100, R233 ;  /* 0x000000e964e97221 */ /* 0x000fe20000010000 */
[----:B------:R-:W-:Y:S06]  /*230c0*/  BRA `(.L_x_6621) ;  /* 0x0000000400587947 */ /* 0x000fec0003800000 */
.L_x_6620:
[C---:B------:R-:W-:Y:S01]  /*230d0*/  ISETP.NE.AND P2, PT, R101.reuse, 0x1, PT ;  /* 0x000000016500780c */ /* 0x040fe20003f45270 */
[----:B------:R-:W-:Y:S01]  /*230e0*/  BSSY B1, `(.L_x_6622) ;  /* 0x000000c000017945 */ /* 0x000fe20003800000 */
[----:B------:R-:W-:-:S11]  /*230f0*/  VIADD R200, R101, 0x1 ;  /* 0x0000000165c87836 */ /* 0x000fd60000000000 */
[----:B------:R-:W-:Y:S05]  /*23100*/  @!P2 BRA `(.L_x_6623) ;  /* 0x000000000020a947 */ /* 0x000fea0003800000 */
[----:B------:R-:W-:Y:S02]  /*23110*/  ISETP.NE.AND P2, PT, R101, 0x2, PT ;  /* 0x000000026500780c */ /* 0x000fe40003f45270 */
[----:B------:R-:W-:-:S11]  /*23120*/  MOV R182, R192 ;  /* 0x000000c000b67202 */ /* 0x000fd60000000f00 */
[----:B------:R-:W-:Y:S05]  /*23130*/  @!P2 BRA `(.L_x_6624) ;  /* 0x000000000018a947 */ /* 0x000fea0003800000 */
[----:B------:R-:W-:Y:S02]  /*23140*/  ISETP.NE.AND P2, PT, R101, 0x3, PT ;  /* 0x000000036500780c */ /* 0x000fe40003f45270 */
[----:B------:R-:W-:-:S11]  /*23150*/  MOV R182, R191 ;  /* 0x000000bf00b67202 */ /* 0x000fd60000000f00 */
[----:B------:R-:W-:Y:S05]  /*23160*/  @P2 BRA `(.L_x_6624) ;  /* 0x00000000000c2947 */ /* 0x000fea0003800000 */
[----:B------:R-:W-:Y:S01]  /*23170*/  IMAD.MOV.U32 R182, RZ, RZ, R194 ;  /* 0x000000ffffb67224 */ /* 0x000fe200078e00c2 */
[----:B------:R-:W-:Y:S06]  /*23180*/  BRA `(.L_x_6624) ;  /* 0x0000000000047947 */ /* 0x000fec0003800000 */
.L_x_6623:
[----:B------:R-:W-:-:S07]  /*23190*/  MOV R182, R196 ;  /* 0x000000c400b67202 */ /* 0x000fce0000000f00 */
.L_x_6624:
[----:B------:R-:W-:Y:S05]  /*231a0*/  BSYNC B1 ;  /* 0x0000000000017941 */ /* 0x000fea0003800000 */
.L_x_6622:
        /* <DEDUP_REMOVED lines=16> */
.L_x_6628:
[----:B------:R-:W-:Y:S05]  /*232b0*/  BSYNC B2 ;  /* 0x0000000000027941 */ /* 0x000fea0003800000 */
.L_x_6627:
        /* <DEDUP_REMOVED lines=44> */
.L_x_6626:
[----:B------:R-:W-:Y:S05]  /*23580*/  BSYNC B1 ;  /* 0x0000000000017941 */ /* 0x000fea0003800000 */
.L_x_6625:
        /* <DEDUP_REMOVED lines=10> */
.L_x_6621:
[----:B------:R-:W-:Y:S01]  /*23630*/  FADD.FTZ R118, RZ, R107 ;  /* 0x0000006bff767221 */ /* 0x000fe20000010000 */
[----:B------:R-:W-:Y:S01]  /*23640*/  IMAD.WIDE.U32 R236, R201, 0x10, R236 ;  /* 0x00000010c9ec7825 */ /* 0x000fe200078e00ec */
[----:B------:R-:W-:-:S03]  /*23650*/  F2FP.F16.F32.PACK_AB R103, R233, R231 ;  /* 0x000000e7e967723e */ /* 0x000fc600000000ff */
[----:B------:R-:W-:Y:S01]  /*23660*/  FADD.FTZ R239, R118, R109 ;  /* 0x0000006d76ef7221 */ /* 0x000fe20000010000 */
[----:B------:R-:W-:Y:S01]  /*23670*/  F2FP.F16.F32.PACK_AB R102, R232, R229 ;  /* 0x000000e5e866723e */ /* 0x000fe200000000ff */
[----:B------:R-:W-:Y:S01]  /*23680*/  IMAD.WIDE.U32 R234, R201, 0x8, R234 ;  /* 0x00000008c9ea7825 */ /* 0x000fe200078e00ea */
[----:B------:R-:W-:-:S03]  /*23690*/  F2FP.F16.F32.PACK_AB R101, R230, R227 ;  /* 0x000000e3e665723e */ /* 0x000fc600000000ff */
[----:B------:R-:W-:Y:S01]  /*236a0*/  FADD.FTZ R118, R239, R108 ;  /* 0x0000006cef767221 */ /* 0x000fe20000010000 */
[----:B------:R-:W-:Y:S02]  /*236b0*/  F2FP.F16.F32.PACK_AB R100, R228, R226 ;  /* 0x000000e2e464723e */ /* 0x000fe400000000ff */
        /* <DEDUP_REMOVED lines=55> */
[----:B------:R-:W-:-:S04]  /*23a30*/  IMAD.WIDE.U32 R100, R100, 0x100, RZ ;  /* 0x0000010064647825 */ /* 0x000fc800078e00ff */
[----:B------:R-:W-:Y:S01]  /*23a40*/  FADD.FTZ R117, R117, R226 ;  /* 0x000000e275757221 */ /* 0x000fe20000010000 */
[----:B------:R-:W-:-:S03]  /*23a50*/  LOP3.LUT R116, R100, R116, R102, 0xfe, !PT ;  /* 0x0000007464747212 */ /* 0x000fc600078efe66 */
[----:B------:R-:W-:Y:S01]  /*23a60*/  FADD.FTZ R100, R117, R228 ;  /* 0x000000e475647221 */ /* 0x000fe20000010000 */
[----:B------:R-:W-:Y:S02]  /*23a70*/  SEL R117, RZ, 0x1, P1 ;  /* 0x00000001ff757807 */ /* 0x000fe40000800000 */
        /* <DEDUP_REMOVED lines=19> */
[----:B------:R-:W-:Y:S01]  /*23bb0*/  LOP3.LUT R103, R188, 0xff, RZ, 0xc0, !PT ;  /* 0x000000ffbc677812 */ /* 0x000fe200078ec0ff */
[----:B------:R-:W-:Y:S01]  /*23bc0*/  IMAD.WIDE.U32 R116, R116, 0x10000, RZ ;  /* 0x0001000074747825 */ /* 0x000fe200078e00ff */
[----:B------:R-:W-:-:S03]  /*23bd0*/  LOP3.LUT R237, R102, 0xff, R185, 0xf8, !PT ;  /* 0x000000ff66ed7812 */ /* 0x000fc600078ef8b9 */
[----:B------:R-:W-:Y:S01]  /*23be0*/  IMAD.WIDE.U32 R102, R103, 0x100, RZ ;  /* 0x0000010067667825 */ /* 0x000fe200078e00ff */
[----:B------:R-:W-:Y:S02]  /*23bf0*/  LOP3.LUT R237, R117, R237, R235, 0xfe, !PT ;  /* 0x000000ed75ed7212 */ /* 0x000fe400078efeeb */
[----:B------:R-:W-:Y:S02]  /*23c00*/  LOP3.LUT R102, R102, R234, R116, 0xfe, !PT ;  /* 0x000000ea66667212 */ /* 0x000fe400078efe74 */
[----:B------:R-:W-:Y:S02]  /*23c10*/  LOP3.LUT R103, R237, R103, RZ, 0xfc, !PT ;  /* 0x00000067ed677212 */ /* 0x000fe400078efcff */
[----:B------:R-:W-:Y:S01]  /*23c20*/  LOP3.LUT R102, R102, 0xff, R189, 0xf8, !PT ;  /* 0x000000ff66667812 */ /* 0x000fe200078ef8bd */
[----:B0-----:R-:W-:-:S05]  /*23c30*/  IMAD.WIDE.U32 R100, R201, 0x8, R100 ;  /* 0x00000008c9647825 */ /* 0x001fca00078e0064 */
[----:B------:R1:W-:Y:S02]  /*23c40*/  STG.E.64 desc[UR4][R100.64], R102 ;  /* 0x0000006664007986 */ /* 0x0003e4000c101b04 */
.L_x_6629:
        /* <DEDUP_REMOVED lines=120> */
.L_x_6643:
[----:B------:R-:W-:Y:S01]  /*243d0*/  FMUL.FTZ R103, R102, R102 ;  /* 0x0000006666677220 */ /* 0x000fe20000410000 */
[----:B------:R-:W-:Y:S01]  /*243e0*/  ISETP.NE.AND P1, PT, RZ, UR24, PT ;  /* 0x00000018ff007c0c */ /* 0x000fe2000bf25270 */
[----:B-1----:R-:W-:Y:S01]  /*243f0*/  FADD.FTZ R100, R118, R235 ;  /* 0x000000eb76647221 */ /* 0x002fe20000010000 */
[----:B------:R-:W1:Y:S01]  /*24400*/  @!P2 LDC.64 R116, c[0x0][0x250] ;  /* 0x00009400ff74ab82 */ /* 0x000e620000000a00 */
[----:B0-----:R-:W-:Y:S01]  /*24410*/  HADD2.F32 R118, -RZ, R91.H0_H0 ;  /* 0x2000005bff767230 */ /* 0x001fe20000004100 */
[----:B------:R-:W-:Y:S01]  /*24420*/  FSEL R103, R103, RZ, P1 ;  /* 0x000000ff67677208 */ /* 0x000fe20000800000 */
[----:B------:R-:W-:Y:S01]  /*24430*/  FFMA.FTZ R100, R100, R101, UR25 ;  /* 0x0000001964647e23 */ /* 0x000fe20008010065 */
[----:B------:R-:W-:Y:S01]  /*24440*/  FSEL R101, R102, RZ, !P1 ;  /* 0x000000ff66657208 */ /* 0x000fe20004800000 */
[----:B------:R-:W-:Y:S02]  /*24450*/  HADD2.F32 R238, -RZ, R65.H1_H1 ;  /* 0x30000041ffee7230 */ /* 0x000fe40000004100 */
[----:B------:R-:W-:Y:S01]  /*24460*/  FADD.FTZ R100, R100, R103 ;  /* 0x0000006764647221 */ /* 0x000fe20000010000 */
[----:B------:R-:W-:-:S02]  /*24470*/  HADD2.F32 R103, -RZ, R67.H0_H0 ;  /* 0x20000043ff677230 */ /* 0x000fc40000004100 */
[C---:B------:R-:W-:Y:S01]  /*24480*/  FADD.FTZ R112, -R101.reuse, R112 ;  /* 0x0000007065707221 */ /* 0x040fe20000010100 */
        /* <DEDUP_REMOVED lines=48> */
[----:B------:R-:W2:Y:S01]  /*24790*/  @!P2 LDC.64 R234, c[0x0][0x258] ;  /* 0x00009600ffeaab82 */ /* 0x000ea20000000a00 */
[----:B-1----:R-:W-:-:S04]  /*247a0*/  @!P2 IMAD.WIDE R236, R193, 0x4, R116 ;  /* 0x00000004c1eca825 */ /* 0x002fc800078e0274 */
[C---:B0-----:R-:W-:Y:S01]  /*247b0*/  FMUL.FTZ R112, R100.reuse, R112 ;  /* 0x0000007064707220 */ /* 0x041fe20000410000 */
[C---:B------:R-:W-:Y:S01]  /*247c0*/  FMUL.FTZ R117, R100.reuse, R115 ;  /* 0x0000007364757220 */ /* 0x040fe20000410000 */
[----:B------:R-:W-:Y:S01]  /*247d0*/  FMUL.FTZ R110, R100, R110 ;  /* 0x0000006e646e7220 */ /* 0x000fe20000410000 */
[----:B------:R-:W-:Y:S02]  /*247e0*/  HADD2.F32 R116, -RZ, R67.H1_H1 ;  /* 0x30000043ff747230 */ /* 0x000fe40000004100 */
[C---:B------:R-:W-:Y:S01]  /*247f0*/  FFMA.FTZ R103, R112.reuse, R103, R35 ;  /* 0x0000006770677223 */ /* 0x040fe20000010023 */
[----:B------:R-:W-:Y:S02]  /*24800*/  HADD2.F32 R233, -RZ, R91.H1_H1 ;  /* 0x3000005bffe97230 */ /* 0x000fe40000004100 */
[----:B------:R-:W-:Y:S01]  /*24810*/  FFMA.FTZ R115, R112, R118, R139 ;  /* 0x0000007670737223 */ /* 0x000fe2000001008b */
[----:B------:R-:W-:Y:S02]  /*24820*/  HADD2.F32 R118, -RZ, R90.H0_H0 ;  /* 0x2000005aff767230 */ /* 0x000fe40000004100 */
[C---:B------:R-:W-:Y:S01]  /*24830*/  FFMA.FTZ R116, R117.reuse, R116, R34 ;  /* 0x0000007475747223 */ /* 0x040fe20000010022 */
[----:B------:R0:W-:Y:S01]  /*24840*/  @!P2 STG.E desc[UR4][R236.64], R102 ;  /* 0x00000066ec00a986 */ /* 0x0001e2000c101904 */
[----:B------:R-:W-:Y:S01]  /*24850*/  FFMA.FTZ R112, R117, R233, R142 ;  /* 0x000000e975707223 */ /* 0x000fe2000001008e */
[----:B------:R-:W-:-:S02]  /*24860*/  HADD2.F32 R117, -RZ, R66.H0_H0 ;  /* 0x20000042ff757230 */ /* 0x000fc40000004100 */
[C---:B------:R-:W-:Y:S01]  /*24870*/  FMUL.FTZ R113, R100.reuse, R113 ;  /* 0x0000007164717220 */ /* 0x040fe20000410000 */
[----:B------:R-:W-:Y:S02]  /*24880*/  HADD2.F32 R233, -RZ, R66.H1_H1 ;  /* 0x30000042ffe97230 */ /* 0x000fe40000004100 */
[C---:B------:R-:W-:Y:S01]  /*24890*/  FMUL.FTZ R107, R100.reuse, R107 ;  /* 0x0000006b646b7220 */ /* 0x040fe20000410000 */
[C---:B------:R-:W-:Y:S01]  /*248a0*/  FMUL.FTZ R108, R100.reuse, R108 ;  /* 0x0000006c646c7220 */ /* 0x040fe20000410000 */
[C---:B------:R-:W-:Y:S01]  /*248b0*/  FMUL.FTZ R109, R100.reuse, R109 ;  /* 0x0000006d646d7220 */ /* 0x040fe20000410000 */
[C---:B------:R-:W-:Y:S01]  /*248c0*/  FMUL.FTZ R111, R100.reuse, R111 ;  /* 0x0000006f646f7220 */ /* 0x040fe20000410000 */
[C---:B------:R-:W-:Y:S01]  /*248d0*/  FMUL.FTZ R119, R100.reuse, R119 ;  /* 0x0000007764777220 */ /* 0x040fe20000410000 */
[C---:B------:R-:W-:Y:S01]  /*248e0*/  FMUL.FTZ R125, R100.reuse, R125 ;  /* 0x0000007d647d7220 */ /* 0x040fe20000410000 */
[----:B------:R-:W-:Y:S01]  /*248f0*/  FMUL.FTZ R124, R100, R124 ;  /* 0x0000007c647c7220 */ /* 0x000fe20000410000 */
[C---:B0-----:R-:W-:Y:S01]  /*24900*/  FFMA.FTZ R102, R110.reuse, R117, R37 ;  /* 0x000000756e667223 */ /* 0x041fe20000010025 */
[----:B------:R-:W-:Y:S01]  /*24910*/  FFMA.FTZ R110, R110, R118, R137 ;  /* 0x000000766e6e7223 */ /* 0x000fe20000010089 */
[----:B------:R-:W-:-:S02]  /*24920*/  HADD2.F32 R118, -RZ, R64.H0_H0 ;  /* 0x20000040ff767230 */ /* 0x000fc40000004100 */
[----:B------:R-:W-:Y:S01]  /*24930*/  FFMA.FTZ R117, R113, R233, R36 ;  /* 0x000000e971757223 */ /* 0x000fe20000010024 */
[C---:B------:R-:W-:Y:S01]  /*24940*/  FMUL.FTZ R233, R100.reuse, R225 ;  /* 0x000000e164e97220 */ /* 0x040fe20000410000 */
[----:B------:R-:W-:Y:S01]  /*24950*/  FMUL.FTZ R225, R100, R101 ;  /* 0x0000006564e17220 */ /* 0x000fe20000410000 */
[----:B------:R-:W-:Y:S02]  /*24960*/  HADD2.F32 R237, -RZ, R65.H0_H0 ;  /* 0x20000041ffed7230 */ /* 0x000fe40000004100 */
[----:B------:R-:W-:Y:S01]  /*24970*/  FFMA.FTZ R101, R107, R118, R41 ;  /* 0x000000766b657223 */ /* 0x000fe20000010029 */
[----:B------:R-:W-:Y:S01]  /*24980*/  HADD2.F32 R118, -RZ, R89.H0_H0 ;  /* 0x20000059ff767230 */ /* 0x000fe20000004100 */
[----:B------:R-:W-:Y:S01]  /*24990*/  F2FP.F16.F32.PACK_AB R102, R117, R102 ;  /* 0x000000667566723e */ /* 0x000fe200000000ff */
[----:B------:R-:W-:Y:S02]  /*249a0*/  HADD2.F32 R236, -RZ, R64.H1_H1 ;  /* 0x30000040ffec7230 */ /* 0x000fe40000004100 */
[----:B------:R-:W-:Y:S01]  /*249b0*/  FFMA.FTZ R237, R108, R237, R39 ;  /* 0x000000ed6ced7223 */ /* 0x000fe20000010027 */
[----:B--2---:R-:W-:-:S04]  /*249c0*/  @!P2 IMAD.WIDE R234, R193, 0x4, R234 ;  /* 0x00000004c1eaa825 */ /* 0x004fc800078e02ea */
[----:B------:R-:W-:Y:S01]  /*249d0*/  FFMA.FTZ R118, R108, R118, R135 ;  /* 0x000000766c767223 */ /* 0x000fe20000010087 */
[----:B------:R-:W-:Y:S01]  /*249e0*/  SHF.L.U32 R108, R105, 0x4, RZ ;  /* 0x00000004696c7819 */ /* 0x000fe200000006ff */
[----:B------:R-:W-:Y:S01]  /*249f0*/  FFMA.FTZ R236, R109, R236, R40 ;  /* 0x000000ec6dec7223 */ /* 0x000fe20000010028 */
[C---:B------:R-:W-:Y:S01]  /*24a00*/  FFMA.FTZ R238, R111.reuse, R238, R38 ;  /* 0x000000ee6fee7223 */ /* 0x040fe20000010026 */
[----:B------:R0:W-:Y:S01]  /*24a10*/  @!P2 STG.E desc[UR4][R234.64], R100 ;  /* 0x00000064ea00a986 */ /* 0x0001e2000c101904 */
[----:B------:R-:W-:Y:S01]  /*24a20*/  HADD2.F32 R117, -RZ, R89.H1_H1 ;  /* 0x30000059ff757230 */ /* 0x000fe20000004100 */
[----:B------:R-:W-:Y:S01]  /*24a30*/  SHF.R.U32.HI R105, RZ, 0x1c, R105 ;  /* 0x0000001cff697819 */ /* 0x000fe20000011669 */
        /* <DEDUP_REMOVED lines=9> */
[----:B0-----:R-:W-:Y:S01]  /*24ad0*/  IADD3 R234, P1, R108, UR18, RZ ;  /* 0x000000126cea7c10 */ /* 0x001fe2000ff3e0ff */
        /* <DEDUP_REMOVED lines=27> */
[----:B------:R-:W-:Y:S01]  /*24c90*/  FFMA.FTZ R111, R111, R117, R138 ;  /* 0x000000756f6f7223 */ /* 0x000fe2000001008a */
[----:B------:R-:W-:Y:S01]  /*24ca0*/  F2FP.F16.F32.PACK_AB R101, R238, R237 ;  /* 0x000000edee65723e */ /* 0x000fe200000000ff */
[--C-:B------:R-:W-:Y:S01]  /*24cb0*/  HADD2.F32 R117, -RZ, R63.reuse.H0_H0 ;  /* 0x2000003fff757230 */ /* 0x100fe20000004100 */
[----:B------:R-:W-:Y:S01]  /*24cc0*/  F2FP.F16.F32.PACK_AB R103, R116, R103 ;  /* 0x000000677467723e */ /* 0x000fe200000000ff */
[----:B------:R-:W-:Y:S01]  /*24cd0*/  HADD2.F32 R237, -RZ, R63.H1_H1 ;  /* 0x3000003fffed7230 */ /* 0x000fe20000004100 */
[----:B------:R-:W-:Y:S01]  /*24ce0*/  IADD3.X R235, R105, UR19, RZ, P1, !PT ;  /* 0x0000001369eb7c10 */ /* 0x000fe20008ffe4ff */
[----:B------:R-:W-:-:S02]  /*24cf0*/  HADD2.F32 R236, -RZ, R87.H0_H0 ;  /* 0x20000057ffec7230 */ /* 0x000fc40000004100 */
[----:B------:R-:W-:Y:S01]  /*24d00*/  FFMA.FTZ R117, R128, R117, R27 ;  /* 0x0000007580757223 */ /* 0x000fe2000001001b */
[----:B------:R-:W-:Y:S01]  /*24d10*/  HADD2.F32 R116, -RZ, R88.H0_H0 ;  /* 0x20000058ff747230 */ /* 0x000fe20000004100 */
[----:B------:R-:W-:Y:S01]  /*24d20*/  IADD3 R108, P1, R108, UR20, RZ ;  /* 0x000000146c6c7c10 */ /* 0x000fe2000ff3e0ff */
[----:B------:R0:W-:Y:S01]  /*24d30*/  STG.E.128 desc[UR4][R234.64], R100 ;  /* 0x00000064ea007986 */ /* 0x0001e2000c101d04 */
[----:B------:R-:W-:Y:S02]  /*24d40*/  HADD2.F32 R239, -RZ, R90.H1_H1 ;  /* 0x3000005affef7230 */ /* 0x000fe40000004100 */
[----:B------:R-:W-:Y:S01]  /*24d50*/  FFMA.FTZ R128, R128, R236, R147 ;  /* 0x000000ec80807223 */ /* 0x000fe20000010093 */
[----:B------:R-:W-:Y:S02]  /*24d60*/  HADD2.F32 R236, -RZ, R62.H1_H1 ;  /* 0x3000003effec7230 */ /* 0x000fe40000004100 */
[----:B------:R-:W-:Y:S01]  /*24d70*/  FFMA.FTZ R107, R107, R116, R133 ;  /* 0x000000746b6b7223 */ /* 0x000fe20000010085 */
[----:B------:R-:W-:-:S02]  /*24d80*/  HADD2.F32 R116, -RZ, R88.H1_H1 ;  /* 0x30000058ff747230 */ /* 0x000fc40000004100 */
[----:B------:R-:W-:Y:S01]  /*24d90*/  FFMA.FTZ R113, R113, R239, R140 ;  /* 0x000000ef71717223 */ /* 0x000fe2000001008c */
[----:B------:R-:W-:Y:S02]  /*24da0*/  HADD2.F32 R239, -RZ, R87.H1_H1 ;  /* 0x30000057ffef7230 */ /* 0x000fe40000004100 */
[----:B------:R-:W-:Y:S01]  /*24db0*/  FFMA.FTZ R236, R129, R236, R28 ;  /* 0x000000ec81ec7223 */ /* 0x000fe2000001001c */
[----:B------:R-:W-:Y:S02]  /*24dc0*/  HADD2.F32 R238, -RZ, R61.H1_H1 ;  /* 0x3000003dffee7230 */ /* 0x000fe40000004100 */
[----:B------:R-:W-:Y:S01]  /*24dd0*/  FFMA.FTZ R116, R109, R116, R136 ;  /* 0x000000746d747223 */ /* 0x000fe20000010088 */
[----:B------:R-:W-:Y:S01]  /*24de0*/  IADD3.X R109, R105, UR21, RZ, P1, !PT ;  /* 0x00000015696d7c10 */ /* 0x000fe20008ffe4ff */
[----:B------:R-:W-:Y:S02]  /*24df0*/  HADD2.F32 R241, -RZ, R79.H1_H1 ;  /* 0x3000004ffff17230 */ /* 0x000fe40000004100 */
[----:B------:R-:W-:Y:S01]  /*24e00*/  FFMA.FTZ R238, R127, R238, R30 ;  /* 0x000000ee7fee7223 */ /* 0x000fe2000001001e */
[----:B0-----:R-:W-:Y:S01]  /*24e10*/  FFMA.FTZ R234, R131, R237, R26 ;  /* 0x000000ed83ea7223 */ /* 0x001fe2000001001a */
[----:B------:R-:W-:-:S02]  /*24e20*/  HADD2.F32 R237, -RZ, R61.H0_H0 ;  /* 0x2000003dffed7230 */ /* 0x000fc40000004100 */
[----:B------:R-:W-:Y:S01]  /*24e30*/  FFMA.FTZ R131, R131, R239, R150 ;  /* 0x000000ef83837223 */ /* 0x000fe20000010096 */
[----:B------:R-:W-:Y:S01]  /*24e40*/  HADD2.F32 R235, -RZ, R62.H0_H0 ;  /* 0x2000003effeb7230 */ /* 0x000fe20000004100 */
[----:B------:R-:W-:Y:S01]  /*24e50*/  F2FP.F16.F32.PACK_AB R103, R112, R115 ;  /* 0x000000737067723e */ /* 0x000fe200000000ff */
[----:B------:R-:W-:Y:S02]  /*24e60*/  HADD2.F32 R100, -RZ, R85.H0_H0 ;  /* 0x20000055ff647230 */ /* 0x000fe40000004100 */
[----:B------:R-:W-:Y:S01]  /*24e70*/  FFMA.FTZ R237, R124, R237, R31 ;  /* 0x000000ed7ced7223 */ /* 0x000fe2000001001f */
[--C-:B------:R-:W-:Y:S02]  /*24e80*/  HADD2.F32 R102, -RZ, R86.reuse.H0_H0 ;  /* 0x20000056ff667230 */ /* 0x100fe40000004100 */
[----:B------:R-:W-:Y:S01]  /*24e90*/  FFMA.FTZ R235, R126, R235, R29 ;  /* 0x000000eb7eeb7223 */ /* 0x000fe2000001001d */
[----:B------:R-:W-:Y:S02]  /*24ea0*/  HADD2.F32 R101, -RZ, R86.H1_H1 ;  /* 0x30000056ff657230 */ /* 0x000fe40000004100 */
[----:B------:R-:W-:Y:S01]  /*24eb0*/  FFMA.FTZ R124, R124, R100, R143 ;  /* 0x000000647c7c7223 */ /* 0x000fe2000001008f */
[----:B------:R-:W-:-:S02]  /*24ec0*/  HADD2.F32 R100, -RZ, R60.H0_H0 ;  /* 0x2000003cff647230 */ /* 0x000fc40000004100 */
[----:B------:R-:W-:Y:S01]  /*24ed0*/  FFMA.FTZ R126, R126, R102, R145 ;  /* 0x000000667e7e7223 */ /* 0x000fe20000010091 */
[----:B------:R-:W-:Y:S02]  /*24ee0*/  HADD2.F32 R102, -RZ, R84.H0_H0 ;  /* 0x20000054ff667230 */ /* 0x000fe40000004100 */
[----:B------:R-:W-:Y:S01]  /*24ef0*/  FFMA.FTZ R129, R129, R101, R148 ;  /* 0x0000006581817223 */ /* 0x000fe20000010094 */
[----:B------:R-:W-:Y:S02]  /*24f00*/  HADD2.F32 R101, -RZ, R85.H1_H1 ;  /* 0x30000055ff657230 */ /* 0x000fe40000004100 */
[C---:B------:R-:W-:Y:S01]  /*24f10*/  FFMA.FTZ R239, R119.reuse, R100, R33 ;  /* 0x0000006477ef7223 */ /* 0x040fe20000010021 */
[----:B------:R-:W-:Y:S01]  /*24f20*/  F2FP.F16.F32.PACK_AB R100, R116, R107 ;  /* 0x0000006b7464723e */ /* 0x000fe200000000ff */
[----:B------:R-:W-:Y:S01]  /*24f30*/  FFMA.FTZ R119, R119, R102, R141 ;  /* 0x0000006677777223 */ /* 0x000fe2000001008d */
[----:B------:R-:W-:Y:S01]  /*24f40*/  F2FP.F16.F32.PACK_AB R102, R113, R110 ;  /* 0x0000006e7166723e */ /* 0x000fe200000000ff */
[----:B------:R-:W-:Y:S01]  /*24f50*/  FFMA.FTZ R127, R127, R101, R146 ;  /* 0x000000657f7f7223 */ /* 0x000fe20000010092 */
[----:B------:R-:W-:Y:S01]  /*24f60*/  F2FP.F16.F32.PACK_AB R101, R111, R118 ;  /* 0x000000766f65723e */ /* 0x000fe200000000ff */
[----:B------:R-:W-:-:S02]  /*24f70*/  HADD2.F32 R112, -RZ, R60.H1_H1 ;  /* 0x3000003cff707230 */ /* 0x000fc40000004100 */
[----:B------:R-:W-:Y:S02]  /*24f80*/  HADD2.F32 R110, -RZ, R59.H0_H0 ;  /* 0x2000003bff6e7230 */ /* 0x000fe40000004100 */
[----:B------:R0:W-:Y:S01]  /*24f90*/  STG.E.128 desc[UR4][R108.64], R100 ;  /* 0x000000646c007986 */ /* 0x0001e2000c101d04 */
[----:B------:R-:W-:Y:S02]  /*24fa0*/  HADD2.F32 R107, -RZ, R84.H1_H1 ;  /* 0x30000054ff6b7230 */ /* 0x000fe40000004100 */
[----:B------:R-:W-:Y:S01]  /*24fb0*/  FFMA.FTZ R112, R125, R112, R32 ;  /* 0x000000707d707223 */ /* 0x000fe20000010020 */
[----:B------:R-:W-:Y:S02]  /*24fc0*/  HADD2.F32 R116, -RZ, R83.H0_H0 ;  /* 0x20000053ff747230 */ /* 0x000fe40000004100 */
[----:B------:R-:W-:Y:S01]  /*24fd0*/  FFMA.FTZ R105, R207, R110, R19 ;  /* 0x0000006ecf697223 */ /* 0x000fe20000010013 */
[----:B------:R-:W-:Y:S02]  /*24fe0*/  HADD2.F32 R110, -RZ, R59.H1_H1 ;  /* 0x3000003bff6e7230 */ /* 0x000fe40000004100 */
[----:B------:R-:W-:Y:S01]  /*24ff0*/  FFMA.FTZ R125, R125, R107, R144 ;  /* 0x0000006b7d7d7223 */ /* 0x000fe20000010090 */
[----:B------:R-:W-:-:S02]  /*25000*/  HADD2.F32 R113, -RZ, R83.H1_H1 ;  /* 0x30000053ff717230 */ /* 0x000fc40000004100 */
[----:B------:R-:W-:Y:S01]  /*25010*/  FFMA.FTZ R107, R207, R116, R155 ;  /* 0x00000074cf6b7223 */ /* 0x000fe2000001009b */
[--C-:B------:R-:W-:Y:S02]  /*25020*/  HADD2.F32 R116, -RZ, R58.reuse.H0_H0 ;  /* 0x2000003aff747230 */ /* 0x100fe40000004100 */
[C---:B------:R-:W-:Y:S01]  /*25030*/  FFMA.FTZ R110, R209.reuse, R110, R18 ;  /* 0x0000006ed16e7223 */ /* 0x040fe20000010012 */
[----:B------:R-:W-:Y:S02]  /*25040*/  HADD2.F32 R111, -RZ, R58.H1_H1 ;  /* 0x3000003aff6f7230 */ /* 0x000fe40000004100 */
[----:B------:R-:W-:Y:S01]  /*25050*/  FFMA.FTZ R209, R209, R113, R158 ;  /* 0x00000071d1d17223 */ /* 0x000fe2000001009e */
[----:B------:R-:W-:Y:S02]  /*25060*/  HADD2.F32 R118, -RZ, R82.H0_H0 ;  /* 0x20000052ff767230 */ /* 0x000fe40000004100 */
[----:B------:R-:W-:Y:S01]  /*25070*/  FFMA.FTZ R113, R205, R116, R21 ;  /* 0x00000074cd717223 */ /* 0x000fe20000010015 */
[----:B------:R-:W-:-:S02]  /*25080*/  HADD2.F32 R207, -RZ, R57.H1_H1 ;  /* 0x30000039ffcf7230 */ /* 0x000fc40000004100 */
[----:B------:R-:W-:Y:S01]  /*25090*/  FFMA.FTZ R116, R208, R111, R20 ;  /* 0x0000006fd0747223 */ /* 0x000fe20000010014 */
[----:B------:R-:W-:Y:S01]  /*250a0*/  HADD2.F32 R115, -RZ, R82.H1_H1 ;  /* 0x30000052ff737230 */ /* 0x000fe20000004100 */
[----:B0-----:R-:W0:Y:S01]  /*250b0*/  LDC.64 R108, c[0x0][0x2b8] ;  /* 0x0000ae00ff6c7b82 */ /* 0x001e220000000a00 */
[--C-:B------:R-:W-:Y:S01]  /*250c0*/  HADD2.F32 R100, -RZ, R81.reuse.H0_H0 ;  /* 0x20000051ff647230 */ /* 0x100fe20000004100 */
[----:B------:R-:W-:Y:S01]  /*250d0*/  F2FP.F16.F32.PACK_AB R102, R236, R235 ;  /* 0x000000ebec66723e */ /* 0x000fe200000000ff */
[----:B------:R-:W-:Y:S02]  /*250e0*/  HADD2.F32 R101, -RZ, R81.H1_H1 ;  /* 0x30000051ff657230 */ /* 0x000fe40000004100 */
[----:B------:R-:W-:Y:S01]  /*250f0*/  FFMA.FTZ R205, R205, R118, R153 ;  /* 0x00000076cdcd7223 */ /* 0x000fe20000010099 */
[----:B------:R-:W-:Y:S02]  /*25100*/  HADD2.F32 R236, -RZ, R56.H0_H0 ;  /* 0x20000038ffec7230 */ /* 0x000fe40000004100 */
[----:B------:R-:W-:Y:S01]  /*25110*/  FFMA.FTZ R111, R203, R100, R151 ;  /* 0x00000064cb6f7223 */ /* 0x000fe20000010097 */
[----:B------:R-:W-:Y:S01]  /*25120*/  F2FP.F16.F32.PACK_AB R100, R112, R239 ;  /* 0x000000ef7064723e */ /* 0x000fe200000000ff */
[----:B------:R-:W-:-:S02]  /*25130*/  HADD2.F32 R112, -RZ, R80.H0_H0 ;  /* 0x20000050ff707230 */ /* 0x000fc40000004100 */
[C---:B------:R-:W-:Y:S01]  /*25140*/  FFMA.FTZ R207, R206.reuse, R207, R22 ;  /* 0x000000cfcecf7223 */ /* 0x040fe20000010016 */
[----:B------:R-:W-:Y:S02]  /*25150*/  HADD2.F32 R118, -RZ, R57.H0_H0 ;  /* 0x20000039ff767230 */ /* 0x000fe40000004100 */
[----:B------:R-:W-:Y:S01]  /*25160*/  FFMA.FTZ R206, R206, R101, R154 ;  /* 0x00000065cece7223 */ /* 0x000fe2000001009a */
[----:B------:R-:W-:Y:S01]  /*25170*/  F2FP.F16.F32.PACK_AB R103, R234, R117 ;  /* 0x00000075ea67723e */ /* 0x000fe200000000ff */
[----:B------:R-:W-:Y:S01]  /*25180*/  FFMA.FTZ R236, R202, R236, R25 ;  /* 0x000000eccaec7223 */ /* 0x000fe20000010019 */
[----:B------:R-:W-:Y:S01]  /*25190*/  F2FP.F16.F32.PACK_AB R101, R238, R237 ;  /* 0x000000edee65723e */ /* 0x000fe200000000ff */
[----:B------:R-:W-:Y:S01]  /*251a0*/  FFMA.FTZ R112, R202, R112, R149 ;  /* 0x00000070ca707223 */ /* 0x000fe20000010095 */
[----:B------:R-:W-:Y:S01]  /*251b0*/  FFMA.FTZ R118, R203, R118, R23 ;  /* 0x00000076cb767223 */ /* 0x000fe20000010017 */
[----:B------:R-:W-:Y:S02]  /*251c0*/  HADD2.F32 R202, -RZ, R54.H0_H0 ;  /* 0x20000036ffca7230 */ /* 0x000fe40000004100 */
[----:B------:R-:W-:Y:S01]  /*251d0*/  FFMA.FTZ R208, R208, R115, R156 ;  /* 0x00000073d0d07223 */ /* 0x000fe2000001009c */
[----:B------:R-:W-:Y:S01]  /*251e0*/  HADD2.F32 R203, -RZ, R78.H0_H0 ;  /* 0x2000004effcb7230 */ /* 0x000fe20000004100 */
[----:B------:R-:W-:Y:S01]  /*251f0*/  F2FP.F16.F32.PACK_AB R107, R209, R107 ;  /* 0x0000006bd16b723e */ /* 0x000fe200000000ff */
[----:B------:R-:W-:-:S02]  /*25200*/  HADD2.F32 R237, -RZ, R56.H1_H1 ;  /* 0x30000038ffed7230 */ /* 0x000fc40000004100 */
[----:B------:R-:W-:Y:S02]  /*25210*/  HADD2.F32 R115, -RZ, R80.H1_H1 ;  /* 0x30000050ff737230 */ /* 0x000fe40000004100 */
[----:B0-----:R-:W-:-:S04]  /*25220*/  IMAD.WIDE.U32 R234, R104, 0x10, R108 ;  /* 0x0000001068ea7825 */ /* 0x001fc800078e006c */
[C---:B------:R-:W-:Y:S01]  /*25230*/  FFMA.FTZ R237, R204.reuse, R237, R24 ;  /* 0x000000edcced7223 */ /* 0x040fe20000010018 */
[----:B------:R-:W-:Y:S01]  /*25240*/  FFMA.FTZ R204, R204, R115, R152 ;  /* 0x00000073cccc7223 */ /* 0x000fe20000010098 */
[----:B------:R-:W-:Y:S01]  /*25250*/  HADD2.F32 R238, -RZ, R55.H0_H0 ;  /* 0x20000037ffee7230 */ /* 0x000fe20000004100 */
[----:B------:R0:W-:Y:S01]  /*25260*/  STG.E.128 desc[UR4][R234.64], R100 ;  /* 0x00000064ea007986 */ /* 0x0001e2000c101d04 */
[----:B------:R-:W-:Y:S02]  /*25270*/  HADD2.F32 R117, -RZ, R79.H0_H0 ;  /* 0x2000004fff757230 */ /* 0x000fe40000004100 */
[----:B------:R-:W-:Y:S02]  /*25280*/  HADD2.F32 R239, -RZ, R55.H1_H1 ;  /* 0x30000037ffef7230 */ /* 0x000fe40000004100 */
[C---:B------:R-:W-:Y:S01]  /*25290*/  FFMA.FTZ R115, R215.reuse, R238, R11 ;  /* 0x000000eed7737223 */ /* 0x040fe2000001000b */
[----:B------:R-:W-:Y:S02]  /*252a0*/  HADD2.F32 R238, -RZ, R53.H0_H0 ;  /* 0x20000035ffee7230 */ /* 0x000fe40000004100 */
[----:B------:R-:W-:Y:S01]  /*252b0*/  FFMA.FTZ R215, R215, R117, R164 ;  /* 0x00000075d7d77223 */ /* 0x000fe200000100a4 */
[C---:B------:R-:W-:Y:S01]  /*252c0*/  FFMA.FTZ R117, R217.reuse, R239, R10 ;  /* 0x000000efd9757223 */ /* 0x040fe2000001000a */
[----:B------:R-:W-:Y:S01]  /*252d0*/  FFMA.FTZ R217, R217, R241, R166 ;  /* 0x000000f1d9d97223 */ /* 0x000fe200000100a6 */
[----:B------:R-:W-:Y:S01]  /*252e0*/  FFMA.FTZ R238, R211, R238, R15 ;  /* 0x000000eed3ee7223 */ /* 0x000fe2000001000f */
[----:B------:R-:W-:-:S04]  /*252f0*/  IMAD.WIDE.U32 R240, R130, 0x10, R108 ;  /* 0x0000001082f07825 */ /* 0x000fc800078e006c */
[C---:B0-----:R-:W-:Y:S01]  /*25300*/  FFMA.FTZ R234, R213.reuse, R202, R13 ;  /* 0x000000cad5ea7223 */ /* 0x041fe2000001000d */
[----:B------:R-:W-:Y:S01]  /*25310*/  FFMA.FTZ R213, R213, R203, R162 ;  /* 0x000000cbd5d57223 */ /* 0x000fe200000100a2 */
[----:B------:R-:W-:Y:S01]  /*25320*/  HADD2.F32 R235, -RZ, R54.H1_H1 ;  /* 0x30000036ffeb7230 */ /* 0x000fe20000004100 */
[----:B------:R-:W0:Y:S01]  /*25330*/  LDC.64 R202, c[0x0][0x2c0] ;  /* 0x0000b000ffca7b82 */ /* 0x000e220000000a00 */
[----:B------:R-:W-:Y:S01]  /*25340*/  HADD2.F32 R102, -RZ, R78.H1_H1 ;  /* 0x3000004eff667230 */ /* 0x000fe20000004100 */
[----:B------:R-:W-:Y:S01]  /*25350*/  F2FP.F16.F32.PACK_AB R103, R131, R128 ;  /* 0x000000808367723e */ /* 0x000fe200000000ff */
[----:B------:R-:W-:Y:S02]  /*25360*/  HADD2.F32 R100, -RZ, R77.H0_H0 ;  /* 0x2000004dff647230 */ /* 0x000fe40000004100 */
[C---:B------:R-:W-:Y:S01]  /*25370*/  FFMA.FTZ R235, R216.reuse, R235, R12 ;  /* 0x000000ebd8eb7223 */ /* 0x040fe2000001000c */
[----:B------:R-:W-:Y:S02]  /*25380*/  HADD2.F32 R101, -RZ, R53.H1_H1 ;  /* 0x30000035ff657230 */ /* 0x000fe40000004100 */
[----:B------:R-:W-:Y:S01]  /*25390*/  FFMA.FTZ R216, R216, R102, R163 ;  /* 0x00000066d8d87223 */ /* 0x000fe200000100a3 */
        /* <DEDUP_REMOVED lines=10> */
[----:B------:R-:W-:Y:S01]  /*25440*/  F2FP.F16.F32.PACK_AB R100, R125, R119 ;  /* 0x000000777d64723e */ /* 0x000fe200000000ff */
[----:B------:R-:W-:Y:S01]  /*25450*/  FFMA.FTZ R131, R233, R131, R2 ;  /* 0x00000083e9837223 */ /* 0x000fe20000010002 */
[----:B------:R-:W-:-:S02]  /*25460*/  HADD2.F32 R119, -RZ, R52.H1_H1 ;  /* 0x30000034ff777230 */ /* 0x000fc40000004100 */
[----:B------:R-:W-:Y:S01]  /*25470*/  FFMA.FTZ R214, R214, R126, R161 ;  /* 0x0000007ed6d67223 */ /* 0x000fe200000100a1 */
[----:B------:R-:W-:Y:S02]  /*25480*/  HADD2.F32 R127, -RZ, R76.H1_H1 ;  /* 0x3000004cff7f7230 */ /* 0x000fe40000004100 */
[----:B0-----:R-:W-:-:S04]  /*25490*/  IMAD.WIDE.U32 R124, R104, 0x10, R202 ;  /* 0x00000010687c7825 */ /* 0x001fc800078e00ca */
[C---:B------:R-:W-:Y:S01]  /*254a0*/  FFMA.FTZ R119, R212.reuse, R119, R16 ;  /* 0x00000077d4777223 */ /* 0x040fe20000010010 */
[----:B------:R-:W-:Y:S01]  /*254b0*/  FFMA.FTZ R212, R212, R127, R160 ;  /* 0x0000007fd4d47223 */ /* 0x000fe200000100a0 */
[--C-:B------:R-:W-:Y:S01]  /*254c0*/  IMAD.WIDE.U32 R242, R106, 0x10, R202.reuse ;  /* 0x000000106af27825 */ /* 0x100fe200078e00ca */
[----:B------:R0:W-:Y:S03]  /*254d0*/  STG.E.128 desc[UR4][R124.64], R100 ;  /* 0x000000647c007986 */ /* 0x0001e6000c101d04 */
[----:B------:R-:W-:-:S04]  /*254e0*/  IMAD.WIDE.U32 R244, R114, 0x10, R202 ;  /* 0x0000001072f47825 */ /* 0x000fc800078e00ca */
[----:B------:R-:W-:-:S04]  /*254f0*/  IMAD.WIDE.U32 R202, R130, 0x10, R202 ;  /* 0x0000001082ca7825 */ /* 0x000fc800078e00ca */
[----:B------:R-:W-:Y:S02]  /*25500*/  HADD2.F32 R130, -RZ, R51.H0_H0 ;  /* 0x20000033ff827230 */ /* 0x000fe40000004100 */
[----:B------:R-:W-:Y:S02]  /*25510*/  HADD2.F32 R104, -RZ, R75.H0_H0 ;  /* 0x2000004bff687230 */ /* 0x000fe40000004100 */
[----:B------:R-:W-:-:S04]  /*25520*/  IMAD.WIDE.U32 R126, R106, 0x10, R108 ;  /* 0x000000106a7e7825 */ /* 0x000fc800078e006c */
[C---:B------:R-:W-:Y:S01]  /*25530*/  FFMA.FTZ R130, R223.reuse, R130, R3 ;  /* 0x00000082df827223 */ /* 0x040fe20000010003 */
[----:B------:R-:W-:Y:S01]  /*25540*/  FFMA.FTZ R223, R223, R104, R171 ;  /* 0x00000068dfdf7223 */ /* 0x000fe200000100ab */
[----:B0-----:R-:W-:Y:S01]  /*25550*/  HADD2.F32 R101, -RZ, R75.H1_H1 ;  /* 0x3000004bff657230 */ /* 0x001fe20000004100 */
[----:B------:R-:W-:Y:S01]  /*25560*/  F2FP.F16.F32.PACK_AB R100, R237, R236 ;  /* 0x000000eced64723e */ /* 0x000fe200000000ff */
[--C-:B------:R-:W-:Y:S01]  /*25570*/  HADD2.F32 R104, -RZ, R74.reuse.H0_H0 ;  /* 0x2000004aff687230 */ /* 0x100fe20000004100 */
[----:B------:R-:W-:Y:S01]  /*25580*/  F2FP.F16.F32.PACK_AB R102, R116, R113 ;  /* 0x000000717466723e */ /* 0x000fe200000000ff */
[----:B------:R-:W-:Y:S02]  /*25590*/  HADD2.F32 R103, -RZ, R74.H1_H1 ;  /* 0x3000004aff677230 */ /* 0x000fe40000004100 */
[----:B------:R-:W-:Y:S01]  /*255a0*/  FFMA.FTZ R233, R233, R101, R174 ;  /* 0x00000065e9e97223 */ /* 0x000fe200000100ae */
[----:B------:R-:W-:Y:S01]  /*255b0*/  F2FP.F16.F32.PACK_AB R101, R207, R118 ;  /* 0x00000076cf65723e */ /* 0x000fe200000000ff */
[----:B------:R-:W-:-:S02]  /*255c0*/  HADD2.F32 R118, -RZ, R50.H0_H0 ;  /* 0x20000032ff767230 */ /* 0x000fc40000004100 */
[----:B------:R-:W-:Y:S02]  /*255d0*/  HADD2.F32 R207, -RZ, R50.H1_H1 ;  /* 0x30000032ffcf7230 */ /* 0x000fe40000004100 */
[--C-:B------:R-:W-:Y:S02]  /*255e0*/  HADD2.F32 R236, -RZ, R49.reuse.H1_H1 ;  /* 0x30000031ffec7230 */ /* 0x100fe40000004100 */
[C---:B------:R-:W-:Y:S01]  /*255f0*/  FFMA.FTZ R118, R222.reuse, R118, R5 ;  /* 0x00000076de767223 */ /* 0x040fe20000010005 */
[----:B------:R-:W-:Y:S01]  /*25600*/  FFMA.FTZ R222, R222, R104, R169 ;  /* 0x00000068dede7223 */ /* 0x000fe200000100a9 */
[----:B------:R-:W-:Y:S02]  /*25610*/  HADD2.F32 R104, -RZ, R49.H0_H0 ;  /* 0x20000031ff687230 */ /* 0x000fe40000004100 */
[C---:B------:R-:W-:Y:S01]  /*25620*/  FFMA.FTZ R207, R224.reuse, R207, R4 ;  /* 0x000000cfe0cf7223 */ /* 0x040fe20000010004 */
[----:B------:R-:W-:Y:S01]  /*25630*/  FFMA.FTZ R224, R224, R103, R172 ;  /* 0x00000067e0e07223 */ /* 0x000fe200000100ac */
[----:B------:R-:W-:Y:S01]  /*25640*/  F2FP.F16.F32.PACK_AB R103, R110, R105 ;  /* 0x000000696e67723e */ /* 0x000fe200000000ff */
[----:B------:R-:W-:-:S02]  /*25650*/  HADD2.F32 R116, -RZ, R48.H0_H0 ;  /* 0x20000030ff747230 */ /* 0x000fc40000004100 */
[----:B------:R-:W-:Y:S01]  /*25660*/  FFMA.FTZ R209, R219, R104, R7 ;  /* 0x00000068dbd17223 */ /* 0x000fe20000010007 */
[--C-:B------:R-:W-:Y:S02]  /*25670*/  HADD2.F32 R106, -RZ, R73.reuse.H0_H0 ;  /* 0x20000049ff6a7230 */ /* 0x100fe40000004100 */
[----:B------:R-:W-:Y:S01]  /*25680*/  FFMA.FTZ R236, R221, R236, R6 ;  /* 0x000000ecddec7223 */ /* 0x000fe20000010006 */
[----:B------:R-:W-:Y:S02]  /*25690*/  HADD2.F32 R105, -RZ, R73.H1_H1 ;  /* 0x30000049ff697230 */ /* 0x000fe40000004100 */
[----:B------:R-:W-:Y:S01]  /*256a0*/  FFMA.FTZ R116, R218, R116, R9 ;  /* 0x00000074da747223 */ /* 0x000fe20000010009 */
[----:B------:R-:W-:Y:S02]  /*256b0*/  HADD2.F32 R104, -RZ, R72.H0_H0 ;  /* 0x20000048ff687230 */ /* 0x000fe40000004100 */
[----:B------:R-:W-:Y:S01]  /*256c0*/  FFMA.FTZ R219, R219, R106, R167 ;  /* 0x0000006adbdb7223 */ /* 0x000fe200000100a7 */
[----:B------:R-:W-:-:S04]  /*256d0*/  IMAD.WIDE.U32 R124, R114, 0x10, R108 ;  /* 0x00000010727c7825 */ /* 0x000fc800078e006c */
[----:B------:R-:W-:Y:S01]  /*256e0*/  FFMA.FTZ R221, R221, R105, R170 ;  /* 0x00000069dddd7223 */ /* 0x000fe200000100aa */
[----:B------:R-:W-:Y:S01]  /*256f0*/  F2FP.F16.F32.PACK_AB R106, R208, R205 ;  /* 0x000000cdd06a723e */ /* 0x000fe200000000ff */
[----:B------:R-:W-:Y:S01]  /*25700*/  FFMA.FTZ R218, R218, R104, R165 ;  /* 0x00000068dada7223 */ /* 0x000fe200000100a5 */
[----:B------:R-:W-:Y:S01]  /*25710*/  HADD2.F32 R237, -RZ, R48.H1_H1 ;  /* 0x30000030ffed7230 */ /* 0x000fe20000004100 */
[----:B------:R-:W-:Y:S01]  /*25720*/  F2FP.F16.F32.PACK_AB R105, R206, R111 ;  /* 0x0000006fce69723e */ /* 0x000fe200000000ff */
[----:B------:R-:W-:Y:S01]  /*25730*/  HADD2.F32 R109, -RZ, R72.H1_H1 ;  /* 0x30000048ff6d7230 */ /* 0x000fe20000004100 */
[----:B------:R-:W-:Y:S01]  /*25740*/  F2FP.F16.F32.PACK_AB R104, R204, R112 ;  /* 0x00000070cc68723e */ /* 0x000fe200000000ff */
[----:B------:R-:W-:Y:S02]  /*25750*/  HADD2.F32 R113, -RZ, R46.H1_H1 ;  /* 0x3000002eff717230 */ /* 0x000fe40000004100 */
[C---:B------:R-:W-:Y:S01]  /*25760*/  FFMA.FTZ R237, R220.reuse, R237, R8 ;  /* 0x000000eddced7223 */ /* 0x040fe20000010008 */
[----:B------:R-:W-:Y:S01]  /*25770*/  HADD2.F32 R112, -RZ, R70.H1_H1 ;  /* 0x30000046ff707230 */ /* 0x000fe20000004100 */
[----:B------:R-:W-:Y:S01]  /*25780*/  STG.E.128 desc[UR4][R126.64], R100 ;  /* 0x000000647e007986 */ /* 0x000fe2000c101d04 */
[----:B------:R-:W-:Y:S01]  /*25790*/  FFMA.FTZ R220, R220, R109, R168 ;  /* 0x0000006ddcdc7223 */ /* 0x000fe200000100a8 */
[----:B------:R-:W-:-:S02]  /*257a0*/  HADD2.F32 R204, -RZ, R47.H0_H0 ;  /* 0x2000002fffcc7230 */ /* 0x000fc40000004100 */
[C---:B------:R-:W-:Y:S01]  /*257b0*/  FFMA.FTZ R208, R232.reuse, R113, R132 ;  /* 0x00000071e8d07223 */ /* 0x040fe20000010084 */
[----:B------:R-:W-:Y:S01]  /*257c0*/  HADD2.F32 R205, -RZ, R47.H1_H1 ;  /* 0x3000002fffcd7230 */ /* 0x000fe20000004100 */
[----:B------:R0:W-:Y:S01]  /*257d0*/  STG.E.128 desc[UR4][R242.64], R104 ;  /* 0x00000068f2007986 */ /* 0x0001e2000c101d04 */
[--C-:B------:R-:W-:Y:S02]  /*257e0*/  HADD2.F32 R109, -RZ, R71.reuse.H0_H0 ;  /* 0x20000047ff6d7230 */ /* 0x100fe40000004100 */
[----:B------:R-:W-:Y:S01]  /*257f0*/  FFMA.FTZ R232, R232, R112, R179 ;  /* 0x00000070e8e87223 */ /* 0x000fe200000100b3 */
[----:B------:R-:W-:Y:S02]  /*25800*/  HADD2.F32 R110, -RZ, R71.H1_H1 ;  /* 0x30000047ff6e7230 */ /* 0x000fe40000004100 */
[----:B------:R-:W-:Y:S01]  /*25810*/  FFMA.FTZ R204, R231, R204, R123 ;  /* 0x000000cce7cc7223 */ /* 0x000fe2000001007b */
[----:B------:R-:W-:Y:S02]  /*25820*/  HADD2.F32 R206, -RZ, R46.H0_H0 ;  /* 0x2000002effce7230 */ /* 0x000fe40000004100 */
[----:B------:R-:W-:Y:S01]  /*25830*/  FFMA.FTZ R205, R225, R205, R134 ;  /* 0x000000cde1cd7223 */ /* 0x000fe20000010086 */
[----:B------:R-:W-:-:S02]  /*25840*/  HADD2.F32 R111, -RZ, R70.H0_H0 ;  /* 0x20000046ff6f7230 */ /* 0x000fc40000004100 */
[----:B------:R-:W-:Y:S01]  /*25850*/  FFMA.FTZ R231, R231, R109, R180 ;  /* 0x0000006de7e77223 */ /* 0x000fe200000100b4 */
[--C-:B------:R-:W-:Y:S02]  /*25860*/  HADD2.F32 R113, -RZ, R45.reuse.H1_H1 ;  /* 0x3000002dff717230 */ /* 0x100fe40000004100 */
[----:B------:R-:W-:Y:S01]  /*25870*/  FFMA.FTZ R225, R225, R110, R181 ;  /* 0x0000006ee1e17223 */ /* 0x000fe200000100b5 */
[----:B------:R-:W-:Y:S02]  /*25880*/  HADD2.F32 R112, -RZ, R45.H0_H0 ;  /* 0x2000002dff707230 */ /* 0x000fe40000004100 */
[C---:B------:R-:W-:Y:S01]  /*25890*/  FFMA.FTZ R206, R229.reuse, R206, R121 ;  /* 0x000000cee5ce7223 */ /* 0x040fe20000010079 */
[----:B------:R-:W-:Y:S01]  /*258a0*/  F2FP.F16.F32.PACK_AB R109, R128, R238 ;  /* 0x000000ee806d723e */ /* 0x000fe200000000ff */
[----:B------:R-:W-:Y:S01]  /*258b0*/  FFMA.FTZ R229, R229, R111, R178 ;  /* 0x0000006fe5e57223 */ /* 0x000fe200000100b2 */
[----:B------:R-:W-:Y:S01]  /*258c0*/  F2FP.F16.F32.PACK_AB R110, R235, R234 ;  /* 0x000000eaeb6e723e */ /* 0x000fe200000000ff */
[--C-:B------:R-:W-:Y:S01]  /*258d0*/  HADD2.F32 R114, -RZ, R69.reuse.H0_H0 ;  /* 0x20000045ff727230 */ /* 0x100fe20000004100 */
[----:B------:R-:W-:Y:S01]  /*258e0*/  F2FP.F16.F32.PACK_AB R108, R119, R129 ;  /* 0x00000081776c723e */ /* 0x000fe200000000ff */
[----:B0-----:R-:W0:Y:S01]  /*258f0*/  LDC.64 R104, c[0x0][0x210] ;  /* 0x00008400ff687b82 */ /* 0x001e220000000a00 */
[----:B------:R-:W-:Y:S01]  /*25900*/  F2FP.F16.F32.PACK_AB R111, R117, R115 ;  /* 0x00000073756f723e */ /* 0x000fe200000000ff */
[----:B------:R-:W-:-:S02]  /*25910*/  HADD2.F32 R128, -RZ, R69.H1_H1 ;  /* 0x30000045ff807230 */ /* 0x000fc40000004100 */
[----:B------:R-:W-:Y:S01]  /*25920*/  FFMA.FTZ R234, R230, R113, R122 ;  /* 0x00000071e6ea7223 */ /* 0x000fe2000001007a */
[----:B------:R-:W-:Y:S01]  /*25930*/  FFMA.FTZ R129, R227, R112, R43 ;  /* 0x00000070e3817223 */ /* 0x000fe2000001002b */
[----:B------:R-:W-:Y:S01]  /*25940*/  F2FP.F16.F32.PACK_AB R113, R214, R211 ;  /* 0x000000d3d671723e */ /* 0x000fe200000000ff */
[--C-:B------:R-:W-:Y:S01]  /*25950*/  HADD2.F32 R117, -RZ, R44.reuse.H0_H0 ;  /* 0x2000002cff757230 */ /* 0x100fe20000004100 */
[----:B------:R-:W-:Y:S01]  /*25960*/  SHF.L.U32 R100, R201, 0x4, RZ ;  /* 0x00000004c9647819 */ /* 0x000fe200000006ff */
[----:B------:R-:W-:Y:S02]  /*25970*/  HADD2.F32 R119, -RZ, R44.H1_H1 ;  /* 0x3000002cff777230 */ /* 0x000fe40000004100 */
[----:B------:R-:W-:Y:S01]  /*25980*/  FFMA.FTZ R227, R227, R114, R175 ;  /* 0x00000072e3e37223 */ /* 0x000fe200000100af */
[--C-:B------:R-:W-:Y:S02]  /*25990*/  HADD2.F32 R112, -RZ, R68.reuse.H0_H0 ;  /* 0x20000044ff707230 */ /* 0x100fe40000004100 */
[----:B------:R-:W-:Y:S01]  /*259a0*/  FFMA.FTZ R230, R230, R128, R177 ;  /* 0x00000080e6e67223 */ /* 0x000fe200000100b1 */
[----:B------:R-:W-:Y:S01]  /*259b0*/  HADD2.F32 R211, -RZ, R68.H1_H1 ;  /* 0x30000044ffd37230 */ /* 0x000fe20000004100 */
[----:B------:R-:W-:Y:S01]  /*259c0*/  F2FP.F16.F32.PACK_AB R114, R216, R213 ;  /* 0x000000d5d872723e */ /* 0x000fe200000000ff */
[----:B------:R-:W-:Y:S01]  /*259d0*/  FFMA.FTZ R128, R226, R117, R0 ;  /* 0x00000075e2807223 */ /* 0x000fe20000010000 */
[----:B------:R-:W-:Y:S01]  /*259e0*/  FFMA.FTZ R213, R228, R119, R120 ;  /* 0x00000077e4d57223 */ /* 0x000fe20000010078 */
[----:B------:R-:W-:Y:S01]  /*259f0*/  FFMA.FTZ R226, R226, R112, R173 ;  /* 0x00000070e2e27223 */ /* 0x000fe200000100ad */
[----:B------:R-:W-:Y:S01]  /*25a00*/  FFMA.FTZ R211, R228, R211, R176 ;  /* 0x000000d3e4d37223 */ /* 0x000fe200000100b0 */
[----:B------:R1:W-:Y:S01]  /*25a10*/  STG.E.128 desc[UR4][R124.64], R108 ;  /* 0x0000006c7c007986 */ /* 0x0003e2000c101d04 */
[----:B------:R-:W-:-:S02]  /*25a20*/  SHF.R.U32.HI R201, RZ, 0x1c, R201 ;  /* 0x0000001cffc97819 */ /* 0x000fc400000116c9 */
[----:B------:R-:W-:Y:S02]  /*25a30*/  IADD3 R106, P1, R100, UR18, RZ ;  /* 0x00000012646a7c10 */ /* 0x000fe4000ff3e0ff */
[----:B------:R-:W-:Y:S01]  /*25a40*/  F2FP.F16.F32.PACK_AB R115, R217, R215 ;  /* 0x000000d7d973723e */ /* 0x000fe200000000ff */
[----:B0-----:R-:W-:Y:S01]  /*25a50*/  IMAD R193, R104, 0x4, R193 ;  /* 0x0000000468c17824 */ /* 0x001fe200078e02c1 */
[----:B------:R-:W-:Y:S02]  /*25a60*/  F2FP.F16.F32.PACK_AB R112, R212, R210 ;  /* 0x000000d2d470723e */ /* 0x000fe400000000ff */
[----:B------:R-:W-:Y:S02]  /*25a70*/  F2FP.F16.F32.PACK_AB R116, R237, R116 ;  /* 0x00000074ed74723e */ /* 0x000fe400000000ff */
[----:B------:R-:W-:Y:S01]  /*25a80*/  F2FP.F16.F32.PACK_AB R117, R236, R209 ;  /* 0x000000d1ec75723e */ /* 0x000fe200000000ff */
[----:B------:R0:W-:Y:S01]  /*25a90*/  STG.E.128 desc[UR4][R244.64], R112 ;  /* 0x00000070f4007986 */ /* 0x0001e2000c101d04 */
[----:B------:R-:W-:-:S02]  /*25aa0*/  F2FP.F16.F32.PACK_AB R118, R207, R118 ;  /* 0x00000076cf76723e */ /* 0x000fc400000000ff */
[----:B------:R-:W-:Y:S02]  /*25ab0*/  F2FP.F16.F32.PACK_AB R119, R131, R130 ;  /* 0x000000828377723e */ /* 0x000fe400000000ff */
[----:B------:R-:W-:Y:S02]  /*25ac0*/  F2FP.F16.F32.PACK_AB R127, R233, R223 ;  /* 0x000000dfe97f723e */ /* 0x000fe400000000ff */
[----:B-1----:R-:W-:Y:S01]  /*25ad0*/  IADD3 R108, P2, R100, UR20, RZ ;  /* 0x00000014646c7c10 */ /* 0x002fe2000ff5e0ff */
[----:B------:R0:W-:Y:S01]  /*25ae0*/  STG.E.128 desc[UR4][R240.64], R116 ;  /* 0x00000074f0007986 */ /* 0x0001e2000c101d04 */
[----:B------:R-:W-:Y:S02]  /*25af0*/  F2FP.F16.F32.PACK_AB R126, R224, R222 ;  /* 0x000000dee07e723e */ /* 0x000fe400000000ff */
[----:B------:R-:W-:Y:S02]  /*25b00*/  F2FP.F16.F32.PACK_AB R125, R221, R219 ;  /* 0x000000dbdd7d723e */ /* 0x000fe400000000ff */
[----:B------:R-:W-:-:S02]  /*25b10*/  F2FP.F16.F32.PACK_AB R124, R220, R218 ;  /* 0x000000dadc7c723e */ /* 0x000fc400000000ff */
[----:B------:R-:W-:Y:S02]  /*25b20*/  F2FP.F16.F32.PACK_AB R128, R213, R128 ;  /* 0x00000080d580723e */ /* 0x000fe400000000ff */
[----:B------:R-:W-:Y:S01]  /*25b30*/  F2FP.F16.F32.PACK_AB R129, R234, R129 ;  /* 0x00000081ea81723e */ /* 0x000fe200000000ff */
[----:B------:R0:W-:Y:S01]  /*25b40*/  STG.E.128 desc[UR4][R202.64], R124 ;  /* 0x0000007cca007986 */ /* 0x0001e2000c101d04 */
[----:B------:R-:W-:Y:S02]  /*25b50*/  F2FP.F16.F32.PACK_AB R130, R208, R206 ;  /* 0x000000ced082723e */ /* 0x000fe400000000ff */
[----:B------:R-:W-:Y:S02]  /*25b60*/  F2FP.F16.F32.PACK_AB R131, R205, R204 ;  /* 0x000000cccd83723e */ /* 0x000fe400000000ff */
[----:B------:R-:W-:Y:S02]  /*25b70*/  IADD3.X R107, R201, UR19, RZ, P1, !PT ;  /* 0x00000013c96b7c10 */ /* 0x000fe40008ffe4ff */
[----:B------:R-:W-:-:S02]  /*25b80*/  F2FP.F16.F32.PACK_AB R103, R225, R231 ;  /* 0x000000e7e167723e */ /* 0x000fc400000000ff */
[----:B------:R-:W-:Y:S01]  /*25b90*/  F2FP.F16.F32.PACK_AB R102, R232, R229 ;  /* 0x000000e5e866723e */ /* 0x000fe200000000ff */
[----:B------:R0:W-:Y:S01]  /*25ba0*/  STG.E.128 desc[UR4][R106.64], R128 ;  /* 0x000000806a007986 */ /* 0x0001e2000c101d04 */
[----:B------:R-:W-:Y:S02]  /*25bb0*/  F2FP.F16.F32.PACK_AB R101, R230, R227 ;  /* 0x000000e3e665723e */ /* 0x000fe400000000ff */
[----:B------:R-:W-:Y:S02]  /*25bc0*/  IADD3.X R109, R201, UR21, RZ, P2, !PT ;  /* 0x00000015c96d7c10 */ /* 0x000fe400097fe4ff */
[----:B------:R-:W-:Y:S02]  /*25bd0*/  F2FP.F16.F32.PACK_AB R100, R211, R226 ;  /* 0x000000e2d364723e */ /* 0x000fe400000000ff */
[----:B------:R-:W-:-:S03]  /*25be0*/  ISETP.GE.AND P1, PT, R193, R105, PT ;  /* 0x00000069c100720c */ /* 0x000fc60003f26270 */
[----:B------:R0:W-:Y:S10]  /*25bf0*/  STG.E.128 desc[UR4][R108.64], R100 ;  /* 0x000000646c007986 */ /* 0x0001f4000c101d04 */
[----:B------:R-:W-:Y:S05]  /*25c00*/  @!P1 BRA `(.L_x_6631) ;  /* 0xfffffdb4002c9947 */ /* 0x000fea000383ffff */
[----:B------:R-:W-:Y:S05]  /*25c10*/  BSYNC B0 ;  /* 0x0000000000007941 */ /* 0x000fea0003800000 */
.L_x_5855:
[----:B------:R-:W-:Y:S05]  /*25c20*/  EXIT ;  /* 0x000000000000794d */ /* 0x000fea0003800000 */
.L_x_6630:
[----:B------:R-:W-:Y:S01]  /*25c30*/  HFMA2.MMA R238, -RZ, RZ, 0, 5.9604644775390625e-08 ;  /* 0x00000001ffee7435 */ /* 0x000fe200000001ff */
[----:B------:R-:W-:Y:S01]  /*25c40*/  BSSY B1, `(.L_x_6632) ;  /* 0x0000007000017945 */ /* 0x000fe20003800000 */
[----:B------:R-:W-:Y:S01]  /*25c50*/  MOV R237, R118 ;  /* 0x0000007600ed7202 */ /* 0x000fe20000000f00 */
[----:B------:R-:W-:Y:S01]  /*25c60*/  IMAD.MOV.U32 R239, RZ, RZ, 0x1f ;  /* 0x0000001fffef7424 */ /* 0x000fe200078e00ff */
[----:B------:R-:W-:-:S07]  /*25c70*/  MOV R236, 0xffffffff ;  /* 0xffffffff00ec7802 */ /* 0x000fce0000000f00 */
[----:B01----:R-:W-:Y:S05]  /*25c80*/  WARPSYNC.COLLECTIVE R236, `(.L_x_6633) ;  /* 0x00000000ec087348 */ /* 0x003fea0003c00000 */
[----:B0-----:R0:W2:Y:S02]  /*25c90*/  SHFL.BFLY P1, R235, R237, R238, R239 ;  /* 0x0c0000eeedeb7389 */ /* 0x0010a400000200ef */
[----:B012---:R-:W-:Y:S01]  /*25ca0*/  ENDCOLLECTIVE ;  /* 0x000000000000791b */ /* 0x007fe20003800000 */
.L_x_6633:
[----:B------:R-:W-:Y:S05]  /*25cb0*/  BSYNC B1 ;  /* 0x0000000000017941 */ /* 0x000fea0003800000 */
.L_x_6632:
[----:B------:R-:W-:Y:S01]  /*25cc0*/  MOV R101, R235 ;  /* 0x000000eb00657202 */ /* 0x000fe20000000f00 */
[----:B------:R-:W-:Y:S01]  /*25cd0*/  HFMA2.MMA R238, -RZ, RZ, 0, 1.1920928955078125e-07 ;  /* 0x00000002ffee7435 */ /* 0x000fe200000001ff */
[----:B------:R-:W-:Y:S01]  /*25ce0*/  MOV R239, 0x1f ;  /* 0x0000001f00ef7802 */ /* 0x000fe20000000f00 */
[----:B------:R-:W-:Y:S02]  /*25cf0*/  IMAD.MOV.U32 R236, RZ, RZ, -0x1 ;  /* 0xffffffffffec7424 */ /* 0x000fe400078e00ff */
[----:B------:R-:W-:-:S04]  /*25d00*/  FADD.FTZ R103, R118, R101 ;  /* 0x0000006576677221 */ /* 0x000fc80000010000 */
[----:B------:R-:W-:-:S07]  /*25d10*/  IMAD.MOV.U32 R237, RZ, RZ, R103 ;  /* 0x000000ffffed7224 */ /* 0x000fce00078e0067 */
[----:B------:R-:W-:Y:S05]  /*25d20*/  WARPSYNC.COLLECTIVE R236, `(.L_x_6634) ;  /* 0x00000000ec087348 */ /* 0x000fea0003c00000 */
[----:B------:R0:W1:Y:S02]  /*25d30*/  SHFL.BFLY P1, R235, R237, R238, R239 ;  /* 0x0c0000eeedeb7389 */ /* 0x00006400000200ef */
[----:B01----:R-:W-:Y:S01]  /*25d40*/  ENDCOLLECTIVE ;  /* 0x000000000000791b */ /* 0x003fe20003800000 */
.L_x_6634:
[----:B------:R-:W-:Y:S01]  /*25d50*/  IMAD.MOV.U32 R238, RZ, RZ, 0x4 ;  /* 0x00000004ffee7424 */ /* 0x000fe200078e00ff */
[----:B------:R-:W-:-:S05]  /*25d60*/  MOV R100, R235 ;  /* 0x000000eb00647202 */ /* 0x000fca0000000f00 */
[----:B------:R-:W-:-:S05]  /*25d70*/  FADD.FTZ R116, R103, R100 ;  /* 0x0000006467747221 */ /* 0x000fca0000010000 */
[----:B------:R-:W-:-:S07]  /*25d80*/  MOV R237, R116 ;  /* 0x0000007400ed7202 */ /* 0x000fce0000000f00 */
[----:B------:R-:W-:Y:S05]  /*25d90*/  WARPSYNC.COLLECTIVE R236, `(.L_x_6635) ;  /* 0x00000000ec087348 */ /* 0x000fea0003c00000 */
[----:B------:R0:W1:Y:S02]  /*25da0*/  SHFL.BFLY P1, R235, R237, R238, R239 ;  /* 0x0c0000eeedeb7389 */ /* 0x00006400000200ef */
[----:B01----:R-:W-:Y:S01]  /*25db0*/  ENDCOLLECTIVE ;  /* 0x000000000000791b */ /* 0x003fe20003800000 */
.L_x_6635:
        /* <DEDUP_REMOVED lines=8> */
.L_x_6636:
[----:B------:R-:W-:Y:S01]  /*25e40*/  IMAD.MOV.U32 R238, RZ, RZ, 0x10 ;  /* 0x00000010ffee7424 */ /* 0x000fe200078e00ff */
[----:B------:R-:W-:-:S05]  /*25e50*/  MOV R100, R235 ;  /* 0x000000eb00647202 */ /* 0x000fca0000000f00 */
[----:B------:R-:W-:-:S05]  /*25e60*/  FADD.FTZ R234, R117, R100 ;  /* 0x0000006475ea7221 */ /* 0x000fca0000010000 */
[----:B------:R-:W-:-:S07]  /*25e70*/  MOV R237, R234 ;  /* 0x000000ea00ed7202 */ /* 0x000fce0000000f00 */
[----:B------:R-:W-:Y:S05]  /*25e80*/  WARPSYNC.COLLECTIVE R236, `(.L_x_6637) ;  /* 0x00000000ec087348 */ /* 0x000fea0003c00000 */
[----:B------:R0:W1:Y:S02]  /*25e90*/  SHFL.BFLY P1, R235, R237, R238, R239 ;  /* 0x0c0000eeedeb7389 */ /* 0x00006400000200ef */
[----:B01----:R-:W-:Y:S01]  /*25ea0*/  ENDCOLLECTIVE ;  /* 0x000000000000791b */ /* 0x003fe20003800000 */
.L_x_6637:
        /* <DEDUP_REMOVED lines=103> */
.L_x_6638:
[----:B------:R-:W-:Y:S01]  /*26520*/  HFMA2.MMA R238, -RZ, RZ, 0, 1.1920928955078125e-07 ;  /* 0x00000002ffee7435 */ /* 0x000fe200000001ff */
[----:B------:R-:W-:-:S04]  /*26530*/  IMAD.MOV.U32 R103, RZ, RZ, R235 ;  /* 0x000000ffff677224 */ /* 0x000fc800078e00eb */
[----:B------:R-:W-:-:S05]  /*26540*/  FADD.FTZ R103, R100, R103 ;  /* 0x0000006764677221 */ /* 0x000fca0000010000 */
[----:B------:R-:W-:-:S07]  /*26550*/  MOV R237, R103 ;  /* 0x0000006700ed7202 */ /* 0x000fce0000000f00 */
[----:B------:R-:W-:Y:S05]  /*26560*/  WARPSYNC.COLLECTIVE R236, `(.L_x_6639) ;  /* 0x00000000ec087348 */ /* 0x000fea0003c00000 */
[----:B------:R0:W1:Y:S02]  /*26570*/  SHFL.BFLY P1, R235, R237, R238, R239 ;  /* 0x0c0000eeedeb7389 */ /* 0x00006400000200ef */
[----:B01----:R-:W-:Y:S01]  /*26580*/  ENDCOLLECTIVE ;  /* 0x000000000000791b */ /* 0x003fe20003800000 */
.L_x_6639:
[----:B------:R-:W-:Y:S01]  /*26590*/  HFMA2.MMA R238, -RZ, RZ, 0, 2.384185791015625e-07 ;  /* 0x00000004ffee7435 */ /* 0x000fe200000001ff */
[----:B------:R-:W-:-:S04]  /*265a0*/  IMAD.MOV.U32 R116, RZ, RZ, R235 ;  /* 0x000000ffff747224 */ /* 0x000fc800078e00eb */
[----:B------:R-:W-:-:S05]  /*265b0*/  FADD.FTZ R116, R103, R116 ;  /* 0x0000007467747221 */ /* 0x000fca0000010000 */
[----:B------:R-:W-:-:S07]  /*265c0*/  MOV R237, R116 ;  /* 0x0000007400ed7202 */ /* 0x000fce0000000f00 */
[----:B------:R-:W-:Y:S05]  /*265d0*/  WARPSYNC.COLLECTIVE R236, `(.L_x_6640) ;  /* 0x00000000ec087348 */ /* 0x000fea0003c00000 */
[----:B------:R0:W1:Y:S02]  /*265e0*/  SHFL.BFLY P1, R235, R237, R238, R239 ;  /* 0x0c0000eeedeb7389 */ /* 0x00006400000200ef */
[----:B01----:R-:W-:Y:S01]  /*265f0*/  ENDCOLLECTIVE ;  /* 0x000000000000791b */ /* 0x003fe20003800000 */
.L_x_6640:
[----:B------:R-:W-:Y:S01]  /*26600*/  HFMA2.MMA R238, -RZ, RZ, 0, 4.76837158203125e-07 ;  /* 0x00000008ffee7435 */ /* 0x000fe200000001ff */
[----:B------:R-:W-:-:S04]  /*26610*/  IMAD.MOV.U32 R117, RZ, RZ, R235 ;  /* 0x000000ffff757224 */ /* 0x000fc800078e00eb */
[----:B------:R-:W-:-:S05]  /*26620*/  FADD.FTZ R117, R116, R117 ;  /* 0x0000007574757221 */ /* 0x000fca0000010000 */
[----:B------:R-:W-:-:S07]  /*26630*/  MOV R237, R117 ;  /* 0x0000007500ed7202 */ /* 0x000fce0000000f00 */
[----:B------:R-:W-:Y:S05]  /*26640*/  WARPSYNC.COLLECTIVE R236, `(.L_x_6641) ;  /* 0x00000000ec087348 */ /* 0x000fea0003c00000 */
[----:B------:R0:W1:Y:S02]  /*26650*/  SHFL.BFLY P1, R235, R237, R238, R239 ;  /* 0x0c0000eeedeb7389 */ /* 0x00006400000200ef */
[----:B01----:R-:W-:Y:S01]  /*26660*/  ENDCOLLECTIVE ;  /* 0x000000000000791b */ /* 0x003fe20003800000 */
.L_x_6641:
[----:B------:R-:W-:Y:S01]  /*26670*/  HFMA2.MMA R238, -RZ, RZ, 0, 9.5367431640625e-07 ;  /* 0x00000010ffee7435 */ /* 0x000fe200000001ff */
[----:B------:R-:W-:-:S04]  /*26680*/  IMAD.MOV.U32 R118, RZ, RZ, R235 ;  /* 0x000000ffff767224 */ /* 0x000fc800078e00eb */
[----:B------:R-:W-:-:S05]  /*26690*/  FADD.FTZ R118, R117, R118 ;  /* 0x0000007675767221 */ /* 0x000fca0000010000 */
[----:B------:R-:W-:-:S07]  /*266a0*/  MOV R237, R118 ;  /* 0x0000007600ed7202 */ /* 0x000fce0000000f00 */
[----:B------:R-:W-:Y:S05]  /*266b0*/  WARPSYNC.COLLECTIVE R236, `(.L_x_6642) ;  /* 0x00000000ec087348 */ /* 0x000fea0003c00000 */
[----:B------:R0:W1:Y:S02]  /*266c0*/  SHFL.BFLY P1, R235, R237, R238, R239 ;  /* 0x0c0000eeedeb7389 */ /* 0x00006400000200ef */
[----:B01----:R-:W-:Y:S01]  /*266d0*/  ENDCOLLECTIVE ;  /* 0x000000000000791b */ /* 0x003fe20003800000 */
.L_x_6642:
[----:B------:R-:W-:Y:S05]  /*266e0*/  BRA `(.L_x_6643) ;  /* 0xffffffdc00387947 */ /* 0x000fea000383ffff */
.L_x_6644:
        /* <DEDUP_REMOVED lines=9> */
.L_x_40121:


//--------------------- .text._ZN10layer_norm31ln_parallel_residual_fwd_kernelINS_13Kernel_traitsI6__halfS2_S2_S2_fjLj1536ELj1ELj4ELj1ELj16ENS_18Kernel_traits_baseILj1536ES2_S2_S2_S2_fjLj128EEEEELb1ELb1ELb0EEEvNS_9FwdParamsE --------------------------
	.section	.text._ZN10layer_norm31ln_parallel_residual_fwd_kernelINS_13Kernel_traitsI6__halfS2_S2_S2_fjLj1536ELj1ELj4ELj1ELj16ENS_18Kernel_traits_baseILj1536ES2_S2_S2_S2_fjLj128EEEEELb1ELb1ELb0EEEvNS_9FwdParamsE,"ax",@progbits
	.align	128
        .global         _ZN10layer_norm31ln_parallel_residual_fwd_kernelINS_13Kernel_traitsI6__halfS2_S2_S2_fjLj1536ELj1ELj4ELj1ELj16ENS_18Kernel_traits_baseILj1536ES2_S2_S2_S2_fjLj128EEEEELb1ELb1ELb0EEEvNS_9FwdParamsE
        .type           _ZN10layer_norm31ln_parallel_residual_fwd_kernelINS_13Kernel_traitsI6__halfS2_S2_S2_fjLj1536ELj1ELj4ELj1ELj16ENS_18Kernel_traits_baseILj1536ES2_S2_S2_S2_fjLj128EEEEELb1ELb1ELb0EEEvNS_9FwdParamsE,@function
        .size           _ZN10layer_norm31ln_parallel_residual_fwd_kernelINS_13Kernel_traitsI6__halfS2_S2_S2_fjLj1536ELj1ELj4ELj1ELj16ENS_18Kernel_traits_baseILj1536ES2_S2_S2_S2_fjLj128EEEEELb1ELb1ELb0EEEvNS_9FwdParamsE,(.L_x_40122 - _ZN10layer_norm31ln_parallel_residual_fwd_kernelINS_13Kernel_traitsI6__halfS2_S2_S2_fjLj1536ELj1ELj4ELj1ELj16ENS_18Kernel_traits_baseILj1536ES2_S2_S2_S2_fjLj128EEEEELb1ELb1ELb0EEEvNS_9FwdParamsE)
        .other          _ZN10layer_norm31ln_parallel_residual_fwd_kernelINS_13Kernel_traitsI6__halfS2_S2_S2_fjLj1536ELj1ELj4ELj1ELj16ENS_18Kernel_traits_baseILj1536ES2_S2_S2_S2_fjLj128EEEEELb1ELb1ELb0EEEvNS_9FwdParamsE,@"STO_CUDA_ENTRY STV_DEFAULT"
_ZN10layer_norm31ln_parallel_residual_fwd_kernelINS_13Kernel_traitsI6__halfS2_S2_S2_fjLj1536ELj1ELj4ELj1ELj16ENS_18Kernel_traits_baseILj1536ES2_S2_S2_S2_fjLj128EEEEELb1ELb1ELb0EEEvNS_9FwdParamsE:
.text._ZN10layer_norm31ln_parallel_residual_fwd_kernelINS_13Kernel_traitsI6__halfS2_S2_S2_fjLj1536ELj1ELj4ELj1ELj16ENS_18Kernel_traits_baseILj1536ES2_S2_S2_S2_fjLj128EEEEELb1ELb1ELb0EEEvNS_9FwdParamsE:
        /* <DEDUP_REMOVED lines=8> */
[----:B------:R-:W2:Y:S05]  /*0080*/  S2R R30, SR_CTAID.X ;  /* 0x00000000001e7919 */ /* 0x000eaa0000002500 */
[----:B------:R-:W3:Y:S01]  /*0090*/  @P0 LDC R5, c[0x0][0x2f0] ;  /* 0x0000bc00ff050b82 */ /* 0x000ee20000000800 */
[----:B0-----:R-:W-:-:S07]  /*00a0*/  @P0 IMAD.MOV.U32 R2, RZ, RZ, R132 ;  /* 0x000000ffff020224 */ /* 0x001fce00078e0084 */
[----:B------:R-:W0:Y:S01]  /*00b0*/  LDC R20, c[0x0][0x218] ;  /* 0x00008600ff147b82 */ /* 0x000e220000000800 */
[----:B-1----:R-:W-:-:S06]  /*00c0*/  @P0 IMAD.MOV.U32 R3, RZ, RZ, R133 ;  /* 0x000000ffff030224 */ /* 0x002fcc00078e0085 */
[----:B------:R-:W3:Y:S01]  /*00d0*/  @P0 LDG.E.64 R2, desc[UR4][R2.64] ;  /* 0x0000000402020981 */ /* 0x000ee2000c1e1b00 */
[----:B------:R-:W-:Y:S01]  /*00e0*/  MOV R200, UR6 ;  /* 0x0000000600c87c02 */ /* 0x000fe20008000f00 */
[----:B------:R-:W-:-:S06]  /*00f0*/  IMAD.U32 R201, RZ, RZ, UR7 ;  /* 0x00000007ffc97e24 */ /* 0x000fcc000f8e00ff */
[----:B------:R-:W4:Y:S01]  /*0100*/  @P0 LDG.E.64 R200, desc[UR4][R200.64] ;  /* 0x00000004c8c80981 */ /* 0x000f22000c1e1b00 */
[----:B------:R-:W-:Y:S01]  /*0110*/  ULDC UR6, c[0x0][0x0] ;  /* 0x0000000000067ab9 */ /* 0x000fe20000000800 */
[----:B------:R-:W-:Y:S01]  /*0120*/  LOP3.LUT R45, R45, 0xffffffdf, RZ, 0xc0, !PT ;  /* 0xffffffdf2d2d7812 */ /* 0x000fe200078ec0ff */
[----:B--2---:R-:W-:Y:S01]  /*0130*/  IMAD R48, R30, UR6, R43 ;  /* 0x000000061e307c24 */ /* 0x004fe2000f8e022b */
[----:B------:R-:W-:Y:S03]  /*0140*/  BSSY B0, `(.L_x_6645) ;  /* 0x000004d000007945 */ /* 0x000fe60003800000 */
[----:B------:R-:W-:Y:S01]  /*0150*/  IMAD.WIDE.U32 R6, R48, -0x326172a9, RZ ;  /* 0xcd9e8d5730067825 */ /* 0x000fe200078e00ff */
[----:B---3--:R-:W-:-:S05]  /*0160*/  @P0 IADD3 R132, P1, R2, R5, RZ ;  /* 0x0000000502840210 */ /* 0x008fca0007f3e0ff */
[----:B------:R-:W-:Y:S01]  /*0170*/  @P0 IMAD.X R133, RZ, RZ, R3, P1 ;  /* 0x000000ffff850224 */ /* 0x000fe200008e0603 */
[----:B----4-:R-:W-:Y:S01]  /*0180*/  IADD3 R0, R201, -0x4498517b, RZ ;  /* 0xbb67ae85c9007810 */ /* 0x010fe20007ffe0ff */
[----:B------:R-:W-:-:S03]  /*0190*/  VIADD R2, R200, 0x9e3779b9 ;  /* 0x9e3779b9c8027836 */ /* 0x000fc60000000000 */
[--C-:B------:R-:W-:Y:S01]  /*01a0*/  SHF.R.U64 R47, R132, 0x2, R133.reuse ;  /* 0x00000002842f7819 */ /* 0x100fe20000001285 */
[----:B------:R-:W-:Y:S01]  /*01b0*/  VIADD R3, R200, 0x3c6ef372 ;  /* 0x3c6ef372c8037836 */ /* 0x000fe20000000000 */
[----:B------:R-:W-:-:S03]  /*01c0*/  SHF.R.U32.HI R46, RZ, 0x2, R133 ;  /* 0x00000002ff2e7819 */ /* 0x000fc60000011685 */
[----:B------:R-:W-:Y:S01]  /*01d0*/  IMAD.WIDE.U32 R4, R47, -0x2daee0ad, RZ ;  /* 0xd2511f532f047825 */ /* 0x000fe200078e00ff */
[----:B------:R-:W-:Y:S02]  /*01e0*/  LOP3.LUT R8, R7, R46, R200, 0x96, !PT ;  /* 0x0000002e07087212 */ /* 0x000fe400078e96c8 */
[----:B------:R-:W-:Y:S02]  /*01f0*/  LOP3.LUT R7, R43, 0x1f, RZ, 0xc0, !PT ;  /* 0x0000001f2b077812 */ /* 0x000fe400078ec0ff */
[----:B------:R-:W-:Y:S01]  /*0200*/  LOP3.LUT R10, R5, R201, RZ, 0x3c, !PT ;  /* 0x000000c9050a7212 */ /* 0x000fe200078e3cff */
[----:B------:R-:W-:Y:S01]  /*0210*/  IMAD.WIDE.U32 R8, R8, -0x2daee0ad, RZ ;  /* 0xd2511f5308087825 */ /* 0x000fe200078e00ff */
[----:B------:R-:W-:-:S03]  /*0220*/  SHF.R.U32.HI R43, RZ, 0x5, R43 ;  /* 0x00000005ff2b7819 */ /* 0x000fc6000001162b */
[----:B------:R-:W-:Y:S01]  /*0230*/  IMAD.WIDE.U32 R10, R10, -0x326172a9, RZ ;  /* 0xcd9e8d570a0a7825 */ /* 0x000fe200078e00ff */
[----:B------:R-:W-:Y:S02]  /*0240*/  LOP3.LUT R14, R9, R4, R0, 0x96, !PT ;  /* 0x00000004090e7212 */ /* 0x000fe400078e9600 */
[C---:B------:R-:W-:Y:S01]  /*0250*/  IADD3 R4, R201.reuse, 0x76cf5d0a, RZ ;  /* 0x76cf5d0ac9047810 */ /* 0x040fe20007ffe0ff */
[----:B------:R-:W-:Y:S01]  /*0260*/  VIADD R5, R201, 0x32370b8f ;  /* 0x32370b8fc9057836 */ /* 0x000fe20000000000 */
[----:B------:R-:W-:Y:S01]  /*0270*/  LOP3.LUT R12, R11, R2, R6, 0x96, !PT ;  /* 0x000000020b0c7212 */ /* 0x000fe200078e9606 */
[----:B------:R-:W-:Y:S01]  /*0280*/  IMAD.WIDE.U32 R14, R14, -0x326172a9, RZ ;  /* 0xcd9e8d570e0e7825 */ /* 0x000fe200078e00ff */
[----:B0-----:R-:W-:-:S03]  /*0290*/  SHF.R.S32.HI R9, RZ, 0x1f, R20 ;  /* 0x0000001fff097819 */ /* 0x001fc60000011414 */
[----:B------:R-:W-:Y:S01]  /*02a0*/  IMAD.WIDE.U32 R12, R12, -0x2daee0ad, RZ ;  /* 0xd2511f530c0c7825 */ /* 0x000fe200078e00ff */
[----:B------:R-:W-:-:S03]  /*02b0*/  LOP3.LUT R16, R15, R10, R3, 0x96, !PT ;  /* 0x0000000a0f107212 */ /* 0x000fc600078e9603 */
[----:B------:R-:W-:Y:S01]  /*02c0*/  VIADD R6, R200, 0xdaa66d2b ;  /* 0xdaa66d2bc8067836 */ /* 0x000fe20000000000 */
[----:B------:R-:W-:Y:S01]  /*02d0*/  LOP3.LUT R10, R13, R8, R4, 0x96, !PT ;  /* 0x000000080d0a7212 */ /* 0x000fe200078e9604 */
[----:B------:R-:W-:Y:S01]  /*02e0*/  IMAD.WIDE.U32 R16, R16, -0x2daee0ad, RZ ;  /* 0xd2511f5310107825 */ /* 0x000fe200078e00ff */
[----:B------:R-:W-:-:S03]  /*02f0*/  IADD3 R8, R200, 0x78dde6e4, RZ ;  /* 0x78dde6e4c8087810 */ /* 0x000fc60007ffe0ff */
[----:B------:R-:W-:Y:S01]  /*0300*/  IMAD.WIDE.U32 R10, R10, -0x326172a9, RZ ;  /* 0xcd9e8d570a0a7825 */ /* 0x000fe200078e00ff */
[----:B------:R-:W-:-:S03]  /*0310*/  LOP3.LUT R15, R17, R12, R5, 0x96, !PT ;  /* 0x0000000c110f7212 */ /* 0x000fc600078e9605 */
[----:B------:R-:W-:Y:S01]  /*0320*/  IMAD.MOV.U32 R29, RZ, RZ, R7 ;  /* 0x000000ffff1d7224 */ /* 0x000fe200078e0007 */
[----:B------:R-:W-:Y:S01]  /*0330*/  LOP3.LUT R12, R11, R14, R6, 0x96, !PT ;  /* 0x0000000e0b0c7212 */ /* 0x000fe200078e9606 */
[----:B------:R-:W-:Y:S01]  /*0340*/  IMAD.WIDE.U32 R14, R15, -0x326172a9, RZ ;  /* 0xcd9e8d570f0e7825 */ /* 0x000fe200078e00ff */
[----:B------:R-:W-:Y:S02]  /*0350*/  LEA.HI R11, R9, R20, RZ, 0x3 ;  /* 0x00000014090b7211 */ /* 0x000fe400078f18ff */
[----:B------:R-:W-:Y:S01]  /*0360*/  LOP3.LUT R20, R29, 0x1f, RZ, 0x3c, !PT ;  /* 0x0000001f1d147812 */ /* 0x000fe200078e3cff */
[----:B------:R-:W-:Y:S01]  /*0370*/  IMAD.WIDE.U32 R12, R12, -0x2daee0ad, RZ ;  /* 0xd2511f530c0c7825 */ /* 0x000fe200078e00ff */
[----:B------:R-:W-:Y:S02]  /*0380*/  LOP3.LUT R18, R15, R10, R8, 0x96, !PT ;  /* 0x0000000a0f127212 */ /* 0x000fe400078e9608 */
[----:B------:R-:W-:Y:S01]  /*0390*/  LEA.HI.SX32 R11, R11, R20, 0x1d ;  /* 0x000000140b0b7211 */ /* 0x000fe200078feaff */
[C---:B------:R-:W-:Y:S01]  /*03a0*/  VIADD R9, R201.reuse, 0xed9eba14 ;  /* 0xed9eba14c9097836 */ /* 0x040fe20000000000 */
[----:B------:R-:W-:Y:S01]  /*03b0*/  IADD3 R10, R201, -0x56f99767, RZ ;  /* 0xa9066899c90a7810 */ /* 0x000fe20007ffe0ff */
[----:B------:R-:W-:Y:S01]  /*03c0*/  IMAD.WIDE.U32 R18, R18, -0x2daee0ad, RZ ;  /* 0xd2511f5312127825 */ /* 0x000fe200078e00ff */
[----:B------:R-:W-:-:S02]  /*03d0*/  LOP3.LUT P6, RZ, R11, 0xffffffe0, RZ, 0xc0, !PT ;  /* 0xffffffe00bff7812 */ /* 0x000fc400078cc0ff */
[C---:B------:R-:W-:Y:S02]  /*03e0*/  ISETP.GE.U32.AND P5, PT, R11.reuse, 0x40, PT ;  /* 0x000000400b00780c */ /* 0x040fe40003fa6070 */
[C---:B------:R-:W-:Y:S02]  /*03f0*/  ISETP.GE.U32.AND P4, PT, R11.reuse, 0x60, PT ;  /* 0x000000600b00780c */ /* 0x040fe40003f86070 */
[C---:B------:R-:W-:Y:S02]  /*0400*/  ISETP.GE.U32.AND P3, PT, R11.reuse, 0x80, PT ;  /* 0x000000800b00780c */ /* 0x040fe40003f66070 */
[----:B------:R-:W-:Y:S02]  /*0410*/  ISETP.GE.U32.AND P2, PT, R11, 0xa0, PT ;  /* 0x000000a00b00780c */ /* 0x000fe40003f46070 */
[----:B------:R-:W-:Y:S01]  /*0420*/  LOP3.LUT R16, R13, R16, R9, 0x96, !PT ;  /* 0x000000100d107212 */ /* 0x000fe200078e9609 */
[C---:B------:R-:W-:Y:S01]  /*0430*/  VIADD R13, R200.reuse, 0xb54cda56 ;  /* 0xb54cda56c80d7836 */ /* 0x040fe20000000000 */
[----:B------:R-:W-:Y:S01]  /*0440*/  LOP3.LUT R20, R19, R12, R10, 0x96, !PT ;  /* 0x0000000c13147212 */ /* 0x000fe200078e960a */
[----:B------:R-:W-:Y:S01]  /*0450*/  VIADD R12, R200, 0x1715609d ;  /* 0x1715609dc80c7836 */ /* 0x000fe20000000000 */
[----:B------:R-:W-:Y:S01]  /*0460*/  @P6 LOP3.LUT R45, R45, 0x20, RZ, 0xfc, !PT ;  /* 0x000000202d2d6812 */ /* 0x000fe200078efcff */
[----:B------:R-:W-:-:S03]  /*0470*/  IMAD.WIDE.U32 R16, R16, -0x326172a9, RZ ;  /* 0xcd9e8d5710107825 */ /* 0x000fc600078e00ff */
[----:B------:R-:W-:Y:S01]  /*0480*/  LOP3.LUT R45, R45, 0xfffffbff, RZ, 0xc0, !PT ;  /* 0xfffffbff2d2d7812 */ /* 0x000fe200078ec0ff */
[----:B------:R-:W-:Y:S01]  /*0490*/  IMAD.WIDE.U32 R20, R20, -0x326172a9, RZ ;  /* 0xcd9e8d5714147825 */ /* 0x000fe200078e00ff */
[----:B------:R-:W-:Y:S02]  /*04a0*/  LOP3.LUT R15, R17, R14, R12, 0x96, !PT ;  /* 0x0000000e110f7212 */ /* 0x000fe400078e960c */
[----:B------:R-:W-:Y:S02]  /*04b0*/  @P5 LOP3.LUT R45, R45, 0x400, RZ, 0xfc, !PT ;  /* 0x000004002d2d5812 */ /* 0x000fe400078efcff */
[----:B------:R-:W-:Y:S02]  /*04c0*/  LOP3.LUT R28, R21, R16, R13, 0x96, !PT ;  /* 0x00000010151c7212 */ /* 0x000fe400078e960d */
[----:B------:R-:W-:Y:S02]  /*04d0*/  LOP3.LUT R45, R45, 0xfffffdff, RZ, 0xc0, !PT ;  /* 0xfffffdff2d2d7812 */ /* 0x000fe400078ec0ff */
[----:B------:R-:W-:-:S02]  /*04e0*/  IADD3 R14, R201, 0x646e171e, RZ ;  /* 0x646e171ec90e7810 */ /* 0x000fc40007ffe0ff */
[----:B------:R-:W-:-:S04]  /*04f0*/  @P4 LOP3.LUT R45, R45, 0x200, RZ, 0xfc, !PT ;  /* 0x000002002d2d4812 */ /* 0x000fc800078efcff */
[----:B------:R-:W-:-:S04]  /*0500*/  LOP3.LUT R45, R45, 0xfffffeff, RZ, 0xc0, !PT ;  /* 0xfffffeff2d2d7812 */ /* 0x000fc800078ec0ff */
[----:B------:R-:W-:-:S04]  /*0510*/  @P3 LOP3.LUT R45, R45, 0x100, RZ, 0xfc, !PT ;  /* 0x000001002d2d3812 */ /* 0x000fc800078efcff */
[----:B------:R-:W-:-:S04]  /*0520*/  LOP3.LUT R45, R45, 0xffffff7f, RZ, 0xc0, !PT ;  /* 0xffffff7f2d2d7812 */ /* 0x000fc800078ec0ff */
[----:B------:R-:W-:Y:S01]  /*0530*/  @P2 LOP3.LUT R45, R45, 0x80, RZ, 0xfc, !PT ;  /* 0x000000802d2d2812 */ /* 0x000fe200078efcff */
        /* <DEDUP_REMOVED lines=10> */
[----:B------:R-:W-:Y:S02]  /*05e0*/  LOP3.LUT R29, R29, 0x20, RZ, 0xfc, !PT ;  /* 0x000000201d1d7812 */ /* 0x000fe400078efcff */
[----:B------:R-:W-:Y:S02]  /*05f0*/  @!P0 CS2R R32, SRZ ;  /* 0x0000000000208805 */ /* 0x000fe4000001ff00 */
[----:B0-----:R-:W-:-:S07]  /*0600*/  @!P0 CS2R R34, SRZ ;  /* 0x0000000000228805 */ /* 0x001fce000001ff00 */
.L_x_6646:
[----:B------:R-:W-:Y:S05]  /*0610*/  BSYNC B0 ;  /* 0x0000000000007941 */ /* 0x000fea0003800000 */
.L_x_6645:
        /* <DEDUP_REMOVED lines=11> */
[----:B------:R-:W-:Y:S01]  /*06d0*/  VIADD R29, R29, 0x20 ;  /* 0x000000201d1d7836 */ /* 0x000fe20000000000 */
[----:B------:R-:W-:Y:S02]  /*06e0*/  @!P0 CS2R R52, SRZ ;  /* 0x0000000000348805 */ /* 0x000fe4000001ff00 */
[----:B0-----:R-:W-:-:S07]  /*06f0*/  @!P0 CS2R R54, SRZ ;  /* 0x0000000000368805 */ /* 0x001fce000001ff00 */
.L_x_6648:
[----:B------:R-:W-:Y:S05]  /*0700*/  BSYNC B0 ;  /* 0x0000000000007941 */ /* 0x000fea0003800000 */
.L_x_6647:
        /* <DEDUP_REMOVED lines=14> */
.L_x_6650:
[----:B------:R-:W-:Y:S05]  /*07f0*/  BSYNC B0 ;  /* 0x0000000000007941 */ /* 0x000fea0003800000 */
.L_x_6649:
        /* <DEDUP_REMOVED lines=14> */
.L_x_6652:
[----:B------:R-:W-:Y:S05]  /*08e0*/  BSYNC B0 ;  /* 0x0000000000007941 */ /* 0x000fea0003800000 */
.L_x_6651:
        /* <DEDUP_REMOVED lines=14> */
.L_x_6654:
[----:B------:R-:W-:Y:S05]  /*09d0*/  BSYNC B0 ;  /* 0x0000000000007941 */ /* 0x000fea0003800000 */
.L_x_6653:
        /* <DEDUP_REMOVED lines=22> */
.L_x_6656:
[----:B------:R-:W-:Y:S05]  /*0b40*/  BSYNC B0 ;  /* 0x0000000000007941 */ /* 0x000fea0003800000 */
.L_x_6655:
[----:B------:R-:W-:Y:S01]  /*0b50*/  ULDC UR6, c[0x0][0x214] ;  /* 0x0000850000067ab9 */ /* 0x000fe20000000800 */
[----:B------:R-:W-:Y:S01]  /*0b60*/  IMAD.WIDE.U32 R18, R18, -0x326172a9, RZ ;  /* 0xcd9e8d5712127825 */ /* 0x000fe200078e00ff */
[----:B------:R-:W-:-:S03]  /*0b70*/  ISETP.GE.AND P0, PT, R43, UR6, PT ;  /* 0x000000062b007c0c */ /* 0x000fc6000bf06270 */
[----:B------:R-:W-:Y:S02]  /*0b80*/  VIADD R16, R200, 0x5384540f ;  /* 0x5384540fc8107836 */ /* 0x000fe40000000000 */
[----:B------:R-:W-:-:S03]  /*0b90*/  IMAD.HI.U32 R21, R128, -0x326172a9, RZ ;  /* 0xcd9e8d5780157827 */ /* 0x000fc600078e00ff */
[----:B------:R-:W-:Y:S01]  /*0ba0*/  LOP3.LUT R148, R19, R20, R16, 0x96, !PT ;  /* 0x0000001413947212 */ /* 0x000fe200078e9610 */
[----:B------:R-:W-:-:S04]  /*0bb0*/  VIADD R17, R200, 0xf1bbcdc8 ;  /* 0xf1bbcdc8c8117836 */ /* 0x000fc80000000000 */
[----:B------:R-:W-:Y:S01]  /*0bc0*/  IMAD.HI.U32 R19, R148, -0x2daee0ad, RZ ;  /* 0xd2511f5394137827 */ /* 0x000fe200078e00ff */
[----:B------:R-:W-:Y:S02]  /*0bd0*/  LOP3.LUT R146, R21, R18, R17, 0x96, !PT ;  /* 0x0000001215927212 */ /* 0x000fe400078e9611 */
[----:B------:R-:W-:Y:S01]  /*0be0*/  IADD3 R18, R201, -0x24c28bd8, RZ ;  /* 0xdb3d7428c9127810 */ /* 0x000fe20007ffe0ff */
[----:B------:R-:W-:Y:S06]  /*0bf0*/  @P0 EXIT ;  /* 0x000000000000094d */ /* 0x000fec0003800000 */
[----:B------:R-:W-:Y:S01]  /*0c00*/  ULDC.U8 UR6, c[0x0][0x2a0] ;  /* 0x0000a80000067ab9 */ /* 0x000fe20000000000 */
[----:B------:R-:W-:Y:S01]  /*0c10*/  LOP3.LUT R144, R19, R22, R18, 0x96, !PT ;  /* 0x0000001613907212 */ /* 0x000fe200078e9612 */
[--C-:B-----5:R-:W-:Y:S01]  /*0c20*/  HADD2.F32 R112, -RZ, R68.reuse.H0_H0 ;  /* 0x20000044ff707230 */ /* 0x120fe20000004100 */
[----:B------:R-:W-:Y:S01]  /*0c30*/  ISETP.NE.AND P0, PT, RZ, UR6, PT ;  /* 0x00000006ff007c0c */ /* 0x000fe2000bf05270 */
[----:B------:R-:W-:Y:S01]  /*0c40*/  HADD2.F32 R115, -RZ, R68.H1_H1 ;  /* 0x30000044ff737230 */ /* 0x000fe20000004100 */
[----:B------:R-:W-:Y:S01]  /*0c50*/  LOP3.LUT R45, R45, 0xfffff7ff, RZ, 0xc0, !PT ;  /* 0xfffff7ff2d2d7812 */ /* 0x000fe200078ec0ff */
[--C-:B------:R-:W-:Y:S01]  /*0c60*/  HADD2.F32 R19, -RZ, R24.reuse.H0_H0 ;  /* 0x20000018ff137230 */ /* 0x100fe20000004100 */
[----:B------:R-:W-:Y:S01]  /*0c70*/  HFMA2.MMA R143, -RZ, RZ, 0, 0 ;  /* 0x00000000ff8f7435 */ /* 0x000fe200000001ff */
[----:B------:R-:W-:Y:S01]  /*0c80*/  HADD2.F32 R20, -RZ, R24.H1_H1 ;  /* 0x30000018ff147230 */ /* 0x000fe20000004100 */
[----:B------:R-:W-:Y:S01]  /*0c90*/  BSSY B0, `(.L_x_6657) ;  /* 0x000248d000007945 */ /* 0x000fe20003800000 */
[--C-:B------:R-:W-:Y:S01]  /*0ca0*/  HADD2.F32 R68, -RZ, R70.reuse.H0_H0 ;  /* 0x20000046ff447230 */ /* 0x100fe20000004100 */
[----:B------:R-:W-:Y:S01]  /*0cb0*/  LOP3.LUT R145, R132, 0x3, RZ, 0xc0, !PT ;  /* 0x0000000384917812 */ /* 0x000fe200078ec0ff */
[----:B------:R-:W-:Y:S01]  /*0cc0*/  HADD2.F32 R117, -RZ, R70.H1_H1 ;  /* 0x30000046ff757230 */ /* 0x000fe20000004100 */
[----:B------:R-:W-:Y:S01]  /*0cd0*/  ULDC UR15, c[0x0][0x218] ;  /* 0x00008600000f7ab9 */ /* 0x000fe20000000800 */
[--C-:B------:R-:W-:Y:S01]  /*0ce0*/  HADD2.F32 R21, -RZ, R25.reuse.H0_H0 ;  /* 0x20000019ff157230 */ /* 0x100fe20000004100 */
[----:B------:R-:W-:Y:S01]  /*0cf0*/  ULDC UR14, c[0x0][0x2d8] ;  /* 0x0000b600000e7ab9 */ /* 0x000fe20000000800 */
[----:B------:R-:W-:Y:S01]  /*0d00*/  HADD2.F32 R22, -RZ, R25.H1_H1 ;  /* 0x30000019ff167230 */ /* 0x000fe20000004100 */
[----:B------:R-:W-:Y:S01]  /*0d10*/  @P0 LOP3.LUT R45, R45, 0x800, RZ, 0xfc, !PT ;  /* 0x000008002d2d0812 */ /* 0x000fe200078efcff */
[--C-:B------:R-:W-:Y:S01]  /*0d20*/  HADD2.F32 R23, -RZ, R26.reuse.H0_H0 ;  /* 0x2000001aff177230 */ /* 0x100fe20000004100 */
        /* <DEDUP_REMOVED lines=25> */
[----:B------:R-:W-:-:S02]  /*0ec0*/  VIADD R125, R200, 0x8ff34781 ;  /* 0x8ff34781c87d7836 */ /* 0x000fc40000000000 */
[----:B------:R-:W-:Y:S02]  /*0ed0*/  VIADD R123, R201, 0x96a522ad ;  /* 0x96a522adc97b7836 */ /* 0x000fe40000000000 */
[----:B------:R-:W-:Y:S02]  /*0ee0*/  IMAD R148, R148, -0x2daee0ad, RZ ;  /* 0xd2511f5394947824 */ /* 0x000fe400078e02ff */
[----:B------:R-:W-:Y:S02]  /*0ef0*/  IMAD R58, R128, -0x326172a9, RZ ;  /* 0xcd9e8d57803a7824 */ /* 0x000fe400078e02ff */
[----:B------:R-:W-:-:S04]  /*0f00*/  IMAD.HI.U32 R56, R146, -0x2daee0ad, RZ ;  /* 0xd2511f5392387827 */ /* 0x000fc800078e00ff */
[----:B------:R-:W-:Y:S01]  /*0f10*/  IMAD.HI.U32 R147, R144, -0x326172a9, RZ ;  /* 0xcd9e8d5790937827 */ /* 0x000fe200078e00ff */
[----:B------:R-:W-:-:S03]  /*0f20*/  LOP3.LUT R148, R56, R148, R123, 0x96, !PT ;  /* 0x0000009438947212 */ /* 0x000fc600078e967b */
[--C-:B------:R-:W-:Y:S01]  /*0f30*/  HADD2.F32 R30, -RZ, R33.reuse.H0_H0 ;  /* 0x20000021ff1e7230 */ /* 0x100fe20000004100 */
[----:B------:R-:W-:Y:S01]  /*0f40*/  LOP3.LUT R147, R147, R58, R125, 0x96, !PT ;  /* 0x0000003a93937212 */ /* 0x000fe200078e967d */
        /* <DEDUP_REMOVED lines=33> */
[----:B------:R-:W-:Y:S02]  /*1160*/  HADD2.F32 R76, -RZ, R78.H0_H0 ;  /* 0x2000004eff4c7230 */ /* 0x000fe40000004100 */
[----:B------:R-:W-:-:S02]  /*1170*/  HADD2.F32 R105, -RZ, R79.H0_H0 ;  /* 0x2000004fff697230 */ /* 0x000fc40000004100 */
[----:B------:R-:W-:Y:S02]  /*1180*/  HADD2.F32 R102, -RZ, R79.H1_H1 ;  /* 0x3000004fff667230 */ /* 0x000fe40000004100 */
[----:B------:R-:W-:Y:S02]  /*1190*/  HADD2.F32 R113, -RZ, R69.H0_H0 ;  /* 0x20000045ff717230 */ /* 0x000fe40000004100 */
[----:B------:R-:W-:Y:S02]  /*11a0*/  HADD2.F32 R55, -RZ, R55.H1_H1 ;  /* 0x30000037ff377230 */ /* 0x000fe40000004100 */
[----:B------:R-:W-:Y:S02]  /*11b0*/  HADD2.F32 R80, -RZ, R80.H1_H1 ;  /* 0x30000050ff507230 */ /* 0x000fe40000004100 */
[----:B------:R-:W-:Y:S02]  /*11c0*/  HADD2.F32 R85, -RZ, R85.H1_H1 ;  /* 0x30000055ff557230 */ /* 0x000fe40000004100 */
[----:B------:R-:W-:-:S02]  /*11d0*/  HADD2.F32 R86, -RZ, R86.H1_H1 ;  /* 0x30000056ff567230 */ /* 0x000fc40000004100 */
[----:B------:R-:W-:Y:S02]  /*11e0*/  HADD2.F32 R75, -RZ, R75.H1_H1 ;  /* 0x3000004bff4b7230 */ /* 0x000fe40000004100 */
[----:B------:R-:W-:Y:S02]  /*11f0*/  HADD2.F32 R77, -RZ, R77.H1_H1 ;  /* 0x3000004dff4d7230 */ /* 0x000fe40000004100 */
        /* <DEDUP_REMOVED lines=22> */
[----:B------:R-:W-:Y:S02]  /*1360*/  IMAD R146, R146, -0x2daee0ad, RZ ;  /* 0xd2511f5392927824 */ /* 0x000fe400078e02ff */
[----:B------:R-:W-:-:S07]  /*1370*/  IMAD R144, R144, -0x326172a9, RZ ;  /* 0xcd9e8d5790907824 */ /* 0x000fce00078e02ff */
.L_x_7456:
        /* <DEDUP_REMOVED lines=34> */
.L_x_6661:
[----:B------:R-:W-:-:S07]  /*15a0*/  MOV R150, R144 ;  /* 0x0000009000967202 */ /* 0x000fce0000000f00 */
.L_x_6662:
[----:B------:R-:W-:Y:S05]  /*15b0*/  BSYNC B2 ;  /* 0x0000000000027941 */ /* 0x000fea0003800000 */
.L_x_6660:
        /* <DEDUP_REMOVED lines=16> */
.L_x_6666:
[----:B------:R-:W-:Y:S05]  /*16c0*/  BSYNC B3 ;  /* 0x0000000000037941 */ /* 0x000fea0003800000 */
.L_x_6665:
        /* <DEDUP_REMOVED lines=9> */
[----:B------:R-:W-:Y:S01]  /*1760*/  LOP3.LUT R146, R157, R175, R0, 0x96, !PT ;  /* 0x000000af9d927212 */ /* 0x000fe200078e9600 */
[----:B------:R-:W-:-:S03]  /*1770*/  HFMA2.MMA R175, -RZ, RZ, 0, 0 ;  /* 0x00000000ffaf7435 */ /* 0x000fc600000001ff */
        /* <DEDUP_REMOVED lines=31> */
[----:B------:R-:W-:-:S07]  /*1970*/  IMAD.MOV.U32 R146, RZ, RZ, R156 ;  /* 0x000000ffff927224 */ /* 0x000fce00078e009c */
.L_x_6664:
[----:B------:R-:W-:Y:S05]  /*1980*/  BSYNC B2 ;  /* 0x0000000000027941 */ /* 0x000fea0003800000 */
.L_x_6663:
[----:B------:R-:W0:Y:S01]  /*1990*/  LDC R202, c[0x0][0x294] ;  /* 0x0000a500ffca7b82 */ /* 0x000e220000000800 */
[----:B------:R-:W-:Y:S01]  /*19a0*/  I2FP.F32.U32 R150, R150 ;  /* 0x0000009600967245 */ /* 0x000fe20000201000 */
[----:B------:R-:W-:Y:S01]  /*19b0*/  IMAD.MOV.U32 R203, RZ, RZ, 0x2f800000 ;  /* 0x2f800000ffcb7424 */ /* 0x000fe200078e00ff */
[----:B------:R-:W-:Y:S01]  /*19c0*/  ISETP.NE.U32.AND P2, PT, R132, RZ, PT ;  /* 0x000000ff8400720c */ /* 0x000fe20003f45070 */
[----:B-----5:R-:W-:Y:S01]  /*19d0*/  HADD2.F32 R156, -RZ, R64.H0_H0 ;  /* 0x20000040ff9c7230 */ /* 0x020fe20000004100 */
[----:B------:R-:W-:Y:S01]  /*19e0*/  LOP3.LUT R45, R45, 0xffffffef, RZ, 0xc0, !PT ;  /* 0xffffffef2d2d7812 */ /* 0x000fe200078ec0ff */
[----:B------:R-:W-:Y:S01]  /*19f0*/  FFMA.FTZ R145, R150, R203, 1.1641532182693481445e-10 ;  /* 0x2f00000096917423 */ /* 0x000fe200000100cb */
[----:B------:R-:W-:Y:S01]  /*1a00*/  ISETP.NE.AND.EX P2, PT, R133, RZ, PT, P2 ;  /* 0x000000ff8500720c */ /* 0x000fe20003f45320 */
[----:B------:R-:W1:Y:S03]  /*1a10*/  LDC R199, c[0x0][0x298] ;  /* 0x0000a600ffc77b82 */ /* 0x000e660000000800 */
[----:B0-----:R-:W-:Y:S01]  /*1a20*/  FSETP.GTU.FTZ.AND P3, PT, R145, R202, PT ;  /* 0x000000ca9100720b */ /* 0x001fe20003f7c000 */
[----:B-1----:R-:W-:-:S12]  /*1a30*/  FMUL.FTZ R156, R156, R199 ;  /* 0x000000c79c9c7220 */ /* 0x002fd80000410000 */
[----:B------:R-:W-:Y:S02]  /*1a40*/  @P3 LOP3.LUT R45, R45, 0x10, RZ, 0xfc, !PT ;  /* 0x000000102d2d3812 */ /* 0x000fe400078efcff */
        /* <DEDUP_REMOVED lines=8> */
.L_x_6667:
        /* <DEDUP_REMOVED lines=12> */
.L_x_6670:
[----:B------:R-:W-:-:S07]  /*1b90*/  IMAD.MOV.U32 R142, RZ, RZ, R144 ;  /* 0x000000ffff8e7224 */ /* 0x000fce00078e0090 */
.L_x_6671:
[----:B------:R-:W-:Y:S05]  /*1ba0*/  BSYNC B2 ;  /* 0x0000000000027941 */ /* 0x000fea0003800000 */
.L_x_6669:
        /* <DEDUP_REMOVED lines=16> */
.L_x_6675:
[----:B------:R-:W-:Y:S05]  /*1cb0*/  BSYNC B3 ;  /* 0x0000000000037941 */ /* 0x000fea0003800000 */
.L_x_6674:
[----:B------:R-:W-:Y:S01]  /*1cc0*/  IMAD.HI.U32 R133, R48, -0x326172a9, RZ ;  /* 0xcd9e8d5730857827 */ /* 0x000fe200078e00ff */
[----:B------:R-:W-:-:S03]  /*1cd0*/  LOP3.LUT R132, R132, R143, R201, 0x96, !PT ;  /* 0x0000008f84847212 */ /* 0x000fc600078e96c9 */
[----:B------:R-:W-:Y:S01]  /*1ce0*/  IMAD R147, R48, -0x326172a9, RZ ;  /* 0xcd9e8d5730937824 */ /* 0x000fe200078e02ff */
[----:B------:R-:W-:Y:S01]  /*1cf0*/  LOP3.LUT R144, R133, R46, R200, 0x96, !PT ;  /* 0x0000002e85907212 */ /* 0x000fe200078e96c8 */
[----:B------:R-:W-:-:S04]  /*1d00*/  IMAD.WIDE.U32 R132, R132, -0x326172a9, RZ ;  /* 0xcd9e8d5784847825 */ /* 0x000fc800078e00ff */
[----:B------:R-:W-:Y:S01]  /*1d10*/  IMAD R157, R47, -0x2daee0ad, RZ ;  /* 0xd2511f532f9d7824 */ /* 0x000fe200078e02ff */
        /* <DEDUP_REMOVED lines=35> */
[----:B------:R-:W-:Y:S02]  /*1f50*/  IMAD.MOV.U32 R146, RZ, RZ, R132 ;  /* 0x000000ffff927224 */ /* 0x000fe400078e0084 */
[----:B------:R-:W-:-:S07]  /*1f60*/  IMAD.MOV.U32 R132, RZ, RZ, RZ ;  /* 0x000000ffff847224 */ /* 0x000fce00078e00ff */
.L_x_6673:
[----:B------:R-:W-:Y:S05]  /*1f70*/  BSYNC B2 ;  /* 0x0000000000027941 */ /* 0x000fea0003800000 */
.L_x_6672:
        /* <DEDUP_REMOVED lines=10> */
.L_x_6668:
        /* <DEDUP_REMOVED lines=12> */
.L_x_6677:
[----:B------:R-:W-:-:S07]  /*20e0*/  IMAD.MOV.U32 R175, RZ, RZ, R144 ;  /* 0x000000ffffaf7224 */ /* 0x000fce00078e0090 */
.L_x_6678:
[----:B------:R-:W-:Y:S05]  /*20f0*/  BSYNC B2 ;  /* 0x0000000000027941 */ /* 0x000fea0003800000 */
.L_x_6676:
        /* <DEDUP_REMOVED lines=16> */
.L_x_6682:
[----:B------:R-:W-:Y:S05]  /*2200*/  BSYNC B3 ;  /* 0x0000000000037941 */ /* 0x000fea0003800000 */
.L_x_6681:
        /* <DEDUP_REMOVED lines=41> */
[----:B------:R-:W-:Y:S01]  /*24a0*/  IMAD.MOV.U32 R133, RZ, RZ, RZ ;  /* 0x000000ffff857224 */ /* 0x000fe200078e00ff */
[----:B------:R-:W-:-:S07]  /*24b0*/  MOV R146, R132 ;  /* 0x0000008400927202 */ /* 0x000fce0000000f00 */
.L_x_6680:
[----:B------:R-:W-:Y:S05]  /*24c0*/  BSYNC B2 ;  /* 0x0000000000027941 */ /* 0x000fea0003800000 */
.L_x_6679:
        /* <DEDUP_REMOVED lines=15> */
.L_x_6683:
        /* <DEDUP_REMOVED lines=12> */
.L_x_6686:
[----:B------:R-:W-:-:S07]  /*2680*/  IMAD.MOV.U32 R64, RZ, RZ, R144 ;  /* 0x000000ffff407224 */ /* 0x000fce00078e0090 */
.L_x_6687:
[----:B------:R-:W-:Y:S05]  /*2690*/  BSYNC B2 ;  /* 0x0000000000027941 */ /* 0x000fea0003800000 */
.L_x_6685:
        /* <DEDUP_REMOVED lines=16> */
.L_x_6691:
[----:B------:R-:W-:Y:S05]  /*27a0*/  BSYNC B3 ;  /* 0x0000000000037941 */ /* 0x000fea0003800000 */
.L_x_6690:
        /* <DEDUP_REMOVED lines=43> */
.L_x_6689:
[----:B------:R-:W-:Y:S05]  /*2a60*/  BSYNC B2 ;  /* 0x0000000000027941 */ /* 0x000fea0003800000 */
.L_x_6688:
[----:B------:R-:W-:Y:S01]  /*2a70*/  I2FP.F32.U32 R64, R64 ;  /* 0x0000004000407245 */ /* 0x000fe20000201000 */
[----:B------:R-:W-:-:S04]  /*2a80*/  HADD2.F32 R156, -RZ, R56.H1_H1 ;  /* 0x30000038ff9c7230 */ /* 0x000fc80000004100 */
[----:B------:R-:W-:Y:S01]  /*2a90*/  FFMA.FTZ R133, R64, R203, 1.1641532182693481445e-10 ;  /* 0x2f00000040857423 */ /* 0x000fe200000100cb */
[----:B------:R-:W-:Y:S01]  /*2aa0*/  FMUL.FTZ R156, R156, R199 ;  /* 0x000000c79c9c7220 */ /* 0x000fe20000410000 */
[----:B------:R-:W-:-:S03]  /*2ab0*/  @P0 HADD2.F32 R64, -RZ, R60.H1_H1 ;  /* 0x3000003cff400230 */ /* 0x000fc60000004100 */
[----:B------:R-:W-:-:S04]  /*2ac0*/  FSETP.GTU.FTZ.AND P3, PT, R133, R202, PT ;  /* 0x000000ca8500720b */ /* 0x000fc80003f7c000 */
[----:B------:R-:W-:Y:S02]  /*2ad0*/  FSEL R156, R156, RZ, !P3 ;  /* 0x000000ff9c9c7208 */ /* 0x000fe40005800000 */
[----:B------:R-:W-:-:S03]  /*2ae0*/  SEL R141, RZ, 0x1, P3 ;  /* 0x00000001ff8d7807 */ /* 0x000fc60001800000 */
[----:B------:R-:W-:-:S04]  /*2af0*/  FADD.FTZ R157, R156, R157 ;  /* 0x0000009d9c9d7221 */ /* 0x000fc80000010000 */
[----:B------:R-:W-:-:S07]  /*2b00*/  @P0 FADD.FTZ R157, R64, R157 ;  /* 0x0000009d409d0221 */ /* 0x000fce0000010000 */
.L_x_6684:
        /* <DEDUP_REMOVED lines=12> */
.L_x_6693:
[----:B------:R-:W-:-:S07]  /*2bd0*/  IMAD.MOV.U32 R64, RZ, RZ, R144 ;  /* 0x000000ffff407224 */ /* 0x000fce00078e0090 */
.L_x_6694:
[----:B------:R-:W-:Y:S05]  /*2be0*/  BSYNC B2 ;  /* 0x0000000000027941 */ /* 0x000fea0003800000 */
.L_x_6692:
        /* <DEDUP_REMOVED lines=16> */
.L_x_6698:
[----:B------:R-:W-:Y:S05]  /*2cf0*/  BSYNC B3 ;  /* 0x0000000000037941 */ /* 0x000fea0003800000 */
.L_x_6697:
        /* <DEDUP_REMOVED lines=43> */
.L_x_6696:
[----:B------:R-:W-:Y:S05]  /*2fb0*/  BSYNC B2 ;  /* 0x0000000000027941 */ /* 0x000fea0003800000 */
.L_x_6695:
        /* <DEDUP_REMOVED lines=15> */
.L_x_6699:
        /* <DEDUP_REMOVED lines=12> */
.L_x_6702:
[----:B------:R-:W-:-:S07]  /*3170*/  IMAD.MOV.U32 R64, RZ, RZ, R144 ;  /* 0x000000ffff407224 */ /* 0x000fce00078e0090 */
.L_x_6703:
[----:B------:R-:W-:Y:S05]  /*3180*/  BSYNC B2 ;  /* 0x0000000000027941 */ /* 0x000fea0003800000 */
.L_x_6701:
        /* <DEDUP_REMOVED lines=16> */
.L_x_6707:
[----:B------:R-:W-:Y:S05]  /*3290*/  BSYNC B3 ;  /* 0x0000000000037941 */ /* 0x000fea0003800000 */
.L_x_6706:
        /* <DEDUP_REMOVED lines=43> */
.L_x_6705:
[----:B------:R-:W-:Y:S05]  /*3550*/  BSYNC B2 ;  /* 0x0000000000027941 */ /* 0x000fea0003800000 */
.L_x_6704:
        /* <DEDUP_REMOVED lines=10> */
.L_x_6700:
        /* <DEDUP_REMOVED lines=12> */
.L_x_6709:
[----:B------:R-:W-:-:S07]  /*36c0*/  IMAD.MOV.U32 R64, RZ, RZ, R144 ;  /* 0x000000ffff407224 */ /* 0x000fce00078e0090 */
.L_x_6710:
[----:B------:R-:W-:Y:S05]  /*36d0*/  BSYNC B2 ;  /* 0x0000000000027941 */ /* 0x000fea0003800000 */
.L_x_6708:
        /* <DEDUP_REMOVED lines=16> */
.L_x_6714:
[----:B------:R-:W-:Y:S05]  /*37e0*/  BSYNC B3 ;  /* 0x0000000000037941 */ /* 0x000fea0003800000 */
.L_x_6713:
        /* <DEDUP_REMOVED lines=43> */
.L_x_6712:
[----:B------:R-:W-:Y:S05]  /*3aa0*/  BSYNC B2 ;  /* 0x0000000000027941 */ /* 0x000fea0003800000 */
.L_x_6711:
        /* <DEDUP_REMOVED lines=15> */
.L_x_6715:
        /* <DEDUP_REMOVED lines=12> */
.L_x_6718:
[----:B------:R-:W-:-:S07]  /*3c60*/  IMAD.MOV.U32 R139, RZ, RZ, R144 ;  /* 0x000000ffff8b7224 */ /* 0x000fce00078e0090 */
.L_x_6719:
[----:B------:R-:W-:Y:S05]  /*3c70*/  BSYNC B2 ;  /* 0x0000000000027941 */ /* 0x000fea0003800000 */
.L_x_6717:
        /* <DEDUP_REMOVED lines=16> */
.L_x_6723:
[----:B------:R-:W-:Y:S05]  /*3d80*/  BSYNC B3 ;  /* 0x0000000000037941 */ /* 0x000fea0003800000 */
.L_x_6722:
        /* <DEDUP_REMOVED lines=43> */
.L_x_6721:
[----:B------:R-:W-:Y:S05]  /*4040*/  BSYNC B2 ;  /* 0x0000000000027941 */ /* 0x000fea0003800000 */
.L_x_6720:
        /* <DEDUP_REMOVED lines=10> */
.L_x_6716:
        /* <DEDUP_REMOVED lines=12> */
.L_x_6725:
[----:B------:R-:W-:-:S07]  /*41b0*/  IMAD.MOV.U32 R175, RZ, RZ, R144 ;  /* 0x000000ffffaf7224 */ /* 0x000fce00078e0090 */
.L_x_6726:
[----:B------:R-:W-:Y:S05]  /*41c0*/  BSYNC B2 ;  /* 0x0000000000027941 */ /* 0x000fea0003800000 */
.L_x_6724:
        /* <DEDUP_REMOVED lines=16> */
.L_x_6730:
[----:B------:R-:W-:Y:S05]  /*42d0*/  BSYNC B3 ;  /* 0x0000000000037941 */ /* 0x000fea0003800000 */
.L_x_6729:
        /* <DEDUP_REMOVED lines=43> */
.L_x_6728:
[----:B------:R-:W-:Y:S05]  /*4590*/  BSYNC B2 ;  /* 0x0000000000027941 */ /* 0x000fea0003800000 */
.L_x_6727:
        /* <DEDUP_REMOVED lines=15> */
.L_x_6731:
        /* <DEDUP_REMOVED lines=12> */
.L_x_6734:
[----:B------:R-:W-:-:S07]  /*4750*/  IMAD.MOV.U32 R138, RZ, RZ, R144 ;  /* 0x000000ffff8a7224 */ /* 0x000fce00078e0090 */
.L_x_6735:
[----:B------:R-:W-:Y:S05]  /*4760*/  BSYNC B2 ;  /* 0x0000000000027941 */ /* 0x000fea0003800000 */
.L_x_6733:
        /* <DEDUP_REMOVED lines=16> */
.L_x_6739:
[----:B------:R-:W-:Y:S05]  /*4870*/  BSYNC B3 ;  /* 0x0000000000037941 */ /* 0x000fea0003800000 */
.L_x_6738:
        /* <DEDUP_REMOVED lines=43> */
.L_x_6737:
[----:B------:R-:W-:Y:S05]  /*4b30*/  BSYNC B2 ;  /* 0x0000000000027941 */ /* 0x000fea0003800000 */
.L_x_6736:
        /* <DEDUP_REMOVED lines=10> */
.L_x_6732:
        /* <DEDUP_REMOVED lines=12> */
.L_x_6741:
[----:B------:R-:W-:-:S07]  /*4ca0*/  IMAD.MOV.U32 R180, RZ, RZ, R144 ;  /* 0x000000ffffb47224 */ /* 0x000fce00078e0090 */
.L_x_6742:
[----:B------:R-:W-:Y:S05]  /*4cb0*/  BSYNC B2 ;  /* 0x0000000000027941 */ /* 0x000fea0003800000 */
.L_x_6740:
        /* <DEDUP_REMOVED lines=16> */
.L_x_6746:
[----:B------:R-:W-:Y:S05]  /*4dc0*/  BSYNC B3 ;  /* 0x0000000000037941 */ /* 0x000fea0003800000 */
.L_x_6745:
        /* <DEDUP_REMOVED lines=43> */
.L_x_6744:
[----:B------:R-:W-:Y:S05]  /*5080*/  BSYNC B2 ;  /* 0x0000000000027941 */ /* 0x000fea0003800000 */
.L_x_6743:
        /* <DEDUP_REMOVED lines=13> */
.L_x_6747:
        /* <DEDUP_REMOVED lines=12> */
.L_x_6750:
[----:B------:R-:W-:-:S07]  /*5220*/  IMAD.MOV.U32 R66, RZ, RZ, R144 ;  /* 0x000000ffff427224 */ /* 0x000fce00078e0090 */
.L_x_6751:
[----:B------:R-:W-:Y:S05]  /*5230*/  BSYNC B2 ;  /* 0x0000000000027941 */ /* 0x000fea0003800000 */
.L_x_6749:
        /* <DEDUP_REMOVED lines=16> */
.L_x_6755:
[----:B------:R-:W-:Y:S05]  /*5340*/  BSYNC B3 ;  /* 0x0000000000037941 */ /* 0x000fea0003800000 */
.L_x_6754:
        /* <DEDUP_REMOVED lines=43> */
.L_x_6753:
[----:B------:R-:W-:Y:S05]  /*5600*/  BSYNC B2 ;  /* 0x0000000000027941 */ /* 0x000fea0003800000 */
.L_x_6752:
        /* <DEDUP_REMOVED lines=10> */
.L_x_6748:
        /* <DEDUP_REMOVED lines=12> */
.L_x_6757:
[----:B------:R-:W-:-:S07]  /*5770*/  IMAD.MOV.U32 R66, RZ, RZ, R144 ;  /* 0x000000ffff427224 */ /* 0x000fce00078e0090 */
.L_x_6758:
[----:B------:R-:W-:Y:S05]  /*5780*/  BSYNC B2 ;  /* 0x0000000000027941 */ /* 0x000fea0003800000 */
.L_x_6756:
        /* <DEDUP_REMOVED lines=16> */
.L_x_6762:
[----:B------:R-:W-:Y:S05]  /*5890*/  BSYNC B3 ;  /* 0x0000000000037941 */ /* 0x000fea0003800000 */
.L_x_6761:
        /* <DEDUP_REMOVED lines=43> */
.L_x_6760:
[----:B------:R-:W-:Y:S05]  /*5b50*/  BSYNC B2 ;  /* 0x0000000000027941 */ /* 0x000fea0003800000 */
.L_x_6759:
        /* <DEDUP_REMOVED lines=13> */
.L_x_6763:
        /* <DEDUP_REMOVED lines=12> */
.L_x_6766:
[----:B------:R-:W-:-:S07]  /*5cf0*/  IMAD.MOV.U32 R66, RZ, RZ, R144 ;  /* 0x000000ffff427224 */ /* 0x000fce00078e0090 */
.L_x_6767:
[----:B------:R-:W-:Y:S05]  /*5d00*/  BSYNC B2 ;  /* 0x0000000000027941 */ /* 0x000fea0003800000 */
.L_x_6765:
        /* <DEDUP_REMOVED lines=16> */
.L_x_6771:
[----:B------:R-:W-:Y:S05]  /*5e10*/  BSYNC B3 ;  /* 0x0000000000037941 */ /* 0x000fea0003800000 */
.L_x_6770:
        /* <DEDUP_REMOVED lines=43> */
.L_x_6769:
[----:B------:R-:W-:Y:S05]  /*60d0*/  BSYNC B2 ;  /* 0x0000000000027941 */ /* 0x000fea0003800000 */
.L_x_6768:
[----:B------:R-:W-:Y:S01]  /*60e0*/  I2FP.F32.U32 R66, R66 ;  /* 0x0000004200427245 */ /* 0x000fe20000201000 */
[----:B------:R-:W-:-:S04]  /*60f0*/  HADD2.F32 R132, -RZ, R59.H0_H0 ;  /* 0x2000003bff847230 */ /* 0x000fc80000004100 */
[----:B------:R-:W-:Y:S01]  /*6100*/  FFMA.FTZ R65, R66, R203, 1.1641532182693481445e-10 ;  /* 0x2f00000042417423 */ /* 0x000fe200000100cb */
[----:B------:R-:W-:Y:S01]  /*6110*/  FMUL.FTZ R132, R132, R199 ;  /* 0x000000c784847220 */ /* 0x000fe20000410000 */
[----:B------:R-:W-:-:S03]  /*6120*/  @P0 HADD2.F32 R66, -RZ, R63.H0_H0 ;  /* 0x2000003fff420230 */ /* 0x000fc60000004100 */
[----:B------:R-:W-:-:S04]  /*6130*/  FSETP.GTU.FTZ.AND P5, PT, R65, R202, PT ;  /* 0x000000ca4100720b */ /* 0x000fc80003fbc000 */
[----:B------:R-:W-:Y:S02]  /*6140*/  FSEL R132, R132, RZ, !P5 ;  /* 0x000000ff84847208 */ /* 0x000fe40006800000 */
[----:B------:R-:W-:-:S03]  /*6150*/  SEL R136, RZ, 0x1, P5 ;  /* 0x00000001ff887807 */ /* 0x000fc60002800000 */
[----:B------:R-:W-:-:S04]  /*6160*/  FADD.FTZ R181, R132, R181 ;  /* 0x000000b584b57221 */ /* 0x000fc80000010000 */
[----:B------:R-:W-:-:S07]  /*6170*/  @P0 FADD.FTZ R181, R66, R181 ;  /* 0x000000b542b50221 */ /* 0x000fce0000010000 */
.L_x_6764:
        /* <DEDUP_REMOVED lines=12> */
.L_x_6773:
[----:B------:R-:W-:-:S07]  /*6240*/  IMAD.MOV.U32 R66, RZ, RZ, R144 ;  /* 0x000000ffff427224 */ /* 0x000fce00078e0090 */
.L_x_6774:
[----:B------:R-:W-:Y:S05]  /*6250*/  BSYNC B2 ;  /* 0x0000000000027941 */ /* 0x000fea0003800000 */
.L_x_6772:
        /* <DEDUP_REMOVED lines=16> */
.L_x_6778:
[----:B------:R-:W-:Y:S05]  /*6360*/  BSYNC B3 ;  /* 0x0000000000037941 */ /* 0x000fea0003800000 */
.L_x_6777:
        /* <DEDUP_REMOVED lines=43> */
.L_x_6776:
[----:B------:R-:W-:Y:S05]  /*6620*/  BSYNC B2 ;  /* 0x0000000000027941 */ /* 0x000fea0003800000 */
.L_x_6775:
        /* <DEDUP_REMOVED lines=13> */
.L_x_6779:
        /* <DEDUP_REMOVED lines=12> */
.L_x_6782:
[----:B------:R-:W-:-:S07]  /*67c0*/  IMAD.MOV.U32 R134, RZ, RZ, R144 ;  /* 0x000000ffff867224 */ /* 0x000fce00078e0090 */
.L_x_6783:
[----:B------:R-:W-:Y:S05]  /*67d0*/  BSYNC B2 ;  /* 0x0000000000027941 */ /* 0x000fea0003800000 */
.L_x_6781:
        /* <DEDUP_REMOVED lines=16> */
.L_x_6787:
[----:B------:R-:W-:Y:S05]  /*68e0*/  BSYNC B3 ;  /* 0x0000000000037941 */ /* 0x000fea0003800000 */
.L_x_6786:
        /* <DEDUP_REMOVED lines=43> */
.L_x_6785:
[----:B------:R-:W-:Y:S05]  /*6ba0*/  BSYNC B2 ;  /* 0x0000000000027941 */ /* 0x000fea0003800000 */
.L_x_6784:
        /* <DEDUP_REMOVED lines=10> */
.L_x_6780:
        /* <DEDUP_REMOVED lines=15> */
[----:B------:R-:W-:Y:S02]  /*6d40*/  LEA R202, P0, R198, UR8, 0x4 ;  /* 0x00000008c6ca7c11 */ /* 0x000fe4000f8020ff */
        /* <DEDUP_REMOVED lines=8> */
[----:B------:R-:W-:Y:S02]  /*6dd0*/  F2FP.F16.F32.PACK_AB R67, R192, R181 ;  /* 0x000000b5c043723e */ /* 0x000fe400000000ff */
[----:B------:R-:W-:Y:S02]  /*6de0*/  F2FP.F16.F32.PACK_AB R66, R180, R175 ;  /* 0x000000afb442723e */ /* 0x000fe400000000ff */
[----:B------:R-:W-:-:S02]  /*6df0*/  F2FP.F16.F32.PACK_AB R65, R177, R156 ;  /* 0x0000009cb141723e */ /* 0x000fc400000000ff */
[----:B------:R-:W-:Y:S02]  /*6e00*/  F2FP.F16.F32.PACK_AB R64, R157, R150 ;  /* 0x000000969d40723e */ /* 0x000fe400000000ff */
        /* <DEDUP_REMOVED lines=26> */
.L_x_6788:
[----:B------:R-:W-:-:S07]  /*6fb0*/  VIADD R199, R198, 0x20 ;  /* 0x00000020c6c77836 */ /* 0x000fce0000000000 */
.L_x_6659:
[----:B------:R-:W-:Y:S05]  /*6fc0*/  BSYNC B1 ;  /* 0x0000000000017941 */ /* 0x000fea0003800000 */
.L_x_6658:
        /* <DEDUP_REMOVED lines=29> */
.L_x_6792:
[----:B------:R-:W-:-:S07]  /*71a0*/  IMAD.MOV.U32 R151, RZ, RZ, R144 ;  /* 0x000000ffff977224 */ /* 0x000fce00078e0090 */
.L_x_6793:
[----:B------:R-:W-:Y:S05]  /*71b0*/  BSYNC B2 ;  /* 0x0000000000027941 */ /* 0x000fea0003800000 */
.L_x_6791:
        /* <DEDUP_REMOVED lines=16> */
.L_x_6797:
[----:B------:R-:W-:Y:S05]  /*72c0*/  BSYNC B3 ;  /* 0x0000000000037941 */ /* 0x000fea0003800000 */
.L_x_6796:
        /* <DEDUP_REMOVED lines=8> */
[----:B------:R-:W-:Y:S01]  /*7350*/  IMAD.MOV.U32 R172, RZ, RZ, RZ ;  /* 0x000000ffffac7224 */ /* 0x000fe200078e00ff */
        /* <DEDUP_REMOVED lines=34> */
.L_x_6795:
[----:B------:R-:W-:Y:S05]  /*7580*/  BSYNC B2 ;  /* 0x0000000000027941 */ /* 0x000fea0003800000 */
.L_x_6794:
        /* <DEDUP_REMOVED lines=20> */
.L_x_6798:
        /* <DEDUP_REMOVED lines=12> */
.L_x_6801:
[----:B------:R-:W-:-:S07]  /*7790*/  MOV R142, R144 ;  /* 0x00000090008e7202 */ /* 0x000fce0000000f00 */
.L_x_6802:
[----:B------:R-:W-:Y:S05]  /*77a0*/  BSYNC B2 ;  /* 0x0000000000027941 */ /* 0x000fea0003800000 */
.L_x_6800:
        /* <DEDUP_REMOVED lines=16> */
.L_x_6806:
[----:B------:R-:W-:Y:S05]  /*78b0*/  BSYNC B3 ;  /* 0x0000000000037941 */ /* 0x000fea0003800000 */
.L_x_6805:
        /* <DEDUP_REMOVED lines=41> */
[----:B------:R-:W-:Y:S01]  /*7b50*/  IMAD.MOV.U32 R146, RZ, RZ, R132 ;  /* 0x000000ffff927224 */ /* 0x000fe200078e0084 */
[----:B------:R-:W-:-:S11]  /*7b60*/  HFMA2.MMA R132, -RZ, RZ, 0, 0 ;  /* 0x00000000ff847435 */ /* 0x000fd600000001ff */
.L_x_6804:
[----:B------:R-:W-:Y:S05]  /*7b70*/  BSYNC B2 ;  /* 0x0000000000027941 */ /* 0x000fea0003800000 */
.L_x_6803:
        /* <DEDUP_REMOVED lines=10> */
.L_x_6799:
        /* <DEDUP_REMOVED lines=12> */
.L_x_6808:
[----:B------:R-:W-:-:S07]  /*7ce0*/  IMAD.MOV.U32 R172, RZ, RZ, R144 ;  /* 0x000000ffffac7224 */ /* 0x000fce00078e0090 */
.L_x_6809:
[----:B------:R-:W-:Y:S05]  /*7cf0*/  BSYNC B2 ;  /* 0x0000000000027941 */ /* 0x000fea0003800000 */
.L_x_6807:
        /* <DEDUP_REMOVED lines=16> */
.L_x_6813:
[----:B------:R-:W-:Y:S05]  /*7e00*/  BSYNC B3 ;  /* 0x0000000000037941 */ /* 0x000fea0003800000 */
.L_x_6812:
        /* <DEDUP_REMOVED lines=43> */
.L_x_6811:
[----:B------:R-:W-:Y:S05]  /*80c0*/  BSYNC B2 ;  /* 0x0000000000027941 */ /* 0x000fea0003800000 */
.L_x_6810:
        /* <DEDUP_REMOVED lines=15> */
.L_x_6814:
        /* <DEDUP_REMOVED lines=12> */
.L_x_6817:
[----:B------:R-:W-:-:S07]  /*8280*/  MOV R64, R144 ;  /* 0x0000009000407202 */ /* 0x000fce0000000f00 */
.L_x_6818:
[----:B------:R-:W-:Y:S05]  /*8290*/  BSYNC B2 ;  /* 0x0000000000027941 */ /* 0x000fea0003800000 */
.L_x_6816:
        /* <DEDUP_REMOVED lines=16> */
.L_x_6822:
[----:B------:R-:W-:Y:S05]  /*83a0*/  BSYNC B3 ;  /* 0x0000000000037941 */ /* 0x000fea0003800000 */
.L_x_6821:
        /* <DEDUP_REMOVED lines=43> */
.L_x_6820:
[----:B------:R-:W-:Y:S05]  /*8660*/  BSYNC B2 ;  /* 0x0000000000027941 */ /* 0x000fea0003800000 */
.L_x_6819:
        /* <DEDUP_REMOVED lines=10> */
.L_x_6815:
        /* <DEDUP_REMOVED lines=12> */
.L_x_6824:
[----:B------:R-:W-:-:S07]  /*87d0*/  IMAD.MOV.U32 R64, RZ, RZ, R144 ;  /* 0x000000ffff407224 */ /* 0x000fce00078e0090 */
.L_x_6825:
[----:B------:R-:W-:Y:S05]  /*87e0*/  BSYNC B2 ;  /* 0x0000000000027941 */ /* 0x000fea0003800000 */
.L_x_6823:
        /* <DEDUP_REMOVED lines=16> */
.L_x_6829:
[----:B------:R-:W-:Y:S05]  /*88f0*/  BSYNC B3 ;  /* 0x0000000000037941 */ /* 0x000fea0003800000 */
.L_x_6828:
        /* <DEDUP_REMOVED lines=43> */
.L_x_6827:
[----:B------:R-:W-:Y:S05]  /*8bb0*/  BSYNC B2 ;  /* 0x0000000000027941 */ /* 0x000fea0003800000 */
.L_x_6826:
        /* <DEDUP_REMOVED lines=15> */
.L_x_6830:
        /* <DEDUP_REMOVED lines=12> */
.L_x_6833:
[----:B------:R-:W-:-:S07]  /*8d70*/  MOV R64, R144 ;  /* 0x0000009000407202 */ /* 0x000fce0000000f00 */
.L_x_6834:
[----:B------:R-:W-:Y:S05]  /*8d80*/  BSYNC B2 ;  /* 0x0000000000027941 */ /* 0x000fea0003800000 */
.L_x_6832:
        /* <DEDUP_REMOVED lines=16> */
.L_x_6838:
[----:B------:R-:W-:Y:S05]  /*8e90*/  BSYNC B3 ;  /* 0x0000000000037941 */ /* 0x000fea0003800000 */
.L_x_6837:
        /* <DEDUP_REMOVED lines=43> */
.L_x_6836:
[----:B------:R-:W-:Y:S05]  /*9150*/  BSYNC B2 ;  /* 0x0000000000027941 */ /* 0x000fea0003800000 */
.L_x_6835:
        /* <DEDUP_REMOVED lines=10> */
.L_x_6831:
        /* <DEDUP_REMOVED lines=12> */
.L_x_6840:
[----:B------:R-:W-:-:S07]  /*92c0*/  IMAD.MOV.U32 R64, RZ, RZ, R144 ;  /* 0x000000ffff407224 */ /* 0x000fce00078e0090 */
.L_x_6841:
[----:B------:R-:W-:Y:S05]  /*92d0*/  BSYNC B2 ;  /* 0x0000000000027941 */ /* 0x000fea0003800000 */
.L_x_6839:
        /* <DEDUP_REMOVED lines=16> */
.L_x_6845:
[----:B------:R-:W-:Y:S05]  /*93e0*/  BSYNC B3 ;  /* 0x0000000000037941 */ /* 0x000fea0003800000 */
.L_x_6844:
        /* <DEDUP_REMOVED lines=43> */
.L_x_6843:
[----:B------:R-:W-:Y:S05]  /*96a0*/  BSYNC B2 ;  /* 0x0000000000027941 */ /* 0x000fea0003800000 */
.L_x_6842:
        /* <DEDUP_REMOVED lines=15> */
.L_x_6846:
        /* <DEDUP_REMOVED lines=12> */
.L_x_6849:
[----:B------:R-:W-:-:S07]  /*9860*/  MOV R139, R144 ;  /* 0x00000090008b7202 */ /* 0x000fce0000000f00 */
.L_x_6850:
[----:B------:R-:W-:Y:S05]  /*9870*/  BSYNC B2 ;  /* 0x0000000000027941 */ /* 0x000fea0003800000 */
.L_x_6848:
        /* <DEDUP_REMOVED lines=16> */
.L_x_6854:
[----:B------:R-:W-:Y:S05]  /*9980*/  BSYNC B3 ;  /* 0x0000000000037941 */ /* 0x000fea0003800000 */
.L_x_6853:
        /* <DEDUP_REMOVED lines=42> */
[----:B------:R-:W-:-:S10]  /*9c30*/  LOP3.LUT R148, R65, R132, R123, 0x96, !PT ;  /* 0x0000008441947212 */ /* 0x000fd400078e967b */
.L_x_6852:
[----:B------:R-:W-:Y:S05]  /*9c40*/  BSYNC B2 ;  /* 0x0000000000027941 */ /* 0x000fea0003800000 */
.L_x_6851:
        /* <DEDUP_REMOVED lines=10> */
.L_x_6847:
        /* <DEDUP_REMOVED lines=12> */
.L_x_6856:
[----:B------:R-:W-:-:S07]  /*9db0*/  IMAD.MOV.U32 R172, RZ, RZ, R144 ;  /* 0x000000ffffac7224 */ /* 0x000fce00078e0090 */
.L_x_6857:
[----:B------:R-:W-:Y:S05]  /*9dc0*/  BSYNC B2 ;  /* 0x0000000000027941 */ /* 0x000fea0003800000 */
.L_x_6855:
        /* <DEDUP_REMOVED lines=16> */
.L_x_6861:
[----:B------:R-:W-:Y:S05]  /*9ed0*/  BSYNC B3 ;  /* 0x0000000000037941 */ /* 0x000fea0003800000 */
.L_x_6860:
        /* <DEDUP_REMOVED lines=43> */
.L_x_6859:
[----:B------:R-:W-:Y:S05]  /*a190*/  BSYNC B2 ;  /* 0x0000000000027941 */ /* 0x000fea0003800000 */
.L_x_6858:
        /* <DEDUP_REMOVED lines=15> */
.L_x_6862:
        /* <DEDUP_REMOVED lines=12> */
.L_x_6865:
[----:B------:R-:W-:-:S07]  /*a350*/  MOV R138, R144 ;  /* 0x00000090008a7202 */ /* 0x000fce0000000f00 */
.L_x_6866:
[----:B------:R-:W-:Y:S05]  /*a360*/  BSYNC B2 ;  /* 0x0000000000027941 */ /* 0x000fea0003800000 */
.L_x_6864:
        /* <DEDUP_REMOVED lines=16> */
.L_x_6870:
[----:B------:R-:W-:Y:S05]  /*a470*/  BSYNC B3 ;  /* 0x0000000000037941 */ /* 0x000fea0003800000 */
.L_x_6869:
        /* <DEDUP_REMOVED lines=43> */
.L_x_6868:
[----:B------:R-:W-:Y:S05]  /*a730*/  BSYNC B2 ;  /* 0x0000000000027941 */ /* 0x000fea0003800000 */
.L_x_6867:
        /* <DEDUP_REMOVED lines=10> */
.L_x_6863:
        /* <DEDUP_REMOVED lines=12> */
.L_x_6872:
[----:B------:R-:W-:-:S07]  /*a8a0*/  IMAD.MOV.U32 R182, RZ, RZ, R144 ;  /* 0x000000ffffb67224 */ /* 0x000fce00078e0090 */
.L_x_6873:
[----:B------:R-:W-:Y:S05]  /*a8b0*/  BSYNC B2 ;  /* 0x0000000000027941 */ /* 0x000fea0003800000 */
.L_x_6871:
        /* <DEDUP_REMOVED lines=16> */
.L_x_6877:
[----:B------:R-:W-:Y:S05]  /*a9c0*/  BSYNC B3 ;  /* 0x0000000000037941 */ /* 0x000fea0003800000 */
.L_x_6876:
        /* <DEDUP_REMOVED lines=43> */
.L_x_6875:
[----:B------:R-:W-:Y:S05]  /*ac80*/  BSYNC B2 ;  /* 0x0000000000027941 */ /* 0x000fea0003800000 */
.L_x_6874:
        /* <DEDUP_REMOVED lines=13> */
.L_x_6878:
        /* <DEDUP_REMOVED lines=12> */
.L_x_6881:
[----:B------:R-:W-:-:S07]  /*ae20*/  MOV R66, R144 ;  /* 0x0000009000427202 */ /* 0x000fce0000000f00 */
.L_x_6882:
[----:B------:R-:W-:Y:S05]  /*ae30*/  BSYNC B2 ;  /* 0x0000000000027941 */ /* 0x000fea0003800000 */
.L_x_6880:
        /* <DEDUP_REMOVED lines=16> */
.L_x_6886:
[----:B------:R-:W-:Y:S05]  /*af40*/  BSYNC B3 ;  /* 0x0000000000037941 */ /* 0x000fea0003800000 */
.L_x_6885:
        /* <DEDUP_REMOVED lines=43> */
.L_x_6884:
[----:B------:R-:W-:Y:S05]  /*b200*/  BSYNC B2 ;  /* 0x0000000000027941 */ /* 0x000fea0003800000 */
.L_x_6883:
        /* <DEDUP_REMOVED lines=10> */
.L_x_6879:
        /* <DEDUP_REMOVED lines=12> */
.L_x_6888:
[----:B------:R-:W-:-:S07]  /*b370*/  IMAD.MOV.U32 R66, RZ, RZ, R144 ;  /* 0x000000ffff427224 */ /* 0x000fce00078e0090 */
.L_x_6889:
[----:B------:R-:W-:Y:S05]  /*b380*/  BSYNC B2 ;  /* 0x0000000000027941 */ /* 0x000fea0003800000 */
.L_x_6887:
        /* <DEDUP_REMOVED lines=16> */
.L_x_6893:
[----:B------:R-:W-:Y:S05]  /*b490*/  BSYNC B3 ;  /* 0x0000000000037941 */ /* 0x000fea0003800000 */
.L_x_6892:
        /* <DEDUP_REMOVED lines=43> */
.L_x_6891:
[----:B------:R-:W-:Y:S05]  /*b750*/  BSYNC B2 ;  /* 0x0000000000027941 */ /* 0x000fea0003800000 */
.L_x_6890:
        /* <DEDUP_REMOVED lines=13> */
.L_x_6894:
        /* <DEDUP_REMOVED lines=12> */
.L_x_6897:
[----:B------:R-:W-:-:S07]  /*b8f0*/  MOV R66, R144 ;  /* 0x0000009000427202 */ /* 0x000fce0000000f00 */
.L_x_6898:
[----:B------:R-:W-:Y:S05]  /*b900*/  BSYNC B2 ;  /* 0x0000000000027941 */ /* 0x000fea0003800000 */
.L_x_6896:
        /* <DEDUP_REMOVED lines=16> */
.L_x_6902:
[----:B------:R-:W-:Y:S05]  /*ba10*/  BSYNC B3 ;  /* 0x0000000000037941 */ /* 0x000fea0003800000 */
.L_x_6901:
        /* <DEDUP_REMOVED lines=43> */
.L_x_6900:
[----:B------:R-:W-:Y:S05]  /*bcd0*/  BSYNC B2 ;  /* 0x0000000000027941 */ /* 0x000fea0003800000 */
.L_x_6899:
        /* <DEDUP_REMOVED lines=10> */
.L_x_6895:
        /* <DEDUP_REMOVED lines=12> */
.L_x_6904:
[----:B------:R-:W-:-:S07]  /*be40*/  IMAD.MOV.U32 R66, RZ, RZ, R144 ;  /* 0x000000ffff427224 */ /* 0x000fce00078e0090 */
.L_x_6905:
[----:B------:R-:W-:Y:S05]  /*be50*/  BSYNC B2 ;  /* 0x0000000000027941 */ /* 0x000fea0003800000 */
.L_x_6903:
        /* <DEDUP_REMOVED lines=16> */
.L_x_6909:
[----:B------:R-:W-:Y:S05]  /*bf60*/  BSYNC B3 ;  /* 0x0000000000037941 */ /* 0x000fea0003800000 */
.L_x_6908:
        /* <DEDUP_REMOVED lines=43> */
.L_x_6907:
[----:B------:R-:W-:Y:S05]  /*c220*/  BSYNC B2 ;  /* 0x0000000000027941 */ /* 0x000fea0003800000 */
.L_x_6906:
        /* <DEDUP_REMOVED lines=13> */
.L_x_6910:
        /* <DEDUP_REMOVED lines=12> */
.L_x_6913:
[----:B------:R-:W-:-:S07]  /*c3c0*/  MOV R134, R144 ;  /* 0x0000009000867202 */ /* 0x000fce0000000f00 */
.L_x_6914:
[----:B------:R-:W-:Y:S05]  /*c3d0*/  BSYNC B2 ;  /* 0x0000000000027941 */ /* 0x000fea0003800000 */
.L_x_6912:
        /* <DEDUP_REMOVED lines=16> */
.L_x_6918:
[----:B------:R-:W-:Y:S05]  /*c4e0*/  BSYNC B3 ;  /* 0x0000000000037941 */ /* 0x000fea0003800000 */
.L_x_6917:
        /* <DEDUP_REMOVED lines=40> */
[----:B------:R-:W-:Y:S02]  /*c770*/  HFMA2.MMA R145, -RZ, RZ, 0, 0 ;  /* 0x00000000ff917435 */ /* 0x000fe400000001ff */
[----:B------:R-:W-:Y:S01]  /*c780*/  IMAD.MOV.U32 R146, RZ, RZ, R64 ;  /* 0x000000ffff927224 */ /* 0x000fe200078e0040 */
[----:B------:R-:W-:-:S08]  /*c790*/  LOP3.LUT R148, R65, R66, R123, 0x96, !PT ;  /* 0x0000004241947212 */ /* 0x000fd000078e967b */
.L_x_6916:
[----:B------:R-:W-:Y:S05]  /*c7a0*/  BSYNC B2 ;  /* 0x0000000000027941 */ /* 0x000fea0003800000 */
.L_x_6915:
        /* <DEDUP_REMOVED lines=10> */
.L_x_6911:
        /* <DEDUP_REMOVED lines=24> */
[----:B------:R-:W-:Y:S02]  /*c9d0*/  F2FP.F16.F32.PACK_AB R67, R193, R182 ;  /* 0x000000b6c143723e */ /* 0x000fe400000000ff */
[----:B------:R-:W-:Y:S02]  /*c9e0*/  F2FP.F16.F32.PACK_AB R66, R183, R172 ;  /* 0x000000acb742723e */ /* 0x000fe400000000ff */
[----:B------:R-:W-:Y:S02]  /*c9f0*/  F2FP.F16.F32.PACK_AB R65, R174, R159 ;  /* 0x0000009fae41723e */ /* 0x000fe400000000ff */
[----:B------:R-:W-:-:S02]  /*ca00*/  F2FP.F16.F32.PACK_AB R64, R158, R151 ;  /* 0x000000979e40723e */ /* 0x000fc400000000ff */
        /* <DEDUP_REMOVED lines=26> */
.L_x_6919:
[----:B------:R-:W-:-:S07]  /*cbb0*/  IADD3 R199, R199, 0x20, RZ ;  /* 0x00000020c7c77810 */ /* 0x000fce0007ffe0ff */
.L_x_6790:
[----:B------:R-:W-:Y:S05]  /*cbc0*/  BSYNC B1 ;  /* 0x0000000000017941 */ /* 0x000fea0003800000 */
.L_x_6789:
        /* <DEDUP_REMOVED lines=29> */
.L_x_6923:
[----:B------:R-:W-:-:S07]  /*cda0*/  IMAD.MOV.U32 R152, RZ, RZ, R144 ;  /* 0x000000ffff987224 */ /* 0x000fce00078e0090 */
.L_x_6924:
[----:B------:R-:W-:Y:S05]  /*cdb0*/  BSYNC B2 ;  /* 0x0000000000027941 */ /* 0x000fea0003800000 */
.L_x_6922:
        /* <DEDUP_REMOVED lines=16> */
.L_x_6928:
[----:B------:R-:W-:Y:S05]  /*cec0*/  BSYNC B3 ;  /* 0x0000000000037941 */ /* 0x000fea0003800000 */
.L_x_6927:
        /* <DEDUP_REMOVED lines=43> */
.L_x_6926:
[----:B------:R-:W-:Y:S05]  /*d180*/  BSYNC B2 ;  /* 0x0000000000027941 */ /* 0x000fea0003800000 */
.L_x_6925:
[----:B------:R-:W0:Y:S01]  /*d190*/  LDC R203, c[0x0][0x294] ;  /* 0x0000a500ffcb7b82 */ /* 0x000e220000000800 */
[----:B------:R-:W-:Y:S01]  /*d1a0*/  HFMA2.MMA R204, -RZ, RZ, 0.1171875, 0 ;  /* 0x2f800000ffcc7435 */ /* 0x000fe200000001ff */
[----:B------:R-:W-:Y:S01]  /*d1b0*/  I2FP.F32.U32 R145, R152 ;  /* 0x0000009800917245 */ /* 0x000fe20000201000 */
[----:B-----5:R-:W-:Y:S01]  /*d1c0*/  HADD2.F32 R161, -RZ, R64.H0_H0 ;  /* 0x20000040ffa17230 */ /* 0x020fe20000004100 */
[----:B------:R-:W-:Y:S02]  /*d1d0*/  ISETP.NE.U32.AND P2, PT, R132, RZ, PT ;  /* 0x000000ff8400720c */ /* 0x000fe40003f45070 */
[----:B------:R-:W-:Y:S02]  /*d1e0*/  LOP3.LUT R45, R45, 0xffffffef, RZ, 0xc0, !PT ;  /* 0xffffffef2d2d7812 */ /* 0x000fe400078ec0ff */
[----:B------:R-:W1:Y:S01]  /*d1f0*/  LDC R202, c[0x0][0x298] ;  /* 0x0000a600ffca7b82 */ /* 0x000e620000000800 */
[----:B------:R-:W-:Y:S02]  /*d200*/  ISETP.NE.AND.EX P2, PT, R133, RZ, PT, P2 ;  /* 0x000000ff8500720c */ /* 0x000fe40003f45320 */
        /* <DEDUP_REMOVED lines=8> */
[----:B------:R-:W-:Y:S02]  /*d290*/  HADD2.F32 R133, -RZ, R60.H0_H0 ;  /* 0x2000003cff857230 */ /* 0x000fe40000004100 */
[----:B------:R-:W-:-:S03]  /*d2a0*/  IMAD.MOV.U32 R132, RZ, RZ, R171 ;  /* 0x000000ffff847224 */ /* 0x000fc600078e00ab */
[----:B------:R-:W-:Y:S01]  /*d2b0*/  FADD.FTZ R152, R133, R152 ;  /* 0x0000009885987221 */ /* 0x000fe20000010000 */
[----:B------:R-:W-:Y:S06]  /*d2c0*/  BRA `(.L_x_6930) ;  /* 0x0000000400547947 */ /* 0x000fec0003800000 */
.L_x_6929:
        /* <DEDUP_REMOVED lines=12> */
.L_x_6932:
[----:B------:R-:W-:-:S07]  /*d390*/  IMAD.MOV.U32 R142, RZ, RZ, R144 ;  /* 0x000000ffff8e7224 */ /* 0x000fce00078e0090 */
.L_x_6933:
[----:B------:R-:W-:Y:S05]  /*d3a0*/  BSYNC B2 ;  /* 0x0000000000027941 */ /* 0x000fea0003800000 */
.L_x_6931:
        /* <DEDUP_REMOVED lines=16> */
.L_x_6937:
[----:B------:R-:W-:Y:S05]  /*d4b0*/  BSYNC B3 ;  /* 0x0000000000037941 */ /* 0x000fea0003800000 */
.L_x_6936:
        /* <DEDUP_REMOVED lines=41> */
[----:B------:R-:W-:Y:S01]  /*d750*/  MOV R146, R132 ;  /* 0x0000008400927202 */ /* 0x000fe20000000f00 */
[----:B------:R-:W-:-:S07]  /*d760*/  IMAD.MOV.U32 R132, RZ, RZ, RZ ;  /* 0x000000ffff847224 */ /* 0x000fce00078e00ff */
.L_x_6935:
[----:B------:R-:W-:Y:S05]  /*d770*/  BSYNC B2 ;  /* 0x0000000000027941 */ /* 0x000fea0003800000 */
.L_x_6934:
        /* <DEDUP_REMOVED lines=10> */
.L_x_6930:
        /* <DEDUP_REMOVED lines=12> */
.L_x_6939:
[----:B------:R-:W-:-:S07]  /*d8e0*/  MOV R171, R144 ;  /* 0x0000009000ab7202 */ /* 0x000fce0000000f00 */
.L_x_6940:
[----:B------:R-:W-:Y:S05]  /*d8f0*/  BSYNC B2 ;  /* 0x0000000000027941 */ /* 0x000fea0003800000 */
.L_x_6938:
        /* <DEDUP_REMOVED lines=16> */
.L_x_6944:
[----:B------:R-:W-:Y:S05]  /*da00*/  BSYNC B3 ;  /* 0x0000000000037941 */ /* 0x000fea0003800000 */
.L_x_6943:
        /* <DEDUP_REMOVED lines=41> */
[----:B------:R-:W-:Y:S01]  /*dca0*/  HFMA2.MMA R133, -RZ, RZ, 0, 0 ;  /* 0x00000000ff857435 */ /* 0x000fe200000001ff */
[----:B------:R-:W-:-:S10]  /*dcb0*/  IMAD.MOV.U32 R146, RZ, RZ, R132 ;  /* 0x000000ffff927224 */ /* 0x000fd400078e0084 */
.L_x_6942:
[----:B------:R-:W-:Y:S05]  /*dcc0*/  BSYNC B2 ;  /* 0x0000000000027941 */ /* 0x000fea0003800000 */
.L_x_6941:
        /* <DEDUP_REMOVED lines=15> */
.L_x_6945:
        /* <DEDUP_REMOVED lines=12> */
.L_x_6948:
[----:B------:R-:W-:-:S07]  /*de80*/  IMAD.MOV.U32 R64, RZ, RZ, R144 ;  /* 0x000000ffff407224 */ /* 0x000fce00078e0090 */
.L_x_6949:
[----:B------:R-:W-:Y:S05]  /*de90*/  BSYNC B2 ;  /* 0x0000000000027941 */ /* 0x000fea0003800000 */
.L_x_6947:
        /* <DEDUP_REMOVED lines=16> */
.L_x_6953:
[----:B------:R-:W-:Y:S05]  /*dfa0*/  BSYNC B3 ;  /* 0x0000000000037941 */ /* 0x000fea0003800000 */
.L_x_6952:
        /* <DEDUP_REMOVED lines=43> */
.L_x_6951:
[----:B------:R-:W-:Y:S05]  /*e260*/  BSYNC B2 ;  /* 0x0000000000027941 */ /* 0x000fea0003800000 */
.L_x_6950:
        /* <DEDUP_REMOVED lines=10> */
.L_x_6946:
        /* <DEDUP_REMOVED lines=12> */
.L_x_6955:
[----:B------:R-:W-:-:S07]  /*e3d0*/  MOV R64, R144 ;  /* 0x0000009000407202 */ /* 0x000fce0000000f00 */
.L_x_6956:
[----:B------:R-:W-:Y:S05]  /*e3e0*/  BSYNC B2 ;  /* 0x0000000000027941 */ /* 0x000fea0003800000 */
.L_x_6954:
        /* <DEDUP_REMOVED lines=16> */
.L_x_6960:
[----:B------:R-:W-:Y:S05]  /*e4f0*/  BSYNC B3 ;  /* 0x0000000000037941 */ /* 0x000fea0003800000 */
.L_x_6959:
        /* <DEDUP_REMOVED lines=43> */
.L_x_6958:
[----:B------:R-:W-:Y:S05]  /*e7b0*/  BSYNC B2 ;  /* 0x0000000000027941 */ /* 0x000fea0003800000 */
.L_x_6957:
        /* <DEDUP_REMOVED lines=15> */
.L_x_6961:
        /* <DEDUP_REMOVED lines=12> */
.L_x_6964:
[----:B------:R-:W-:-:S07]  /*e970*/  IMAD.MOV.U32 R64, RZ, RZ, R144 ;  /* 0x000000ffff407224 */ /* 0x000fce00078e0090 */
.L_x_6965:
[----:B------:R-:W-:Y:S05]  /*e980*/  BSYNC B2 ;  /* 0x0000000000027941 */ /* 0x000fea0003800000 */
.L_x_6963:
        /* <DEDUP_REMOVED lines=16> */
.L_x_6969:
[----:B------:R-:W-:Y:S05]  /*ea90*/  BSYNC B3 ;  /* 0x0000000000037941 */ /* 0x000fea0003800000 */
.L_x_6968:
        /* <DEDUP_REMOVED lines=43> */
.L_x_6967:
[----:B------:R-:W-:Y:S05]  /*ed50*/  BSYNC B2 ;  /* 0x0000000000027941 */ /* 0x000fea0003800000 */
.L_x_6966:
        /* <DEDUP_REMOVED lines=10> */
.L_x_6962:
        /* <DEDUP_REMOVED lines=12> */
.L_x_6971:
[----:B------:R-:W-:-:S07]  /*eec0*/  MOV R64, R144 ;  /* 0x0000009000407202 */ /* 0x000fce0000000f00 */
.L_x_6972:
[----:B------:R-:W-:Y:S05]  /*eed0*/  BSYNC B2 ;  /* 0x0000000000027941 */ /* 0x000fea0003800000 */
.L_x_6970:
        /* <DEDUP_REMOVED lines=16> */
.L_x_6976:
[----:B------:R-:W-:Y:S05]  /*efe0*/  BSYNC B3 ;  /* 0x0000000000037941 */ /* 0x000fea0003800000 */
.L_x_6975:
        /* <DEDUP_REMOVED lines=43> */
.L_x_6974:
[----:B------:R-:W-:Y:S05]  /*f2a0*/  BSYNC B2 ;  /* 0x0000000000027941 */ /* 0x000fea0003800000 */
.L_x_6973:
        /* <DEDUP_REMOVED lines=15> */
.L_x_6977:
        /* <DEDUP_REMOVED lines=12> */
.L_x_6980:
[----:B------:R-:W-:-:S07]  /*f460*/  IMAD.MOV.U32 R139, RZ, RZ, R144 ;  /* 0x000000ffff8b7224 */ /* 0x000fce00078e0090 */
.L_x_6981:
[----:B------:R-:W-:Y:S05]  /*f470*/  BSYNC B2 ;  /* 0x0000000000027941 */ /* 0x000fea0003800000 */
.L_x_6979:
        /* <DEDUP_REMOVED lines=16> */
.L_x_6985:
[----:B------:R-:W-:Y:S05]  /*f580*/  BSYNC B3 ;  /* 0x0000000000037941 */ /* 0x000fea0003800000 */
.L_x_6984:
        /* <DEDUP_REMOVED lines=43> */
.L_x_6983:
[----:B------:R-:W-:Y:S05]  /*f840*/  BSYNC B2 ;  /* 0x0000000000027941 */ /* 0x000fea0003800000 */
.L_x_6982:
        /* <DEDUP_REMOVED lines=10> */
.L_x_6978:
        /* <DEDUP_REMOVED lines=12> */
.L_x_6987:
[----:B------:R-:W-:-:S07]  /*f9b0*/  MOV R171, R144 ;  /* 0x0000009000ab7202 */ /* 0x000fce0000000f00 */
.L_x_6988:
[----:B------:R-:W-:Y:S05]  /*f9c0*/  BSYNC B2 ;  /* 0x0000000000027941 */ /* 0x000fea0003800000 */
.L_x_6986:
        /* <DEDUP_REMOVED lines=16> */
.L_x_6992:
[----:B------:R-:W-:Y:S05]  /*fad0*/  BSYNC B3 ;  /* 0x0000000000037941 */ /* 0x000fea0003800000 */
.L_x_6991:
        /* <DEDUP_REMOVED lines=43> */
.L_x_6990:
[----:B------:R-:W-:Y:S05]  /*fd90*/  BSYNC B2 ;  /* 0x0000000000027941 */ /* 0x000fea0003800000 */
.L_x_6989:
        /* <DEDUP_REMOVED lines=15> */
.L_x_6993:
        /* <DEDUP_REMOVED lines=12> */
.L_x_6996:
[----:B------:R-:W-:-:S07]  /*ff50*/  IMAD.MOV.U32 R138, RZ, RZ, R144 ;  /* 0x000000ffff8a7224 */ /* 0x000fce00078e0090 */
.L_x_6997:
[----:B------:R-:W-:Y:S05]  /*ff60*/  BSYNC B2 ;  /* 0x0000000000027941 */ /* 0x000fea0003800000 */
.L_x_6995:
        /* <DEDUP_REMOVED lines=16> */
.L_x_7001:
[----:B------:R-:W-:Y:S05]  /*10070*/  BSYNC B3 ;  /* 0x0000000000037941 */ /* 0x000fea0003800000 */
.L_x_7000:
        /* <DEDUP_REMOVED lines=43> */
.L_x_6999:
[----:B------:R-:W-:Y:S05]  /*10330*/  BSYNC B2 ;  /* 0x0000000000027941 */ /* 0x000fea0003800000 */
.L_x_6998:
        /* <DEDUP_REMOVED lines=10> */
.L_x_6994:
        /* <DEDUP_REMOVED lines=12> */
.L_x_7003:
[----:B------:R-:W-:-:S07]  /*104a0*/  IMAD.MOV.U32 R184, RZ, RZ, R144 ;  /* 0x000000ffffb87224 */ /* 0x000fce00078e0090 */
.L_x_7004:
[----:B------:R-:W-:Y:S05]  /*104b0*/  BSYNC B2 ;  /* 0x0000000000027941 */ /* 0x000fea0003800000 */
.L_x_7002:
        /* <DEDUP_REMOVED lines=16> */
.L_x_7008:
[----:B------:R-:W-:Y:S05]  /*105c0*/  BSYNC B3 ;  /* 0x0000000000037941 */ /* 0x000fea0003800000 */
.L_x_7007:
        /* <DEDUP_REMOVED lines=43> */
.L_x_7006:
[----:B------:R-:W-:Y:S05]  /*10880*/  BSYNC B2 ;  /* 0x0000000000027941 */ /* 0x000fea0003800000 */
.L_x_7005:
        /* <DEDUP_REMOVED lines=13> */
.L_x_7009:
        /* <DEDUP_REMOVED lines=12> */
.L_x_7012:
[----:B------:R-:W-:-:S07]  /*10a20*/  IMAD.MOV.U32 R66, RZ, RZ, R144 ;  /* 0x000000ffff427224 */ /* 0x000fce00078e0090 */
.L_x_7013:
[----:B------:R-:W-:Y:S05]  /*10a30*/  BSYNC B2 ;  /* 0x0000000000027941 */ /* 0x000fea0003800000 */
.L_x_7011:
        /* <DEDUP_REMOVED lines=16> */
.L_x_7017:
[----:B------:R-:W-:Y:S05]  /*10b40*/  BSYNC B3 ;  /* 0x0000000000037941 */ /* 0x000fea0003800000 */
.L_x_7016:
        /* <DEDUP_REMOVED lines=43> */
.L_x_7015:
[----:B------:R-:W-:Y:S05]  /*10e00*/  BSYNC B2 ;  /* 0x0000000000027941 */ /* 0x000fea0003800000 */
.L_x_7014:
        /* <DEDUP_REMOVED lines=10> */
.L_x_7010:
        /* <DEDUP_REMOVED lines=12> */
.L_x_7019:
[----:B------:R-:W-:-:S07]  /*10f70*/  IMAD.MOV.U32 R66, RZ, RZ, R144 ;  /* 0x000000ffff427224 */ /* 0x000fce00078e0090 */
.L_x_7020:
[----:B------:R-:W-:Y:S05]  /*10f80*/  BSYNC B2 ;  /* 0x0000000000027941 */ /* 0x000fea0003800000 */
.L_x_7018:
        /* <DEDUP_REMOVED lines=16> */
.L_x_7024:
[----:B------:R-:W-:Y:S05]  /*11090*/  BSYNC B3 ;  /* 0x0000000000037941 */ /* 0x000fea0003800000 */
.L_x_7023:
        /* <DEDUP_REMOVED lines=43> */
.L_x_7022:
[----:B------:R-:W-:Y:S05]  /*11350*/  BSYNC B2 ;  /* 0x0000000000027941 */ /* 0x000fea0003800000 */
.L_x_7021:
        /* <DEDUP_REMOVED lines=13> */
.L_x_7025:
        /* <DEDUP_REMOVED lines=12> */
.L_x_7028:
[----:B------:R-:W-:-:S07]  /*114f0*/  IMAD.MOV.U32 R66, RZ, RZ, R144 ;  /* 0x000000ffff427224 */ /* 0x000fce00078e0090 */
.L_x_7029:
[----:B------:R-:W-:Y:S05]  /*11500*/  BSYNC B2 ;  /* 0x0000000000027941 */ /* 0x000fea0003800000 */
.L_x_7027:
        /* <DEDUP_REMOVED lines=16> */
.L_x_7033:
[----:B------:R-:W-:Y:S05]  /*11610*/  BSYNC B3 ;  /* 0x0000000000037941 */ /* 0x000fea0003800000 */
.L_x_7032:
        /* <DEDUP_REMOVED lines=43> */
.L_x_7031:
[----:B------:R-:W-:Y:S05]  /*118d0*/  BSYNC B2 ;  /* 0x0000000000027941 */ /* 0x000fea0003800000 */
.L_x_7030:
        /* <DEDUP_REMOVED lines=10> */
.L_x_7026:
        /* <DEDUP_REMOVED lines=12> */
.L_x_7035:
[----:B------:R-:W-:-:S07]  /*11a40*/  IMAD.MOV.U32 R66, RZ, RZ, R144 ;  /* 0x000000ffff427224 */ /* 0x000fce00078e0090 */
.L_x_7036:
[----:B------:R-:W-:Y:S05]  /*11a50*/  BSYNC B2 ;  /* 0x0000000000027941 */ /* 0x000fea0003800000 */
.L_x_7034:
        /* <DEDUP_REMOVED lines=16> */
.L_x_7040:
[----:B------:R-:W-:Y:S05]  /*11b60*/  BSYNC B3 ;  /* 0x0000000000037941 */ /* 0x000fea0003800000 */
.L_x_7039:
        /* <DEDUP_REMOVED lines=43> */
.L_x_7038:
[----:B------:R-:W-:Y:S05]  /*11e20*/  BSYNC B2 ;  /* 0x0000000000027941 */ /* 0x000fea0003800000 */
.L_x_7037:
        /* <DEDUP_REMOVED lines=13> */
.L_x_7041:
        /* <DEDUP_REMOVED lines=12> */
.L_x_7044:
[----:B------:R-:W-:-:S07]  /*11fc0*/  IMAD.MOV.U32 R134, RZ, RZ, R144 ;  /* 0x000000ffff867224 */ /* 0x000fce00078e0090 */
.L_x_7045:
[----:B------:R-:W-:Y:S05]  /*11fd0*/  BSYNC B2 ;  /* 0x0000000000027941 */ /* 0x000fea0003800000 */
.L_x_7043:
        /* <DEDUP_REMOVED lines=16> */
.L_x_7049:
[----:B------:R-:W-:Y:S05]  /*120e0*/  BSYNC B3 ;  /* 0x0000000000037941 */ /* 0x000fea0003800000 */
.L_x_7048:
        /* <DEDUP_REMOVED lines=43> */
.L_x_7047:
[----:B------:R-:W-:Y:S05]  /*123a0*/  BSYNC B2 ;  /* 0x0000000000027941 */ /* 0x000fea0003800000 */
.L_x_7046:
        /* <DEDUP_REMOVED lines=10> */
.L_x_7042:
        /* <DEDUP_REMOVED lines=54> */
.L_x_7050:
[----:B------:R-:W-:-:S07]  /*127b0*/  VIADD R199, R199, 0x20 ;  /* 0x00000020c7c77836 */ /* 0x000fce0000000000 */
.L_x_6921:
[----:B------:R-:W-:Y:S05]  /*127c0*/  BSYNC B1 ;  /* 0x0000000000017941 */ /* 0x000fea0003800000 */
.L_x_6920:
        /* <DEDUP_REMOVED lines=29> */
.L_x_7054:
[----:B------:R-:W-:-:S07]  /*129a0*/  MOV R153, R144 ;  /* 0x0000009000997202 */ /* 0x000fce0000000f00 */
.L_x_7055:
[----:B------:R-:W-:Y:S05]  /*129b0*/  BSYNC B2 ;  /* 0x0000000000027941 */ /* 0x000fea0003800000 */
.L_x_7053:
        /* <DEDUP_REMOVED lines=16> */
.L_x_7059:
[----:B------:R-:W-:Y:S05]  /*12ac0*/  BSYNC B3 ;  /* 0x0000000000037941 */ /* 0x000fea0003800000 */
.L_x_7058:
        /* <DEDUP_REMOVED lines=43> */
.L_x_7057:
[----:B------:R-:W-:Y:S05]  /*12d80*/  BSYNC B2 ;  /* 0x0000000000027941 */ /* 0x000fea0003800000 */
.L_x_7056:
        /* <DEDUP_REMOVED lines=20> */
.L_x_7060:
        /* <DEDUP_REMOVED lines=12> */
.L_x_7063:
[----:B------:R-:W-:-:S07]  /*12f90*/  IMAD.MOV.U32 R142, RZ, RZ, R144 ;  /* 0x000000ffff8e7224 */ /* 0x000fce00078e0090 */
.L_x_7064:
[----:B------:R-:W-:Y:S05]  /*12fa0*/  BSYNC B2 ;  /* 0x0000000000027941 */ /* 0x000fea0003800000 */
.L_x_7062:
        /* <DEDUP_REMOVED lines=16> */
.L_x_7068:
[----:B------:R-:W-:Y:S05]  /*130b0*/  BSYNC B3 ;  /* 0x0000000000037941 */ /* 0x000fea0003800000 */
.L_x_7067:
        /* <DEDUP_REMOVED lines=43> */
.L_x_7066:
[----:B------:R-:W-:Y:S05]  /*13370*/  BSYNC B2 ;  /* 0x0000000000027941 */ /* 0x000fea0003800000 */
.L_x_7065:
        /* <DEDUP_REMOVED lines=10> */
.L_x_7061:
        /* <DEDUP_REMOVED lines=12> */
.L_x_7070:
[----:B------:R-:W-:-:S07]  /*134e0*/  IMAD.MOV.U32 R168, RZ, RZ, R144 ;  /* 0x000000ffffa87224 */ /* 0x000fce00078e0090 */
.L_x_7071:
[----:B------:R-:W-:Y:S05]  /*134f0*/  BSYNC B2 ;  /* 0x0000000000027941 */ /* 0x000fea0003800000 */
.L_x_7069:
        /* <DEDUP_REMOVED lines=16> */
.L_x_7075:
[----:B------:R-:W-:Y:S05]  /*13600*/  BSYNC B3 ;  /* 0x0000000000037941 */ /* 0x000fea0003800000 */
.L_x_7074:
        /* <DEDUP_REMOVED lines=43> */
.L_x_7073:
[----:B------:R-:W-:Y:S05]  /*138c0*/  BSYNC B2 ;  /* 0x0000000000027941 */ /* 0x000fea0003800000 */
.L_x_7072:
        /* <DEDUP_REMOVED lines=15> */
.L_x_7076:
        /* <DEDUP_REMOVED lines=12> */
.L_x_7079:
[----:B------:R-:W-:-:S07]  /*13a80*/  IMAD.MOV.U32 R64, RZ, RZ, R144 ;  /* 0x000000ffff407224 */ /* 0x000fce00078e0090 */
.L_x_7080:
[----:B------:R-:W-:Y:S05]  /*13a90*/  BSYNC B2 ;  /* 0x0000000000027941 */ /* 0x000fea0003800000 */
.L_x_7078:
        /* <DEDUP_REMOVED lines=16> */
.L_x_7084:
[----:B------:R-:W-:Y:S05]  /*13ba0*/  BSYNC B3 ;  /* 0x0000000000037941 */ /* 0x000fea0003800000 */
.L_x_7083:
        /* <DEDUP_REMOVED lines=43> */
.L_x_7082:
[----:B------:R-:W-:Y:S05]  /*13e60*/  BSYNC B2 ;  /* 0x0000000000027941 */ /* 0x000fea0003800000 */
.L_x_7081:
        /* <DEDUP_REMOVED lines=10> */
.L_x_7077:
        /* <DEDUP_REMOVED lines=12> */
.L_x_7086:
[----:B------:R-:W-:-:S07]  /*13fd0*/  IMAD.MOV.U32 R64, RZ, RZ, R144 ;  /* 0x000000ffff407224 */ /* 0x000fce00078e0090 */
.L_x_7087:
[----:B------:R-:W-:Y:S05]  /*13fe0*/  BSYNC B2 ;  /* 0x0000000000027941 */ /* 0x000fea0003800000 */
.L_x_7085:
        /* <DEDUP_REMOVED lines=16> */
.L_x_7091:
[----:B------:R-:W-:Y:S05]  /*140f0*/  BSYNC B3 ;  /* 0x0000000000037941 */ /* 0x000fea0003800000 */
.L_x_7090:
        /* <DEDUP_REMOVED lines=43> */
.L_x_7089:
[----:B------:R-:W-:Y:S05]  /*143b0*/  BSYNC B2 ;  /* 0x0000000000027941 */ /* 0x000fea0003800000 */
.L_x_7088:
        /* <DEDUP_REMOVED lines=15> */
.L_x_7092:
        /* <DEDUP_REMOVED lines=12> */
.L_x_7095:
[----:B------:R-:W-:-:S07]  /*14570*/  IMAD.MOV.U32 R64, RZ, RZ, R144 ;  /* 0x000000ffff407224 */ /* 0x000fce00078e0090 */
.L_x_7096:
[----:B------:R-:W-:Y:S05]  /*14580*/  BSYNC B2 ;  /* 0x0000000000027941 */ /* 0x000fea0003800000 */
.L_x_7094:
        /* <DEDUP_REMOVED lines=16> */
.L_x_7100:
[----:B------:R-:W-:Y:S05]  /*14690*/  BSYNC B3 ;  /* 0x0000000000037941 */ /* 0x000fea0003800000 */
.L_x_7099:
        /* <DEDUP_REMOVED lines=43> */
.L_x_7098:
[----:B------:R-:W-:Y:S05]  /*14950*/  BSYNC B2 ;  /* 0x0000000000027941 */ /* 0x000fea0003800000 */
.L_x_7097:
        /* <DEDUP_REMOVED lines=10> */
.L_x_7093:
        /* <DEDUP_REMOVED lines=12> */
.L_x_7102:
[----:B------:R-:W-:-:S07]  /*14ac0*/  IMAD.MOV.U32 R64, RZ, RZ, R144 ;  /* 0x000000ffff407224 */ /* 0x000fce00078e0090 */
.L_x_7103:
[----:B------:R-:W-:Y:S05]  /*14ad0*/  BSYNC B2 ;  /* 0x0000000000027941 */ /* 0x000fea0003800000 */
.L_x_7101:
        /* <DEDUP_REMOVED lines=16> */
.L_x_7107:
[----:B------:R-:W-:Y:S05]  /*14be0*/  BSYNC B3 ;  /* 0x0000000000037941 */ /* 0x000fea0003800000 */
.L_x_7106:
        /* <DEDUP_REMOVED lines=43> */
.L_x_7105:
[----:B------:R-:W-:Y:S05]  /*14ea0*/  BSYNC B2 ;  /* 0x0000000000027941 */ /* 0x000fea0003800000 */
.L_x_7104:
        /* <DEDUP_REMOVED lines=15> */
.L_x_7108:
        /* <DEDUP_REMOVED lines=12> */
.L_x_7111:
[----:B------:R-:W-:-:S07]  /*15060*/  IMAD.MOV.U32 R139, RZ, RZ, R144 ;  /* 0x000000ffff8b7224 */ /* 0x000fce00078e0090 */
.L_x_7112:
[----:B------:R-:W-:Y:S05]  /*15070*/  BSYNC B2 ;  /* 0x0000000000027941 */ /* 0x000fea0003800000 */
.L_x_7110:
        /* <DEDUP_REMOVED lines=16> */
.L_x_7116:
[----:B------:R-:W-:Y:S05]  /*15180*/  BSYNC B3 ;  /* 0x0000000000037941 */ /* 0x000fea0003800000 */
.L_x_7115:
        /* <DEDUP_REMOVED lines=43> */
.L_x_7114:
[----:B------:R-:W-:Y:S05]  /*15440*/  BSYNC B2 ;  /* 0x0000000000027941 */ /* 0x000fea0003800000 */
.L_x_7113:
        /* <DEDUP_REMOVED lines=10> */
.L_x_7109:
        /* <DEDUP_REMOVED lines=12> */
.L_x_7118:
[----:B------:R-:W-:-:S07]  /*155b0*/  IMAD.MOV.U32 R168, RZ, RZ, R144 ;  /* 0x000000ffffa87224 */ /* 0x000fce00078e0090 */
.L_x_7119:
[----:B------:R-:W-:Y:S05]  /*155c0*/  BSYNC B2 ;  /* 0x0000000000027941 */ /* 0x000fea0003800000 */
.L_x_7117:
        /* <DEDUP_REMOVED lines=16> */
.L_x_7123:
[----:B------:R-:W-:Y:S05]  /*156d0*/  BSYNC B3 ;  /* 0x0000000000037941 */ /* 0x000fea0003800000 */
.L_x_7122:
        /* <DEDUP_REMOVED lines=43> */
.L_x_7121:
[----:B------:R-:W-:Y:S05]  /*15990*/  BSYNC B2 ;  /* 0x0000000000027941 */ /* 0x000fea0003800000 */
.L_x_7120:
        /* <DEDUP_REMOVED lines=15> */
.L_x_7124:
        /* <DEDUP_REMOVED lines=12> */
.L_x_7127:
[----:B------:R-:W-:-:S07]  /*15b50*/  IMAD.MOV.U32 R138, RZ, RZ, R144 ;  /* 0x000000ffff8a7224 */ /* 0x000fce00078e0090 */
.L_x_7128:
[----:B------:R-:W-:Y:S05]  /*15b60*/  BSYNC B2 ;  /* 0x0000000000027941 */ /* 0x000fea0003800000 */
.L_x_7126:
        /* <DEDUP_REMOVED lines=16> */
.L_x_7132:
[----:B------:R-:W-:Y:S05]  /*15c70*/  BSYNC B3 ;  /* 0x0000000000037941 */ /* 0x000fea0003800000 */
.L_x_7131:
        /* <DEDUP_REMOVED lines=43> */
.L_x_7130:
[----:B------:R-:W-:Y:S05]  /*15f30*/  BSYNC B2 ;  /* 0x0000000000027941 */ /* 0x000fea0003800000 */
.L_x_7129:
        /* <DEDUP_REMOVED lines=10> */
.L_x_7125:
        /* <DEDUP_REMOVED lines=12> */
.L_x_7134:
[----:B------:R-:W-:-:S07]  /*160a0*/  IMAD.MOV.U32 R186, RZ, RZ, R144 ;  /* 0x000000ffffba7224 */ /* 0x000fce00078e0090 */
.L_x_7135:
[----:B------:R-:W-:Y:S05]  /*160b0*/  BSYNC B2 ;  /* 0x0000000000027941 */ /* 0x000fea0003800000 */
.L_x_7133:
        /* <DEDUP_REMOVED lines=16> */
.L_x_7139:
[----:B------:R-:W-:Y:S05]  /*161c0*/  BSYNC B3 ;  /* 0x0000000000037941 */ /* 0x000fea0003800000 */
.L_x_7138:
        /* <DEDUP_REMOVED lines=43> */
.L_x_7137:
[----:B------:R-:W-:Y:S05]  /*16480*/  BSYNC B2 ;  /* 0x0000000000027941 */ /* 0x000fea0003800000 */
.L_x_7136:
        /* <DEDUP_REMOVED lines=13> */
.L_x_7140:
        /* <DEDUP_REMOVED lines=12> */
.L_x_7143:
[----:B------:R-:W-:-:S07]  /*16620*/  IMAD.MOV.U32 R66, RZ, RZ, R144 ;  /* 0x000000ffff427224 */ /* 0x000fce00078e0090 */
.L_x_7144:
[----:B------:R-:W-:Y:S05]  /*16630*/  BSYNC B2 ;  /* 0x0000000000027941 */ /* 0x000fea0003800000 */
.L_x_7142:
        /* <DEDUP_REMOVED lines=16> */
.L_x_7148:
[----:B------:R-:W-:Y:S05]  /*16740*/  BSYNC B3 ;  /* 0x0000000000037941 */ /* 0x000fea0003800000 */
.L_x_7147:
        /* <DEDUP_REMOVED lines=43> */
.L_x_7146:
[----:B------:R-:W-:Y:S05]  /*16a00*/  BSYNC B2 ;  /* 0x0000000000027941 */ /* 0x000fea0003800000 */
.L_x_7145:
        /* <DEDUP_REMOVED lines=10> */
.L_x_7141:
        /* <DEDUP_REMOVED lines=12> */
.L_x_7150:
[----:B------:R-:W-:-:S07]  /*16b70*/  IMAD.MOV.U32 R66, RZ, RZ, R144 ;  /* 0x000000ffff427224 */ /* 0x000fce00078e0090 */
.L_x_7151:
[----:B------:R-:W-:Y:S05]  /*16b80*/  BSYNC B2 ;  /* 0x0000000000027941 */ /* 0x000fea0003800000 */
.L_x_7149:
        /* <DEDUP_REMOVED lines=16> */
.L_x_7155:
[----:B------:R-:W-:Y:S05]  /*16c90*/  BSYNC B3 ;  /* 0x0000000000037941 */ /* 0x000fea0003800000 */
.L_x_7154:
        /* <DEDUP_REMOVED lines=43> */
.L_x_7153:
[----:B------:R-:W-:Y:S05]  /*16f50*/  BSYNC B2 ;  /* 0x0000000000027941 */ /* 0x000fea0003800000 */
.L_x_7152:
        /* <DEDUP_REMOVED lines=13> */
.L_x_7156:
        /* <DEDUP_REMOVED lines=12> */
.L_x_7159:
[----:B------:R-:W-:-:S07]  /*170f0*/  IMAD.MOV.U32 R66, RZ, RZ, R144 ;  /* 0x000000ffff427224 */ /* 0x000fce00078e0090 */
.L_x_7160:
[----:B------:R-:W-:Y:S05]  /*17100*/  BSYNC B2 ;  /* 0x0000000000027941 */ /* 0x000fea0003800000 */
.L_x_7158:
        /* <DEDUP_REMOVED lines=16> */
.L_x_7164:
[----:B------:R-:W-:Y:S05]  /*17210*/  BSYNC B3 ;  /* 0x0000000000037941 */ /* 0x000fea0003800000 */
.L_x_7163:
        /* <DEDUP_REMOVED lines=43> */
.L_x_7162:
[----:B------:R-:W-:Y:S05]  /*174d0*/  BSYNC B2 ;  /* 0x0000000000027941 */ /* 0x000fea0003800000 */
.L_x_7161:
        /* <DEDUP_REMOVED lines=10> */
.L_x_7157:
        /* <DEDUP_REMOVED lines=12> */
.L_x_7166:
[----:B------:R-:W-:-:S07]  /*17640*/  IMAD.MOV.U32 R66, RZ, RZ, R144 ;  /* 0x000000ffff427224 */ /* 0x000fce00078e0090 */
.L_x_7167:
[----:B------:R-:W-:Y:S05]  /*17650*/  BSYNC B2 ;  /* 0x0000000000027941 */ /* 0x000fea0003800000 */
.L_x_7165:
        /* <DEDUP_REMOVED lines=16> */
.L_x_7171:
[----:B------:R-:W-:Y:S05]  /*17760*/  BSYNC B3 ;  /* 0x0000000000037941 */ /* 0x000fea0003800000 */
.L_x_7170:
        /* <DEDUP_REMOVED lines=43> */
.L_x_7169:
[----:B------:R-:W-:Y:S05]  /*17a20*/  BSYNC B2 ;  /* 0x0000000000027941 */ /* 0x000fea0003800000 */
.L_x_7168:
        /* <DEDUP_REMOVED lines=13> */
.L_x_7172:
        /* <DEDUP_REMOVED lines=12> */
.L_x_7175:
[----:B------:R-:W-:-:S07]  /*17bc0*/  IMAD.MOV.U32 R134, RZ, RZ, R144 ;  /* 0x000000ffff867224 */ /* 0x000fce00078e0090 */
.L_x_7176:
[----:B------:R-:W-:Y:S05]  /*17bd0*/  BSYNC B2 ;  /* 0x0000000000027941 */ /* 0x000fea0003800000 */
.L_x_7174:
        /* <DEDUP_REMOVED lines=16> */
.L_x_7180:
[----:B------:R-:W-:Y:S05]  /*17ce0*/  BSYNC B3 ;  /* 0x0000000000037941 */ /* 0x000fea0003800000 */
.L_x_7179:
        /* <DEDUP_REMOVED lines=43> */
.L_x_7178:
[----:B------:R-:W-:Y:S05]  /*17fa0*/  BSYNC B2 ;  /* 0x0000000000027941 */ /* 0x000fea0003800000 */
.L_x_7177:
        /* <DEDUP_REMOVED lines=10> */
.L_x_7173:
        /* <DEDUP_REMOVED lines=54> */
.L_x_7181:
[----:B------:R-:W-:-:S07]  /*183b0*/  VIADD R199, R199, 0x20 ;  /* 0x00000020c7c77836 */ /* 0x000fce0000000000 */
.L_x_7052:
[----:B------:R-:W-:Y:S05]  /*183c0*/  BSYNC B1 ;  /* 0x0000000000017941 */ /* 0x000fea0003800000 */
.L_x_7051:
        /* <DEDUP_REMOVED lines=29> */
.L_x_7185:
[----:B------:R-:W-:-:S07]  /*185a0*/  MOV R154, R144 ;  /* 0x00000090009a7202 */ /* 0x000fce0000000f00 */
.L_x_7186:
[----:B------:R-:W-:Y:S05]  /*185b0*/  BSYNC B2 ;  /* 0x0000000000027941 */ /* 0x000fea0003800000 */
.L_x_7184:
        /* <DEDUP_REMOVED lines=16> */
.L_x_7190:
[----:B------:R-:W-:Y:S05]  /*186c0*/  BSYNC B3 ;  /* 0x0000000000037941 */ /* 0x000fea0003800000 */
.L_x_7189:
        /* <DEDUP_REMOVED lines=43> */
.L_x_7188:
[----:B------:R-:W-:Y:S05]  /*18980*/  BSYNC B2 ;  /* 0x0000000000027941 */ /* 0x000fea0003800000 */
.L_x_7187:
        /* <DEDUP_REMOVED lines=20> */
.L_x_7191:
        /* <DEDUP_REMOVED lines=12> */
.L_x_7194:
[----:B------:R-:W-:-:S07]  /*18b90*/  IMAD.MOV.U32 R142, RZ, RZ, R144 ;  /* 0x000000ffff8e7224 */ /* 0x000fce00078e0090 */
.L_x_7195:
[----:B------:R-:W-:Y:S05]  /*18ba0*/  BSYNC B2 ;  /* 0x0000000000027941 */ /* 0x000fea0003800000 */
.L_x_7193:
        /* <DEDUP_REMOVED lines=16> */
.L_x_7199:
[----:B------:R-:W-:Y:S05]  /*18cb0*/  BSYNC B3 ;  /* 0x0000000000037941 */ /* 0x000fea0003800000 */
.L_x_7198:
        /* <DEDUP_REMOVED lines=43> */
.L_x_7197:
[----:B------:R-:W-:Y:S05]  /*18f70*/  BSYNC B2 ;  /* 0x0000000000027941 */ /* 0x000fea0003800000 */
.L_x_7196:
        /* <DEDUP_REMOVED lines=10> */
.L_x_7192:
        /* <DEDUP_REMOVED lines=12> */
.L_x_7201:
[----:B------:R-:W-:-:S07]  /*190e0*/  IMAD.MOV.U32 R169, RZ, RZ, R144 ;  /* 0x000000ffffa97224 */ /* 0x000fce00078e0090 */
.L_x_7202:
[----:B------:R-:W-:Y:S05]  /*190f0*/  BSYNC B2 ;  /* 0x0000000000027941 */ /* 0x000fea0003800000 */
.L_x_7200:
        /* <DEDUP_REMOVED lines=16> */
.L_x_7206:
[----:B------:R-:W-:Y:S05]  /*19200*/  BSYNC B3 ;  /* 0x0000000000037941 */ /* 0x000fea0003800000 */
.L_x_7205:
        /* <DEDUP_REMOVED lines=43> */
.L_x_7204:
[----:B------:R-:W-:Y:S05]  /*194c0*/  BSYNC B2 ;  /* 0x0000000000027941 */ /* 0x000fea0003800000 */
.L_x_7203:
        /* <DEDUP_REMOVED lines=15> */
.L_x_7207:
        /* <DEDUP_REMOVED lines=12> */
.L_x_7210:
[----:B------:R-:W-:-:S07]  /*19680*/  IMAD.MOV.U32 R64, RZ, RZ, R144 ;  /* 0x000000ffff407224 */ /* 0x000fce00078e0090 */
.L_x_7211:
[----:B------:R-:W-:Y:S05]  /*19690*/  BSYNC B2 ;  /* 0x0000000000027941 */ /* 0x000fea0003800000 */
.L_x_7209:
        /* <DEDUP_REMOVED lines=16> */
.L_x_7215:
[----:B------:R-:W-:Y:S05]  /*197a0*/  BSYNC B3 ;  /* 0x0000000000037941 */ /* 0x000fea0003800000 */
.L_x_7214:
        /* <DEDUP_REMOVED lines=43> */
.L_x_7213:
[----:B------:R-:W-:Y:S05]  /*19a60*/  BSYNC B2 ;  /* 0x0000000000027941 */ /* 0x000fea0003800000 */
.L_x_7212:
        /* <DEDUP_REMOVED lines=10> */
.L_x_7208:
        /* <DEDUP_REMOVED lines=12> */
.L_x_7217:
[----:B------:R-:W-:-:S07]  /*19bd0*/  IMAD.MOV.U32 R64, RZ, RZ, R144 ;  /* 0x000000ffff407224 */ /* 0x000fce00078e0090 */
.L_x_7218:
[----:B------:R-:W-:Y:S05]  /*19be0*/  BSYNC B2 ;  /* 0x0000000000027941 */ /* 0x000fea0003800000 */
.L_x_7216:
        /* <DEDUP_REMOVED lines=16> */
.L_x_7222:
[----:B------:R-:W-:Y:S05]  /*19cf0*/  BSYNC B3 ;  /* 0x0000000000037941 */ /* 0x000fea0003800000 */
.L_x_7221:
        /* <DEDUP_REMOVED lines=43> */
.L_x_7220:
[----:B------:R-:W-:Y:S05]  /*19fb0*/  BSYNC B2 ;  /* 0x0000000000027941 */ /* 0x000fea0003800000 */
.L_x_7219:
        /* <DEDUP_REMOVED lines=15> */
.L_x_7223:
        /* <DEDUP_REMOVED lines=12> */
.L_x_7226:
[----:B------:R-:W-:-:S07]  /*1a170*/  IMAD.MOV.U32 R64, RZ, RZ, R144 ;  /* 0x000000ffff407224 */ /* 0x000fce00078e0090 */
.L_x_7227:
[----:B------:R-:W-:Y:S05]  /*1a180*/  BSYNC B2 ;  /* 0x0000000000027941 */ /* 0x000fea0003800000 */
.L_x_7225:
        /* <DEDUP_REMOVED lines=16> */
.L_x_7231:
[----:B------:R-:W-:Y:S05]  /*1a290*/  BSYNC B3 ;  /* 0x0000000000037941 */ /* 0x000fea0003800000 */
.L_x_7230:
        /* <DEDUP_REMOVED lines=43> */
.L_x_7229:
[----:B------:R-:W-:Y:S05]  /*1a550*/  BSYNC B2 ;  /* 0x0000000000027941 */ /* 0x000fea0003800000 */
.L_x_7228:
        /* <DEDUP_REMOVED lines=10> */
.L_x_7224:
        /* <DEDUP_REMOVED lines=12> */
.L_x_7233:
[----:B------:R-:W-:-:S07]  /*1a6c0*/  IMAD.MOV.U32 R64, RZ, RZ, R144 ;  /* 0x000000ffff407224 */ /* 0x000fce00078e0090 */
.L_x_7234:
[----:B------:R-:W-:Y:S05]  /*1a6d0*/  BSYNC B2 ;  /* 0x0000000000027941 */ /* 0x000fea0003800000 */
.L_x_7232:
        /* <DEDUP_REMOVED lines=16> */
.L_x_7238:
[----:B------:R-:W-:Y:S05]  /*1a7e0*/  BSYNC B3 ;  /* 0x0000000000037941 */ /* 0x000fea0003800000 */
.L_x_7237:
        /* <DEDUP_REMOVED lines=43> */
.L_x_7236:
[----:B------:R-:W-:Y:S05]  /*1aaa0*/  BSYNC B2 ;  /* 0x0000000000027941 */ /* 0x000fea0003800000 */
.L_x_7235:
        /* <DEDUP_REMOVED lines=15> */
.L_x_7239:
        /* <DEDUP_REMOVED lines=12> */
.L_x_7242:
[----:B------:R-:W-:-:S07]  /*1ac60*/  IMAD.MOV.U32 R139, RZ, RZ, R144 ;  /* 0x000000ffff8b7224 */ /* 0x000fce00078e0090 */
.L_x_7243:
[----:B------:R-:W-:Y:S05]  /*1ac70*/  BSYNC B2 ;  /* 0x0000000000027941 */ /* 0x000fea0003800000 */
.L_x_7241:
        /* <DEDUP_REMOVED lines=16> */
.L_x_7247:
[----:B------:R-:W-:Y:S05]  /*1ad80*/  BSYNC B3 ;  /* 0x0000000000037941 */ /* 0x000fea0003800000 */
.L_x_7246:
        /* <DEDUP_REMOVED lines=43> */
.L_x_7245:
[----:B------:R-:W-:Y:S05]  /*1b040*/  BSYNC B2 ;  /* 0x0000000000027941 */ /* 0x000fea0003800000 */
.L_x_7244:
        /* <DEDUP_REMOVED lines=10> */
.L_x_7240:
        /* <DEDUP_REMOVED lines=12> */
.L_x_7249:
[----:B------:R-:W-:-:S07]  /*1b1b0*/  IMAD.MOV.U32 R176, RZ, RZ, R144 ;  /* 0x000000ffffb07224 */ /* 0x000fce00078e0090 */
.L_x_7250:
[----:B------:R-:W-:Y:S05]  /*1b1c0*/  BSYNC B2 ;  /* 0x0000000000027941 */ /* 0x000fea0003800000 */
.L_x_7248:
        /* <DEDUP_REMOVED lines=16> */
.L_x_7254:
[----:B------:R-:W-:Y:S05]  /*1b2d0*/  BSYNC B3 ;  /* 0x0000000000037941 */ /* 0x000fea0003800000 */
.L_x_7253:
        /* <DEDUP_REMOVED lines=43> */
.L_x_7252:
[----:B------:R-:W-:Y:S05]  /*1b590*/  BSYNC B2 ;  /* 0x0000000000027941 */ /* 0x000fea0003800000 */
.L_x_7251:
        /* <DEDUP_REMOVED lines=15> */
.L_x_7255:
        /* <DEDUP_REMOVED lines=12> */
.L_x_7258:
[----:B------:R-:W-:-:S07]  /*1b750*/  IMAD.MOV.U32 R138, RZ, RZ, R144 ;  /* 0x000000ffff8a7224 */ /* 0x000fce00078e0090 */
.L_x_7259:
[----:B------:R-:W-:Y:S05]  /*1b760*/  BSYNC B2 ;  /* 0x0000000000027941 */ /* 0x000fea0003800000 */
.L_x_7257:
        /* <DEDUP_REMOVED lines=16> */
.L_x_7263:
[----:B------:R-:W-:Y:S05]  /*1b870*/  BSYNC B3 ;  /* 0x0000000000037941 */ /* 0x000fea0003800000 */
.L_x_7262:
        /* <DEDUP_REMOVED lines=43> */
.L_x_7261:
[----:B------:R-:W-:Y:S05]  /*1bb30*/  BSYNC B2 ;  /* 0x0000000000027941 */ /* 0x000fea0003800000 */
.L_x_7260:
        /* <DEDUP_REMOVED lines=10> */
.L_x_7256:
        /* <DEDUP_REMOVED lines=12> */
.L_x_7265:
[----:B------:R-:W-:-:S07]  /*1bca0*/  IMAD.MOV.U32 R188, RZ, RZ, R144 ;  /* 0x000000ffffbc7224 */ /* 0x000fce00078e0090 */
.L_x_7266:
[----:B------:R-:W-:Y:S05]  /*1bcb0*/  BSYNC B2 ;  /* 0x0000000000027941 */ /* 0x000fea0003800000 */
.L_x_7264:
        /* <DEDUP_REMOVED lines=16> */
.L_x_7270:
[----:B------:R-:W-:Y:S05]  /*1bdc0*/  BSYNC B3 ;  /* 0x0000000000037941 */ /* 0x000fea0003800000 */
.L_x_7269:
        /* <DEDUP_REMOVED lines=43> */
.L_x_7268:
[----:B------:R-:W-:Y:S05]  /*1c080*/  BSYNC B2 ;  /* 0x0000000000027941 */ /* 0x000fea0003800000 */
.L_x_7267:
        /* <DEDUP_REMOVED lines=13> */
.L_x_7271:
        /* <DEDUP_REMOVED lines=12> */
.L_x_7274:
[----:B------:R-:W-:-:S07]  /*1c220*/  IMAD.MOV.U32 R66, RZ, RZ, R144 ;  /* 0x000000ffff427224 */ /* 0x000fce00078e0090 */
.L_x_7275:
[----:B------:R-:W-:Y:S05]  /*1c230*/  BSYNC B2 ;  /* 0x0000000000027941 */ /* 0x000fea0003800000 */
.L_x_7273:
        /* <DEDUP_REMOVED lines=16> */
.L_x_7279:
[----:B------:R-:W-:Y:S05]  /*1c340*/  BSYNC B3 ;  /* 0x0000000000037941 */ /* 0x000fea0003800000 */
.L_x_7278:
        /* <DEDUP_REMOVED lines=43> */
.L_x_7277:
[----:B------:R-:W-:Y:S05]  /*1c600*/  BSYNC B2 ;  /* 0x0000000000027941 */ /* 0x000fea0003800000 */
.L_x_7276:
        /* <DEDUP_REMOVED lines=10> */
.L_x_7272:
        /* <DEDUP_REMOVED lines=12> */
.L_x_7281:
[----:B------:R-:W-:-:S07]  /*1c770*/  IMAD.MOV.U32 R66, RZ, RZ, R144 ;  /* 0x000000ffff427224 */ /* 0x000fce00078e0090 */
.L_x_7282:
[----:B------:R-:W-:Y:S05]  /*1c780*/  BSYNC B2 ;  /* 0x0000000000027941 */ /* 0x000fea0003800000 */
.L_x_7280:
        /* <DEDUP_REMOVED lines=16> */
.L_x_7286:
[----:B------:R-:W-:Y:S05]  /*1c890*/  BSYNC B3 ;  /* 0x0000000000037941 */ /* 0x000fea0003800000 */
.L_x_7285:
        /* <DEDUP_REMOVED lines=43> */
.L_x_7284:
[----:B------:R-:W-:Y:S05]  /*1cb50*/  BSYNC B2 ;  /* 0x0000000000027941 */ /* 0x000fea0003800000 */
.L_x_7283:
        /* <DEDUP_REMOVED lines=13> */
.L_x_7287:
        /* <DEDUP_REMOVED lines=12> */
.L_x_7290:
[----:B------:R-:W-:-:S07]  /*1ccf0*/  IMAD.MOV.U32 R66, RZ, RZ, R144 ;  /* 0x000000ffff427224 */ /* 0x000fce00078e0090 */
.L_x_7291:
[----:B------:R-:W-:Y:S05]  /*1cd00*/  BSYNC B2 ;  /* 0x0000000000027941 */ /* 0x000fea0003800000 */
.L_x_7289:
        /* <DEDUP_REMOVED lines=16> */
.L_x_7295:
[----:B------:R-:W-:Y:S05]  /*1ce10*/  BSYNC B3 ;  /* 0x0000000000037941 */ /* 0x000fea0003800000 */
.L_x_7294:
        /* <DEDUP_REMOVED lines=43> */
.L_x_7293:
[----:B------:R-:W-:Y:S05]  /*1d0d0*/  BSYNC B2 ;  /* 0x0000000000027941 */ /* 0x000fea0003800000 */
.L_x_7292:
        /* <DEDUP_REMOVED lines=10> */
.L_x_7288:
        /* <DEDUP_REMOVED lines=12> */
.L_x_7297:
[----:B------:R-:W-:-:S07]  /*1d240*/  IMAD.MOV.U32 R66, RZ, RZ, R144 ;  /* 0x000000ffff427224 */ /* 0x000fce00078e0090 */
.L_x_7298:
[----:B------:R-:W-:Y:S05]  /*1d250*/  BSYNC B2 ;  /* 0x0000000000027941 */ /* 0x000fea0003800000 */
.L_x_7296:
        /* <DEDUP_REMOVED lines=16> */
.L_x_7302:
[----:B------:R-:W-:Y:S05]  /*1d360*/  BSYNC B3 ;  /* 0x0000000000037941 */ /* 0x000fea0003800000 */
.L_x_7301:
        /* <DEDUP_REMOVED lines=43> */
.L_x_7300:
[----:B------:R-:W-:Y:S05]  /*1d620*/  BSYNC B2 ;  /* 0x0000000000027941 */ /* 0x000fea0003800000 */
.L_x_7299:
        /* <DEDUP_REMOVED lines=13> */
.L_x_7303:
        /* <DEDUP_REMOVED lines=12> */
.L_x_7306:
[----:B------:R-:W-:-:S07]  /*1d7c0*/  IMAD.MOV.U32 R134, RZ, RZ, R144 ;  /* 0x000000ffff867224 */ /* 0x000fce00078e0090 */
.L_x_7307:
[----:B------:R-:W-:Y:S05]  /*1d7d0*/  BSYNC B2 ;  /* 0x0000000000027941 */ /* 0x000fea0003800000 */
.L_x_7305:
        /* <DEDUP_REMOVED lines=16> */
.L_x_7311:
[----:B------:R-:W-:Y:S05]  /*1d8e0*/  BSYNC B3 ;  /* 0x0000000000037941 */ /* 0x000fea0003800000 */
.L_x_7310:
        /* <DEDUP_REMOVED lines=43> */
.L_x_7309:
[----:B------:R-:W-:Y:S05]  /*1dba0*/  BSYNC B2 ;  /* 0x0000000000027941 */ /* 0x000fea0003800000 */
.L_x_7308:
        /* <DEDUP_REMOVED lines=10> */
.L_x_7304:
        /* <DEDUP_REMOVED lines=54> */
.L_x_7312:
[----:B------:R-:W-:-:S07]  /*1dfb0*/  VIADD R199, R199, 0x20 ;  /* 0x00000020c7c77836 */ /* 0x000fce0000000000 */
.L_x_7183:
[----:B------:R-:W-:Y:S05]  /*1dfc0*/  BSYNC B1 ;  /* 0x0000000000017941 */ /* 0x000fea0003800000 */
.L_x_7182:
        /* <DEDUP_REMOVED lines=29> */
.L_x_7316:
[----:B------:R-:W-:-:S07]  /*1e1a0*/  MOV R155, R144 ;  /* 0x00000090009b7202 */ /* 0x000fce0000000f00 */
.L_x_7317:
[----:B------:R-:W-:Y:S05]  /*1e1b0*/  BSYNC B2 ;  /* 0x0000000000027941 */ /* 0x000fea0003800000 */
.L_x_7315:
        /* <DEDUP_REMOVED lines=16> */
.L_x_7321:
[----:B------:R-:W-:Y:S05]  /*1e2c0*/  BSYNC B3 ;  /* 0x0000000000037941 */ /* 0x000fea0003800000 */
.L_x_7320:
        /* <DEDUP_REMOVED lines=43> */
.L_x_7319:
[----:B------:R-:W-:Y:S05]  /*1e580*/  BSYNC B2 ;  /* 0x0000000000027941 */ /* 0x000fea0003800000 */
.L_x_7318:
        /* <DEDUP_REMOVED lines=20> */
.L_x_7322:
        /* <DEDUP_REMOVED lines=12> */
.L_x_7325:
[----:B------:R-:W-:-:S07]  /*1e790*/  IMAD.MOV.U32 R142, RZ, RZ, R144 ;  /* 0x000000ffff8e7224 */ /* 0x000fce00078e0090 */
.L_x_7326:
[----:B------:R-:W-:Y:S05]  /*1e7a0*/  BSYNC B2 ;  /* 0x0000000000027941 */ /* 0x000fea0003800000 */
.L_x_7324:
        /* <DEDUP_REMOVED lines=16> */
.L_x_7330:
[----:B------:R-:W-:Y:S05]  /*1e8b0*/  BSYNC B3 ;  /* 0x0000000000037941 */ /* 0x000fea0003800000 */
.L_x_7329:
        /* <DEDUP_REMOVED lines=43> */
.L_x_7328:
[----:B------:R-:W-:Y:S05]  /*1eb70*/  BSYNC B2 ;  /* 0x0000000000027941 */ /* 0x000fea0003800000 */
.L_x_7327:
        /* <DEDUP_REMOVED lines=10> */
.L_x_7323:
        /* <DEDUP_REMOVED lines=12> */
.L_x_7332:
[----:B------:R-:W-:-:S07]  /*1ece0*/  IMAD.MOV.U32 R178, RZ, RZ, R144 ;  /* 0x000000ffffb27224 */ /* 0x000fce00078e0090 */
.L_x_7333:
[----:B------:R-:W-:Y:S05]  /*1ecf0*/  BSYNC B2 ;  /* 0x0000000000027941 */ /* 0x000fea0003800000 */
.L_x_7331:
        /* <DEDUP_REMOVED lines=16> */
.L_x_7337:
[----:B------:R-:W-:Y:S05]  /*1ee00*/  BSYNC B3 ;  /* 0x0000000000037941 */ /* 0x000fea0003800000 */
.L_x_7336:
        /* <DEDUP_REMOVED lines=43> */
.L_x_7335:
[----:B------:R-:W-:Y:S05]  /*1f0c0*/  BSYNC B2 ;  /* 0x0000000000027941 */ /* 0x000fea0003800000 */
.L_x_7334:
        /* <DEDUP_REMOVED lines=15> */
.L_x_7338:
        /* <DEDUP_REMOVED lines=12> */
.L_x_7341:
[----:B------:R-:W-:-:S07]  /*1f280*/  IMAD.MOV.U32 R64, RZ, RZ, R144 ;  /* 0x000000ffff407224 */ /* 0x000fce00078e0090 */
.L_x_7342:
[----:B------:R-:W-:Y:S05]  /*1f290*/  BSYNC B2 ;  /* 0x0000000000027941 */ /* 0x000fea0003800000 */
.L_x_7340:
        /* <DEDUP_REMOVED lines=16> */
.L_x_7346:
[----:B------:R-:W-:Y:S05]  /*1f3a0*/  BSYNC B3 ;  /* 0x0000000000037941 */ /* 0x000fea0003800000 */
.L_x_7345:
        /* <DEDUP_REMOVED lines=43> */
.L_x_7344:
[----:B------:R-:W-:Y:S05]  /*1f660*/  BSYNC B2 ;  /* 0x0000000000027941 */ /* 0x000fea0003800000 */
.L_x_7343:
        /* <DEDUP_REMOVED lines=10> */
.L_x_7339:
        /* <DEDUP_REMOVED lines=12> */
.L_x_7348:
[----:B------:R-:W-:-:S07]  /*1f7d0*/  IMAD.MOV.U32 R64, RZ, RZ, R144 ;  /* 0x000000ffff407224 */ /* 0x000fce00078e0090 */
.L_x_7349:
[----:B------:R-:W-:Y:S05]  /*1f7e0*/  BSYNC B2 ;  /* 0x0000000000027941 */ /* 0x000fea0003800000 */
.L_x_7347:
        /* <DEDUP_REMOVED lines=16> */
.L_x_7353:
[----:B------:R-:W-:Y:S05]  /*1f8f0*/  BSYNC B3 ;  /* 0x0000000000037941 */ /* 0x000fea0003800000 */
.L_x_7352:
        /* <DEDUP_REMOVED lines=43> */
.L_x_7351:
[----:B------:R-:W-:Y:S05]  /*1fbb0*/  BSYNC B2 ;  /* 0x0000000000027941 */ /* 0x000fea0003800000 */
.L_x_7350:
        /* <DEDUP_REMOVED lines=15> */
.L_x_7354:
        /* <DEDUP_REMOVED lines=12> */
.L_x_7357:
[----:B------:R-:W-:-:S07]  /*1fd70*/  IMAD.MOV.U32 R64, RZ, RZ, R144 ;  /* 0x000000ffff407224 */ /* 0x000fce00078e0090 */
.L_x_7358:
[----:B------:R-:W-:Y:S05]  /*1fd80*/  BSYNC B2 ;  /* 0x0000000000027941 */ /* 0x000fea0003800000 */
.L_x_7356:
        /* <DEDUP_REMOVED lines=16> */
.L_x_7362:
[----:B------:R-:W-:Y:S05]  /*1fe90*/  BSYNC B3 ;  /* 0x0000000000037941 */ /* 0x000fea0003800000 */
.L_x_7361:
        /* <DEDUP_REMOVED lines=43> */
.L_x_7360:
[----:B------:R-:W-:Y:S05]  /*20150*/  BSYNC B2 ;  /* 0x0000000000027941 */ /* 0x000fea0003800000 */
.L_x_7359:
        /* <DEDUP_REMOVED lines=10> */
.L_x_7355:
        /* <DEDUP_REMOVED lines=12> */
.L_x_7364:
[----:B------:R-:W-:-:S07]  /*202c0*/  IMAD.MOV.U32 R64, RZ, RZ, R144 ;  /* 0x000000ffff407224 */ /* 0x000fce00078e0090 */
.L_x_7365:
[----:B------:R-:W-:Y:S05]  /*202d0*/  BSYNC B2 ;  /* 0x0000000000027941 */ /* 0x000fea0003800000 */
.L_x_7363:
        /* <DEDUP_REMOVED lines=16> */
.L_x_7369:
[----:B------:R-:W-:Y:S05]  /*203e0*/  BSYNC B3 ;  /* 0x0000000000037941 */ /* 0x000fea0003800000 */
.L_x_7368:
        /* <DEDUP_REMOVED lines=43> */
.L_x_7367:
[----:B------:R-:W-:Y:S05]  /*206a0*/  BSYNC B2 ;  /* 0x0000000000027941 */ /* 0x000fea0003800000 */
.L_x_7366:
        /* <DEDUP_REMOVED lines=15> */
.L_x_7370:
        /* <DEDUP_REMOVED lines=12> */
.L_x_7373:
[----:B------:R-:W-:-:S07]  /*20860*/  IMAD.MOV.U32 R139, RZ, RZ, R144 ;  /* 0x000000ffff8b7224 */ /* 0x000fce00078e0090 */
.L_x_7374:
[----:B------:R-:W-:Y:S05]  /*20870*/  BSYNC B2 ;  /* 0x0000000000027941 */ /* 0x000fea0003800000 */
.L_x_7372:
        /* <DEDUP_REMOVED lines=16> */
.L_x_7378:
[----:B------:R-:W-:Y:S05]  /*20980*/  BSYNC B3 ;  /* 0x0000000000037941 */ /* 0x000fea0003800000 */
.L_x_7377:
        /* <DEDUP_REMOVED lines=43> */
.L_x_7376:
[----:B------:R-:W-:Y:S05]  /*20c40*/  BSYNC B2 ;  /* 0x0000000000027941 */ /* 0x000fea0003800000 */
.L_x_7375:
        /* <DEDUP_REMOVED lines=10> */
.L_x_7371:
        /* <DEDUP_REMOVED lines=12> */
.L_x_7380:
[----:B------:R-:W-:-:S07]  /*20db0*/  IMAD.MOV.U32 R179, RZ, RZ, R144 ;  /* 0x000000ffffb37224 */ /* 0x000fce00078e0090 */
.L_x_7381:
[----:B------:R-:W-:Y:S05]  /*20dc0*/  BSYNC B2 ;  /* 0x0000000000027941 */ /* 0x000fea0003800000 */
.L_x_7379:
        /* <DEDUP_REMOVED lines=16> */
.L_x_7385:
[----:B------:R-:W-:Y:S05]  /*20ed0*/  BSYNC B3 ;  /* 0x0000000000037941 */ /* 0x000fea0003800000 */
.L_x_7384:
        /* <DEDUP_REMOVED lines=43> */
.L_x_7383:
[----:B------:R-:W-:Y:S05]  /*21190*/  BSYNC B2 ;  /* 0x0000000000027941 */ /* 0x000fea0003800000 */
.L_x_7382:
        /* <DEDUP_REMOVED lines=15> */
.L_x_7386:
        /* <DEDUP_REMOVED lines=12> */
.L_x_7389:
[----:B------:R-:W-:-:S07]  /*21350*/  IMAD.MOV.U32 R138, RZ, RZ, R144 ;  /* 0x000000ffff8a7224 */ /* 0x000fce00078e0090 */
.L_x_7390:
[----:B------:R-:W-:Y:S05]  /*21360*/  BSYNC B2 ;  /* 0x0000000000027941 */ /* 0x000fea0003800000 */
.L_x_7388:
        /* <DEDUP_REMOVED lines=16> */
.L_x_7394:
[----:B------:R-:W-:Y:S05]  /*21470*/  BSYNC B3 ;  /* 0x0000000000037941 */ /* 0x000fea0003800000 */
.L_x_7393:
        /* <DEDUP_REMOVED lines=43> */
.L_x_7392:
[----:B------:R-:W-:Y:S05]  /*21730*/  BSYNC B2 ;  /* 0x0000000000027941 */ /* 0x000fea0003800000 */
.L_x_7391:
        /* <DEDUP_REMOVED lines=10> */
.L_x_7387:
        /* <DEDUP_REMOVED lines=12> */
.L_x_7396:
[----:B------:R-:W-:-:S07]  /*218a0*/  IMAD.MOV.U32 R190, RZ, RZ, R144 ;  /* 0x000000ffffbe7224 */ /* 0x000fce00078e0090 */
.L_x_7397:
[----:B------:R-:W-:Y:S05]  /*218b0*/  BSYNC B2 ;  /* 0x0000000000027941 */ /* 0x000fea0003800000 */
.L_x_7395:
        /* <DEDUP_REMOVED lines=16> */
.L_x_7401:
[----:B------:R-:W-:Y:S05]  /*219c0*/  BSYNC B3 ;  /* 0x0000000000037941 */ /* 0x000fea0003800000 */
.L_x_7400:
        /* <DEDUP_REMOVED lines=43> */
.L_x_7399:
[----:B------:R-:W-:Y:S05]  /*21c80*/  BSYNC B2 ;  /* 0x0000000000027941 */ /* 0x000fea0003800000 */
.L_x_7398:
        /* <DEDUP_REMOVED lines=13> */
.L_x_7402:
        /* <DEDUP_REMOVED lines=12> */
.L_x_7405:
[----:B------:R-:W-:-:S07]  /*21e20*/  IMAD.MOV.U32 R66, RZ, RZ, R144 ;  /* 0x000000ffff427224 */ /* 0x000fce00078e0090 */
.L_x_7406:
[----:B------:R-:W-:Y:S05]  /*21e30*/  BSYNC B2 ;  /* 0x0000000000027941 */ /* 0x000fea0003800000 */
.L_x_7404:
        /* <DEDUP_REMOVED lines=16> */
.L_x_7410:
[----:B------:R-:W-:Y:S05]  /*21f40*/  BSYNC B3 ;  /* 0x0000000000037941 */ /* 0x000fea0003800000 */
.L_x_7409:
        /* <DEDUP_REMOVED lines=43> */
.L_x_7408:
[----:B------:R-:W-:Y:S05]  /*22200*/  BSYNC B2 ;  /* 0x0000000000027941 */ /* 0x000fea0003800000 */
.L_x_7407:
        /* <DEDUP_REMOVED lines=10> */
.L_x_7403:
        /* <DEDUP_REMOVED lines=12> */
.L_x_7412:
[----:B------:R-:W-:-:S07]  /*22370*/  IMAD.MOV.U32 R66, RZ, RZ, R144 ;  /* 0x000000ffff427224 */ /* 0x000fce00078e0090 */
.L_x_7413:
[----:B------:R-:W-:Y:S05]  /*22380*/  BSYNC B2 ;  /* 0x0000000000027941 */ /* 0x000fea0003800000 */
.L_x_7411:
        /* <DEDUP_REMOVED lines=16> */
.L_x_7417:
[----:B------:R-:W-:Y:S05]  /*22490*/  BSYNC B3 ;  /* 0x0000000000037941 */ /* 0x000fea0003800000 */
.L_x_7416:
        /* <DEDUP_REMOVED lines=43> */
.L_x_7415:
[----:B------:R-:W-:Y:S05]  /*22750*/  BSYNC B2 ;  /* 0x0000000000027941 */ /* 0x000fea0003800000 */
.L_x_7414:
        /* <DEDUP_REMOVED lines=13> */
.L_x_7418:
        /* <DEDUP_REMOVED lines=12> */
.L_x_7421:
[----:B------:R-:W-:-:S07]  /*228f0*/  IMAD.MOV.U32 R66, RZ, RZ, R144 ;  /* 0x000000ffff427224 */ /* 0x000fce00078e0090 */
.L_x_7422:
[----:B------:R-:W-:Y:S05]  /*22900*/  BSYNC B2 ;  /* 0x0000000000027941 */ /* 0x000fea0003800000 */
.L_x_7420:
        /* <DEDUP_REMOVED lines=16> */
.L_x_7426:
[----:B------:R-:W-:Y:S05]  /*22a10*/  BSYNC B3 ;  /* 0x0000000000037941 */ /* 0x000fea0003800000 */
.L_x_7425:
        /* <DEDUP_REMOVED lines=43> */
.L_x_7424:
[----:B------:R-:W-:Y:S05]  /*22cd0*/  BSYNC B2 ;  /* 0x0000000000027941 */ /* 0x000fea0003800000 */
.L_x_7423:
        /* <DEDUP_REMOVED lines=10> */
.L_x_7419:
        /* <DEDUP_REMOVED lines=12> */
.L_x_7428:
[----:B------:R-:W-:-:S07]  /*22e40*/  IMAD.MOV.U32 R66, RZ, RZ, R144 ;  /* 0x000000ffff427224 */ /* 0x000fce00078e0090 */
.L_x_7429:
[----:B------:R-:W-:Y:S05]  /*22e50*/  BSYNC B2 ;  /* 0x0000000000027941 */ /* 0x000fea0003800000 */
.L_x_7427:
        /* <DEDUP_REMOVED lines=16> */
.L_x_7433:
[----:B------:R-:W-:Y:S05]  /*22f60*/  BSYNC B3 ;  /* 0x0000000000037941 */ /* 0x000fea0003800000 */
.L_x_7432:
        /* <DEDUP_REMOVED lines=43> */
.L_x_7431:
[----:B------:R-:W-:Y:S05]  /*23220*/  BSYNC B2 ;  /* 0x0000000000027941 */ /* 0x000fea0003800000 */
.L_x_7430:
        /* <DEDUP_REMOVED lines=13> */
.L_x_7434:
        /* <DEDUP_REMOVED lines=12> */
.L_x_7437:
[----:B------:R-:W-:-:S07]  /*233c0*/  IMAD.MOV.U32 R134, RZ, RZ, R144 ;  /* 0x000000ffff867224 */ /* 0x000fce00078e0090 */
.L_x_7438:
[----:B------:R-:W-:Y:S05]  /*233d0*/  BSYNC B2 ;  /* 0x0000000000027941 */ /* 0x000fea0003800000 */
.L_x_7436:
        /* <DEDUP_REMOVED lines=16> */
.L_x_7442:
[----:B------:R-:W-:Y:S05]  /*234e0*/  BSYNC B3 ;  /* 0x0000000000037941 */ /* 0x000fea0003800000 */
.L_x_7441:
        /* <DEDUP_REMOVED lines=43> */
.L_x_7440:
[----:B------:R-:W-:Y:S05]  /*237a0*/  BSYNC B2 ;  /* 0x0000000000027941 */ /* 0x000fea0003800000 */
.L_x_7439:
        /* <DEDUP_REMOVED lines=10> */
.L_x_7435:
        /* <DEDUP_REMOVED lines=54> */
.L_x_7314:
[----:B------:R-:W-:Y:S05]  /*23bb0*/  BSYNC B1 ;  /* 0x0000000000017941 */ /* 0x000fea0003800000 */
.L_x_7313:
        /* <DEDUP_REMOVED lines=177> */
.L_x_7468:
        /* <DEDUP_REMOVED lines=45> */
[----:B------:R-:W-:Y:S01]  /*249a0*/  F2FP.F16.F32.PACK_AB R66, R203, R66 ;  /* 0x00000042cb42723e */ /* 0x000fe200000000ff */
[----:B------:R-:W-:Y:S01]  /*249b0*/  VIADD R198, R198, 0x20 ;  /* 0x00000020c6c67836 */ /* 0x000fe20000000000 */
[----:B------:R-:W-:-:S05]  /*249c0*/  F2FP.F16.F32.PACK_AB R67, R205, R212 ;  /* 0x000000d4cd43723e */ /* 0x000fca00000000ff */
[----:B------:R0:W-:Y:S02]  /*249d0*/  STG.E.128 desc[UR4][R132.64], R64 ;  /* 0x0000004084007986 */ /* 0x0001e4000c101d04 */
.L_x_7445:
[----:B------:R-:W-:Y:S05]  /*249e0*/  BSYNC B1 ;  /* 0x0000000000017941 */ /* 0x000fea0003800000 */
.L_x_7444:
        /* <DEDUP_REMOVED lines=35> */
.L_x_7447:
[----:B------:R-:W-:Y:S05]  /*24c20*/  BSYNC B1 ;  /* 0x0000000000017941 */ /* 0x000fea0003800000 */
.L_x_7446:
        /* <DEDUP_REMOVED lines=35> */
.L_x_7449:
[----:B------:R-:W-:Y:S05]  /*24e60*/  BSYNC B1 ;  /* 0x0000000000017941 */ /* 0x000fea0003800000 */
.L_x_7448:
        /* <DEDUP_REMOVED lines=35> */
.L_x_7451:
[----:B------:R-:W-:Y:S05]  /*250a0*/  BSYNC B1 ;  /* 0x0000000000017941 */ /* 0x000fea0003800000 */
.L_x_7450:
        /* <DEDUP_REMOVED lines=35> */
.L_x_7453:
[----:B------:R-:W-:Y:S05]  /*252e0*/  BSYNC B1 ;  /* 0x0000000000017941 */ /* 0x000fea0003800000 */
.L_x_7452:
        /* <DEDUP_REMOVED lines=34> */
.L_x_7455:
[----:B------:R-:W-:Y:S05]  /*25510*/  BSYNC B1 ;  /* 0x0000000000017941 */ /* 0x000fea0003800000 */
.L_x_7454:
[----:B01234-:R-:W0:Y:S02]  /*25520*/  LDC.64 R64, c[0x0][0x210] ;  /* 0x00008400ff407b82 */ /* 0x01fe240000000a00 */
[----:B0-----:R-:W-:-:S04]  /*25530*/  LEA R43, R64, R43, 0x2 ;  /* 0x0000002b402b7211 */ /* 0x001fc800078e10ff */
[----:B------:R-:W-:-:S13]  /*25540*/  ISETP.GE.AND P0, PT, R43, R65, PT ;  /* 0x000000412b00720c */ /* 0x000fda0003f06270 */
[----:B------:R-:W-:Y:S05]  /*25550*/  @!P0 BRA `(.L_x_7456) ;  /* 0xfffffdbc00888947 */ /* 0x000fea000383ffff */
[----:B------:R-:W-:Y:S05]  /*25560*/  BSYNC B0 ;  /* 0x0000000000007941 */ /* 0x000fea0003800000 */
.L_x_6657:
[----:B------:R-:W-:Y:S05]  /*25570*/  EXIT ;  /* 0x000000000000794d */ /* 0x000fea0003800000 */
.L_x_7443:
[----:B------:R-:W-:Y:S01]  /*25580*/  HFMA2.MMA R205, -RZ, RZ, 0, 5.9604644775390625e-08 ;  /* 0x00000001ffcd7435 */ /* 0x000fe200000001ff */
[----:B------:R-:W-:Y:S01]  /*25590*/  BSSY B1, `(.L_x_7457) ;  /* 0x0000007000017945 */ /* 0x000fe20003800000 */
[----:B------:R-:W-:Y:S01]  /*255a0*/  IMAD.MOV.U32 R206, RZ, RZ, R64 ;  /* 0x000000ffffce7224 */ /* 0x000fe200078e0040 */
[----:B------:R-:W-:Y:S01]  /*255b0*/  MOV R203, 0xffffffff ;  /* 0xffffffff00cb7802 */ /* 0x000fe20000000f00 */
[----:B------:R-:W-:-:S07]  /*255c0*/  IMAD.MOV.U32 R208, RZ, RZ, 0x1f ;  /* 0x0000001fffd07424 */ /* 0x000fce00078e00ff */
[----:B------:R-:W-:Y:S05]  /*255d0*/  WARPSYNC.COLLECTIVE R203, `(.L_x_7458) ;  /* 0x00000000cb087348 */ /* 0x000fea0003c00000 */
[----:B------:R0:W1:Y:S02]  /*255e0*/  SHFL.BFLY P6, R204, R206, R205, R208 ;  /* 0x0c0000cdcecc7389 */ /* 0x00006400000c00d0 */
[----:B01----:R-:W-:Y:S01]  /*255f0*/  ENDCOLLECTIVE ;  /* 0x000000000000791b */ /* 0x003fe20003800000 */
.L_x_7458:
[----:B------:R-:W-:Y:S05]  /*25600*/  BSYNC B1 ;  /* 0x0000000000017941 */ /* 0x000fea0003800000 */
.L_x_7457:
        /* <DEDUP_REMOVED lines=9> */
.L_x_7459:
[----:B------:R-:W-:Y:S01]  /*256a0*/  HFMA2.MMA R205, -RZ, RZ, 0, 2.384185791015625e-07 ;  /* 0x00000004ffcd7435 */ /* 0x000fe200000001ff */
[----:B------:R-:W-:-:S05]  /*256b0*/  MOV R66, R204 ;  /* 0x000000cc00427202 */ /* 0x000fca0000000f00 */
[----:B------:R-:W-:-:S04]  /*256c0*/  FADD.FTZ R66, R65, R66 ;  /* 0x0000004241427221 */ /* 0x000fc80000010000 */
[----:B------:R-:W-:-:S07]  /*256d0*/  IMAD.MOV.U32 R206, RZ, RZ, R66 ;  /* 0x000000ffffce7224 */ /* 0x000fce00078e0042 */
[----:B------:R-:W-:Y:S05]  /*256e0*/  WARPSYNC.COLLECTIVE R203, `(.L_x_7460) ;  /* 0x00000000cb087348 */ /* 0x000fea0003c00000 */
[----:B------:R0:W1:Y:S02]  /*256f0*/  SHFL.BFLY P6, R204, R206, R205, R208 ;  /* 0x0c0000cdcecc7389 */ /* 0x00006400000c00d0 */
[----:B01----:R-:W-:Y:S01]  /*25700*/  ENDCOLLECTIVE ;  /* 0x000000000000791b */ /* 0x003fe20003800000 */
.L_x_7460:
[----:B------:R-:W-:Y:S02]  /*25710*/  IMAD.MOV.U32 R205, RZ, RZ, 0x8 ;  /* 0x00000008ffcd7424 */ /* 0x000fe400078e00ff */
[----:B------:R-:W-:-:S04]  /*25720*/  IMAD.MOV.U32 R67, RZ, RZ, R204 ;  /* 0x000000ffff437224 */ /* 0x000fc800078e00cc */
[----:B------:R-:W-:-:S05]  /*25730*/  FADD.FTZ R67, R66, R67 ;  /* 0x0000004342437221 */ /* 0x000fca0000010000 */
[----:B------:R-:W-:-:S07]  /*25740*/  MOV R206, R67 ;  /* 0x0000004300ce7202 */ /* 0x000fce0000000f00 */
[----:B------:R-:W-:Y:S05]  /*25750*/  WARPSYNC.COLLECTIVE R203, `(.L_x_7461) ;  /* 0x00000000cb087348 */ /* 0x000fea0003c00000 */
[----:B------:R0:W1:Y:S02]  /*25760*/  SHFL.BFLY P6, R204, R206, R205, R208 ;  /* 0x0c0000cdcecc7389 */ /* 0x00006400000c00d0 */
[----:B01----:R-:W-:Y:S01]  /*25770*/  ENDCOLLECTIVE ;  /* 0x000000000000791b */ /* 0x003fe20003800000 */
.L_x_7461:
[----:B------:R-:W-:Y:S01]  /*25780*/  HFMA2.MMA R205, -RZ, RZ, 0, 9.5367431640625e-07 ;  /* 0x00000010ffcd7435 */ /* 0x000fe200000001ff */
[----:B------:R-:W-:-:S05]  /*25790*/  MOV R132, R204 ;  /* 0x000000cc00847202 */ /* 0x000fca0000000f00 */
[----:B------:R-:W-:Y:S02]  /*257a0*/  FADD.FTZ R199, R67, R132 ;  /* 0x0000008443c77221 */ /* 0x000fe40000010000 */
[----:B------:R-:W0:Y:S02]  /*257b0*/  LDC R132, c[0x0][0x290] ;  /* 0x0000a400ff847b82 */ /* 0x000e240000000800 */
[----:B------:R-:W-:-:S07]  /*257c0*/  IMAD.MOV.U32 R206, RZ, RZ, R199 ;  /* 0x000000ffffce7224 */ /* 0x000fce00078e00c7 */
[----:B0-----:R-:W-:Y:S05]  /*257d0*/  WARPSYNC.COLLECTIVE R203, `(.L_x_7462) ;  /* 0x00000000cb087348 */ /* 0x001fea0003c00000 */
[----:B------:R1:W2:Y:S02]  /*257e0*/  SHFL.BFLY P6, R204, R206, R205, R208 ;  /* 0x0c0000cdcecc7389 */ /* 0x0002a400000c00d0 */
[----:B012---:R-:W-:Y:S01]  /*257f0*/  ENDCOLLECTIVE ;  /* 0x000000000000791b */ /* 0x007fe20003800000 */
.L_x_7462:
[----:B------:R-:W-:Y:S02]  /*25800*/  IMAD.MOV.U32 R205, RZ, RZ, 0x1 ;  /* 0x00000001ffcd7424 */ /* 0x000fe400078e00ff */
        /* <DEDUP_REMOVED lines=101> */
[----:B------:R-:W-:-:S07]  /*25e60*/  MOV R206, R64 ;  /* 0x0000004000ce7202 */ /* 0x000fce0000000f00 */
[----:B------:R-:W-:Y:S05]  /*25e70*/  WARPSYNC.COLLECTIVE R203, `(.L_x_7463) ;  /* 0x00000000cb087348 */ /* 0x000fea0003c00000 */
[----:B------:R0:W1:Y:S02]  /*25e80*/  SHFL.BFLY P6, R204, R206, R205, R208 ;  /* 0x0c0000cdcecc7389 */ /* 0x00006400000c00d0 */
[----:B01----:R-:W-:Y:S01]  /*25e90*/  ENDCOLLECTIVE ;  /* 0x000000000000791b */ /* 0x003fe20003800000 */
.L_x_7463:
[----:B------:R-:W-:Y:S01]  /*25ea0*/  HFMA2.MMA R205, -RZ, RZ, 0, 1.1920928955078125e-07 ;  /* 0x00000002ffcd7435 */ /* 0x000fe200000001ff */
[----:B------:R-:W-:-:S05]  /*25eb0*/  MOV R65, R204 ;  /* 0x000000cc00417202 */ /* 0x000fca0000000f00 */
[----:B------:R-:W-:-:S04]  /*25ec0*/  FADD.FTZ R65, R64, R65 ;  /* 0x0000004140417221 */ /* 0x000fc80000010000 */
[----:B------:R-:W-:-:S07]  /*25ed0*/  IMAD.MOV.U32 R206, RZ, RZ, R65 ;  /* 0x000000ffffce7224 */ /* 0x000fce00078e0041 */
[----:B------:R-:W-:Y:S05]  /*25ee0*/  WARPSYNC.COLLECTIVE R203, `(.L_x_7464) ;  /* 0x00000000cb087348 */ /* 0x000fea0003c00000 */
[----:B------:R0:W1:Y:S02]  /*25ef0*/  SHFL.BFLY P6, R204, R206, R205, R208 ;  /* 0x0c0000cdcecc7389 */ /* 0x00006400000c00d0 */
[----:B01----:R-:W-:Y:S01]  /*25f00*/  ENDCOLLECTIVE ;  /* 0x000000000000791b */ /* 0x003fe20003800000 */
.L_x_7464:
[----:B------:R-:W-:Y:S02]  /*25f10*/  IMAD.MOV.U32 R205, RZ, RZ, 0x4 ;  /* 0x00000004ffcd7424 */ /* 0x000fe400078e00ff */
[----:B------:R-:W-:-:S04]  /*25f20*/  IMAD.MOV.U32 R66, RZ, RZ, R204 ;  /* 0x000000ffff427224 */ /* 0x000fc800078e00cc */
[----:B------:R-:W-:-:S05]  /*25f30*/  FADD.FTZ R66, R65, R66 ;  /* 0x0000004241427221 */ /* 0x000fca0000010000 */
[----:B------:R-:W-:-:S07]  /*25f40*/  MOV R206, R66 ;  /* 0x0000004200ce7202 */ /* 0x000fce0000000f00 */
[----:B------:R-:W-:Y:S05]  /*25f50*/  WARPSYNC.COLLECTIVE R203, `(.L_x_7465) ;  /* 0x00000000cb087348 */ /* 0x000fea0003c00000 */
[----:B------:R0:W1:Y:S02]  /*25f60*/  SHFL.BFLY P6, R204, R206, R205, R208 ;  /* 0x0c0000cdcecc7389 */ /* 0x00006400000c00d0 */
[----:B01----:R-:W-:Y:S01]  /*25f70*/  ENDCOLLECTIVE ;  /* 0x000000000000791b */ /* 0x003fe20003800000 */
.L_x_7465:
[----:B------:R-:W-:Y:S01]  /*25f80*/  HFMA2.MMA R205, -RZ, RZ, 0, 4.76837158203125e-07 ;  /* 0x00000008ffcd7435 */ /* 0x000fe200000001ff */
[----:B------:R-:W-:-:S05]  /*25f90*/  MOV R67, R204 ;  /* 0x000000cc00437202 */ /* 0x000fca0000000f00 */
[----:B------:R-:W-:-:S04]  /*25fa0*/  FADD.FTZ R67, R66, R67 ;  /* 0x0000004342437221 */ /* 0x000fc80000010000 */
[----:B------:R-:W-:-:S07]  /*25fb0*/  IMAD.MOV.U32 R206, RZ, RZ, R67 ;  /* 0x000000ffffce7224 */ /* 0x000fce00078e0043 */
[----:B------:R-:W-:Y:S05]  /*25fc0*/  WARPSYNC.COLLECTIVE R203, `(.L_x_7466) ;  /* 0x00000000cb087348 */ /* 0x000fea0003c00000 */
[----:B------:R0:W1:Y:S02]  /*25fd0*/  SHFL.BFLY P6, R204, R206, R205, R208 ;  /* 0x0c0000cdcecc7389 */ /* 0x00006400000c00d0 */
[----:B01----:R-:W-:Y:S01]  /*25fe0*/  ENDCOLLECTIVE ;  /* 0x000000000000791b */ /* 0x003fe20003800000 */
.L_x_7466:
[----:B------:R-:W-:Y:S02]  /*25ff0*/  IMAD.MOV.U32 R205, RZ, RZ, 0x10 ;  /* 0x00000010ffcd7424 */ /* 0x000fe400078e00ff */
[----:B------:R-:W-:-:S04]  /*26000*/  IMAD.MOV.U32 R202, RZ, RZ, R204 ;  /* 0x000000ffffca7224 */ /* 0x000fc800078e00cc */
[----:B------:R-:W-:-:S05]  /*26010*/  FADD.FTZ R202, R67, R202 ;  /* 0x000000ca43ca7221 */ /* 0x000fca0000010000 */
[----:B------:R-:W-:-:S07]  /*26020*/  MOV R206, R202 ;  /* 0x000000ca00ce7202 */ /* 0x000fce0000000f00 */
[----:B------:R-:W-:Y:S05]  /*26030*/  WARPSYNC.COLLECTIVE R203, `(.L_x_7467) ;  /* 0x00000000cb087348 */ /* 0x000fea0003c00000 */
[----:B------:R0:W1:Y:S02]  /*26040*/  SHFL.BFLY P6, R204, R206, R205, R208 ;  /* 0x0c0000cdcecc7389 */ /* 0x00006400000c00d0 */
[----:B01----:R-:W-:Y:S01]  /*26050*/  ENDCOLLECTIVE ;  /* 0x000000000000791b */ /* 0x003fe20003800000 */
.L_x_7467:
[----:B------:R-:W-:Y:S01]  /*26060*/  MOV R199, R204 ;  /* 0x000000cc00c77202 */ /* 0x000fe20000000f00 */
[----:B------:R-:W-:Y:S06]  /*26070*/  BRA `(.L_x_7468) ;  /* 0xffffffe400947947 */ /* 0x000fec000383ffff */
.L_x_7469:
        /* <DEDUP_REMOVED lines=16> */
.L_x_40122:


//--------------------- .text._ZN10layer_norm31ln_parallel_residual_fwd_kernelINS_13Kernel_traitsI6__halfS2_S2_S2_fjLj1536ELj1ELj4ELj1ELj16ENS_18Kernel_traits_baseILj1536ES2_S2_S2_S2_fjLj128EEEEELb1ELb1ELb1EEEvNS_9FwdParamsE --------------------------
	.section	.text._ZN10layer_norm31ln_parallel_residual_fwd_kernelINS_13Kernel_traitsI6__halfS2_S2_S2_fjLj1536ELj1ELj4ELj1ELj16ENS_18Kernel_traits_baseILj1536ES2_S2_S2_S2_fjLj128EEEEELb1ELb1ELb1EEEvNS_9FwdParamsE,"ax",@progbits
	.align	128
        .global         _ZN10layer_norm31ln_parallel_residual_fwd_kernelINS_13Kernel_traitsI6__halfS2_S2_S2_fjLj1536ELj1ELj4ELj1ELj16ENS_18Kernel_traits_baseILj1536ES2_S2_S2_S2_fjLj128EEEEELb1ELb1ELb1EEEvNS_9FwdParamsE
        .type           _ZN10layer_norm31ln_parallel_residual_fwd_kernelINS_13Kernel_traitsI6__halfS2_S2_S2_fjLj1536ELj1ELj4ELj1ELj16ENS_18Kernel_traits_baseILj1536ES2_S2_S2_S2_fjLj128EEEEELb1ELb1ELb1EEEvNS_9FwdParamsE,@function
        .size           _ZN10layer_norm31ln_parallel_residual_fwd_kernelINS_13Kernel_traitsI6__halfS2_S2_S2_fjLj1536ELj1ELj4ELj1ELj16ENS_18Kernel_traits_baseILj1536ES2_S2_S2_S2_fjLj128EEEEELb1ELb1ELb1EEEvNS_9FwdParamsE,(.L_x_40123 - _ZN10layer_norm31ln_parallel_residual_fwd_kernelINS_13Kernel_traitsI6__halfS2_S2_S2_fjLj1536ELj1ELj4ELj1ELj16ENS_18Kernel_traits_baseILj1536ES2_S2_S2_S2_fjLj128EEEEELb1ELb1ELb1EEEvNS_9FwdParamsE)
        .other          _ZN10layer_norm31ln_parallel_residual_fwd_kernelINS_13Kernel_traitsI6__halfS2_S2_S2_fjLj1536ELj1ELj4ELj1ELj16ENS_18Kernel_traits_baseILj1536ES2_S2_S2_S2_fjLj128EEEEELb1ELb1ELb1EEEvNS_9FwdParamsE,@"STO_CUDA_ENTRY STV_DEFAULT"
_ZN10layer_norm31ln_parallel_residual_fwd_kernelINS_13Kernel_traitsI6__halfS2_S2_S2_fjLj1536ELj1ELj4ELj1ELj16ENS_18Kernel_traits_baseILj1536ES2_S2_S2_S2_fjLj128EEEEELb1ELb1ELb1EEEvNS_9FwdParamsE:
.text._ZN10layer_norm31ln_parallel_residual_fwd_kernelINS_13Kernel_traitsI6__halfS2_S2_S2_fjLj1536ELj1ELj4ELj1ELj16ENS_18Kernel_traits_baseILj1536ES2_S2_S2_S2_fjLj128EEEEELb1ELb1ELb1EEEvNS_9FwdParamsE:
[----:B------:R-:W-:Y:S08]  /*0000*/  LDC R1, c[0x0][0x28] ;  /* 0x00000a00ff017b82 */ /* 0x000ff00000000800 */
[----:B------:R-:W0:Y:S01]  /*0010*/  LDC R28, c[0x0][0x2e8] ;  /* 0x0000ba00ff1c7b82 */ /* 0x000e220000000800 */
[----:B------:R-:W-:Y:S01]  /*0020*/  ULDC.U8 UR4, c[0x0][0x2f4] ;  /* 0x0000bd0000047ab9 */ /* 0x000fe20000000000 */
[----:B------:R-:W-:Y:S01]  /*0030*/  ULDC.64 UR6, c[0x0][0x208] ;  /* 0x0000820000067ab9 */ /* 0x000fe20000000a00 */
[----:B------:R-:W-:Y:S01]  /*0040*/  ISETP.NE.AND P1, PT, RZ, UR4, PT ;  /* 0x00000004ff007c0c */ /* 0x000fe2000bf25270 */
[----:B------:R-:W-:-:S04]  /*0050*/  ULDC.64 UR4, c[0x0][0x2e0] ;  /* 0x0000b80000047ab9 */ /* 0x000fc80000000a00 */
[----:B------:R-:W0:Y:S01]  /*0060*/  LDC R29, c[0x0][0x2ec] ;  /* 0x0000bb00ff1d7b82 */ /* 0x000e220000000800 */
[----:B------:R-:W-:Y:S01]  /*0070*/  IMAD.U32 R2, RZ, RZ, UR4 ;  /* 0x00000004ff027e24 */ /* 0x000fe2000f8e00ff */
[----:B------:R-:W1:Y:S01]  /*0080*/  S2R R80, SR_TID.X ;  /* 0x0000000000507919 */ /* 0x000e620000002100 */
[----:B------:R-:W-:Y:S01]  /*0090*/  IMAD.U32 R3, RZ, RZ, UR5 ;  /* 0x00000005ff037e24 */ /* 0x000fe2000f8e00ff */
[----:B------:R-:W-:Y:S01]  /*00a0*/  ULDC.64 UR8, c[0x0][0x2c8] ;  /* 0x0000b20000087ab9 */ /* 0x000fe20000000a00 */
[----:B------:R-:W-:Y:S01]  /*00b0*/  ULDC UR10, c[0x0][0x214] ;  /* 0x00008500000a7ab9 */ /* 0x000fe20000000800 */
[----:B------:R-:W2:Y:S02]  /*00c0*/  S2R R40, SR_CTAID.X ;  /* 0x0000000000287919 */ /* 0x000ea40000002500 */
[----:B------:R-:W3:Y:S01]  /*00d0*/  @P1 LDC R7, c[0x0][0x2f0] ;  /* 0x0000bc00ff071b82 */ /* 0x000ee20000000800 */
[----:B------:R-:W4:Y:S04]  /*00e0*/  @P1 LDG.E.64 R2, desc[UR6][R2.64] ;  /* 0x0000000602021981 */ /* 0x000f28000c1e1b00 */
[----:B0-----:R-:W3:Y:S01]  /*00f0*/  @P1 LDG.E.64 R4, desc[UR6][R28.64] ;  /* 0x000000061c041981 */ /* 0x001ee2000c1e1b00 */
[----:B------:R-:W-:-:S02]  /*0100*/  ISETP.NE.U32.AND P0, PT, RZ, UR8, PT ;  /* 0x00000008ff007c0c */ /* 0x000fc4000bf05070 */
[----:B-1----:R-:W-:-:S04]  /*0110*/  SHF.L.U32 R0, R80, 0x4, RZ ;  /* 0x0000000450007819 */ /* 0x002fc800000006ff */
[----:B------:R-:W-:-:S04]  /*0120*/  LOP3.LUT R41, R0, 0x1f0, RZ, 0xc0, !PT ;  /* 0x000001f000297812 */ /* 0x000fc800078ec0ff */
[----:B------:R-:W-:Y:S01]  /*0130*/  IADD3 R30, P3, R41, UR8, RZ ;  /* 0x00000008291e7c10 */ /* 0x000fe2000ff7e0ff */
[----:B------:R-:W-:Y:S02]  /*0140*/  ULDC UR8, c[0x0][0x0] ;  /* 0x0000000000087ab9 */ /* 0x000fe40000000800 */
[C-C-:B--2---:R-:W-:Y:S01]  /*0150*/  IMAD R0, R40.reuse, UR8, R80.reuse ;  /* 0x0000000828007c24 */ /* 0x144fe2000f8e0250 */
[----:B------:R-:W-:Y:S02]  /*0160*/  SHF.R.U32.HI R111, RZ, 0x5, R80 ;  /* 0x00000005ff6f7819 */ /* 0x000fe40000011650 */
[----:B------:R-:W-:Y:S02]  /*0170*/  ISETP.NE.AND.EX P0, PT, RZ, UR9, PT, P0 ;  /* 0x00000009ff007c0c */ /* 0x000fe4000bf05300 */
[----:B------:R-:W-:Y:S01]  /*0180*/  LEA R111, R40, R111, 0x2 ;  /* 0x0000006f286f7211 */ /* 0x000fe200078e10ff */
[----:B------:R-:W-:Y:S01]  /*0190*/  IMAD.X R31, RZ, RZ, UR9, P3 ;  /* 0x00000009ff1f7e24 */ /* 0x000fe200098e06ff */
[----:B------:R-:W-:-:S09]  /*01a0*/  ULDC.64 UR8, c[0x0][0x260] ;  /* 0x0000980000087ab9 */ /* 0x000fd20000000a00 */
[----:B------:R-:W5:Y:S04]  /*01b0*/  @P0 LDG.E.128 R24, desc[UR6][R30.64] ;  /* 0x000000061e180981 */ /* 0x000f68000c1e1d00 */
[----:B------:R-:W5:Y:S04]  /*01c0*/  @P0 LDG.E.128 R20, desc[UR6][R30.64+0x200] ;  /* 0x000200061e140981 */ /* 0x000f68000c1e1d00 */
[----:B------:R-:W5:Y:S04]  /*01d0*/  @P0 LDG.E.128 R16, desc[UR6][R30.64+0x400] ;  /* 0x000400061e100981 */ /* 0x000f68000c1e1d00 */
[----:B------:R-:W5:Y:S01]  /*01e0*/  @P0 LDG.E.128 R12, desc[UR6][R30.64+0x600] ;  /* 0x000600061e0c0981 */ /* 0x000f62000c1e1d00 */
[----:B----4-:R-:W-:-:S02]  /*01f0*/  @P1 R2UR UR4, R2 ;  /* 0x00000000020412ca */ /* 0x010fc400000e0000 */
[----:B------:R-:W-:Y:S02]  /*0200*/  @P1 R2UR UR5, R3 ;  /* 0x00000000030512ca */ /* 0x000fe400000e0000 */
[----:B---3--:R-:W-:-:S05]  /*0210*/  @P1 IADD3 R28, P2, R4, R7, RZ ;  /* 0x00000007041c1210 */ /* 0x008fca0007f5e0ff */
        /* <DEDUP_REMOVED lines=14> */
[----:B------:R-:W-:Y:S01]  /*0300*/  UIADD3 UR26, UR5, 0x76cf5d0a, URZ ;  /* 0x76cf5d0a051a7890 */ /* 0x000fe2000fffe03f */
[----:B------:R-:W-:-:S04]  /*0310*/  IMAD.WIDE.U32 R6, R7, -0x326172a9, RZ ;  /* 0xcd9e8d5707067825 */ /* 0x000fc800078e00ff */
        /* <DEDUP_REMOVED lines=11> */
[----:B------:R-:W-:Y:S02]  /*03d0*/  UIADD3 UR30, UR5, -0x126145ec, URZ ;  /* 0xed9eba14051e7890 */ /* 0x000fe4000fffe03f */
[----:B------:R-:W-:Y:S01]  /*03e0*/  UIADD3 UR32, UR5, -0x56f99767, URZ ;  /* 0xa906689905207890 */ /* 0x000fe2000fffe03f */
[----:B------:R-:W-:Y:S01]  /*03f0*/  IMAD.WIDE.U32 R34, R34, -0x2daee0ad, RZ ;  /* 0xd2511f5322227825 */ /* 0x000fe200078e00ff */
[----:B------:R-:W-:Y:S01]  /*0400*/  LOP3.LUT R33, R37, UR29, R8, 0x96, !PT ;  /* 0x0000001d25217c12 */ /* 0x000fe2000f8e9608 */
[----:B------:R-:W-:Y:S02]  /*0410*/  UIADD3 UR31, UR4, 0x1715609d, URZ ;  /* 0x1715609d041f7890 */ /* 0x000fe4000fffe03f */
[----:B------:R-:W-:Y:S01]  /*0420*/  UIADD3 UR33, UR4, -0x4ab325aa, URZ ;  /* 0xb54cda5604217890 */ /* 0x000fe2000fffe03f */
[----:B------:R-:W-:Y:S01]  /*0430*/  LOP3.LUT R38, R35, UR30, R32, 0x96, !PT ;  /* 0x0000001e23267c12 */ /* 0x000fe2000f8e9620 */
[----:B------:R-:W-:Y:S01]  /*0440*/  IMAD.WIDE.U32 R32, R33, -0x2daee0ad, RZ ;  /* 0xd2511f5321207825 */ /* 0x000fe200078e00ff */
[----:B------:R-:W-:Y:S01]  /*0450*/  UIADD3 UR34, UR5, 0x646e171e, URZ ;  /* 0x646e171e05227890 */ /* 0x000fe2000fffe03f */
[----:B------:R-:W-:Y:S01]  /*0460*/  ISETP.GE.AND P1, PT, R111, UR10, PT ;  /* 0x0000000a6f007c0c */ /* 0x000fe2000bf26270 */
[----:B------:R-:W-:Y:S01]  /*0470*/  UIADD3 UR35, UR4, 0x5384540f, URZ ;  /* 0x5384540f04237890 */ /* 0x000fe2000fffe03f */
[----:B------:R-:W-:Y:S01]  /*0480*/  IMAD.WIDE.U32 R38, R38, -0x326172a9, RZ ;  /* 0xcd9e8d5726267825 */ /* 0x000fe200078e00ff */
[----:B------:R-:W-:Y:S01]  /*0490*/  LOP3.LUT R37, R33, UR32, R34, 0x96, !PT ;  /* 0x0000002021257c12 */ /* 0x000fe2000f8e9622 */
[----:B------:R-:W-:Y:S01]  /*04a0*/  UIADD3 UR36, UR5, 0x1fd5c5a3, URZ ;  /* 0x1fd5c5a305247890 */ /* 0x000fe2000fffe03f */
[----:B------:R-:W5:Y:S02]  /*04b0*/  @P0 LDG.E.128 R8, desc[UR6][R30.64+0x800] ;  /* 0x000800061e080981 */ /* 0x000f64000c1e1d00 */
[----:B------:R-:W-:Y:S01]  /*04c0*/  LOP3.LUT R34, R39, UR31, R36, 0x96, !PT ;  /* 0x0000001f27227c12 */ /* 0x000fe2000f8e9624 */
[----:B------:R-:W-:Y:S01]  /*04d0*/  IMAD.WIDE.U32 R36, R37, -0x326172a9, RZ ;  /* 0xcd9e8d5725247825 */ /* 0x000fe200078e00ff */
[----:B------:R0:W5:Y:S03]  /*04e0*/  @P0 LDG.E.128 R4, desc[UR6][R30.64+0xa00] ;  /* 0x000a00061e040981 */ /* 0x000166000c1e1d00 */
[----:B------:R-:W-:Y:S01]  /*04f0*/  IMAD.WIDE.U32 R34, R34, -0x2daee0ad, RZ ;  /* 0xd2511f5322227825 */ /* 0x000fe200078e00ff */
[----:B------:R-:W-:-:S04]  /*0500*/  LOP3.LUT R33, R37, UR33, R38, 0x96, !PT ;  /* 0x0000002125217c12 */ /* 0x000fc8000f8e9626 */
[----:B------:R-:W-:Y:S01]  /*0510*/  LOP3.LUT R38, R35, UR34, R32, 0x96, !PT ;  /* 0x0000002223267c12 */ /* 0x000fe2000f8e9620 */
[----:B------:R-:W-:-:S04]  /*0520*/  IMAD.WIDE.U32 R32, R33, -0x2daee0ad, RZ ;  /* 0xd2511f5321207825 */ /* 0x000fc800078e00ff */
[----:B------:R-:W-:Y:S01]  /*0530*/  IMAD.WIDE.U32 R38, R38, -0x326172a9, RZ ;  /* 0xcd9e8d5726267825 */ /* 0x000fe200078e00ff */
[----:B------:R-:W-:Y:S02]  /*0540*/  LOP3.LUT R34, R33, UR36, R34, 0x96, !PT ;  /* 0x0000002421227c12 */ /* 0x000fe4000f8e9622 */
[----:B0-----:R-:W-:Y:S02]  /*0550*/  IADD3 R30, P2, R41, UR8, RZ ;  /* 0x00000008291e7c10 */ /* 0x001fe4000ff5e0ff */
[----:B------:R-:W-:Y:S01]  /*0560*/  LOP3.LUT R36, R39, UR35, R36, 0x96, !PT ;  /* 0x0000002327247c12 */ /* 0x000fe2000f8e9624 */
[----:B------:R-:W-:Y:S01]  /*0570*/  UIADD3 UR37, UR4, -0xe443238, URZ ;  /* 0xf1bbcdc804257890 */ /* 0x000fe2000fffe03f */
[----:B------:R-:W-:Y:S01]  /*0580*/  IMAD.HI.U32 R33, R34, -0x326172a9, RZ ;  /* 0xcd9e8d5722217827 */ /* 0x000fe200078e00ff */
[----:B------:R-:W-:-:S03]  /*0590*/  UIADD3 UR38, UR5, -0x24c28bd8, URZ ;  /* 0xdb3d742805267890 */ /* 0x000fc6000fffe03f */
[----:B------:R-:W-:Y:S01]  /*05a0*/  IMAD.HI.U32 R29, R36, -0x2daee0ad, RZ ;  /* 0xd2511f53241d7827 */ /* 0x000fe200078e00ff */
[----:B------:R-:W-:-:S03]  /*05b0*/  LOP3.LUT R38, R33, UR37, R38, 0x96, !PT ;  /* 0x0000002521267c12 */ /* 0x000fc6000f8e9626 */
[----:B------:R-:W-:Y:S01]  /*05c0*/  IMAD.X R31, RZ, RZ, UR9, P2 ;  /* 0x00000009ff1f7e24 */ /* 0x000fe200090e06ff */
[----:B------:R-:W-:Y:S01]  /*05d0*/  LOP3.LUT R29, R29, UR38, R32, 0x96, !PT ;  /* 0x000000261d1d7c12 */ /* 0x000fe2000f8e9620 */
[----:B------:R-:W-:Y:S06]  /*05e0*/  @P1 EXIT ;  /* 0x000000000000194d */ /* 0x000fec0003800000 */
[----:B------:R0:W5:Y:S04]  /*05f0*/  LDG.E.128 R104, desc[UR6][R30.64] ;  /* 0x000000061e687981 */ /* 0x000168000c1e1d00 */
[----:B------:R0:W5:Y:S04]  /*0600*/  LDG.E.128 R60, desc[UR6][R30.64+0x200] ;  /* 0x000200061e3c7981 */ /* 0x000168000c1e1d00 */
[----:B------:R0:W5:Y:S04]  /*0610*/  LDG.E.128 R56, desc[UR6][R30.64+0x400] ;  /* 0x000400061e387981 */ /* 0x000168000c1e1d00 */
[----:B------:R0:W5:Y:S04]  /*0620*/  LDG.E.128 R52, desc[UR6][R30.64+0x600] ;  /* 0x000600061e347981 */ /* 0x000168000c1e1d00 */
[----:B------:R0:W5:Y:S04]  /*0630*/  LDG.E.128 R48, desc[UR6][R30.64+0x800] ;  /* 0x000800061e307981 */ /* 0x000168000c1e1d00 */
[----:B------:R0:W5:Y:S02]  /*0640*/  LDG.E.128 R44, desc[UR6][R30.64+0xa00] ;  /* 0x000a00061e2c7981 */ /* 0x000164000c1e1d00 */
[----:B-----5:R-:W-:Y:S01]  /*0650*/  @!P0 CS2R R4, SRZ ;  /* 0x0000000000048805 */ /* 0x020fe2000001ff00 */
[----:B------:R-:W-:Y:S01]  /*0660*/  UIADD3 UR39, UR4, -0x700cb87f, URZ ;  /* 0x8ff3478104277890 */ /* 0x000fe2000fffe03f */
[----:B------:R-:W-:-:S02]  /*0670*/  @!P0 CS2R R24, SRZ ;  /* 0x0000000000188805 */ /* 0x000fc4000001ff00 */
[----:B------:R-:W-:Y:S02]  /*0680*/  @!P0 CS2R R26, SRZ ;  /* 0x00000000001a8805 */ /* 0x000fe4000001ff00 */
[----:B------:R-:W-:Y:S02]  /*0690*/  @!P0 CS2R R20, SRZ ;  /* 0x0000000000148805 */ /* 0x000fe4000001ff00 */
[----:B------:R-:W-:Y:S01]  /*06a0*/  @!P0 CS2R R22, SRZ ;  /* 0x0000000000168805 */ /* 0x000fe2000001ff00 */
[--C-:B------:R-:W-:Y:S01]  /*06b0*/  HADD2.F32 R123, -RZ, R4.reuse.H0_H0 ;  /* 0x20000004ff7b7230 */ /* 0x100fe20000004100 */
[----:B------:R-:W-:Y:S01]  /*06c0*/  @!P0 CS2R R16, SRZ ;  /* 0x0000000000108805 */ /* 0x000fe2000001ff00 */
[----:B------:R-:W-:Y:S01]  /*06d0*/  HADD2.F32 R122, -RZ, R4.H1_H1 ;  /* 0x30000004ff7a7230 */ /* 0x000fe20000004100 */
[----:B------:R-:W-:Y:S02]  /*06e0*/  @!P0 CS2R R18, SRZ ;  /* 0x0000000000128805 */ /* 0x000fe4000001ff00 */
[----:B------:R-:W-:-:S02]  /*06f0*/  @!P0 CS2R R12, SRZ ;  /* 0x00000000000c8805 */ /* 0x000fc4000001ff00 */
[----:B------:R-:W-:Y:S02]  /*0700*/  @!P0 CS2R R14, SRZ ;  /* 0x00000000000e8805 */ /* 0x000fe4000001ff00 */
[----:B------:R-:W-:Y:S02]  /*0710*/  @!P0 CS2R R8, SRZ ;  /* 0x0000000000088805 */ /* 0x000fe4000001ff00 */
[----:B------:R-:W-:Y:S02]  /*0720*/  @!P0 CS2R R10, SRZ ;  /* 0x00000000000a8805 */ /* 0x000fe4000001ff00 */
[----:B------:R-:W-:Y:S01]  /*0730*/  @!P0 CS2R R6, SRZ ;  /* 0x0000000000068805 */ /* 0x000fe2000001ff00 */
[--C-:B------:R-:W-:Y:S01]  /*0740*/  HADD2.F32 R121, -RZ, R5.reuse.H0_H0 ;  /* 0x20000005ff797230 */ /* 0x100fe20000004100 */
[----:B------:R-:W-:Y:S01]  /*0750*/  UIADD3 UR40, UR5, -0x695add53, URZ ;  /* 0x96a522ad05287890 */ /* 0x000fe2000fffe03f */
[----:B------:R-:W-:Y:S01]  /*0760*/  HADD2.F32 R120, -RZ, R5.H1_H1 ;  /* 0x30000005ff787230 */ /* 0x000fe20000004100 */
[----:B------:R-:W-:Y:S01]  /*0770*/  ULDC.64 UR8, c[0x0][0x228] ;  /* 0x00008a0000087ab9 */ /* 0x000fe20000000a00 */
[----:B------:R-:W-:Y:S01]  /*0780*/  IMAD R33, R34, -0x326172a9, RZ ;  /* 0xcd9e8d5722217824 */ /* 0x000fe200078e02ff */
[----:B------:R-:W-:Y:S01]  /*0790*/  ISETP.NE.U32.AND P0, PT, RZ, UR8, PT ;  /* 0x00000008ff007c0c */ /* 0x000fe2000bf05070 */
[----:B------:R-:W-:Y:S01]  /*07a0*/  IMAD.HI.U32 R4, R29, -0x326172a9, RZ ;  /* 0xcd9e8d571d047827 */ /* 0x000fe200078e00ff */
[----:B------:R-:W-:Y:S01]  /*07b0*/  BSSY B0, `(.L_x_7470) ;  /* 0x0002403000007945 */ /* 0x000fe20003800000 */
[----:B------:R-:W-:Y:S01]  /*07c0*/  LOP3.LUT R109, R28, 0x3, RZ, 0xc0, !PT ;  /* 0x000000031c6d7812 */ /* 0x000fe200078ec0ff */
[----:B------:R-:W-:Y:S01]  /*07d0*/  ULDC.U8 UR8, c[0x0][0x2a0] ;  /* 0x0000a80000087ab9 */ /* 0x000fe20000000000 */
[----:B------:R-:W-:Y:S01]  /*07e0*/  IMAD R32, R36, -0x2daee0ad, RZ ;  /* 0xd2511f5324207824 */ /* 0x000fe200078e02ff */
[----:B------:R-:W-:Y:S01]  /*07f0*/  LOP3.LUT R33, R4, UR39, R33, 0x96, !PT ;  /* 0x0000002704217c12 */ /* 0x000fe2000f8e9621 */
[----:B------:R-:W-:Y:S01]  /*0800*/  IMAD.HI.U32 R5, R38, -0x2daee0ad, RZ ;  /* 0xd2511f5326057827 */ /* 0x000fe200078e00ff */
[----:B------:R-:W-:Y:S01]  /*0810*/  LOP3.LUT R115, R80, 0x1f, RZ, 0xc0, !PT ;  /* 0x0000001f50737812 */ /* 0x000fe200078ec0ff */
[----:B------:R-:W-:Y:S01]  /*0820*/  UISETP.NE.AND UP0, UPT, UR8, URZ, UPT ;  /* 0x0000003f0800728c */ /* 0x000fe2000bf05270 */
[----:B------:R-:W-:Y:S01]  /*0830*/  ISETP.NE.AND.EX P0, PT, RZ, UR9, PT, P0 ;  /* 0x00000009ff007c0c */ /* 0x000fe2000bf05300 */
[--C-:B------:R-:W-:Y:S01]  /*0840*/  HADD2.F32 R163, -RZ, R24.reuse.H0_H0 ;  /* 0x20000018ffa37230 */ /* 0x100fe20000004100 */
[----:B------:R-:W-:Y:S01]  /*0850*/  LOP3.LUT R32, R5, UR40, R32, 0x96, !PT ;  /* 0x0000002805207c12 */ /* 0x000fe2000f8e9620 */
[----:B------:R-:W-:Y:S01]  /*0860*/  HADD2.F32 R162, -RZ, R24.H1_H1 ;  /* 0x30000018ffa27230 */ /* 0x000fe20000004100 */
[----:B------:R-:W-:Y:S01]  /*0870*/  ULDC UR21, c[0x0][0x218] ;  /* 0x0000860000157ab9 */ /* 0x000fe20000000800 */
[--C-:B------:R-:W-:Y:S01]  /*0880*/  HADD2.F32 R161, -RZ, R25.reuse.H0_H0 ;  /* 0x20000019ffa17230 */ /* 0x100fe20000004100 */
[----:B------:R-:W-:Y:S01]  /*0890*/  ULDC UR22, c[0x0][0x2d8] ;  /* 0x0000b60000167ab9 */ /* 0x000fe20000000800 */
[----:B------:R-:W-:Y:S01]  /*08a0*/  HADD2.F32 R160, -RZ, R25.H1_H1 ;  /* 0x30000019ffa07230 */ /* 0x000fe20000004100 */
[----:B------:R-:W-:Y:S01]  /*08b0*/  ULDC.64 UR8, c[0x0][0x228] ;  /* 0x00008a0000087ab9 */ /* 0x000fe20000000a00 */
        /* <DEDUP_REMOVED lines=45> */
[----:B------:R-:W-:Y:S02]  /*0b90*/  IMAD R108, R29, -0x326172a9, RZ ;  /* 0xcd9e8d571d6c7824 */ /* 0x000fe400078e02ff */
[----:B------:R-:W-:-:S02]  /*0ba0*/  IMAD R34, R38, -0x2daee0ad, RZ ;  /* 0xd2511f5326227824 */ /* 0x000fc400078e02ff */
[----:B0-----:R-:W-:-:S07]  /*0bb0*/  IMAD.MOV.U32 R4, RZ, RZ, RZ ;  /* 0x000000ffff047224 */ /* 0x001fce00078e00ff */
.L_x_8246:
[----:B0-2---:R-:W0:Y:S01]  /*0bc0*/  @P0 LDC.64 R22, c[0x0][0x228] ;  /* 0x00008a00ff160b82 */ /* 0x005e220000000a00 */
        /* <DEDUP_REMOVED lines=27> */
.L_x_7472:
[----:B------:R-:W-:-:S07]  /*0d80*/  IMAD.MOV.U32 R6, RZ, RZ, R108 ;  /* 0x000000ffff067224 */ /* 0x000fce00078e006c */
.L_x_7473:
[----:B------:R-:W-:Y:S05]  /*0d90*/  BSYNC B1 ;  /* 0x0000000000017941 */ /* 0x000fea0003800000 */
.L_x_7471:
        /* <DEDUP_REMOVED lines=16> */
.L_x_7477:
[----:B------:R-:W-:Y:S05]  /*0ea0*/  BSYNC B2 ;  /* 0x0000000000027941 */ /* 0x000fea0003800000 */
.L_x_7476:
        /* <DEDUP_REMOVED lines=41> */
[----:B------:R-:W-:-:S07]  /*1140*/  LOP3.LUT R32, R35, UR40, R32, 0x96, !PT ;  /* 0x0000002823207c12 */ /* 0x000fce000f8e9620 */
.L_x_7475:
[----:B------:R-:W-:Y:S05]  /*1150*/  BSYNC B1 ;  /* 0x0000000000017941 */ /* 0x000fea0003800000 */
.L_x_7474:
[----:B------:R-:W0:Y:S01]  /*1160*/  LDC R113, c[0x0][0x294] ;  /* 0x0000a500ff717b82 */ /* 0x000e220000000800 */
[----:B------:R-:W-:Y:S01]  /*1170*/  I2FP.F32.U32 R11, R6 ;  /* 0x00000006000b7245 */ /* 0x000fe20000201000 */
[----:B------:R-:W-:Y:S01]  /*1180*/  IMAD.MOV.U32 R114, RZ, RZ, 0x2f800000 ;  /* 0x2f800000ff727424 */ /* 0x000fe200078e00ff */
[----:B------:R-:W-:Y:S02]  /*1190*/  ISETP.NE.U32.AND P2, PT, RZ, UR8, PT ;  /* 0x00000008ff007c0c */ /* 0x000fe4000bf45070 */
[----:B------:R-:W-:Y:S01]  /*11a0*/  LOP3.LUT R8, R8, 0xffffffdf, RZ, 0xc0, !PT ;  /* 0xffffffdf08087812 */ /* 0x000fe200078ec0ff */
[----:B------:R-:W-:Y:S01]  /*11b0*/  FFMA.FTZ R6, R11, R114, 1.1641532182693481445e-10 ;  /* 0x2f0000000b067423 */ /* 0x000fe20000010072 */
[----:B------:R-:W-:Y:S01]  /*11c0*/  ISETP.NE.AND.EX P2, PT, RZ, UR9, PT, P2 ;  /* 0x00000009ff007c0c */ /* 0x000fe2000bf45320 */
[----:B------:R-:W1:Y:S01]  /*11d0*/  LDC R112, c[0x0][0x298] ;  /* 0x0000a600ff707b82 */ /* 0x000e620000000800 */
[----:B-----5:R-:W-:Y:S02]  /*11e0*/  HADD2.F32 R11, -RZ, R24.H0_H0 ;  /* 0x20000018ff0b7230 */ /* 0x020fe40000004100 */
[----:B0-----:R-:W-:-:S03]  /*11f0*/  FSETP.GTU.FTZ.AND P3, PT, R6, R113, PT ;  /* 0x000000710600720b */ /* 0x001fc60003f7c000 */
[----:B-1----:R-:W-:-:S10]  /*1200*/  FMUL.FTZ R11, R11, R112 ;  /* 0x000000700b0b7220 */ /* 0x002fd40000410000 */
        /* <DEDUP_REMOVED lines=9> */
.L_x_7478:
        /* <DEDUP_REMOVED lines=12> */
.L_x_7481:
[----:B------:R-:W-:-:S07]  /*1360*/  IMAD.MOV.U32 R7, RZ, RZ, R108 ;  /* 0x000000ffff077224 */ /* 0x000fce00078e006c */
.L_x_7482:
[----:B------:R-:W-:Y:S05]  /*1370*/  BSYNC B1 ;  /* 0x0000000000017941 */ /* 0x000fea0003800000 */
.L_x_7480:
        /* <DEDUP_REMOVED lines=16> */
.L_x_7486:
[----:B------:R-:W-:Y:S05]  /*1480*/  BSYNC B2 ;  /* 0x0000000000027941 */ /* 0x000fea0003800000 */
.L_x_7485:
        /* <DEDUP_REMOVED lines=42> */
.L_x_7484:
[----:B------:R-:W-:Y:S05]  /*1730*/  BSYNC B1 ;  /* 0x0000000000017941 */ /* 0x000fea0003800000 */
.L_x_7483:
        /* <DEDUP_REMOVED lines=10> */
.L_x_7479:
        /* <DEDUP_REMOVED lines=12> */
.L_x_7488:
[----:B------:R-:W-:-:S07]  /*18a0*/  MOV R9, R108 ;  /* 0x0000006c00097202 */ /* 0x000fce0000000f00 */
.L_x_7489:
[----:B------:R-:W-:Y:S05]  /*18b0*/  BSYNC B1 ;  /* 0x0000000000017941 */ /* 0x000fea0003800000 */
.L_x_7487:
        /* <DEDUP_REMOVED lines=16> */
.L_x_7493:
[----:B------:R-:W-:Y:S05]  /*19c0*/  BSYNC B2 ;  /* 0x0000000000027941 */ /* 0x000fea0003800000 */
.L_x_7492:
        /* <DEDUP_REMOVED lines=42> */
.L_x_7491:
[----:B------:R-:W-:Y:S05]  /*1c70*/  BSYNC B1 ;  /* 0x0000000000017941 */ /* 0x000fea0003800000 */
.L_x_7490:
[----:B------:R-:W-:Y:S02]  /*1c80*/  I2FP.F32.U32 R9, R9 ;  /* 0x0000000900097245 */ /* 0x000fe40000201000 */
[----:B------:R-:W-:-:S03]  /*1c90*/  LOP3.LUT R8, R8, 0xffffffef, RZ, 0xc0, !PT ;  /* 0xffffffef08087812 */ /* 0x000fc600078ec0ff */
[----:B------:R-:W-:Y:S01]  /*1ca0*/  FFMA.FTZ R20, R9, R114, 1.1641532182693481445e-10 ;  /* 0x2f00000009147423 */ /* 0x000fe20000010072 */
[----:B------:R-:W-:-:S04]  /*1cb0*/  HADD2.F32 R9, -RZ, R24.H1_H1 ;  /* 0x30000018ff097230 */ /* 0x000fc80000004100 */
[----:B------:R-:W-:Y:S01]  /*1cc0*/  FSETP.GTU.FTZ.AND P3, PT, R20, R113, PT ;  /* 0x000000711400720b */ /* 0x000fe20003f7c000 */
[----:B------:R-:W-:-:S05]  /*1cd0*/  FMUL.FTZ R9, R9, R112 ;  /* 0x0000007009097220 */ /* 0x000fca0000410000 */
[----:B------:R-:W-:-:S07]  /*1ce0*/  FSEL R9, R9, RZ, !P3 ;  /* 0x000000ff09097208 */ /* 0x000fce0005800000 */
        /* <DEDUP_REMOVED lines=8> */
.L_x_7494:
        /* <DEDUP_REMOVED lines=12> */
.L_x_7497:
[----:B------:R-:W-:-:S07]  /*1e30*/  MOV R13, R108 ;  /* 0x0000006c000d7202 */ /* 0x000fce0000000f00 */
.L_x_7498:
[----:B------:R-:W-:Y:S05]  /*1e40*/  BSYNC B1 ;  /* 0x0000000000017941 */ /* 0x000fea0003800000 */
.L_x_7496:
        /* <DEDUP_REMOVED lines=16> */
.L_x_7502:
[----:B------:R-:W-:Y:S05]  /*1f50*/  BSYNC B2 ;  /* 0x0000000000027941 */ /* 0x000fea0003800000 */
.L_x_7501:
[----:B------:R-:W-:Y:S01]  /*1f60*/  IMAD.HI.U32 R10, R0, -0x326172a9, RZ ;  /* 0xcd9e8d57000a7827 */ /* 0x000fe200078e00ff */
[----:B------:R-:W-:-:S03]  /*1f70*/  LOP3.LUT R11, R11, UR5, R4, 0x96, !PT ;  /* 0x000000050b0b7c12 */ /* 0x000fc6000f8e9604 */
[----:B------:R-:W-:Y:S01]  /*1f80*/  IMAD R15, R0, -0x326172a9, RZ ;  /* 0xcd9e8d57000f7824 */ /* 0x000fe200078e02ff */
[----:B------:R-:W-:Y:S01]  /*1f90*/  LOP3.LUT R10, R10, UR4, R3, 0x96, !PT ;  /* 0x000000040a0a7c12 */ /* 0x000fe2000f8e9603 */
[----:B------:R-:W-:-:S04]  /*1fa0*/  IMAD.WIDE.U32 R22, R11, -0x326172a9, RZ ;  /* 0xcd9e8d570b167825 */ /* 0x000fc800078e00ff */
[----:B------:R-:W-:Y:S02]  /*1fb0*/  IMAD R11, R2, -0x2daee0ad, RZ ;  /* 0xd2511f53020b7824 */ /* 0x000fe400078e02ff */
[----:B------:R-:W-:Y:S01]  /*1fc0*/  IMAD.WIDE.U32 R28, R10, -0x2daee0ad, RZ ;  /* 0xd2511f530a1c7825 */ /* 0x000fe200078e00ff */
[----:B------:R-:W-:-:S03]  /*1fd0*/  LOP3.LUT R10, R23, UR23, R15, 0x96, !PT ;  /* 0x00000017170a7c12 */ /* 0x000fc6000f8e960f */
        /* <DEDUP_REMOVED lines=34> */
.L_x_7500:
[----:B------:R-:W-:Y:S05]  /*2200*/  BSYNC B1 ;  /* 0x0000000000017941 */ /* 0x000fea0003800000 */
.L_x_7499:
        /* <DEDUP_REMOVED lines=10> */
.L_x_7495:
        /* <DEDUP_REMOVED lines=12> */
.L_x_7504:
[----:B------:R-:W-:-:S07]  /*2370*/  IMAD.MOV.U32 R11, RZ, RZ, R108 ;  /* 0x000000ffff0b7224 */ /* 0x000fce00078e006c */
.L_x_7505:
[----:B------:R-:W-:Y:S05]  /*2380*/  BSYNC B1 ;  /* 0x0000000000017941 */ /* 0x000fea0003800000 */
.L_x_7503:
        /* <DEDUP_REMOVED lines=16> */
.L_x_7509:
[----:B------:R-:W-:Y:S05]  /*2490*/  BSYNC B2 ;  /* 0x0000000000027941 */ /* 0x000fea0003800000 */
.L_x_7508:
        /* <DEDUP_REMOVED lines=42> */
.L_x_7507:
[----:B------:R-:W-:Y:S05]  /*2740*/  BSYNC B1 ;  /* 0x0000000000017941 */ /* 0x000fea0003800000 */
.L_x_7506:
[----:B------:R-:W-:Y:S02]  /*2750*/  I2FP.F32.U32 R11, R11 ;  /* 0x0000000b000b7245 */ /* 0x000fe40000201000 */
[----:B------:R-:W-:-:S03]  /*2760*/  LOP3.LUT R8, R8, 0xfffffff7, RZ, 0xc0, !PT ;  /* 0xfffffff708087812 */ /* 0x000fc600078ec0ff */
[----:B------:R-:W-:Y:S01]  /*2770*/  FFMA.FTZ R20, R11, R114, 1.1641532182693481445e-10 ;  /* 0x2f0000000b147423 */ /* 0x000fe20000010072 */
[----:B------:R-:W-:-:S04]  /*2780*/  HADD2.F32 R11, -RZ, R25.H0_H0 ;  /* 0x20000019ff0b7230 */ /* 0x000fc80000004100 */
[----:B------:R-:W-:Y:S01]  /*2790*/  FSETP.GTU.FTZ.AND P3, PT, R20, R113, PT ;  /* 0x000000711400720b */ /* 0x000fe20003f7c000 */
[----:B------:R-:W-:-:S05]  /*27a0*/  FMUL.FTZ R11, R11, R112 ;  /* 0x000000700b0b7220 */ /* 0x000fca0000410000 */
[----:B------:R-:W-:-:S07]  /*27b0*/  FSEL R11, R11, RZ, !P3 ;  /* 0x000000ff0b0b7208 */ /* 0x000fce0005800000 */
        /* <DEDUP_REMOVED lines=8> */
.L_x_7510:
        /* <DEDUP_REMOVED lines=12> */
.L_x_7513:
[----:B------:R-:W-:-:S07]  /*2900*/  IMAD.MOV.U32 R15, RZ, RZ, R108 ;  /* 0x000000ffff0f7224 */ /* 0x000fce00078e006c */
.L_x_7514:
[----:B------:R-:W-:Y:S05]  /*2910*/  BSYNC B1 ;  /* 0x0000000000017941 */ /* 0x000fea0003800000 */
.L_x_7512:
        /* <DEDUP_REMOVED lines=16> */
.L_x_7518:
[----:B------:R-:W-:Y:S05]  /*2a20*/  BSYNC B2 ;  /* 0x0000000000027941 */ /* 0x000fea0003800000 */
.L_x_7517:
[----:B------:R-:W-:Y:S01]  /*2a30*/  IMAD.HI.U32 R12, R0, -0x326172a9, RZ ;  /* 0xcd9e8d57000c7827 */ /* 0x000fe200078e00ff */
[----:B------:R-:W-:-:S03]  /*2a40*/  LOP3.LUT R13, R13, UR5, R4, 0x96, !PT ;  /* 0x000000050d0d7c12 */ /* 0x000fc6000f8e9604 */
[----:B------:R-:W-:Y:S01]  /*2a50*/  IMAD R17, R0, -0x326172a9, RZ ;  /* 0xcd9e8d5700117824 */ /* 0x000fe200078e02ff */
[----:B------:R-:W-:Y:S01]  /*2a60*/  LOP3.LUT R12, R12, UR4, R3, 0x96, !PT ;  /* 0x000000040c0c7c12 */ /* 0x000fe2000f8e9603 */
[----:B------:R-:W-:-:S04]  /*2a70*/  IMAD.WIDE.U32 R22, R13, -0x326172a9, RZ ;  /* 0xcd9e8d570d167825 */ /* 0x000fc800078e00ff */
[----:B------:R-:W-:Y:S02]  /*2a80*/  IMAD R13, R2, -0x2daee0ad, RZ ;  /* 0xd2511f53020d7824 */ /* 0x000fe400078e02ff */
[----:B------:R-:W-:Y:S01]  /*2a90*/  IMAD.WIDE.U32 R28, R12, -0x2daee0ad, RZ ;  /* 0xd2511f530c1c7825 */ /* 0x000fe200078e00ff */
[----:B------:R-:W-:Y:S01]  /*2aa0*/  LOP3.LUT R12, R23, UR23, R17, 0x96, !PT ;  /* 0x00000017170c7c12 */ /* 0x000fe2000f8e9611 */
[----:B------:R-:W-:-:S03]  /*2ab0*/  HFMA2.MMA R17, -RZ, RZ, 0, 0 ;  /* 0x00000000ff117435 */ /* 0x000fc600000001ff */
        /* <DEDUP_REMOVED lines=33> */
.L_x_7516:
[----:B------:R-:W-:Y:S05]  /*2cd0*/  BSYNC B1 ;  /* 0x0000000000017941 */ /* 0x000fea0003800000 */
.L_x_7515:
        /* <DEDUP_REMOVED lines=10> */
.L_x_7511:
        /* <DEDUP_REMOVED lines=12> */
.L_x_7520:
[----:B------:R-:W-:-:S07]  /*2e40*/  IMAD.MOV.U32 R13, RZ, RZ, R108 ;  /* 0x000000ffff0d7224 */ /* 0x000fce00078e006c */
.L_x_7521:
[----:B------:R-:W-:Y:S05]  /*2e50*/  BSYNC B1 ;  /* 0x0000000000017941 */ /* 0x000fea0003800000 */
.L_x_7519:
        /* <DEDUP_REMOVED lines=16> */
.L_x_7525:
[----:B------:R-:W-:Y:S05]  /*2f60*/  BSYNC B2 ;  /* 0x0000000000027941 */ /* 0x000fea0003800000 */
.L_x_7524:
        /* <DEDUP_REMOVED lines=42> */
.L_x_7523:
[----:B------:R-:W-:Y:S05]  /*3210*/  BSYNC B1 ;  /* 0x0000000000017941 */ /* 0x000fea0003800000 */
.L_x_7522:
        /* <DEDUP_REMOVED lines=15> */
.L_x_7526:
        /* <DEDUP_REMOVED lines=12> */
.L_x_7529:
[----:B------:R-:W-:-:S07]  /*33d0*/  IMAD.MOV.U32 R17, RZ, RZ, R108 ;  /* 0x000000ffff117224 */ /* 0x000fce00078e006c */
.L_x_7530:
[----:B------:R-:W-:Y:S05]  /*33e0*/  BSYNC B1 ;  /* 0x0000000000017941 */ /* 0x000fea0003800000 */
.L_x_7528:
        /* <DEDUP_REMOVED lines=16> */
.L_x_7534:
[----:B------:R-:W-:Y:S05]  /*34f0*/  BSYNC B2 ;  /* 0x0000000000027941 */ /* 0x000fea0003800000 */
.L_x_7533:
        /* <DEDUP_REMOVED lines=42> */
.L_x_7532:
[----:B------:R-:W-:Y:S05]  /*37a0*/  BSYNC B1 ;  /* 0x0000000000017941 */ /* 0x000fea0003800000 */
.L_x_7531:
        /* <DEDUP_REMOVED lines=10> */
.L_x_7527:
        /* <DEDUP_REMOVED lines=12> */
.L_x_7536:
[----:B------:R-:W-:-:S07]  /*3910*/  MOV R15, R108 ;  /* 0x0000006c000f7202 */ /* 0x000fce0000000f00 */
.L_x_7537:
[----:B------:R-:W-:Y:S05]  /*3920*/  BSYNC B1 ;  /* 0x0000000000017941 */ /* 0x000fea0003800000 */
.L_x_7535:
        /* <DEDUP_REMOVED lines=16> */
.L_x_7541:
[----:B------:R-:W-:Y:S05]  /*3a30*/  BSYNC B2 ;  /* 0x0000000000027941 */ /* 0x000fea0003800000 */
.L_x_7540:
        /* <DEDUP_REMOVED lines=42> */
.L_x_7539:
[----:B------:R-:W-:Y:S05]  /*3ce0*/  BSYNC B1 ;  /* 0x0000000000017941 */ /* 0x000fea0003800000 */
.L_x_7538:
        /* <DEDUP_REMOVED lines=15> */
.L_x_7542:
        /* <DEDUP_REMOVED lines=12> */
.L_x_7545:
[----:B------:R-:W-:-:S07]  /*3ea0*/  MOV R19, R108 ;  /* 0x0000006c00137202 */ /* 0x000fce0000000f00 */
.L_x_7546:
[----:B------:R-:W-:Y:S05]  /*3eb0*/  BSYNC B1 ;  /* 0x0000000000017941 */ /* 0x000fea0003800000 */
.L_x_7544:
        /* <DEDUP_REMOVED lines=16> */
.L_x_7550:
[----:B------:R-:W-:Y:S05]  /*3fc0*/  BSYNC B2 ;  /* 0x0000000000027941 */ /* 0x000fea0003800000 */
.L_x_7549:
        /* <DEDUP_REMOVED lines=42> */
.L_x_7548:
[----:B------:R-:W-:Y:S05]  /*4270*/  BSYNC B1 ;  /* 0x0000000000017941 */ /* 0x000fea0003800000 */
.L_x_7547:
        /* <DEDUP_REMOVED lines=10> */
.L_x_7543:
        /* <DEDUP_REMOVED lines=12> */
.L_x_7552:
[----:B------:R-:W-:-:S07]  /*43e0*/  IMAD.MOV.U32 R17, RZ, RZ, R108 ;  /* 0x000000ffff117224 */ /* 0x000fce00078e006c */
.L_x_7553:
[----:B------:R-:W-:Y:S05]  /*43f0*/  BSYNC B1 ;  /* 0x0000000000017941 */ /* 0x000fea0003800000 */
.L_x_7551:
        /* <DEDUP_REMOVED lines=16> */
.L_x_7557:
[----:B------:R-:W-:Y:S05]  /*4500*/  BSYNC B2 ;  /* 0x0000000000027941 */ /* 0x000fea0003800000 */
.L_x_7556:
        /* <DEDUP_REMOVED lines=42> */
.L_x_7555:
[----:B------:R-:W-:Y:S05]  /*47b0*/  BSYNC B1 ;  /* 0x0000000000017941 */ /* 0x000fea0003800000 */
.L_x_7554:
        /* <DEDUP_REMOVED lines=13> */
.L_x_7558:
        /* <DEDUP_REMOVED lines=12> */
.L_x_7561:
[----:B------:R-:W-:-:S07]  /*4950*/  IMAD.MOV.U32 R20, RZ, RZ, R108 ;  /* 0x000000ffff147224 */ /* 0x000fce00078e006c */
.L_x_7562:
[----:B------:R-:W-:Y:S05]  /*4960*/  BSYNC B1 ;  /* 0x0000000000017941 */ /* 0x000fea0003800000 */
.L_x_7560:
        /* <DEDUP_REMOVED lines=16> */
.L_x_7566:
[----:B------:R-:W-:Y:S05]  /*4a70*/  BSYNC B2 ;  /* 0x0000000000027941 */ /* 0x000fea0003800000 */
.L_x_7565:
[----:B------:R-:W-:Y:S01]  /*4a80*/  IMAD.HI.U32 R18, R0, -0x326172a9, RZ ;  /* 0xcd9e8d5700127827 */ /* 0x000fe200078e00ff */
[----:B------:R-:W-:-:S03]  /*4a90*/  LOP3.LUT R19, R19, UR5, R4, 0x96, !PT ;  /* 0x0000000513137c12 */ /* 0x000fc6000f8e9604 */
[----:B------:R-:W-:Y:S01]  /*4aa0*/  IMAD R29, R0, -0x326172a9, RZ ;  /* 0xcd9e8d57001d7824 */ /* 0x000fe200078e02ff */
[----:B------:R-:W-:Y:S01]  /*4ab0*/  LOP3.LUT R18, R18, UR4, R3, 0x96, !PT ;  /* 0x0000000412127c12 */ /* 0x000fe2000f8e9603 */
[----:B------:R-:W-:-:S04]  /*4ac0*/  IMAD.WIDE.U32 R22, R19, -0x326172a9, RZ ;  /* 0xcd9e8d5713167825 */ /* 0x000fc800078e00ff */
[----:B------:R-:W-:Y:S02]  /*4ad0*/  IMAD R19, R2, -0x2daee0ad, RZ ;  /* 0xd2511f5302137824 */ /* 0x000fe400078e02ff */
        /* <DEDUP_REMOVED lines=31> */
[----:B------:R-:W-:Y:S01]  /*4cd0*/  IMAD.WIDE.U32 R108, R108, -0x326172a9, RZ ;  /* 0xcd9e8d576c6c7825 */ /* 0x000fe200078e00ff */
[----:B------:R-:W-:-:S03]  /*4ce0*/  HFMA2.MMA R22, -RZ, RZ, 0, 0 ;  /* 0x00000000ff167435 */ /* 0x000fc600000001ff */
[----:B------:R-:W-:Y:S01]  /*4cf0*/  IMAD.WIDE.U32 R34, R34, -0x2daee0ad, RZ ;  /* 0xd2511f5322227825 */ /* 0x000fe200078e00ff */
[----:B------:R-:W-:-:S04]  /*4d00*/  LOP3.LUT R33, R109, UR39, R18, 0x96, !PT ;  /* 0x000000276d217c12 */ /* 0x000fc8000f8e9612 */
[----:B------:R-:W-:-:S07]  /*4d10*/  LOP3.LUT R32, R35, UR40, R32, 0x96, !PT ;  /* 0x0000002823207c12 */ /* 0x000fce000f8e9620 */
.L_x_7564:
[----:B------:R-:W-:Y:S05]  /*4d20*/  BSYNC B1 ;  /* 0x0000000000017941 */ /* 0x000fea0003800000 */
.L_x_7563:
        /* <DEDUP_REMOVED lines=10> */
.L_x_7559:
        /* <DEDUP_REMOVED lines=12> */
.L_x_7568:
[----:B------:R-:W-:-:S07]  /*4e90*/  IMAD.MOV.U32 R19, RZ, RZ, R108 ;  /* 0x000000ffff137224 */ /* 0x000fce00078e006c */
.L_x_7569:
[----:B------:R-:W-:Y:S05]  /*4ea0*/  BSYNC B1 ;  /* 0x0000000000017941 */ /* 0x000fea0003800000 */
.L_x_7567:
        /* <DEDUP_REMOVED lines=16> */
.L_x_7573:
[----:B------:R-:W-:Y:S05]  /*4fb0*/  BSYNC B2 ;  /* 0x0000000000027941 */ /* 0x000fea0003800000 */
.L_x_7572:
        /* <DEDUP_REMOVED lines=40> */
[----:B------:R-:W-:Y:S01]  /*5240*/  IMAD.MOV.U32 R23, RZ, RZ, RZ ;  /* 0x000000ffff177224 */ /* 0x000fe200078e00ff */
[----:B------:R-:W-:-:S07]  /*5250*/  LOP3.LUT R32, R35, UR40, R32, 0x96, !PT ;  /* 0x0000002823207c12 */ /* 0x000fce000f8e9620 */
.L_x_7571:
[----:B------:R-:W-:Y:S05]  /*5260*/  BSYNC B1 ;  /* 0x0000000000017941 */ /* 0x000fea0003800000 */
.L_x_7570:
        /* <DEDUP_REMOVED lines=13> */
.L_x_7574:
        /* <DEDUP_REMOVED lines=12> */
.L_x_7577:
[----:B------:R-:W-:-:S07]  /*5400*/  IMAD.MOV.U32 R20, RZ, RZ, R108 ;  /* 0x000000ffff147224 */ /* 0x000fce00078e006c */
.L_x_7578:
[----:B------:R-:W-:Y:S05]  /*5410*/  BSYNC B1 ;  /* 0x0000000000017941 */ /* 0x000fea0003800000 */
.L_x_7576:
        /* <DEDUP_REMOVED lines=16> */
.L_x_7582:
[----:B------:R-:W-:Y:S05]  /*5520*/  BSYNC B2 ;  /* 0x0000000000027941 */ /* 0x000fea0003800000 */
.L_x_7581:
        /* <DEDUP_REMOVED lines=42> */
.L_x_7580:
[----:B------:R-:W-:Y:S05]  /*57d0*/  BSYNC B1 ;  /* 0x0000000000017941 */ /* 0x000fea0003800000 */
.L_x_7579:
        /* <DEDUP_REMOVED lines=10> */
.L_x_7575:
        /* <DEDUP_REMOVED lines=12> */
.L_x_7584:
[----:B------:R-:W-:-:S07]  /*5940*/  MOV R20, R108 ;  /* 0x0000006c00147202 */ /* 0x000fce0000000f00 */
.L_x_7585:
[----:B------:R-:W-:Y:S05]  /*5950*/  BSYNC B1 ;  /* 0x0000000000017941 */ /* 0x000fea0003800000 */
.L_x_7583:
        /* <DEDUP_REMOVED lines=16> */
.L_x_7589:
[----:B------:R-:W-:Y:S05]  /*5a60*/  BSYNC B2 ;  /* 0x0000000000027941 */ /* 0x000fea0003800000 */
.L_x_7588:
        /* <DEDUP_REMOVED lines=42> */
.L_x_7587:
[----:B------:R-:W-:Y:S05]  /*5d10*/  BSYNC B1 ;  /* 0x0000000000017941 */ /* 0x000fea0003800000 */
.L_x_7586:
        /* <DEDUP_REMOVED lines=13> */
.L_x_7590:
        /* <DEDUP_REMOVED lines=12> */
.L_x_7593:
[----:B------:R-:W-:-:S07]  /*5eb0*/  MOV R21, R108 ;  /* 0x0000006c00157202 */ /* 0x000fce0000000f00 */
.L_x_7594:
[----:B------:R-:W-:Y:S05]  /*5ec0*/  BSYNC B1 ;  /* 0x0000000000017941 */ /* 0x000fea0003800000 */
.L_x_7592:
        /* <DEDUP_REMOVED lines=18> */
.L_x_7598:
[----:B------:R-:W-:Y:S05]  /*5ff0*/  BSYNC B2 ;  /* 0x0000000000027941 */ /* 0x000fea0003800000 */
.L_x_7597:
[C---:B------:R-:W-:Y:S01]  /*6000*/  IMAD.HI.U32 R22, R0.reuse, -0x326172a9, RZ ;  /* 0xcd9e8d5700167827 */ /* 0x040fe200078e00ff */
[----:B------:R-:W-:Y:S01]  /*6010*/  LOP3.LUT R23, R23, UR5, R4, 0x96, !PT ;  /* 0x0000000517177c12 */ /* 0x000fe2000f8e9604 */
[----:B------:R-:W-:Y:S02]  /*6020*/  HFMA2.MMA R30, -RZ, RZ, 0, 0 ;  /* 0x00000000ff1e7435 */ /* 0x000fe400000001ff */
        /* <DEDUP_REMOVED lines=39> */
.L_x_7596:
[----:B------:R-:W-:Y:S05]  /*62a0*/  BSYNC B1 ;  /* 0x0000000000017941 */ /* 0x000fea0003800000 */
.L_x_7595:
        /* <DEDUP_REMOVED lines=10> */
.L_x_7591:
[----:B------:R-:W-:Y:S01]  /*6350*/  P2R R24, PR, RZ, 0x4 ;  /* 0x00000004ff187803 */ /* 0x000fe20000000000 */
[----:B------:R-:W-:Y:S01]  /*6360*/  IMAD.SHL.U32 R70, R5, 0x8, RZ ;  /* 0x0000000805467824 */ /* 0x000fe200078e00ff */
[C---:B------:R-:W-:Y:S01]  /*6370*/  LOP3.LUT P2, RZ, R8.reuse, 0x2, RZ, 0xc0, !PT ;  /* 0x0000000208ff7812 */ /* 0x040fe2000784c0ff */
[----:B------:R-:W0:Y:S01]  /*6380*/  @P1 LDC.64 R28, c[0x0][0x230] ;  /* 0x00008c00ff1c1b82 */ /* 0x000e220000000a00 */
[----:B------:R-:W-:Y:S02]  /*6390*/  SEL R22, RZ, 0x1000000, P5 ;  /* 0x01000000ff167807 */ /* 0x000fe40002800000 */
[----:B------:R-:W-:Y:S02]  /*63a0*/  SEL R23, RZ, 0x10000, P4 ;  /* 0x00010000ff177807 */ /* 0x000fe40002000000 */
[----:B------:R-:W-:Y:S02]  /*63b0*/  SEL R26, RZ, 0x100, P3 ;  /* 0x00000100ff1a7807 */ /* 0x000fe40001800000 */
[----:B------:R-:W-:-:S02]  /*63c0*/  LOP3.LUT P5, RZ, R8, 0x10, RZ, 0xc0, !PT ;  /* 0x0000001008ff7812 */ /* 0x000fc400078ac0ff */
[C---:B------:R-:W-:Y:S02]  /*63d0*/  LOP3.LUT P4, RZ, R8.reuse, 0x8, RZ, 0xc0, !PT ;  /* 0x0000000808ff7812 */ /* 0x040fe4000788c0ff */
[----:B------:R-:W-:Y:S02]  /*63e0*/  LOP3.LUT P3, RZ, R8, 0x4, RZ, 0xc0, !PT ;  /* 0x0000000408ff7812 */ /* 0x000fe4000786c0ff */
[----:B------:R-:W-:Y:S02]  /*63f0*/  SEL R71, RZ, 0x1, P2 ;  /* 0x00000001ff477807 */ /* 0x000fe40001000000 */
[----:B------:R-:W-:Y:S02]  /*6400*/  ISETP.NE.AND P2, PT, R24, RZ, PT ;  /* 0x000000ff1800720c */ /* 0x000fe40003f45270 */
[----:B------:R-:W-:Y:S02]  /*6410*/  SEL R24, RZ, 0x1, P3 ;  /* 0x00000001ff187807 */ /* 0x000fe40001800000 */
[----:B------:R-:W-:-:S02]  /*6420*/  SEL R66, RZ, 0x1, P4 ;  /* 0x00000001ff427807 */ /* 0x000fc40002000000 */
[----:B------:R-:W-:Y:S01]  /*6430*/  SEL R68, RZ, 0x1, P5 ;  /* 0x00000001ff447807 */ /* 0x000fe20002800000 */
[----:B------:R-:W-:Y:S01]  /*6440*/  IMAD.WIDE.U32 R24, R24, 0x1000000, RZ ;  /* 0x0100000018187825 */ /* 0x000fe200078e00ff */
[----:B------:R-:W-:Y:S02]  /*6450*/  LOP3.LUT R26, R26, R22, R23, 0xfe, !PT ;  /* 0x000000161a1a7212 */ /* 0x000fe400078efe17 */
[----:B------:R-:W-:Y:S01]  /*6460*/  LEA R64, P3, R5, UR12, 0x4 ;  /* 0x0000000c05407c11 */ /* 0x000fe2000f8620ff */
[----:B------:R-:W-:Y:S01]  /*6470*/  IMAD.WIDE.U32 R66, R66, 0x10000, RZ ;  /* 0x0001000042427825 */ /* 0x000fe200078e00ff */
[----:B------:R-:W-:Y:S01]  /*6480*/  LOP3.LUT P6, RZ, R8, 0x20, RZ, 0xc0, !PT ;  /* 0x0000002008ff7812 */ /* 0x000fe200078cc0ff */
[----:B------:R-:W1:Y:S01]  /*6490*/  @P0 LDC.64 R22, c[0x0][0x228] ;  /* 0x00008a00ff160b82 */ /* 0x000e620000000a00 */
[----:B------:R-:W-:Y:S01]  /*64a0*/  LOP3.LUT R71, R25, R26, R71, 0xfe, !PT ;  /* 0x0000001a19477212 */ /* 0x000fe200078efe47 */
[----:B------:R-:W-:Y:S01]  /*64b0*/  IMAD.WIDE.U32 R68, R68, 0x100, RZ ;  /* 0x0000010044447825 */ /* 0x000fe200078e00ff */
[----:B------:R-:W-:-:S02]  /*64c0*/  LEA.HI.X R65, R5, UR13, RZ, 0x4, P3 ;  /* 0x0000000d05417c11 */ /* 0x000fc400098f24ff */
[----:B------:R-:W-:Y:S02]  /*64d0*/  SHF.R.U32.HI R72, RZ, 0x1d, R5 ;  /* 0x0000001dff487819 */ /* 0x000fe40000011605 */
[----:B------:R-:W-:Y:S02]  /*64e0*/  LOP3.LUT R35, R68, R24, R66, 0xfe, !PT ;  /* 0x0000001844237212 */ /* 0x000fe400078efe42 */
[----:B------:R-:W-:Y:S02]  /*64f0*/  SEL R68, RZ, 0x1, P6 ;  /* 0x00000001ff447807 */ /* 0x000fe40003000000 */
[----:B------:R-:W-:Y:S02]  /*6500*/  IADD3 R66, P3, R70, UR14, RZ ;  /* 0x0000000e46427c10 */ /* 0x000fe4000ff7e0ff */
[----:B------:R-:W-:Y:S02]  /*6510*/  F2FP.F16.F32.PACK_AB R27, R20, R19 ;  /* 0x00000013141b723e */ /* 0x000fe400000000ff */
[----:B------:R-:W-:-:S02]  /*6520*/  F2FP.F16.F32.PACK_AB R26, R17, R15 ;  /* 0x0000000f111a723e */ /* 0x000fc400000000ff */
[----:B------:R-:W-:Y:S02]  /*6530*/  F2FP.F16.F32.PACK_AB R25, R13, R11 ;  /* 0x0000000b0d19723e */ /* 0x000fe400000000ff */
[----:B------:R-:W-:Y:S02]  /*6540*/  F2FP.F16.F32.PACK_AB R24, R9, R6 ;  /* 0x000000060918723e */ /* 0x000fe400000000ff */
[----:B------:R-:W-:Y:S02]  /*6550*/  LOP3.LUT R69, R69, R71, R67, 0xfe, !PT ;  /* 0x0000004745457212 */ /* 0x000fe400078efe43 */
[----:B------:R-:W-:Y:S01]  /*6560*/  IADD3.X R67, R72, UR15, RZ, P3, !PT ;  /* 0x0000000f48437c10 */ /* 0x000fe20009ffe4ff */
[----:B------:R2:W-:Y:S01]  /*6570*/  STG.E.128 desc[UR6][R64.64], R24 ;  /* 0x0000001840007986 */ /* 0x0005e2000c101d06 */
[----:B------:R-:W-:Y:S02]  /*6580*/  LOP3.LUT R68, R35, R68, RZ, 0xfc, !PT ;  /* 0x0000004423447212 */ /* 0x000fe400078efcff */
[----:B------:R-:W-:-:S03]  /*6590*/  IADD3 R110, R5, 0x20, RZ ;  /* 0x00000020056e7810 */ /* 0x000fc60007ffe0ff */
[----:B------:R3:W-:Y:S02]  /*65a0*/  STG.E.64 desc[UR6][R66.64], R68 ;  /* 0x0000004442007986 */ /* 0x0007e4000c101b06 */
[----:B-1----:R-:W-:-:S04]  /*65b0*/  @P0 IMAD.WIDE.U32 R22, R110, 0x10, R22 ;  /* 0x000000106e160825 */ /* 0x002fc800078e0016 */
[----:B0-----:R-:W-:-:S04]  /*65c0*/  @P1 IMAD.WIDE.U32 R28, R110, 0x10, R28 ;  /* 0x000000106e1c1825 */ /* 0x001fc800078e001c */
[----:B--2---:R-:W-:Y:S01]  /*65d0*/  IMAD.WIDE.U32 R64, R110, 0x10, R98 ;  /* 0x000000106e407825 */ /* 0x004fe200078e0062 */
[----:B---3--:R-:W-:Y:S06]  /*65e0*/  @!P0 BRA `(.L_x_7599) ;  /* 0x0000000000508947 */ /* 0x008fec0003800000 */
[----:B------:R-:W-:Y:S01]  /*65f0*/  IMAD.U32 R24, R31, 0x10000, RZ ;  /* 0x000100001f187824 */ /* 0x000fe200078e00ff */
        /* <DEDUP_REMOVED lines=19> */
.L_x_7599:
[----:B------:R1:W5:Y:S04]  /*6730*/  @P0 LDG.E.128 R36, desc[UR6][R22.64] ;  /* 0x0000000616240981 */ /* 0x000368000c1e1d00 */
[----:B------:R1:W5:Y:S04]  /*6740*/  @P1 LDG.E.128 R40, desc[UR6][R28.64] ;  /* 0x000000061c281981 */ /* 0x000368000c1e1d00 */
[----:B------:R-:W5:Y:S01]  /*6750*/  LDG.E.128 R64, desc[UR6][R64.64] ;  /* 0x0000000640407981 */ /* 0x000f62000c1e1d00 */
[----:B------:R-:W-:Y:S01]  /*6760*/  ISETP.NE.AND P3, PT, R30, 0x1, PT ;  /* 0x000000011e00780c */ /* 0x000fe20003f65270 */
[----:B------:R-:W-:Y:S01]  /*6770*/  BSSY B1, `(.L_x_7600) ;  /* 0x000000d000017945 */ /* 0x000fe20003800000 */
[----:B------:R-:W-:-:S02]  /*6780*/  LOP3.LUT R115, R80, 0x1f, RZ, 0xc0, !PT ;  /* 0x0000001f50737812 */ /* 0x000fc400078ec0ff */
[----:B0-----:R-:W-:-:S09]  /*6790*/  IADD3 R24, R30, 0x1, RZ ;  /* 0x000000011e187810 */ /* 0x001fd20007ffe0ff */
        /* <DEDUP_REMOVED lines=9> */
.L_x_7601:
[----:B------:R-:W-:-:S07]  /*6830*/  MOV R68, R108 ;  /* 0x0000006c00447202 */ /* 0x000fce0000000f00 */
.L_x_7602:
[----:B------:R-:W-:Y:S05]  /*6840*/  BSYNC B1 ;  /* 0x0000000000017941 */ /* 0x000fea0003800000 */
.L_x_7600:
        /* <DEDUP_REMOVED lines=16> */
.L_x_7606:
[----:B------:R-:W-:Y:S05]  /*6950*/  BSYNC B2 ;  /* 0x0000000000027941 */ /* 0x000fea0003800000 */
.L_x_7605:
        /* <DEDUP_REMOVED lines=42> */
.L_x_7604:
[----:B------:R-:W-:Y:S05]  /*6c00*/  BSYNC B1 ;  /* 0x0000000000017941 */ /* 0x000fea0003800000 */
.L_x_7603:
[----:B------:R-:W-:Y:S02]  /*6c10*/  I2FP.F32.U32 R23, R68 ;  /* 0x0000004400177245 */ /* 0x000fe40000201000 */
[----:B------:R-:W-:-:S03]  /*6c20*/  LOP3.LUT R8, R8, 0xffffffdf, RZ, 0xc0, !PT ;  /* 0xffffffdf08087812 */ /* 0x000fc600078ec0ff */
[----:B------:R-:W-:Y:S01]  /*6c30*/  FFMA.FTZ R22, R23, R114, 1.1641532182693481445e-10 ;  /* 0x2f00000017167423 */ /* 0x000fe20000010072 */
[----:B-----5:R-:W-:-:S04]  /*6c40*/  HADD2.F32 R23, -RZ, R64.H0_H0 ;  /* 0x20000040ff177230 */ /* 0x020fc80000004100 */
[----:B------:R-:W-:Y:S01]  /*6c50*/  FSETP.GTU.FTZ.AND P3, PT, R22, R113, PT ;  /* 0x000000711600720b */ /* 0x000fe20003f7c000 */
[----:B------:R-:W-:-:S05]  /*6c60*/  FMUL.FTZ R23, R23, R112 ;  /* 0x0000007017177220 */ /* 0x000fca0000410000 */
[----:B------:R-:W-:-:S07]  /*6c70*/  FSEL R22, R23, RZ, !P3 ;  /* 0x000000ff17167208 */ /* 0x000fce0005800000 */
        /* <DEDUP_REMOVED lines=8> */
.L_x_7607:
        /* <DEDUP_REMOVED lines=12> */
.L_x_7610:
[----:B------:R-:W-:-:S07]  /*6dc0*/  IMAD.MOV.U32 R7, RZ, RZ, R108 ;  /* 0x000000ffff077224 */ /* 0x000fce00078e006c */
.L_x_7611:
[----:B------:R-:W-:Y:S05]  /*6dd0*/  BSYNC B1 ;  /* 0x0000000000017941 */ /* 0x000fea0003800000 */
.L_x_7609:
        /* <DEDUP_REMOVED lines=16> */
.L_x_7615:
[----:B------:R-:W-:Y:S05]  /*6ee0*/  BSYNC B2 ;  /* 0x0000000000027941 */ /* 0x000fea0003800000 */
.L_x_7614:
        /* <DEDUP_REMOVED lines=42> */
.L_x_7613:
[----:B------:R-:W-:Y:S05]  /*7190*/  BSYNC B1 ;  /* 0x0000000000017941 */ /* 0x000fea0003800000 */
.L_x_7612:
        /* <DEDUP_REMOVED lines=10> */
.L_x_7608:
        /* <DEDUP_REMOVED lines=12> */
.L_x_7617:
[----:B------:R-:W-:-:S07]  /*7300*/  MOV R23, R108 ;  /* 0x0000006c00177202 */ /* 0x000fce0000000f00 */
.L_x_7618:
[----:B------:R-:W-:Y:S05]  /*7310*/  BSYNC B1 ;  /* 0x0000000000017941 */ /* 0x000fea0003800000 */
.L_x_7616:
        /* <DEDUP_REMOVED lines=16> */
.L_x_7622:
[----:B------:R-:W-:Y:S05]  /*7420*/  BSYNC B2 ;  /* 0x0000000000027941 */ /* 0x000fea0003800000 */
.L_x_7621:
        /* <DEDUP_REMOVED lines=39> */
[----:B------:R-:W-:Y:S01]  /*76a0*/  LOP3.LUT R33, R109, UR39, R24, 0x96, !PT ;  /* 0x000000276d217c12 */ /* 0x000fe2000f8e9618 */
[----:B------:R-:W-:-:S03]  /*76b0*/  HFMA2.MMA R24, -RZ, RZ, 0, 0 ;  /* 0x00000000ff187435 */ /* 0x000fc600000001ff */
[----:B------:R-:W-:-:S08]  /*76c0*/  LOP3.LUT R32, R35, UR40, R32, 0x96, !PT ;  /* 0x0000002823207c12 */ /* 0x000fd0000f8e9620 */
.L_x_7620:
[----:B------:R-:W-:Y:S05]  /*76d0*/  BSYNC B1 ;  /* 0x0000000000017941 */ /* 0x000fea0003800000 */
.L_x_7619:
        /* <DEDUP_REMOVED lines=15> */
.L_x_7623:
        /* <DEDUP_REMOVED lines=12> */
.L_x_7626:
[----:B------:R-:W-:-:S07]  /*7890*/  IMAD.MOV.U32 R10, RZ, RZ, R108 ;  /* 0x000000ffff0a7224 */ /* 0x000fce00078e006c */
.L_x_7627:
[----:B------:R-:W-:Y:S05]  /*78a0*/  BSYNC B1 ;  /* 0x0000000000017941 */ /* 0x000fea0003800000 */
.L_x_7625:
        /* <DEDUP_REMOVED lines=16> */
.L_x_7631:
[----:B------:R-:W-:Y:S05]  /*79b0*/  BSYNC B2 ;  /* 0x0000000000027941 */ /* 0x000fea0003800000 */
.L_x_7630:
        /* <DEDUP_REMOVED lines=42> */
.L_x_7629:
[----:B------:R-:W-:Y:S05]  /*7c60*/  BSYNC B1 ;  /* 0x0000000000017941 */ /* 0x000fea0003800000 */
.L_x_7628:
        /* <DEDUP_REMOVED lines=10> */
.L_x_7624:
        /* <DEDUP_REMOVED lines=12> */
.L_x_7633:
[----:B------:R-:W-:-:S07]  /*7dd0*/  MOV R30, R108 ;  /* 0x0000006c001e7202 */ /* 0x000fce0000000f00 */
.L_x_7634:
[----:B------:R-:W-:Y:S05]  /*7de0*/  BSYNC B1 ;  /* 0x0000000000017941 */ /* 0x000fea0003800000 */
.L_x_7632:
        /* <DEDUP_REMOVED lines=16> */
.L_x_7638:
[----:B------:R-:W-:Y:S05]  /*7ef0*/  BSYNC B2 ;  /* 0x0000000000027941 */ /* 0x000fea0003800000 */
.L_x_7637:
        /* <DEDUP_REMOVED lines=42> */
.L_x_7636:
[----:B------:R-:W-:Y:S05]  /*81a0*/  BSYNC B1 ;  /* 0x0000000000017941 */ /* 0x000fea0003800000 */
.L_x_7635:
        /* <DEDUP_REMOVED lines=15> */
.L_x_7639:
        /* <DEDUP_REMOVED lines=12> */
.L_x_7642:
[----:B------:R-:W-:-:S07]  /*8360*/  IMAD.MOV.U32 R12, RZ, RZ, R108 ;  /* 0x000000ffff0c7224 */ /* 0x000fce00078e006c */
.L_x_7643:
[----:B------:R-:W-:Y:S05]  /*8370*/  BSYNC B1 ;  /* 0x0000000000017941 */ /* 0x000fea0003800000 */
.L_x_7641:
        /* <DEDUP_REMOVED lines=16> */
.L_x_7647:
[----:B------:R-:W-:Y:S05]  /*8480*/  BSYNC B2 ;  /* 0x0000000000027941 */ /* 0x000fea0003800000 */
.L_x_7646:
        /* <DEDUP_REMOVED lines=42> */
.L_x_7645:
[----:B------:R-:W-:Y:S05]  /*8730*/  BSYNC B1 ;  /* 0x0000000000017941 */ /* 0x000fea0003800000 */
.L_x_7644:
        /* <DEDUP_REMOVED lines=10> */
.L_x_7640:
        /* <DEDUP_REMOVED lines=12> */
.L_x_7649:
[----:B------:R-:W-:-:S07]  /*88a0*/  MOV R25, R108 ;  /* 0x0000006c00197202 */ /* 0x000fce0000000f00 */
.L_x_7650:
[----:B------:R-:W-:Y:S05]  /*88b0*/  BSYNC B1 ;  /* 0x0000000000017941 */ /* 0x000fea0003800000 */
.L_x_7648:
        /* <DEDUP_REMOVED lines=16> */
.L_x_7654:
[----:B------:R-:W-:Y:S05]  /*89c0*/  BSYNC B2 ;  /* 0x0000000000027941 */ /* 0x000fea0003800000 */
.L_x_7653:
        /* <DEDUP_REMOVED lines=42> */
.L_x_7652:
[----:B------:R-:W-:Y:S05]  /*8c70*/  BSYNC B1 ;  /* 0x0000000000017941 */ /* 0x000fea0003800000 */
.L_x_7651:
        /* <DEDUP_REMOVED lines=15> */
.L_x_7655:
        /* <DEDUP_REMOVED lines=12> */
.L_x_7658:
[----:B------:R-:W-:-:S07]  /*8e30*/  IMAD.MOV.U32 R14, RZ, RZ, R108 ;  /* 0x000000ffff0e7224 */ /* 0x000fce00078e006c */
.L_x_7659:
[----:B------:R-:W-:Y:S05]  /*8e40*/  BSYNC B1 ;  /* 0x0000000000017941 */ /* 0x000fea0003800000 */
.L_x_7657:
        /* <DEDUP_REMOVED lines=16> */
.L_x_7663:
[----:B------:R-:W-:Y:S05]  /*8f50*/  BSYNC B2 ;  /* 0x0000000000027941 */ /* 0x000fea0003800000 */
.L_x_7662:
        /* <DEDUP_REMOVED lines=42> */
.L_x_7661:
[----:B------:R-:W-:Y:S05]  /*9200*/  BSYNC B1 ;  /* 0x0000000000017941 */ /* 0x000fea0003800000 */
.L_x_7660:
        /* <DEDUP_REMOVED lines=10> */
.L_x_7656:
        /* <DEDUP_REMOVED lines=12> */
.L_x_7665:
[----:B------:R-:W-:-:S07]  /*9370*/  MOV R30, R108 ;  /* 0x0000006c001e7202 */ /* 0x000fce0000000f00 */
.L_x_7666:
[----:B------:R-:W-:Y:S05]  /*9380*/  BSYNC B1 ;  /* 0x0000000000017941 */ /* 0x000fea0003800000 */
.L_x_7664:
        /* <DEDUP_REMOVED lines=16> */
.L_x_7670:
[----:B------:R-:W-:Y:S05]  /*9490*/  BSYNC B2 ;  /* 0x0000000000027941 */ /* 0x000fea0003800000 */
.L_x_7669:
        /* <DEDUP_REMOVED lines=42> */
.L_x_7668:
[----:B------:R-:W-:Y:S05]  /*9740*/  BSYNC B1 ;  /* 0x0000000000017941 */ /* 0x000fea0003800000 */
.L_x_7667:
        /* <DEDUP_REMOVED lines=15> */
.L_x_7671:
        /* <DEDUP_REMOVED lines=12> */
.L_x_7674:
[----:B------:R-:W-:-:S07]  /*9900*/  IMAD.MOV.U32 R16, RZ, RZ, R108 ;  /* 0x000000ffff107224 */ /* 0x000fce00078e006c */
.L_x_7675:
[----:B------:R-:W-:Y:S05]  /*9910*/  BSYNC B1 ;  /* 0x0000000000017941 */ /* 0x000fea0003800000 */
.L_x_7673:
        /* <DEDUP_REMOVED lines=16> */
.L_x_7679:
[----:B------:R-:W-:Y:S05]  /*9a20*/  BSYNC B2 ;  /* 0x0000000000027941 */ /* 0x000fea0003800000 */
.L_x_7678:
        /* <DEDUP_REMOVED lines=42> */
.L_x_7677:
[----:B------:R-:W-:Y:S05]  /*9cd0*/  BSYNC B1 ;  /* 0x0000000000017941 */ /* 0x000fea0003800000 */
.L_x_7676:
        /* <DEDUP_REMOVED lines=10> */
.L_x_7672:
        /* <DEDUP_REMOVED lines=12> */
.L_x_7681:
[----:B------:R-:W-:-:S07]  /*9e40*/  MOV R27, R108 ;  /* 0x0000006c001b7202 */ /* 0x000fce0000000f00 */
.L_x_7682:
[----:B------:R-:W-:Y:S05]  /*9e50*/  BSYNC B1 ;  /* 0x0000000000017941 */ /* 0x000fea0003800000 */
.L_x_7680:
        /* <DEDUP_REMOVED lines=16> */
.L_x_7686:
[----:B------:R-:W-:Y:S05]  /*9f60*/  BSYNC B2 ;  /* 0x0000000000027941 */ /* 0x000fea0003800000 */
.L_x_7685:
        /* <DEDUP_REMOVED lines=42> */
.L_x_7684:
[----:B------:R-:W-:Y:S05]  /*a210*/  BSYNC B1 ;  /* 0x0000000000017941 */ /* 0x000fea0003800000 */
.L_x_7683:
        /* <DEDUP_REMOVED lines=13> */
.L_x_7687:
        /* <DEDUP_REMOVED lines=12> */
.L_x_7690:
[----:B------:R-:W-:-:S07]  /*a3b0*/  IMAD.MOV.U32 R18, RZ, RZ, R108 ;  /* 0x000000ffff127224 */ /* 0x000fce00078e006c */
.L_x_7691:
[----:B------:R-:W-:Y:S05]  /*a3c0*/  BSYNC B1 ;  /* 0x0000000000017941 */ /* 0x000fea0003800000 */
.L_x_7689:
        /* <DEDUP_REMOVED lines=16> */
.L_x_7695:
[----:B------:R-:W-:Y:S05]  /*a4d0*/  BSYNC B2 ;  /* 0x0000000000027941 */ /* 0x000fea0003800000 */
.L_x_7694:
        /* <DEDUP_REMOVED lines=42> */
.L_x_7693:
[----:B------:R-:W-:Y:S05]  /*a780*/  BSYNC B1 ;  /* 0x0000000000017941 */ /* 0x000fea0003800000 */
.L_x_7692:
        /* <DEDUP_REMOVED lines=10> */
.L_x_7688:
        /* <DEDUP_REMOVED lines=12> */
.L_x_7697:
[----:B------:R-:W-:-:S07]  /*a8f0*/  MOV R30, R108 ;  /* 0x0000006c001e7202 */ /* 0x000fce0000000f00 */
.L_x_7698:
[----:B------:R-:W-:Y:S05]  /*a900*/  BSYNC B1 ;  /* 0x0000000000017941 */ /* 0x000fea0003800000 */
.L_x_7696:
        /* <DEDUP_REMOVED lines=16> */
.L_x_7702:
[----:B------:R-:W-:Y:S05]  /*aa10*/  BSYNC B2 ;  /* 0x0000000000027941 */ /* 0x000fea0003800000 */
.L_x_7701:
        /* <DEDUP_REMOVED lines=41> */
[----:B------:R-:W-:-:S11]  /*acb0*/  HFMA2.MMA R35, -RZ, RZ, 0, 0 ;  /* 0x00000000ff237435 */ /* 0x000fd600000001ff */
.L_x_7700:
[----:B------:R-:W-:Y:S05]  /*acc0*/  BSYNC B1 ;  /* 0x0000000000017941 */ /* 0x000fea0003800000 */
.L_x_7699:
        /* <DEDUP_REMOVED lines=13> */
.L_x_7703:
        /* <DEDUP_REMOVED lines=12> */
.L_x_7706:
[----:B------:R-:W-:-:S07]  /*ae60*/  IMAD.MOV.U32 R29, RZ, RZ, R108 ;  /* 0x000000ffff1d7224 */ /* 0x000fce00078e006c */
.L_x_7707:
[----:B------:R-:W-:Y:S05]  /*ae70*/  BSYNC B1 ;  /* 0x0000000000017941 */ /* 0x000fea0003800000 */
.L_x_7705:
        /* <DEDUP_REMOVED lines=16> */
.L_x_7711:
[----:B------:R-:W-:Y:S05]  /*af80*/  BSYNC B2 ;  /* 0x0000000000027941 */ /* 0x000fea0003800000 */
.L_x_7710:
        /* <DEDUP_REMOVED lines=42> */
.L_x_7709:
[----:B------:R-:W-:Y:S05]  /*b230*/  BSYNC B1 ;  /* 0x0000000000017941 */ /* 0x000fea0003800000 */
.L_x_7708:
        /* <DEDUP_REMOVED lines=10> */
.L_x_7704:
        /* <DEDUP_REMOVED lines=12> */
.L_x_7713:
[----:B------:R-:W-:-:S07]  /*b3a0*/  MOV R29, R108 ;  /* 0x0000006c001d7202 */ /* 0x000fce0000000f00 */
.L_x_7714:
[----:B------:R-:W-:Y:S05]  /*b3b0*/  BSYNC B1 ;  /* 0x0000000000017941 */ /* 0x000fea0003800000 */
.L_x_7712:
        /* <DEDUP_REMOVED lines=16> */
.L_x_7718:
[----:B------:R-:W-:Y:S05]  /*b4c0*/  BSYNC B2 ;  /* 0x0000000000027941 */ /* 0x000fea0003800000 */
.L_x_7717:
        /* <DEDUP_REMOVED lines=42> */
.L_x_7716:
[----:B------:R-:W-:Y:S05]  /*b770*/  BSYNC B1 ;  /* 0x0000000000017941 */ /* 0x000fea0003800000 */
.L_x_7715:
        /* <DEDUP_REMOVED lines=13> */
.L_x_7719:
        /* <DEDUP_REMOVED lines=12> */
.L_x_7722:
[----:B------:R-:W-:-:S07]  /*b910*/  IMAD.MOV.U32 R21, RZ, RZ, R108 ;  /* 0x000000ffff157224 */ /* 0x000fce00078e006c */
.L_x_7723:
[----:B------:R-:W-:Y:S05]  /*b920*/  BSYNC B1 ;  /* 0x0000000000017941 */ /* 0x000fea0003800000 */
.L_x_7721:
        /* <DEDUP_REMOVED lines=18> */
.L_x_7727:
[----:B------:R-:W-:Y:S05]  /*ba50*/  BSYNC B2 ;  /* 0x0000000000027941 */ /* 0x000fea0003800000 */
.L_x_7726:
        /* <DEDUP_REMOVED lines=41> */
[----:B------:R-:W-:-:S07]  /*bcf0*/  IMAD.MOV.U32 R35, RZ, RZ, RZ ;  /* 0x000000ffff237224 */ /* 0x000fce00078e00ff */
.L_x_7725:
[----:B------:R-:W-:Y:S05]  /*bd00*/  BSYNC B1 ;  /* 0x0000000000017941 */ /* 0x000fea0003800000 */
.L_x_7724:
        /* <DEDUP_REMOVED lines=10> */
.L_x_7720:
[----:B------:R-:W0:Y:S01]  /*bdb0*/  LDC.64 R164, c[0x0][0x238] ;  /* 0x00008e00ffa47b82 */ /* 0x000e220000000a00 */
[----:B------:R-:W-:Y:S02]  /*bdc0*/  P2R R67, PR, RZ, 0x4 ;  /* 0x00000004ff437803 */ /* 0x000fe40000000000 */
[----:B------:R-:W-:Y:S02]  /*bdd0*/  SEL R65, RZ, 0x10000, P4 ;  /* 0x00010000ff417807 */ /* 0x000fe40002000000 */
[----:B------:R-:W-:Y:S02]  /*bde0*/  SEL R30, RZ, 0x100, P3 ;  /* 0x00000100ff1e7807 */ /* 0x000fe40001800000 */
[C---:B------:R-:W-:Y:S01]  /*bdf0*/  LOP3.LUT P2, RZ, R8.reuse, 0x4, RZ, 0xc0, !PT ;  /* 0x0000000408ff7812 */ /* 0x040fe2000784c0ff */
[----:B------:R-:W1:Y:S01]  /*be00*/  LDC.64 R94, c[0x0][0x240] ;  /* 0x00009000ff5e7b82 */ /* 0x000e620000000a00 */
[C---:B------:R-:W-:Y:S02]  /*be10*/  LOP3.LUT P4, RZ, R8.reuse, 0x10, RZ, 0xc0, !PT ;  /* 0x0000001008ff7812 */ /* 0x040fe4000788c0ff */
[----:B------:R-:W-:-:S02]  /*be20*/  LOP3.LUT P3, RZ, R8, 0x8, RZ, 0xc0, !PT ;  /* 0x0000000808ff7812 */ /* 0x000fc4000786c0ff */
[----:B------:R-:W-:Y:S02]  /*be30*/  SEL R66, RZ, 0x1000000, P5 ;  /* 0x01000000ff427807 */ /* 0x000fe40002800000 */
[----:B------:R-:W-:Y:S01]  /*be40*/  SEL R64, RZ, 0x1, P2 ;  /* 0x00000001ff407807 */ /* 0x000fe20001000000 */
[----:B------:R-:W2:Y:S01]  /*be50*/  @P0 LDC.64 R68, c[0x0][0x228] ;  /* 0x00008a00ff440b82 */ /* 0x000ea20000000a00 */
[----:B------:R-:W-:Y:S02]  /*be60*/  SEL R72, RZ, 0x1, P3 ;  /* 0x00000001ff487807 */ /* 0x000fe40001800000 */
[----:B------:R-:W-:Y:S02]  /*be70*/  SEL R74, RZ, 0x1, P4 ;  /* 0x00000001ff4a7807 */ /* 0x000fe40002000000 */
[----:B------:R-:W-:Y:S01]  /*be80*/  LOP3.LUT P5, RZ, R8, 0x2, RZ, 0xc0, !PT ;  /* 0x0000000208ff7812 */ /* 0x000fe200078ac0ff */
[----:B------:R-:W-:Y:S01]  /*be90*/  IMAD.WIDE.U32 R72, R72, 0x10000, RZ ;  /* 0x0001000048487825 */ /* 0x000fe200078e00ff */
[----:B------:R-:W-:Y:S01]  /*bea0*/  LOP3.LUT R30, R30, R66, R65, 0xfe, !PT ;  /* 0x000000421e1e7212 */ /* 0x000fe200078efe41 */
[----:B------:R-:W3:Y:S01]  /*beb0*/  @P1 LDC.64 R70, c[0x0][0x230] ;  /* 0x00008c00ff461b82 */ /* 0x000ee20000000a00 */
[----:B------:R-:W-:Y:S01]  /*bec0*/  SEL R81, RZ, 0x1, P5 ;  /* 0x00000001ff517807 */ /* 0x000fe20002800000 */
[----:B------:R-:W-:Y:S01]  /*bed0*/  IMAD.WIDE.U32 R64, R64, 0x1000000, RZ ;  /* 0x0100000040407825 */ /* 0x000fe200078e00ff */
[----:B------:R-:W-:-:S02]  /*bee0*/  LOP3.LUT P6, RZ, R8, 0x20, RZ, 0xc0, !PT ;  /* 0x0000002008ff7812 */ /* 0x000fc400078cc0ff */
[----:B------:R-:W-:Y:S01]  /*bef0*/  ISETP.NE.AND P2, PT, R67, RZ, PT ;  /* 0x000000ff4300720c */ /* 0x000fe20003f45270 */
[----:B------:R-:W-:Y:S01]  /*bf00*/  IMAD.WIDE.U32 R74, R74, 0x100, RZ ;  /* 0x000001004a4a7825 */ /* 0x000fe200078e00ff */
[----:B------:R-:W-:Y:S02]  /*bf10*/  LOP3.LUT R81, R65, R30, R81, 0xfe, !PT ;  /* 0x0000001e41517212 */ /* 0x000fe400078efe51 */
[----:B------:R-:W-:Y:S01]  /*bf20*/  F2FP.F16.F32.PACK_AB R67, R29, R28 ;  /* 0x0000001c1d43723e */ /* 0x000fe200000000ff */
[----:B0-----:R-:W-:Y:S01]  /*bf30*/  IMAD.WIDE.U32 R76, R110, 0x10, R164 ;  /* 0x000000106e4c7825 */ /* 0x001fe200078e00a4 */
[----:B------:R-:W-:Y:S02]  /*bf40*/  LOP3.LUT R72, R74, R64, R72, 0xfe, !PT ;  /* 0x000000404a487212 */ /* 0x000fe400078efe48 */
[----:B------:R-:W-:Y:S02]  /*bf50*/  F2FP.F16.F32.PACK_AB R66, R27, R26 ;  /* 0x0000001a1b42723e */ /* 0x000fe400000000ff */
[----:B------:R-:W-:-:S02]  /*bf60*/  F2FP.F16.F32.PACK_AB R65, R25, R24 ;  /* 0x000000181941723e */ /* 0x000fc400000000ff */
[----:B------:R-:W-:Y:S02]  /*bf70*/  F2FP.F16.F32.PACK_AB R64, R23, R22 ;  /* 0x000000161740723e */ /* 0x000fe400000000ff */
[----:B------:R-:W-:Y:S02]  /*bf80*/  SEL R79, RZ, 0x1, P6 ;  /* 0x00000001ff4f7807 */ /* 0x000fe40003000000 */
[----:B------:R-:W-:Y:S01]  /*bf90*/  LOP3.LUT R73, R75, R81, R73, 0xfe, !PT ;  /* 0x000000514b497212 */ /* 0x000fe200078efe49 */
[----:B------:R1:W-:Y:S01]  /*bfa0*/  STG.E.128 desc[UR6][R76.64], R64 ;  /* 0x000000404c007986 */ /* 0x0003e2000c101d06 */
[----:B------:R-:W-:Y:S02]  /*bfb0*/  LOP3.LUT R72, R72, R79, RZ, 0xfc, !PT ;  /* 0x0000004f48487212 */ /* 0x000fe400078efcff */
[----:B------:R-:W-:-:S05]  /*bfc0*/  IADD3 R30, R5, 0x40, RZ ;  /* 0x00000040051e7810 */ /* 0x000fca0007ffe0ff */
[----:B--2---:R-:W-:-:S04]  /*bfd0*/  @P0 IMAD.WIDE.U32 R68, R30, 0x10, R68 ;  /* 0x000000101e440825 */ /* 0x004fc800078e0044 */
[----:B---3--:R-:W-:-:S04]  /*bfe0*/  @P1 IMAD.WIDE.U32 R70, R30, 0x10, R70 ;  /* 0x000000101e461825 */ /* 0x008fc800078e0046 */
[----:B-1----:R-:W-:-:S04]  /*bff0*/  IMAD.WIDE.U32 R66, R110, 0x8, R94 ;  /* 0x000000086e427825 */ /* 0x002fc800078e005e */
[----:B------:R-:W-:Y:S01]  /*c000*/  IMAD.WIDE.U32 R64, R30, 0x10, R98 ;  /* 0x000000101e407825 */ /* 0x000fe200078e0062 */
        /* <DEDUP_REMOVED lines=9> */
[----:B------:R-:W-:Y:S02]  /*c0a0*/  LOP3.LUT R67, R14, 0xff, RZ, 0xc0, !PT ;  /* 0x000000ff0e437812 */ /* 0x000fe400078ec0ff */
[----:B------:R-:W-:Y:S02]  /*c0b0*/  LOP3.LUT R74, R10, 0xff, RZ, 0xc0, !PT ;  /* 0x000000ff0a4a7812 */ /* 0x000fe400078ec0ff */
[----:B------:R-:W-:Y:S01]  /*c0c0*/  LOP3.LUT R79, R66, 0xff00, R73, 0xf8, !PT ;  /* 0x0000ff00424f7812 */ /* 0x000fe200078ef849 */
[----:B------:R-:W-:-:S03]  /*c0d0*/  IMAD.WIDE.U32 R66, R67, 0x1000000, RZ ;  /* 0x0100000043427825 */ /* 0x000fc600078e00ff */
[----:B------:R-:W-:Y:S01]  /*c0e0*/  LOP3.LUT R79, R79, 0xff, R16, 0xf8, !PT ;  /* 0x000000ff4f4f7812 */ /* 0x000fe200078ef810 */
[----:B------:R-:W-:-:S04]  /*c0f0*/  IMAD.WIDE.U32 R72, R72, 0x10000, RZ ;  /* 0x0001000048487825 */ /* 0x000fc800078e00ff */
[----:B------:R-:W-:Y:S01]  /*c100*/  IMAD.WIDE.U32 R74, R74, 0x100, RZ ;  /* 0x000001004a4a7825 */ /* 0x000fe200078e00ff */
[----:B------:R-:W-:Y:S02]  /*c110*/  LOP3.LUT R79, R73, R79, R67, 0xfe, !PT ;  /* 0x0000004f494f7212 */ /* 0x000fe400078efe43 */
[----:B------:R-:W-:Y:S01]  /*c120*/  LOP3.LUT R66, R74, R66, R72, 0xfe, !PT ;  /* 0x000000424a427212 */ /* 0x000fe200078efe48 */
[----:B0-----:R-:W-:Y:S01]  /*c130*/  IMAD.WIDE.U32 R72, R110, 0x8, R76 ;  /* 0x000000086e487825 */ /* 0x001fe200078e004c */
[----:B------:R-:W-:Y:S02]  /*c140*/  LOP3.LUT R67, R79, R75, RZ, 0xfc, !PT ;  /* 0x0000004b4f437212 */ /* 0x000fe400078efcff */
[----:B------:R-:W-:-:S05]  /*c150*/  LOP3.LUT R66, R66, 0xff, R7, 0xf8, !PT ;  /* 0x000000ff42427812 */ /* 0x000fca00078ef807 */
[----:B------:R1:W-:Y:S02]  /*c160*/  STG.E.64 desc[UR6][R72.64], R66 ;  /* 0x0000004248007986 */ /* 0x0003e4000c101b06 */
.L_x_7728:
        /* <DEDUP_REMOVED lines=15> */
.L_x_7730:
[----:B------:R-:W-:-:S07]  /*c260*/  MOV R72, R108 ;  /* 0x0000006c00487202 */ /* 0x000fce0000000f00 */
.L_x_7731:
[----:B------:R-:W-:Y:S05]  /*c270*/  BSYNC B1 ;  /* 0x0000000000017941 */ /* 0x000fea0003800000 */
.L_x_7729:
        /* <DEDUP_REMOVED lines=16> */
.L_x_7735:
[----:B------:R-:W-:Y:S05]  /*c380*/  BSYNC B2 ;  /* 0x0000000000027941 */ /* 0x000fea0003800000 */
.L_x_7734:
        /* <DEDUP_REMOVED lines=42> */
.L_x_7733:
[----:B------:R-:W-:Y:S05]  /*c630*/  BSYNC B1 ;  /* 0x0000000000017941 */ /* 0x000fea0003800000 */
.L_x_7732:
        /* <DEDUP_REMOVED lines=15> */
.L_x_7736:
        /* <DEDUP_REMOVED lines=12> */
.L_x_7739:
[----:B------:R-:W-:-:S07]  /*c7f0*/  IMAD.MOV.U32 R7, RZ, RZ, R108 ;  /* 0x000000ffff077224 */ /* 0x000fce00078e006c */
.L_x_7740:
[----:B------:R-:W-:Y:S05]  /*c800*/  BSYNC B1 ;  /* 0x0000000000017941 */ /* 0x000fea0003800000 */
.L_x_7738:
        /* <DEDUP_REMOVED lines=16> */
.L_x_7744:
[----:B------:R-:W-:Y:S05]  /*c910*/  BSYNC B2 ;  /* 0x0000000000027941 */ /* 0x000fea0003800000 */
.L_x_7743:
        /* <DEDUP_REMOVED lines=42> */
[----:B------:R-:W-:-:S10]  /*cbc0*/  LOP3.LUT R32, R69, UR40, R32, 0x96, !PT ;  /* 0x0000002845207c12 */ /* 0x000fd4000f8e9620 */
.L_x_7742:
[----:B------:R-:W-:Y:S05]  /*cbd0*/  BSYNC B1 ;  /* 0x0000000000017941 */ /* 0x000fea0003800000 */
.L_x_7741:
        /* <DEDUP_REMOVED lines=10> */
.L_x_7737:
        /* <DEDUP_REMOVED lines=12> */
.L_x_7746:
[----:B------:R-:W-:-:S07]  /*cd40*/  IMAD.MOV.U32 R74, RZ, RZ, R108 ;  /* 0x000000ffff4a7224 */ /* 0x000fce00078e006c */
.L_x_7747:
[----:B------:R-:W-:Y:S05]  /*cd50*/  BSYNC B1 ;  /* 0x0000000000017941 */ /* 0x000fea0003800000 */
.L_x_7745:
        /* <DEDUP_REMOVED lines=16> */
.L_x_7751:
[----:B------:R-:W-:Y:S05]  /*ce60*/  BSYNC B2 ;  /* 0x0000000000027941 */ /* 0x000fea0003800000 */
.L_x_7750:
        /* <DEDUP_REMOVED lines=42> */
[----:B------:R-:W-:-:S11]  /*d110*/  HFMA2.MMA R69, -RZ, RZ, 0, 0 ;  /* 0x00000000ff457435 */ /* 0x000fd600000001ff */
.L_x_7749:
[----:B------:R-:W-:Y:S05]  /*d120*/  BSYNC B1 ;  /* 0x0000000000017941 */ /* 0x000fea0003800000 */
.L_x_7748:
        /* <DEDUP_REMOVED lines=15> */
.L_x_7752:
        /* <DEDUP_REMOVED lines=12> */
.L_x_7755:
[----:B------:R-:W-:-:S07]  /*d2e0*/  IMAD.MOV.U32 R10, RZ, RZ, R108 ;  /* 0x000000ffff0a7224 */ /* 0x000fce00078e006c */
.L_x_7756:
[----:B------:R-:W-:Y:S05]  /*d2f0*/  BSYNC B1 ;  /* 0x0000000000017941 */ /* 0x000fea0003800000 */
.L_x_7754:
        /* <DEDUP_REMOVED lines=16> */
.L_x_7760:
[----:B------:R-:W-:Y:S05]  /*d400*/  BSYNC B2 ;  /* 0x0000000000027941 */ /* 0x000fea0003800000 */
.L_x_7759:
        /* <DEDUP_REMOVED lines=43> */
.L_x_7758:
[----:B------:R-:W-:Y:S05]  /*d6c0*/  BSYNC B1 ;  /* 0x0000000000017941 */ /* 0x000fea0003800000 */
.L_x_7757:
        /* <DEDUP_REMOVED lines=10> */
.L_x_7753:
        /* <DEDUP_REMOVED lines=12> */
.L_x_7762:
[----:B------:R-:W-:-:S07]  /*d830*/  IMAD.MOV.U32 R64, RZ, RZ, R108 ;  /* 0x000000ffff407224 */ /* 0x000fce00078e006c */
.L_x_7763:
[----:B------:R-:W-:Y:S05]  /*d840*/  BSYNC B1 ;  /* 0x0000000000017941 */ /* 0x000fea0003800000 */
.L_x_7761:
        /* <DEDUP_REMOVED lines=16> */
.L_x_7767:
[----:B------:R-:W-:Y:S05]  /*d950*/  BSYNC B2 ;  /* 0x0000000000027941 */ /* 0x000fea0003800000 */
.L_x_7766:
        /* <DEDUP_REMOVED lines=43> */
.L_x_7765:
[----:B------:R-:W-:Y:S05]  /*dc10*/  BSYNC B1 ;  /* 0x0000000000017941 */ /* 0x000fea0003800000 */
.L_x_7764:
        /* <DEDUP_REMOVED lines=15> */
.L_x_7768:
        /* <DEDUP_REMOVED lines=12> */
.L_x_7771:
[----:B------:R-:W-:-:S07]  /*ddd0*/  IMAD.MOV.U32 R12, RZ, RZ, R108 ;  /* 0x000000ffff0c7224 */ /* 0x000fce00078e006c */
.L_x_7772:
[----:B------:R-:W-:Y:S05]  /*dde0*/  BSYNC B1 ;  /* 0x0000000000017941 */ /* 0x000fea0003800000 */
.L_x_7770:
        /* <DEDUP_REMOVED lines=16> */
.L_x_7776:
[----:B------:R-:W-:Y:S05]  /*def0*/  BSYNC B2 ;  /* 0x0000000000027941 */ /* 0x000fea0003800000 */
.L_x_7775:
        /* <DEDUP_REMOVED lines=43> */
.L_x_7774:
[----:B------:R-:W-:Y:S05]  /*e1b0*/  BSYNC B1 ;  /* 0x0000000000017941 */ /* 0x000fea0003800000 */
.L_x_7773:
        /* <DEDUP_REMOVED lines=10> */
.L_x_7769:
        /* <DEDUP_REMOVED lines=12> */
.L_x_7778:
[----:B------:R-:W-:-:S07]  /*e320*/  IMAD.MOV.U32 R64, RZ, RZ, R108 ;  /* 0x000000ffff407224 */ /* 0x000fce00078e006c */
.L_x_7779:
[----:B------:R-:W-:Y:S05]  /*e330*/  BSYNC B1 ;  /* 0x0000000000017941 */ /* 0x000fea0003800000 */
.L_x_7777:
        /* <DEDUP_REMOVED lines=16> */
.L_x_7783:
[----:B------:R-:W-:Y:S05]  /*e440*/  BSYNC B2 ;  /* 0x0000000000027941 */ /* 0x000fea0003800000 */
.L_x_7782:
        /* <DEDUP_REMOVED lines=43> */
.L_x_7781:
[----:B------:R-:W-:Y:S05]  /*e700*/  BSYNC B1 ;  /* 0x0000000000017941 */ /* 0x000fea0003800000 */
.L_x_7780:
        /* <DEDUP_REMOVED lines=15> */
.L_x_7784:
        /* <DEDUP_REMOVED lines=12> */
.L_x_7787:
[----:B------:R-:W-:-:S07]  /*e8c0*/  IMAD.MOV.U32 R14, RZ, RZ, R108 ;  /* 0x000000ffff0e7224 */ /* 0x000fce00078e006c */
.L_x_7788:
[----:B------:R-:W-:Y:S05]  /*e8d0*/  BSYNC B1 ;  /* 0x0000000000017941 */ /* 0x000fea0003800000 */
.L_x_7786:
        /* <DEDUP_REMOVED lines=16> */
.L_x_7792:
[----:B------:R-:W-:Y:S05]  /*e9e0*/  BSYNC B2 ;  /* 0x0000000000027941 */ /* 0x000fea0003800000 */
.L_x_7791:
        /* <DEDUP_REMOVED lines=43> */
.L_x_7790:
[----:B------:R-:W-:Y:S05]  /*eca0*/  BSYNC B1 ;  /* 0x0000000000017941 */ /* 0x000fea0003800000 */
.L_x_7789:
        /* <DEDUP_REMOVED lines=10> */
.L_x_7785:
        /* <DEDUP_REMOVED lines=12> */
.L_x_7794:
[----:B------:R-:W-:-:S07]  /*ee10*/  IMAD.MOV.U32 R71, RZ, RZ, R108 ;  /* 0x000000ffff477224 */ /* 0x000fce00078e006c */
.L_x_7795:
[----:B------:R-:W-:Y:S05]  /*ee20*/  BSYNC B1 ;  /* 0x0000000000017941 */ /* 0x000fea0003800000 */
.L_x_7793:
        /* <DEDUP_REMOVED lines=16> */
.L_x_7799:
[----:B------:R-:W-:Y:S05]  /*ef30*/  BSYNC B2 ;  /* 0x0000000000027941 */ /* 0x000fea0003800000 */
.L_x_7798:
        /* <DEDUP_REMOVED lines=43> */
.L_x_7797:
[----:B------:R-:W-:Y:S05]  /*f1f0*/  BSYNC B1 ;  /* 0x0000000000017941 */ /* 0x000fea0003800000 */
.L_x_7796:
        /* <DEDUP_REMOVED lines=15> */
.L_x_7800:
        /* <DEDUP_REMOVED lines=12> */
.L_x_7803:
[----:B------:R-:W-:-:S07]  /*f3b0*/  IMAD.MOV.U32 R16, RZ, RZ, R108 ;  /* 0x000000ffff107224 */ /* 0x000fce00078e006c */
.L_x_7804:
[----:B------:R-:W-:Y:S05]  /*f3c0*/  BSYNC B1 ;  /* 0x0000000000017941 */ /* 0x000fea0003800000 */
.L_x_7802:
        /* <DEDUP_REMOVED lines=16> */
.L_x_7808:
[----:B------:R-:W-:Y:S05]  /*f4d0*/  BSYNC B2 ;  /* 0x0000000000027941 */ /* 0x000fea0003800000 */
.L_x_7807:
        /* <DEDUP_REMOVED lines=43> */
.L_x_7806:
[----:B------:R-:W-:Y:S05]  /*f790*/  BSYNC B1 ;  /* 0x0000000000017941 */ /* 0x000fea0003800000 */
.L_x_7805:
        /* <DEDUP_REMOVED lines=10> */
.L_x_7801:
        /* <DEDUP_REMOVED lines=12> */
.L_x_7810:
[----:B------:R-:W-:-:S07]  /*f900*/  IMAD.MOV.U32 R76, RZ, RZ, R108 ;  /* 0x000000ffff4c7224 */ /* 0x000fce00078e006c */
.L_x_7811:
[----:B------:R-:W-:Y:S05]  /*f910*/  BSYNC B1 ;  /* 0x0000000000017941 */ /* 0x000fea0003800000 */
.L_x_7809:
        /* <DEDUP_REMOVED lines=16> */
.L_x_7815:
[----:B------:R-:W-:Y:S05]  /*fa20*/  BSYNC B2 ;  /* 0x0000000000027941 */ /* 0x000fea0003800000 */
.L_x_7814:
        /* <DEDUP_REMOVED lines=43> */
.L_x_7813:
[----:B------:R-:W-:Y:S05]  /*fce0*/  BSYNC B1 ;  /* 0x0000000000017941 */ /* 0x000fea0003800000 */
.L_x_7812:
        /* <DEDUP_REMOVED lines=13> */
.L_x_7816:
        /* <DEDUP_REMOVED lines=12> */
.L_x_7819:
[----:B------:R-:W-:-:S07]  /*fe80*/  IMAD.MOV.U32 R18, RZ, RZ, R108 ;  /* 0x000000ffff127224 */ /* 0x000fce00078e006c */
.L_x_7820:
[----:B------:R-:W-:Y:S05]  /*fe90*/  BSYNC B1 ;  /* 0x0000000000017941 */ /* 0x000fea0003800000 */
.L_x_7818:
        /* <DEDUP_REMOVED lines=16> */
.L_x_7824:
[----:B------:R-:W-:Y:S05]  /*ffa0*/  BSYNC B2 ;  /* 0x0000000000027941 */ /* 0x000fea0003800000 */
.L_x_7823:
        /* <DEDUP_REMOVED lines=43> */
.L_x_7822:
[----:B------:R-:W-:Y:S05]  /*10260*/  BSYNC B1 ;  /* 0x0000000000017941 */ /* 0x000fea0003800000 */
.L_x_7821:
        /* <DEDUP_REMOVED lines=10> */
.L_x_7817:
        /* <DEDUP_REMOVED lines=12> */
.L_x_7826:
[----:B------:R-:W-:-:S07]  /*103d0*/  IMAD.MOV.U32 R66, RZ, RZ, R108 ;  /* 0x000000ffff427224 */ /* 0x000fce00078e006c */
.L_x_7827:
[----:B------:R-:W-:Y:S05]  /*103e0*/  BSYNC B1 ;  /* 0x0000000000017941 */ /* 0x000fea0003800000 */
.L_x_7825:
        /* <DEDUP_REMOVED lines=16> */
.L_x_7831:
[----:B------:R-:W-:Y:S05]  /*104f0*/  BSYNC B2 ;  /* 0x0000000000027941 */ /* 0x000fea0003800000 */
.L_x_7830:
        /* <DEDUP_REMOVED lines=43> */
.L_x_7829:
[----:B------:R-:W-:Y:S05]  /*107b0*/  BSYNC B1 ;  /* 0x0000000000017941 */ /* 0x000fea0003800000 */
.L_x_7828:
        /* <DEDUP_REMOVED lines=13> */
.L_x_7832:
        /* <DEDUP_REMOVED lines=12> */
.L_x_7835:
[----:B------:R-:W-:-:S07]  /*10950*/  IMAD.MOV.U32 R31, RZ, RZ, R108 ;  /* 0x000000ffff1f7224 */ /* 0x000fce00078e006c */
.L_x_7836:
[----:B------:R-:W-:Y:S05]  /*10960*/  BSYNC B1 ;  /* 0x0000000000017941 */ /* 0x000fea0003800000 */
.L_x_7834:
        /* <DEDUP_REMOVED lines=16> */
.L_x_7840:
[----:B------:R-:W-:Y:S05]  /*10a70*/  BSYNC B2 ;  /* 0x0000000000027941 */ /* 0x000fea0003800000 */
.L_x_7839:
        /* <DEDUP_REMOVED lines=43> */
.L_x_7838:
[----:B------:R-:W-:Y:S05]  /*10d30*/  BSYNC B1 ;  /* 0x0000000000017941 */ /* 0x000fea0003800000 */
.L_x_7837:
        /* <DEDUP_REMOVED lines=10> */
.L_x_7833:
        /* <DEDUP_REMOVED lines=12> */
.L_x_7842:
[----:B------:R-:W-:-:S07]  /*10ea0*/  IMAD.MOV.U32 R66, RZ, RZ, R108 ;  /* 0x000000ffff427224 */ /* 0x000fce00078e006c */
.L_x_7843:
[----:B------:R-:W-:Y:S05]  /*10eb0*/  BSYNC B1 ;  /* 0x0000000000017941 */ /* 0x000fea0003800000 */
.L_x_7841:
        /* <DEDUP_REMOVED lines=16> */
.L_x_7847:
[----:B------:R-:W-:Y:S05]  /*10fc0*/  BSYNC B2 ;  /* 0x0000000000027941 */ /* 0x000fea0003800000 */
.L_x_7846:
        /* <DEDUP_REMOVED lines=43> */
.L_x_7845:
[----:B------:R-:W-:Y:S05]  /*11280*/  BSYNC B1 ;  /* 0x0000000000017941 */ /* 0x000fea0003800000 */
.L_x_7844:
        /* <DEDUP_REMOVED lines=13> */
.L_x_7848:
        /* <DEDUP_REMOVED lines=12> */
.L_x_7851:
[----:B------:R-:W-:-:S07]  /*11420*/  IMAD.MOV.U32 R21, RZ, RZ, R108 ;  /* 0x000000ffff157224 */ /* 0x000fce00078e006c */
.L_x_7852:
[----:B------:R-:W-:Y:S05]  /*11430*/  BSYNC B1 ;  /* 0x0000000000017941 */ /* 0x000fea0003800000 */
.L_x_7850:
        /* <DEDUP_REMOVED lines=18> */
.L_x_7856:
[----:B------:R-:W-:Y:S05]  /*11560*/  BSYNC B2 ;  /* 0x0000000000027941 */ /* 0x000fea0003800000 */
.L_x_7855:
        /* <DEDUP_REMOVED lines=42> */
[----:B------:R-:W-:-:S07]  /*11810*/  LOP3.LUT R32, R65, UR40, R32, 0x96, !PT ;  /* 0x0000002841207c12 */ /* 0x000fce000f8e9620 */
.L_x_7854:
[----:B------:R-:W-:Y:S05]  /*11820*/  BSYNC B1 ;  /* 0x0000000000017941 */ /* 0x000fea0003800000 */
.L_x_7853:
        /* <DEDUP_REMOVED lines=10> */
.L_x_7849:
[----:B------:R-:W-:Y:S01]  /*118d0*/  P2R R64, PR, RZ, 0x4 ;  /* 0x00000004ff407803 */ /* 0x000fe20000000000 */
[----:B------:R-:W-:Y:S01]  /*118e0*/  IMAD.WIDE.U32 R80, R30, 0x10, R164 ;  /* 0x000000101e507825 */ /* 0x000fe200078e00a4 */
[C---:B------:R-:W-:Y:S01]  /*118f0*/  LOP3.LUT P2, RZ, R8.reuse, 0x4, RZ, 0xc0, !PT ;  /* 0x0000000408ff7812 */ /* 0x040fe2000784c0ff */
[----:B------:R-:W0:Y:S01]  /*11900*/  @P0 LDC.64 R76, c[0x0][0x228] ;  /* 0x00008a00ff4c0b82 */ /* 0x000e220000000a00 */
[----:B------:R-:W-:Y:S02]  /*11910*/  SEL R85, RZ, 0x10000, P4 ;  /* 0x00010000ff557807 */ /* 0x000fe40002000000 */
[----:B------:R-:W-:Y:S02]  /*11920*/  SEL R86, RZ, 0x100, P3 ;  /* 0x00000100ff567807 */ /* 0x000fe40001800000 */
[C---:B------:R-:W-:Y:S02]  /*11930*/  LOP3.LUT P4, RZ, R8.reuse, 0x10, RZ, 0xc0, !PT ;  /* 0x0000001008ff7812 */ /* 0x040fe4000788c0ff */
[----:B------:R-:W-:Y:S01]  /*11940*/  LOP3.LUT P3, RZ, R8, 0x8, RZ, 0xc0, !PT ;  /* 0x0000000808ff7812 */ /* 0x000fe2000786c0ff */
[----:B------:R-:W1:Y:S01]  /*11950*/  @P1 LDC.64 R78, c[0x0][0x230] ;  /* 0x00008c00ff4e1b82 */ /* 0x000e620000000a00 */
[----:B------:R-:W-:-:S02]  /*11960*/  SEL R75, RZ, 0x1, P2 ;  /* 0x00000001ff4b7807 */ /* 0x000fc40001000000 */
[----:B------:R-:W-:Y:S02]  /*11970*/  ISETP.NE.AND P2, PT, R64, RZ, PT ;  /* 0x000000ff4000720c */ /* 0x000fe40003f45270 */
[----:B------:R-:W-:Y:S02]  /*11980*/  F2FP.F16.F32.PACK_AB R67, R74, R73 ;  /* 0x000000494a43723e */ /* 0x000fe400000000ff */
[----:B------:R-:W-:Y:S02]  /*11990*/  F2FP.F16.F32.PACK_AB R66, R72, R71 ;  /* 0x000000474842723e */ /* 0x000fe400000000ff */
[----:B------:R-:W-:Y:S02]  /*119a0*/  F2FP.F16.F32.PACK_AB R65, R70, R69 ;  /* 0x000000454641723e */ /* 0x000fe400000000ff */
[----:B------:R-:W-:Y:S02]  /*119b0*/  F2FP.F16.F32.PACK_AB R64, R68, R35 ;  /* 0x000000234440723e */ /* 0x000fe400000000ff */
[----:B------:R-:W-:-:S02]  /*119c0*/  SEL R82, RZ, 0x1, P3 ;  /* 0x00000001ff527807 */ /* 0x000fc40001800000 */
[----:B------:R-:W-:Y:S01]  /*119d0*/  SEL R83, RZ, 0x1, P4 ;  /* 0x00000001ff537807 */ /* 0x000fe20002000000 */
[----:B------:R2:W-:Y:S01]  /*119e0*/  STG.E.128 desc[UR6][R80.64], R64 ;  /* 0x0000004050007986 */ /* 0x0005e2000c101d06 */
[----:B------:R-:W-:Y:S02]  /*119f0*/  SEL R87, RZ, 0x1000000, P5 ;  /* 0x01000000ff577807 */ /* 0x000fe40002800000 */
[----:B------:R-:W-:Y:S02]  /*11a00*/  LOP3.LUT P5, RZ, R8, 0x2, RZ, 0xc0, !PT ;  /* 0x0000000208ff7812 */ /* 0x000fe400078ac0ff */
[----:B------:R-:W-:Y:S02]  /*11a10*/  LOP3.LUT R86, R86, R87, R85, 0xfe, !PT ;  /* 0x0000005756567212 */ /* 0x000fe400078efe55 */
[----:B------:R-:W-:Y:S02]  /*11a20*/  LOP3.LUT P6, RZ, R8, 0x20, RZ, 0xc0, !PT ;  /* 0x0000002008ff7812 */ /* 0x000fe400078cc0ff */
[----:B------:R-:W-:Y:S01]  /*11a30*/  SEL R85, RZ, 0x1, P5 ;  /* 0x00000001ff557807 */ /* 0x000fe20002800000 */
[----:B--2---:R-:W-:-:S04]  /*11a40*/  IMAD.WIDE.U32 R80, R75, 0x1000000, RZ ;  /* 0x010000004b507825 */ /* 0x004fc800078e00ff */
[----:B------:R-:W-:Y:S01]  /*11a50*/  IMAD.WIDE.U32 R66, R82, 0x10000, RZ ;  /* 0x0001000052427825 */ /* 0x000fe200078e00ff */
[----:B------:R-:W-:-:S03]  /*11a60*/  LOP3.LUT R85, R81, R86, R85, 0xfe, !PT ;  /* 0x0000005651557212 */ /* 0x000fc600078efe55 */
[----:B------:R-:W-:Y:S01]  /*11a70*/  IMAD.WIDE.U32 R64, R83, 0x100, RZ ;  /* 0x0000010053407825 */ /* 0x000fe200078e00ff */
[----:B------:R-:W-:-:S03]  /*11a80*/  SEL R83, RZ, 0x1, P6 ;  /* 0x00000001ff537807 */ /* 0x000fc60003000000 */
[----:B------:R-:W-:Y:S01]  /*11a90*/  VIADD R75, R5, 0x60 ;  /* 0x00000060054b7836 */ /* 0x000fe20000000000 */
[----:B------:R-:W-:Y:S01]  /*11aa0*/  LOP3.LUT R82, R64, R80, R66, 0xfe, !PT ;  /* 0x0000005040527212 */ /* 0x000fe200078efe42 */
[----:B------:R-:W-:Y:S01]  /*11ab0*/  IMAD.WIDE.U32 R80, R30, 0x8, R94 ;  /* 0x000000081e507825 */ /* 0x000fe200078e005e */
[----:B------:R-:W-:Y:S02]  /*11ac0*/  LOP3.LUT R67, R65, R85, R67, 0xfe, !PT ;  /* 0x0000005541437212 */ /* 0x000fe400078efe43 */
[----:B------:R-:W-:Y:S01]  /*11ad0*/  LOP3.LUT R66, R82, R83, RZ, 0xfc, !PT ;  /* 0x0000005352427212 */ /* 0x000fe200078efcff */
[----:B------:R-:W-:-:S04]  /*11ae0*/  IMAD.WIDE.U32 R64, R75, 0x10, R98 ;  /* 0x000000104b407825 */ /* 0x000fc800078e0062 */
[----:B------:R2:W-:Y:S01]  /*11af0*/  STG.E.64 desc[UR6][R80.64], R66 ;  /* 0x0000004250007986 */ /* 0x0005e2000c101b06 */
[----:B0-----:R-:W-:-:S04]  /*11b00*/  @P0 IMAD.WIDE.U32 R76, R75, 0x10, R76 ;  /* 0x000000104b4c0825 */ /* 0x001fc800078e004c */
[----:B-1----:R-:W-:Y:S01]  /*11b10*/  @P1 IMAD.WIDE.U32 R78, R75, 0x10, R78 ;  /* 0x000000104b4e1825 */ /* 0x002fe200078e004e */
[----:B------:R-:W-:Y:S06]  /*11b20*/  @!P0 BRA `(.L_x_7857) ;  /* 0x0000000000508947 */ /* 0x000fec0003800000 */
[----:B--2---:R-:W-:Y:S01]  /*11b30*/  SHF.L.U32 R67, R31, 0x10, RZ ;  /* 0x000000101f437819 */ /* 0x004fe200000006ff */
[----:B------:R-:W0:Y:S01]  /*11b40*/  LDC.64 R86, c[0x0][0x248] ;  /* 0x00009200ff567b82 */ /* 0x000e220000000a00 */
        /* <DEDUP_REMOVED lines=18> */
.L_x_7857:
[----:B------:R1:W5:Y:S04]  /*11c70*/  @P0 LDG.E.128 R36, desc[UR6][R76.64] ;  /* 0x000000064c240981 */ /* 0x000368000c1e1d00 */
[----:B------:R1:W5:Y:S04]  /*11c80*/  @P1 LDG.E.128 R40, desc[UR6][R78.64] ;  /* 0x000000064e281981 */ /* 0x000368000c1e1d00 */
[----:B0-2---:R-:W5:Y:S01]  /*11c90*/  LDG.E.128 R64, desc[UR6][R64.64] ;  /* 0x0000000640407981 */ /* 0x005f62000c1e1d00 */
        /* <DEDUP_REMOVED lines=12> */
.L_x_7859:
[----:B------:R-:W-:-:S07]  /*11d60*/  IMAD.MOV.U32 R82, RZ, RZ, R108 ;  /* 0x000000ffff527224 */ /* 0x000fce00078e006c */
.L_x_7860:
[----:B------:R-:W-:Y:S05]  /*11d70*/  BSYNC B1 ;  /* 0x0000000000017941 */ /* 0x000fea0003800000 */
.L_x_7858:
        /* <DEDUP_REMOVED lines=16> */
.L_x_7864:
[----:B------:R-:W-:Y:S05]  /*11e80*/  BSYNC B2 ;  /* 0x0000000000027941 */ /* 0x000fea0003800000 */
.L_x_7863:
        /* <DEDUP_REMOVED lines=37> */
[----:B------:R-:W-:Y:S01]  /*120e0*/  LOP3.LUT R76, R79, UR37, R76, 0x96, !PT ;  /* 0x000000254f4c7c12 */ /* 0x000fe2000f8e964c */
[----:B------:R-:W-:-:S04]  /*120f0*/  IMAD.WIDE.U32 R108, R108, -0x326172a9, RZ ;  /* 0xcd9e8d576c6c7825 */ /* 0x000fc800078e00ff */
[----:B------:R-:W-:Y:S01]  /*12100*/  IMAD.WIDE.U32 R76, R76, -0x2daee0ad, RZ ;  /* 0xd2511f534c4c7825 */ /* 0x000fe200078e00ff */
[----:B------:R-:W-:-:S03]  /*12110*/  LOP3.LUT R33, R109, UR39, R78, 0x96, !PT ;  /* 0x000000276d217c12 */ /* 0x000fc6000f8e964e */
[----:B------:R-:W-:Y:S01]  /*12120*/  IMAD.MOV.U32 R34, RZ, RZ, R76 ;  /* 0x000000ffff227224 */ /* 0x000fe200078e004c */
[----:B------:R-:W-:-:S07]  /*12130*/  LOP3.LUT R32, R77, UR40, R32, 0x96, !PT ;  /* 0x000000284d207c12 */ /* 0x000fce000f8e9620 */
.L_x_7862:
[----:B------:R-:W-:Y:S05]  /*12140*/  BSYNC B1 ;  /* 0x0000000000017941 */ /* 0x000fea0003800000 */
.L_x_7861:
        /* <DEDUP_REMOVED lines=15> */
.L_x_7865:
        /* <DEDUP_REMOVED lines=12> */
.L_x_7868:
[----:B------:R-:W-:-:S07]  /*12300*/  IMAD.MOV.U32 R7, RZ, RZ, R108 ;  /* 0x000000ffff077224 */ /* 0x000fce00078e006c */
.L_x_7869:
[----:B------:R-:W-:Y:S05]  /*12310*/  BSYNC B1 ;  /* 0x0000000000017941 */ /* 0x000fea0003800000 */
.L_x_7867:
        /* <DEDUP_REMOVED lines=16> */
.L_x_7873:
[----:B------:R-:W-:Y:S05]  /*12420*/  BSYNC B2 ;  /* 0x0000000000027941 */ /* 0x000fea0003800000 */
.L_x_7872:
        /* <DEDUP_REMOVED lines=43> */
.L_x_7871:
[----:B------:R-:W-:Y:S05]  /*126e0*/  BSYNC B1 ;  /* 0x0000000000017941 */ /* 0x000fea0003800000 */
.L_x_7870:
        /* <DEDUP_REMOVED lines=10> */
.L_x_7866:
        /* <DEDUP_REMOVED lines=12> */
.L_x_7875:
[----:B------:R-:W-:-:S07]  /*12850*/  IMAD.MOV.U32 R77, RZ, RZ, R108 ;  /* 0x000000ffff4d7224 */ /* 0x000fce00078e006c */
.L_x_7876:
[----:B------:R-:W-:Y:S05]  /*12860*/  BSYNC B1 ;  /* 0x0000000000017941 */ /* 0x000fea0003800000 */
.L_x_7874:
        /* <DEDUP_REMOVED lines=16> */
.L_x_7880:
[----:B------:R-:W-:Y:S05]  /*12970*/  BSYNC B2 ;  /* 0x0000000000027941 */ /* 0x000fea0003800000 */
.L_x_7879:
        /* <DEDUP_REMOVED lines=43> */
.L_x_7878:
[----:B------:R-:W-:Y:S05]  /*12c30*/  BSYNC B1 ;  /* 0x0000000000017941 */ /* 0x000fea0003800000 */
.L_x_7877:
        /* <DEDUP_REMOVED lines=15> */
.L_x_7881:
        /* <DEDUP_REMOVED lines=12> */
.L_x_7884:
[----:B------:R-:W-:-:S07]  /*12df0*/  IMAD.MOV.U32 R10, RZ, RZ, R108 ;  /* 0x000000ffff0a7224 */ /* 0x000fce00078e006c */
.L_x_7885:
[----:B------:R-:W-:Y:S05]  /*12e00*/  BSYNC B1 ;  /* 0x0000000000017941 */ /* 0x000fea0003800000 */
.L_x_7883:
        /* <DEDUP_REMOVED lines=16> */
.L_x_7889:
[----:B------:R-:W-:Y:S05]  /*12f10*/  BSYNC B2 ;  /* 0x0000000000027941 */ /* 0x000fea0003800000 */
.L_x_7888:
        /* <DEDUP_REMOVED lines=43> */
.L_x_7887:
[----:B------:R-:W-:Y:S05]  /*131d0*/  BSYNC B1 ;  /* 0x0000000000017941 */ /* 0x000fea0003800000 */
.L_x_7886:
        /* <DEDUP_REMOVED lines=10> */
.L_x_7882:
        /* <DEDUP_REMOVED lines=12> */
.L_x_7891:
[----:B------:R-:W-:-:S07]  /*13340*/  IMAD.MOV.U32 R64, RZ, RZ, R108 ;  /* 0x000000ffff407224 */ /* 0x000fce00078e006c */
.L_x_7892:
[----:B------:R-:W-:Y:S05]  /*13350*/  BSYNC B1 ;  /* 0x0000000000017941 */ /* 0x000fea0003800000 */
.L_x_7890:
        /* <DEDUP_REMOVED lines=16> */
.L_x_7896:
[----:B------:R-:W-:Y:S05]  /*13460*/  BSYNC B2 ;  /* 0x0000000000027941 */ /* 0x000fea0003800000 */
.L_x_7895:
        /* <DEDUP_REMOVED lines=43> */
.L_x_7894:
[----:B------:R-:W-:Y:S05]  /*13720*/  BSYNC B1 ;  /* 0x0000000000017941 */ /* 0x000fea0003800000 */
.L_x_7893:
        /* <DEDUP_REMOVED lines=15> */
.L_x_7897:
        /* <DEDUP_REMOVED lines=12> */
.L_x_7900:
[----:B------:R-:W-:-:S07]  /*138e0*/  IMAD.MOV.U32 R12, RZ, RZ, R108 ;  /* 0x000000ffff0c7224 */ /* 0x000fce00078e006c */
.L_x_7901:
[----:B------:R-:W-:Y:S05]  /*138f0*/  BSYNC B1 ;  /* 0x0000000000017941 */ /* 0x000fea0003800000 */
.L_x_7899:
        /* <DEDUP_REMOVED lines=16> */
.L_x_7905:
[----:B------:R-:W-:Y:S05]  /*13a00*/  BSYNC B2 ;  /* 0x0000000000027941 */ /* 0x000fea0003800000 */
.L_x_7904:
        /* <DEDUP_REMOVED lines=43> */
.L_x_7903:
[----:B------:R-:W-:Y:S05]  /*13cc0*/  BSYNC B1 ;  /* 0x0000000000017941 */ /* 0x000fea0003800000 */
.L_x_7902:
        /* <DEDUP_REMOVED lines=10> */
.L_x_7898:
        /* <DEDUP_REMOVED lines=12> */
.L_x_7907:
[----:B------:R-:W-:-:S07]  /*13e30*/  IMAD.MOV.U32 R64, RZ, RZ, R108 ;  /* 0x000000ffff407224 */ /* 0x000fce00078e006c */
.L_x_7908:
[----:B------:R-:W-:Y:S05]  /*13e40*/  BSYNC B1 ;  /* 0x0000000000017941 */ /* 0x000fea0003800000 */
.L_x_7906:
        /* <DEDUP_REMOVED lines=16> */
.L_x_7912:
[----:B------:R-:W-:Y:S05]  /*13f50*/  BSYNC B2 ;  /* 0x0000000000027941 */ /* 0x000fea0003800000 */
.L_x_7911:
        /* <DEDUP_REMOVED lines=43> */
.L_x_7910:
[----:B------:R-:W-:Y:S05]  /*14210*/  BSYNC B1 ;  /* 0x0000000000017941 */ /* 0x000fea0003800000 */
.L_x_7909:
        /* <DEDUP_REMOVED lines=15> */
.L_x_7913:
        /* <DEDUP_REMOVED lines=12> */
.L_x_7916:
[----:B------:R-:W-:-:S07]  /*143d0*/  IMAD.MOV.U32 R14, RZ, RZ, R108 ;  /* 0x000000ffff0e7224 */ /* 0x000fce00078e006c */
.L_x_7917:
[----:B------:R-:W-:Y:S05]  /*143e0*/  BSYNC B1 ;  /* 0x0000000000017941 */ /* 0x000fea0003800000 */
.L_x_7915:
        /* <DEDUP_REMOVED lines=16> */
.L_x_7921:
[----:B------:R-:W-:Y:S05]  /*144f0*/  BSYNC B2 ;  /* 0x0000000000027941 */ /* 0x000fea0003800000 */
.L_x_7920:
        /* <DEDUP_REMOVED lines=43> */
.L_x_7919:
[----:B------:R-:W-:Y:S05]  /*147b0*/  BSYNC B1 ;  /* 0x0000000000017941 */ /* 0x000fea0003800000 */
.L_x_7918:
        /* <DEDUP_REMOVED lines=10> */
.L_x_7914:
        /* <DEDUP_REMOVED lines=12> */
.L_x_7923:
[----:B------:R-:W-:-:S07]  /*14920*/  IMAD.MOV.U32 R84, RZ, RZ, R108 ;  /* 0x000000ffff547224 */ /* 0x000fce00078e006c */
.L_x_7924:
[----:B------:R-:W-:Y:S05]  /*14930*/  BSYNC B1 ;  /* 0x0000000000017941 */ /* 0x000fea0003800000 */
.L_x_7922:
        /* <DEDUP_REMOVED lines=16> */
.L_x_7928:
[----:B------:R-:W-:Y:S05]  /*14a40*/  BSYNC B2 ;  /* 0x0000000000027941 */ /* 0x000fea0003800000 */
.L_x_7927:
        /* <DEDUP_REMOVED lines=43> */
.L_x_7926:
[----:B------:R-:W-:Y:S05]  /*14d00*/  BSYNC B1 ;  /* 0x0000000000017941 */ /* 0x000fea0003800000 */
.L_x_7925:
        /* <DEDUP_REMOVED lines=15> */
.L_x_7929:
        /* <DEDUP_REMOVED lines=12> */
.L_x_7932:
[----:B------:R-:W-:-:S07]  /*14ec0*/  IMAD.MOV.U32 R16, RZ, RZ, R108 ;  /* 0x000000ffff107224 */ /* 0x000fce00078e006c */
.L_x_7933:
[----:B------:R-:W-:Y:S05]  /*14ed0*/  BSYNC B1 ;  /* 0x0000000000017941 */ /* 0x000fea0003800000 */
.L_x_7931:
        /* <DEDUP_REMOVED lines=16> */
.L_x_7937:
[----:B------:R-:W-:Y:S05]  /*14fe0*/  BSYNC B2 ;  /* 0x0000000000027941 */ /* 0x000fea0003800000 */
.L_x_7936:
        /* <DEDUP_REMOVED lines=43> */
.L_x_7935:
[----:B------:R-:W-:Y:S05]  /*152a0*/  BSYNC B1 ;  /* 0x0000000000017941 */ /* 0x000fea0003800000 */
.L_x_7934:
        /* <DEDUP_REMOVED lines=10> */
.L_x_7930:
        /* <DEDUP_REMOVED lines=12> */
.L_x_7939:
[----:B------:R-:W-:-:S07]  /*15410*/  IMAD.MOV.U32 R81, RZ, RZ, R108 ;  /* 0x000000ffff517224 */ /* 0x000fce00078e006c */
.L_x_7940:
[----:B------:R-:W-:Y:S05]  /*15420*/  BSYNC B1 ;  /* 0x0000000000017941 */ /* 0x000fea0003800000 */
.L_x_7938:
        /* <DEDUP_REMOVED lines=16> */
.L_x_7944:
[----:B------:R-:W-:Y:S05]  /*15530*/  BSYNC B2 ;  /* 0x0000000000027941 */ /* 0x000fea0003800000 */
.L_x_7943:
        /* <DEDUP_REMOVED lines=43> */
.L_x_7942:
[----:B------:R-:W-:Y:S05]  /*157f0*/  BSYNC B1 ;  /* 0x0000000000017941 */ /* 0x000fea0003800000 */
.L_x_7941:
        /* <DEDUP_REMOVED lines=13> */
.L_x_7945:
        /* <DEDUP_REMOVED lines=12> */
.L_x_7948:
[----:B------:R-:W-:-:S07]  /*15990*/  IMAD.MOV.U32 R18, RZ, RZ, R108 ;  /* 0x000000ffff127224 */ /* 0x000fce00078e006c */
.L_x_7949:
[----:B------:R-:W-:Y:S05]  /*159a0*/  BSYNC B1 ;  /* 0x0000000000017941 */ /* 0x000fea0003800000 */
.L_x_7947:
        /* <DEDUP_REMOVED lines=16> */
.L_x_7953:
[----:B------:R-:W-:Y:S05]  /*15ab0*/  BSYNC B2 ;  /* 0x0000000000027941 */ /* 0x000fea0003800000 */
.L_x_7952:
        /* <DEDUP_REMOVED lines=43> */
.L_x_7951:
[----:B------:R-:W-:Y:S05]  /*15d70*/  BSYNC B1 ;  /* 0x0000000000017941 */ /* 0x000fea0003800000 */
.L_x_7950:
        /* <DEDUP_REMOVED lines=10> */
.L_x_7946:
        /* <DEDUP_REMOVED lines=12> */
.L_x_7955:
[----:B------:R-:W-:-:S07]  /*15ee0*/  IMAD.MOV.U32 R66, RZ, RZ, R108 ;  /* 0x000000ffff427224 */ /* 0x000fce00078e006c */
.L_x_7956:
[----:B------:R-:W-:Y:S05]  /*15ef0*/  BSYNC B1 ;  /* 0x0000000000017941 */ /* 0x000fea0003800000 */
.L_x_7954:
        /* <DEDUP_REMOVED lines=16> */
.L_x_7960:
[----:B------:R-:W-:Y:S05]  /*16000*/  BSYNC B2 ;  /* 0x0000000000027941 */ /* 0x000fea0003800000 */
.L_x_7959:
        /* <DEDUP_REMOVED lines=43> */
.L_x_7958:
[----:B------:R-:W-:Y:S05]  /*162c0*/  BSYNC B1 ;  /* 0x0000000000017941 */ /* 0x000fea0003800000 */
.L_x_7957:
        /* <DEDUP_REMOVED lines=13> */
.L_x_7961:
        /* <DEDUP_REMOVED lines=12> */
.L_x_7964:
[----:B------:R-:W-:-:S07]  /*16460*/  IMAD.MOV.U32 R31, RZ, RZ, R108 ;  /* 0x000000ffff1f7224 */ /* 0x000fce00078e006c */
.L_x_7965:
[----:B------:R-:W-:Y:S05]  /*16470*/  BSYNC B1 ;  /* 0x0000000000017941 */ /* 0x000fea0003800000 */
.L_x_7963:
        /* <DEDUP_REMOVED lines=16> */
.L_x_7969:
[----:B------:R-:W-:Y:S05]  /*16580*/  BSYNC B2 ;  /* 0x0000000000027941 */ /* 0x000fea0003800000 */
.L_x_7968:
        /* <DEDUP_REMOVED lines=43> */
.L_x_7967:
[----:B------:R-:W-:Y:S05]  /*16840*/  BSYNC B1 ;  /* 0x0000000000017941 */ /* 0x000fea0003800000 */
.L_x_7966:
        /* <DEDUP_REMOVED lines=10> */
.L_x_7962:
        /* <DEDUP_REMOVED lines=12> */
.L_x_7971:
[----:B------:R-:W-:-:S07]  /*169b0*/  IMAD.MOV.U32 R66, RZ, RZ, R108 ;  /* 0x000000ffff427224 */ /* 0x000fce00078e006c */
.L_x_7972:
[----:B------:R-:W-:Y:S05]  /*169c0*/  BSYNC B1 ;  /* 0x0000000000017941 */ /* 0x000fea0003800000 */
.L_x_7970:
        /* <DEDUP_REMOVED lines=16> */
.L_x_7976:
[----:B------:R-:W-:Y:S05]  /*16ad0*/  BSYNC B2 ;  /* 0x0000000000027941 */ /* 0x000fea0003800000 */
.L_x_7975:
        /* <DEDUP_REMOVED lines=43> */
.L_x_7974:
[----:B------:R-:W-:Y:S05]  /*16d90*/  BSYNC B1 ;  /* 0x0000000000017941 */ /* 0x000fea0003800000 */
.L_x_7973:
        /* <DEDUP_REMOVED lines=13> */
.L_x_7977:
        /* <DEDUP_REMOVED lines=12> */
.L_x_7980:
[----:B------:R-:W-:-:S07]  /*16f30*/  IMAD.MOV.U32 R21, RZ, RZ, R108 ;  /* 0x000000ffff157224 */ /* 0x000fce00078e006c */
.L_x_7981:
[----:B------:R-:W-:Y:S05]  /*16f40*/  BSYNC B1 ;  /* 0x0000000000017941 */ /* 0x000fea0003800000 */
.L_x_7979:
        /* <DEDUP_REMOVED lines=18> */
.L_x_7985:
[----:B------:R-:W-:Y:S05]  /*17070*/  BSYNC B2 ;  /* 0x0000000000027941 */ /* 0x000fea0003800000 */
.L_x_7984:
        /* <DEDUP_REMOVED lines=43> */
.L_x_7983:
[----:B------:R-:W-:Y:S05]  /*17330*/  BSYNC B1 ;  /* 0x0000000000017941 */ /* 0x000fea0003800000 */
.L_x_7982:
        /* <DEDUP_REMOVED lines=10> */
.L_x_7978:
[----:B------:R-:W-:Y:S01]  /*173e0*/  P2R R64, PR, RZ, 0x4 ;  /* 0x00000004ff407803 */ /* 0x000fe20000000000 */
[----:B------:R-:W-:Y:S01]  /*173f0*/  IMAD.WIDE.U32 R84, R75, 0x10, R164 ;  /* 0x000000104b547825 */ /* 0x000fe200078e00a4 */
[C---:B------:R-:W-:Y:S02]  /*17400*/  LOP3.LUT P2, RZ, R8.reuse, 0x2, RZ, 0xc0, !PT ;  /* 0x0000000208ff7812 */ /* 0x040fe4000784c0ff */
[----:B------:R-:W-:Y:S02]  /*17410*/  SEL R88, RZ, 0x100, P3 ;  /* 0x00000100ff587807 */ /* 0x000fe40001800000 */
[----:B------:R-:W-:Y:S02]  /*17420*/  LOP3.LUT P3, RZ, R8, 0x4, RZ, 0xc0, !PT ;  /* 0x0000000408ff7812 */ /* 0x000fe4000786c0ff */
[----:B------:R-:W-:Y:S02]  /*17430*/  SEL R89, RZ, 0x1, P2 ;  /* 0x00000001ff597807 */ /* 0x000fe40001000000 */
[----:B------:R-:W-:-:S02]  /*17440*/  ISETP.NE.AND P2, PT, R64, RZ, PT ;  /* 0x000000ff4000720c */ /* 0x000fc40003f45270 */
[----:B------:R-:W-:Y:S02]  /*17450*/  F2FP.F16.F32.PACK_AB R67, R83, R82 ;  /* 0x000000525343723e */ /* 0x000fe400000000ff */
[----:B------:R-:W-:Y:S02]  /*17460*/  F2FP.F16.F32.PACK_AB R66, R81, R80 ;  /* 0x000000505142723e */ /* 0x000fe400000000ff */
[----:B------:R-:W-:Y:S02]  /*17470*/  F2FP.F16.F32.PACK_AB R65, R79, R78 ;  /* 0x0000004e4f41723e */ /* 0x000fe400000000ff */
[----:B------:R-:W-:Y:S02]  /*17480*/  F2FP.F16.F32.PACK_AB R64, R77, R76 ;  /* 0x0000004c4d40723e */ /* 0x000fe400000000ff */
[----:B------:R-:W-:Y:S02]  /*17490*/  SEL R86, RZ, 0x1, P3 ;  /* 0x00000001ff567807 */ /* 0x000fe40001800000 */
[----:B------:R-:W-:Y:S01]  /*174a0*/  SEL R90, RZ, 0x1000000, P5 ;  /* 0x01000000ff5a7807 */ /* 0x000fe20002800000 */
[----:B------:R0:W-:Y:S01]  /*174b0*/  STG.E.128 desc[UR6][R84.64], R64 ;  /* 0x0000004054007986 */ /* 0x0001e2000c101d06 */
[----:B------:R-:W-:-:S02]  /*174c0*/  SEL R87, RZ, 0x10000, P4 ;  /* 0x00010000ff577807 */ /* 0x000fc40002000000 */
[C---:B------:R-:W-:Y:S02]  /*174d0*/  LOP3.LUT P5, RZ, R8.reuse, 0x10, RZ, 0xc0, !PT ;  /* 0x0000001008ff7812 */ /* 0x040fe400078ac0ff */
[----:B------:R-:W-:Y:S02]  /*174e0*/  LOP3.LUT P4, RZ, R8, 0x8, RZ, 0xc0, !PT ;  /* 0x0000000808ff7812 */ /* 0x000fe4000788c0ff */
[----:B------:R-:W-:Y:S02]  /*174f0*/  LOP3.LUT R88, R88, R90, R87, 0xfe, !PT ;  /* 0x0000005a58587212 */ /* 0x000fe400078efe57 */
[----:B------:R-:W-:Y:S02]  /*17500*/  SEL R87, RZ, 0x1, P5 ;  /* 0x00000001ff577807 */ /* 0x000fe40002800000 */
[----:B------:R-:W-:Y:S01]  /*17510*/  LOP3.LUT P6, RZ, R8, 0x20, RZ, 0xc0, !PT ;  /* 0x0000002008ff7812 */ /* 0x000fe200078cc0ff */
[----:B0-----:R-:W-:Y:S01]  /*17520*/  IMAD.WIDE.U32 R64, R86, 0x1000000, RZ ;  /* 0x0100000056407825 */ /* 0x001fe200078e00ff */
[----:B------:R-:W-:-:S03]  /*17530*/  SEL R86, RZ, 0x1, P4 ;  /* 0x00000001ff567807 */ /* 0x000fc60002000000 */
[----:B------:R-:W-:Y:S01]  /*17540*/  IMAD.WIDE.U32 R66, R87, 0x100, RZ ;  /* 0x0000010057427825 */ /* 0x000fe200078e00ff */
[----:B------:R-:W-:Y:S02]  /*17550*/  LOP3.LUT R89, R65, R88, R89, 0xfe, !PT ;  /* 0x0000005841597212 */ /* 0x000fe400078efe59 */
[----:B------:R-:W-:Y:S01]  /*17560*/  SEL R87, RZ, 0x1, P6 ;  /* 0x00000001ff577807 */ /* 0x000fe20003000000 */
[----:B------:R-:W-:-:S03]  /*17570*/  IMAD.WIDE.U32 R84, R86, 0x10000, RZ ;  /* 0x0001000056547825 */ /* 0x000fc600078e00ff */
[----:B------:R-:W-:Y:S02]  /*17580*/  LOP3.LUT R86, R66, R64, R84, 0xfe, !PT ;  /* 0x0000004042567212 */ /* 0x000fe400078efe54 */
[----:B------:R-:W-:Y:S01]  /*17590*/  LOP3.LUT R85, R67, R89, R85, 0xfe, !PT ;  /* 0x0000005943557212 */ /* 0x000fe200078efe55 */
[----:B------:R-:W0:Y:S01]  /*175a0*/  @P0 LDC.64 R64, c[0x0][0x228] ;  /* 0x00008a00ff400b82 */ /* 0x000e220000000a00 */
[----:B------:R-:W-:Y:S01]  /*175b0*/  LOP3.LUT R84, R86, R87, RZ, 0xfc, !PT ;  /* 0x0000005756547212 */ /* 0x000fe200078efcff */
[----:B------:R-:W-:-:S05]  /*175c0*/  IMAD.WIDE.U32 R86, R75, 0x8, R94 ;  /* 0x000000084b567825 */ /* 0x000fca00078e005e */
[----:B------:R1:W-:Y:S01]  /*175d0*/  STG.E.64 desc[UR6][R86.64], R84 ;  /* 0x0000005456007986 */ /* 0x0003e2000c101b06 */
[----:B------:R-:W2:Y:S01]  /*175e0*/  @P1 LDC.64 R66, c[0x0][0x230] ;  /* 0x00008c00ff421b82 */ /* 0x000ea20000000a00 */
[----:B-1----:R-:W-:-:S04]  /*175f0*/  VIADD R84, R5, 0x80 ;  /* 0x0000008005547836 */ /* 0x002fc80000000000 */
[----:B0-----:R-:W-:-:S04]  /*17600*/  @P0 IMAD.WIDE.U32 R64, R84, 0x10, R64 ;  /* 0x0000001054400825 */ /* 0x001fc800078e0040 */
[----:B--2---:R-:W-:Y:S01]  /*17610*/  @P1 IMAD.WIDE.U32 R66, R84, 0x10, R66 ;  /* 0x0000001054421825 */ /* 0x004fe200078e0042 */
[----:B------:R-:W-:Y:S06]  /*17620*/  @!P0 BRA `(.L_x_7986) ;  /* 0x0000000000508947 */ /* 0x000fec0003800000 */
[----:B------:R-:W-:Y:S01]  /*17630*/  SHF.L.U32 R85, R31, 0x10, RZ ;  /* 0x000000101f557819 */ /* 0x000fe200000006ff */
[----:B------:R-:W0:Y:S01]  /*17640*/  LDC.64 R94, c[0x0][0x248] ;  /* 0x00009200ff5e7b82 */ /* 0x000e220000000a00 */
[----:B------:R-:W-:Y:S02]  /*17650*/  LOP3.LUT R88, R12, 0xff, RZ, 0xc0, !PT ;  /* 0x000000ff0c587812 */ /* 0x000fe400078ec0ff */
[----:B------:R-:W-:Y:S02]  /*17660*/  LOP3.LUT R86, R85, 0xff0000, RZ, 0xc0, !PT ;  /* 0x00ff000055567812 */ /* 0x000fe400078ec0ff */
[----:B------:R-:W-:Y:S01]  /*17670*/  LOP3.LUT R85, R21, 0xffff, RZ, 0xc0, !PT ;  /* 0x0000ffff15557812 */ /* 0x000fe200078ec0ff */
[----:B------:R-:W-:Y:S01]  /*17680*/  IMAD.WIDE.U32 R88, R88, 0x10000, RZ ;  /* 0x0001000058587825 */ /* 0x000fe200078e00ff */
[----:B------:R-:W-:Y:S02]  /*17690*/  LOP3.LUT R90, R10, 0xff, RZ, 0xc0, !PT ;  /* 0x000000ff0a5a7812 */ /* 0x000fe400078ec0ff */
[----:B------:R-:W-:-:S02]  /*176a0*/  PRMT R85, R86, 0x4210, R85 ;  /* 0x0000421056557816 */ /* 0x000fc40000000055 */
[----:B------:R-:W-:Y:S01]  /*176b0*/  PRMT R86, R18, 0x7104, RZ ;  /* 0x0000710412567816 */ /* 0x000fe200000000ff */
[----:B------:R-:W-:-:S03]  /*176c0*/  IMAD.WIDE.U32 R90, R90, 0x100, RZ ;  /* 0x000001005a5a7825 */ /* 0x000fc600078e00ff */
[----:B------:R-:W-:Y:S02]  /*176d0*/  LOP3.LUT R85, R85, 0xff00, R86, 0xf8, !PT ;  /* 0x0000ff0055557812 */ /* 0x000fe400078ef856 */
[----:B------:R-:W-:Y:S02]  /*176e0*/  LOP3.LUT R86, R14, 0xff, RZ, 0xc0, !PT ;  /* 0x000000ff0e567812 */ /* 0x000fe400078ec0ff */
[----:B------:R-:W-:-:S03]  /*176f0*/  LOP3.LUT R85, R85, 0xff, R16, 0xf8, !PT ;  /* 0x000000ff55557812 */ /* 0x000fc600078ef810 */
[----:B------:R-:W-:-:S03]  /*17700*/  IMAD.WIDE.U32 R86, R86, 0x1000000, RZ ;  /* 0x0100000056567825 */ /* 0x000fc600078e00ff */
[----:B------:R-:W-:Y:S02]  /*17710*/  LOP3.LUT R86, R90, R86, R88, 0xfe, !PT ;  /* 0x000000565a567212 */ /* 0x000fe400078efe58 */
[----:B------:R-:W-:Y:S02]  /*17720*/  LOP3.LUT R85, R89, R85, R87, 0xfe, !PT ;  /* 0x0000005559557212 */ /* 0x000fe400078efe57 */
[----:B------:R-:W-:Y:S01]  /*17730*/  LOP3.LUT R90, R86, 0xff, R7, 0xf8, !PT ;  /* 0x000000ff565a7812 */ /* 0x000fe200078ef807 */
[----:B0-----:R-:W-:Y:S01]  /*17740*/  IMAD.WIDE.U32 R86, R75, 0x8, R94 ;  /* 0x000000084b567825 */ /* 0x001fe200078e005e */
[----:B------:R-:W-:-:S05]  /*17750*/  LOP3.LUT R91, R85, R91, RZ, 0xfc, !PT ;  /* 0x0000005b555b7212 */ /* 0x000fca00078efcff */
[----:B------:R0:W-:Y:S02]  /*17760*/  STG.E.64 desc[UR6][R86.64], R90 ;  /* 0x0000005a56007986 */ /* 0x0001e4000c101b06 */
.L_x_7986:
[----:B------:R1:W5:Y:S04]  /*17770*/  @P0 LDG.E.128 R36, desc[UR6][R64.64] ;  /* 0x0000000640240981 */ /* 0x000368000c1e1d00 */
[----:B------:R2:W5:Y:S01]  /*17780*/  @P1 LDG.E.128 R40, desc[UR6][R66.64] ;  /* 0x0000000642281981 */ /* 0x000562000c1e1d00 */
[----:B-1----:R-:W-:-:S06]  /*17790*/  IMAD.WIDE.U32 R64, R84, 0x10, R98 ;  /* 0x0000001054407825 */ /* 0x002fcc00078e0062 */
[----:B------:R-:W5:Y:S01]  /*177a0*/  LDG.E.128 R64, desc[UR6][R64.64] ;  /* 0x0000000640407981 */ /* 0x000f62000c1e1d00 */
[C---:B------:R-:W-:Y:S01]  /*177b0*/  ISETP.NE.AND P3, PT, R92.reuse, 0x1, PT ;  /* 0x000000015c00780c */ /* 0x040fe20003f65270 */
[----:B------:R-:W-:Y:S01]  /*177c0*/  BSSY B1, `(.L_x_7987) ;  /* 0x000000c000017945 */ /* 0x000fe20003800000 */
[----:B0-----:R-:W-:-:S11]  /*177d0*/  VIADD R86, R92, 0x1 ;  /* 0x000000015c567836 */ /* 0x001fd60000000000 */
[----:B--2---:R-:W-:Y:S05]  /*177e0*/  @!P3 BRA `(.L_x_7988) ;  /* 0x000000000020b947 */ /* 0x004fea0003800000 */
        /* <DEDUP_REMOVED lines=8> */
.L_x_7988:
[----:B------:R-:W-:-:S07]  /*17870*/  IMAD.MOV.U32 R85, RZ, RZ, R108 ;  /* 0x000000ffff557224 */ /* 0x000fce00078e006c */
.L_x_7989:
[----:B------:R-:W-:Y:S05]  /*17880*/  BSYNC B1 ;  /* 0x0000000000017941 */ /* 0x000fea0003800000 */
.L_x_7987:
        /* <DEDUP_REMOVED lines=16> */
.L_x_7993:
[----:B------:R-:W-:Y:S05]  /*17990*/  BSYNC B2 ;  /* 0x0000000000027941 */ /* 0x000fea0003800000 */
.L_x_7992:
[----:B------:R-:W-:Y:S01]  /*179a0*/  LOP3.LUT R33, R33, UR5, R4, 0x96, !PT ;  /* 0x0000000521217c12 */ /* 0x000fe2000f8e9604 */
[----:B------:R-:W-:-:S04]  /*179b0*/  IMAD.HI.U32 R32, R0, -0x326172a9, RZ ;  /* 0xcd9e8d5700207827 */ /* 0x000fc800078e00ff */
[----:B------:R-:W-:Y:S01]  /*179c0*/  IMAD R87, R0, -0x326172a9, RZ ;  /* 0xcd9e8d5700577824 */ /* 0x000fe200078e02ff */
[----:B------:R-:W-:Y:S01]  /*179d0*/  LOP3.LUT R32, R32, UR4, R3, 0x96, !PT ;  /* 0x0000000420207c12 */ /* 0x000fe2000f8e9603 */
[----:B------:R-:W-:-:S05]  /*179e0*/  IMAD.WIDE.U32 R88, R33, -0x326172a9, RZ ;  /* 0xcd9e8d5721587825 */ /* 0x000fca00078e00ff */
[----:B------:R-:W-:Y:S01]  /*179f0*/  LOP3.LUT R33, R89, UR23, R87, 0x96, !PT ;  /* 0x0000001759217c12 */ /* 0x000fe2000f8e9657 */
[----:B------:R-:W-:Y:S02]  /*17a00*/  IMAD R89, R2, -0x2daee0ad, RZ ;  /* 0xd2511f5302597824 */ /* 0x000fe400078e02ff */
        /* <DEDUP_REMOVED lines=33> */
[----:B------:R-:W-:Y:S01]  /*17c20*/  IMAD.MOV.U32 R34, RZ, RZ, R86 ;  /* 0x000000ffff227224 */ /* 0x000fe200078e0056 */
[----:B------:R-:W-:Y:S01]  /*17c30*/  HFMA2.MMA R86, -RZ, RZ, 0, 0 ;  /* 0x00000000ff567435 */ /* 0x000fe200000001ff */
[----:B------:R-:W-:-:S10]  /*17c40*/  LOP3.LUT R32, R87, UR40, R32, 0x96, !PT ;  /* 0x0000002857207c12 */ /* 0x000fd4000f8e9620 */
.L_x_7991:
[----:B------:R-:W-:Y:S05]  /*17c50*/  BSYNC B1 ;  /* 0x0000000000017941 */ /* 0x000fea0003800000 */
.L_x_7990:
        /* <DEDUP_REMOVED lines=15> */
.L_x_7994:
        /* <DEDUP_REMOVED lines=12> */
.L_x_7997:
[----:B------:R-:W-:-:S07]  /*17e10*/  IMAD.MOV.U32 R7, RZ, RZ, R108 ;  /* 0x000000ffff077224 */ /* 0x000fce00078e006c */
.L_x_7998:
[----:B------:R-:W-:Y:S05]  /*17e20*/  BSYNC B1 ;  /* 0x0000000000017941 */ /* 0x000fea0003800000 */
.L_x_7996:
        /* <DEDUP_REMOVED lines=16> */
.L_x_8002:
[----:B------:R-:W-:Y:S05]  /*17f30*/  BSYNC B2 ;  /* 0x0000000000027941 */ /* 0x000fea0003800000 */
.L_x_8001:
        /* <DEDUP_REMOVED lines=41> */
[----:B------:R-:W-:Y:S01]  /*181d0*/  LOP3.LUT R32, R87, UR40, R32, 0x96, !PT ;  /* 0x0000002857207c12 */ /* 0x000fe2000f8e9620 */
[----:B------:R-:W-:-:S11]  /*181e0*/  HFMA2.MMA R87, -RZ, RZ, 0, 0 ;  /* 0x00000000ff577435 */ /* 0x000fd600000001ff */
.L_x_8000:
[----:B------:R-:W-:Y:S05]  /*181f0*/  BSYNC B1 ;  /* 0x0000000000017941 */ /* 0x000fea0003800000 */
.L_x_7999:
[----:B------:R-:W-:-:S05]  /*18200*/  I2FP.F32.U32 R7, R7 ;  /* 0x0000000700077245 */ /* 0x000fca0000201000 */
[----:B------:R-:W-:Y:S01]  /*18210*/  FFMA.FTZ R86, R7, R114, 1.1641532182693481445e-10 ;  /* 0x2f00000007567423 */ /* 0x000fe20000010072 */
[----:B------:R-:W-:-:S04]  /*18220*/  HADD2.F32 R7, -RZ, R36.H0_H0 ;  /* 0x20000024ff077230 */ /* 0x000fc80000004100 */
[----:B------:R-:W-:Y:S01]  /*18230*/  FSETP.GTU.FTZ.AND P3, PT, R86, R113, PT ;  /* 0x000000715600720b */ /* 0x000fe20003f7c000 */
[----:B------:R-:W-:-:S05]  /*18240*/  FMUL.FTZ R7, R7, R112 ;  /* 0x0000007007077220 */ /* 0x000fca0000410000 */
[----:B------:R-:W-:Y:S02]  /*18250*/  FSEL R86, R7, RZ, !P3 ;  /* 0x000000ff07567208 */ /* 0x000fe40005800000 */
[----:B------:R-:W-:-:S03]  /*18260*/  SEL R7, RZ, 0x1, P3 ;  /* 0x00000001ff077807 */ /* 0x000fc60001800000 */
[----:B------:R-:W-:Y:S01]  /*18270*/  FADD.FTZ R85, R85, R86 ;  /* 0x0000005655557221 */ /* 0x000fe20000010000 */
[----:B------:R-:W-:-:S05]  /*18280*/  @P1 HADD2.F32 R86, -RZ, R40.H0_H0 ;  /* 0x20000028ff561230 */ /* 0x000fca0000004100 */
[----:B------:R-:W-:-:S07]  /*18290*/  @P1 FADD.FTZ R85, R86, R85 ;  /* 0x0000005556551221 */ /* 0x000fce0000010000 */
.L_x_7995:
        /* <DEDUP_REMOVED lines=12> */
.L_x_8004:
[----:B------:R-:W-:-:S07]  /*18360*/  IMAD.MOV.U32 R90, RZ, RZ, R108 ;  /* 0x000000ffff5a7224 */ /* 0x000fce00078e006c */
.L_x_8005:
[----:B------:R-:W-:Y:S05]  /*18370*/  BSYNC B1 ;  /* 0x0000000000017941 */ /* 0x000fea0003800000 */
.L_x_8003:
        /* <DEDUP_REMOVED lines=16> */
.L_x_8009:
[----:B------:R-:W-:Y:S05]  /*18480*/  BSYNC B2 ;  /* 0x0000000000027941 */ /* 0x000fea0003800000 */
.L_x_8008:
        /* <DEDUP_REMOVED lines=37> */
[----:B------:R-:W-:Y:S01]  /*186e0*/  LOP3.LUT R87, R87, UR37, R88, 0x96, !PT ;  /* 0x0000002557577c12 */ /* 0x000fe2000f8e9658 */
[----:B------:R-:W-:-:S03]  /*186f0*/  HFMA2.MMA R88, -RZ, RZ, 0, 0 ;  /* 0x00000000ff587435 */ /* 0x000fc600000001ff */
[----:B------:R-:W-:Y:S01]  /*18700*/  LOP3.LUT R33, R109, UR39, R86, 0x96, !PT ;  /* 0x000000276d217c12 */ /* 0x000fe2000f8e9656 */
[----:B------:R-:W-:-:S04]  /*18710*/  IMAD.WIDE.U32 R86, R87, -0x2daee0ad, RZ ;  /* 0xd2511f5357567825 */ /* 0x000fc800078e00ff */
[----:B------:R-:W-:Y:S01]  /*18720*/  IMAD.MOV.U32 R34, RZ, RZ, R86 ;  /* 0x000000ffff227224 */ /* 0x000fe200078e0056 */
[----:B------:R-:W-:-:S07]  /*18730*/  LOP3.LUT R32, R87, UR40, R32, 0x96, !PT ;  /* 0x0000002857207c12 */ /* 0x000fce000f8e9620 */
.L_x_8007:
[----:B------:R-:W-:Y:S05]  /*18740*/  BSYNC B1 ;  /* 0x0000000000017941 */ /* 0x000fea0003800000 */
.L_x_8006:
        /* <DEDUP_REMOVED lines=11> */
[----:B------:R-:W-:-:S05]  /*18800*/  HADD2.F32 R87, -RZ, R40.H1_H1 ;  /* 0x30000028ff577230 */ /* 0x000fca0000004100 */
[----:B------:R-:W-:Y:S01]  /*18810*/  FADD.FTZ R86, R87, R86 ;  /* 0x0000005657567221 */ /* 0x000fe20000010000 */
[----:B------:R-:W-:Y:S01]  /*18820*/  MOV R87, R88 ;  /* 0x0000005800577202 */ /* 0x000fe20000000f00 */
[----:B------:R-:W-:Y:S06]  /*18830*/  BRA `(.L_x_8011) ;  /* 0x0000000400547947 */ /* 0x000fec0003800000 */
.L_x_8010:
        /* <DEDUP_REMOVED lines=12> */
.L_x_8013:
[----:B------:R-:W-:-:S07]  /*18900*/  IMAD.MOV.U32 R10, RZ, RZ, R108 ;  /* 0x000000ffff0a7224 */ /* 0x000fce00078e006c */
.L_x_8014:
[----:B------:R-:W-:Y:S05]  /*18910*/  BSYNC B1 ;  /* 0x0000000000017941 */ /* 0x000fea0003800000 */
.L_x_8012:
        /* <DEDUP_REMOVED lines=16> */
.L_x_8018:
[----:B------:R-:W-:Y:S05]  /*18a20*/  BSYNC B2 ;  /* 0x0000000000027941 */ /* 0x000fea0003800000 */
.L_x_8017:
[----:B------:R-:W-:Y:S01]  /*18a30*/  LOP3.LUT R33, R33, UR5, R4, 0x96, !PT ;  /* 0x0000000521217c12 */ /* 0x000fe2000f8e9604 */
[----:B------:R-:W-:-:S04]  /*18a40*/  IMAD.HI.U32 R32, R0, -0x326172a9, RZ ;  /* 0xcd9e8d5700207827 */ /* 0x000fc800078e00ff */
[----:B------:R-:W-:Y:S01]  /*18a50*/  IMAD R87, R0, -0x326172a9, RZ ;  /* 0xcd9e8d5700577824 */ /* 0x000fe200078e02ff */
[----:B------:R-:W-:Y:S01]  /*18a60*/  LOP3.LUT R32, R32, UR4, R3, 0x96, !PT ;  /* 0x0000000420207c12 */ /* 0x000fe2000f8e9603 */
[----:B------:R-:W-:-:S04]  /*18a70*/  IMAD.WIDE.U32 R90, R33, -0x326172a9, RZ ;  /* 0xcd9e8d57215a7825 */ /* 0x000fc800078e00ff */
[----:B------:R-:W-:Y:S01]  /*18a80*/  IMAD.WIDE.U32 R88, R32, -0x2daee0ad, RZ ;  /* 0xd2511f5320587825 */ /* 0x000fe200078e00ff */
[----:B------:R-:W-:-:S03]  /*18a90*/  LOP3.LUT R33, R91, UR23, R87, 0x96, !PT ;  /* 0x000000175b217c12 */ /* 0x000fc6000f8e9657 */
[----:B------:R-:W-:Y:S02]  /*18aa0*/  IMAD R87, R2, -0x2daee0ad, RZ ;  /* 0xd2511f5302577824 */ /* 0x000fe400078e02ff */
[----:B------:R-:W-:-:S03]  /*18ab0*/  IMAD.WIDE.U32 R32, R33, -0x2daee0ad, RZ ;  /* 0xd2511f5321207825 */ /* 0x000fc600078e00ff */
[----:B------:R-:W-:Y:S02]  /*18ac0*/  LOP3.LUT R87, R89, UR24, R87, 0x96, !PT ;  /* 0x0000001859577c12 */ /* 0x000fe4000f8e9657 */
[----:B------:R-:W-:-:S03]  /*18ad0*/  LOP3.LUT R91, R33, UR26, R88, 0x96, !PT ;  /* 0x0000001a215b7c12 */ /* 0x000fc6000f8e9658 */
[----:B------:R-:W-:Y:S01]  /*18ae0*/  IMAD.WIDE.U32 R88, R87, -0x326172a9, RZ ;  /* 0xcd9e8d5757587825 */ /* 0x000fe200078e00ff */
[----:B------:R-:W-:-:S04]  /*18af0*/  HFMA2.MMA R87, -RZ, RZ, 0, 0 ;  /* 0x00000000ff577435 */ /* 0x000fc800000001ff */
        /* <DEDUP_REMOVED lines=29> */
[----:B------:R-:W-:-:S07]  /*18cd0*/  LOP3.LUT R32, R89, UR40, R32, 0x96, !PT ;  /* 0x0000002859207c12 */ /* 0x000fce000f8e9620 */
.L_x_8016:
[----:B------:R-:W-:Y:S05]  /*18ce0*/  BSYNC B1 ;  /* 0x0000000000017941 */ /* 0x000fea0003800000 */
.L_x_8015:
[----:B------:R-:W-:-:S05]  /*18cf0*/  I2FP.F32.U32 R89, R10 ;  /* 0x0000000a00597245 */ /* 0x000fca0000201000 */
[----:B------:R-:W-:Y:S01]  /*18d00*/  FFMA.FTZ R10, R89, R114, 1.1641532182693481445e-10 ;  /* 0x2f000000590a7423 */ /* 0x000fe20000010072 */
[----:B------:R-:W-:-:S04]  /*18d10*/  HADD2.F32 R89, -RZ, R36.H1_H1 ;  /* 0x30000024ff597230 */ /* 0x000fc80000004100 */
[----:B------:R-:W-:Y:S01]  /*18d20*/  FSETP.GTU.FTZ.AND P3, PT, R10, R113, PT ;  /* 0x000000710a00720b */ /* 0x000fe20003f7c000 */
[----:B------:R-:W-:-:S03]  /*18d30*/  FMUL.FTZ R89, R89, R112 ;  /* 0x0000007059597220 */ /* 0x000fc60000410000 */
[----:B------:R-:W-:Y:S02]  /*18d40*/  SEL R10, RZ, 0x1, P3 ;  /* 0x00000001ff0a7807 */ /* 0x000fe40001800000 */
[----:B------:R-:W-:-:S05]  /*18d50*/  FSEL R89, R89, RZ, !P3 ;  /* 0x000000ff59597208 */ /* 0x000fca0005800000 */
[----:B------:R-:W-:Y:S01]  /*18d60*/  FADD.FTZ R86, R86, R89 ;  /* 0x0000005956567221 */ /* 0x000fe20000010000 */
[----:B------:R-:W-:-:S05]  /*18d70*/  @P1 HADD2.F32 R89, -RZ, R40.H1_H1 ;  /* 0x30000028ff591230 */ /* 0x000fca0000004100 */
[----:B------:R-:W-:-:S07]  /*18d80*/  @P1 FADD.FTZ R86, R89, R86 ;  /* 0x0000005659561221 */ /* 0x000fce0000010000 */
.L_x_8011:
        /* <DEDUP_REMOVED lines=12> */
.L_x_8020:
[----:B------:R-:W-:-:S07]  /*18e50*/  IMAD.MOV.U32 R64, RZ, RZ, R108 ;  /* 0x000000ffff407224 */ /* 0x000fce00078e006c */
.L_x_8021:
[----:B------:R-:W-:Y:S05]  /*18e60*/  BSYNC B1 ;  /* 0x0000000000017941 */ /* 0x000fea0003800000 */
.L_x_8019:
        /* <DEDUP_REMOVED lines=16> */
.L_x_8025:
[----:B------:R-:W-:Y:S05]  /*18f70*/  BSYNC B2 ;  /* 0x0000000000027941 */ /* 0x000fea0003800000 */
.L_x_8024:
        /* <DEDUP_REMOVED lines=43> */
.L_x_8023:
[----:B------:R-:W-:Y:S05]  /*19230*/  BSYNC B1 ;  /* 0x0000000000017941 */ /* 0x000fea0003800000 */
.L_x_8022:
        /* <DEDUP_REMOVED lines=15> */
.L_x_8026:
        /* <DEDUP_REMOVED lines=12> */
.L_x_8029:
[----:B------:R-:W-:-:S07]  /*193f0*/  IMAD.MOV.U32 R12, RZ, RZ, R108 ;  /* 0x000000ffff0c7224 */ /* 0x000fce00078e006c */
.L_x_8030:
[----:B------:R-:W-:Y:S05]  /*19400*/  BSYNC B1 ;  /* 0x0000000000017941 */ /* 0x000fea0003800000 */
.L_x_8028:
        /* <DEDUP_REMOVED lines=16> */
.L_x_8034:
[----:B------:R-:W-:Y:S05]  /*19510*/  BSYNC B2 ;  /* 0x0000000000027941 */ /* 0x000fea0003800000 */
.L_x_8033:
        /* <DEDUP_REMOVED lines=43> */
.L_x_8032:
[----:B------:R-:W-:Y:S05]  /*197d0*/  BSYNC B1 ;  /* 0x0000000000017941 */ /* 0x000fea0003800000 */
.L_x_8031:
[----:B------:R-:W-:-:S05]  /*197e0*/  I2FP.F32.U32 R91, R12 ;  /* 0x0000000c005b7245 */ /* 0x000fca0000201000 */
[----:B------:R-:W-:Y:S01]  /*197f0*/  FFMA.FTZ R12, R91, R114, 1.1641532182693481445e-10 ;  /* 0x2f0000005b0c7423 */ /* 0x000fe20000010072 */
[----:B------:R-:W-:-:S04]  /*19800*/  HADD2.F32 R91, -RZ, R37.H0_H0 ;  /* 0x20000025ff5b7230 */ /* 0x000fc80000004100 */
[----:B------:R-:W-:Y:S01]  /*19810*/  FSETP.GTU.FTZ.AND P3, PT, R12, R113, PT ;  /* 0x000000710c00720b */ /* 0x000fe20003f7c000 */
[----:B------:R-:W-:-:S05]  /*19820*/  FMUL.FTZ R12, R91, R112 ;  /* 0x000000705b0c7220 */ /* 0x000fca0000410000 */
[----:B------:R-:W-:-:S05]  /*19830*/  FSEL R12, R12, RZ, !P3 ;  /* 0x000000ff0c0c7208 */ /* 0x000fca0005800000 */
[----:B------:R-:W-:Y:S01]  /*19840*/  FADD.FTZ R87, R87, R12 ;  /* 0x0000000c57577221 */ /* 0x000fe20000010000 */
[----:B------:R-:W-:-:S05]  /*19850*/  @P1 HADD2.F32 R12, -RZ, R41.H0_H0 ;  /* 0x20000029ff0c1230 */ /* 0x000fca0000004100 */
[----:B------:R-:W-:Y:S01]  /*19860*/  @P1 FADD.FTZ R87, R12, R87 ;  /* 0x000000570c571221 */ /* 0x000fe20000010000 */
[----:B------:R-:W-:-:S07]  /*19870*/  SEL R12, RZ, 0x1, P3 ;  /* 0x00000001ff0c7807 */ /* 0x000fce0001800000 */
.L_x_8027:
        /* <DEDUP_REMOVED lines=12> */
.L_x_8036:
[----:B------:R-:W-:-:S07]  /*19940*/  IMAD.MOV.U32 R64, RZ, RZ, R108 ;  /* 0x000000ffff407224 */ /* 0x000fce00078e006c */
.L_x_8037:
[----:B------:R-:W-:Y:S05]  /*19950*/  BSYNC B1 ;  /* 0x0000000000017941 */ /* 0x000fea0003800000 */
.L_x_8035:
        /* <DEDUP_REMOVED lines=16> */
.L_x_8041:
[----:B------:R-:W-:Y:S05]  /*19a60*/  BSYNC B2 ;  /* 0x0000000000027941 */ /* 0x000fea0003800000 */
.L_x_8040:
        /* <DEDUP_REMOVED lines=43> */
.L_x_8039:
[----:B------:R-:W-:Y:S05]  /*19d20*/  BSYNC B1 ;  /* 0x0000000000017941 */ /* 0x000fea0003800000 */
.L_x_8038:
        /* <DEDUP_REMOVED lines=15> */
.L_x_8042:
        /* <DEDUP_REMOVED lines=12> */
.L_x_8045:
[----:B------:R-:W-:-:S07]  /*19ee0*/  IMAD.MOV.U32 R14, RZ, RZ, R108 ;  /* 0x000000ffff0e7224 */ /* 0x000fce00078e006c */
.L_x_8046:
[----:B------:R-:W-:Y:S05]  /*19ef0*/  BSYNC B1 ;  /* 0x0000000000017941 */ /* 0x000fea0003800000 */
.L_x_8044:
        /* <DEDUP_REMOVED lines=16> */
.L_x_8050:
[----:B------:R-:W-:Y:S05]  /*1a000*/  BSYNC B2 ;  /* 0x0000000000027941 */ /* 0x000fea0003800000 */
.L_x_8049:
        /* <DEDUP_REMOVED lines=43> */
.L_x_8048:
[----:B------:R-:W-:Y:S05]  /*1a2c0*/  BSYNC B1 ;  /* 0x0000000000017941 */ /* 0x000fea0003800000 */
.L_x_8047:
        /* <DEDUP_REMOVED lines=10> */
.L_x_8043:
        /* <DEDUP_REMOVED lines=12> */
.L_x_8052:
[----:B------:R-:W-:-:S07]  /*1a430*/  IMAD.MOV.U32 R89, RZ, RZ, R108 ;  /* 0x000000ffff597224 */ /* 0x000fce00078e006c */
.L_x_8053:
[----:B------:R-:W-:Y:S05]  /*1a440*/  BSYNC B1 ;  /* 0x0000000000017941 */ /* 0x000fea0003800000 */
.L_x_8051:
        /* <DEDUP_REMOVED lines=16> */
.L_x_8057:
[----:B------:R-:W-:Y:S05]  /*1a550*/  BSYNC B2 ;  /* 0x0000000000027941 */ /* 0x000fea0003800000 */
.L_x_8056:
        /* <DEDUP_REMOVED lines=43> */
.L_x_8055:
[----:B------:R-:W-:Y:S05]  /*1a810*/  BSYNC B1 ;  /* 0x0000000000017941 */ /* 0x000fea0003800000 */
.L_x_8054:
        /* <DEDUP_REMOVED lines=11> */
[----:B------:R-:W-:-:S05]  /*1a8d0*/  HADD2.F32 R64, -RZ, R42.H0_H0 ;  /* 0x2000002aff407230 */ /* 0x000fca0000004100 */
[----:B------:R-:W-:Y:S01]  /*1a8e0*/  FADD.FTZ R89, R64, R89 ;  /* 0x0000005940597221 */ /* 0x000fe20000010000 */
[----:B------:R-:W-:Y:S01]  /*1a8f0*/  MOV R64, R65 ;  /* 0x0000004100407202 */ /* 0x000fe20000000f00 */
[----:B------:R-:W-:Y:S06]  /*1a900*/  BRA `(.L_x_8059) ;  /* 0x0000000400547947 */ /* 0x000fec0003800000 */
.L_x_8058:
        /* <DEDUP_REMOVED lines=12> */
.L_x_8061:
[----:B------:R-:W-:-:S07]  /*1a9d0*/  IMAD.MOV.U32 R16, RZ, RZ, R108 ;  /* 0x000000ffff107224 */ /* 0x000fce00078e006c */
.L_x_8062:
[----:B------:R-:W-:Y:S05]  /*1a9e0*/  BSYNC B1 ;  /* 0x0000000000017941 */ /* 0x000fea0003800000 */
.L_x_8060:
        /* <DEDUP_REMOVED lines=16> */
.L_x_8066:
[----:B------:R-:W-:Y:S05]  /*1aaf0*/  BSYNC B2 ;  /* 0x0000000000027941 */ /* 0x000fea0003800000 */
.L_x_8065:
        /* <DEDUP_REMOVED lines=43> */
.L_x_8064:
[----:B------:R-:W-:Y:S05]  /*1adb0*/  BSYNC B1 ;  /* 0x0000000000017941 */ /* 0x000fea0003800000 */
.L_x_8063:
[----:B------:R-:W-:-:S05]  /*1adc0*/  I2FP.F32.U32 R65, R16 ;  /* 0x0000001000417245 */ /* 0x000fca0000201000 */
[----:B------:R-:W-:Y:S01]  /*1add0*/  FFMA.FTZ R16, R65, R114, 1.1641532182693481445e-10 ;  /* 0x2f00000041107423 */ /* 0x000fe20000010072 */
[----:B------:R-:W-:-:S04]  /*1ade0*/  HADD2.F32 R65, -RZ, R38.H0_H0 ;  /* 0x20000026ff417230 */ /* 0x000fc80000004100 */
[----:B------:R-:W-:Y:S01]  /*1adf0*/  FSETP.GTU.FTZ.AND P3, PT, R16, R113, PT ;  /* 0x000000711000720b */ /* 0x000fe20003f7c000 */
[----:B------:R-:W-:-:S03]  /*1ae00*/  FMUL.FTZ R65, R65, R112 ;  /* 0x0000007041417220 */ /* 0x000fc60000410000 */
[----:B------:R-:W-:Y:S02]  /*1ae10*/  SEL R16, RZ, 0x1, P3 ;  /* 0x00000001ff107807 */ /* 0x000fe40001800000 */
[----:B------:R-:W-:-:S05]  /*1ae20*/  FSEL R90, R65, RZ, !P3 ;  /* 0x000000ff415a7208 */ /* 0x000fca0005800000 */
[----:B------:R-:W-:Y:S01]  /*1ae30*/  FADD.FTZ R89, R89, R90 ;  /* 0x0000005a59597221 */ /* 0x000fe20000010000 */
[----:B------:R-:W-:-:S05]  /*1ae40*/  @P1 HADD2.F32 R90, -RZ, R42.H0_H0 ;  /* 0x2000002aff5a1230 */ /* 0x000fca0000004100 */
[----:B------:R-:W-:-:S07]  /*1ae50*/  @P1 FADD.FTZ R89, R90, R89 ;  /* 0x000000595a591221 */ /* 0x000fce0000010000 */
.L_x_8059:
        /* <DEDUP_REMOVED lines=12> */
.L_x_8068:
[----:B------:R-:W-:-:S07]  /*1af20*/  IMAD.MOV.U32 R92, RZ, RZ, R108 ;  /* 0x000000ffff5c7224 */ /* 0x000fce00078e006c */
.L_x_8069:
[----:B------:R-:W-:Y:S05]  /*1af30*/  BSYNC B1 ;  /* 0x0000000000017941 */ /* 0x000fea0003800000 */
.L_x_8067:
        /* <DEDUP_REMOVED lines=16> */
.L_x_8073:
[----:B------:R-:W-:Y:S05]  /*1b040*/  BSYNC B2 ;  /* 0x0000000000027941 */ /* 0x000fea0003800000 */
.L_x_8072:
        /* <DEDUP_REMOVED lines=43> */
.L_x_8071:
[----:B------:R-:W-:Y:S05]  /*1b300*/  BSYNC B1 ;  /* 0x0000000000017941 */ /* 0x000fea0003800000 */
.L_x_8070:
        /* <DEDUP_REMOVED lines=13> */
.L_x_8074:
        /* <DEDUP_REMOVED lines=12> */
.L_x_8077:
[----:B------:R-:W-:-:S07]  /*1b4a0*/  IMAD.MOV.U32 R18, RZ, RZ, R108 ;  /* 0x000000ffff127224 */ /* 0x000fce00078e006c */
.L_x_8078:
[----:B------:R-:W-:Y:S05]  /*1b4b0*/  BSYNC B1 ;  /* 0x0000000000017941 */ /* 0x000fea0003800000 */
.L_x_8076:
        /* <DEDUP_REMOVED lines=16> */
.L_x_8082:
[----:B------:R-:W-:Y:S05]  /*1b5c0*/  BSYNC B2 ;  /* 0x0000000000027941 */ /* 0x000fea0003800000 */
.L_x_8081:
        /* <DEDUP_REMOVED lines=43> */
.L_x_8080:
[----:B------:R-:W-:Y:S05]  /*1b880*/  BSYNC B1 ;  /* 0x0000000000017941 */ /* 0x000fea0003800000 */
.L_x_8079:
        /* <DEDUP_REMOVED lines=10> */
.L_x_8075:
        /* <DEDUP_REMOVED lines=12> */
.L_x_8084:
[----:B------:R-:W-:-:S07]  /*1b9f0*/  IMAD.MOV.U32 R66, RZ, RZ, R108 ;  /* 0x000000ffff427224 */ /* 0x000fce00078e006c */
.L_x_8085:
[----:B------:R-:W-:Y:S05]  /*1ba00*/  BSYNC B1 ;  /* 0x0000000000017941 */ /* 0x000fea0003800000 */
.L_x_8083:
        /* <DEDUP_REMOVED lines=16> */
.L_x_8089:
[----:B------:R-:W-:Y:S05]  /*1bb10*/  BSYNC B2 ;  /* 0x0000000000027941 */ /* 0x000fea0003800000 */
.L_x_8088:
        /* <DEDUP_REMOVED lines=43> */
.L_x_8087:
[----:B------:R-:W-:Y:S05]  /*1bdd0*/  BSYNC B1 ;  /* 0x0000000000017941 */ /* 0x000fea0003800000 */
.L_x_8086:
[----:B------:R-:W-:-:S05]  /*1bde0*/  I2FP.F32.U32 R91, R66 ;  /* 0x00000042005b7245 */ /* 0x000fca0000201000 */
[----:B------:R-:W-:Y:S01]  /*1bdf0*/  FFMA.FTZ R64, R91, R114, 1.1641532182693481445e-10 ;  /* 0x2f0000005b407423 */ /* 0x000fe20000010072 */
[----:B------:R-:W-:-:S04]  /*1be00*/  HADD2.F32 R91, -RZ, R67.H0_H0 ;  /* 0x20000043ff5b7230 */ /* 0x000fc80000004100 */
[----:B------:R-:W-:Y:S01]  /*1be10*/  FSETP.GTU.FTZ.AND P4, PT, R64, R113, PT ;  /* 0x000000714000720b */ /* 0x000fe20003f9c000 */
[----:B------:R-:W-:-:S05]  /*1be20*/  FMUL.FTZ R91, R91, R112 ;  /* 0x000000705b5b7220 */ /* 0x000fca0000410000 */
[----:B------:R-:W-:Y:S01]  /*1be30*/  FSEL R91, R91, RZ, !P4 ;  /* 0x000000ff5b5b7208 */ /* 0x000fe20006000000 */
[----:B------:R-:W-:Y:S06]  /*1be40*/  @P2 BRA `(.L_x_8090) ;  /* 0x0000000000182947 */ /* 0x000fec0003800000 */
[----:B------:R-:W-:Y:S01]  /*1be50*/  IMAD.MOV.U32 R64, RZ, RZ, R65 ;  /* 0x000000ffff407224 */ /* 0x000fe200078e0041 */
[----:B------:R-:W-:Y:S06]  /*1be60*/  @!P1 BRA `(.L_x_8091) ;  /* 0x0000000400649947 */ /* 0x000fec0003800000 */
[----:B------:R-:W-:-:S05]  /*1be70*/  HADD2.F32 R64, -RZ, R43.H0_H0 ;  /* 0x2000002bff407230 */ /* 0x000fca0000004100 */
[----:B------:R-:W-:Y:S01]  /*1be80*/  FADD.FTZ R91, R64, R91 ;  /* 0x0000005b405b7221 */ /* 0x000fe20000010000 */
[----:B------:R-:W-:Y:S01]  /*1be90*/  MOV R64, R65 ;  /* 0x0000004100407202 */ /* 0x000fe20000000f00 */
[----:B------:R-:W-:Y:S06]  /*1bea0*/  BRA `(.L_x_8091) ;  /* 0x0000000400547947 */ /* 0x000fec0003800000 */
.L_x_8090:
        /* <DEDUP_REMOVED lines=12> */
.L_x_8093:
[----:B------:R-:W-:-:S07]  /*1bf70*/  IMAD.MOV.U32 R31, RZ, RZ, R108 ;  /* 0x000000ffff1f7224 */ /* 0x000fce00078e006c */
.L_x_8094:
[----:B------:R-:W-:Y:S05]  /*1bf80*/  BSYNC B1 ;  /* 0x0000000000017941 */ /* 0x000fea0003800000 */
.L_x_8092:
        /* <DEDUP_REMOVED lines=16> */
.L_x_8098:
[----:B------:R-:W-:Y:S05]  /*1c090*/  BSYNC B2 ;  /* 0x0000000000027941 */ /* 0x000fea0003800000 */
.L_x_8097:
        /* <DEDUP_REMOVED lines=43> */
.L_x_8096:
[----:B------:R-:W-:Y:S05]  /*1c350*/  BSYNC B1 ;  /* 0x0000000000017941 */ /* 0x000fea0003800000 */
.L_x_8095:
        /* <DEDUP_REMOVED lines=10> */
.L_x_8091:
        /* <DEDUP_REMOVED lines=12> */
.L_x_8100:
[----:B------:R-:W-:-:S07]  /*1c4c0*/  IMAD.MOV.U32 R66, RZ, RZ, R108 ;  /* 0x000000ffff427224 */ /* 0x000fce00078e006c */
.L_x_8101:
[----:B------:R-:W-:Y:S05]  /*1c4d0*/  BSYNC B1 ;  /* 0x0000000000017941 */ /* 0x000fea0003800000 */
.L_x_8099:
        /* <DEDUP_REMOVED lines=16> */
.L_x_8105:
[----:B------:R-:W-:Y:S05]  /*1c5e0*/  BSYNC B2 ;  /* 0x0000000000027941 */ /* 0x000fea0003800000 */
.L_x_8104:
        /* <DEDUP_REMOVED lines=43> */
.L_x_8103:
[----:B------:R-:W-:Y:S05]  /*1c8a0*/  BSYNC B1 ;  /* 0x0000000000017941 */ /* 0x000fea0003800000 */
.L_x_8102:
        /* <DEDUP_REMOVED lines=13> */
.L_x_8106:
        /* <DEDUP_REMOVED lines=12> */
.L_x_8109:
[----:B------:R-:W-:-:S07]  /*1ca40*/  IMAD.MOV.U32 R21, RZ, RZ, R108 ;  /* 0x000000ffff157224 */ /* 0x000fce00078e006c */
.L_x_8110:
[----:B------:R-:W-:Y:S05]  /*1ca50*/  BSYNC B1 ;  /* 0x0000000000017941 */ /* 0x000fea0003800000 */
.L_x_8108:
        /* <DEDUP_REMOVED lines=15> */
[----:B------:R-:W-:Y:S02]  /*1cb50*/  @P0 IADD3 R34, R4, RZ, RZ ;  /* 0x000000ff04220210 */ /* 0x000fe40007ffe0ff */
[----:B------:R-:W-:-:S03]  /*1cb60*/  ISETP.NE.AND P0, PT, R32, RZ, PT ;  /* 0x000000ff2000720c */ /* 0x000fc60003f05270 */
[----:B------:R-:W-:-:S10]  /*1cb70*/  @!P6 IMAD.MOV.U32 R4, RZ, RZ, R34 ;  /* 0x000000ffff04e224 */ /* 0x000fd400078e0022 */
.L_x_8114:
[----:B------:R-:W-:Y:S05]  /*1cb80*/  BSYNC B2 ;  /* 0x0000000000027941 */ /* 0x000fea0003800000 */
.L_x_8113:
[----:B------:R-:W-:Y:S01]  /*1cb90*/  LOP3.LUT R33, R33, UR5, R4, 0x96, !PT ;  /* 0x0000000521217c12 */ /* 0x000fe2000f8e9604 */
[----:B------:R-:W-:Y:S01]  /*1cba0*/  IMAD.HI.U32 R32, R0, -0x326172a9, RZ ;  /* 0xcd9e8d5700207827 */ /* 0x000fe200078e00ff */
[----:B------:R-:W-:-:S03]  /*1cbb0*/  HFMA2.MMA R96, -RZ, RZ, 0, 0 ;  /* 0x00000000ff607435 */ /* 0x000fc600000001ff */
        /* <DEDUP_REMOVED lines=40> */
.L_x_8112:
[----:B------:R-:W-:Y:S05]  /*1ce40*/  BSYNC B1 ;  /* 0x0000000000017941 */ /* 0x000fea0003800000 */
.L_x_8111:
[----:B------:R-:W-:-:S05]  /*1ce50*/  I2FP.F32.U32 R21, R21 ;  /* 0x0000001500157245 */ /* 0x000fca0000201000 */
[----:B------:R-:W-:Y:S01]  /*1ce60*/  FFMA.FTZ R64, R21, R114, 1.1641532182693481445e-10 ;  /* 0x2f00000015407423 */ /* 0x000fe20000010072 */
[----:B------:R-:W-:-:S04]  /*1ce70*/  HADD2.F32 R21, -RZ, R39.H1_H1 ;  /* 0x30000027ff157230 */ /* 0x000fc80000004100 */
[----:B------:R-:W-:Y:S01]  /*1ce80*/  FSETP.GTU.FTZ.AND P6, PT, R64, R113, PT ;  /* 0x000000714000720b */ /* 0x000fe20003fdc000 */
[----:B------:R-:W-:-:S05]  /*1ce90*/  FMUL.FTZ R21, R21, R112 ;  /* 0x0000007015157220 */ /* 0x000fca0000410000 */
[----:B------:R-:W-:Y:S02]  /*1cea0*/  FSEL R65, R21, RZ, !P6 ;  /* 0x000000ff15417208 */ /* 0x000fe40007000000 */
[----:B------:R-:W-:-:S03]  /*1ceb0*/  SEL R21, RZ, 0x1, P6 ;  /* 0x00000001ff157807 */ /* 0x000fc60003000000 */
[----:B------:R-:W-:Y:S01]  /*1cec0*/  FADD.FTZ R92, R92, R65 ;  /* 0x000000415c5c7221 */ /* 0x000fe20000010000 */
[----:B------:R-:W-:-:S05]  /*1ced0*/  @P1 HADD2.F32 R65, -RZ, R43.H1_H1 ;  /* 0x3000002bff411230 */ /* 0x000fca0000004100 */
[----:B------:R-:W-:-:S07]  /*1cee0*/  @P1 FADD.FTZ R92, R65, R92 ;  /* 0x0000005c415c1221 */ /* 0x000fce0000010000 */
.L_x_8107:
[----:B------:R-:W-:Y:S01]  /*1cef0*/  P2R R102, PR, RZ, 0x2 ;  /* 0x00000002ff667803 */ /* 0x000fe20000000000 */
[----:B------:R-:W-:Y:S01]  /*1cf00*/  IMAD.WIDE.U32 R94, R84, 0x10, R164 ;  /* 0x00000010545e7825 */ /* 0x000fe200078e00a4 */
[----:B------:R-:W-:Y:S02]  /*1cf10*/  LOP3.LUT P1, RZ, R8, 0x4, RZ, 0xc0, !PT ;  /* 0x0000000408ff7812 */ /* 0x000fe4000782c0ff */
[----:B------:R-:W-:Y:S02]  /*1cf20*/  F2FP.F16.F32.PACK_AB R67, R92, R91 ;  /* 0x0000005b5c43723e */ /* 0x000fe400000000ff */
[----:B------:R-:W-:Y:S02]  /*1cf30*/  F2FP.F16.F32.PACK_AB R66, R90, R89 ;  /* 0x000000595a42723e */ /* 0x000fe400000000ff */
[----:B------:R-:W-:Y:S02]  /*1cf40*/  F2FP.F16.F32.PACK_AB R65, R88, R87 ;  /* 0x000000575841723e */ /* 0x000fe400000000ff */
[----:B------:R-:W-:-:S02]  /*1cf50*/  F2FP.F16.F32.PACK_AB R64, R86, R85 ;  /* 0x000000555640723e */ /* 0x000fc400000000ff */
[----:B------:R-:W-:Y:S02]  /*1cf60*/  SEL R93, RZ, 0x1, P1 ;  /* 0x00000001ff5d7807 */ /* 0x000fe40000800000 */
[----:B------:R-:W-:Y:S01]  /*1cf70*/  SEL R101, RZ, 0x1000000, P5 ;  /* 0x01000000ff657807 */ /* 0x000fe20002800000 */
[----:B------:R0:W-:Y:S01]  /*1cf80*/  STG.E.128 desc[UR6][R94.64], R64 ;  /* 0x000000405e007986 */ /* 0x0001e2000c101d06 */
[----:B------:R-:W-:Y:S02]  /*1cf90*/  SEL R100, RZ, 0x10000, P4 ;  /* 0x00010000ff647807 */ /* 0x000fe40002000000 */
[----:B------:R-:W-:Y:S02]  /*1cfa0*/  SEL R97, RZ, 0x100, P3 ;  /* 0x00000100ff617807 */ /* 0x000fe40001800000 */
[----:B------:R-:W-:Y:S02]  /*1cfb0*/  ISETP.NE.AND P1, PT, R102, RZ, PT ;  /* 0x000000ff6600720c */ /* 0x000fe40003f25270 */
[----:B------:R-:W-:Y:S01]  /*1cfc0*/  LOP3.LUT P3, RZ, R8, 0x2, RZ, 0xc0, !PT ;  /* 0x0000000208ff7812 */ /* 0x000fe2000786c0ff */
[----:B------:R-:W1:Y:S01]  /*1cfd0*/  LDC.64 R102, c[0x0][0x240] ;  /* 0x00009000ff667b82 */ /* 0x000e620000000a00 */
[----:B------:R-:W-:-:S02]  /*1cfe0*/  LOP3.LUT R97, R97, R101, R100, 0xfe, !PT ;  /* 0x0000006561617212 */ /* 0x000fc400078efe64 */
[----:B------:R-:W-:Y:S02]  /*1cff0*/  SEL R101, RZ, 0x1, P3 ;  /* 0x00000001ff657807 */ /* 0x000fe40001800000 */
[C---:B------:R-:W-:Y:S02]  /*1d000*/  LOP3.LUT P5, RZ, R8.reuse, 0x10, RZ, 0xc0, !PT ;  /* 0x0000001008ff7812 */ /* 0x040fe400078ac0ff */
[C---:B------:R-:W-:Y:S02]  /*1d010*/  LOP3.LUT P4, RZ, R8.reuse, 0x8, RZ, 0xc0, !PT ;  /* 0x0000000808ff7812 */ /* 0x040fe4000788c0ff */
[----:B------:R-:W-:Y:S01]  /*1d020*/  LOP3.LUT P6, RZ, R8, 0x20, RZ, 0xc0, !PT ;  /* 0x0000002008ff7812 */ /* 0x000fe200078cc0ff */
[----:B0-----:R-:W-:Y:S01]  /*1d030*/  IMAD.WIDE.U32 R64, R93, 0x1000000, RZ ;  /* 0x010000005d407825 */ /* 0x001fe200078e00ff */
[----:B------:R-:W-:-:S04]  /*1d040*/  SEL R93, RZ, 0x1, P4 ;  /* 0x00000001ff5d7807 */ /* 0x000fc80002000000 */
[----:B------:R-:W-:Y:S01]  /*1d050*/  LOP3.LUT R101, R65, R97, R101, 0xfe, !PT ;  /* 0x0000006141657212 */ /* 0x000fe200078efe65 */
[----:B------:R-:W-:Y:S01]  /*1d060*/  IMAD.WIDE.U32 R66, R93, 0x10000, RZ ;  /* 0x000100005d427825 */ /* 0x000fe200078e00ff */
[----:B------:R-:W-:Y:S02]  /*1d070*/  SEL R97, RZ, 0x1, P5 ;  /* 0x00000001ff617807 */ /* 0x000fe40002800000 */
[----:B------:R-:W-:-:S03]  /*1d080*/  SEL R65, RZ, 0x1, P6 ;  /* 0x00000001ff417807 */ /* 0x000fc60003000000 */
[----:B------:R-:W-:-:S03]  /*1d090*/  IMAD.WIDE.U32 R94, R97, 0x100, RZ ;  /* 0x00000100615e7825 */ /* 0x000fc600078e00ff */
[----:B------:R-:W-:Y:S02]  /*1d0a0*/  LOP3.LUT R64, R94, R64, R66, 0xfe, !PT ;  /* 0x000000405e407212 */ /* 0x000fe400078efe42 */
[----:B------:R-:W-:Y:S02]  /*1d0b0*/  LOP3.LUT R67, R95, R101, R67, 0xfe, !PT ;  /* 0x000000655f437212 */ /* 0x000fe400078efe43 */
[----:B------:R-:W-:Y:S01]  /*1d0c0*/  LOP3.LUT R66, R64, R65, RZ, 0xfc, !PT ;  /* 0x0000004140427212 */ /* 0x000fe200078efcff */
[----:B-1----:R-:W-:-:S05]  /*1d0d0*/  IMAD.WIDE.U32 R64, R84, 0x8, R102 ;  /* 0x0000000854407825 */ /* 0x002fca00078e0066 */
[----:B------:R0:W-:Y:S01]  /*1d0e0*/  STG.E.64 desc[UR6][R64.64], R66 ;  /* 0x0000004240007986 */ /* 0x0001e2000c101b06 */
[----:B------:R-:W-:Y:S05]  /*1d0f0*/  @!P0 BRA `(.L_x_8115) ;  /* 0x0000000000508947 */ /* 0x000fea0003800000 */
[----:B0-----:R-:W-:Y:S01]  /*1d100*/  IMAD.U32 R64, R31, 0x10000, RZ ;  /* 0x000100001f407824 */ /* 0x001fe200078e00ff */
[----:B------:R-:W-:Y:S02]  /*1d110*/  LOP3.LUT R66, R12, 0xff, RZ, 0xc0, !PT ;  /* 0x000000ff0c427812 */ /* 0x000fe400078ec0ff */
[----:B------:R-:W-:Y:S02]  /*1d120*/  LOP3.LUT R94, R10, 0xff, RZ, 0xc0, !PT ;  /* 0x000000ff0a5e7812 */ /* 0x000fe400078ec0ff */
[----:B------:R-:W-:Y:S01]  /*1d130*/  LOP3.LUT R65, R64, 0xff0000, RZ, 0xc0, !PT ;  /* 0x00ff000040417812 */ /* 0x000fe200078ec0ff */
[----:B------:R-:W-:Y:S01]  /*1d140*/  IMAD.WIDE.U32 R66, R66, 0x10000, RZ ;  /* 0x0001000042427825 */ /* 0x000fe200078e00ff */
[----:B------:R-:W-:-:S03]  /*1d150*/  LOP3.LUT R64, R21, 0xffff, RZ, 0xc0, !PT ;  /* 0x0000ffff15407812 */ /* 0x000fc600078ec0ff */
[----:B------:R-:W-:Y:S01]  /*1d160*/  IMAD.WIDE.U32 R94, R94, 0x100, RZ ;  /* 0x000001005e5e7825 */ /* 0x000fe200078e00ff */
[----:B------:R-:W-:Y:S02]  /*1d170*/  PRMT R64, R65, 0x4210, R64 ;  /* 0x0000421041407816 */ /* 0x000fe40000000040 */
[----:B------:R-:W-:-:S04]  /*1d180*/  PRMT R65, R18, 0x7104, RZ ;  /* 0x0000710412417816 */ /* 0x000fc800000000ff */
[----:B------:R-:W-:Y:S02]  /*1d190*/  LOP3.LUT R65, R64, 0xff00, R65, 0xf8, !PT ;  /* 0x0000ff0040417812 */ /* 0x000fe400078ef841 */
[----:B------:R-:W-:Y:S02]  /*1d1a0*/  LOP3.LUT R64, R14, 0xff, RZ, 0xc0, !PT ;  /* 0x000000ff0e407812 */ /* 0x000fe400078ec0ff */
[----:B------:R-:W-:-:S03]  /*1d1b0*/  LOP3.LUT R93, R65, 0xff, R16, 0xf8, !PT ;  /* 0x000000ff415d7812 */ /* 0x000fc600078ef810 */
[----:B------:R-:W-:-:S05]  /*1d1c0*/  IMAD.WIDE.U32 R64, R64, 0x1000000, RZ ;  /* 0x0100000040407825 */ /* 0x000fca00078e00ff */
[----:B------:R-:W-:Y:S02]  /*1d1d0*/  LOP3.LUT R93, R67, R93, R65, 0xfe, !PT ;  /* 0x0000005d435d7212 */ /* 0x000fe400078efe41 */
[----:B------:R-:W-:Y:S02]  /*1d1e0*/  LOP3.LUT R66, R94, R64, R66, 0xfe, !PT ;  /* 0x000000405e427212 */ /* 0x000fe400078efe42 */
[----:B------:R-:W0:Y:S01]  /*1d1f0*/  LDC.64 R64, c[0x0][0x248] ;  /* 0x00009200ff407b82 */ /* 0x000e220000000a00 */
[----:B------:R-:W-:Y:S02]  /*1d200*/  LOP3.LUT R95, R93, R95, RZ, 0xfc, !PT ;  /* 0x0000005f5d5f7212 */ /* 0x000fe400078efcff */
[----:B------:R-:W-:Y:S01]  /*1d210*/  LOP3.LUT R94, R66, 0xff, R7, 0xf8, !PT ;  /* 0x000000ff425e7812 */ /* 0x000fe200078ef807 */
[----:B0-----:R-:W-:-:S05]  /*1d220*/  IMAD.WIDE.U32 R64, R84, 0x8, R64 ;  /* 0x0000000854407825 */ /* 0x001fca00078e0040 */
[----:B------:R1:W-:Y:S02]  /*1d230*/  STG.E.64 desc[UR6][R64.64], R94 ;  /* 0x0000005e40007986 */ /* 0x0003e4000c101b06 */
.L_x_8115:
[----:B01----:R-:W0:Y:S01]  /*1d240*/  @P1 LDC.64 R64, c[0x0][0x230] ;  /* 0x00008c00ff401b82 */ /* 0x003e220000000a00 */
[----:B------:R-:W-:-:S07]  /*1d250*/  IADD3 R93, R5, 0xa0, RZ ;  /* 0x000000a0055d7810 */ /* 0x000fce0007ffe0ff */
[----:B------:R-:W1:Y:S01]  /*1d260*/  @P0 LDC.64 R66, c[0x0][0x228] ;  /* 0x00008a00ff420b82 */ /* 0x000e620000000a00 */
[----:B0-----:R-:W-:-:S05]  /*1d270*/  @P1 IMAD.WIDE.U32 R64, R93, 0x10, R64 ;  /* 0x000000105d401825 */ /* 0x001fca00078e0040 */
[----:B------:R0:W5:Y:S01]  /*1d280*/  @P1 LDG.E.128 R40, desc[UR6][R64.64] ;  /* 0x0000000640281981 */ /* 0x000162000c1e1d00 */
[----:B-1----:R-:W-:-:S05]  /*1d290*/  @P0 IMAD.WIDE.U32 R66, R93, 0x10, R66 ;  /* 0x000000105d420825 */ /* 0x002fca00078e0042 */
        /* <DEDUP_REMOVED lines=15> */
.L_x_8117:
[----:B------:R-:W-:-:S07]  /*1d390*/  IMAD.MOV.U32 R98, RZ, RZ, R108 ;  /* 0x000000ffff627224 */ /* 0x000fce00078e006c */
.L_x_8118:
[----:B------:R-:W-:Y:S05]  /*1d3a0*/  BSYNC B1 ;  /* 0x0000000000017941 */ /* 0x000fea0003800000 */
.L_x_8116:
        /* <DEDUP_REMOVED lines=16> */
.L_x_8122:
[----:B------:R-:W-:Y:S05]  /*1d4b0*/  BSYNC B2 ;  /* 0x0000000000027941 */ /* 0x000fea0003800000 */
.L_x_8121:
        /* <DEDUP_REMOVED lines=43> */
.L_x_8120:
[----:B------:R-:W-:Y:S05]  /*1d770*/  BSYNC B1 ;  /* 0x0000000000017941 */ /* 0x000fea0003800000 */
.L_x_8119:
        /* <DEDUP_REMOVED lines=15> */
.L_x_8123:
        /* <DEDUP_REMOVED lines=12> */
.L_x_8126:
[----:B------:R-:W-:-:S07]  /*1d930*/  IMAD.MOV.U32 R7, RZ, RZ, R108 ;  /* 0x000000ffff077224 */ /* 0x000fce00078e006c */
.L_x_8127:
[----:B------:R-:W-:Y:S05]  /*1d940*/  BSYNC B1 ;  /* 0x0000000000017941 */ /* 0x000fea0003800000 */
.L_x_8125:
        /* <DEDUP_REMOVED lines=16> */
.L_x_8131:
[----:B------:R-:W-:Y:S05]  /*1da50*/  BSYNC B2 ;  /* 0x0000000000027941 */ /* 0x000fea0003800000 */
.L_x_8130:
        /* <DEDUP_REMOVED lines=43> */
.L_x_8129:
[----:B------:R-:W-:Y:S05]  /*1dd10*/  BSYNC B1 ;  /* 0x0000000000017941 */ /* 0x000fea0003800000 */
.L_x_8128:
        /* <DEDUP_REMOVED lines=10> */
.L_x_8124:
        /* <DEDUP_REMOVED lines=12> */
.L_x_8133:
[----:B------:R-:W-:-:S07]  /*1de80*/  IMAD.MOV.U32 R95, RZ, RZ, R108 ;  /* 0x000000ffff5f7224 */ /* 0x000fce00078e006c */
.L_x_8134:
[----:B------:R-:W-:Y:S05]  /*1de90*/  BSYNC B1 ;  /* 0x0000000000017941 */ /* 0x000fea0003800000 */
.L_x_8132:
        /* <DEDUP_REMOVED lines=16> */
.L_x_8138:
[----:B------:R-:W-:Y:S05]  /*1dfa0*/  BSYNC B2 ;  /* 0x0000000000027941 */ /* 0x000fea0003800000 */
.L_x_8137:
        /* <DEDUP_REMOVED lines=43> */
.L_x_8136:
[----:B------:R-:W-:Y:S05]  /*1e260*/  BSYNC B1 ;  /* 0x0000000000017941 */ /* 0x000fea0003800000 */
.L_x_8135:
        /* <DEDUP_REMOVED lines=15> */
.L_x_8139:
        /* <DEDUP_REMOVED lines=12> */
.L_x_8142:
[----:B------:R-:W-:-:S07]  /*1e420*/  IMAD.MOV.U32 R10, RZ, RZ, R108 ;  /* 0x000000ffff0a7224 */ /* 0x000fce00078e006c */
.L_x_8143:
[----:B------:R-:W-:Y:S05]  /*1e430*/  BSYNC B1 ;  /* 0x0000000000017941 */ /* 0x000fea0003800000 */
.L_x_8141:
        /* <DEDUP_REMOVED lines=16> */
.L_x_8147:
[----:B------:R-:W-:Y:S05]  /*1e540*/  BSYNC B2 ;  /* 0x0000000000027941 */ /* 0x000fea0003800000 */
.L_x_8146:
        /* <DEDUP_REMOVED lines=43> */
.L_x_8145:
[----:B------:R-:W-:Y:S05]  /*1e800*/  BSYNC B1 ;  /* 0x0000000000017941 */ /* 0x000fea0003800000 */
.L_x_8144:
[----:B------:R-:W-:-:S05]  /*1e810*/  I2FP.F32.U32 R97, R10 ;  /* 0x0000000a00617245 */ /* 0x000fca0000201000 */
[----:B------:R-:W-:Y:S01]  /*1e820*/  FFMA.FTZ R10, R97, R114, 1.1641532182693481445e-10 ;  /* 0x2f000000610a7423 */ /* 0x000fe20000010072 */
[----:B------:R-:W-:-:S04]  /*1e830*/  HADD2.F32 R97, -RZ, R36.H1_H1 ;  /* 0x30000024ff617230 */ /* 0x000fc80000004100 */
[----:B------:R-:W-:Y:S01]  /*1e840*/  FSETP.GTU.FTZ.AND P3, PT, R10, R113, PT ;  /* 0x000000710a00720b */ /* 0x000fe20003f7c000 */
[----:B------:R-:W-:-:S05]  /*1e850*/  FMUL.FTZ R10, R97, R112 ;  /* 0x00000070610a7220 */ /* 0x000fca0000410000 */
[----:B------:R-:W-:-:S05]  /*1e860*/  FSEL R10, R10, RZ, !P3 ;  /* 0x000000ff0a0a7208 */ /* 0x000fca0005800000 */
[----:B------:R-:W-:Y:S01]  /*1e870*/  FADD.FTZ R95, R95, R10 ;  /* 0x0000000a5f5f7221 */ /* 0x000fe20000010000 */
[----:B------:R-:W-:-:S05]  /*1e880*/  @P1 HADD2.F32 R10, -RZ, R40.H1_H1 ;  /* 0x30000028ff0a1230 */ /* 0x000fca0000004100 */
[----:B------:R-:W-:Y:S01]  /*1e890*/  @P1 FADD.FTZ R95, R10, R95 ;  /* 0x0000005f0a5f1221 */ /* 0x000fe20000010000 */
[----:B------:R-:W-:-:S07]  /*1e8a0*/  SEL R10, RZ, 0x1, P3 ;  /* 0x00000001ff0a7807 */ /* 0x000fce0001800000 */
.L_x_8140:
        /* <DEDUP_REMOVED lines=12> */
.L_x_8149:
[----:B------:R-:W-:-:S07]  /*1e970*/  IMAD.MOV.U32 R64, RZ, RZ, R108 ;  /* 0x000000ffff407224 */ /* 0x000fce00078e006c */
.L_x_8150:
[----:B------:R-:W-:Y:S05]  /*1e980*/  BSYNC B1 ;  /* 0x0000000000017941 */ /* 0x000fea0003800000 */
.L_x_8148:
        /* <DEDUP_REMOVED lines=16> */
.L_x_8154:
[----:B------:R-:W-:Y:S05]  /*1ea90*/  BSYNC B2 ;  /* 0x0000000000027941 */ /* 0x000fea0003800000 */
.L_x_8153:
        /* <DEDUP_REMOVED lines=43> */
.L_x_8152:
[----:B------:R-:W-:Y:S05]  /*1ed50*/  BSYNC B1 ;  /* 0x0000000000017941 */ /* 0x000fea0003800000 */
.L_x_8151:
        /* <DEDUP_REMOVED lines=15> */
.L_x_8155:
        /* <DEDUP_REMOVED lines=12> */
.L_x_8158:
[----:B------:R-:W-:-:S07]  /*1ef10*/  IMAD.MOV.U32 R12, RZ, RZ, R108 ;  /* 0x000000ffff0c7224 */ /* 0x000fce00078e006c */
.L_x_8159:
[----:B------:R-:W-:Y:S05]  /*1ef20*/  BSYNC B1 ;  /* 0x0000000000017941 */ /* 0x000fea0003800000 */
.L_x_8157:
        /* <DEDUP_REMOVED lines=16> */
.L_x_8163:
[----:B------:R-:W-:Y:S05]  /*1f030*/  BSYNC B2 ;  /* 0x0000000000027941 */ /* 0x000fea0003800000 */
.L_x_8162:
        /* <DEDUP_REMOVED lines=43> */
.L_x_8161:
[----:B------:R-:W-:Y:S05]  /*1f2f0*/  BSYNC B1 ;  /* 0x0000000000017941 */ /* 0x000fea0003800000 */
.L_x_8160:
        /* <DEDUP_REMOVED lines=10> */
.L_x_8156:
        /* <DEDUP_REMOVED lines=12> */
.L_x_8165:
[----:B------:R-:W-:-:S07]  /*1f460*/  IMAD.MOV.U32 R64, RZ, RZ, R108 ;  /* 0x000000ffff407224 */ /* 0x000fce00078e006c */
.L_x_8166:
[----:B------:R-:W-:Y:S05]  /*1f470*/  BSYNC B1 ;  /* 0x0000000000017941 */ /* 0x000fea0003800000 */
.L_x_8164:
        /* <DEDUP_REMOVED lines=16> */
.L_x_8170:
[----:B------:R-:W-:Y:S05]  /*1f580*/  BSYNC B2 ;  /* 0x0000000000027941 */ /* 0x000fea0003800000 */
.L_x_8169:
        /* <DEDUP_REMOVED lines=44> */
.L_x_8168:
[----:B------:R-:W-:Y:S05]  /*1f850*/  BSYNC B1 ;  /* 0x0000000000017941 */ /* 0x000fea0003800000 */
.L_x_8167:
        /* <DEDUP_REMOVED lines=11> */
[----:B------:R-:W-:-:S05]  /*1f910*/  HADD2.F32 R64, -RZ, R41.H1_H1 ;  /* 0x30000029ff407230 */ /* 0x000fca0000004100 */
[----:B------:R-:W-:Y:S01]  /*1f920*/  FADD.FTZ R97, R64, R97 ;  /* 0x0000006140617221 */ /* 0x000fe20000010000 */
[----:B------:R-:W-:Y:S01]  /*1f930*/  IMAD.MOV.U32 R64, RZ, RZ, R99 ;  /* 0x000000ffff407224 */ /* 0x000fe200078e0063 */
[----:B------:R-:W-:Y:S06]  /*1f940*/  BRA `(.L_x_8172) ;  /* 0x0000000400547947 */ /* 0x000fec0003800000 */
.L_x_8171:
        /* <DEDUP_REMOVED lines=12> */
.L_x_8174:
[----:B------:R-:W-:-:S07]  /*1fa10*/  MOV R14, R108 ;  /* 0x0000006c000e7202 */ /* 0x000fce0000000f00 */
.L_x_8175:
[----:B------:R-:W-:Y:S05]  /*1fa20*/  BSYNC B1 ;  /* 0x0000000000017941 */ /* 0x000fea0003800000 */
.L_x_8173:
        /* <DEDUP_REMOVED lines=16> */
.L_x_8179:
[----:B------:R-:W-:Y:S05]  /*1fb30*/  BSYNC B2 ;  /* 0x0000000000027941 */ /* 0x000fea0003800000 */
.L_x_8178:
        /* <DEDUP_REMOVED lines=39> */
[----:B------:R-:W-:-:S03]  /*1fdb0*/  IMAD.WIDE.U32 R64, R64, -0x2daee0ad, RZ ;  /* 0xd2511f5340407825 */ /* 0x000fc600078e00ff */
[----:B------:R-:W-:Y:S01]  /*1fdc0*/  MOV R34, R64 ;  /* 0x0000004000227202 */ /* 0x000fe20000000f00 */
[----:B------:R-:W-:Y:S01]  /*1fdd0*/  IMAD.MOV.U32 R64, RZ, RZ, RZ ;  /* 0x000000ffff407224 */ /* 0x000fe200078e00ff */
[----:B------:R-:W-:-:S07]  /*1fde0*/  LOP3.LUT R32, R65, UR40, R32, 0x96, !PT ;  /* 0x0000002841207c12 */ /* 0x000fce000f8e9620 */
.L_x_8177:
[----:B------:R-:W-:Y:S05]  /*1fdf0*/  BSYNC B1 ;  /* 0x0000000000017941 */ /* 0x000fea0003800000 */
.L_x_8176:
        /* <DEDUP_REMOVED lines=10> */
.L_x_8172:
        /* <DEDUP_REMOVED lines=12> */
.L_x_8181:
[----:B------:R-:W-:-:S07]  /*1ff60*/  MOV R102, R108 ;  /* 0x0000006c00667202 */ /* 0x000fce0000000f00 */
.L_x_8182:
[----:B------:R-:W-:Y:S05]  /*1ff70*/  BSYNC B1 ;  /* 0x0000000000017941 */ /* 0x000fea0003800000 */
.L_x_8180:
        /* <DEDUP_REMOVED lines=16> */
.L_x_8186:
[----:B------:R-:W-:Y:S05]  /*20080*/  BSYNC B2 ;  /* 0x0000000000027941 */ /* 0x000fea0003800000 */
.L_x_8185:
        /* <DEDUP_REMOVED lines=43> */
[----:B------:R-:W-:-:S11]  /*20340*/  HFMA2.MMA R65, -RZ, RZ, 0, 0 ;  /* 0x00000000ff417435 */ /* 0x000fd600000001ff */
.L_x_8184:
[----:B------:R-:W-:Y:S05]  /*20350*/  BSYNC B1 ;  /* 0x0000000000017941 */ /* 0x000fea0003800000 */
.L_x_8183:
        /* <DEDUP_REMOVED lines=15> */
.L_x_8187:
        /* <DEDUP_REMOVED lines=12> */
.L_x_8190:
[----:B------:R-:W-:-:S07]  /*20510*/  IMAD.MOV.U32 R16, RZ, RZ, R108 ;  /* 0x000000ffff107224 */ /* 0x000fce00078e006c */
.L_x_8191:
[----:B------:R-:W-:Y:S05]  /*20520*/  BSYNC B1 ;  /* 0x0000000000017941 */ /* 0x000fea0003800000 */
.L_x_8189:
        /* <DEDUP_REMOVED lines=16> */
.L_x_8195:
[----:B------:R-:W-:Y:S05]  /*20630*/  BSYNC B2 ;  /* 0x0000000000027941 */ /* 0x000fea0003800000 */
.L_x_8194:
        /* <DEDUP_REMOVED lines=44> */
.L_x_8193:
[----:B------:R-:W-:Y:S05]  /*20900*/  BSYNC B1 ;  /* 0x0000000000017941 */ /* 0x000fea0003800000 */
.L_x_8192:
        /* <DEDUP_REMOVED lines=10> */
.L_x_8188:
        /* <DEDUP_REMOVED lines=12> */
.L_x_8197:
[----:B------:R-:W-:-:S07]  /*20a70*/  MOV R101, R108 ;  /* 0x0000006c00657202 */ /* 0x000fce0000000f00 */
.L_x_8198:
[----:B------:R-:W-:Y:S05]  /*20a80*/  BSYNC B1 ;  /* 0x0000000000017941 */ /* 0x000fea0003800000 */
.L_x_8196:
        /* <DEDUP_REMOVED lines=16> */
.L_x_8202:
[----:B------:R-:W-:Y:S05]  /*20b90*/  BSYNC B2 ;  /* 0x0000000000027941 */ /* 0x000fea0003800000 */
.L_x_8201:
        /* <DEDUP_REMOVED lines=14> */
[----:B------:R-:W-:-:S05]  /*20c80*/  IMAD.WIDE.U32 R32, R32, -0x2daee0ad, RZ ;  /* 0xd2511f5320207825 */ /* 0x000fca00078e00ff */
[----:B------:R-:W-:Y:S02]  /*20c90*/  LOP3.LUT R65, R33, UR28, R98, 0x96, !PT ;  /* 0x0000001c21417c12 */ /* 0x000fe4000f8e9662 */
[----:B------:R-:W-:-:S03]  /*20ca0*/  LOP3.LUT R98, R103, UR27, R64, 0x96, !PT ;  /* 0x0000001b67627c12 */ /* 0x000fc6000f8e9640 */
[----:B------:R-:W-:-:S04]  /*20cb0*/  IMAD.WIDE.U32 R64, R65, -0x326172a9, RZ ;  /* 0xcd9e8d5741407825 */ /* 0x000fc800078e00ff */
[----:B------:R-:W-:-:S05]  /*20cc0*/  IMAD.WIDE.U32 R98, R98, -0x2daee0ad, RZ ;  /* 0xd2511f5362627825 */ /* 0x000fca00078e00ff */
[----:B------:R-:W-:Y:S02]  /*20cd0*/  LOP3.LUT R99, R99, UR30, R32, 0x96, !PT ;  /* 0x0000001e63637c12 */ /* 0x000fe4000f8e9620 */
        /* <DEDUP_REMOVED lines=24> */
.L_x_8200:
[----:B------:R-:W-:Y:S05]  /*20e60*/  BSYNC B1 ;  /* 0x0000000000017941 */ /* 0x000fea0003800000 */
.L_x_8199:
        /* <DEDUP_REMOVED lines=13> */
.L_x_8203:
        /* <DEDUP_REMOVED lines=12> */
.L_x_8206:
[----:B------:R-:W-:-:S07]  /*21000*/  IMAD.MOV.U32 R18, RZ, RZ, R108 ;  /* 0x000000ffff127224 */ /* 0x000fce00078e006c */
.L_x_8207:
[----:B------:R-:W-:Y:S05]  /*21010*/  BSYNC B1 ;  /* 0x0000000000017941 */ /* 0x000fea0003800000 */
.L_x_8205:
        /* <DEDUP_REMOVED lines=16> */
.L_x_8211:
[----:B------:R-:W-:Y:S05]  /*21120*/  BSYNC B2 ;  /* 0x0000000000027941 */ /* 0x000fea0003800000 */
.L_x_8210:
        /* <DEDUP_REMOVED lines=44> */
.L_x_8209:
[----:B------:R-:W-:Y:S05]  /*213f0*/  BSYNC B1 ;  /* 0x0000000000017941 */ /* 0x000fea0003800000 */
.L_x_8208:
        /* <DEDUP_REMOVED lines=10> */
.L_x_8204:
        /* <DEDUP_REMOVED lines=12> */
.L_x_8213:
[----:B------:R-:W-:-:S07]  /*21560*/  MOV R66, R108 ;  /* 0x0000006c00427202 */ /* 0x000fce0000000f00 */
.L_x_8214:
[----:B------:R-:W-:Y:S05]  /*21570*/  BSYNC B1 ;  /* 0x0000000000017941 */ /* 0x000fea0003800000 */
.L_x_8212:
        /* <DEDUP_REMOVED lines=16> */
.L_x_8218:
[----:B------:R-:W-:Y:S05]  /*21680*/  BSYNC B2 ;  /* 0x0000000000027941 */ /* 0x000fea0003800000 */
.L_x_8217:
        /* <DEDUP_REMOVED lines=11> */
[----:B------:R-:W-:-:S04]  /*21740*/  IMAD.WIDE.U32 R32, R33, -0x326172a9, RZ ;  /* 0xcd9e8d5721207825 */ /* 0x000fc800078e00ff */
[----:B------:R-:W-:Y:S01]  /*21750*/  IMAD.WIDE.U32 R102, R102, -0x326172a9, RZ ;  /* 0xcd9e8d5766667825 */ /* 0x000fe200078e00ff */
[----:B------:R-:W-:-:S05]  /*21760*/  LOP3.LUT R64, R33, UR25, R64, 0x96, !PT ;  /* 0x0000001921407c12 */ /* 0x000fca000f8e9640 */
        /* <DEDUP_REMOVED lines=30> */
.L_x_8216:
[----:B------:R-:W-:Y:S05]  /*21950*/  BSYNC B1 ;  /* 0x0000000000017941 */ /* 0x000fea0003800000 */
.L_x_8215:
        /* <DEDUP_REMOVED lines=13> */
.L_x_8219:
        /* <DEDUP_REMOVED lines=12> */
.L_x_8222:
[----:B------:R-:W-:-:S07]  /*21af0*/  IMAD.MOV.U32 R31, RZ, RZ, R108 ;  /* 0x000000ffff1f7224 */ /* 0x000fce00078e006c */
.L_x_8223:
[----:B------:R-:W-:Y:S05]  /*21b00*/  BSYNC B1 ;  /* 0x0000000000017941 */ /* 0x000fea0003800000 */
.L_x_8221:
        /* <DEDUP_REMOVED lines=16> */
.L_x_8227:
[----:B------:R-:W-:Y:S05]  /*21c10*/  BSYNC B2 ;  /* 0x0000000000027941 */ /* 0x000fea0003800000 */
.L_x_8226:
        /* <DEDUP_REMOVED lines=44> */
.L_x_8225:
[----:B------:R-:W-:Y:S05]  /*21ee0*/  BSYNC B1 ;  /* 0x0000000000017941 */ /* 0x000fea0003800000 */
.L_x_8224:
        /* <DEDUP_REMOVED lines=10> */
.L_x_8220:
        /* <DEDUP_REMOVED lines=12> */
.L_x_8229:
[----:B------:R-:W-:-:S07]  /*22050*/  MOV R66, R108 ;  /* 0x0000006c00427202 */ /* 0x000fce0000000f00 */
.L_x_8230:
[----:B------:R-:W-:Y:S05]  /*22060*/  BSYNC B1 ;  /* 0x0000000000017941 */ /* 0x000fea0003800000 */
.L_x_8228:
        /* <DEDUP_REMOVED lines=16> */
.L_x_8234:
[----:B------:R-:W-:Y:S05]  /*22170*/  BSYNC B2 ;  /* 0x0000000000027941 */ /* 0x000fea0003800000 */
.L_x_8233:
        /* <DEDUP_REMOVED lines=44> */
.L_x_8232:
[----:B------:R-:W-:Y:S05]  /*22440*/  BSYNC B1 ;  /* 0x0000000000017941 */ /* 0x000fea0003800000 */
.L_x_8231:
        /* <DEDUP_REMOVED lines=13> */
.L_x_8235:
        /* <DEDUP_REMOVED lines=12> */
.L_x_8238:
[----:B------:R-:W-:-:S07]  /*225e0*/  IMAD.MOV.U32 R21, RZ, RZ, R108 ;  /* 0x000000ffff157224 */ /* 0x000fce00078e006c */
.L_x_8239:
[----:B------:R-:W-:Y:S05]  /*225f0*/  BSYNC B1 ;  /* 0x0000000000017941 */ /* 0x000fea0003800000 */
.L_x_8237:
        /* <DEDUP_REMOVED lines=16> */
.L_x_8243:
[----:B------:R-:W-:Y:S05]  /*22700*/  BSYNC B2 ;  /* 0x0000000000027941 */ /* 0x000fea0003800000 */
.L_x_8242:
        /* <DEDUP_REMOVED lines=44> */
.L_x_8241:
[----:B------:R-:W-:Y:S05]  /*229d0*/  BSYNC B1 ;  /* 0x0000000000017941 */ /* 0x000fea0003800000 */
.L_x_8240:
        /* <DEDUP_REMOVED lines=10> */
.L_x_8236:
[----:B------:R-:W-:Y:S01]  /*22a80*/  SEL R112, RZ, 0x1000000, P5 ;  /* 0x01000000ff707807 */ /* 0x000fe20002800000 */
[----:B------:R-:W-:Y:S01]  /*22a90*/  IMAD.WIDE.U32 R98, R93, 0x10, R164 ;  /* 0x000000105d627825 */ /* 0x000fe200078e00a4 */
[----:B------:R-:W-:Y:S01]  /*22aa0*/  SEL R113, RZ, 0x10000, P4 ;  /* 0x00010000ff717807 */ /* 0x000fe20002000000 */
[----:B------:R-:W0:Y:S01]  /*22ab0*/  LDC.64 R164, c[0x0][0x240] ;  /* 0x00009000ffa47b82 */ /* 0x000e220000000a00 */
[----:B------:R-:W-:Y:S02]  /*22ac0*/  SEL R114, RZ, 0x100, P3 ;  /* 0x00000100ff727807 */ /* 0x000fe40001800000 */
[----:B------:R-:W-:Y:S02]  /*22ad0*/  LOP3.LUT P4, RZ, R8, 0x2, RZ, 0xc0, !PT ;  /* 0x0000000208ff7812 */ /* 0x000fe4000788c0ff */
[----:B------:R-:W-:Y:S02]  /*22ae0*/  F2FP.F16.F32.PACK_AB R67, R103, R102 ;  /* 0x000000666743723e */ /* 0x000fe400000000ff */
[----:B------:R-:W-:-:S02]  /*22af0*/  F2FP.F16.F32.PACK_AB R66, R101, R100 ;  /* 0x000000646542723e */ /* 0x000fc400000000ff */
[----:B------:R-:W-:Y:S02]  /*22b00*/  F2FP.F16.F32.PACK_AB R65, R97, R96 ;  /* 0x000000606141723e */ /* 0x000fe400000000ff */
[----:B------:R-:W-:Y:S02]  /*22b10*/  F2FP.F16.F32.PACK_AB R64, R95, R94 ;  /* 0x0000005e5f40723e */ /* 0x000fe400000000ff */
[----:B------:R-:W-:Y:S02]  /*22b20*/  LOP3.LUT R114, R114, R112, R113, 0xfe, !PT ;  /* 0x0000007072727212 */ /* 0x000fe400078efe71 */
[----:B------:R-:W-:Y:S01]  /*22b30*/  SEL R112, RZ, 0x1, P4 ;  /* 0x00000001ff707807 */ /* 0x000fe20002000000 */
[----:B------:R1:W-:Y:S01]  /*22b40*/  STG.E.128 desc[UR6][R98.64], R64 ;  /* 0x0000004062007986 */ /* 0x0003e2000c101d06 */
[C---:B------:R-:W-:Y:S02]  /*22b50*/  LOP3.LUT P5, RZ, R8.reuse, 0x1, RZ, 0xc0, !PT ;  /* 0x0000000108ff7812 */ /* 0x040fe400078ac0ff */
[----:B------:R-:W-:-:S02]  /*22b60*/  LOP3.LUT P6, RZ, R8, 0x4, RZ, 0xc0, !PT ;  /* 0x0000000408ff7812 */ /* 0x000fc400078cc0ff */
[----:B------:R-:W-:Y:S02]  /*22b70*/  SEL R113, RZ, 0x1, P5 ;  /* 0x00000001ff717807 */ /* 0x000fe40002800000 */
[C---:B------:R-:W-:Y:S02]  /*22b80*/  LOP3.LUT P2, RZ, R8.reuse, 0x8, RZ, 0xc0, !PT ;  /* 0x0000000808ff7812 */ /* 0x040fe4000784c0ff */
[----:B------:R-:W-:Y:S01]  /*22b90*/  LOP3.LUT P1, RZ, R8, 0x10, RZ, 0xc0, !PT ;  /* 0x0000001008ff7812 */ /* 0x000fe2000782c0ff */
[----:B-1----:R-:W-:Y:S01]  /*22ba0*/  IMAD.WIDE.U32 R98, R112, 0x1000000, RZ ;  /* 0x0100000070627825 */ /* 0x002fe200078e00ff */
[----:B------:R-:W-:-:S04]  /*22bb0*/  SEL R112, RZ, 0x1, P6 ;  /* 0x00000001ff707807 */ /* 0x000fc80003000000 */
[----:B------:R-:W-:Y:S01]  /*22bc0*/  LOP3.LUT R113, R99, R114, R113, 0xfe, !PT ;  /* 0x0000007263717212 */ /* 0x000fe200078efe71 */
[----:B------:R-:W-:Y:S01]  /*22bd0*/  IMAD.WIDE.U32 R66, R112, 0x10000, RZ ;  /* 0x0001000070427825 */ /* 0x000fe200078e00ff */
[----:B------:R-:W-:-:S05]  /*22be0*/  SEL R114, RZ, 0x1, P2 ;  /* 0x00000001ff727807 */ /* 0x000fca0001000000 */
[----:B------:R-:W-:-:S05]  /*22bf0*/  IMAD.WIDE.U32 R64, R114, 0x100, RZ ;  /* 0x0000010072407825 */ /* 0x000fca00078e00ff */
[----:B------:R-:W-:Y:S02]  /*22c00*/  LOP3.LUT R65, R65, R113, R67, 0xfe, !PT ;  /* 0x0000007141417212 */ /* 0x000fe400078efe43 */
[----:B------:R-:W-:Y:S02]  /*22c10*/  LOP3.LUT R98, R64, R98, R66, 0xfe, !PT ;  /* 0x0000006240627212 */ /* 0x000fe400078efe42 */
[----:B------:R-:W-:-:S04]  /*22c20*/  SEL R67, RZ, 0x1, P1 ;  /* 0x00000001ff437807 */ /* 0x000fc80000800000 */
[----:B------:R-:W-:Y:S01]  /*22c30*/  LOP3.LUT R64, R98, R67, RZ, 0xfc, !PT ;  /* 0x0000004362407212 */ /* 0x000fe200078efcff */
[----:B0-----:R-:W-:-:S05]  /*22c40*/  IMAD.WIDE.U32 R66, R93, 0x8, R164 ;  /* 0x000000085d427825 */ /* 0x001fca00078e00a4 */
[----:B------:R0:W-:Y:S01]  /*22c50*/  STG.E.64 desc[UR6][R66.64], R64 ;  /* 0x0000004042007986 */ /* 0x0001e2000c101b06 */
[----:B------:R-:W-:Y:S05]  /*22c60*/  @!P0 BRA `(.L_x_8244) ;  /* 0x0000000000508947 */ /* 0x000fea0003800000 */
[----:B0-----:R-:W-:Y:S02]  /*22c70*/  SHF.L.U32 R64, R31, 0x10, RZ ;  /* 0x000000101f407819 */ /* 0x001fe400000006ff */
        /* <DEDUP_REMOVED lines=19> */
.L_x_8244:
[----:B01----:R-:W-:Y:S01]  /*22db0*/  FADD.FTZ R64, RZ, R6 ;  /* 0x00000006ff407221 */ /* 0x003fe20000010000 */
[----:B------:R-:W-:Y:S01]  /*22dc0*/  UMOV UR20, 0xffffffff ;  /* 0xffffffff00147882 */ /* 0x000fe20000000000 */
[----:B------:R-:W-:Y:S02]  /*22dd0*/  ISETP.NE.AND P1, PT, R115, RZ, PT ;  /* 0x000000ff7300720c */ /* 0x000fe40003f25270 */
        /* <DEDUP_REMOVED lines=47> */
[----:B------:R-:W-:Y:S06]  /*230d0*/  BRA.DIV UR20, `(.L_x_8245) ;  /* 0x0000001614c87947 */ /* 0x000fec000b800000 */
[----:B------:R-:W0:Y:S01]  /*230e0*/  SHFL.BFLY PT, R64, R99, 0x1, 0x1f ;  /* 0x0c201f0063407f89 */ /* 0x000e2200000e0000 */
[----:B------:R-:W1:Y:S01]  /*230f0*/  LDC R65, c[0x0][0x290] ;  /* 0x0000a400ff417b82 */ /* 0x000e620000000800 */
        /* <DEDUP_REMOVED lines=115> */
.L_x_8258:
[----:B-1----:R-:W-:Y:S01]  /*23830*/  FADD.FTZ R64, R165, R64 ;  /* 0x00000040a5407221 */ /* 0x002fe20000010000 */
[----:B------:R-:W-:Y:S01]  /*23840*/  FMUL.FTZ R66, R112, R112 ;  /* 0x0000007070427220 */ /* 0x000fe20000410000 */
[----:B------:R-:W-:Y:S02]  /*23850*/  PLOP3.LUT P2, PT, PT, PT, UP0, 0x40, 0x0 ;  /* 0x000000000000781c */ /* 0x000fe40003f4e808 */
[----:B------:R-:W-:Y:S02]  /*23860*/  FFMA.FTZ R98, R64, R65, UR22 ;  /* 0x0000001640627e23 */ /* 0x000fe40008010041 */
[----:B------:R-:W1:Y:S01]  /*23870*/  @!P1 LDC.64 R64, c[0x0][0x250] ;  /* 0x00009400ff409b82 */ /* 0x000e620000000a00 */
[----:B------:R-:W-:-:S05]  /*23880*/  FSEL R99, R66, RZ, !P2 ;  /* 0x000000ff42637208 */ /* 0x000fca0005000000 */
[----:B------:R-:W-:Y:S02]  /*23890*/  FADD.FTZ R98, R98, R99 ;  /* 0x0000006362627221 */ /* 0x000fe40000010000 */
[----:B------:R-:W2:Y:S04]  /*238a0*/  @!P1 LDC.64 R66, c[0x0][0x258] ;  /* 0x00009600ff429b82 */ /* 0x000ea80000000a00 */
[----:B------:R-:W3:Y:S01]  /*238b0*/  MUFU.RSQ R98, R98 ;  /* 0x0000006200627308 */ /* 0x000ee20000001400 */
[----:B-1----:R-:W-:-:S05]  /*238c0*/  @!P1 IMAD.WIDE R64, R111, 0x4, R64 ;  /* 0x000000046f409825 */ /* 0x002fca00078e0240 */
[----:B------:R2:W-:Y:S02]  /*238d0*/  @!P1 STG.E desc[UR6][R64.64], R112 ;  /* 0x0000007040009986 */ /* 0x0005e4000c101906 */
[----:B--2---:R-:W-:-:S05]  /*238e0*/  @!P1 IMAD.WIDE R64, R111, 0x4, R66 ;  /* 0x000000046f409825 */ /* 0x004fca00078e0242 */
[----:B---3--:R1:W-:Y:S01]  /*238f0*/  @!P1 STG.E desc[UR6][R64.64], R98 ;  /* 0x0000006240009986 */ /* 0x0083e2000c101906 */
[----:B------:R-:W-:-:S04]  /*23900*/  PLOP3.LUT P1, PT, PT, PT, UP0, 0x40, 0x0 ;  /* 0x000000000000781c */ /* 0x000fc80003f2e808 */
[----:B-1----:R-:W-:Y:S01]  /*23910*/  FSEL R64, R112, RZ, P1 ;  /* 0x000000ff70407208 */ /* 0x002fe20000800000 */
[----:B------:R-:W-:-:S04]  /*23920*/  HADD2.F32 R65, -RZ, R107.H1_H1 ;  /* 0x3000006bff417230 */ /* 0x000fc80000004100 */
[C---:B------:R-:W-:Y:S01]  /*23930*/  FADD.FTZ R19, -R64.reuse, R19 ;  /* 0x0000001340137221 */ /* 0x040fe20000010100 */
[C---:B------:R-:W-:Y:S01]  /*23940*/  FADD.FTZ R20, -R64.reuse, R20 ;  /* 0x0000001440147221 */ /* 0x040fe20000010100 */
[C---:B------:R-:W-:Y:S01]  /*23950*/  FADD.FTZ R15, -R64.reuse, R15 ;  /* 0x0000000f400f7221 */ /* 0x040fe20000010100 */
[----:B------:R-:W-:Y:S01]  /*23960*/  FADD.FTZ R17, -R64, R17 ;  /* 0x0000001140117221 */ /* 0x000fe20000010100 */
[C---:B------:R-:W-:Y:S01]  /*23970*/  FMUL.FTZ R66, R98.reuse, R19 ;  /* 0x0000001362427220 */ /* 0x040fe20000410000 */
[----:B------:R-:W-:Y:S01]  /*23980*/  FMUL.FTZ R19, R98, R20 ;  /* 0x0000001462137220 */ /* 0x000fe20000410000 */
[----:B------:R-:W-:Y:S02]  /*23990*/  HADD2.F32 R20, -RZ, R107.H0_H0 ;  /* 0x2000006bff147230 */ /* 0x000fe40000004100 */
[C---:B------:R-:W-:Y:S01]  /*239a0*/  FADD.FTZ R11, -R64.reuse, R11 ;  /* 0x0000000b400b7221 */ /* 0x040fe20000010100 */
[----:B------:R-:W-:Y:S01]  /*239b0*/  FADD.FTZ R13, -R64, R13 ;  /* 0x0000000d400d7221 */ /* 0x000fe20000010100 */
[----:B------:R-:W-:Y:S01]  /*239c0*/  FFMA.FTZ R19, R19, R65, R156 ;  /* 0x0000004113137223 */ /* 0x000fe2000001009c */
[----:B------:R-:W-:-:S02]  /*239d0*/  HADD2.F32 R65, -RZ, R106.H1_H1 ;  /* 0x3000006aff417230 */ /* 0x000fc40000004100 */
[----:B------:R-:W-:Y:S01]  /*239e0*/  FFMA.FTZ R20, R66, R20, R157 ;  /* 0x0000001442147223 */ /* 0x000fe2000001009d */
[C---:B------:R-:W-:Y:S01]  /*239f0*/  FMUL.FTZ R66, R98.reuse, R15 ;  /* 0x0000000f62427220 */ /* 0x040fe20000410000 */
[----:B------:R-:W-:Y:S01]  /*23a00*/  FMUL.FTZ R15, R98, R17 ;  /* 0x00000011620f7220 */ /* 0x000fe20000410000 */
[----:B------:R-:W-:Y:S02]  /*23a10*/  HADD2.F32 R17, -RZ, R106.H0_H0 ;  /* 0x2000006aff117230 */ /* 0x000fe40000004100 */
[C---:B------:R-:W-:Y:S01]  /*23a20*/  FADD.FTZ R25, -R64.reuse, R25 ;  /* 0x0000001940197221 */ /* 0x040fe20000010100 */
[----:B------:R-:W-:Y:S01]  /*23a30*/  FADD.FTZ R6, -R64, R6 ;  /* 0x0000000640067221 */ /* 0x000fe20000010100 */
[----:B------:R-:W-:Y:S01]  /*23a40*/  FFMA.FTZ R15, R15, R65, R158 ;  /* 0x000000410f0f7223 */ /* 0x000fe2000001009e */
[--C-:B------:R-:W-:Y:S02]  /*23a50*/  HADD2.F32 R65, -RZ, R105.reuse.H1_H1 ;  /* 0x30000069ff417230 */ /* 0x100fe40000004100 */
[----:B------:R-:W-:Y:S01]  /*23a60*/  FFMA.FTZ R17, R66, R17, R159 ;  /* 0x0000001142117223 */ /* 0x000fe2000001009f */
[C---:B------:R-:W-:Y:S01]  /*23a70*/  FMUL.FTZ R66, R98.reuse, R11 ;  /* 0x0000000b62427220 */ /* 0x040fe20000410000 */
[----:B------:R-:W-:Y:S01]  /*23a80*/  FMUL.FTZ R11, R98, R13 ;  /* 0x0000000d620b7220 */ /* 0x000fe20000410000 */
[----:B------:R-:W-:-:S02]  /*23a90*/  HADD2.F32 R13, -RZ, R105.H0_H0 ;  /* 0x20000069ff0d7230 */ /* 0x000fc40000004100 */
[----:B------:R-:W-:Y:S01]  /*23aa0*/  FADD.FTZ R9, -R64, R9 ;  /* 0x0000000940097221 */ /* 0x000fe20000010100 */
[----:B------:R-:W-:Y:S01]  /*23ab0*/  FMUL.FTZ R6, R98, R6 ;  /* 0x0000000662067220 */ /* 0x000fe20000410000 */
[----:B------:R-:W-:Y:S01]  /*23ac0*/  FFMA.FTZ R11, R11, R65, R160 ;  /* 0x000000410b0b7223 */ /* 0x000fe200000100a0 */
[----:B------:R-:W-:Y:S01]  /*23ad0*/  FADD.FTZ R24, -R64, R24 ;  /* 0x0000001840187221 */ /* 0x000fe20000010100 */
[----:B------:R-:W-:Y:S01]  /*23ae0*/  FFMA.FTZ R13, R66, R13, R161 ;  /* 0x0000000d420d7223 */ /* 0x000fe200000100a1 */
[C---:B------:R-:W-:Y:S01]  /*23af0*/  FMUL.FTZ R66, R98.reuse, R25 ;  /* 0x0000001962427220 */ /* 0x040fe20000410000 */
[----:B------:R-:W-:Y:S01]  /*23b00*/  FMUL.FTZ R9, R98, R9 ;  /* 0x0000000962097220 */ /* 0x000fe20000410000 */
[----:B------:R-:W-:Y:S01]  /*23b10*/  FADD.FTZ R29, -R64, R29 ;  /* 0x0000001d401d7221 */ /* 0x000fe20000010100 */
[----:B------:R-:W-:Y:S01]  /*23b20*/  FMUL.FTZ R65, R98, R24 ;  /* 0x0000001862417220 */ /* 0x000fe20000410000 */
[----:B------:R-:W-:Y:S01]  /*23b30*/  F2FP.F16.F32.PACK_AB R25, R11, R13 ;  /* 0x0000000d0b19723e */ /* 0x000fe200000000ff */
[----:B------:R-:W-:-:S02]  /*23b40*/  HADD2.F32 R11, -RZ, R104.H0_H0 ;  /* 0x20000068ff0b7230 */ /* 0x000fc40000004100 */
[----:B------:R-:W-:Y:S01]  /*23b50*/  FMUL.FTZ R29, R98, R29 ;  /* 0x0000001d621d7220 */ /* 0x000fe20000410000 */
[----:B------:R-:W-:Y:S02]  /*23b60*/  HADD2.F32 R13, -RZ, R104.H1_H1 ;  /* 0x30000068ff0d7230 */ /* 0x000fe40000004100 */
[C---:B------:R-:W-:Y:S01]  /*23b70*/  FADD.FTZ R27, -R64.reuse, R27 ;  /* 0x0000001b401b7221 */ /* 0x040fe20000010100 */
[----:B------:R-:W-:Y:S01]  /*23b80*/  FADD.FTZ R26, -R64, R26 ;  /* 0x0000001a401a7221 */ /* 0x000fe20000010100 */
[----:B------:R-:W-:Y:S01]  /*23b90*/  FFMA.FTZ R6, R6, R11, R163 ;  /* 0x0000000b06067223 */ /* 0x000fe200000100a3 */
[----:B------:R-:W-:Y:S01]  /*23ba0*/  FADD.FTZ R74, -R64, R74 ;  /* 0x0000004a404a7221 */ /* 0x000fe20000010100 */
[----:B------:R-:W-:Y:S01]  /*23bb0*/  FFMA.FTZ R9, R9, R13, R162 ;  /* 0x0000000d09097223 */ /* 0x000fe200000100a2 */
[----:B------:R-:W-:Y:S01]  /*23bc0*/  FMUL.FTZ R99, R98, R27 ;  /* 0x0000001b62637220 */ /* 0x000fe20000410000 */
[----:B------:R-:W-:Y:S01]  /*23bd0*/  FADD.FTZ R22, -R64, R22 ;  /* 0x0000001640167221 */ /* 0x000fe20000010100 */
[----:B------:R-:W-:Y:S01]  /*23be0*/  F2FP.F16.F32.PACK_AB R27, R19, R20 ;  /* 0x00000014131b723e */ /* 0x000fe200000000ff */
[C---:B------:R-:W-:Y:S01]  /*23bf0*/  FMUL.FTZ R67, R98.reuse, R26 ;  /* 0x0000001a62437220 */ /* 0x040fe20000410000 */
[----:B------:R-:W-:Y:S01]  /*23c00*/  F2FP.F16.F32.PACK_AB R24, R9, R6 ;  /* 0x000000060918723e */ /* 0x000fe200000000ff */
[----:B------:R-:W-:Y:S01]  /*23c10*/  HADD2.F32 R9, -RZ, R63.H1_H1 ;  /* 0x3000003fff097230 */ /* 0x000fe20000004100 */
[----:B------:R-:W-:Y:S01]  /*23c20*/  F2FP.F16.F32.PACK_AB R26, R15, R17 ;  /* 0x000000110f1a723e */ /* 0x000fe200000000ff */
[----:B------:R-:W-:Y:S01]  /*23c30*/  FMUL.FTZ R74, R98, R74 ;  /* 0x0000004a624a7220 */ /* 0x000fe20000410000 */
[----:B------:R-:W-:-:S02]  /*23c40*/  HADD2.F32 R15, -RZ, R60.H0_H0 ;  /* 0x2000003cff0f7230 */ /* 0x000fc40000004100 */
[----:B------:R-:W-:Y:S01]  /*23c50*/  FMUL.FTZ R22, R98, R22 ;  /* 0x0000001662167220 */ /* 0x000fe20000410000 */
[----:B------:R-:W-:Y:S01]  /*23c60*/  FFMA.FTZ R29, R29, R9, R148 ;  /* 0x000000091d1d7223 */ /* 0x000fe20000010094 */
[----:B------:R-:W-:Y:S02]  /*23c70*/  HADD2.F32 R9, -RZ, R62.H1_H1 ;  /* 0x3000003eff097230 */ /* 0x000fe40000004100 */
[C---:B------:R-:W-:Y:S01]  /*23c80*/  FADD.FTZ R72, -R64.reuse, R72 ;  /* 0x0000004840487221 */ /* 0x040fe20000010100 */
[----:B------:R-:W-:Y:S01]  /*23c90*/  FADD.FTZ R69, -R64, R69 ;  /* 0x0000004540457221 */ /* 0x000fe20000010100 */
[----:B------:R-:W-:Y:S01]  /*23ca0*/  FFMA.FTZ R15, R22, R15, R155 ;  /* 0x0000000f160f7223 */ /* 0x000fe2000001009b */
[----:B------:R-:W-:Y:S02]  /*23cb0*/  HADD2.F32 R22, -RZ, R57.H0_H0 ;  /* 0x20000039ff167230 */ /* 0x000fe40000004100 */
[----:B------:R-:W-:Y:S01]  /*23cc0*/  FFMA.FTZ R99, R99, R9, R150 ;  /* 0x0000000963637223 */ /* 0x000fe20000010096 */
[----:B------:R-:W-:-:S02]  /*23cd0*/  HADD2.F32 R9, -RZ, R61.H1_H1 ;  /* 0x3000003dff097230 */ /* 0x000fc40000004100 */
[C---:B------:R-:W-:Y:S01]  /*23ce0*/  FMUL.FTZ R72, R98.reuse, R72 ;  /* 0x0000004862487220 */ /* 0x040fe20000410000 */
[----:B------:R-:W-:Y:S01]  /*23cf0*/  FMUL.FTZ R69, R98, R69 ;  /* 0x0000004562457220 */ /* 0x000fe20000410000 */
[C---:B------:R-:W-:Y:S01]  /*23d00*/  FADD.FTZ R35, -R64.reuse, R35 ;  /* 0x0000002340237221 */ /* 0x040fe20000010100 */
[----:B------:R-:W-:Y:S01]  /*23d10*/  FADD.FTZ R82, -R64, R82 ;  /* 0x0000005240527221 */ /* 0x000fe20000010100 */
[----:B------:R-:W-:Y:S01]  /*23d20*/  FFMA.FTZ R20, R66, R9, R152 ;  /* 0x0000000942147223 */ /* 0x000fe20000010098 */
[----:B------:R-:W-:Y:S02]  /*23d30*/  HADD2.F32 R9, -RZ, R59.H1_H1 ;  /* 0x3000003bff097230 */ /* 0x000fe40000004100 */
[C---:B------:R-:W-:Y:S01]  /*23d40*/  FMUL.FTZ R35, R98.reuse, R35 ;  /* 0x0000002362237220 */ /* 0x040fe20000410000 */
[----:B------:R-:W-:Y:S01]  /*23d50*/  FMUL.FTZ R82, R98, R82 ;  /* 0x0000005262527220 */ /* 0x000fe20000410000 */
[C---:B------:R-:W-:Y:S01]  /*23d60*/  FADD.FTZ R80, -R64.reuse, R80 ;  /* 0x0000005040507221 */ /* 0x040fe20000010100 */
[----:B------:R-:W-:Y:S01]  /*23d70*/  FADD.FTZ R78, -R64, R78 ;  /* 0x0000004e404e7221 */ /* 0x000fe20000010100 */
[----:B------:R-:W-:Y:S01]  /*23d80*/  FFMA.FTZ R74, R74, R9, R140 ;  /* 0x000000094a4a7223 */ /* 0x000fe2000001008c */
[----:B------:R-:W-:-:S02]  /*23d90*/  HADD2.F32 R9, -RZ, R58.H1_H1 ;  /* 0x3000003aff097230 */ /* 0x000fc40000004100 */
[C---:B------:R-:W-:Y:S01]  /*23da0*/  FMUL.FTZ R80, R98.reuse, R80 ;  /* 0x0000005062507220 */ /* 0x040fe20000410000 */
[----:B------:R-:W-:Y:S01]  /*23db0*/  FMUL.FTZ R78, R98, R78 ;  /* 0x0000004e624e7220 */ /* 0x000fe20000410000 */
[C---:B------:R-:W-:Y:S01]  /*23dc0*/  FADD.FTZ R76, -R64.reuse, R76 ;  /* 0x0000004c404c7221 */ /* 0x040fe20000010100 */
[----:B------:R-:W-:Y:S01]  /*23dd0*/  FADD.FTZ R23, -R64, R23 ;  /* 0x0000001740177221 */ /* 0x000fe20000010100 */
[----:B------:R-:W-:Y:S01]  /*23de0*/  FFMA.FTZ R72, R72, R9, R142 ;  /* 0x0000000948487223 */ /* 0x000fe2000001008e */
[----:B------:R-:W-:Y:S01]  /*23df0*/  FFMA.FTZ R9, R69, R22, R145 ;  /* 0x0000001645097223 */ /* 0x000fe20000010091 */
[----:B------:R-:W-:Y:S02]  /*23e00*/  HADD2.F32 R22, -RZ, R56.H0_H0 ;  /* 0x20000038ff167230 */ /* 0x000fe40000004100 */
[----:B------:R-:W-:Y:S01]  /*23e10*/  FMUL.FTZ R76, R98, R76 ;  /* 0x0000004c624c7220 */ /* 0x000fe20000410000 */
[----:B------:R-:W-:Y:S01]  /*23e20*/  FADD.FTZ R77, -R64, R77 ;  /* 0x0000004d404d7221 */ /* 0x000fe20000010100 */
[----:B------:R-:W-:-:S02]  /*23e30*/  HADD2.F32 R17, -RZ, R60.H1_H1 ;  /* 0x3000003cff117230 */ /* 0x000fc40000004100 */
[----:B------:R-:W-:Y:S01]  /*23e40*/  FMUL.FTZ R23, R98, R23 ;  /* 0x0000001762177220 */ /* 0x000fe20000410000 */
[----:B------:R-:W-:Y:S01]  /*23e50*/  FFMA.FTZ R35, R35, R22, R147 ;  /* 0x0000001623237223 */ /* 0x000fe20000010093 */
[--C-:B------:R-:W-:Y:S02]  /*23e60*/  HADD2.F32 R22, -RZ, R55.reuse.H0_H0 ;  /* 0x20000037ff167230 */ /* 0x100fe40000004100 */
[----:B------:R-:W-:Y:S01]  /*23e70*/  FADD.FTZ R83, -R64, R83 ;  /* 0x0000005340537221 */ /* 0x000fe20000010100 */
[----:B------:R-:W-:Y:S01]  /*23e80*/  FMUL.FTZ R77, R98, R77 ;  /* 0x0000004d624d7220 */ /* 0x000fe20000410000 */
[----:B------:R-:W-:Y:S01]  /*23e90*/  FADD.FTZ R89, -R64, R89 ;  /* 0x0000005940597221 */ /* 0x000fe20000010100 */
[----:B------:R-:W-:Y:S01]  /*23ea0*/  FFMA.FTZ R17, R23, R17, R154 ;  /* 0x0000001117117223 */ /* 0x000fe2000001009a */
[----:B------:R-:W-:Y:S01]  /*23eb0*/  FFMA.FTZ R82, R82, R22, R133 ;  /* 0x0000001652527223 */ /* 0x000fe20000010085 */
[----:B------:R-:W-:Y:S02]  /*23ec0*/  HADD2.F32 R22, -RZ, R54.H0_H0 ;  /* 0x20000036ff167230 */ /* 0x000fe40000004100 */
[----:B------:R-:W-:Y:S01]  /*23ed0*/  FMUL.FTZ R83, R98, R83 ;  /* 0x0000005362537220 */ /* 0x000fe20000410000 */
[----:B------:R-:W-:-:S02]  /*23ee0*/  HADD2.F32 R23, -RZ, R55.H1_H1 ;  /* 0x30000037ff177230 */ /* 0x000fc40000004100 */
[----:B------:R-:W-:Y:S01]  /*23ef0*/  FADD.FTZ R81, -R64, R81 ;  /* 0x0000005140517221 */ /* 0x000fe20000010100 */
[----:B------:R-:W-:Y:S01]  /*23f00*/  FMUL.FTZ R89, R98, R89 ;  /* 0x0000005962597220 */ /* 0x000fe20000410000 */
[----:B------:R-:W-:Y:S01]  /*23f10*/  FFMA.FTZ R80, R80, R22, R135 ;  /* 0x0000001650507223 */ /* 0x000fe20000010087 */
[----:B------:R-:W-:Y:S02]  /*23f20*/  HADD2.F32 R22, -RZ, R53.H0_H0 ;  /* 0x20000035ff167230 */ /* 0x000fe40000004100 */
[----:B------:R-:W-:Y:S01]  /*23f30*/  FADD.FTZ R87, -R64, R87 ;  /* 0x0000005740577221 */ /* 0x000fe20000010100 */
[----:B------:R-:W-:Y:S01]  /*23f40*/  FFMA.FTZ R83, R83, R23, R132 ;  /* 0x0000001753537223 */ /* 0x000fe20000010084 */
[----:B------:R-:W-:Y:S02]  /*23f50*/  HADD2.F32 R23, -RZ, R54.H1_H1 ;  /* 0x30000036ff177230 */ /* 0x000fe40000004100 */
[----:B------:R-:W-:Y:S01]  /*23f60*/  FMUL.FTZ R81, R98, R81 ;  /* 0x0000005162517220 */ /* 0x000fe20000410000 */
[----:B------:R-:W-:Y:S01]  /*23f70*/  FFMA.FTZ R78, R78, R22, R137 ;  /* 0x000000164e4e7223 */ /* 0x000fe20000010089 */
[----:B------:R-:W-:-:S02]  /*23f80*/  HADD2.F32 R22, -RZ, R52.H0_H0 ;  /* 0x20000034ff167230 */ /* 0x000fc40000004100 */
[C---:B------:R-:W-:Y:S01]  /*23f90*/  FADD.FTZ R68, -R64.reuse, R68 ;  /* 0x0000004440447221 */ /* 0x040fe20000010100 */
[----:B------:R-:W-:Y:S01]  /*23fa0*/  FADD.FTZ R79, -R64, R79 ;  /* 0x0000004f404f7221 */ /* 0x000fe20000010100 */
[----:B------:R-:W-:Y:S01]  /*23fb0*/  FMUL.FTZ R87, R98, R87 ;  /* 0x0000005762577220 */ /* 0x000fe20000410000 */
[----:B------:R-:W-:Y:S01]  /*23fc0*/  FADD.FTZ R102, -R64, R102 ;  /* 0x0000006640667221 */ /* 0x000fe20000010100 */
[----:B------:R-:W-:Y:S01]  /*23fd0*/  FFMA.FTZ R76, R76, R22, R139 ;  /* 0x000000164c4c7223 */ /* 0x000fe2000001008b */
[----:B------:R-:W-:Y:S02]  /*23fe0*/  HADD2.F32 R22, -RZ, R52.H1_H1 ;  /* 0x30000034ff167230 */ /* 0x000fe40000004100 */
[----:B------:R-:W-:Y:S01]  /*23ff0*/  FFMA.FTZ R81, R81, R23, R134 ;  /* 0x0000001751517223 */ /* 0x000fe20000010086 */
[----:B------:R-:W-:Y:S02]  /*24000*/  HADD2.F32 R23, -RZ, R53.H1_H1 ;  /* 0x30000035ff177230 */ /* 0x000fe40000004100 */
[C---:B------:R-:W-:Y:S01]  /*24010*/  FMUL.FTZ R68, R98.reuse, R68 ;  /* 0x0000004462447220 */ /* 0x040fe20000410000 */
[----:B------:R-:W-:Y:S01]  /*24020*/  FMUL.FTZ R79, R98, R79 ;  /* 0x0000004f624f7220 */ /* 0x000fe20000410000 */
[----:B------:R-:W-:Y:S01]  /*24030*/  FFMA.FTZ R77, R77, R22, R138 ;  /* 0x000000164d4d7223 */ /* 0x000fe2000001008a */
[----:B------:R-:W-:-:S02]  /*24040*/  HADD2.F32 R22, -RZ, R50.H0_H0 ;  /* 0x20000032ff167230 */ /* 0x000fc40000004100 */
[----:B------:R-:W-:Y:S01]  /*24050*/  FADD.FTZ R92, -R64, R92 ;  /* 0x0000005c405c7221 */ /* 0x000fe20000010100 */
[----:B------:R-:W-:Y:S02]  /*24060*/  HADD2.F32 R13, -RZ, R56.H1_H1 ;  /* 0x30000038ff0d7230 */ /* 0x000fe40000004100 */
[----:B------:R-:W-:Y:S01]  /*24070*/  FMUL.FTZ R102, R98, R102 ;  /* 0x0000006662667220 */ /* 0x000fe20000410000 */
[----:B------:R-:W-:Y:S01]  /*24080*/  FADD.FTZ R100, -R64, R100 ;  /* 0x0000006440647221 */ /* 0x000fe20000010100 */
[----:B------:R-:W-:Y:S01]  /*24090*/  FFMA.FTZ R89, R89, R22, R127 ;  /* 0x0000001659597223 */ /* 0x000fe2000001007f */
[----:B------:R-:W-:Y:S02]  /*240a0*/  HADD2.F32 R22, -RZ, R49.H0_H0 ;  /* 0x20000031ff167230 */ /* 0x000fe40000004100 */
[----:B------:R-:W-:Y:S01]  /*240b0*/  FFMA.FTZ R79, R79, R23, R136 ;  /* 0x000000174f4f7223 */ /* 0x000fe20000010088 */
[----:B------:R-:W-:Y:S01]  /*240c0*/  FFMA.FTZ R13, R68, R13, R146 ;  /* 0x0000000d440d7223 */ /* 0x000fe20000010092 */
[----:B------:R-:W-:-:S02]  /*240d0*/  HADD2.F32 R23, -RZ, R51.H1_H1 ;  /* 0x30000033ff177230 */ /* 0x000fc40000004100 */
[----:B------:R-:W-:Y:S01]  /*240e0*/  FMUL.FTZ R92, R98, R92 ;  /* 0x0000005c625c7220 */ /* 0x000fe20000410000 */
[----:B------:R-:W-:Y:S01]  /*240f0*/  FFMA.FTZ R87, R87, R22, R129 ;  /* 0x0000001657577223 */ /* 0x000fe20000010081 */
[----:B------:R-:W-:Y:S01]  /*24100*/  HADD2.F32 R22, -RZ, R47.H0_H0 ;  /* 0x2000002fff167230 */ /* 0x000fe20000004100 */
[----:B------:R-:W1:Y:S01]  /*24110*/  LDC.64 R68, c[0x0][0x2b8] ;  /* 0x0000ae00ff447b82 */ /* 0x000e620000000a00 */
[----:B------:R-:W-:Y:S02]  /*24120*/  HADD2.F32 R6, -RZ, R62.H0_H0 ;  /* 0x2000003eff067230 */ /* 0x000fe40000004100 */
[----:B------:R-:W-:Y:S01]  /*24130*/  FADD.FTZ R90, -R64, R90 ;  /* 0x0000005a405a7221 */ /* 0x000fe20000010100 */
[----:B------:R-:W-:Y:S01]  /*24140*/  FMUL.FTZ R100, R98, R100 ;  /* 0x0000006462647220 */ /* 0x000fe20000410000 */
[----:B------:R-:W-:Y:S01]  /*24150*/  FFMA.FTZ R102, R102, R22, R117 ;  /* 0x0000001666667223 */ /* 0x000fe20000010075 */
[----:B------:R-:W-:Y:S02]  /*24160*/  HADD2.F32 R22, -RZ, R46.H0_H0 ;  /* 0x2000002eff167230 */ /* 0x000fe40000004100 */
[----:B------:R-:W-:Y:S01]  /*24170*/  FADD.FTZ R101, -R64, R101 ;  /* 0x0000006540657221 */ /* 0x000fe20000010100 */
[----:B------:R-:W-:Y:S01]  /*24180*/  FFMA.FTZ R92, R92, R23, R124 ;  /* 0x000000175c5c7223 */ /* 0x000fe2000001007c */
[----:B------:R-:W-:Y:S01]  /*24190*/  FFMA.FTZ R19, R67, R6, R151 ;  /* 0x0000000643137223 */ /* 0x000fe20000010097 */
[----:B------:R-:W-:-:S02]  /*241a0*/  HADD2.F32 R23, -RZ, R50.H1_H1 ;  /* 0x30000032ff177230 */ /* 0x000fc40000004100 */
[----:B------:R-:W-:Y:S01]  /*241b0*/  FMUL.FTZ R90, R98, R90 ;  /* 0x0000005a625a7220 */ /* 0x000fe20000410000 */
[----:B------:R-:W-:Y:S02]  /*241c0*/  HADD2.F32 R6, -RZ, R61.H0_H0 ;  /* 0x2000003dff067230 */ /* 0x000fe40000004100 */
[----:B------:R-:W-:Y:S01]  /*241d0*/  FFMA.FTZ R100, R100, R22, R119 ;  /* 0x0000001664647223 */ /* 0x000fe20000010077 */
[----:B------:R-:W-:Y:S02]  /*241e0*/  HADD2.F32 R22, -RZ, R46.H1_H1 ;  /* 0x3000002eff167230 */ /* 0x000fe40000004100 */
[----:B------:R-:W-:Y:S01]  /*241f0*/  FADD.FTZ R88, -R64, R88 ;  /* 0x0000005840587221 */ /* 0x000fe20000010100 */
[----:B------:R-:W-:Y:S01]  /*24200*/  FMUL.FTZ R101, R98, R101 ;  /* 0x0000006562657220 */ /* 0x000fe20000410000 */
[C---:B------:R-:W-:Y:S01]  /*24210*/  FADD.FTZ R28, -R64.reuse, R28 ;  /* 0x0000001c401c7221 */ /* 0x040fe20000010100 */
[C---:B------:R-:W-:Y:S01]  /*24220*/  FADD.FTZ R73, -R64.reuse, R73 ;  /* 0x0000004940497221 */ /* 0x040fe20000010100 */
[----:B------:R-:W-:Y:S01]  /*24230*/  FADD.FTZ R97, -R64, R97 ;  /* 0x0000006140617221 */ /* 0x000fe20000010100 */
[----:B------:R-:W-:Y:S01]  /*24240*/  FFMA.FTZ R90, R90, R23, R126 ;  /* 0x000000175a5a7223 */ /* 0x000fe2000001007e */
[----:B------:R-:W-:Y:S01]  /*24250*/  FFMA.FTZ R65, R65, R6, R153 ;  /* 0x0000000641417223 */ /* 0x000fe20000010099 */
[----:B------:R-:W-:-:S02]  /*24260*/  HADD2.F32 R23, -RZ, R49.H1_H1 ;  /* 0x30000031ff177230 */ /* 0x000fc40000004100 */
[C---:B------:R-:W-:Y:S01]  /*24270*/  FMUL.FTZ R88, R98.reuse, R88 ;  /* 0x0000005862587220 */ /* 0x040fe20000410000 */
[----:B------:R-:W-:Y:S02]  /*24280*/  HADD2.F32 R11, -RZ, R63.H0_H0 ;  /* 0x2000003fff0b7230 */ /* 0x000fe40000004100 */
[----:B------:R-:W-:Y:S01]  /*24290*/  FFMA.FTZ R101, R101, R22, R118 ;  /* 0x0000001665657223 */ /* 0x000fe20000010076 */
[----:B------:R-:W-:Y:S02]  /*242a0*/  HADD2.F32 R6, -RZ, R59.H0_H0 ;  /* 0x2000003bff067230 */ /* 0x000fe40000004100 */
[C---:B------:R-:W-:Y:S01]  /*242b0*/  FMUL.FTZ R28, R98.reuse, R28 ;  /* 0x0000001c621c7220 */ /* 0x040fe20000410000 */
[----:B------:R-:W-:Y:S01]  /*242c0*/  FMUL.FTZ R73, R98, R73 ;  /* 0x0000004962497220 */ /* 0x000fe20000410000 */
[----:B------:R-:W-:Y:S02]  /*242d0*/  HADD2.F32 R22, -RZ, R45.H1_H1 ;  /* 0x3000002dff167230 */ /* 0x000fe40000004100 */
        /* <DEDUP_REMOVED lines=9> */
[----:B------:R-:W-:Y:S01]  /*24370*/  FADD.FTZ R64, -R64, R103 ;  /* 0x0000006740407221 */ /* 0x000fe20000010100 */
[----:B------:R-:W-:Y:S01]  /*24380*/  FFMA.FTZ R88, R88, R23, R128 ;  /* 0x0000001758587223 */ /* 0x000fe20000010080 */
[----:B------:R-:W-:Y:S01]  /*24390*/  FFMA.FTZ R28, R28, R11, R149 ;  /* 0x0000000b1c1c7223 */ /* 0x000fe20000010095 */
[----:B------:R-:W-:Y:S01]  /*243a0*/  FFMA.FTZ R73, R73, R6, R141 ;  /* 0x0000000649497223 */ /* 0x000fe2000001008d */
[----:B------:R-:W-:-:S02]  /*243b0*/  HADD2.F32 R23, -RZ, R48.H1_H1 ;  /* 0x30000030ff177230 */ /* 0x000fc40000004100 */
[C---:B------:R-:W-:Y:S01]  /*243c0*/  FMUL.FTZ R86, R98.reuse, R86 ;  /* 0x0000005662567220 */ /* 0x040fe20000410000 */
[----:B------:R-:W-:Y:S02]  /*243d0*/  HADD2.F32 R6, -RZ, R58.H0_H0 ;  /* 0x2000003aff067230 */ /* 0x000fe40000004100 */
[----:B------:R-:W-:Y:S01]  /*243e0*/  FFMA.FTZ R97, R97, R22, R120 ;  /* 0x0000001661617223 */ /* 0x000fe20000010078 */
[----:B------:R-:W-:Y:S02]  /*243f0*/  HADD2.F32 R11, -RZ, R57.H1_H1 ;  /* 0x30000039ff0b7230 */ /* 0x000fe40000004100 */
[C---:B------:R-:W-:Y:S01]  /*24400*/  FMUL.FTZ R70, R98.reuse, R70 ;  /* 0x0000004662467220 */ /* 0x040fe20000410000 */
[----:B------:R-:W-:Y:S02]  /*24410*/  HADD2.F32 R66, -RZ, R51.H0_H0 ;  /* 0x20000033ff427230 */ /* 0x000fe40000004100 */
[----:B------:R-:W-:Y:S01]  /*24420*/  FMUL.FTZ R71, R98, R71 ;  /* 0x0000004762477220 */ /* 0x000fe20000410000 */
[----:B------:R-:W-:-:S02]  /*24430*/  HADD2.F32 R103, -RZ, R47.H1_H1 ;  /* 0x3000002fff677230 */ /* 0x000fc40000004100 */
[C---:B------:R-:W-:Y:S01]  /*24440*/  FMUL.FTZ R91, R98.reuse, R91 ;  /* 0x0000005b625b7220 */ /* 0x040fe20000410000 */
[----:B------:R-:W-:Y:S01]  /*24450*/  FMUL.FTZ R64, R98, R64 ;  /* 0x0000004062407220 */ /* 0x000fe20000410000 */
[----:B------:R-:W-:Y:S01]  /*24460*/  LEA R22, P1, R5, UR18, 0x4 ;  /* 0x0000001205167c11 */ /* 0x000fe2000f8220ff */
[----:B------:R-:W-:Y:S01]  /*24470*/  FFMA.FTZ R86, R86, R23, R130 ;  /* 0x0000001756567223 */ /* 0x000fe20000010082 */
[----:B------:R-:W-:Y:S01]  /*24480*/  FFMA.FTZ R6, R71, R6, R143 ;  /* 0x0000000647067223 */ /* 0x000fe2000001008f */
[----:B------:R-:W-:Y:S01]  /*24490*/  FFMA.FTZ R11, R70, R11, R144 ;  /* 0x0000000b460b7223 */ /* 0x000fe20000010090 */
[----:B------:R-:W-:Y:S01]  /*244a0*/  FFMA.FTZ R91, R91, R66, R125 ;  /* 0x000000425b5b7223 */ /* 0x000fe2000001007d */
[----:B------:R-:W-:Y:S01]  /*244b0*/  FFMA.FTZ R103, R64, R103, R116 ;  /* 0x0000006740677223 */ /* 0x000fe20000010074 */
[----:B------:R-:W-:Y:S01]  /*244c0*/  LEA.HI.X R23, R5, UR19, RZ, 0x4, P1 ;  /* 0x0000001305177c11 */ /* 0x000fe200088f24ff */
[----:B-1----:R-:W-:Y:S01]  /*244d0*/  IMAD.WIDE.U32 R70, R110, 0x10, R68 ;  /* 0x000000106e467825 */ /* 0x002fe200078e0044 */
[----:B------:R-:W-:-:S03]  /*244e0*/  F2FP.F16.F32.PACK_AB R67, R29, R28 ;  /* 0x0000001c1d43723e */ /* 0x000fc600000000ff */
[----:B------:R-:W-:Y:S01]  /*244f0*/  FMUL.FTZ R96, R98, R96 ;  /* 0x0000006062607220 */ /* 0x000fe20000410000 */
[----:B------:R-:W-:Y:S01]  /*24500*/  F2FP.F16.F32.PACK_AB R66, R99, R19 ;  /* 0x000000136342723e */ /* 0x000fe200000000ff */
[----:B------:R1:W-:Y:S01]  /*24510*/  STG.E.128 desc[UR6][R22.64], R24 ;  /* 0x0000001816007986 */ /* 0x0003e2000c101d06 */
[----:B------:R-:W-:Y:S01]  /*24520*/  F2FP.F16.F32.PACK_AB R65, R20, R65 ;  /* 0x000000411441723e */ /* 0x000fe200000000ff */
[----:B------:R-:W-:Y:S01]  /*24530*/  HADD2.F32 R19, -RZ, R45.H0_H0 ;  /* 0x2000002dff137230 */ /* 0x000fe20000004100 */
[----:B------:R-:W-:Y:S01]  /*24540*/  F2FP.F16.F32.PACK_AB R64, R17, R15 ;  /* 0x0000000f1140723e */ /* 0x000fe200000000ff */
[C---:B------:R-:W-:Y:S01]  /*24550*/  FMUL.FTZ R94, R98.reuse, R94 ;  /* 0x0000005e625e7220 */ /* 0x040fe20000410000 */
[C---:B------:R-:W-:Y:S01]  /*24560*/  FMUL.FTZ R85, R98.reuse, R85 ;  /* 0x0000005562557220 */ /* 0x040fe20000410000 */
[----:B------:R-:W-:Y:S01]  /*24570*/  FMUL.FTZ R95, R98, R95 ;  /* 0x0000005f625f7220 */ /* 0x000fe20000410000 */
[----:B------:R-:W-:Y:S01]  /*24580*/  FFMA.FTZ R96, R96, R19, R121 ;  /* 0x0000001360607223 */ /* 0x000fe20000010079 */
[----:B------:R2:W-:Y:S01]  /*24590*/  STG.E.128 desc[UR6][R70.64], R64 ;  /* 0x0000004046007986 */ /* 0x0005e2000c101d06 */
[----:B------:R-:W-:-:S02]  /*245a0*/  HADD2.F32 R19, -RZ, R44.H0_H0 ;  /* 0x2000002cff137230 */ /* 0x000fc40000004100 */
[----:B------:R-:W-:Y:S02]  /*245b0*/  HADD2.F32 R98, -RZ, R48.H0_H0 ;  /* 0x20000030ff627230 */ /* 0x000fe40000004100 */
[----:B------:R-:W-:-:S04]  /*245c0*/  IMAD.WIDE.U32 R28, R75, 0x10, R68 ;  /* 0x000000104b1c7825 */ /* 0x000fc800078e0044 */
[----:B------:R-:W-:Y:S01]  /*245d0*/  FFMA.FTZ R94, R94, R19, R123 ;  /* 0x000000135e5e7223 */ /* 0x000fe2000001007b */
[----:B------:R-:W-:Y:S01]  /*245e0*/  F2FP.F16.F32.PACK_AB R75, R83, R82 ;  /* 0x00000052534b723e */ /* 0x000fe200000000ff */
[----:B------:R-:W-:Y:S01]  /*245f0*/  FFMA.FTZ R98, R85, R98, R131 ;  /* 0x0000006255627223 */ /* 0x000fe20000010083 */
[----:B------:R-:W-:Y:S01]  /*24600*/  HADD2.F32 R19, -RZ, R44.H1_H1 ;  /* 0x3000002cff137230 */ /* 0x000fe20000004100 */
[----:B-1----:R-:W-:Y:S01]  /*24610*/  F2FP.F16.F32.PACK_AB R27, R92, R91 ;  /* 0x0000005b5c1b723e */ /* 0x002fe200000000ff */
[----:B------:R-:W-:Y:S01]  /*24620*/  IMAD.WIDE.U32 R22, R30, 0x10, R68 ;  /* 0x000000101e167825 */ /* 0x000fe200078e0044 */
[----:B------:R-:W-:-:S03]  /*24630*/  F2FP.F16.F32.PACK_AB R26, R90, R89 ;  /* 0x000000595a1a723e */ /* 0x000fc600000000ff */
[----:B------:R-:W-:Y:S01]  /*24640*/  FFMA.FTZ R95, R95, R19, R122 ;  /* 0x000000135f5f7223 */ /* 0x000fe2000001007a */
[----:B------:R-:W-:Y:S01]  /*24650*/  IMAD.WIDE.U32 R84, R84, 0x10, R68 ;  /* 0x0000001054547825 */ /* 0x000fe200078e0044 */
[----:B------:R-:W-:Y:S02]  /*24660*/  F2FP.F16.F32.PACK_AB R69, R11, R9 ;  /* 0x000000090b45723e */ /* 0x000fe400000000ff */
[----:B--2---:R-:W-:Y:S02]  /*24670*/  F2FP.F16.F32.PACK_AB R71, R74, R73 ;  /* 0x000000494a47723e */ /* 0x004fe400000000ff */
[----:B------:R-:W-:Y:S02]  /*24680*/  F2FP.F16.F32.PACK_AB R73, R79, R78 ;  /* 0x0000004e4f49723e */ /* 0x000fe400000000ff */
[----:B------:R-:W1:Y:S01]  /*24690*/  LDC.64 R78, c[0x0][0x210] ;  /* 0x00008400ff4e7b82 */ /* 0x000e620000000a00 */
[----:B------:R-:W-:Y:S02]  /*246a0*/  F2FP.F16.F32.PACK_AB R70, R72, R6 ;  /* 0x000000064846723e */ /* 0x000fe400000000ff */
[----:B------:R-:W-:-:S02]  /*246b0*/  F2FP.F16.F32.PACK_AB R72, R77, R76 ;  /* 0x0000004c4d48723e */ /* 0x000fc400000000ff */
[----:B------:R-:W-:Y:S02]  /*246c0*/  LEA R76, P1, R93, UR18, 0x4 ;  /* 0x000000125d4c7c11 */ /* 0x000fe4000f8220ff */
[----:B------:R-:W-:Y:S02]  /*246d0*/  F2FP.F16.F32.PACK_AB R68, R13, R35 ;  /* 0x000000230d44723e */ /* 0x000fe400000000ff */
[----:B------:R-:W-:Y:S02]  /*246e0*/  F2FP.F16.F32.PACK_AB R74, R81, R80 ;  /* 0x00000050514a723e */ /* 0x000fe400000000ff */
[----:B------:R-:W-:Y:S01]  /*246f0*/  F2FP.F16.F32.PACK_AB R25, R88, R87 ;  /* 0x000000575819723e */ /* 0x000fe200000000ff */
[----:B------:R2:W-:Y:S01]  /*24700*/  STG.E.128 desc[UR6][R22.64], R68 ;  /* 0x0000004416007986 */ /* 0x0005e2000c101d06 */
[----:B------:R-:W-:Y:S02]  /*24710*/  F2FP.F16.F32.PACK_AB R24, R86, R98 ;  /* 0x000000625618723e */ /* 0x000fe400000000ff */
[----:B------:R-:W-:Y:S01]  /*24720*/  F2FP.F16.F32.PACK_AB R67, R103, R102 ;  /* 0x000000666743723e */ /* 0x000fe200000000ff */
[----:B------:R2:W-:Y:S01]  /*24730*/  STG.E.128 desc[UR6][R28.64], R72 ;  /* 0x000000481c007986 */ /* 0x0005e2000c101d06 */
[----:B------:R-:W-:-:S02]  /*24740*/  F2FP.F16.F32.PACK_AB R66, R101, R100 ;  /* 0x000000646542723e */ /* 0x000fc400000000ff */
[----:B------:R-:W-:Y:S01]  /*24750*/  F2FP.F16.F32.PACK_AB R65, R97, R96 ;  /* 0x000000606141723e */ /* 0x000fe200000000ff */
[----:B------:R2:W-:Y:S01]  /*24760*/  STG.E.128 desc[UR6][R84.64], R24 ;  /* 0x0000001854007986 */ /* 0x0005e2000c101d06 */
[----:B------:R-:W-:Y:S02]  /*24770*/  LEA.HI.X R77, R93, UR19, RZ, 0x4, P1 ;  /* 0x000000135d4d7c11 */ /* 0x000fe400088f24ff */
[----:B------:R-:W-:Y:S01]  /*24780*/  F2FP.F16.F32.PACK_AB R64, R95, R94 ;  /* 0x0000005e5f40723e */ /* 0x000fe200000000ff */
[----:B------:R-:W3:Y:S01]  /*24790*/  S2R R80, SR_TID.X ;  /* 0x0000000000507919 */ /* 0x000ee20000002100 */
[----:B-1----:R-:W-:-:S03]  /*247a0*/  IMAD R111, R78, 0x4, R111 ;  /* 0x000000044e6f7824 */ /* 0x002fc600078e026f */
[----:B------:R2:W-:Y:S02]  /*247b0*/  STG.E.128 desc[UR6][R76.64], R64 ;  /* 0x000000404c007986 */ /* 0x0005e4000c101d06 */
[----:B------:R-:W-:-:S13]  /*247c0*/  ISETP.GE.AND P1, PT, R111, R79, PT ;  /* 0x0000004f6f00720c */ /* 0x000fda0003f26270 */
[----:B---3--:R-:W-:Y:S05]  /*247d0*/  @!P1 BRA `(.L_x_8246) ;  /* 0xfffffdc000f89947 */ /* 0x008fea000383ffff */
[----:B------:R-:W-:Y:S05]  /*247e0*/  BSYNC B0 ;  /* 0x0000000000007941 */ /* 0x000fea0003800000 */
.L_x_7470:
[----:B------:R-:W-:Y:S05]  /*247f0*/  EXIT ;  /* 0x000000000000794d */ /* 0x000fea0003800000 */
.L_x_8245:
        /* <DEDUP_REMOVED lines=8> */
.L_x_8248:
[----:B------:R-:W-:Y:S05]  /*24880*/  BSYNC B1 ;  /* 0x0000000000017941 */ /* 0x000fea0003800000 */
.L_x_8247:
[----:B------:R-:W-:Y:S01]  /*24890*/  FADD.FTZ R113, R99, R64 ;  /* 0x0000004063717221 */ /* 0x000fe20000010000 */
[----:B------:R-:W-:Y:S01]  /*248a0*/  MOV R98, 0x2 ;  /* 0x0000000200627802 */ /* 0x000fe20000000f00 */
[----:B------:R-:W-:Y:S01]  /*248b0*/  IMAD.MOV.U32 R67, RZ, RZ, 0x1f ;  /* 0x0000001fff437424 */ /* 0x000fe200078e00ff */
[----:B------:R-:W-:Y:S01]  /*248c0*/  MOV R66, 0xffffffff ;  /* 0xffffffff00427802 */ /* 0x000fe20000000f00 */
[----:B------:R-:W0:Y:S06]  /*248d0*/  LDC R65, c[0x0][0x290] ;  /* 0x0000a400ff417b82 */ /* 0x000e2c0000000800 */
[----:B0-----:R-:W-:Y:S05]  /*248e0*/  WARPSYNC.COLLECTIVE R66, `(.L_x_8249) ;  /* 0x0000000042087348 */ /* 0x001fea0003c00000 */
[----:B------:R1:W2:Y:S02]  /*248f0*/  SHFL.BFLY P2, R64, R113, R98, R67 ;  /* 0x0c00006271407389 */ /* 0x0002a40000040043 */
[----:B012---:R-:W-:Y:S01]  /*24900*/  ENDCOLLECTIVE ;  /* 0x000000000000791b */ /* 0x007fe20003800000 */
.L_x_8249:
[----:B------:R-:W-:Y:S01]  /*24910*/  HFMA2.MMA R98, -RZ, RZ, 0, 2.384185791015625e-07 ;  /* 0x00000004ff627435 */ /* 0x000fe200000001ff */
[----:B------:R-:W-:-:S04]  /*24920*/  FADD.FTZ R114, R113, R64 ;  /* 0x0000004071727221 */ /* 0x000fc80000010000 */
[----:B------:R-:W-:-:S07]  /*24930*/  IMAD.MOV.U32 R113, RZ, RZ, R114 ;  /* 0x000000ffff717224 */ /* 0x000fce00078e0072 */
[----:B------:R-:W-:Y:S05]  /*24940*/  WARPSYNC.COLLECTIVE R66, `(.L_x_8250) ;  /* 0x0000000042087348 */ /* 0x000fea0003c00000 */
[----:B------:R0:W1:Y:S02]  /*24950*/  SHFL.BFLY P2, R64, R113, R98, R67 ;  /* 0x0c00006271407389 */ /* 0x0000640000040043 */
[----:B01----:R-:W-:Y:S01]  /*24960*/  ENDCOLLECTIVE ;  /* 0x000000000000791b */ /* 0x003fe20003800000 */
.L_x_8250:
[----:B------:R-:W-:Y:S01]  /*24970*/  MOV R98, 0x8 ;  /* 0x0000000800627802 */ /* 0x000fe20000000f00 */
[----:B------:R-:W-:-:S04]  /*24980*/  FADD.FTZ R164, R114, R64 ;  /* 0x0000004072a47221 */ /* 0x000fc80000010000 */
[----:B------:R-:W-:-:S07]  /*24990*/  IMAD.MOV.U32 R113, RZ, RZ, R164 ;  /* 0x000000ffff717224 */ /* 0x000fce00078e00a4 */
[----:B------:R-:W-:Y:S05]  /*249a0*/  WARPSYNC.COLLECTIVE R66, `(.L_x_8251) ;  /* 0x0000000042087348 */ /* 0x000fea0003c00000 */
[----:B------:R0:W1:Y:S02]  /*249b0*/  SHFL.BFLY P2, R64, R113, R98, R67 ;  /* 0x0c00006271407389 */ /* 0x0000640000040043 */
[----:B01----:R-:W-:Y:S01]  /*249c0*/  ENDCOLLECTIVE ;  /* 0x000000000000791b */ /* 0x003fe20003800000 */
.L_x_8251:
[----:B------:R-:W-:Y:S01]  /*249d0*/  HFMA2.MMA R98, -RZ, RZ, 0, 9.5367431640625e-07 ;  /* 0x00000010ff627435 */ /* 0x000fe200000001ff */
[----:B------:R-:W-:-:S04]  /*249e0*/  FADD.FTZ R165, R164, R64 ;  /* 0x00000040a4a57221 */ /* 0x000fc80000010000 */
[----:B------:R-:W-:-:S07]  /*249f0*/  IMAD.MOV.U32 R113, RZ, RZ, R165 ;  /* 0x000000ffff717224 */ /* 0x000fce00078e00a5 */
[----:B------:R-:W-:Y:S05]  /*24a00*/  WARPSYNC.COLLECTIVE R66, `(.L_x_8252) ;  /* 0x0000000042087348 */ /* 0x000fea0003c00000 */
[----:B------:R0:W1:Y:S02]  /*24a10*/  SHFL.BFLY P2, R64, R113, R98, R67 ;  /* 0x0c00006271407389 */ /* 0x0000640000040043 */
[----:B01----:R-:W-:Y:S01]  /*24a20*/  ENDCOLLECTIVE ;  /* 0x000000000000791b */ /* 0x003fe20003800000 */
.L_x_8252:
[----:B------:R-:W-:Y:S01]  /*24a30*/  MOV R98, 0x1 ;  /* 0x0000000100627802 */ /* 0x000fe20000000f00 */
[----:B------:R-:W-:-:S04]  /*24a40*/  FADD.FTZ R64, R165, R64 ;  /* 0x00000040a5407221 */ /* 0x000fc80000010000 */
[----:B------:R-:W-:-:S04]  /*24a50*/  FMUL.FTZ R112, R64, R65 ;  /* 0x0000004140707220 */ /* 0x000fc80000410000 */
[C---:B------:R-:W-:Y:S01]  /*24a60*/  FADD.FTZ R64, -R112.reuse, R6 ;  /* 0x0000000670407221 */ /* 0x040fe20000010100 */
[C---:B------:R-:W-:Y:S01]  /*24a70*/  FADD.FTZ R99, -R112.reuse, R9 ;  /* 0x0000000970637221 */ /* 0x040fe20000010100 */
[----:B------:R-:W-:Y:S02]  /*24a80*/  FADD.FTZ R67, -R112, R13 ;  /* 0x0000000d70437221 */ /* 0x000fe40000010100 */
[----:B------:R-:W-:-:S04]  /*24a90*/  FFMA.FTZ R64, R64, R64, RZ ;  /* 0x0000004040407223 */ /* 0x000fc800000100ff */
[----:B------:R-:W-:Y:S01]  /*24aa0*/  FFMA.FTZ R64, R99, R99, R64 ;  /* 0x0000006363407223 */ /* 0x000fe20000010040 */
[----:B------:R-:W-:-:S04]  /*24ab0*/  FADD.FTZ R99, -R112, R11 ;  /* 0x0000000b70637221 */ /* 0x000fc80000010100 */
[----:B------:R-:W-:Y:S01]  /*24ac0*/  FFMA.FTZ R64, R99, R99, R64 ;  /* 0x0000006363407223 */ /* 0x000fe20000010040 */
[----:B------:R-:W-:-:S03]  /*24ad0*/  FADD.FTZ R99, -R112, R103 ;  /* 0x0000006770637221 */ /* 0x000fc60000010100 */
        /* <DEDUP_REMOVED lines=87> */
[----:B------:R-:W-:-:S03]  /*25050*/  IMAD.MOV.U32 R67, RZ, RZ, 0x1f ;  /* 0x0000001fff437424 */ /* 0x000fc600078e00ff */
[----:B------:R-:W-:-:S04]  /*25060*/  FFMA.FTZ R99, R99, R99, R64 ;  /* 0x0000006363637223 */ /* 0x000fc80000010040 */
[----:B------:R-:W-:-:S07]  /*25070*/  IMAD.MOV.U32 R113, RZ, RZ, R99 ;  /* 0x000000ffff717224 */ /* 0x000fce00078e0063 */
[----:B------:R-:W-:Y:S05]  /*25080*/  WARPSYNC.COLLECTIVE R66, `(.L_x_8253) ;  /* 0x0000000042087348 */ /* 0x000fea0003c00000 */
[----:B------:R0:W1:Y:S02]  /*25090*/  SHFL.BFLY P2, R64, R113, R98, R67 ;  /* 0x0c00006271407389 */ /* 0x0000640000040043 */
[----:B01----:R-:W-:Y:S01]  /*250a0*/  ENDCOLLECTIVE ;  /* 0x000000000000791b */ /* 0x003fe20003800000 */
.L_x_8253:
[----:B------:R-:W-:Y:S01]  /*250b0*/  HFMA2.MMA R98, -RZ, RZ, 0, 1.1920928955078125e-07 ;  /* 0x00000002ff627435 */ /* 0x000fe200000001ff */
[----:B------:R-:W-:-:S10]  /*250c0*/  FADD.FTZ R113, R99, R64 ;  /* 0x0000004063717221 */ /* 0x000fd40000010000 */
[----:B------:R-:W-:Y:S05]  /*250d0*/  WARPSYNC.COLLECTIVE R66, `(.L_x_8254) ;  /* 0x0000000042087348 */ /* 0x000fea0003c00000 */
[----:B------:R0:W1:Y:S02]  /*250e0*/  SHFL.BFLY P2, R64, R113, R98, R67 ;  /* 0x0c00006271407389 */ /* 0x0000640000040043 */
[----:B01----:R-:W-:Y:S01]  /*250f0*/  ENDCOLLECTIVE ;  /* 0x000000000000791b */ /* 0x003fe20003800000 */
.L_x_8254:
[----:B------:R-:W-:Y:S01]  /*25100*/  MOV R98, 0x4 ;  /* 0x0000000400627802 */ /* 0x000fe20000000f00 */
[----:B------:R-:W-:-:S04]  /*25110*/  FADD.FTZ R114, R113, R64 ;  /* 0x0000004071727221 */ /* 0x000fc80000010000 */
[----:B------:R-:W-:-:S07]  /*25120*/  IMAD.MOV.U32 R113, RZ, RZ, R114 ;  /* 0x000000ffff717224 */ /* 0x000fce00078e0072 */
[----:B------:R-:W-:Y:S05]  /*25130*/  WARPSYNC.COLLECTIVE R66, `(.L_x_8255) ;  /* 0x0000000042087348 */ /* 0x000fea0003c00000 */
[----:B------:R0:W1:Y:S02]  /*25140*/  SHFL.BFLY P2, R64, R113, R98, R67 ;  /* 0x0c00006271407389 */ /* 0x0000640000040043 */
[----:B01----:R-:W-:Y:S01]  /*25150*/  ENDCOLLECTIVE ;  /* 0x000000000000791b */ /* 0x003fe20003800000 */
.L_x_8255:
[----:B------:R-:W-:Y:S01]  /*25160*/  HFMA2.MMA R98, -RZ, RZ, 0, 4.76837158203125e-07 ;  /* 0x00000008ff627435 */ /* 0x000fe200000001ff */
[----:B------:R-:W-:-:S04]  /*25170*/  FADD.FTZ R164, R114, R64 ;  /* 0x0000004072a47221 */ /* 0x000fc80000010000 */
[----:B------:R-:W-:-:S07]  /*25180*/  IMAD.MOV.U32 R113, RZ, RZ, R164 ;  /* 0x000000ffff717224 */ /* 0x000fce00078e00a4 */
[----:B------:R-:W-:Y:S05]  /*25190*/  WARPSYNC.COLLECTIVE R66, `(.L_x_8256) ;  /* 0x0000000042087348 */ /* 0x000fea0003c00000 */
[----:B------:R0:W1:Y:S02]  /*251a0*/  SHFL.BFLY P2, R64, R113, R98, R67 ;  /* 0x0c00006271407389 */ /* 0x0000640000040043 */
[----:B01----:R-:W-:Y:S01]  /*251b0*/  ENDCOLLECTIVE ;  /* 0x000000000000791b */ /* 0x003fe20003800000 */
.L_x_8256:
[----:B------:R-:W-:Y:S01]  /*251c0*/  MOV R98, 0x10 ;  /* 0x0000001000627802 */ /* 0x000fe20000000f00 */
[----:B------:R-:W-:-:S04]  /*251d0*/  FADD.FTZ R165, R164, R64 ;  /* 0x00000040a4a57221 */ /* 0x000fc80000010000 */
[----:B------:R-:W-:-:S07]  /*251e0*/  IMAD.MOV.U32 R113, RZ, RZ, R165 ;  /* 0x000000ffff717224 */ /* 0x000fce00078e00a5 */
[----:B------:R-:W-:Y:S05]  /*251f0*/  WARPSYNC.COLLECTIVE R66, `(.L_x_8257) ;  /* 0x0000000042087348 */ /* 0x000fea0003c00000 */
[----:B------:R0:W1:Y:S02]  /*25200*/  SHFL.BFLY P2, R64, R113, R98, R67 ;  /* 0x0c00006271407389 */ /* 0x0000640000040043 */
[----:B01----:R-:W-:Y:S01]  /*25210*/  ENDCOLLECTIVE ;  /* 0x000000000000791b */ /* 0x003fe20003800000 */
.L_x_8257:
[----:B------:R-:W-:Y:S05]  /*25220*/  BRA `(.L_x_8258) ;  /* 0xffffffe400807947 */ /* 0x000fea000383ffff */
.L_x_8259:
        /* <DEDUP_REMOVED lines=13> */
.L_x_40123:


//--------------------- .text._ZN10layer_norm31ln_parallel_residual_fwd_kernelINS_13Kernel_traitsIf13__nv_bfloat16S2_S2_fjLj1536ELj1ELj4ELj1ELj16ENS_18Kernel_traits_baseILj1536EfS2_S2_S2_fjLj128EEEEELb0ELb0ELb0EEEvNS_9FwdParamsE --------------------------
	.section	.text._ZN10layer_norm31ln_parallel_residual_fwd_kernelINS_13Kernel_traitsIf13__nv_bfloat16S2_S2_fjLj1536ELj1ELj4ELj1ELj16ENS_18Kernel_traits_baseILj1536EfS2_S2_S2_fjLj128EEEEELb0ELb0ELb0EEEvNS_9FwdParamsE,"ax",@progbits
	.align	128
        .global         _ZN10layer_norm31ln_parallel_residual_fwd_kernelINS_13Kernel_traitsIf13__nv_bfloat16S2_S2_fjLj1536ELj1ELj4ELj1ELj16ENS_18Kernel_traits_baseILj1536EfS2_S2_S2_fjLj128EEEEELb0ELb0ELb0EEEvNS_9FwdParamsE
        .type           _ZN10layer_norm31ln_parallel_residual_fwd_kernelINS_13Kernel_traitsIf13__nv_bfloat16S2_S2_fjLj1536ELj1ELj4ELj1ELj16ENS_18Kernel_traits_baseILj1536EfS2_S2_S2_fjLj128EEEEELb0ELb0ELb0EEEvNS_9FwdParamsE,@function
        .size           _ZN10layer_norm31ln_parallel_residual_fwd_kernelINS_13Kernel_traitsIf13__nv_bfloat16S2_S2_fjLj1536ELj1ELj4ELj1ELj16ENS_18Kernel_traits_baseILj1536EfS2_S2_S2_fjLj128EEEEELb0ELb0ELb0EEEvNS_9FwdParamsE,(.L_x_40124 - _ZN10layer_norm31ln_parallel_residual_fwd_kernelINS_13Kernel_traitsIf13__nv_bfloat16S2_S2_fjLj1536ELj1ELj4ELj1ELj16ENS_18Kernel_traits_baseILj1536EfS2_S2_S2_fjLj128EEEEELb0ELb0ELb0EEEvNS_9FwdParamsE)
        .other          _ZN10layer_norm31ln_parallel_residual_fwd_kernelINS_13Kernel_traitsIf13__nv_bfloat16S2_S2_fjLj1536ELj1ELj4ELj1ELj16ENS_18Kernel_traits_baseILj1536EfS2_S2_S2_fjLj128EEEEELb0ELb0ELb0EEEvNS_9FwdParamsE,@"STO_CUDA_ENTRY STV_DEFAULT"
_ZN10layer_norm31ln_parallel_residual_fwd_kernelINS_13Kernel_traitsIf13__nv_bfloat16S2_S2_fjLj1536ELj1ELj4ELj1ELj16ENS_18Kernel_traits_baseILj1536EfS2_S2_S2_fjLj128EEEEELb0ELb0ELb0EEEvNS_9FwdParamsE:
.text._ZN10layer_norm31ln_parallel_residual_fwd_kernelINS_13Kernel_traitsIf13__nv_bfloat16S2_S2_fjLj1536ELj1ELj4ELj1ELj16ENS_18Kernel_traits_baseILj1536EfS2_S2_S2_fjLj128EEEEELb0ELb0ELb0EEEvNS_9FwdParamsE:
        /* <DEDUP_REMOVED lines=27> */
[----:B------:R-:W-:Y:S02]  /*01b0*/  ISETP.NE.U32.AND P0, PT, RZ, UR6, PT ;  /* 0x00000006ff007c0c */ /* 0x000fe4000bf05070 */
[----:B------:R-:W-:Y:S02]  /*01c0*/  CS2R R34, SRZ ;  /* 0x0000000000227805 */ /* 0x000fe4000001ff00 */
[----:B------:R-:W-:Y:S02]  /*01d0*/  SHF.L.U32 R12, R3, 0x5, RZ ;  /* 0x00000005030c7819 */ /* 0x000fe400000006ff */
[----:B------:R-:W-:Y:S02]  /*01e0*/  CS2R R32, SRZ ;  /* 0x0000000000207805 */ /* 0x000fe4000001ff00 */
[----:B------:R-:W-:-:S02]  /*01f0*/  ISETP.NE.AND.EX P0, PT, RZ, UR7, PT, P0 ;  /* 0x00000007ff007c0c */ /* 0x000fc4000bf05300 */
[----:B------:R-:W-:Y:S02]  /*0200*/  CS2R R38, SRZ ;  /* 0x0000000000267805 */ /* 0x000fe4000001ff00 */
[----:B------:R-:W-:Y:S02]  /*0210*/  SHF.L.U64.HI R13, R3, 0x5, RZ ;  /* 0x00000005030d7819 */ /* 0x000fe400000102ff */
[----:B------:R-:W-:Y:S01]  /*0220*/  CS2R R36, SRZ ;  /* 0x0000000000247805 */ /* 0x000fe2000001ff00 */
[----:B------:R-:W-:Y:S01]  /*0230*/  ULDC.64 UR8, c[0x0][0x2d0] ;  /* 0x0000b40000087ab9 */ /* 0x000fe20000000a00 */
[----:B------:R-:W-:Y:S02]  /*0240*/  CS2R R42, SRZ ;  /* 0x00000000002a7805 */ /* 0x000fe4000001ff00 */
[----:B------:R-:W-:Y:S02]  /*0250*/  ISETP.NE.U32.AND P2, PT, RZ, UR8, PT ;  /* 0x00000008ff007c0c */ /* 0x000fe4000bf45070 */
[----:B------:R-:W-:-:S02]  /*0260*/  CS2R R40, SRZ ;  /* 0x0000000000287805 */ /* 0x000fc4000001ff00 */
[----:B------:R-:W-:Y:S02]  /*0270*/  CS2R R46, SRZ ;  /* 0x00000000002e7805 */ /* 0x000fe4000001ff00 */
[----:B------:R-:W-:Y:S02]  /*0280*/  CS2R R44, SRZ ;  /* 0x00000000002c7805 */ /* 0x000fe4000001ff00 */
[----:B------:R-:W-:Y:S02]  /*0290*/  ISETP.NE.AND.EX P2, PT, RZ, UR9, PT, P2 ;  /* 0x00000009ff007c0c */ /* 0x000fe4000bf45320 */
[----:B------:R-:W-:-:S04]  /*02a0*/  @P0 LEA R8, P3, R3, UR6, 0x5 ;  /* 0x0000000603080c11 */ /* 0x000fc8000f8628ff */
[C---:B------:R-:W-:Y:S01]  /*02b0*/  @P0 LEA.HI.X R9, R3.reuse, UR7, RZ, 0x5, P3 ;  /* 0x0000000703090c11 */ /* 0x040fe200098f2cff */
[----:B------:R-:W-:Y:S01]  /*02c0*/  ULDC.64 UR6, c[0x0][0x268] ;  /* 0x00009a0000067ab9 */ /* 0x000fe20000000a00 */
[----:B0-----:R-:W-:Y:S01]  /*02d0*/  IMAD.WIDE.U32 R4, R3, 0x20, R4 ;  /* 0x0000002003047825 */ /* 0x001fe200078e0004 */
[C---:B------:R-:W-:Y:S02]  /*02e0*/  IADD3 R10, P3, R12.reuse, UR6, RZ ;  /* 0x000000060c0a7c10 */ /* 0x040fe4000ff7e0ff */
[----:B------:R0:W5:Y:S02]  /*02f0*/  @P0 LDG.E.128 R32, desc[UR4][R8.64] ;  /* 0x0000000408200981 */ /* 0x000164000c1e1d00 */
[----:B------:R-:W-:Y:S02]  /*0300*/  IADD3.X R11, R13, UR7, RZ, P3, !PT ;  /* 0x000000070d0b7c10 */ /* 0x000fe40009ffe4ff */
[----:B------:R0:W5:Y:S01]  /*0310*/  @P0 LDG.E.128 R36, desc[UR4][R8.64+0x10] ;  /* 0x0000100408240981 */ /* 0x000162000c1e1d00 */
[----:B------:R-:W-:-:S03]  /*0320*/  @P2 IADD3 R12, P3, R12, UR8, RZ ;  /* 0x000000080c0c2c10 */ /* 0x000fc6000ff7e0ff */
[----:B------:R-:W2:Y:S01]  /*0330*/  LDG.E.128 R16, desc[UR4][R10.64] ;  /* 0x000000040a107981 */ /* 0x000ea2000c1e1d00 */
[----:B------:R-:W-:-:S03]  /*0340*/  @P2 IADD3.X R13, R13, UR9, RZ, P3, !PT ;  /* 0x000000090d0d2c10 */ /* 0x000fc60009ffe4ff */
[----:B------:R-:W3:Y:S04]  /*0350*/  LDG.E.128 R20, desc[UR4][R4.64+0x10] ;  /* 0x0000100404147981 */ /* 0x000ee8000c1e1d00 */
[----:B------:R-:W4:Y:S04]  /*0360*/  LDG.E.128 R24, desc[UR4][R4.64] ;  /* 0x0000000404187981 */ /* 0x000f28000c1e1d00 */
[----:B------:R-:W2:Y:S04]  /*0370*/  LDG.E.128 R8, desc[UR4][R10.64+0x10] ;  /* 0x000010040a087981 */ /* 0x000ea8000c1e1d00 */
[----:B------:R0:W5:Y:S04]  /*0380*/  @P2 LDG.E.128 R40, desc[UR4][R12.64] ;  /* 0x000000040c282981 */ /* 0x000168000c1e1d00 */
[----:B------:R0:W5:Y:S01]  /*0390*/  @P2 LDG.E.128 R44, desc[UR4][R12.64+0x10] ;  /* 0x000010040c2c2981 */ /* 0x000162000c1e1d00 */
[----:B------:R-:W-:-:S03]  /*03a0*/  LOP3.LUT R3, R3, 0x20, RZ, 0xfc, !PT ;  /* 0x0000002003037812 */ /* 0x000fc600078efcff */
[----:B--2---:R0:W-:Y:S04]  /*03b0*/  STL.64 [R1+0x10], R8 ;  /* 0x0000100801007387 */ /* 0x0041e80000100a00 */
[----:B------:R0:W-:Y:S04]  /*03c0*/  STL.64 [R1+0x18], R10 ;  /* 0x0000180a01007387 */ /* 0x0001e80000100a00 */
[----:B------:R0:W-:Y:S04]  /*03d0*/  STL.64 [R1+0x20], R16 ;  /* 0x0000201001007387 */ /* 0x0001e80000100a00 */
[----:B------:R0:W-:Y:S04]  /*03e0*/  STL.64 [R1+0x28], R18 ;  /* 0x0000281201007387 */ /* 0x0001e80000100a00 */
[----:B---3--:R0:W-:Y:S04]  /*03f0*/  STL.64 [R1+0x30], R20 ;  /* 0x0000301401007387 */ /* 0x0081e80000100a00 */
[----:B------:R0:W-:Y:S04]  /*0400*/  STL.64 [R1+0x38], R22 ;  /* 0x0000381601007387 */ /* 0x0001e80000100a00 */
[----:B----4-:R0:W-:Y:S04]  /*0410*/  STL.64 [R1+0x40], R24 ;  /* 0x0000401801007387 */ /* 0x0101e80000100a00 */
[----:B------:R0:W-:Y:S02]  /*0420*/  STL.64 [R1+0x48], R26 ;  /* 0x0000481a01007387 */ /* 0x0001e40000100a00 */
.L_x_8261:
[----:B------:R-:W-:Y:S05]  /*0430*/  BSYNC B0 ;  /* 0x0000000000007941 */ /* 0x000fea0003800000 */
.L_x_8260:
[----:B------:R-:W-:Y:S04]  /*0440*/  BSSY B0, `(.L_x_8262) ;  /* 0x0000026000007945 */ /* 0x000fe80003800000 */
[----:B------:R-:W-:Y:S05]  /*0450*/  @!P6 BRA `(.L_x_8263) ;  /* 0x000000000090e947 */ /* 0x000fea0003800000 */
[----:B------:R-:W-:Y:S01]  /*0460*/  ULDC.64 UR6, c[0x0][0x2c8] ;  /* 0x0000b20000067ab9 */ /* 0x000fe20000000a00 */
[C---:B0-----:R-:W-:Y:S01]  /*0470*/  IMAD.SHL.U32 R10, R3.reuse, 0x20, RZ ;  /* 0x00000020030a7824 */ /* 0x041fe200078e00ff */
[----:B------:R-:W-:Y:S01]  /*0480*/  ISETP.NE.U32.AND P0, PT, RZ, UR6, PT ;  /* 0x00000006ff007c0c */ /* 0x000fe2000bf05070 */
[----:B------:R-:W0:Y:S01]  /*0490*/  LDC.64 R12, c[0x0][0x260] ;  /* 0x00009800ff0c7b82 */ /* 0x000e220000000a00 */
[----:B------:R-:W-:Y:S01]  /*04a0*/  SHF.L.U64.HI R11, R3, 0x5, RZ ;  /* 0x00000005030b7819 */ /* 0x000fe200000102ff */
[----:B------:R-:W-:Y:S01]  /*04b0*/  ULDC.64 UR8, c[0x0][0x2d0] ;  /* 0x0000b40000087ab9 */ /* 0x000fe20000000a00 */
[----:B------:R-:W-:Y:S02]  /*04c0*/  ISETP.NE.AND.EX P0, PT, RZ, UR7, PT, P0 ;  /* 0x00000007ff007c0c */ /* 0x000fe4000bf05300 */
[----:B------:R-:W-:Y:S02]  /*04d0*/  CS2R R50, SRZ ;  /* 0x0000000000327805 */ /* 0x000fe4000001ff00 */
[----:B------:R-:W-:-:S02]  /*04e0*/  ISETP.NE.U32.AND P2, PT, RZ, UR8, PT ;  /* 0x00000008ff007c0c */ /* 0x000fc4000bf45070 */
[----:B------:R-:W-:Y:S02]  /*04f0*/  CS2R R48, SRZ ;  /* 0x0000000000307805 */ /* 0x000fe4000001ff00 */
[----:B------:R-:W-:Y:S02]  /*0500*/  CS2R R54, SRZ ;  /* 0x0000000000367805 */ /* 0x000fe4000001ff00 */
[----:B------:R-:W-:Y:S02]  /*0510*/  CS2R R52, SRZ ;  /* 0x0000000000347805 */ /* 0x000fe4000001ff00 */
[----:B------:R-:W-:Y:S02]  /*0520*/  ISETP.NE.AND.EX P2, PT, RZ, UR9, PT, P2 ;  /* 0x00000009ff007c0c */ /* 0x000fe4000bf45320 */
[----:B------:R-:W-:Y:S02]  /*0530*/  CS2R R58, SRZ ;  /* 0x00000000003a7805 */ /* 0x000fe4000001ff00 */
[----:B------:R-:W-:-:S02]  /*0540*/  CS2R R56, SRZ ;  /* 0x0000000000387805 */ /* 0x000fc4000001ff00 */
[----:B------:R-:W-:Y:S02]  /*0550*/  CS2R R62, SRZ ;  /* 0x00000000003e7805 */ /* 0x000fe4000001ff00 */
[----:B------:R-:W-:Y:S02]  /*0560*/  CS2R R60, SRZ ;  /* 0x00000000003c7805 */ /* 0x000fe4000001ff00 */
[----:B------:R-:W-:-:S04]  /*0570*/  @P0 LEA R4, P3, R3, UR6, 0x5 ;  /* 0x0000000603040c11 */ /* 0x000fc8000f8628ff */
[C---:B------:R-:W-:Y:S01]  /*0580*/  @P0 LEA.HI.X R5, R3.reuse, UR7, RZ, 0x5, P3 ;  /* 0x0000000703050c11 */ /* 0x040fe200098f2cff */
[----:B------:R-:W-:Y:S02]  /*0590*/  ULDC.64 UR6, c[0x0][0x268] ;  /* 0x00009a0000067ab9 */ /* 0x000fe40000000a00 */
[C---:B------:R-:W-:Y:S01]  /*05a0*/  IADD3 R8, P3, R10.reuse, UR6, RZ ;  /* 0x000000060a087c10 */ /* 0x040fe2000ff7e0ff */
[----:B0-----:R-:W-:Y:S01]  /*05b0*/  IMAD.WIDE.U32 R12, R3, 0x20, R12 ;  /* 0x00000020030c7825 */ /* 0x001fe200078e000c */
[----:B------:R1:W5:Y:S02]  /*05c0*/  @P0 LDG.E.128 R48, desc[UR4][R4.64] ;  /* 0x0000000404300981 */ /* 0x000364000c1e1d00 */
[C---:B------:R-:W-:Y:S02]  /*05d0*/  IADD3.X R9, R11.reuse, UR7, RZ, P3, !PT ;  /* 0x000000070b097c10 */ /* 0x040fe40009ffe4ff */
[----:B------:R-:W-:Y:S01]  /*05e0*/  @P2 IADD3 R10, P3, R10, UR8, RZ ;  /* 0x000000080a0a2c10 */ /* 0x000fe2000ff7e0ff */
[----:B------:R1:W5:Y:S03]  /*05f0*/  @P0 LDG.E.128 R52, desc[UR4][R4.64+0x10] ;  /* 0x0000100404340981 */ /* 0x000366000c1e1d00 */
[----:B------:R-:W-:Y:S01]  /*0600*/  @P2 IADD3.X R11, R11, UR9, RZ, P3, !PT ;  /* 0x000000090b0b2c10 */ /* 0x000fe20009ffe4ff */
[----:B------:R-:W2:Y:S04]  /*0610*/  LDG.E.128 R16, desc[UR4][R8.64] ;  /* 0x0000000408107981 */ /* 0x000ea8000c1e1d00 */
[----:B------:R1:W5:Y:S04]  /*0620*/  @P2 LDG.E.128 R56, desc[UR4][R10.64] ;  /* 0x000000040a382981 */ /* 0x000368000c1e1d00 */
[----:B------:R1:W5:Y:S04]  /*0630*/  @P2 LDG.E.128 R60, desc[UR4][R10.64+0x10] ;  /* 0x000010040a3c2981 */ /* 0x000368000c1e1d00 */
[----:B------:R1:W5:Y:S04]  /*0640*/  LDG.E.128 R196, desc[UR4][R12.64] ;  /* 0x000000040cc47981 */ /* 0x000368000c1e1d00 */
[----:B------:R1:W5:Y:S04]  /*0650*/  LDG.E.128 R192, desc[UR4][R12.64+0x10] ;  /* 0x000010040cc07981 */ /* 0x000368000c1e1d00 */
[----:B------:R1:W5:Y:S01]  /*0660*/  LDG.E.128 R244, desc[UR4][R8.64+0x10] ;  /* 0x0000100408f47981 */ /* 0x000362000c1e1d00 */
[----:B------:R-:W-:-:S03]  /*0670*/  IADD3 R3, R3, 0x20, RZ ;  /* 0x0000002003037810 */ /* 0x000fc60007ffe0ff */
[----:B--2---:R1:W-:Y:S04]  /*0680*/  STL.64 [R1], R16 ;  /* 0x0000001001007387 */ /* 0x0043e80000100a00 */
[----:B------:R1:W-:Y:S02]  /*0690*/  STL.64 [R1+0x8], R18 ;  /* 0x0000081201007387 */ /* 0x0003e40000100a00 */
.L_x_8263:
[----:B------:R-:W-:Y:S05]  /*06a0*/  BSYNC B0 ;  /* 0x0000000000007941 */ /* 0x000fea0003800000 */
.L_x_8262:
[----:B------:R-:W-:Y:S04]  /*06b0*/  BSSY B0, `(.L_x_8264) ;  /* 0x0000024000007945 */ /* 0x000fe80003800000 */
[----:B------:R-:W-:Y:S05]  /*06c0*/  @!P5 BRA `(.L_x_8265) ;  /* 0x000000000088d947 */ /* 0x000fea0003800000 */
[----:B------:R-:W-:Y:S01]  /*06d0*/  ULDC.64 UR6, c[0x0][0x2c8] ;  /* 0x0000b20000067ab9 */ /* 0x000fe20000000a00 */
[----:B01----:R-:W0:Y:S01]  /*06e0*/  LDC.64 R12, c[0x0][0x260] ;  /* 0x00009800ff0c7b82 */ /* 0x003e220000000a00 */
[----:B------:R-:W-:Y:S01]  /*06f0*/  ISETP.NE.U32.AND P0, PT, RZ, UR6, PT ;  /* 0x00000006ff007c0c */ /* 0x000fe2000bf05070 */
[----:B------:R-:W-:Y:S01]  /*0700*/  ULDC.64 UR8, c[0x0][0x2d0] ;  /* 0x0000b40000087ab9 */ /* 0x000fe20000000a00 */
[----:B------:R-:W-:Y:S01]  /*0710*/  IMAD.SHL.U32 R10, R3, 0x20, RZ ;  /* 0x00000020030a7824 */ /* 0x000fe200078e00ff */
[----:B------:R-:W-:Y:S02]  /*0720*/  ISETP.NE.U32.AND P2, PT, RZ, UR8, PT ;  /* 0x00000008ff007c0c */ /* 0x000fe4000bf45070 */
[----:B------:R-:W-:Y:S02]  /*0730*/  CS2R R66, SRZ ;  /* 0x0000000000427805 */ /* 0x000fe4000001ff00 */
[----:B------:R-:W-:Y:S02]  /*0740*/  ISETP.NE.AND.EX P0, PT, RZ, UR7, PT, P0 ;  /* 0x00000007ff007c0c */ /* 0x000fe4000bf05300 */
[----:B------:R-:W-:-:S02]  /*0750*/  CS2R R64, SRZ ;  /* 0x0000000000407805 */ /* 0x000fc4000001ff00 */
[----:B------:R-:W-:Y:S02]  /*0760*/  ISETP.NE.AND.EX P2, PT, RZ, UR9, PT, P2 ;  /* 0x00000009ff007c0c */ /* 0x000fe4000bf45320 */
[----:B------:R-:W-:Y:S02]  /*0770*/  CS2R R70, SRZ ;  /* 0x0000000000467805 */ /* 0x000fe4000001ff00 */
[----:B------:R-:W-:Y:S02]  /*0780*/  SHF.L.U64.HI R11, R3, 0x5, RZ ;  /* 0x00000005030b7819 */ /* 0x000fe400000102ff */
[----:B------:R-:W-:Y:S02]  /*0790*/  CS2R R68, SRZ ;  /* 0x0000000000447805 */ /* 0x000fe4000001ff00 */
[----:B------:R-:W-:Y:S02]  /*07a0*/  CS2R R74, SRZ ;  /* 0x00000000004a7805 */ /* 0x000fe4000001ff00 */
[----:B------:R-:W-:-:S02]  /*07b0*/  CS2R R72, SRZ ;  /* 0x0000000000487805 */ /* 0x000fc4000001ff00 */
[----:B------:R-:W-:Y:S02]  /*07c0*/  CS2R R78, SRZ ;  /* 0x00000000004e7805 */ /* 0x000fe4000001ff00 */
[----:B------:R-:W-:Y:S02]  /*07d0*/  CS2R R76, SRZ ;  /* 0x00000000004c7805 */ /* 0x000fe4000001ff00 */
[----:B------:R-:W-:-:S04]  /*07e0*/  @P0 LEA R4, P3, R3, UR6, 0x5 ;  /* 0x0000000603040c11 */ /* 0x000fc8000f8628ff */
[C---:B------:R-:W-:Y:S01]  /*07f0*/  @P0 LEA.HI.X R5, R3.reuse, UR7, RZ, 0x5, P3 ;  /* 0x0000000703050c11 */ /* 0x040fe200098f2cff */
[----:B------:R-:W-:Y:S01]  /*0800*/  ULDC.64 UR6, c[0x0][0x268] ;  /* 0x00009a0000067ab9 */ /* 0x000fe20000000a00 */
[----:B0-----:R-:W-:Y:S01]  /*0810*/  IMAD.WIDE.U32 R12, R3, 0x20, R12 ;  /* 0x00000020030c7825 */ /* 0x001fe200078e000c */
[C---:B------:R-:W-:Y:S02]  /*0820*/  IADD3 R8, P3, R10.reuse, UR6, RZ ;  /* 0x000000060a087c10 */ /* 0x040fe4000ff7e0ff */
[----:B------:R2:W5:Y:S02]  /*0830*/  @P0 LDG.E.128 R64, desc[UR4][R4.64] ;  /* 0x0000000404400981 */ /* 0x000564000c1e1d00 */
[C---:B------:R-:W-:Y:S02]  /*0840*/  IADD3.X R9, R11.reuse, UR7, RZ, P3, !PT ;  /* 0x000000070b097c10 */ /* 0x040fe40009ffe4ff */
[----:B------:R-:W-:Y:S01]  /*0850*/  @P2 IADD3 R10, P3, R10, UR8, RZ ;  /* 0x000000080a0a2c10 */ /* 0x000fe2000ff7e0ff */
[----:B------:R2:W5:Y:S03]  /*0860*/  @P0 LDG.E.128 R68, desc[UR4][R4.64+0x10] ;  /* 0x0000100404440981 */ /* 0x000566000c1e1d00 */
[----:B------:R-:W-:Y:S01]  /*0870*/  @P2 IADD3.X R11, R11, UR9, RZ, P3, !PT ;  /* 0x000000090b0b2c10 */ /* 0x000fe20009ffe4ff */
[----:B------:R2:W5:Y:S04]  /*0880*/  LDG.E.128 R80, desc[UR4][R12.64] ;  /* 0x000000040c507981 */ /* 0x000568000c1e1d00 */
[----:B------:R2:W5:Y:S04]  /*0890*/  @P2 LDG.E.128 R72, desc[UR4][R10.64] ;  /* 0x000000040a482981 */ /* 0x000568000c1e1d00 */
[----:B------:R2:W5:Y:S04]  /*08a0*/  @P2 LDG.E.128 R76, desc[UR4][R10.64+0x10] ;  /* 0x000010040a4c2981 */ /* 0x000568000c1e1d00 */
[----:B------:R2:W5:Y:S04]  /*08b0*/  LDG.E.128 R84, desc[UR4][R12.64+0x10] ;  /* 0x000010040c547981 */ /* 0x000568000c1e1d00 */
[----:B------:R2:W5:Y:S04]  /*08c0*/  LDG.E.128 R240, desc[UR4][R8.64] ;  /* 0x0000000408f07981 */ /* 0x000568000c1e1d00 */
[----:B------:R2:W5:Y:S01]  /*08d0*/  LDG.E.128 R236, desc[UR4][R8.64+0x10] ;  /* 0x0000100408ec7981 */ /* 0x000562000c1e1d00 */
[----:B------:R-:W-:-:S07]  /*08e0*/  IADD3 R3, R3, 0x20, RZ ;  /* 0x0000002003037810 */ /* 0x000fce0007ffe0ff */
.L_x_8265:
[----:B------:R-:W-:Y:S05]  /*08f0*/  BSYNC B0 ;  /* 0x0000000000007941 */ /* 0x000fea0003800000 */
.L_x_8264:
[----:B------:R-:W-:Y:S04]  /*0900*/  BSSY B0, `(.L_x_8266) ;  /* 0x0000024000007945 */ /* 0x000fe80003800000 */
[----:B------:R-:W-:Y:S05]  /*0910*/  @!P4 BRA `(.L_x_8267) ;  /* 0x000000000088c947 */ /* 0x000fea0003800000 */
[----:B------:R-:W-:Y:S01]  /*0920*/  ULDC.64 UR6, c[0x0][0x2c8] ;  /* 0x0000b20000067ab9 */ /* 0x000fe20000000a00 */
[----:B012---:R-:W0:Y:S01]  /*0930*/  LDC.64 R12, c[0x0][0x260] ;  /* 0x00009800ff0c7b82 */ /* 0x007e220000000a00 */
        /* <DEDUP_REMOVED lines=32> */
.L_x_8267:
[----:B------:R-:W-:Y:S05]  /*0b40*/  BSYNC B0 ;  /* 0x0000000000007941 */ /* 0x000fea0003800000 */
.L_x_8266:
[----:B------:R-:W-:Y:S01]  /*0b50*/  ISETP.GE.U32.AND P0, PT, R7, 0xa0, PT ;  /* 0x000000a00700780c */ /* 0x000fe20003f06070 */
[----:B------:R-:W-:Y:S01]  /*0b60*/  BSSY B0, `(.L_x_8268) ;  /* 0x0000026000007945 */ /* 0x000fe20003800000 */
[----:B------:R-:W-:-:S11]  /*0b70*/  LOP3.LUT R6, R6, 0xfffffff7, RZ, 0xc0, !PT ;  /* 0xfffffff706067812 */ /* 0x000fd600078ec0ff */
[----:B------:R-:W-:Y:S01]  /*0b80*/  @P0 LOP3.LUT R6, R6, 0x8, RZ, 0xfc, !PT ;  /* 0x0000000806060812 */ /* 0x000fe200078efcff */
[----:B------:R-:W-:Y:S06]  /*0b90*/  @!P0 BRA `(.L_x_8269) ;  /* 0x0000000000888947 */ /* 0x000fec0003800000 */
[----:B------:R-:W-:Y:S01]  /*0ba0*/  ULDC.64 UR6, c[0x0][0x2c8] ;  /* 0x0000b20000067ab9 */ /* 0x000fe20000000a00 */
[----:B0123--:R-:W0:Y:S01]  /*0bb0*/  LDC.64 R12, c[0x0][0x260] ;  /* 0x00009800ff0c7b82 */ /* 0x00fe220000000a00 */
[----:B------:R-:W-:Y:S01]  /*0bc0*/  ISETP.NE.U32.AND P0, PT, RZ, UR6, PT ;  /* 0x00000006ff007c0c */ /* 0x000fe2000bf05070 */
[----:B------:R-:W-:Y:S01]  /*0bd0*/  ULDC.64 UR8, c[0x0][0x2d0] ;  /* 0x0000b40000087ab9 */ /* 0x000fe20000000a00 */
[----:B------:R-:W-:Y:S02]  /*0be0*/  CS2R R114, SRZ ;  /* 0x0000000000727805 */ /* 0x000fe4000001ff00 */
[----:B------:R-:W-:Y:S02]  /*0bf0*/  CS2R R112, SRZ ;  /* 0x0000000000707805 */ /* 0x000fe4000001ff00 */
[----:B------:R-:W-:Y:S02]  /*0c00*/  ISETP.NE.AND.EX P0, PT, RZ, UR7, PT, P0 ;  /* 0x00000007ff007c0c */ /* 0x000fe4000bf05300 */
[----:B------:R-:W-:-:S02]  /*0c10*/  CS2R R118, SRZ ;  /* 0x0000000000767805 */ /* 0x000fc4000001ff00 */
[----:B------:R-:W-:Y:S01]  /*0c20*/  CS2R R116, SRZ ;  /* 0x0000000000747805 */ /* 0x000fe2000001ff00 */
[----:B------:R-:W-:-:S08]  /*0c30*/  IMAD.SHL.U32 R10, R3, 0x20, RZ ;  /* 0x00000020030a7824 */ /* 0x000fd000078e00ff */
[----:B------:R-:W-:-:S04]  /*0c40*/  @P0 LEA R4, P2, R3, UR6, 0x5 ;  /* 0x0000000603040c11 */ /* 0x000fc8000f8428ff */
[C---:B------:R-:W-:Y:S01]  /*0c50*/  @P0 LEA.HI.X R5, R3.reuse, UR7, RZ, 0x5, P2 ;  /* 0x0000000703050c11 */ /* 0x040fe200090f2cff */
[----:B------:R-:W-:Y:S01]  /*0c60*/  ULDC.64 UR6, c[0x0][0x268] ;  /* 0x00009a0000067ab9 */ /* 0x000fe20000000a00 */
[----:B------:R-:W-:Y:S02]  /*0c70*/  ISETP.NE.U32.AND P2, PT, RZ, UR8, PT ;  /* 0x00000008ff007c0c */ /* 0x000fe4000bf45070 */
[----:B------:R-:W-:Y:S01]  /*0c80*/  SHF.L.U64.HI R11, R3, 0x5, RZ ;  /* 0x00000005030b7819 */ /* 0x000fe200000102ff */
[----:B------:R4:W5:Y:S01]  /*0c90*/  @P0 LDG.E.128 R112, desc[UR4][R4.64] ;  /* 0x0000000404700981 */ /* 0x000962000c1e1d00 */
[----:B------:R-:W-:-:S03]  /*0ca0*/  ISETP.NE.AND.EX P2, PT, RZ, UR9, PT, P2 ;  /* 0x00000009ff007c0c */ /* 0x000fc6000bf45320 */
[----:B------:R4:W5:Y:S01]  /*0cb0*/  @P0 LDG.E.128 R116, desc[UR4][R4.64+0x10] ;  /* 0x0000100404740981 */ /* 0x000962000c1e1d00 */
[----:B------:R-:W-:-:S04]  /*0cc0*/  IADD3 R8, P0, R10, UR6, RZ ;  /* 0x000000060a087c10 */ /* 0x000fc8000ff1e0ff */
[----:B------:R-:W-:Y:S02]  /*0cd0*/  IADD3.X R9, R11, UR7, RZ, P0, !PT ;  /* 0x000000070b097c10 */ /* 0x000fe400087fe4ff */
[----:B------:R-:W-:Y:S02]  /*0ce0*/  CS2R R122, SRZ ;  /* 0x00000000007a7805 */ /* 0x000fe4000001ff00 */
[----:B------:R-:W-:Y:S02]  /*0cf0*/  CS2R R120, SRZ ;  /* 0x0000000000787805 */ /* 0x000fe4000001ff00 */
[----:B------:R-:W-:Y:S02]  /*0d00*/  @P2 IADD3 R10, P0, R10, UR8, RZ ;  /* 0x000000080a0a2c10 */ /* 0x000fe4000ff1e0ff */
[----:B------:R-:W-:Y:S02]  /*0d10*/  CS2R R126, SRZ ;  /* 0x00000000007e7805 */ /* 0x000fe4000001ff00 */
[----:B------:R-:W-:Y:S01]  /*0d20*/  CS2R R124, SRZ ;  /* 0x00000000007c7805 */ /* 0x000fe2000001ff00 */
[----:B0-----:R-:W-:Y:S01]  /*0d30*/  IMAD.WIDE.U32 R12, R3, 0x20, R12 ;  /* 0x00000020030c7825 */ /* 0x001fe200078e000c */
        /* <DEDUP_REMOVED lines=8> */
.L_x_8269:
[----:B------:R-:W-:Y:S05]  /*0dc0*/  BSYNC B0 ;  /* 0x0000000000007941 */ /* 0x000fea0003800000 */
.L_x_8268:
[----:B------:R-:W-:Y:S01]  /*0dd0*/  ISETP.GE.U32.AND P0, PT, R7, 0xc0, PT ;  /* 0x000000c00700780c */ /* 0x000fe20003f06070 */
[----:B------:R-:W-:Y:S01]  /*0de0*/  BSSY B0, `(.L_x_8270) ;  /* 0x0000025000007945 */ /* 0x000fe20003800000 */
[----:B------:R-:W-:-:S11]  /*0df0*/  LOP3.LUT R6, R6, 0xfffffffb, RZ, 0xc0, !PT ;  /* 0xfffffffb06067812 */ /* 0x000fd600078ec0ff */
[----:B------:R-:W-:Y:S01]  /*0e00*/  @P0 LOP3.LUT R6, R6, 0x4, RZ, 0xfc, !PT ;  /* 0x0000000406060812 */ /* 0x000fe200078efcff */
[----:B------:R-:W-:Y:S06]  /*0e10*/  @!P0 BRA `(.L_x_8271) ;  /* 0x0000000000848947 */ /* 0x000fec0003800000 */
[----:B01234-:R-:W-:Y:S01]  /*0e20*/  IMAD.SHL.U32 R12, R3, 0x20, RZ ;  /* 0x00000020030c7824 */ /* 0x01ffe200078e00ff */
[----:B------:R-:W-:Y:S01]  /*0e30*/  ULDC.64 UR6, c[0x0][0x268] ;  /* 0x00009a0000067ab9 */ /* 0x000fe20000000a00 */
[----:B------:R-:W-:Y:S01]  /*0e40*/  SHF.R.U32.HI R4, RZ, 0x1b, R3 ;  /* 0x0000001bff047819 */ /* 0x000fe20000011603 */
[----:B------:R-:W-:Y:S01]  /*0e50*/  ULDC.64 UR8, c[0x0][0x2d0] ;  /* 0x0000b40000087ab9 */ /* 0x000fe20000000a00 */
[----:B------:R-:W-:Y:S02]  /*0e60*/  CS2R R138, SRZ ;  /* 0x00000000008a7805 */ /* 0x000fe4000001ff00 */
[----:B------:R-:W-:Y:S02]  /*0e70*/  IADD3 R10, P0, R12, UR6, RZ ;  /* 0x000000060c0a7c10 */ /* 0x000fe4000ff1e0ff */
[----:B------:R-:W-:Y:S02]  /*0e80*/  CS2R R136, SRZ ;  /* 0x0000000000887805 */ /* 0x000fe4000001ff00 */
[----:B------:R-:W-:-:S02]  /*0e90*/  CS2R R142, SRZ ;  /* 0x00000000008e7805 */ /* 0x000fc4000001ff00 */
[----:B------:R-:W-:Y:S02]  /*0ea0*/  CS2R R140, SRZ ;  /* 0x00000000008c7805 */ /* 0x000fe4000001ff00 */
[----:B------:R-:W-:Y:S01]  /*0eb0*/  IADD3.X R11, R4, UR7, RZ, P0, !PT ;  /* 0x00000007040b7c10 */ /* 0x000fe200087fe4ff */
[----:B------:R-:W-:Y:S01]  /*0ec0*/  ULDC.64 UR6, c[0x0][0x2c8] ;  /* 0x0000b20000067ab9 */ /* 0x000fe20000000a00 */
[----:B------:R-:W-:Y:S02]  /*0ed0*/  ISETP.NE.U32.AND P0, PT, RZ, UR8, PT ;  /* 0x00000008ff007c0c */ /* 0x000fe4000bf05070 */
[----:B------:R-:W-:Y:S02]  /*0ee0*/  CS2R R146, SRZ ;  /* 0x0000000000927805 */ /* 0x000fe4000001ff00 */
[----:B------:R-:W-:Y:S02]  /*0ef0*/  CS2R R144, SRZ ;  /* 0x0000000000907805 */ /* 0x000fe4000001ff00 */
[----:B------:R-:W-:-:S02]  /*0f00*/  CS2R R150, SRZ ;  /* 0x0000000000967805 */ /* 0x000fc4000001ff00 */
[----:B------:R-:W-:Y:S02]  /*0f10*/  ISETP.NE.AND.EX P0, PT, RZ, UR9, PT, P0 ;  /* 0x00000009ff007c0c */ /* 0x000fe4000bf05300 */
[----:B------:R-:W-:Y:S01]  /*0f20*/  CS2R R148, SRZ ;  /* 0x0000000000947805 */ /* 0x000fe2000001ff00 */
[----:B------:R0:W5:Y:S04]  /*0f30*/  LDG.E.128 R204, desc[UR4][R10.64] ;  /* 0x000000040acc7981 */ /* 0x000168000c1e1d00 */
[----:B------:R0:W5:Y:S06]  /*0f40*/  LDG.E.128 R200, desc[UR4][R10.64+0x10] ;  /* 0x000010040ac87981 */ /* 0x00016c000c1e1d00 */
[----:B------:R-:W-:-:S04]  /*0f50*/  @P0 IADD3 R12, P2, R12, UR8, RZ ;  /* 0x000000080c0c0c10 */ /* 0x000fc8000ff5e0ff */
[----:B------:R-:W-:Y:S02]  /*0f60*/  @P0 IADD3.X R13, R4, UR9, RZ, P2, !PT ;  /* 0x00000009040d0c10 */ /* 0x000fe400097fe4ff */
[----:B------:R-:W1:Y:S01]  /*0f70*/  LDC.64 R4, c[0x0][0x260] ;  /* 0x00009800ff047b82 */ /* 0x000e620000000a00 */
[----:B------:R-:W-:Y:S02]  /*0f80*/  ISETP.NE.U32.AND P2, PT, RZ, UR6, PT ;  /* 0x00000006ff007c0c */ /* 0x000fe4000bf45070 */
[----:B------:R0:W5:Y:S02]  /*0f90*/  @P0 LDG.E.128 R144, desc[UR4][R12.64] ;  /* 0x000000040c900981 */ /* 0x000164000c1e1d00 */
[----:B------:R-:W-:Y:S02]  /*0fa0*/  ISETP.NE.AND.EX P2, PT, RZ, UR7, PT, P2 ;  /* 0x00000007ff007c0c */ /* 0x000fe4000bf45320 */
[----:B------:R0:W5:Y:S11]  /*0fb0*/  @P0 LDG.E.128 R148, desc[UR4][R12.64+0x10] ;  /* 0x000010040c940981 */ /* 0x000176000c1e1d00 */
[----:B------:R-:W-:-:S04]  /*0fc0*/  @P2 LEA R8, P3, R3, UR6, 0x5 ;  /* 0x0000000603082c11 */ /* 0x000fc8000f8628ff */
[C---:B------:R-:W-:Y:S01]  /*0fd0*/  @P2 LEA.HI.X R9, R3.reuse, UR7, RZ, 0x5, P3 ;  /* 0x0000000703092c11 */ /* 0x040fe200098f2cff */
[----:B-1----:R-:W-:-:S04]  /*0fe0*/  IMAD.WIDE.U32 R4, R3, 0x20, R4 ;  /* 0x0000002003047825 */ /* 0x002fc800078e0004 */
[----:B------:R0:W5:Y:S04]  /*0ff0*/  @P2 LDG.E.128 R136, desc[UR4][R8.64] ;  /* 0x0000000408882981 */ /* 0x000168000c1e1d00 */
[----:B------:R0:W5:Y:S04]  /*1000*/  @P2 LDG.E.128 R140, desc[UR4][R8.64+0x10] ;  /* 0x00001004088c2981 */ /* 0x000168000c1e1d00 */
[----:B------:R0:W5:Y:S04]  /*1010*/  LDG.E.128 R212, desc[UR4][R4.64] ;  /* 0x0000000404d47981 */ /* 0x000168000c1e1d00 */
[----:B------:R0:W5:Y:S02]  /*1020*/  LDG.E.128 R208, desc[UR4][R4.64+0x10] ;  /* 0x0000100404d07981 */ /* 0x000164000c1e1d00 */
.L_x_8271:
[----:B------:R-:W-:Y:S05]  /*1030*/  BSYNC B0 ;  /* 0x0000000000007941 */ /* 0x000fea0003800000 */
.L_x_8270:
[----:B------:R-:W-:Y:S01]  /*1040*/  SHF.R.U32.HI R3, RZ, 0x5, R0 ;  /* 0x00000005ff037819 */ /* 0x000fe20000011600 */
[----:B------:R-:W-:Y:S02]  /*1050*/  ULDC.64 UR6, c[0x0][0x230] ;  /* 0x00008c0000067ab9 */ /* 0x000fe40000000a00 */
[----:B------:R-:W-:Y:S01]  /*1060*/  LOP3.LUT P0, RZ, R14, UR6, RZ, 0xfc, !PT ;  /* 0x000000060eff7c12 */ /* 0x000fe2000f80fcff */
[----:B------:R-:W-:Y:S01]  /*1070*/  ULDC UR6, c[0x0][0x214] ;  /* 0x0000850000067ab9 */ /* 0x000fe20000000800 */
[----:B01234-:R-:W-:Y:S02]  /*1080*/  LEA R5, R2, R3, 0x2 ;  /* 0x0000000302057211 */ /* 0x01ffe400078e10ff */
[----:B------:R-:W-:Y:S02]  /*1090*/  LOP3.LUT P0, RZ, R15, UR7, RZ, 0xfc, P0 ;  /* 0x000000070fff7c12 */ /* 0x000fe4000800fcff */
[----:B------:R-:W-:-:S13]  /*10a0*/  ISETP.GE.AND P2, PT, R5, UR6, PT ;  /* 0x0000000605007c0c */ /* 0x000fda000bf46270 */
[----:B------:R-:W-:Y:S05]  /*10b0*/  @P2 EXIT ;  /* 0x000000000000294d */ /* 0x000fea0003800000 */
[----:B------:R-:W-:Y:S01]  /*10c0*/  ULDC.U8 UR6, c[0x0][0x2a0] ;  /* 0x0000a80000067ab9 */ /* 0x000fe20000000000 */
[----:B------:R-:W-:Y:S01]  /*10d0*/  ULDC UR7, c[0x0][0x218] ;  /* 0x0000860000077ab9 */ /* 0x000fe20000000800 */
[----:B------:R-:W-:Y:S01]  /*10e0*/  UISETP.NE.AND UP0, UPT, UR6, URZ, UPT ;  /* 0x0000003f0600728c */ /* 0x000fe2000bf05270 */
[----:B------:R-:W-:Y:S02]  /*10f0*/  ULDC.64 UR8, c[0x0][0x228] ;  /* 0x00008a0000087ab9 */ /* 0x000fe40000000a00 */
[----:B------:R-:W-:Y:S01]  /*1100*/  ULDC UR6, c[0x0][0x2d8] ;  /* 0x0000b60000067ab9 */ /* 0x000fe20000000800 */
[----:B------:R-:W-:-:S07]  /*1110*/  ULDC.64 UR10, c[0x0][0x230] ;  /* 0x00008c00000a7ab9 */ /* 0x000fce0000000a00 */
.L_x_8489:
[----:B------:R-:W0:Y:S01]  /*1120*/  S2R R190, SR_TID.X ;  /* 0x0000000000be7919 */ /* 0x000e220000002100 */
[----:B------:R-:W-:Y:S01]  /*1130*/  IMAD R4, R5, UR7, RZ ;  /* 0x0000000705047c24 */ /* 0x000fe2000f8e02ff */
[----:B------:R-:W-:Y:S04]  /*1140*/  BSSY B0, `(.L_x_8272) ;  /* 0x00000ab000007945 */ /* 0x000fe80003800000 */
[----:B------:R-:W-:-:S04]  /*1150*/  SHF.R.S32.HI R164, RZ, 0x1f, R4 ;  /* 0x0000001fffa47819 */ /* 0x000fc80000011404 */
[----:B------:R-:W-:Y:S02]  /*1160*/  LEA.HI R4, R164, R4, RZ, 0x3 ;  /* 0x00000004a4047211 */ /* 0x000fe400078f18ff */
[----:B0-----:R-:W-:-:S04]  /*1170*/  LOP3.LUT R190, R190, 0x1f, RZ, 0xc0, !PT ;  /* 0x0000001fbebe7812 */ /* 0x001fc800078ec0ff */
[----:B------:R-:W-:-:S05]  /*1180*/  LEA.HI.SX32 R4, R4, R190, 0x1d ;  /* 0x000000be04047211 */ /* 0x000fca00078feaff */
[----:B------:R-:W-:Y:S01]  /*1190*/  IMAD.MOV.U32 R189, RZ, RZ, R4 ;  /* 0x000000ffffbd7224 */ /* 0x000fe200078e0004 */
[----:B-----5:R-:W-:Y:S06]  /*11a0*/  @!P1 BRA `(.L_x_8273) ;  /* 0x0000000800909947 */ /* 0x020fec0003800000 */
        /* <DEDUP_REMOVED lines=23> */
.L_x_8275:
[----:B-----5:R-:W-:-:S04]  /*1320*/  IMAD.U32 R17, R156, 0x10000, RZ ;  /* 0x000100009c117824 */ /* 0x020fc800078e00ff */
[----:B------:R-:W-:Y:S01]  /*1330*/  FADD.FTZ R3, R17, R3 ;  /* 0x0000000311037221 */ /* 0x000fe20000010000 */
[----:B------:R-:W-:Y:S06]  /*1340*/  BRA `(.L_x_8276) ;  /* 0x0000000000107947 */ /* 0x000fec0003800000 */
.L_x_8274:
[----:B-----5:R-:W-:-:S05]  /*1350*/  SHF.L.U32 R17, R152, 0x10, RZ ;  /* 0x0000001098117819 */ /* 0x020fca00000006ff */
[----:B------:R-:W-:Y:S01]  /*1360*/  FADD.FTZ R3, R17, R3 ;  /* 0x0000000311037221 */ /* 0x000fe20000010000 */
[----:B------:R-:W-:-:S04]  /*1370*/  @P2 IMAD.U32 R17, R156, 0x10000, RZ ;  /* 0x000100009c112824 */ /* 0x000fc800078e00ff */
[----:B------:R-:W-:-:S07]  /*1380*/  @P2 FADD.FTZ R3, R17, R3 ;  /* 0x0000000311032221 */ /* 0x000fce0000010000 */
.L_x_8276:
[----:B------:R-:W-:-:S04]  /*1390*/  F2FP.BF16.F32.PACK_AB R17, RZ, R3 ;  /* 0x00000003ff11723e */ /* 0x000fc800000010ff */
[----:B------:R-:W-:-:S07]  /*13a0*/  PRMT R160, R17, 0x7610, R160 ;  /* 0x0000761011a07816 */ /* 0x000fce00000000a0 */
.L_x_8277:
[----:B------:R-:W-:Y:S01]  /*13b0*/  SHF.L.U32 R18, R18, 0x10, RZ ;  /* 0x0000001012127819 */ /* 0x000fe200000006ff */
[----:B------:R-:W-:Y:S06]  /*13c0*/  @P3 BRA `(.L_x_8278) ;  /* 0x0000000000243947 */ /* 0x000fec0003800000 */
[----:B------:R-:W-:-:S04]  /*13d0*/  ISETP.NE.U32.AND P4, PT, RZ, UR10, PT ;  /* 0x0000000aff007c0c */ /* 0x000fc8000bf85070 */
[----:B------:R-:W-:-:S13]  /*13e0*/  ISETP.NE.AND.EX P4, PT, RZ, UR11, PT, P4 ;  /* 0x0000000bff007c0c */ /* 0x000fda000bf85340 */
[----:B------:R-:W-:Y:S05]  /*13f0*/  @P4 BRA `(.L_x_8279) ;  /* 0x0000000000084947 */ /* 0x000fea0003800000 */
[----:B------:R-:W-:Y:S05]  /*1400*/  @P0 BRA `(.L_x_8280) ;  /* 0x00000000002c0947 */ /* 0x000fea0003800000 */
[----:B------:R-:W-:Y:S05]  /*1410*/  BRA `(.L_x_8281) ;  /* 0x0000000000307947 */ /* 0x000fea0003800000 */
.L_x_8279:
[----:B-----5:R-:W-:-:S05]  /*1420*/  PRMT R17, R156, 0x7632, R17 ;  /* 0x000076329c117816 */ /* 0x020fca0000000011 */
[----:B------:R-:W-:-:S04]  /*1430*/  IMAD.U32 R17, R17, 0x10000, RZ ;  /* 0x0001000011117824 */ /* 0x000fc800078e00ff */
[----:B------:R-:W-:Y:S01]  /*1440*/  FADD.FTZ R18, R17, R18 ;  /* 0x0000001211127221 */ /* 0x000fe20000010000 */
[----:B------:R-:W-:Y:S06]  /*1450*/  BRA `(.L_x_8280) ;  /* 0x0000000000187947 */ /* 0x000fec0003800000 */
.L_x_8278:
[----:B-----5:R-:W-:-:S04]  /*1460*/  PRMT R17, R152, 0x7632, R17 ;  /* 0x0000763298117816 */ /* 0x020fc80000000011 */
[----:B------:R-:W-:-:S05]  /*1470*/  SHF.L.U32 R17, R17, 0x10, RZ ;  /* 0x0000001011117819 */ /* 0x000fca00000006ff */
[----:B------:R-:W-:Y:S01]  /*1480*/  FADD.FTZ R18, R17, R18 ;  /* 0x0000001211127221 */ /* 0x000fe20000010000 */
[----:B------:R-:W-:-:S05]  /*1490*/  @P2 PRMT R17, R156, 0x7632, R17 ;  /* 0x000076329c112816 */ /* 0x000fca0000000011 */
[----:B------:R-:W-:-:S04]  /*14a0*/  @P2 IMAD.U32 R17, R17, 0x10000, RZ ;  /* 0x0001000011112824 */ /* 0x000fc800078e00ff */
[----:B------:R-:W-:-:S07]  /*14b0*/  @P2 FADD.FTZ R18, R17, R18 ;  /* 0x0000001211122221 */ /* 0x000fce0000010000 */
.L_x_8280:
[----:B------:R-:W-:-:S04]  /*14c0*/  F2FP.BF16.F32.PACK_AB R17, RZ, R18 ;  /* 0x00000012ff11723e */ /* 0x000fc800000010ff */
[----:B------:R-:W-:-:S07]  /*14d0*/  PRMT R160, R160, 0x5410, R17 ;  /* 0x00005410a0a07816 */ /* 0x000fce0000000011 */
.L_x_8281:
        /* <DEDUP_REMOVED lines=8> */
.L_x_8283:
[----:B-----5:R-:W-:-:S04]  /*1560*/  IMAD.U32 R164, R157, 0x10000, RZ ;  /* 0x000100009da47824 */ /* 0x020fc800078e00ff */
[----:B------:R-:W-:Y:S01]  /*1570*/  FADD.FTZ R17, R164, R17 ;  /* 0x00000011a4117221 */ /* 0x000fe20000010000 */
[----:B------:R-:W-:Y:S06]  /*1580*/  BRA `(.L_x_8284) ;  /* 0x0000000000107947 */ /* 0x000fec0003800000 */
.L_x_8282:
[----:B-----5:R-:W-:-:S05]  /*1590*/  SHF.L.U32 R164, R153, 0x10, RZ ;  /* 0x0000001099a47819 */ /* 0x020fca00000006ff */
[----:B------:R-:W-:Y:S01]  /*15a0*/  FADD.FTZ R17, R164, R17 ;  /* 0x00000011a4117221 */ /* 0x000fe20000010000 */
[----:B------:R-:W-:-:S04]  /*15b0*/  @P2 IMAD.U32 R164, R157, 0x10000, RZ ;  /* 0x000100009da42824 */ /* 0x000fc800078e00ff */
[----:B------:R-:W-:-:S07]  /*15c0*/  @P2 FADD.FTZ R17, R164, R17 ;  /* 0x00000011a4112221 */ /* 0x000fce0000010000 */
.L_x_8284:
[----:B------:R-:W-:-:S04]  /*15d0*/  F2FP.BF16.F32.PACK_AB R164, RZ, R17 ;  /* 0x00000011ffa4723e */ /* 0x000fc800000010ff */
[----:B------:R-:W-:-:S07]  /*15e0*/  PRMT R161, R164, 0x7610, R161 ;  /* 0x00007610a4a17816 */ /* 0x000fce00000000a1 */
.L_x_8285:
[----:B------:R-:W-:Y:S01]  /*15f0*/  SHF.L.U32 R171, R165, 0x10, RZ ;  /* 0x00000010a5ab7819 */ /* 0x000fe200000006ff */
[----:B------:R-:W-:Y:S06]  /*1600*/  @P3 BRA `(.L_x_8286) ;  /* 0x0000000000243947 */ /* 0x000fec0003800000 */
[----:B------:R-:W-:-:S04]  /*1610*/  ISETP.NE.U32.AND P4, PT, RZ, UR10, PT ;  /* 0x0000000aff007c0c */ /* 0x000fc8000bf85070 */
[----:B------:R-:W-:-:S13]  /*1620*/  ISETP.NE.AND.EX P4, PT, RZ, UR11, PT, P4 ;  /* 0x0000000bff007c0c */ /* 0x000fda000bf85340 */
[----:B------:R-:W-:Y:S05]  /*1630*/  @P4 BRA `(.L_x_8287) ;  /* 0x0000000000084947 */ /* 0x000fea0003800000 */
[----:B------:R-:W-:Y:S05]  /*1640*/  @P0 BRA `(.L_x_8288) ;  /* 0x00000000002c0947 */ /* 0x000fea0003800000 */
[----:B------:R-:W-:Y:S05]  /*1650*/  BRA `(.L_x_8289) ;  /* 0x0000000000307947 */ /* 0x000fea0003800000 */
.L_x_8287:
[----:B-----5:R-:W-:-:S05]  /*1660*/  PRMT R164, R157, 0x7632, R164 ;  /* 0x000076329da47816 */ /* 0x020fca00000000a4 */
[----:B------:R-:W-:-:S04]  /*1670*/  IMAD.U32 R164, R164, 0x10000, RZ ;  /* 0x00010000a4a47824 */ /* 0x000fc800078e00ff */
[----:B------:R-:W-:Y:S01]  /*1680*/  FADD.FTZ R171, R164, R171 ;  /* 0x000000aba4ab7221 */ /* 0x000fe20000010000 */
[----:B------:R-:W-:Y:S06]  /*1690*/  BRA `(.L_x_8288) ;  /* 0x0000000000187947 */ /* 0x000fec0003800000 */
.L_x_8286:
[----:B-----5:R-:W-:-:S04]  /*16a0*/  PRMT R164, R153, 0x7632, R164 ;  /* 0x0000763299a47816 */ /* 0x020fc800000000a4 */
[----:B------:R-:W-:-:S05]  /*16b0*/  SHF.L.U32 R164, R164, 0x10, RZ ;  /* 0x00000010a4a47819 */ /* 0x000fca00000006ff */
[----:B------:R-:W-:Y:S01]  /*16c0*/  FADD.FTZ R171, R164, R171 ;  /* 0x000000aba4ab7221 */ /* 0x000fe20000010000 */
[----:B------:R-:W-:-:S05]  /*16d0*/  @P2 PRMT R164, R157, 0x7632, R164 ;  /* 0x000076329da42816 */ /* 0x000fca00000000a4 */
[----:B------:R-:W-:-:S04]  /*16e0*/  @P2 IMAD.U32 R164, R164, 0x10000, RZ ;  /* 0x00010000a4a42824 */ /* 0x000fc800078e00ff */
[----:B------:R-:W-:-:S07]  /*16f0*/  @P2 FADD.FTZ R171, R164, R171 ;  /* 0x000000aba4ab2221 */ /* 0x000fce0000010000 */
.L_x_8288:
[----:B------:R-:W-:-:S04]  /*1700*/  F2FP.BF16.F32.PACK_AB R164, RZ, R171 ;  /* 0x000000abffa4723e */ /* 0x000fc800000010ff */
[----:B------:R-:W-:-:S07]  /*1710*/  PRMT R161, R161, 0x5410, R164 ;  /* 0x00005410a1a17816 */ /* 0x000fce00000000a4 */
.L_x_8289:
        /* <DEDUP_REMOVED lines=8> */
.L_x_8291:
[----:B-----5:R-:W-:-:S04]  /*17a0*/  IMAD.U32 R164, R158, 0x10000, RZ ;  /* 0x000100009ea47824 */ /* 0x020fc800078e00ff */
[----:B------:R-:W-:Y:S01]  /*17b0*/  FADD.FTZ R170, R164, R170 ;  /* 0x000000aaa4aa7221 */ /* 0x000fe20000010000 */
[----:B------:R-:W-:Y:S06]  /*17c0*/  BRA `(.L_x_8292) ;  /* 0x0000000000107947 */ /* 0x000fec0003800000 */
.L_x_8290:
[----:B-----5:R-:W-:-:S05]  /*17d0*/  SHF.L.U32 R164, R154, 0x10, RZ ;  /* 0x000000109aa47819 */ /* 0x020fca00000006ff */
[----:B------:R-:W-:Y:S01]  /*17e0*/  FADD.FTZ R170, R164, R170 ;  /* 0x000000aaa4aa7221 */ /* 0x000fe20000010000 */
[----:B------:R-:W-:-:S04]  /*17f0*/  @P2 IMAD.U32 R164, R158, 0x10000, RZ ;  /* 0x000100009ea42824 */ /* 0x000fc800078e00ff */
[----:B------:R-:W-:-:S07]  /*1800*/  @P2 FADD.FTZ R170, R164, R170 ;  /* 0x000000aaa4aa2221 */ /* 0x000fce0000010000 */
.L_x_8292:
[----:B------:R-:W-:-:S04]  /*1810*/  F2FP.BF16.F32.PACK_AB R164, RZ, R170 ;  /* 0x000000aaffa4723e */ /* 0x000fc800000010ff */
[----:B------:R-:W-:-:S07]  /*1820*/  PRMT R162, R164, 0x7610, R162 ;  /* 0x00007610a4a27816 */ /* 0x000fce00000000a2 */
.L_x_8293:
[----:B------:R-:W-:Y:S01]  /*1830*/  SHF.L.U32 R183, R166, 0x10, RZ ;  /* 0x00000010a6b77819 */ /* 0x000fe200000006ff */
[----:B------:R-:W-:Y:S06]  /*1840*/  @P3 BRA `(.L_x_8294) ;  /* 0x0000000000243947 */ /* 0x000fec0003800000 */
[----:B------:R-:W-:-:S04]  /*1850*/  ISETP.NE.U32.AND P4, PT, RZ, UR10, PT ;  /* 0x0000000aff007c0c */ /* 0x000fc8000bf85070 */
[----:B------:R-:W-:-:S13]  /*1860*/  ISETP.NE.AND.EX P4, PT, RZ, UR11, PT, P4 ;  /* 0x0000000bff007c0c */ /* 0x000fda000bf85340 */
[----:B------:R-:W-:Y:S05]  /*1870*/  @P4 BRA `(.L_x_8295) ;  /* 0x0000000000084947 */ /* 0x000fea0003800000 */
[----:B------:R-:W-:Y:S05]  /*1880*/  @P0 BRA `(.L_x_8296) ;  /* 0x00000000002c0947 */ /* 0x000fea0003800000 */
[----:B------:R-:W-:Y:S05]  /*1890*/  BRA `(.L_x_8297) ;  /* 0x0000000000307947 */ /* 0x000fea0003800000 */
.L_x_8295:
[----:B-----5:R-:W-:-:S05]  /*18a0*/  PRMT R164, R158, 0x7632, R164 ;  /* 0x000076329ea47816 */ /* 0x020fca00000000a4 */
[----:B------:R-:W-:-:S04]  /*18b0*/  IMAD.U32 R164, R164, 0x10000, RZ ;  /* 0x00010000a4a47824 */ /* 0x000fc800078e00ff */
[----:B------:R-:W-:Y:S01]  /*18c0*/  FADD.FTZ R183, R164, R183 ;  /* 0x000000b7a4b77221 */ /* 0x000fe20000010000 */
[----:B------:R-:W-:Y:S06]  /*18d0*/  BRA `(.L_x_8296) ;  /* 0x0000000000187947 */ /* 0x000fec0003800000 */
.L_x_8294:
[----:B-----5:R-:W-:-:S04]  /*18e0*/  PRMT R164, R154, 0x7632, R164 ;  /* 0x000076329aa47816 */ /* 0x020fc800000000a4 */
[----:B------:R-:W-:-:S05]  /*18f0*/  SHF.L.U32 R164, R164, 0x10, RZ ;  /* 0x00000010a4a47819 */ /* 0x000fca00000006ff */
[----:B------:R-:W-:Y:S01]  /*1900*/  FADD.FTZ R183, R164, R183 ;  /* 0x000000b7a4b77221 */ /* 0x000fe20000010000 */
[----:B------:R-:W-:-:S05]  /*1910*/  @P2 PRMT R164, R158, 0x7632, R164 ;  /* 0x000076329ea42816 */ /* 0x000fca00000000a4 */
[----:B------:R-:W-:-:S04]  /*1920*/  @P2 IMAD.U32 R164, R164, 0x10000, RZ ;  /* 0x00010000a4a42824 */ /* 0x000fc800078e00ff */
[----:B------:R-:W-:-:S07]  /*1930*/  @P2 FADD.FTZ R183, R164, R183 ;  /* 0x000000b7a4b72221 */ /* 0x000fce0000010000 */
.L_x_8296:
[----:B------:R-:W-:-:S04]  /*1940*/  F2FP.BF16.F32.PACK_AB R164, RZ, R183 ;  /* 0x000000b7ffa4723e */ /* 0x000fc800000010ff */
[----:B------:R-:W-:-:S07]  /*1950*/  PRMT R162, R162, 0x5410, R164 ;  /* 0x00005410a2a27816 */ /* 0x000fce00000000a4 */
.L_x_8297:
        /* <DEDUP_REMOVED lines=8> */
.L_x_8299:
[----:B-----5:R-:W-:-:S04]  /*19e0*/  IMAD.U32 R164, R159, 0x10000, RZ ;  /* 0x000100009fa47824 */ /* 0x020fc800078e00ff */
[----:B------:R-:W-:Y:S01]  /*19f0*/  FADD.FTZ R182, R164, R182 ;  /* 0x000000b6a4b67221 */ /* 0x000fe20000010000 */
[----:B------:R-:W-:Y:S06]  /*1a00*/  BRA `(.L_x_8300) ;  /* 0x0000000000107947 */ /* 0x000fec0003800000 */
.L_x_8298:
[----:B-----5:R-:W-:-:S05]  /*1a10*/  SHF.L.U32 R164, R155, 0x10, RZ ;  /* 0x000000109ba47819 */ /* 0x020fca00000006ff */
[----:B------:R-:W-:Y:S01]  /*1a20*/  FADD.FTZ R182, R164, R182 ;  /* 0x000000b6a4b67221 */ /* 0x000fe20000010000 */
[----:B------:R-:W-:-:S04]  /*1a30*/  @P2 IMAD.U32 R164, R159, 0x10000, RZ ;  /* 0x000100009fa42824 */ /* 0x000fc800078e00ff */
[----:B------:R-:W-:-:S07]  /*1a40*/  @P2 FADD.FTZ R182, R164, R182 ;  /* 0x000000b6a4b62221 */ /* 0x000fce0000010000 */
.L_x_8300:
[----:B------:R-:W-:-:S04]  /*1a50*/  F2FP.BF16.F32.PACK_AB R164, RZ, R182 ;  /* 0x000000b6ffa4723e */ /* 0x000fc800000010ff */
[----:B------:R-:W-:-:S07]  /*1a60*/  PRMT R163, R164, 0x7610, R163 ;  /* 0x00007610a4a37816 */ /* 0x000fce00000000a3 */
.L_x_8301:
[----:B------:R-:W-:Y:S01]  /*1a70*/  SHF.L.U32 R184, R167, 0x10, RZ ;  /* 0x00000010a7b87819 */ /* 0x000fe200000006ff */
[----:B------:R-:W-:Y:S06]  /*1a80*/  @P3 BRA `(.L_x_8302) ;  /* 0x0000000000243947 */ /* 0x000fec0003800000 */
[----:B------:R-:W-:-:S04]  /*1a90*/  ISETP.NE.U32.AND P2, PT, RZ, UR10, PT ;  /* 0x0000000aff007c0c */ /* 0x000fc8000bf45070 */
[----:B------:R-:W-:-:S13]  /*1aa0*/  ISETP.NE.AND.EX P2, PT, RZ, UR11, PT, P2 ;  /* 0x0000000bff007c0c */ /* 0x000fda000bf45320 */
[----:B------:R-:W-:Y:S05]  /*1ab0*/  @P2 BRA `(.L_x_8303) ;  /* 0x0000000000082947 */ /* 0x000fea0003800000 */
[----:B------:R-:W-:Y:S05]  /*1ac0*/  @P0 BRA `(.L_x_8304) ;  /* 0x00000000002c0947 */ /* 0x000fea0003800000 */
[----:B------:R-:W-:Y:S05]  /*1ad0*/  BRA `(.L_x_8305) ;  /* 0x0000000000307947 */ /* 0x000fea0003800000 */
.L_x_8303:
[----:B-----5:R-:W-:-:S05]  /*1ae0*/  PRMT R164, R159, 0x7632, R164 ;  /* 0x000076329fa47816 */ /* 0x020fca00000000a4 */
[----:B------:R-:W-:-:S04]  /*1af0*/  IMAD.U32 R164, R164, 0x10000, RZ ;  /* 0x00010000a4a47824 */ /* 0x000fc800078e00ff */
[----:B------:R-:W-:Y:S01]  /*1b00*/  FADD.FTZ R184, R164, R184 ;  /* 0x000000b8a4b87221 */ /* 0x000fe20000010000 */
[----:B------:R-:W-:Y:S06]  /*1b10*/  BRA `(.L_x_8304) ;  /* 0x0000000000187947 */ /* 0x000fec0003800000 */
.L_x_8302:
[----:B-----5:R-:W-:-:S04]  /*1b20*/  PRMT R164, R155, 0x7632, R164 ;  /* 0x000076329ba47816 */ /* 0x020fc800000000a4 */
[----:B------:R-:W-:-:S05]  /*1b30*/  SHF.L.U32 R164, R164, 0x10, RZ ;  /* 0x00000010a4a47819 */ /* 0x000fca00000006ff */
[----:B------:R-:W-:Y:S01]  /*1b40*/  FADD.FTZ R184, R164, R184 ;  /* 0x000000b8a4b87221 */ /* 0x000fe20000010000 */
[----:B------:R-:W-:-:S05]  /*1b50*/  @P2 PRMT R164, R159, 0x7632, R164 ;  /* 0x000076329fa42816 */ /* 0x000fca00000000a4 */
[----:B------:R-:W-:-:S04]  /*1b60*/  @P2 IMAD.U32 R164, R164, 0x10000, RZ ;  /* 0x00010000a4a42824 */ /* 0x000fc800078e00ff */
[----:B------:R-:W-:-:S07]  /*1b70*/  @P2 FADD.FTZ R184, R164, R184 ;  /* 0x000000b8a4b82221 */ /* 0x000fce0000010000 */
.L_x_8304:
[----:B------:R-:W-:-:S04]  /*1b80*/  F2FP.BF16.F32.PACK_AB R164, RZ, R184 ;  /* 0x000000b8ffa4723e */ /* 0x000fc800000010ff */
[----:B------:R-:W-:-:S07]  /*1b90*/  PRMT R163, R163, 0x5410, R164 ;  /* 0x00005410a3a37816 */ /* 0x000fce00000000a4 */
.L_x_8305:
[----:B------:R-:W0:Y:S01]  /*1ba0*/  @P0 LDC.64 R164, c[0x0][0x238] ;  /* 0x00008e00ffa40b82 */ /* 0x000e220000000a00 */
[C---:B------:R-:W-:Y:S02]  /*1bb0*/  IADD3 R189, R4.reuse, 0x20, RZ ;  /* 0x0000002004bd7810 */ /* 0x040fe40007ffe0ff */
[----:B0-----:R-:W-:-:S04]  /*1bc0*/  @P0 LEA R164, P2, R4, R164, 0x4 ;  /* 0x000000a404a40211 */ /* 0x001fc800078420ff */
[----:B------:R-:W-:-:S05]  /*1bd0*/  @P0 LEA.HI.X R165, R4, R165, RZ, 0x4, P2 ;  /* 0x000000a504a50211 */ /* 0x000fca00010f24ff */
[----:B------:R0:W-:Y:S04]  /*1be0*/  @P0 STG.E.128 desc[UR4][R164.64], R160 ;  /* 0x000000a0a4000986 */ /* 0x0001e8000c101d04 */
.L_x_8273:
[----:B------:R-:W-:Y:S05]  /*1bf0*/  BSYNC B0 ;  /* 0x0000000000007941 */ /* 0x000fea0003800000 */
.L_x_8272:
        /* <DEDUP_REMOVED lines=26> */
.L_x_8309:
[----:B-----5:R-:W-:-:S05]  /*1da0*/  SHF.L.U32 R16, R156, 0x10, RZ ;  /* 0x000000109c107819 */ /* 0x020fca00000006ff */
[----:B------:R-:W-:Y:S01]  /*1db0*/  FADD.FTZ R2, R16, R2 ;  /* 0x0000000210027221 */ /* 0x000fe20000010000 */
[----:B------:R-:W-:Y:S06]  /*1dc0*/  BRA `(.L_x_8310) ;  /* 0x0000000000107947 */ /* 0x000fec0003800000 */
.L_x_8308:
[----:B-----5:R-:W-:-:S04]  /*1dd0*/  IMAD.U32 R16, R152, 0x10000, RZ ;  /* 0x0001000098107824 */ /* 0x020fc800078e00ff */
[----:B------:R-:W-:Y:S01]  /*1de0*/  FADD.FTZ R2, R16, R2 ;  /* 0x0000000210027221 */ /* 0x000fe20000010000 */
[----:B------:R-:W-:-:S05]  /*1df0*/  @P2 SHF.L.U32 R16, R156, 0x10, RZ ;  /* 0x000000109c102819 */ /* 0x000fca00000006ff */
[----:B------:R-:W-:-:S07]  /*1e00*/  @P2 FADD.FTZ R2, R16, R2 ;  /* 0x0000000210022221 */ /* 0x000fce0000010000 */
.L_x_8310:
[----:B------:R-:W-:-:S04]  /*1e10*/  F2FP.BF16.F32.PACK_AB R16, RZ, R2 ;  /* 0x00000002ff10723e */ /* 0x000fc800000010ff */
[----:B------:R-:W-:-:S07]  /*1e20*/  PRMT R160, R16, 0x7610, R160 ;  /* 0x0000761010a07816 */ /* 0x000fce00000000a0 */
.L_x_8311:
[----:B------:R-:W-:Y:S01]  /*1e30*/  IMAD.U32 R16, R15, 0x10000, RZ ;  /* 0x000100000f107824 */ /* 0x000fe200078e00ff */
[----:B------:R-:W-:Y:S06]  /*1e40*/  @P3 BRA `(.L_x_8312) ;  /* 0x0000000000243947 */ /* 0x000fec0003800000 */
[----:B------:R-:W-:-:S04]  /*1e50*/  ISETP.NE.U32.AND P4, PT, RZ, UR10, PT ;  /* 0x0000000aff007c0c */ /* 0x000fc8000bf85070 */
[----:B------:R-:W-:-:S13]  /*1e60*/  ISETP.NE.AND.EX P4, PT, RZ, UR11, PT, P4 ;  /* 0x0000000bff007c0c */ /* 0x000fda000bf85340 */
[----:B------:R-:W-:Y:S05]  /*1e70*/  @P4 BRA `(.L_x_8313) ;  /* 0x0000000000084947 */ /* 0x000fea0003800000 */
[----:B------:R-:W-:Y:S05]  /*1e80*/  @P0 BRA `(.L_x_8314) ;  /* 0x00000000002c0947 */ /* 0x000fea0003800000 */
[----:B------:R-:W-:Y:S05]  /*1e90*/  BRA `(.L_x_8315) ;  /* 0x0000000000307947 */ /* 0x000fea0003800000 */
.L_x_8313:
[----:B-----5:R-:W-:-:S04]  /*1ea0*/  PRMT R15, R156, 0x7632, R15 ;  /* 0x000076329c0f7816 */ /* 0x020fc8000000000f */
[----:B------:R-:W-:-:S05]  /*1eb0*/  SHF.L.U32 R15, R15, 0x10, RZ ;  /* 0x000000100f0f7819 */ /* 0x000fca00000006ff */
[----:B------:R-:W-:Y:S01]  /*1ec0*/  FADD.FTZ R16, R15, R16 ;  /* 0x000000100f107221 */ /* 0x000fe20000010000 */
[----:B------:R-:W-:Y:S06]  /*1ed0*/  BRA `(.L_x_8314) ;  /* 0x0000000000187947 */ /* 0x000fec0003800000 */
.L_x_8312:
[----:B-----5:R-:W-:-:S05]  /*1ee0*/  PRMT R15, R152, 0x7632, R15 ;  /* 0x00007632980f7816 */ /* 0x020fca000000000f */
[----:B------:R-:W-:-:S04]  /*1ef0*/  IMAD.U32 R15, R15, 0x10000, RZ ;  /* 0x000100000f0f7824 */ /* 0x000fc800078e00ff */
[----:B------:R-:W-:Y:S01]  /*1f00*/  FADD.FTZ R16, R15, R16 ;  /* 0x000000100f107221 */ /* 0x000fe20000010000 */
[----:B------:R-:W-:-:S04]  /*1f10*/  @P2 PRMT R15, R156, 0x7632, R15 ;  /* 0x000076329c0f2816 */ /* 0x000fc8000000000f */
[----:B------:R-:W-:-:S05]  /*1f20*/  @P2 SHF.L.U32 R15, R15, 0x10, RZ ;  /* 0x000000100f0f2819 */ /* 0x000fca00000006ff */
[----:B------:R-:W-:-:S07]  /*1f30*/  @P2 FADD.FTZ R16, R15, R16 ;  /* 0x000000100f102221 */ /* 0x000fce0000010000 */
.L_x_8314:
[----:B------:R-:W-:-:S04]  /*1f40*/  F2FP.BF16.F32.PACK_AB R15, RZ, R16 ;  /* 0x00000010ff0f723e */ /* 0x000fc800000010ff */
[----:B------:R-:W-:-:S07]  /*1f50*/  PRMT R160, R160, 0x5410, R15 ;  /* 0x00005410a0a07816 */ /* 0x000fce000000000f */
.L_x_8315:
        /* <DEDUP_REMOVED lines=8> */
.L_x_8317:
[----:B-----5:R-:W-:-:S05]  /*1fe0*/  SHF.L.U32 R164, R157, 0x10, RZ ;  /* 0x000000109da47819 */ /* 0x020fca00000006ff */
[----:B------:R-:W-:Y:S01]  /*1ff0*/  FADD.FTZ R15, R164, R15 ;  /* 0x0000000fa40f7221 */ /* 0x000fe20000010000 */
[----:B------:R-:W-:Y:S06]  /*2000*/  BRA `(.L_x_8318) ;  /* 0x0000000000107947 */ /* 0x000fec0003800000 */
.L_x_8316:
[----:B-----5:R-:W-:-:S04]  /*2010*/  IMAD.U32 R164, R153, 0x10000, RZ ;  /* 0x0001000099a47824 */ /* 0x020fc800078e00ff */
[----:B------:R-:W-:Y:S01]  /*2020*/  FADD.FTZ R15, R164, R15 ;  /* 0x0000000fa40f7221 */ /* 0x000fe20000010000 */
[----:B------:R-:W-:-:S05]  /*2030*/  @P2 SHF.L.U32 R164, R157, 0x10, RZ ;  /* 0x000000109da42819 */ /* 0x000fca00000006ff */
[----:B------:R-:W-:-:S07]  /*2040*/  @P2 FADD.FTZ R15, R164, R15 ;  /* 0x0000000fa40f2221 */ /* 0x000fce0000010000 */
.L_x_8318:
[----:B------:R-:W-:-:S04]  /*2050*/  F2FP.BF16.F32.PACK_AB R164, RZ, R15 ;  /* 0x0000000fffa4723e */ /* 0x000fc800000010ff */
[----:B------:R-:W-:-:S07]  /*2060*/  PRMT R161, R164, 0x7610, R161 ;  /* 0x00007610a4a17816 */ /* 0x000fce00000000a1 */
.L_x_8319:
[----:B------:R-:W-:Y:S01]  /*2070*/  IMAD.U32 R169, R165, 0x10000, RZ ;  /* 0x00010000a5a97824 */ /* 0x000fe200078e00ff */
[----:B------:R-:W-:Y:S06]  /*2080*/  @P3 BRA `(.L_x_8320) ;  /* 0x0000000000243947 */ /* 0x000fec0003800000 */
[----:B------:R-:W-:-:S04]  /*2090*/  ISETP.NE.U32.AND P4, PT, RZ, UR10, PT ;  /* 0x0000000aff007c0c */ /* 0x000fc8000bf85070 */
[----:B------:R-:W-:-:S13]  /*20a0*/  ISETP.NE.AND.EX P4, PT, RZ, UR11, PT, P4 ;  /* 0x0000000bff007c0c */ /* 0x000fda000bf85340 */
[----:B------:R-:W-:Y:S05]  /*20b0*/  @P4 BRA `(.L_x_8321) ;  /* 0x0000000000084947 */ /* 0x000fea0003800000 */
[----:B------:R-:W-:Y:S05]  /*20c0*/  @P0 BRA `(.L_x_8322) ;  /* 0x00000000002c0947 */ /* 0x000fea0003800000 */
[----:B------:R-:W-:Y:S05]  /*20d0*/  BRA `(.L_x_8323) ;  /* 0x0000000000307947 */ /* 0x000fea0003800000 */
.L_x_8321:
[----:B-----5:R-:W-:-:S04]  /*20e0*/  PRMT R164, R157, 0x7632, R164 ;  /* 0x000076329da47816 */ /* 0x020fc800000000a4 */
[----:B------:R-:W-:-:S05]  /*20f0*/  SHF.L.U32 R164, R164, 0x10, RZ ;  /* 0x00000010a4a47819 */ /* 0x000fca00000006ff */
[----:B------:R-:W-:Y:S01]  /*2100*/  FADD.FTZ R169, R164, R169 ;  /* 0x000000a9a4a97221 */ /* 0x000fe20000010000 */
[----:B------:R-:W-:Y:S06]  /*2110*/  BRA `(.L_x_8322) ;  /* 0x0000000000187947 */ /* 0x000fec0003800000 */
.L_x_8320:
[----:B-----5:R-:W-:-:S05]  /*2120*/  PRMT R164, R153, 0x7632, R164 ;  /* 0x0000763299a47816 */ /* 0x020fca00000000a4 */
[----:B------:R-:W-:-:S04]  /*2130*/  IMAD.U32 R164, R164, 0x10000, RZ ;  /* 0x00010000a4a47824 */ /* 0x000fc800078e00ff */
[----:B------:R-:W-:Y:S01]  /*2140*/  FADD.FTZ R169, R164, R169 ;  /* 0x000000a9a4a97221 */ /* 0x000fe20000010000 */
[----:B------:R-:W-:-:S04]  /*2150*/  @P2 PRMT R164, R157, 0x7632, R164 ;  /* 0x000076329da42816 */ /* 0x000fc800000000a4 */
[----:B------:R-:W-:-:S05]  /*2160*/  @P2 SHF.L.U32 R164, R164, 0x10, RZ ;  /* 0x00000010a4a42819 */ /* 0x000fca00000006ff */
[----:B------:R-:W-:-:S07]  /*2170*/  @P2 FADD.FTZ R169, R164, R169 ;  /* 0x000000a9a4a92221 */ /* 0x000fce0000010000 */
.L_x_8322:
[----:B------:R-:W-:-:S04]  /*2180*/  F2FP.BF16.F32.PACK_AB R164, RZ, R169 ;  /* 0x000000a9ffa4723e */ /* 0x000fc800000010ff */
[----:B------:R-:W-:-:S07]  /*2190*/  PRMT R161, R161, 0x5410, R164 ;  /* 0x00005410a1a17816 */ /* 0x000fce00000000a4 */
.L_x_8323:
        /* <DEDUP_REMOVED lines=8> */
.L_x_8325:
[----:B-----5:R-:W-:-:S05]  /*2220*/  SHF.L.U32 R164, R158, 0x10, RZ ;  /* 0x000000109ea47819 */ /* 0x020fca00000006ff */
[----:B------:R-:W-:Y:S01]  /*2230*/  FADD.FTZ R168, R164, R168 ;  /* 0x000000a8a4a87221 */ /* 0x000fe20000010000 */
[----:B------:R-:W-:Y:S06]  /*2240*/  BRA `(.L_x_8326) ;  /* 0x0000000000107947 */ /* 0x000fec0003800000 */
.L_x_8324:
[----:B-----5:R-:W-:-:S04]  /*2250*/  IMAD.U32 R164, R154, 0x10000, RZ ;  /* 0x000100009aa47824 */ /* 0x020fc800078e00ff */
[----:B------:R-:W-:Y:S01]  /*2260*/  FADD.FTZ R168, R164, R168 ;  /* 0x000000a8a4a87221 */ /* 0x000fe20000010000 */
[----:B------:R-:W-:-:S05]  /*2270*/  @P2 SHF.L.U32 R164, R158, 0x10, RZ ;  /* 0x000000109ea42819 */ /* 0x000fca00000006ff */
[----:B------:R-:W-:-:S07]  /*2280*/  @P2 FADD.FTZ R168, R164, R168 ;  /* 0x000000a8a4a82221 */ /* 0x000fce0000010000 */
.L_x_8326:
[----:B------:R-:W-:-:S04]  /*2290*/  F2FP.BF16.F32.PACK_AB R164, RZ, R168 ;  /* 0x000000a8ffa4723e */ /* 0x000fc800000010ff */
[----:B------:R-:W-:-:S07]  /*22a0*/  PRMT R162, R164, 0x7610, R162 ;  /* 0x00007610a4a27816 */ /* 0x000fce00000000a2 */
.L_x_8327:
[----:B------:R-:W-:Y:S01]  /*22b0*/  IMAD.U32 R181, R166, 0x10000, RZ ;  /* 0x00010000a6b57824 */ /* 0x000fe200078e00ff */
[----:B------:R-:W-:Y:S06]  /*22c0*/  @P3 BRA `(.L_x_8328) ;  /* 0x0000000000243947 */ /* 0x000fec0003800000 */
[----:B------:R-:W-:-:S04]  /*22d0*/  ISETP.NE.U32.AND P4, PT, RZ, UR10, PT ;  /* 0x0000000aff007c0c */ /* 0x000fc8000bf85070 */
[----:B------:R-:W-:-:S13]  /*22e0*/  ISETP.NE.AND.EX P4, PT, RZ, UR11, PT, P4 ;  /* 0x0000000bff007c0c */ /* 0x000fda000bf85340 */
[----:B------:R-:W-:Y:S05]  /*22f0*/  @P4 BRA `(.L_x_8329) ;  /* 0x0000000000084947 */ /* 0x000fea0003800000 */
[----:B------:R-:W-:Y:S05]  /*2300*/  @P0 BRA `(.L_x_8330) ;  /* 0x00000000002c0947 */ /* 0x000fea0003800000 */
[----:B------:R-:W-:Y:S05]  /*2310*/  BRA `(.L_x_8331) ;  /* 0x0000000000307947 */ /* 0x000fea0003800000 */
.L_x_8329:
[----:B-----5:R-:W-:-:S04]  /*2320*/  PRMT R164, R158, 0x7632, R164 ;  /* 0x000076329ea47816 */ /* 0x020fc800000000a4 */
[----:B------:R-:W-:-:S05]  /*2330*/  SHF.L.U32 R164, R164, 0x10, RZ ;  /* 0x00000010a4a47819 */ /* 0x000fca00000006ff */
[----:B------:R-:W-:Y:S01]  /*2340*/  FADD.FTZ R181, R164, R181 ;  /* 0x000000b5a4b57221 */ /* 0x000fe20000010000 */
[----:B------:R-:W-:Y:S06]  /*2350*/  BRA `(.L_x_8330) ;  /* 0x0000000000187947 */ /* 0x000fec0003800000 */
.L_x_8328:
[----:B-----5:R-:W-:-:S05]  /*2360*/  PRMT R164, R154, 0x7632, R164 ;  /* 0x000076329aa47816 */ /* 0x020fca00000000a4 */
[----:B------:R-:W-:-:S04]  /*2370*/  IMAD.U32 R164, R164, 0x10000, RZ ;  /* 0x00010000a4a47824 */ /* 0x000fc800078e00ff */
[----:B------:R-:W-:Y:S01]  /*2380*/  FADD.FTZ R181, R164, R181 ;  /* 0x000000b5a4b57221 */ /* 0x000fe20000010000 */
[----:B------:R-:W-:-:S04]  /*2390*/  @P2 PRMT R164, R158, 0x7632, R164 ;  /* 0x000076329ea42816 */ /* 0x000fc800000000a4 */
[----:B------:R-:W-:-:S05]  /*23a0*/  @P2 SHF.L.U32 R164, R164, 0x10, RZ ;  /* 0x00000010a4a42819 */ /* 0x000fca00000006ff */
[----:B------:R-:W-:-:S07]  /*23b0*/  @P2 FADD.FTZ R181, R164, R181 ;  /* 0x000000b5a4b52221 */ /* 0x000fce0000010000 */
.L_x_8330:
[----:B------:R-:W-:-:S04]  /*23c0*/  F2FP.BF16.F32.PACK_AB R164, RZ, R181 ;  /* 0x000000b5ffa4723e */ /* 0x000fc800000010ff */
[----:B------:R-:W-:-:S07]  /*23d0*/  PRMT R162, R162, 0x5410, R164 ;  /* 0x00005410a2a27816 */ /* 0x000fce00000000a4 */
.L_x_8331:
        /* <DEDUP_REMOVED lines=8> */
.L_x_8333:
[----:B-----5:R-:W-:-:S05]  /*2460*/  SHF.L.U32 R164, R159, 0x10, RZ ;  /* 0x000000109fa47819 */ /* 0x020fca00000006ff */
[----:B------:R-:W-:Y:S01]  /*2470*/  FADD.FTZ R180, R164, R180 ;  /* 0x000000b4a4b47221 */ /* 0x000fe20000010000 */
[----:B------:R-:W-:Y:S06]  /*2480*/  BRA `(.L_x_8334) ;  /* 0x0000000000107947 */ /* 0x000fec0003800000 */
.L_x_8332:
[----:B-----5:R-:W-:-:S04]  /*2490*/  IMAD.U32 R164, R155, 0x10000, RZ ;  /* 0x000100009ba47824 */ /* 0x020fc800078e00ff */
[----:B------:R-:W-:Y:S01]  /*24a0*/  FADD.FTZ R180, R164, R180 ;  /* 0x000000b4a4b47221 */ /* 0x000fe20000010000 */
[----:B------:R-:W-:-:S05]  /*24b0*/  @P2 SHF.L.U32 R164, R159, 0x10, RZ ;  /* 0x000000109fa42819 */ /* 0x000fca00000006ff */
[----:B------:R-:W-:-:S07]  /*24c0*/  @P2 FADD.FTZ R180, R164, R180 ;  /* 0x000000b4a4b42221 */ /* 0x000fce0000010000 */
.L_x_8334:
[----:B------:R-:W-:-:S04]  /*24d0*/  F2FP.BF16.F32.PACK_AB R164, RZ, R180 ;  /* 0x000000b4ffa4723e */ /* 0x000fc800000010ff */
[----:B------:R-:W-:-:S07]  /*24e0*/  PRMT R163, R164, 0x7610, R163 ;  /* 0x00007610a4a37816 */ /* 0x000fce00000000a3 */
.L_x_8335:
[----:B------:R-:W-:Y:S01]  /*24f0*/  IMAD.U32 R185, R167, 0x10000, RZ ;  /* 0x00010000a7b97824 */ /* 0x000fe200078e00ff */
[----:B------:R-:W-:Y:S06]  /*2500*/  @P3 BRA `(.L_x_8336) ;  /* 0x0000000000243947 */ /* 0x000fec0003800000 */
[----:B------:R-:W-:-:S04]  /*2510*/  ISETP.NE.U32.AND P2, PT, RZ, UR10, PT ;  /* 0x0000000aff007c0c */ /* 0x000fc8000bf45070 */
[----:B------:R-:W-:-:S13]  /*2520*/  ISETP.NE.AND.EX P2, PT, RZ, UR11, PT, P2 ;  /* 0x0000000bff007c0c */ /* 0x000fda000bf45320 */
[----:B------:R-:W-:Y:S05]  /*2530*/  @P2 BRA `(.L_x_8337) ;  /* 0x0000000000082947 */ /* 0x000fea0003800000 */
[----:B------:R-:W-:Y:S05]  /*2540*/  @P0 BRA `(.L_x_8338) ;  /* 0x00000000002c0947 */ /* 0x000fea0003800000 */
[----:B------:R-:W-:Y:S05]  /*2550*/  BRA `(.L_x_8339) ;  /* 0x0000000000307947 */ /* 0x000fea0003800000 */
.L_x_8337:
[----:B-----5:R-:W-:-:S04]  /*2560*/  PRMT R164, R159, 0x7632, R164 ;  /* 0x000076329fa47816 */ /* 0x020fc800000000a4 */
[----:B------:R-:W-:-:S05]  /*2570*/  SHF.L.U32 R164, R164, 0x10, RZ ;  /* 0x00000010a4a47819 */ /* 0x000fca00000006ff */
[----:B------:R-:W-:Y:S01]  /*2580*/  FADD.FTZ R185, R164, R185 ;  /* 0x000000b9a4b97221 */ /* 0x000fe20000010000 */
[----:B------:R-:W-:Y:S06]  /*2590*/  BRA `(.L_x_8338) ;  /* 0x0000000000187947 */ /* 0x000fec0003800000 */
.L_x_8336:
[----:B-----5:R-:W-:-:S05]  /*25a0*/  PRMT R164, R155, 0x7632, R164 ;  /* 0x000076329ba47816 */ /* 0x020fca00000000a4 */
[----:B------:R-:W-:-:S04]  /*25b0*/  IMAD.U32 R164, R164, 0x10000, RZ ;  /* 0x00010000a4a47824 */ /* 0x000fc800078e00ff */
[----:B------:R-:W-:Y:S01]  /*25c0*/  FADD.FTZ R185, R164, R185 ;  /* 0x000000b9a4b97221 */ /* 0x000fe20000010000 */
[----:B------:R-:W-:-:S04]  /*25d0*/  @P2 PRMT R164, R159, 0x7632, R164 ;  /* 0x000076329fa42816 */ /* 0x000fc800000000a4 */
[----:B------:R-:W-:-:S05]  /*25e0*/  @P2 SHF.L.U32 R164, R164, 0x10, RZ ;  /* 0x00000010a4a42819 */ /* 0x000fca00000006ff */
[----:B------:R-:W-:-:S07]  /*25f0*/  @P2 FADD.FTZ R185, R164, R185 ;  /* 0x000000b9a4b92221 */ /* 0x000fce0000010000 */
.L_x_8338:
[----:B------:R-:W-:-:S04]  /*2600*/  F2FP.BF16.F32.PACK_AB R164, RZ, R185 ;  /* 0x000000b9ffa4723e */ /* 0x000fc800000010ff */
[----:B------:R-:W-:-:S07]  /*2610*/  PRMT R163, R163, 0x5410, R164 ;  /* 0x00005410a3a37816 */ /* 0x000fce00000000a4 */
.L_x_8339:
[----:B------:R-:W0:Y:S02]  /*2620*/  @P0 LDC.64 R164, c[0x0][0x238] ;  /* 0x00008e00ffa40b82 */ /* 0x000e240000000a00 */
[----:B0-----:R-:W-:-:S04]  /*2630*/  @P0 LEA R164, P2, R189, R164, 0x4 ;  /* 0x000000a4bda40211 */ /* 0x001fc800078420ff */
[C---:B------:R-:W-:Y:S01]  /*2640*/  @P0 LEA.HI.X R165, R189.reuse, R165, RZ, 0x4, P2 ;  /* 0x000000a5bda50211 */ /* 0x040fe200010f24ff */
[----:B------:R-:W-:-:S04]  /*2650*/  VIADD R189, R189, 0x20 ;  /* 0x00000020bdbd7836 */ /* 0x000fc80000000000 */
[----:B------:R1:W-:Y:S04]  /*2660*/  @P0 STG.E.128 desc[UR4][R164.64], R160 ;  /* 0x000000a0a4000986 */ /* 0x0003e8000c101d04 */
.L_x_8307:
[----:B------:R-:W-:Y:S05]  /*2670*/  BSYNC B0 ;  /* 0x0000000000007941 */ /* 0x000fea0003800000 */
.L_x_8306:
[----:B------:R-:W-:Y:S01]  /*2680*/  ISETP.GE.U32.AND P2, PT, R7, 0x60, PT ;  /* 0x000000600700780c */ /* 0x000fe20003f46070 */
[----:B------:R-:W-:-:S12]  /*2690*/  BSSY B0, `(.L_x_8340) ;  /* 0x00000a6000007945 */ /* 0x000fd80003800000 */
[----:B------:R-:W-:Y:S05]  /*26a0*/  @!P2 BRA `(.L_x_8341) ;  /* 0x000000080090a947 */ /* 0x000fea0003800000 */
[----:B------:R-:W-:Y:S01]  /*26b0*/  ISETP.NE.U32.AND P2, PT, RZ, UR8, PT ;  /* 0x00000008ff007c0c */ /* 0x000fe2000bf45070 */
[----:B------:R-:W2:Y:S03]  /*26c0*/  LDC.64 R30, c[0x0][0x220] ;  /* 0x00008800ff1e7b82 */ /* 0x000ea60000000a00 */
[----:B------:R-:W-:-:S13]  /*26d0*/  ISETP.NE.AND.EX P2, PT, RZ, UR9, PT, P2 ;  /* 0x00000009ff007c0c */ /* 0x000fda000bf45320 */
[----:B------:R-:W-:-:S04]  /*26e0*/  @P2 LEA R28, P3, R189, UR8, 0x4 ;  /* 0x00000008bd1c2c11 */ /* 0x000fc8000f8620ff */
[----:B------:R-:W-:-:S05]  /*26f0*/  @P2 LEA.HI.X R29, R189, UR9, RZ, 0x4, P3 ;  /* 0x00000009bd1d2c11 */ /* 0x000fca00098f24ff */
[----:B-----5:R3:W5:Y:S01]  /*2700*/  @P2 LDG.E.128 R152, desc[UR4][R28.64] ;  /* 0x000000041c982981 */ /* 0x020762000c1e1d00 */
[----:B------:R-:W-:-:S04]  /*2710*/  ISETP.NE.U32.AND P2, PT, RZ, UR10, PT ;  /* 0x0000000aff007c0c */ /* 0x000fc8000bf45070 */
[----:B------:R-:W-:-:S13]  /*2720*/  ISETP.NE.AND.EX P2, PT, RZ, UR11, PT, P2 ;  /* 0x0000000bff007c0c */ /* 0x000fda000bf45320 */
[----:B---3--:R-:W-:-:S04]  /*2730*/  @P2 LEA R28, P3, R189, UR10, 0x4 ;  /* 0x0000000abd1c2c11 */ /* 0x008fc8000f8620ff */
[----:B------:R-:W-:-:S05]  /*2740*/  @P2 LEA.HI.X R29, R189, UR11, RZ, 0x4, P3 ;  /* 0x0000000bbd1d2c11 */ /* 0x000fca00098f24ff */
[----:B------:R2:W5:Y:S02]  /*2750*/  @P2 LDG.E.128 R156, desc[UR4][R28.64] ;  /* 0x000000041c9c2981 */ /* 0x000564000c1e1d00 */
[----:B--2---:R-:W-:-:S06]  /*2760*/  IMAD.WIDE.U32 R28, R189, 0x10, R30 ;  /* 0x00000010bd1c7825 */ /* 0x004fcc00078e001e */
        /* <DEDUP_REMOVED lines=11> */
.L_x_8343:
[----:B-----5:R-:W-:-:S04]  /*2820*/  IMAD.U32 R13, R156, 0x10000, RZ ;  /* 0x000100009c0d7824 */ /* 0x020fc800078e00ff */
[----:B------:R-:W-:Y:S01]  /*2830*/  FADD.FTZ R0, R13, R0 ;  /* 0x000000000d007221 */ /* 0x000fe20000010000 */
[----:B------:R-:W-:Y:S06]  /*2840*/  BRA `(.L_x_8344) ;  /* 0x0000000000107947 */ /* 0x000fec0003800000 */
.L_x_8342:
[----:B-----5:R-:W-:-:S05]  /*2850*/  SHF.L.U32 R13, R152, 0x10, RZ ;  /* 0x00000010980d7819 */ /* 0x020fca00000006ff */
[----:B------:R-:W-:Y:S01]  /*2860*/  FADD.FTZ R0, R13, R0 ;  /* 0x000000000d007221 */ /* 0x000fe20000010000 */
[----:B------:R-:W-:-:S04]  /*2870*/  @P2 IMAD.U32 R13, R156, 0x10000, RZ ;  /* 0x000100009c0d2824 */ /* 0x000fc800078e00ff */
[----:B------:R-:W-:-:S07]  /*2880*/  @P2 FADD.FTZ R0, R13, R0 ;  /* 0x000000000d002221 */ /* 0x000fce0000010000 */
.L_x_8344:
[----:B------:R-:W-:-:S04]  /*2890*/  F2FP.BF16.F32.PACK_AB R13, RZ, R0 ;  /* 0x00000000ff0d723e */ /* 0x000fc800000010ff */
[----:B01----:R-:W-:-:S07]  /*28a0*/  PRMT R160, R13, 0x7610, R160 ;  /* 0x000076100da07816 */ /* 0x003fce00000000a0 */
.L_x_8345:
[----:B------:R-:W-:Y:S01]  /*28b0*/  SHF.L.U32 R14, R14, 0x10, RZ ;  /* 0x000000100e0e7819 */ /* 0x000fe200000006ff */
[----:B------:R-:W-:Y:S06]  /*28c0*/  @P3 BRA `(.L_x_8346) ;  /* 0x0000000000243947 */ /* 0x000fec0003800000 */
[----:B------:R-:W-:-:S04]  /*28d0*/  ISETP.NE.U32.AND P4, PT, RZ, UR10, PT ;  /* 0x0000000aff007c0c */ /* 0x000fc8000bf85070 */
[----:B------:R-:W-:-:S13]  /*28e0*/  ISETP.NE.AND.EX P4, PT, RZ, UR11, PT, P4 ;  /* 0x0000000bff007c0c */ /* 0x000fda000bf85340 */
[----:B------:R-:W-:Y:S05]  /*28f0*/  @P4 BRA `(.L_x_8347) ;  /* 0x0000000000084947 */ /* 0x000fea0003800000 */
[----:B------:R-:W-:Y:S05]  /*2900*/  @P0 BRA `(.L_x_8348) ;  /* 0x00000000002c0947 */ /* 0x000fea0003800000 */
[----:B------:R-:W-:Y:S05]  /*2910*/  BRA `(.L_x_8349) ;  /* 0x0000000000307947 */ /* 0x000fea0003800000 */
.L_x_8347:
[----:B-----5:R-:W-:-:S05]  /*2920*/  PRMT R13, R156, 0x7632, R13 ;  /* 0x000076329c0d7816 */ /* 0x020fca000000000d */
[----:B------:R-:W-:-:S04]  /*2930*/  IMAD.U32 R13, R13, 0x10000, RZ ;  /* 0x000100000d0d7824 */ /* 0x000fc800078e00ff */
[----:B------:R-:W-:Y:S01]  /*2940*/  FADD.FTZ R14, R13, R14 ;  /* 0x0000000e0d0e7221 */ /* 0x000fe20000010000 */
[----:B------:R-:W-:Y:S06]  /*2950*/  BRA `(.L_x_8348) ;  /* 0x0000000000187947 */ /* 0x000fec0003800000 */
.L_x_8346:
[----:B-----5:R-:W-:-:S04]  /*2960*/  PRMT R13, R152, 0x7632, R13 ;  /* 0x00007632980d7816 */ /* 0x020fc8000000000d */
[----:B------:R-:W-:-:S05]  /*2970*/  SHF.L.U32 R13, R13, 0x10, RZ ;  /* 0x000000100d0d7819 */ /* 0x000fca00000006ff */
[----:B------:R-:W-:Y:S01]  /*2980*/  FADD.FTZ R14, R13, R14 ;  /* 0x0000000e0d0e7221 */ /* 0x000fe20000010000 */
[----:B------:R-:W-:-:S05]  /*2990*/  @P2 PRMT R13, R156, 0x7632, R13 ;  /* 0x000076329c0d2816 */ /* 0x000fca000000000d */
[----:B------:R-:W-:-:S04]  /*29a0*/  @P2 IMAD.U32 R13, R13, 0x10000, RZ ;  /* 0x000100000d0d2824 */ /* 0x000fc800078e00ff */
[----:B------:R-:W-:-:S07]  /*29b0*/  @P2 FADD.FTZ R14, R13, R14 ;  /* 0x0000000e0d0e2221 */ /* 0x000fce0000010000 */
.L_x_8348:
[----:B------:R-:W-:-:S04]  /*29c0*/  F2FP.BF16.F32.PACK_AB R13, RZ, R14 ;  /* 0x0000000eff0d723e */ /* 0x000fc800000010ff */
[----:B01----:R-:W-:-:S07]  /*29d0*/  PRMT R160, R160, 0x5410, R13 ;  /* 0x00005410a0a07816 */ /* 0x003fce000000000d */
.L_x_8349:
        /* <DEDUP_REMOVED lines=8> */
.L_x_8351:
[----:B-----5:R-:W-:-:S04]  /*2a60*/  IMAD.U32 R27, R157, 0x10000, RZ ;  /* 0x000100009d1b7824 */ /* 0x020fc800078e00ff */
[----:B------:R-:W-:Y:S01]  /*2a70*/  FADD.FTZ R13, R27, R13 ;  /* 0x0000000d1b0d7221 */ /* 0x000fe20000010000 */
[----:B------:R-:W-:Y:S06]  /*2a80*/  BRA `(.L_x_8352) ;  /* 0x0000000000107947 */ /* 0x000fec0003800000 */
.L_x_8350:
[----:B-----5:R-:W-:-:S05]  /*2a90*/  SHF.L.U32 R27, R153, 0x10, RZ ;  /* 0x00000010991b7819 */ /* 0x020fca00000006ff */
[----:B------:R-:W-:Y:S01]  /*2aa0*/  FADD.FTZ R13, R27, R13 ;  /* 0x0000000d1b0d7221 */ /* 0x000fe20000010000 */
[----:B------:R-:W-:-:S04]  /*2ab0*/  @P2 IMAD.U32 R27, R157, 0x10000, RZ ;  /* 0x000100009d1b2824 */ /* 0x000fc800078e00ff */
[----:B------:R-:W-:-:S07]  /*2ac0*/  @P2 FADD.FTZ R13, R27, R13 ;  /* 0x0000000d1b0d2221 */ /* 0x000fce0000010000 */
.L_x_8352:
[----:B------:R-:W-:-:S04]  /*2ad0*/  F2FP.BF16.F32.PACK_AB R27, RZ, R13 ;  /* 0x0000000dff1b723e */ /* 0x000fc800000010ff */
[----:B01----:R-:W-:-:S07]  /*2ae0*/  PRMT R161, R27, 0x7610, R161 ;  /* 0x000076101ba17816 */ /* 0x003fce00000000a1 */
.L_x_8353:
[----:B------:R-:W-:Y:S01]  /*2af0*/  SHF.L.U32 R28, R28, 0x10, RZ ;  /* 0x000000101c1c7819 */ /* 0x000fe200000006ff */
[----:B------:R-:W-:Y:S06]  /*2b00*/  @P3 BRA `(.L_x_8354) ;  /* 0x0000000000243947 */ /* 0x000fec0003800000 */
[----:B------:R-:W-:-:S04]  /*2b10*/  ISETP.NE.U32.AND P4, PT, RZ, UR10, PT ;  /* 0x0000000aff007c0c */ /* 0x000fc8000bf85070 */
[----:B------:R-:W-:-:S13]  /*2b20*/  ISETP.NE.AND.EX P4, PT, RZ, UR11, PT, P4 ;  /* 0x0000000bff007c0c */ /* 0x000fda000bf85340 */
[----:B------:R-:W-:Y:S05]  /*2b30*/  @P4 BRA `(.L_x_8355) ;  /* 0x0000000000084947 */ /* 0x000fea0003800000 */
[----:B------:R-:W-:Y:S05]  /*2b40*/  @P0 BRA `(.L_x_8356) ;  /* 0x00000000002c0947 */ /* 0x000fea0003800000 */
[----:B------:R-:W-:Y:S05]  /*2b50*/  BRA `(.L_x_8357) ;  /* 0x0000000000307947 */ /* 0x000fea0003800000 */
.L_x_8355:
[----:B-----5:R-:W-:-:S05]  /*2b60*/  PRMT R27, R157, 0x7632, R27 ;  /* 0x000076329d1b7816 */ /* 0x020fca000000001b */
[----:B------:R-:W-:-:S04]  /*2b70*/  IMAD.U32 R27, R27, 0x10000, RZ ;  /* 0x000100001b1b7824 */ /* 0x000fc800078e00ff */
[----:B------:R-:W-:Y:S01]  /*2b80*/  FADD.FTZ R28, R27, R28 ;  /* 0x0000001c1b1c7221 */ /* 0x000fe20000010000 */
[----:B------:R-:W-:Y:S06]  /*2b90*/  BRA `(.L_x_8356) ;  /* 0x0000000000187947 */ /* 0x000fec0003800000 */
.L_x_8354:
[----:B-----5:R-:W-:-:S04]  /*2ba0*/  PRMT R27, R153, 0x7632, R27 ;  /* 0x00007632991b7816 */ /* 0x020fc8000000001b */
[----:B------:R-:W-:-:S05]  /*2bb0*/  SHF.L.U32 R27, R27, 0x10, RZ ;  /* 0x000000101b1b7819 */ /* 0x000fca00000006ff */
[----:B------:R-:W-:Y:S01]  /*2bc0*/  FADD.FTZ R28, R27, R28 ;  /* 0x0000001c1b1c7221 */ /* 0x000fe20000010000 */
[----:B------:R-:W-:-:S05]  /*2bd0*/  @P2 PRMT R27, R157, 0x7632, R27 ;  /* 0x000076329d1b2816 */ /* 0x000fca000000001b */
[----:B------:R-:W-:-:S04]  /*2be0*/  @P2 IMAD.U32 R27, R27, 0x10000, RZ ;  /* 0x000100001b1b2824 */ /* 0x000fc800078e00ff */
[----:B------:R-:W-:-:S07]  /*2bf0*/  @P2 FADD.FTZ R28, R27, R28 ;  /* 0x0000001c1b1c2221 */ /* 0x000fce0000010000 */
.L_x_8356:
[----:B------:R-:W-:-:S04]  /*2c00*/  F2FP.BF16.F32.PACK_AB R27, RZ, R28 ;  /* 0x0000001cff1b723e */ /* 0x000fc800000010ff */
[----:B01----:R-:W-:-:S07]  /*2c10*/  PRMT R161, R161, 0x5410, R27 ;  /* 0x00005410a1a17816 */ /* 0x003fce000000001b */
.L_x_8357:
        /* <DEDUP_REMOVED lines=8> */
.L_x_8359:
[----:B-----5:R-:W-:-:S04]  /*2ca0*/  IMAD.U32 R29, R158, 0x10000, RZ ;  /* 0x000100009e1d7824 */ /* 0x020fc800078e00ff */
[----:B------:R-:W-:Y:S01]  /*2cb0*/  FADD.FTZ R27, R29, R27 ;  /* 0x0000001b1d1b7221 */ /* 0x000fe20000010000 */
[----:B------:R-:W-:Y:S06]  /*2cc0*/  BRA `(.L_x_8360) ;  /* 0x0000000000107947 */ /* 0x000fec0003800000 */
.L_x_8358:
[----:B-----5:R-:W-:-:S05]  /*2cd0*/  SHF.L.U32 R29, R154, 0x10, RZ ;  /* 0x000000109a1d7819 */ /* 0x020fca00000006ff */
[----:B------:R-:W-:Y:S01]  /*2ce0*/  FADD.FTZ R27, R29, R27 ;  /* 0x0000001b1d1b7221 */ /* 0x000fe20000010000 */
[----:B------:R-:W-:-:S04]  /*2cf0*/  @P2 IMAD.U32 R29, R158, 0x10000, RZ ;  /* 0x000100009e1d2824 */ /* 0x000fc800078e00ff */
[----:B------:R-:W-:-:S07]  /*2d00*/  @P2 FADD.FTZ R27, R29, R27 ;  /* 0x0000001b1d1b2221 */ /* 0x000fce0000010000 */
.L_x_8360:
[----:B------:R-:W-:-:S04]  /*2d10*/  F2FP.BF16.F32.PACK_AB R29, RZ, R27 ;  /* 0x0000001bff1d723e */ /* 0x000fc800000010ff */
[----:B01----:R-:W-:-:S07]  /*2d20*/  PRMT R162, R29, 0x7610, R162 ;  /* 0x000076101da27816 */ /* 0x003fce00000000a2 */
.L_x_8361:
[----:B------:R-:W-:Y:S01]  /*2d30*/  SHF.L.U32 R30, R30, 0x10, RZ ;  /* 0x000000101e1e7819 */ /* 0x000fe200000006ff */
[----:B------:R-:W-:Y:S06]  /*2d40*/  @P3 BRA `(.L_x_8362) ;  /* 0x0000000000243947 */ /* 0x000fec0003800000 */
[----:B------:R-:W-:-:S04]  /*2d50*/  ISETP.NE.U32.AND P4, PT, RZ, UR10, PT ;  /* 0x0000000aff007c0c */ /* 0x000fc8000bf85070 */
[----:B------:R-:W-:-:S13]  /*2d60*/  ISETP.NE.AND.EX P4, PT, RZ, UR11, PT, P4 ;  /* 0x0000000bff007c0c */ /* 0x000fda000bf85340 */
[----:B------:R-:W-:Y:S05]  /*2d70*/  @P4 BRA `(.L_x_8363) ;  /* 0x0000000000084947 */ /* 0x000fea0003800000 */
[----:B------:R-:W-:Y:S05]  /*2d80*/  @P0 BRA `(.L_x_8364) ;  /* 0x00000000002c0947 */ /* 0x000fea0003800000 */
[----:B------:R-:W-:Y:S05]  /*2d90*/  BRA `(.L_x_8365) ;  /* 0x0000000000307947 */ /* 0x000fea0003800000 */
.L_x_8363:
[----:B-----5:R-:W-:-:S05]  /*2da0*/  PRMT R29, R158, 0x7632, R29 ;  /* 0x000076329e1d7816 */ /* 0x020fca000000001d */
[----:B------:R-:W-:-:S04]  /*2db0*/  IMAD.U32 R29, R29, 0x10000, RZ ;  /* 0x000100001d1d7824 */ /* 0x000fc800078e00ff */
[----:B------:R-:W-:Y:S01]  /*2dc0*/  FADD.FTZ R30, R29, R30 ;  /* 0x0000001e1d1e7221 */ /* 0x000fe20000010000 */
[----:B------:R-:W-:Y:S06]  /*2dd0*/  BRA `(.L_x_8364) ;  /* 0x0000000000187947 */ /* 0x000fec0003800000 */
.L_x_8362:
[----:B-----5:R-:W-:-:S04]  /*2de0*/  PRMT R29, R154, 0x7632, R29 ;  /* 0x000076329a1d7816 */ /* 0x020fc8000000001d */
[----:B------:R-:W-:-:S05]  /*2df0*/  SHF.L.U32 R29, R29, 0x10, RZ ;  /* 0x000000101d1d7819 */ /* 0x000fca00000006ff */
[----:B------:R-:W-:Y:S01]  /*2e00*/  FADD.FTZ R30, R29, R30 ;  /* 0x0000001e1d1e7221 */ /* 0x000fe20000010000 */
[----:B------:R-:W-:-:S05]  /*2e10*/  @P2 PRMT R29, R158, 0x7632, R29 ;  /* 0x000076329e1d2816 */ /* 0x000fca000000001d */
[----:B------:R-:W-:-:S04]  /*2e20*/  @P2 IMAD.U32 R29, R29, 0x10000, RZ ;  /* 0x000100001d1d2824 */ /* 0x000fc800078e00ff */
[----:B------:R-:W-:-:S07]  /*2e30*/  @P2 FADD.FTZ R30, R29, R30 ;  /* 0x0000001e1d1e2221 */ /* 0x000fce0000010000 */
.L_x_8364:
[----:B------:R-:W-:-:S04]  /*2e40*/  F2FP.BF16.F32.PACK_AB R29, RZ, R30 ;  /* 0x0000001eff1d723e */ /* 0x000fc800000010ff */
[----:B01----:R-:W-:-:S07]  /*2e50*/  PRMT R162, R162, 0x5410, R29 ;  /* 0x00005410a2a27816 */ /* 0x003fce000000001d */
.L_x_8365:
        /* <DEDUP_REMOVED lines=8> */
.L_x_8367:
[----:B01---5:R-:W-:-:S04]  /*2ee0*/  IMAD.U32 R164, R159, 0x10000, RZ ;  /* 0x000100009fa47824 */ /* 0x023fc800078e00ff */
[----:B------:R-:W-:Y:S01]  /*2ef0*/  FADD.FTZ R29, R164, R29 ;  /* 0x0000001da41d7221 */ /* 0x000fe20000010000 */
[----:B------:R-:W-:Y:S06]  /*2f00*/  BRA `(.L_x_8368) ;  /* 0x0000000000107947 */ /* 0x000fec0003800000 */
.L_x_8366:
[----:B01---5:R-:W-:-:S05]  /*2f10*/  SHF.L.U32 R164, R155, 0x10, RZ ;  /* 0x000000109ba47819 */ /* 0x023fca00000006ff */
[----:B------:R-:W-:Y:S01]  /*2f20*/  FADD.FTZ R29, R164, R29 ;  /* 0x0000001da41d7221 */ /* 0x000fe20000010000 */
[----:B------:R-:W-:-:S04]  /*2f30*/  @P2 IMAD.U32 R164, R159, 0x10000, RZ ;  /* 0x000100009fa42824 */ /* 0x000fc800078e00ff */
[----:B------:R-:W-:-:S07]  /*2f40*/  @P2 FADD.FTZ R29, R164, R29 ;  /* 0x0000001da41d2221 */ /* 0x000fce0000010000 */
.L_x_8368:
[----:B01----:R-:W-:-:S04]  /*2f50*/  F2FP.BF16.F32.PACK_AB R164, RZ, R29 ;  /* 0x0000001dffa4723e */ /* 0x003fc800000010ff */
[----:B------:R-:W-:-:S07]  /*2f60*/  PRMT R163, R164, 0x7610, R163 ;  /* 0x00007610a4a37816 */ /* 0x000fce00000000a3 */
.L_x_8369:
[----:B------:R-:W-:Y:S01]  /*2f70*/  SHF.L.U32 R31, R31, 0x10, RZ ;  /* 0x000000101f1f7819 */ /* 0x000fe200000006ff */
[----:B------:R-:W-:Y:S06]  /*2f80*/  @P3 BRA `(.L_x_8370) ;  /* 0x0000000000243947 */ /* 0x000fec0003800000 */
[----:B------:R-:W-:-:S04]  /*2f90*/  ISETP.NE.U32.AND P2, PT, RZ, UR10, PT ;  /* 0x0000000aff007c0c */ /* 0x000fc8000bf45070 */
[----:B------:R-:W-:-:S13]  /*2fa0*/  ISETP.NE.AND.EX P2, PT, RZ, UR11, PT, P2 ;  /* 0x0000000bff007c0c */ /* 0x000fda000bf45320 */
[----:B------:R-:W-:Y:S05]  /*2fb0*/  @P2 BRA `(.L_x_8371) ;  /* 0x0000000000082947 */ /* 0x000fea0003800000 */
[----:B------:R-:W-:Y:S05]  /*2fc0*/  @P0 BRA `(.L_x_8372) ;  /* 0x00000000002c0947 */ /* 0x000fea0003800000 */
[----:B------:R-:W-:Y:S05]  /*2fd0*/  BRA `(.L_x_8373) ;  /* 0x0000000000307947 */ /* 0x000fea0003800000 */
.L_x_8371:
[----:B01---5:R-:W-:-:S05]  /*2fe0*/  PRMT R164, R159, 0x7632, R164 ;  /* 0x000076329fa47816 */ /* 0x023fca00000000a4 */
[----:B------:R-:W-:-:S04]  /*2ff0*/  IMAD.U32 R164, R164, 0x10000, RZ ;  /* 0x00010000a4a47824 */ /* 0x000fc800078e00ff */
[----:B------:R-:W-:Y:S01]  /*3000*/  FADD.FTZ R31, R164, R31 ;  /* 0x0000001fa41f7221 */ /* 0x000fe20000010000 */
[----:B------:R-:W-:Y:S06]  /*3010*/  BRA `(.L_x_8372) ;  /* 0x0000000000187947 */ /* 0x000fec0003800000 */
.L_x_8370:
[----:B01---5:R-:W-:-:S04]  /*3020*/  PRMT R164, R155, 0x7632, R164 ;  /* 0x000076329ba47816 */ /* 0x023fc800000000a4 */
[----:B------:R-:W-:-:S05]  /*3030*/  SHF.L.U32 R164, R164, 0x10, RZ ;  /* 0x00000010a4a47819 */ /* 0x000fca00000006ff */
[----:B------:R-:W-:Y:S01]  /*3040*/  FADD.FTZ R31, R164, R31 ;  /* 0x0000001fa41f7221 */ /* 0x000fe20000010000 */
[----:B------:R-:W-:-:S05]  /*3050*/  @P2 PRMT R164, R159, 0x7632, R164 ;  /* 0x000076329fa42816 */ /* 0x000fca00000000a4 */
[----:B------:R-:W-:-:S04]  /*3060*/  @P2 IMAD.U32 R164, R164, 0x10000, RZ ;  /* 0x00010000a4a42824 */ /* 0x000fc800078e00ff */
[----:B------:R-:W-:-:S07]  /*3070*/  @P2 FADD.FTZ R31, R164, R31 ;  /* 0x0000001fa41f2221 */ /* 0x000fce0000010000 */
.L_x_8372:
[----:B01----:R-:W-:-:S04]  /*3080*/  F2FP.BF16.F32.PACK_AB R164, RZ, R31 ;  /* 0x0000001fffa4723e */ /* 0x003fc800000010ff */
[----:B------:R-:W-:-:S07]  /*3090*/  PRMT R163, R163, 0x5410, R164 ;  /* 0x00005410a3a37816 */ /* 0x000fce00000000a4 */
.L_x_8373:
[----:B01----:R-:W0:Y:S02]  /*30a0*/  @P0 LDC.64 R164, c[0x0][0x238] ;  /* 0x00008e00ffa40b82 */ /* 0x003e240000000a00 */
[----:B0-----:R-:W-:-:S04]  /*30b0*/  @P0 LEA R164, P2, R189, R164, 0x4 ;  /* 0x000000a4bda40211 */ /* 0x001fc800078420ff */
[C---:B------:R-:W-:Y:S02]  /*30c0*/  @P0 LEA.HI.X R165, R189.reuse, R165, RZ, 0x4, P2 ;  /* 0x000000a5bda50211 */ /* 0x040fe400010f24ff */
[----:B------:R-:W-:-:S03]  /*30d0*/  IADD3 R189, R189, 0x20, RZ ;  /* 0x00000020bdbd7810 */ /* 0x000fc60007ffe0ff */
[----:B------:R2:W-:Y:S04]  /*30e0*/  @P0 STG.E.128 desc[UR4][R164.64], R160 ;  /* 0x000000a0a4000986 */ /* 0x0005e8000c101d04 */
.L_x_8341:
[----:B------:R-:W-:Y:S05]  /*30f0*/  BSYNC B0 ;  /* 0x0000000000007941 */ /* 0x000fea0003800000 */
.L_x_8340:
        /* <DEDUP_REMOVED lines=26> */
.L_x_8377:
[----:B-----5:R-:W-:-:S05]  /*32a0*/  SHF.L.U32 R12, R156, 0x10, RZ ;  /* 0x000000109c0c7819 */ /* 0x020fca00000006ff */
[----:B------:R-:W-:Y:S01]  /*32b0*/  FADD.FTZ R8, R12, R8 ;  /* 0x000000080c087221 */ /* 0x000fe20000010000 */
[----:B------:R-:W-:Y:S06]  /*32c0*/  BRA `(.L_x_8378) ;  /* 0x0000000000107947 */ /* 0x000fec0003800000 */
.L_x_8376:
[----:B-----5:R-:W-:-:S04]  /*32d0*/  IMAD.U32 R12, R152, 0x10000, RZ ;  /* 0x00010000980c7824 */ /* 0x020fc800078e00ff */
[----:B------:R-:W-:Y:S01]  /*32e0*/  FADD.FTZ R8, R12, R8 ;  /* 0x000000080c087221 */ /* 0x000fe20000010000 */
[----:B------:R-:W-:-:S05]  /*32f0*/  @P2 SHF.L.U32 R12, R156, 0x10, RZ ;  /* 0x000000109c0c2819 */ /* 0x000fca00000006ff */
[----:B------:R-:W-:-:S07]  /*3300*/  @P2 FADD.FTZ R8, R12, R8 ;  /* 0x000000080c082221 */ /* 0x000fce0000010000 */
.L_x_8378:
[----:B------:R-:W-:-:S04]  /*3310*/  F2FP.BF16.F32.PACK_AB R12, RZ, R8 ;  /* 0x00000008ff0c723e */ /* 0x000fc800000010ff */
[----:B------:R-:W-:-:S07]  /*3320*/  PRMT R160, R12, 0x7610, R160 ;  /* 0x000076100ca07816 */ /* 0x000fce00000000a0 */
.L_x_8379:
[----:B------:R-:W-:Y:S01]  /*3330*/  IMAD.U32 R12, R11, 0x10000, RZ ;  /* 0x000100000b0c7824 */ /* 0x000fe200078e00ff */
[----:B------:R-:W-:Y:S06]  /*3340*/  @P3 BRA `(.L_x_8380) ;  /* 0x0000000000243947 */ /* 0x000fec0003800000 */
[----:B------:R-:W-:-:S04]  /*3350*/  ISETP.NE.U32.AND P4, PT, RZ, UR10, PT ;  /* 0x0000000aff007c0c */ /* 0x000fc8000bf85070 */
[----:B------:R-:W-:-:S13]  /*3360*/  ISETP.NE.AND.EX P4, PT, RZ, UR11, PT, P4 ;  /* 0x0000000bff007c0c */ /* 0x000fda000bf85340 */
[----:B------:R-:W-:Y:S05]  /*3370*/  @P4 BRA `(.L_x_8381) ;  /* 0x0000000000084947 */ /* 0x000fea0003800000 */
[----:B------:R-:W-:Y:S05]  /*3380*/  @P0 BRA `(.L_x_8382) ;  /* 0x00000000002c0947 */ /* 0x000fea0003800000 */
[----:B------:R-:W-:Y:S05]  /*3390*/  BRA `(.L_x_8383) ;  /* 0x0000000000307947 */ /* 0x000fea0003800000 */
.L_x_8381:
[----:B-----5:R-:W-:-:S04]  /*33a0*/  PRMT R11, R156, 0x7632, R11 ;  /* 0x000076329c0b7816 */ /* 0x020fc8000000000b */
[----:B------:R-:W-:-:S05]  /*33b0*/  SHF.L.U32 R11, R11, 0x10, RZ ;  /* 0x000000100b0b7819 */ /* 0x000fca00000006ff */
[----:B------:R-:W-:Y:S01]  /*33c0*/  FADD.FTZ R12, R11, R12 ;  /* 0x0000000c0b0c7221 */ /* 0x000fe20000010000 */
[----:B------:R-:W-:Y:S06]  /*33d0*/  BRA `(.L_x_8382) ;  /* 0x0000000000187947 */ /* 0x000fec0003800000 */
.L_x_8380:
[----:B-----5:R-:W-:-:S05]  /*33e0*/  PRMT R11, R152, 0x7632, R11 ;  /* 0x00007632980b7816 */ /* 0x020fca000000000b */
[----:B------:R-:W-:-:S04]  /*33f0*/  IMAD.U32 R11, R11, 0x10000, RZ ;  /* 0x000100000b0b7824 */ /* 0x000fc800078e00ff */
[----:B------:R-:W-:Y:S01]  /*3400*/  FADD.FTZ R12, R11, R12 ;  /* 0x0000000c0b0c7221 */ /* 0x000fe20000010000 */
[----:B------:R-:W-:-:S04]  /*3410*/  @P2 PRMT R11, R156, 0x7632, R11 ;  /* 0x000076329c0b2816 */ /* 0x000fc8000000000b */
[----:B------:R-:W-:-:S05]  /*3420*/  @P2 SHF.L.U32 R11, R11, 0x10, RZ ;  /* 0x000000100b0b2819 */ /* 0x000fca00000006ff */
[----:B------:R-:W-:-:S07]  /*3430*/  @P2 FADD.FTZ R12, R11, R12 ;  /* 0x0000000c0b0c2221 */ /* 0x000fce0000010000 */
.L_x_8382:
[----:B------:R-:W-:-:S04]  /*3440*/  F2FP.BF16.F32.PACK_AB R11, RZ, R12 ;  /* 0x0000000cff0b723e */ /* 0x000fc800000010ff */
[----:B------:R-:W-:-:S07]  /*3450*/  PRMT R160, R160, 0x5410, R11 ;  /* 0x00005410a0a07816 */ /* 0x000fce000000000b */
.L_x_8383:
        /* <DEDUP_REMOVED lines=8> */
.L_x_8385:
[----:B-----5:R-:W-:-:S05]  /*34e0*/  SHF.L.U32 R25, R157, 0x10, RZ ;  /* 0x000000109d197819 */ /* 0x020fca00000006ff */
[----:B------:R-:W-:Y:S01]  /*34f0*/  FADD.FTZ R11, R25, R11 ;  /* 0x0000000b190b7221 */ /* 0x000fe20000010000 */
[----:B------:R-:W-:Y:S06]  /*3500*/  BRA `(.L_x_8386) ;  /* 0x0000000000107947 */ /* 0x000fec0003800000 */
.L_x_8384:
[----:B-----5:R-:W-:-:S05]  /*3510*/  SHF.L.U32 R25, R153, 0x10, RZ ;  /* 0x0000001099197819 */ /* 0x020fca00000006ff */
[----:B------:R-:W-:Y:S01]  /*3520*/  FADD.FTZ R11, R25, R11 ;  /* 0x0000000b190b7221 */ /* 0x000fe20000010000 */
[----:B------:R-:W-:-:S04]  /*3530*/  @P2 IMAD.U32 R25, R157, 0x10000, RZ ;  /* 0x000100009d192824 */ /* 0x000fc800078e00ff */
[----:B------:R-:W-:-:S07]  /*3540*/  @P2 FADD.FTZ R11, R25, R11 ;  /* 0x0000000b190b2221 */ /* 0x000fce0000010000 */
.L_x_8386:
[----:B------:R-:W-:-:S04]  /*3550*/  F2FP.BF16.F32.PACK_AB R25, RZ, R11 ;  /* 0x0000000bff19723e */ /* 0x000fc800000010ff */
[----:B------:R-:W-:-:S07]  /*3560*/  PRMT R161, R25, 0x7610, R161 ;  /* 0x0000761019a17816 */ /* 0x000fce00000000a1 */
.L_x_8387:
[----:B------:R-:W-:Y:S01]  /*3570*/  SHF.L.U32 R26, R26, 0x10, RZ ;  /* 0x000000101a1a7819 */ /* 0x000fe200000006ff */
[----:B------:R-:W-:Y:S06]  /*3580*/  @P3 BRA `(.L_x_8388) ;  /* 0x0000000000243947 */ /* 0x000fec0003800000 */
[----:B------:R-:W-:-:S04]  /*3590*/  ISETP.NE.U32.AND P4, PT, RZ, UR10, PT ;  /* 0x0000000aff007c0c */ /* 0x000fc8000bf85070 */
[----:B------:R-:W-:-:S13]  /*35a0*/  ISETP.NE.AND.EX P4, PT, RZ, UR11, PT, P4 ;  /* 0x0000000bff007c0c */ /* 0x000fda000bf85340 */
[----:B------:R-:W-:Y:S05]  /*35b0*/  @P4 BRA `(.L_x_8389) ;  /* 0x0000000000084947 */ /* 0x000fea0003800000 */
[----:B------:R-:W-:Y:S05]  /*35c0*/  @P0 BRA `(.L_x_8390) ;  /* 0x00000000002c0947 */ /* 0x000fea0003800000 */
[----:B------:R-:W-:Y:S05]  /*35d0*/  BRA `(.L_x_8391) ;  /* 0x0000000000307947 */ /* 0x000fea0003800000 */
.L_x_8389:
[----:B-----5:R-:W-:-:S04]  /*35e0*/  PRMT R25, R157, 0x7632, R25 ;  /* 0x000076329d197816 */ /* 0x020fc80000000019 */
[----:B------:R-:W-:-:S05]  /*35f0*/  SHF.L.U32 R25, R25, 0x10, RZ ;  /* 0x0000001019197819 */ /* 0x000fca00000006ff */
[----:B------:R-:W-:Y:S01]  /*3600*/  FADD.FTZ R26, R25, R26 ;  /* 0x0000001a191a7221 */ /* 0x000fe20000010000 */
[----:B------:R-:W-:Y:S06]  /*3610*/  BRA `(.L_x_8390) ;  /* 0x0000000000187947 */ /* 0x000fec0003800000 */
.L_x_8388:
[----:B-----5:R-:W-:-:S05]  /*3620*/  PRMT R25, R153, 0x7632, R25 ;  /* 0x0000763299197816 */ /* 0x020fca0000000019 */
[----:B------:R-:W-:-:S04]  /*3630*/  IMAD.U32 R25, R25, 0x10000, RZ ;  /* 0x0001000019197824 */ /* 0x000fc800078e00ff */
[----:B------:R-:W-:Y:S01]  /*3640*/  FADD.FTZ R26, R25, R26 ;  /* 0x0000001a191a7221 */ /* 0x000fe20000010000 */
[----:B------:R-:W-:-:S04]  /*3650*/  @P2 PRMT R25, R157, 0x7632, R25 ;  /* 0x000076329d192816 */ /* 0x000fc80000000019 */
[----:B------:R-:W-:-:S05]  /*3660*/  @P2 SHF.L.U32 R25, R25, 0x10, RZ ;  /* 0x0000001019192819 */ /* 0x000fca00000006ff */
[----:B------:R-:W-:-:S07]  /*3670*/  @P2 FADD.FTZ R26, R25, R26 ;  /* 0x0000001a191a2221 */ /* 0x000fce0000010000 */
.L_x_8390:
[----:B------:R-:W-:-:S04]  /*3680*/  F2FP.BF16.F32.PACK_AB R25, RZ, R26 ;  /* 0x0000001aff19723e */ /* 0x000fc800000010ff */
[----:B------:R-:W-:-:S07]  /*3690*/  PRMT R161, R161, 0x5410, R25 ;  /* 0x00005410a1a17816 */ /* 0x000fce0000000019 */
.L_x_8391:
        /* <DEDUP_REMOVED lines=8> */
.L_x_8393:
[----:B-----5:R-:W-:-:S04]  /*3720*/  IMAD.U32 R164, R158, 0x10000, RZ ;  /* 0x000100009ea47824 */ /* 0x020fc800078e00ff */
[----:B------:R-:W-:Y:S01]  /*3730*/  FADD.FTZ R25, R164, R25 ;  /* 0x00000019a4197221 */ /* 0x000fe20000010000 */
[----:B------:R-:W-:Y:S06]  /*3740*/  BRA `(.L_x_8394) ;  /* 0x0000000000107947 */ /* 0x000fec0003800000 */
.L_x_8392:
[----:B-----5:R-:W-:-:S05]  /*3750*/  SHF.L.U32 R164, R154, 0x10, RZ ;  /* 0x000000109aa47819 */ /* 0x020fca00000006ff */
[----:B------:R-:W-:Y:S01]  /*3760*/  FADD.FTZ R25, R164, R25 ;  /* 0x00000019a4197221 */ /* 0x000fe20000010000 */
[----:B------:R-:W-:-:S05]  /*3770*/  @P2 SHF.L.U32 R164, R158, 0x10, RZ ;  /* 0x000000109ea42819 */ /* 0x000fca00000006ff */
[----:B------:R-:W-:-:S07]  /*3780*/  @P2 FADD.FTZ R25, R164, R25 ;  /* 0x00000019a4192221 */ /* 0x000fce0000010000 */
.L_x_8394:
[----:B------:R-:W-:-:S04]  /*3790*/  F2FP.BF16.F32.PACK_AB R164, RZ, R25 ;  /* 0x00000019ffa4723e */ /* 0x000fc800000010ff */
[----:B------:R-:W-:-:S07]  /*37a0*/  PRMT R162, R164, 0x7610, R162 ;  /* 0x00007610a4a27816 */ /* 0x000fce00000000a2 */
.L_x_8395:
[----:B------:R-:W-:Y:S01]  /*37b0*/  IMAD.U32 R179, R166, 0x10000, RZ ;  /* 0x00010000a6b37824 */ /* 0x000fe200078e00ff */
[----:B------:R-:W-:Y:S06]  /*37c0*/  @P3 BRA `(.L_x_8396) ;  /* 0x0000000000243947 */ /* 0x000fec0003800000 */
[----:B------:R-:W-:-:S04]  /*37d0*/  ISETP.NE.U32.AND P4, PT, RZ, UR10, PT ;  /* 0x0000000aff007c0c */ /* 0x000fc8000bf85070 */
[----:B------:R-:W-:-:S13]  /*37e0*/  ISETP.NE.AND.EX P4, PT, RZ, UR11, PT, P4 ;  /* 0x0000000bff007c0c */ /* 0x000fda000bf85340 */
[----:B------:R-:W-:Y:S05]  /*37f0*/  @P4 BRA `(.L_x_8397) ;  /* 0x0000000000084947 */ /* 0x000fea0003800000 */
[----:B------:R-:W-:Y:S05]  /*3800*/  @P0 BRA `(.L_x_8398) ;  /* 0x00000000002c0947 */ /* 0x000fea0003800000 */
[----:B------:R-:W-:Y:S05]  /*3810*/  BRA `(.L_x_8399) ;  /* 0x0000000000307947 */ /* 0x000fea0003800000 */
.L_x_8397:
[----:B-----5:R-:W-:-:S04]  /*3820*/  PRMT R164, R158, 0x7632, R164 ;  /* 0x000076329ea47816 */ /* 0x020fc800000000a4 */
[----:B------:R-:W-:-:S05]  /*3830*/  SHF.L.U32 R164, R164, 0x10, RZ ;  /* 0x00000010a4a47819 */ /* 0x000fca00000006ff */
[----:B------:R-:W-:Y:S01]  /*3840*/  FADD.FTZ R179, R164, R179 ;  /* 0x000000b3a4b37221 */ /* 0x000fe20000010000 */
[----:B------:R-:W-:Y:S06]  /*3850*/  BRA `(.L_x_8398) ;  /* 0x0000000000187947 */ /* 0x000fec0003800000 */
.L_x_8396:
[----:B-----5:R-:W-:-:S04]  /*3860*/  PRMT R164, R154, 0x7632, R164 ;  /* 0x000076329aa47816 */ /* 0x020fc800000000a4 */
[----:B------:R-:W-:-:S05]  /*3870*/  SHF.L.U32 R164, R164, 0x10, RZ ;  /* 0x00000010a4a47819 */ /* 0x000fca00000006ff */
[----:B------:R-:W-:Y:S01]  /*3880*/  FADD.FTZ R179, R164, R179 ;  /* 0x000000b3a4b37221 */ /* 0x000fe20000010000 */
[----:B------:R-:W-:-:S05]  /*3890*/  @P2 PRMT R164, R158, 0x7632, R164 ;  /* 0x000076329ea42816 */ /* 0x000fca00000000a4 */
[----:B------:R-:W-:-:S04]  /*38a0*/  @P2 IMAD.U32 R164, R164, 0x10000, RZ ;  /* 0x00010000a4a42824 */ /* 0x000fc800078e00ff */
[----:B------:R-:W-:-:S07]  /*38b0*/  @P2 FADD.FTZ R179, R164, R179 ;  /* 0x000000b3a4b32221 */ /* 0x000fce0000010000 */
.L_x_8398:
[----:B------:R-:W-:-:S04]  /*38c0*/  F2FP.BF16.F32.PACK_AB R164, RZ, R179 ;  /* 0x000000b3ffa4723e */ /* 0x000fc800000010ff */
[----:B------:R-:W-:-:S07]  /*38d0*/  PRMT R162, R162, 0x5410, R164 ;  /* 0x00005410a2a27816 */ /* 0x000fce00000000a4 */
.L_x_8399:
        /* <DEDUP_REMOVED lines=8> */
.L_x_8401:
[----:B-----5:R-:W-:-:S05]  /*3960*/  SHF.L.U32 R164, R159, 0x10, RZ ;  /* 0x000000109fa47819 */ /* 0x020fca00000006ff */
[----:B------:R-:W-:Y:S01]  /*3970*/  FADD.FTZ R178, R164, R178 ;  /* 0x000000b2a4b27221 */ /* 0x000fe20000010000 */
[----:B------:R-:W-:Y:S06]  /*3980*/  BRA `(.L_x_8402) ;  /* 0x0000000000107947 */ /* 0x000fec0003800000 */
.L_x_8400:
[----:B-----5:R-:W-:-:S04]  /*3990*/  IMAD.U32 R164, R155, 0x10000, RZ ;  /* 0x000100009ba47824 */ /* 0x020fc800078e00ff */
[----:B------:R-:W-:Y:S01]  /*39a0*/  FADD.FTZ R178, R164, R178 ;  /* 0x000000b2a4b27221 */ /* 0x000fe20000010000 */
[----:B------:R-:W-:-:S05]  /*39b0*/  @P2 SHF.L.U32 R164, R159, 0x10, RZ ;  /* 0x000000109fa42819 */ /* 0x000fca00000006ff */
[----:B------:R-:W-:-:S07]  /*39c0*/  @P2 FADD.FTZ R178, R164, R178 ;  /* 0x000000b2a4b22221 */ /* 0x000fce0000010000 */
.L_x_8402:
[----:B------:R-:W-:-:S04]  /*39d0*/  F2FP.BF16.F32.PACK_AB R164, RZ, R178 ;  /* 0x000000b2ffa4723e */ /* 0x000fc800000010ff */
[----:B------:R-:W-:-:S07]  /*39e0*/  PRMT R163, R164, 0x7610, R163 ;  /* 0x00007610a4a37816 */ /* 0x000fce00000000a3 */
.L_x_8403:
[----:B------:R-:W-:Y:S01]  /*39f0*/  SHF.L.U32 R186, R167, 0x10, RZ ;  /* 0x00000010a7ba7819 */ /* 0x000fe200000006ff */
[----:B------:R-:W-:Y:S06]  /*3a00*/  @P3 BRA `(.L_x_8404) ;  /* 0x0000000000243947 */ /* 0x000fec0003800000 */
[----:B------:R-:W-:-:S04]  /*3a10*/  ISETP.NE.U32.AND P2, PT, RZ, UR10, PT ;  /* 0x0000000aff007c0c */ /* 0x000fc8000bf45070 */
[----:B------:R-:W-:-:S13]  /*3a20*/  ISETP.NE.AND.EX P2, PT, RZ, UR11, PT, P2 ;  /* 0x0000000bff007c0c */ /* 0x000fda000bf45320 */
[----:B------:R-:W-:Y:S05]  /*3a30*/  @P2 BRA `(.L_x_8405) ;  /* 0x0000000000082947 */ /* 0x000fea0003800000 */
[----:B------:R-:W-:Y:S05]  /*3a40*/  @P0 BRA `(.L_x_8406) ;  /* 0x00000000002c0947 */ /* 0x000fea0003800000 */
[----:B------:R-:W-:Y:S05]  /*3a50*/  BRA `(.L_x_8407) ;  /* 0x0000000000307947 */ /* 0x000fea0003800000 */
.L_x_8405:
[----:B-----5:R-:W-:-:S05]  /*3a60*/  PRMT R164, R159, 0x7632, R164 ;  /* 0x000076329fa47816 */ /* 0x020fca00000000a4 */
[----:B------:R-:W-:-:S04]  /*3a70*/  IMAD.U32 R164, R164, 0x10000, RZ ;  /* 0x00010000a4a47824 */ /* 0x000fc800078e00ff */
[----:B------:R-:W-:Y:S01]  /*3a80*/  FADD.FTZ R186, R164, R186 ;  /* 0x000000baa4ba7221 */ /* 0x000fe20000010000 */
[----:B------:R-:W-:Y:S06]  /*3a90*/  BRA `(.L_x_8406) ;  /* 0x0000000000187947 */ /* 0x000fec0003800000 */
.L_x_8404:
[----:B-----5:R-:W-:-:S04]  /*3aa0*/  PRMT R164, R155, 0x7632, R164 ;  /* 0x000076329ba47816 */ /* 0x020fc800000000a4 */
[----:B------:R-:W-:-:S05]  /*3ab0*/  SHF.L.U32 R164, R164, 0x10, RZ ;  /* 0x00000010a4a47819 */ /* 0x000fca00000006ff */
[----:B------:R-:W-:Y:S01]  /*3ac0*/  FADD.FTZ R186, R164, R186 ;  /* 0x000000baa4ba7221 */ /* 0x000fe20000010000 */
[----:B------:R-:W-:-:S04]  /*3ad0*/  @P2 PRMT R164, R159, 0x7632, R164 ;  /* 0x000076329fa42816 */ /* 0x000fc800000000a4 */
[----:B------:R-:W-:-:S05]  /*3ae0*/  @P2 SHF.L.U32 R164, R164, 0x10, RZ ;  /* 0x00000010a4a42819 */ /* 0x000fca00000006ff */
[----:B------:R-:W-:-:S07]  /*3af0*/  @P2 FADD.FTZ R186, R164, R186 ;  /* 0x000000baa4ba2221 */ /* 0x000fce0000010000 */
.L_x_8406:
[----:B------:R-:W-:-:S04]  /*3b00*/  F2FP.BF16.F32.PACK_AB R164, RZ, R186 ;  /* 0x000000baffa4723e */ /* 0x000fc800000010ff */
[----:B------:R-:W-:-:S07]  /*3b10*/  PRMT R163, R163, 0x5410, R164 ;  /* 0x00005410a3a37816 */ /* 0x000fce00000000a4 */
.L_x_8407:
[----:B------:R-:W0:Y:S02]  /*3b20*/  @P0 LDC.64 R164, c[0x0][0x238] ;  /* 0x00008e00ffa40b82 */ /* 0x000e240000000a00 */
[----:B0-----:R-:W-:-:S04]  /*3b30*/  @P0 LEA R164, P2, R189, R164, 0x4 ;  /* 0x000000a4bda40211 */ /* 0x001fc800078420ff */
[C---:B------:R-:W-:Y:S01]  /*3b40*/  @P0 LEA.HI.X R165, R189.reuse, R165, RZ, 0x4, P2 ;  /* 0x000000a5bda50211 */ /* 0x040fe200010f24ff */
[----:B------:R-:W-:-:S04]  /*3b50*/  VIADD R189, R189, 0x20 ;  /* 0x00000020bdbd7836 */ /* 0x000fc80000000000 */
[----:B------:R3:W-:Y:S04]  /*3b60*/  @P0 STG.E.128 desc[UR4][R164.64], R160 ;  /* 0x000000a0a4000986 */ /* 0x0007e8000c101d04 */
.L_x_8375:
[----:B------:R-:W-:Y:S05]  /*3b70*/  BSYNC B0 ;  /* 0x0000000000007941 */ /* 0x000fea0003800000 */
.L_x_8374:
        /* <DEDUP_REMOVED lines=26> */
.L_x_8411:
[----:B-----5:R-:W-:-:S05]  /*3d20*/  SHF.L.U32 R20, R156, 0x10, RZ ;  /* 0x000000109c147819 */ /* 0x020fca00000006ff */
[----:B------:R-:W-:Y:S01]  /*3d30*/  FADD.FTZ R9, R20, R9 ;  /* 0x0000000914097221 */ /* 0x000fe20000010000 */
[----:B------:R-:W-:Y:S06]  /*3d40*/  BRA `(.L_x_8412) ;  /* 0x0000000000107947 */ /* 0x000fec0003800000 */
.L_x_8410:
[----:B-----5:R-:W-:-:S04]  /*3d50*/  IMAD.U32 R20, R152, 0x10000, RZ ;  /* 0x0001000098147824 */ /* 0x020fc800078e00ff */
[----:B------:R-:W-:Y:S01]  /*3d60*/  FADD.FTZ R9, R20, R9 ;  /* 0x0000000914097221 */ /* 0x000fe20000010000 */
[----:B------:R-:W-:-:S05]  /*3d70*/  @P2 SHF.L.U32 R20, R156, 0x10, RZ ;  /* 0x000000109c142819 */ /* 0x000fca00000006ff */
[----:B------:R-:W-:-:S07]  /*3d80*/  @P2 FADD.FTZ R9, R20, R9 ;  /* 0x0000000914092221 */ /* 0x000fce0000010000 */
.L_x_8412:
[----:B------:R-:W-:-:S04]  /*3d90*/  F2FP.BF16.F32.PACK_AB R20, RZ, R9 ;  /* 0x00000009ff14723e */ /* 0x000fc800000010ff */
[----:B------:R-:W-:-:S07]  /*3da0*/  PRMT R160, R20, 0x7610, R160 ;  /* 0x0000761014a07816 */ /* 0x000fce00000000a0 */
.L_x_8413:
[----:B------:R-:W-:Y:S01]  /*3db0*/  SHF.L.U32 R19, R19, 0x10, RZ ;  /* 0x0000001013137819 */ /* 0x000fe200000006ff */
[----:B------:R-:W-:Y:S06]  /*3dc0*/  @P3 BRA `(.L_x_8414) ;  /* 0x0000000000243947 */ /* 0x000fec0003800000 */
[----:B------:R-:W-:-:S04]  /*3dd0*/  ISETP.NE.U32.AND P4, PT, RZ, UR10, PT ;  /* 0x0000000aff007c0c */ /* 0x000fc8000bf85070 */
[----:B------:R-:W-:-:S13]  /*3de0*/  ISETP.NE.AND.EX P4, PT, RZ, UR11, PT, P4 ;  /* 0x0000000bff007c0c */ /* 0x000fda000bf85340 */
[----:B------:R-:W-:Y:S05]  /*3df0*/  @P4 BRA `(.L_x_8415) ;  /* 0x0000000000084947 */ /* 0x000fea0003800000 */
[----:B------:R-:W-:Y:S05]  /*3e00*/  @P0 BRA `(.L_x_8416) ;  /* 0x00000000002c0947 */ /* 0x000fea0003800000 */
[----:B------:R-:W-:Y:S05]  /*3e10*/  BRA `(.L_x_8417) ;  /* 0x0000000000307947 */ /* 0x000fea0003800000 */
.L_x_8415:
[----:B-----5:R-:W-:-:S05]  /*3e20*/  PRMT R20, R156, 0x7632, R20 ;  /* 0x000076329c147816 */ /* 0x020fca0000000014 */
[----:B------:R-:W-:-:S04]  /*3e30*/  IMAD.U32 R20, R20, 0x10000, RZ ;  /* 0x0001000014147824 */ /* 0x000fc800078e00ff */
[----:B------:R-:W-:Y:S01]  /*3e40*/  FADD.FTZ R19, R20, R19 ;  /* 0x0000001314137221 */ /* 0x000fe20000010000 */
[----:B------:R-:W-:Y:S06]  /*3e50*/  BRA `(.L_x_8416) ;  /* 0x0000000000187947 */ /* 0x000fec0003800000 */
.L_x_8414:
[----:B-----5:R-:W-:-:S04]  /*3e60*/  PRMT R20, R152, 0x7632, R20 ;  /* 0x0000763298147816 */ /* 0x020fc80000000014 */
[----:B------:R-:W-:-:S05]  /*3e70*/  SHF.L.U32 R20, R20, 0x10, RZ ;  /* 0x0000001014147819 */ /* 0x000fca00000006ff */
[----:B------:R-:W-:Y:S01]  /*3e80*/  FADD.FTZ R19, R20, R19 ;  /* 0x0000001314137221 */ /* 0x000fe20000010000 */
[----:B------:R-:W-:-:S04]  /*3e90*/  @P2 PRMT R20, R156, 0x7632, R20 ;  /* 0x000076329c142816 */ /* 0x000fc80000000014 */
[----:B------:R-:W-:-:S05]  /*3ea0*/  @P2 SHF.L.U32 R20, R20, 0x10, RZ ;  /* 0x0000001014142819 */ /* 0x000fca00000006ff */
[----:B------:R-:W-:-:S07]  /*3eb0*/  @P2 FADD.FTZ R19, R20, R19 ;  /* 0x0000001314132221 */ /* 0x000fce0000010000 */
.L_x_8416:
[----:B------:R-:W-:-:S04]  /*3ec0*/  F2FP.BF16.F32.PACK_AB R20, RZ, R19 ;  /* 0x00000013ff14723e */ /* 0x000fc800000010ff */
[----:B------:R-:W-:-:S07]  /*3ed0*/  PRMT R160, R160, 0x5410, R20 ;  /* 0x00005410a0a07816 */ /* 0x000fce0000000014 */
.L_x_8417:
        /* <DEDUP_REMOVED lines=8> */
.L_x_8419:
[----:B-----5:R-:W-:-:S05]  /*3f60*/  SHF.L.U32 R23, R157, 0x10, RZ ;  /* 0x000000109d177819 */ /* 0x020fca00000006ff */
[----:B------:R-:W-:Y:S01]  /*3f70*/  FADD.FTZ R20, R23, R20 ;  /* 0x0000001417147221 */ /* 0x000fe20000010000 */
[----:B------:R-:W-:Y:S06]  /*3f80*/  BRA `(.L_x_8420) ;  /* 0x0000000000107947 */ /* 0x000fec0003800000 */
.L_x_8418:
[----:B-----5:R-:W-:-:S05]  /*3f90*/  SHF.L.U32 R23, R153, 0x10, RZ ;  /* 0x0000001099177819 */ /* 0x020fca00000006ff */
[----:B------:R-:W-:Y:S01]  /*3fa0*/  FADD.FTZ R20, R23, R20 ;  /* 0x0000001417147221 */ /* 0x000fe20000010000 */
[----:B------:R-:W-:-:S04]  /*3fb0*/  @P2 IMAD.U32 R23, R157, 0x10000, RZ ;  /* 0x000100009d172824 */ /* 0x000fc800078e00ff */
[----:B------:R-:W-:-:S07]  /*3fc0*/  @P2 FADD.FTZ R20, R23, R20 ;  /* 0x0000001417142221 */ /* 0x000fce0000010000 */
.L_x_8420:
[----:B------:R-:W-:-:S04]  /*3fd0*/  F2FP.BF16.F32.PACK_AB R23, RZ, R20 ;  /* 0x00000014ff17723e */ /* 0x000fc800000010ff */
[----:B------:R-:W-:-:S07]  /*3fe0*/  PRMT R161, R23, 0x7610, R161 ;  /* 0x0000761017a17816 */ /* 0x000fce00000000a1 */
.L_x_8421:
[----:B------:R-:W-:Y:S01]  /*3ff0*/  SHF.L.U32 R24, R24, 0x10, RZ ;  /* 0x0000001018187819 */ /* 0x000fe200000006ff */
[----:B------:R-:W-:Y:S06]  /*4000*/  @P3 BRA `(.L_x_8422) ;  /* 0x0000000000243947 */ /* 0x000fec0003800000 */
[----:B------:R-:W-:-:S04]  /*4010*/  ISETP.NE.U32.AND P4, PT, RZ, UR10, PT ;  /* 0x0000000aff007c0c */ /* 0x000fc8000bf85070 */
[----:B------:R-:W-:-:S13]  /*4020*/  ISETP.NE.AND.EX P4, PT, RZ, UR11, PT, P4 ;  /* 0x0000000bff007c0c */ /* 0x000fda000bf85340 */
[----:B------:R-:W-:Y:S05]  /*4030*/  @P4 BRA `(.L_x_8423) ;  /* 0x0000000000084947 */ /* 0x000fea0003800000 */
[----:B------:R-:W-:Y:S05]  /*4040*/  @P0 BRA `(.L_x_8424) ;  /* 0x00000000002c0947 */ /* 0x000fea0003800000 */
[----:B------:R-:W-:Y:S05]  /*4050*/  BRA `(.L_x_8425) ;  /* 0x0000000000307947 */ /* 0x000fea0003800000 */
.L_x_8423:
[----:B-----5:R-:W-:-:S04]  /*4060*/  PRMT R23, R157, 0x7632, R23 ;  /* 0x000076329d177816 */ /* 0x020fc80000000017 */
[----:B------:R-:W-:-:S05]  /*4070*/  SHF.L.U32 R23, R23, 0x10, RZ ;  /* 0x0000001017177819 */ /* 0x000fca00000006ff */
[----:B------:R-:W-:Y:S01]  /*4080*/  FADD.FTZ R24, R23, R24 ;  /* 0x0000001817187221 */ /* 0x000fe20000010000 */
[----:B------:R-:W-:Y:S06]  /*4090*/  BRA `(.L_x_8424) ;  /* 0x0000000000187947 */ /* 0x000fec0003800000 */
.L_x_8422:
[----:B-----5:R-:W-:-:S05]  /*40a0*/  PRMT R23, R153, 0x7632, R23 ;  /* 0x0000763299177816 */ /* 0x020fca0000000017 */
[----:B------:R-:W-:-:S04]  /*40b0*/  IMAD.U32 R23, R23, 0x10000, RZ ;  /* 0x0001000017177824 */ /* 0x000fc800078e00ff */
[----:B------:R-:W-:Y:S01]  /*40c0*/  FADD.FTZ R24, R23, R24 ;  /* 0x0000001817187221 */ /* 0x000fe20000010000 */
[----:B------:R-:W-:-:S04]  /*40d0*/  @P2 PRMT R23, R157, 0x7632, R23 ;  /* 0x000076329d172816 */ /* 0x000fc80000000017 */
[----:B------:R-:W-:-:S05]  /*40e0*/  @P2 SHF.L.U32 R23, R23, 0x10, RZ ;  /* 0x0000001017172819 */ /* 0x000fca00000006ff */
[----:B------:R-:W-:-:S07]  /*40f0*/  @P2 FADD.FTZ R24, R23, R24 ;  /* 0x0000001817182221 */ /* 0x000fce0000010000 */
.L_x_8424:
[----:B------:R-:W-:-:S04]  /*4100*/  F2FP.BF16.F32.PACK_AB R23, RZ, R24 ;  /* 0x00000018ff17723e */ /* 0x000fc800000010ff */
[----:B------:R-:W-:-:S07]  /*4110*/  PRMT R161, R161, 0x5410, R23 ;  /* 0x00005410a1a17816 */ /* 0x000fce0000000017 */
.L_x_8425:
        /* <DEDUP_REMOVED lines=8> */
.L_x_8427:
[----:B-----5:R-:W-:-:S04]  /*41a0*/  IMAD.U32 R164, R158, 0x10000, RZ ;  /* 0x000100009ea47824 */ /* 0x020fc800078e00ff */
[----:B------:R-:W-:Y:S01]  /*41b0*/  FADD.FTZ R23, R164, R23 ;  /* 0x00000017a4177221 */ /* 0x000fe20000010000 */
[----:B------:R-:W-:Y:S06]  /*41c0*/  BRA `(.L_x_8428) ;  /* 0x0000000000107947 */ /* 0x000fec0003800000 */
.L_x_8426:
[----:B-----5:R-:W-:-:S05]  /*41d0*/  SHF.L.U32 R164, R154, 0x10, RZ ;  /* 0x000000109aa47819 */ /* 0x020fca00000006ff */
[----:B------:R-:W-:Y:S01]  /*41e0*/  FADD.FTZ R23, R164, R23 ;  /* 0x00000017a4177221 */ /* 0x000fe20000010000 */
[----:B------:R-:W-:-:S05]  /*41f0*/  @P2 SHF.L.U32 R164, R158, 0x10, RZ ;  /* 0x000000109ea42819 */ /* 0x000fca00000006ff */
[----:B------:R-:W-:-:S07]  /*4200*/  @P2 FADD.FTZ R23, R164, R23 ;  /* 0x00000017a4172221 */ /* 0x000fce0000010000 */
.L_x_8428:
[----:B------:R-:W-:-:S04]  /*4210*/  F2FP.BF16.F32.PACK_AB R164, RZ, R23 ;  /* 0x00000017ffa4723e */ /* 0x000fc800000010ff */
[----:B------:R-:W-:-:S07]  /*4220*/  PRMT R162, R164, 0x7610, R162 ;  /* 0x00007610a4a27816 */ /* 0x000fce00000000a2 */
.L_x_8429:
[----:B------:R-:W-:Y:S01]  /*4230*/  IMAD.U32 R177, R166, 0x10000, RZ ;  /* 0x00010000a6b17824 */ /* 0x000fe200078e00ff */
[----:B------:R-:W-:Y:S06]  /*4240*/  @P3 BRA `(.L_x_8430) ;  /* 0x0000000000243947 */ /* 0x000fec0003800000 */
[----:B------:R-:W-:-:S04]  /*4250*/  ISETP.NE.U32.AND P4, PT, RZ, UR10, PT ;  /* 0x0000000aff007c0c */ /* 0x000fc8000bf85070 */
[----:B------:R-:W-:-:S13]  /*4260*/  ISETP.NE.AND.EX P4, PT, RZ, UR11, PT, P4 ;  /* 0x0000000bff007c0c */ /* 0x000fda000bf85340 */
[----:B------:R-:W-:Y:S05]  /*4270*/  @P4 BRA `(.L_x_8431) ;  /* 0x0000000000084947 */ /* 0x000fea0003800000 */
[----:B------:R-:W-:Y:S05]  /*4280*/  @P0 BRA `(.L_x_8432) ;  /* 0x00000000002c0947 */ /* 0x000fea0003800000 */
[----:B------:R-:W-:Y:S05]  /*4290*/  BRA `(.L_x_8433) ;  /* 0x0000000000307947 */ /* 0x000fea0003800000 */
.L_x_8431:
[----:B-----5:R-:W-:-:S04]  /*42a0*/  PRMT R164, R158, 0x7632, R164 ;  /* 0x000076329ea47816 */ /* 0x020fc800000000a4 */
[----:B------:R-:W-:-:S05]  /*42b0*/  SHF.L.U32 R164, R164, 0x10, RZ ;  /* 0x00000010a4a47819 */ /* 0x000fca00000006ff */
[----:B------:R-:W-:Y:S01]  /*42c0*/  FADD.FTZ R177, R164, R177 ;  /* 0x000000b1a4b17221 */ /* 0x000fe20000010000 */
[----:B------:R-:W-:Y:S06]  /*42d0*/  BRA `(.L_x_8432) ;  /* 0x0000000000187947 */ /* 0x000fec0003800000 */
.L_x_8430:
[----:B-----5:R-:W-:-:S04]  /*42e0*/  PRMT R164, R154, 0x7632, R164 ;  /* 0x000076329aa47816 */ /* 0x020fc800000000a4 */
[----:B------:R-:W-:-:S05]  /*42f0*/  SHF.L.U32 R164, R164, 0x10, RZ ;  /* 0x00000010a4a47819 */ /* 0x000fca00000006ff */
[----:B------:R-:W-:Y:S01]  /*4300*/  FADD.FTZ R177, R164, R177 ;  /* 0x000000b1a4b17221 */ /* 0x000fe20000010000 */
[----:B------:R-:W-:-:S05]  /*4310*/  @P2 PRMT R164, R158, 0x7632, R164 ;  /* 0x000076329ea42816 */ /* 0x000fca00000000a4 */
[----:B------:R-:W-:-:S04]  /*4320*/  @P2 IMAD.U32 R164, R164, 0x10000, RZ ;  /* 0x00010000a4a42824 */ /* 0x000fc800078e00ff */
[----:B------:R-:W-:-:S07]  /*4330*/  @P2 FADD.FTZ R177, R164, R177 ;  /* 0x000000b1a4b12221 */ /* 0x000fce0000010000 */
.L_x_8432:
[----:B------:R-:W-:-:S04]  /*4340*/  F2FP.BF16.F32.PACK_AB R164, RZ, R177 ;  /* 0x000000b1ffa4723e */ /* 0x000fc800000010ff */
[----:B------:R-:W-:-:S07]  /*4350*/  PRMT R162, R162, 0x5410, R164 ;  /* 0x00005410a2a27816 */ /* 0x000fce00000000a4 */
.L_x_8433:
        /* <DEDUP_REMOVED lines=8> */
.L_x_8435:
[----:B-----5:R-:W-:-:S05]  /*43e0*/  SHF.L.U32 R164, R159, 0x10, RZ ;  /* 0x000000109fa47819 */ /* 0x020fca00000006ff */
[----:B------:R-:W-:Y:S01]  /*43f0*/  FADD.FTZ R176, R164, R176 ;  /* 0x000000b0a4b07221 */ /* 0x000fe20000010000 */
[----:B------:R-:W-:Y:S06]  /*4400*/  BRA `(.L_x_8436) ;  /* 0x0000000000107947 */ /* 0x000fec0003800000 */
.L_x_8434:
[----:B-----5:R-:W-:-:S04]  /*4410*/  IMAD.U32 R164, R155, 0x10000, RZ ;  /* 0x000100009ba47824 */ /* 0x020fc800078e00ff */
[----:B------:R-:W-:Y:S01]  /*4420*/  FADD.FTZ R176, R164, R176 ;  /* 0x000000b0a4b07221 */ /* 0x000fe20000010000 */
[----:B------:R-:W-:-:S05]  /*4430*/  @P2 SHF.L.U32 R164, R159, 0x10, RZ ;  /* 0x000000109fa42819 */ /* 0x000fca00000006ff */
[----:B------:R-:W-:-:S07]  /*4440*/  @P2 FADD.FTZ R176, R164, R176 ;  /* 0x000000b0a4b02221 */ /* 0x000fce0000010000 */
.L_x_8436:
[----:B------:R-:W-:-:S04]  /*4450*/  F2FP.BF16.F32.PACK_AB R164, RZ, R176 ;  /* 0x000000b0ffa4723e */ /* 0x000fc800000010ff */
[----:B------:R-:W-:-:S07]  /*4460*/  PRMT R163, R164, 0x7610, R163 ;  /* 0x00007610a4a37816 */ /* 0x000fce00000000a3 */
.L_x_8437:
[----:B------:R-:W-:Y:S01]  /*4470*/  SHF.L.U32 R187, R167, 0x10, RZ ;  /* 0x00000010a7bb7819 */ /* 0x000fe200000006ff */
[----:B------:R-:W-:Y:S06]  /*4480*/  @P3 BRA `(.L_x_8438) ;  /* 0x0000000000243947 */ /* 0x000fec0003800000 */
[----:B------:R-:W-:-:S04]  /*4490*/  ISETP.NE.U32.AND P2, PT, RZ, UR10, PT ;  /* 0x0000000aff007c0c */ /* 0x000fc8000bf45070 */
[----:B------:R-:W-:-:S13]  /*44a0*/  ISETP.NE.AND.EX P2, PT, RZ, UR11, PT, P2 ;  /* 0x0000000bff007c0c */ /* 0x000fda000bf45320 */
[----:B------:R-:W-:Y:S05]  /*44b0*/  @P2 BRA `(.L_x_8439) ;  /* 0x0000000000082947 */ /* 0x000fea0003800000 */
[----:B------:R-:W-:Y:S05]  /*44c0*/  @P0 BRA `(.L_x_8440) ;  /* 0x00000000002c0947 */ /* 0x000fea0003800000 */
[----:B------:R-:W-:Y:S05]  /*44d0*/  BRA `(.L_x_8441) ;  /* 0x0000000000307947 */ /* 0x000fea0003800000 */
.L_x_8439:
[----:B-----5:R-:W-:-:S05]  /*44e0*/  PRMT R164, R159, 0x7632, R164 ;  /* 0x000076329fa47816 */ /* 0x020fca00000000a4 */
[----:B------:R-:W-:-:S04]  /*44f0*/  IMAD.U32 R164, R164, 0x10000, RZ ;  /* 0x00010000a4a47824 */ /* 0x000fc800078e00ff */
[----:B------:R-:W-:Y:S01]  /*4500*/  FADD.FTZ R187, R164, R187 ;  /* 0x000000bba4bb7221 */ /* 0x000fe20000010000 */
[----:B------:R-:W-:Y:S06]  /*4510*/  BRA `(.L_x_8440) ;  /* 0x0000000000187947 */ /* 0x000fec0003800000 */
.L_x_8438:
[----:B-----5:R-:W-:-:S04]  /*4520*/  PRMT R164, R155, 0x7632, R164 ;  /* 0x000076329ba47816 */ /* 0x020fc800000000a4 */
[----:B------:R-:W-:-:S05]  /*4530*/  SHF.L.U32 R164, R164, 0x10, RZ ;  /* 0x00000010a4a47819 */ /* 0x000fca00000006ff */
[----:B------:R-:W-:Y:S01]  /*4540*/  FADD.FTZ R187, R164, R187 ;  /* 0x000000bba4bb7221 */ /* 0x000fe20000010000 */
[----:B------:R-:W-:-:S04]  /*4550*/  @P2 PRMT R164, R159, 0x7632, R164 ;  /* 0x000076329fa42816 */ /* 0x000fc800000000a4 */
[----:B------:R-:W-:-:S05]  /*4560*/  @P2 SHF.L.U32 R164, R164, 0x10, RZ ;  /* 0x00000010a4a42819 */ /* 0x000fca00000006ff */
[----:B------:R-:W-:-:S07]  /*4570*/  @P2 FADD.FTZ R187, R164, R187 ;  /* 0x000000bba4bb2221 */ /* 0x000fce0000010000 */
.L_x_8440:
[----:B------:R-:W-:-:S04]  /*4580*/  F2FP.BF16.F32.PACK_AB R164, RZ, R187 ;  /* 0x000000bbffa4723e */ /* 0x000fc800000010ff */
[----:B------:R-:W-:-:S07]  /*4590*/  PRMT R163, R163, 0x5410, R164 ;  /* 0x00005410a3a37816 */ /* 0x000fce00000000a4 */
.L_x_8441:
[----:B------:R-:W0:Y:S02]  /*45a0*/  @P0 LDC.64 R164, c[0x0][0x238] ;  /* 0x00008e00ffa40b82 */ /* 0x000e240000000a00 */
[----:B0-----:R-:W-:-:S04]  /*45b0*/  @P0 LEA R164, P2, R189, R164, 0x4 ;  /* 0x000000a4bda40211 */ /* 0x001fc800078420ff */
[C---:B------:R-:W-:Y:S01]  /*45c0*/  @P0 LEA.HI.X R165, R189.reuse, R165, RZ, 0x4, P2 ;  /* 0x000000a5bda50211 */ /* 0x040fe200010f24ff */
[----:B------:R-:W-:-:S04]  /*45d0*/  VIADD R189, R189, 0x20 ;  /* 0x00000020bdbd7836 */ /* 0x000fc80000000000 */
[----:B------:R4:W-:Y:S04]  /*45e0*/  @P0 STG.E.128 desc[UR4][R164.64], R160 ;  /* 0x000000a0a4000986 */ /* 0x0009e8000c101d04 */
.L_x_8409:
[----:B------:R-:W-:Y:S05]  /*45f0*/  BSYNC B0 ;  /* 0x0000000000007941 */ /* 0x000fea0003800000 */
.L_x_8408:
        /* <DEDUP_REMOVED lines=26> */
.L_x_8445:
[----:B-----5:R-:W-:-:S05]  /*47a0*/  SHF.L.U32 R22, R156, 0x10, RZ ;  /* 0x000000109c167819 */ /* 0x020fca00000006ff */
[----:B------:R-:W-:Y:S01]  /*47b0*/  FADD.FTZ R10, R22, R10 ;  /* 0x0000000a160a7221 */ /* 0x000fe20000010000 */
[----:B------:R-:W-:Y:S06]  /*47c0*/  BRA `(.L_x_8446) ;  /* 0x0000000000107947 */ /* 0x000fec0003800000 */
.L_x_8444:
[----:B-----5:R-:W-:-:S04]  /*47d0*/  IMAD.U32 R22, R152, 0x10000, RZ ;  /* 0x0001000098167824 */ /* 0x020fc800078e00ff */
[----:B------:R-:W-:Y:S01]  /*47e0*/  FADD.FTZ R10, R22, R10 ;  /* 0x0000000a160a7221 */ /* 0x000fe20000010000 */
[----:B------:R-:W-:-:S05]  /*47f0*/  @P2 SHF.L.U32 R22, R156, 0x10, RZ ;  /* 0x000000109c162819 */ /* 0x000fca00000006ff */
[----:B------:R-:W-:-:S07]  /*4800*/  @P2 FADD.FTZ R10, R22, R10 ;  /* 0x0000000a160a2221 */ /* 0x000fce0000010000 */
.L_x_8446:
[----:B------:R-:W-:-:S04]  /*4810*/  F2FP.BF16.F32.PACK_AB R22, RZ, R10 ;  /* 0x0000000aff16723e */ /* 0x000fc800000010ff */
[----:B------:R-:W-:-:S07]  /*4820*/  PRMT R160, R22, 0x7610, R160 ;  /* 0x0000761016a07816 */ /* 0x000fce00000000a0 */
.L_x_8447:
[----:B------:R-:W-:Y:S01]  /*4830*/  SHF.L.U32 R21, R21, 0x10, RZ ;  /* 0x0000001015157819 */ /* 0x000fe200000006ff */
[----:B------:R-:W-:Y:S06]  /*4840*/  @P3 BRA `(.L_x_8448) ;  /* 0x0000000000243947 */ /* 0x000fec0003800000 */
[----:B------:R-:W-:-:S04]  /*4850*/  ISETP.NE.U32.AND P4, PT, RZ, UR10, PT ;  /* 0x0000000aff007c0c */ /* 0x000fc8000bf85070 */
[----:B------:R-:W-:-:S13]  /*4860*/  ISETP.NE.AND.EX P4, PT, RZ, UR11, PT, P4 ;  /* 0x0000000bff007c0c */ /* 0x000fda000bf85340 */
[----:B------:R-:W-:Y:S05]  /*4870*/  @P4 BRA `(.L_x_8449) ;  /* 0x0000000000084947 */ /* 0x000fea0003800000 */
[----:B------:R-:W-:Y:S05]  /*4880*/  @P0 BRA `(.L_x_8450) ;  /* 0x00000000002c0947 */ /* 0x000fea0003800000 */
[----:B------:R-:W-:Y:S05]  /*4890*/  BRA `(.L_x_8451) ;  /* 0x0000000000307947 */ /* 0x000fea0003800000 */
.L_x_8449:
[----:B-----5:R-:W-:-:S05]  /*48a0*/  PRMT R22, R156, 0x7632, R22 ;  /* 0x000076329c167816 */ /* 0x020fca0000000016 */
[----:B------:R-:W-:-:S04]  /*48b0*/  IMAD.U32 R22, R22, 0x10000, RZ ;  /* 0x0001000016167824 */ /* 0x000fc800078e00ff */
[----:B------:R-:W-:Y:S01]  /*48c0*/  FADD.FTZ R21, R22, R21 ;  /* 0x0000001516157221 */ /* 0x000fe20000010000 */
[----:B------:R-:W-:Y:S06]  /*48d0*/  BRA `(.L_x_8450) ;  /* 0x0000000000187947 */ /* 0x000fec0003800000 */
.L_x_8448:
[----:B-----5:R-:W-:-:S04]  /*48e0*/  PRMT R22, R152, 0x7632, R22 ;  /* 0x0000763298167816 */ /* 0x020fc80000000016 */
[----:B------:R-:W-:-:S05]  /*48f0*/  SHF.L.U32 R22, R22, 0x10, RZ ;  /* 0x0000001016167819 */ /* 0x000fca00000006ff */
[----:B------:R-:W-:Y:S01]  /*4900*/  FADD.FTZ R21, R22, R21 ;  /* 0x0000001516157221 */ /* 0x000fe20000010000 */
[----:B------:R-:W-:-:S04]  /*4910*/  @P2 PRMT R22, R156, 0x7632, R22 ;  /* 0x000076329c162816 */ /* 0x000fc80000000016 */
[----:B------:R-:W-:-:S05]  /*4920*/  @P2 SHF.L.U32 R22, R22, 0x10, RZ ;  /* 0x0000001016162819 */ /* 0x000fca00000006ff */
[----:B------:R-:W-:-:S07]  /*4930*/  @P2 FADD.FTZ R21, R22, R21 ;  /* 0x0000001516152221 */ /* 0x000fce0000010000 */
.L_x_8450:
[----:B------:R-:W-:-:S04]  /*4940*/  F2FP.BF16.F32.PACK_AB R22, RZ, R21 ;  /* 0x00000015ff16723e */ /* 0x000fc800000010ff */
[----:B------:R-:W-:-:S07]  /*4950*/  PRMT R160, R160, 0x5410, R22 ;  /* 0x00005410a0a07816 */ /* 0x000fce0000000016 */
.L_x_8451:
        /* <DEDUP_REMOVED lines=8> */
.L_x_8453:
[----:B-----5:R-:W-:-:S05]  /*49e0*/  SHF.L.U32 R164, R157, 0x10, RZ ;  /* 0x000000109da47819 */ /* 0x020fca00000006ff */
[----:B------:R-:W-:Y:S01]  /*49f0*/  FADD.FTZ R22, R164, R22 ;  /* 0x00000016a4167221 */ /* 0x000fe20000010000 */
[----:B------:R-:W-:Y:S06]  /*4a00*/  BRA `(.L_x_8454) ;  /* 0x0000000000107947 */ /* 0x000fec0003800000 */
.L_x_8452:
[----:B-----5:R-:W-:-:S05]  /*4a10*/  SHF.L.U32 R164, R153, 0x10, RZ ;  /* 0x0000001099a47819 */ /* 0x020fca00000006ff */
[----:B------:R-:W-:Y:S01]  /*4a20*/  FADD.FTZ R22, R164, R22 ;  /* 0x00000016a4167221 */ /* 0x000fe20000010000 */
[----:B------:R-:W-:-:S04]  /*4a30*/  @P2 IMAD.U32 R164, R157, 0x10000, RZ ;  /* 0x000100009da42824 */ /* 0x000fc800078e00ff */
[----:B------:R-:W-:-:S07]  /*4a40*/  @P2 FADD.FTZ R22, R164, R22 ;  /* 0x00000016a4162221 */ /* 0x000fce0000010000 */
.L_x_8454:
[----:B------:R-:W-:-:S04]  /*4a50*/  F2FP.BF16.F32.PACK_AB R164, RZ, R22 ;  /* 0x00000016ffa4723e */ /* 0x000fc800000010ff */
[----:B------:R-:W-:-:S07]  /*4a60*/  PRMT R161, R164, 0x7610, R161 ;  /* 0x00007610a4a17816 */ /* 0x000fce00000000a1 */
.L_x_8455:
[----:B------:R-:W-:Y:S01]  /*4a70*/  SHF.L.U32 R172, R165, 0x10, RZ ;  /* 0x00000010a5ac7819 */ /* 0x000fe200000006ff */
[----:B------:R-:W-:Y:S06]  /*4a80*/  @P3 BRA `(.L_x_8456) ;  /* 0x0000000000243947 */ /* 0x000fec0003800000 */
[----:B------:R-:W-:-:S04]  /*4a90*/  ISETP.NE.U32.AND P4, PT, RZ, UR10, PT ;  /* 0x0000000aff007c0c */ /* 0x000fc8000bf85070 */
[----:B------:R-:W-:-:S13]  /*4aa0*/  ISETP.NE.AND.EX P4, PT, RZ, UR11, PT, P4 ;  /* 0x0000000bff007c0c */ /* 0x000fda000bf85340 */
[----:B------:R-:W-:Y:S05]  /*4ab0*/  @P4 BRA `(.L_x_8457) ;  /* 0x0000000000084947 */ /* 0x000fea0003800000 */
[----:B------:R-:W-:Y:S05]  /*4ac0*/  @P0 BRA `(.L_x_8458) ;  /* 0x00000000002c0947 */ /* 0x000fea0003800000 */
[----:B------:R-:W-:Y:S05]  /*4ad0*/  BRA `(.L_x_8459) ;  /* 0x0000000000307947 */ /* 0x000fea0003800000 */
.L_x_8457:
[----:B-----5:R-:W-:-:S04]  /*4ae0*/  PRMT R164, R157, 0x7632, R164 ;  /* 0x000076329da47816 */ /* 0x020fc800000000a4 */
[----:B------:R-:W-:-:S05]  /*4af0*/  SHF.L.U32 R164, R164, 0x10, RZ ;  /* 0x00000010a4a47819 */ /* 0x000fca00000006ff */
[----:B------:R-:W-:Y:S01]  /*4b00*/  FADD.FTZ R172, R164, R172 ;  /* 0x000000aca4ac7221 */ /* 0x000fe20000010000 */
[----:B------:R-:W-:Y:S06]  /*4b10*/  BRA `(.L_x_8458) ;  /* 0x0000000000187947 */ /* 0x000fec0003800000 */
.L_x_8456:
[----:B-----5:R-:W-:-:S05]  /*4b20*/  PRMT R164, R153, 0x7632, R164 ;  /* 0x0000763299a47816 */ /* 0x020fca00000000a4 */
[----:B------:R-:W-:-:S04]  /*4b30*/  IMAD.U32 R164, R164, 0x10000, RZ ;  /* 0x00010000a4a47824 */ /* 0x000fc800078e00ff */
[----:B------:R-:W-:Y:S01]  /*4b40*/  FADD.FTZ R172, R164, R172 ;  /* 0x000000aca4ac7221 */ /* 0x000fe20000010000 */
[----:B------:R-:W-:-:S04]  /*4b50*/  @P2 PRMT R164, R157, 0x7632, R164 ;  /* 0x000076329da42816 */ /* 0x000fc800000000a4 */
[----:B------:R-:W-:-:S05]  /*4b60*/  @P2 SHF.L.U32 R164, R164, 0x10, RZ ;  /* 0x00000010a4a42819 */ /* 0x000fca00000006ff */
[----:B------:R-:W-:-:S07]  /*4b70*/  @P2 FADD.FTZ R172, R164, R172 ;  /* 0x000000aca4ac2221 */ /* 0x000fce0000010000 */
.L_x_8458:
[----:B------:R-:W-:-:S04]  /*4b80*/  F2FP.BF16.F32.PACK_AB R164, RZ, R172 ;  /* 0x000000acffa4723e */ /* 0x000fc800000010ff */
[----:B------:R-:W-:-:S07]  /*4b90*/  PRMT R161, R161, 0x5410, R164 ;  /* 0x00005410a1a17816 */ /* 0x000fce00000000a4 */
.L_x_8459:
        /* <DEDUP_REMOVED lines=8> */
.L_x_8461:
[----:B-----5:R-:W-:-:S04]  /*4c20*/  IMAD.U32 R164, R158, 0x10000, RZ ;  /* 0x000100009ea47824 */ /* 0x020fc800078e00ff */
[----:B------:R-:W-:Y:S01]  /*4c30*/  FADD.FTZ R173, R164, R173 ;  /* 0x000000ada4ad7221 */ /* 0x000fe20000010000 */
[----:B------:R-:W-:Y:S06]  /*4c40*/  BRA `(.L_x_8462) ;  /* 0x0000000000107947 */ /* 0x000fec0003800000 */
.L_x_8460:
[----:B-----5:R-:W-:-:S05]  /*4c50*/  SHF.L.U32 R164, R154, 0x10, RZ ;  /* 0x000000109aa47819 */ /* 0x020fca00000006ff */
[----:B------:R-:W-:Y:S01]  /*4c60*/  FADD.FTZ R173, R164, R173 ;  /* 0x000000ada4ad7221 */ /* 0x000fe20000010000 */
[----:B------:R-:W-:-:S05]  /*4c70*/  @P2 SHF.L.U32 R164, R158, 0x10, RZ ;  /* 0x000000109ea42819 */ /* 0x000fca00000006ff */
[----:B------:R-:W-:-:S07]  /*4c80*/  @P2 FADD.FTZ R173, R164, R173 ;  /* 0x000000ada4ad2221 */ /* 0x000fce0000010000 */
.L_x_8462:
[----:B------:R-:W-:-:S04]  /*4c90*/  F2FP.BF16.F32.PACK_AB R164, RZ, R173 ;  /* 0x000000adffa4723e */ /* 0x000fc800000010ff */
[----:B------:R-:W-:-:S07]  /*4ca0*/  PRMT R162, R164, 0x7610, R162 ;  /* 0x00007610a4a27816 */ /* 0x000fce00000000a2 */
.L_x_8463:
[----:B------:R-:W-:Y:S01]  /*4cb0*/  IMAD.U32 R175, R166, 0x10000, RZ ;  /* 0x00010000a6af7824 */ /* 0x000fe200078e00ff */
[----:B------:R-:W-:Y:S06]  /*4cc0*/  @P3 BRA `(.L_x_8464) ;  /* 0x0000000000243947 */ /* 0x000fec0003800000 */
[----:B------:R-:W-:-:S04]  /*4cd0*/  ISETP.NE.U32.AND P4, PT, RZ, UR10, PT ;  /* 0x0000000aff007c0c */ /* 0x000fc8000bf85070 */
[----:B------:R-:W-:-:S13]  /*4ce0*/  ISETP.NE.AND.EX P4, PT, RZ, UR11, PT, P4 ;  /* 0x0000000bff007c0c */ /* 0x000fda000bf85340 */
[----:B------:R-:W-:Y:S05]  /*4cf0*/  @P4 BRA `(.L_x_8465) ;  /* 0x0000000000084947 */ /* 0x000fea0003800000 */
[----:B------:R-:W-:Y:S05]  /*4d00*/  @P0 BRA `(.L_x_8466) ;  /* 0x00000000002c0947 */ /* 0x000fea0003800000 */
[----:B------:R-:W-:Y:S05]  /*4d10*/  BRA `(.L_x_8467) ;  /* 0x0000000000307947 */ /* 0x000fea0003800000 */
.L_x_8465:
[----:B-----5:R-:W-:-:S04]  /*4d20*/  PRMT R164, R158, 0x7632, R164 ;  /* 0x000076329ea47816 */ /* 0x020fc800000000a4 */
[----:B------:R-:W-:-:S05]  /*4d30*/  SHF.L.U32 R164, R164, 0x10, RZ ;  /* 0x00000010a4a47819 */ /* 0x000fca00000006ff */
[----:B------:R-:W-:Y:S01]  /*4d40*/  FADD.FTZ R175, R164, R175 ;  /* 0x000000afa4af7221 */ /* 0x000fe20000010000 */
[----:B------:R-:W-:Y:S06]  /*4d50*/  BRA `(.L_x_8466) ;  /* 0x0000000000187947 */ /* 0x000fec0003800000 */
.L_x_8464:
[----:B-----5:R-:W-:-:S04]  /*4d60*/  PRMT R164, R154, 0x7632, R164 ;  /* 0x000076329aa47816 */ /* 0x020fc800000000a4 */
[----:B------:R-:W-:-:S05]  /*4d70*/  SHF.L.U32 R164, R164, 0x10, RZ ;  /* 0x00000010a4a47819 */ /* 0x000fca00000006ff */
[----:B------:R-:W-:Y:S01]  /*4d80*/  FADD.FTZ R175, R164, R175 ;  /* 0x000000afa4af7221 */ /* 0x000fe20000010000 */
[----:B------:R-:W-:-:S05]  /*4d90*/  @P2 PRMT R164, R158, 0x7632, R164 ;  /* 0x000076329ea42816 */ /* 0x000fca00000000a4 */
[----:B------:R-:W-:-:S04]  /*4da0*/  @P2 IMAD.U32 R164, R164, 0x10000, RZ ;  /* 0x00010000a4a42824 */ /* 0x000fc800078e00ff */
[----:B------:R-:W-:-:S07]  /*4db0*/  @P2 FADD.FTZ R175, R164, R175 ;  /* 0x000000afa4af2221 */ /* 0x000fce0000010000 */
.L_x_8466:
[----:B------:R-:W-:-:S04]  /*4dc0*/  F2FP.BF16.F32.PACK_AB R164, RZ, R175 ;  /* 0x000000afffa4723e */ /* 0x000fc800000010ff */
[----:B------:R-:W-:-:S07]  /*4dd0*/  PRMT R162, R162, 0x5410, R164 ;  /* 0x00005410a2a27816 */ /* 0x000fce00000000a4 */
.L_x_8467:
        /* <DEDUP_REMOVED lines=8> */
.L_x_8469:
[----:B-----5:R-:W-:-:S05]  /*4e60*/  SHF.L.U32 R164, R159, 0x10, RZ ;  /* 0x000000109fa47819 */ /* 0x020fca00000006ff */
[----:B------:R-:W-:Y:S01]  /*4e70*/  FADD.FTZ R174, R164, R174 ;  /* 0x000000aea4ae7221 */ /* 0x000fe20000010000 */
[----:B------:R-:W-:Y:S06]  /*4e80*/  BRA `(.L_x_8470) ;  /* 0x0000000000107947 */ /* 0x000fec0003800000 */
.L_x_8468:
[----:B-----5:R-:W-:-:S04]  /*4e90*/  IMAD.U32 R164, R155, 0x10000, RZ ;  /* 0x000100009ba47824 */ /* 0x020fc800078e00ff */
[----:B------:R-:W-:Y:S01]  /*4ea0*/  FADD.FTZ R174, R164, R174 ;  /* 0x000000aea4ae7221 */ /* 0x000fe20000010000 */
[----:B------:R-:W-:-:S05]  /*4eb0*/  @P2 SHF.L.U32 R164, R159, 0x10, RZ ;  /* 0x000000109fa42819 */ /* 0x000fca00000006ff */
[----:B------:R-:W-:-:S07]  /*4ec0*/  @P2 FADD.FTZ R174, R164, R174 ;  /* 0x000000aea4ae2221 */ /* 0x000fce0000010000 */
.L_x_8470:
[----:B------:R-:W-:-:S04]  /*4ed0*/  F2FP.BF16.F32.PACK_AB R164, RZ, R174 ;  /* 0x000000aeffa4723e */ /* 0x000fc800000010ff */
[----:B------:R-:W-:-:S07]  /*4ee0*/  PRMT R163, R164, 0x7610, R163 ;  /* 0x00007610a4a37816 */ /* 0x000fce00000000a3 */
.L_x_8471:
[----:B------:R-:W-:Y:S01]  /*4ef0*/  SHF.L.U32 R188, R167, 0x10, RZ ;  /* 0x00000010a7bc7819 */ /* 0x000fe200000006ff */
[----:B------:R-:W-:Y:S06]  /*4f00*/  @P3 BRA `(.L_x_8472) ;  /* 0x0000000000243947 */ /* 0x000fec0003800000 */
[----:B------:R-:W-:-:S04]  /*4f10*/  ISETP.NE.U32.AND P2, PT, RZ, UR10, PT ;  /* 0x0000000aff007c0c */ /* 0x000fc8000bf45070 */
[----:B------:R-:W-:-:S13]  /*4f20*/  ISETP.NE.AND.EX P2, PT, RZ, UR11, PT, P2 ;  /* 0x0000000bff007c0c */ /* 0x000fda000bf45320 */
[----:B------:R-:W-:Y:S05]  /*4f30*/  @P2 BRA `(.L_x_8473) ;  /* 0x0000000000082947 */ /* 0x000fea0003800000 */
[----:B------:R-:W-:Y:S05]  /*4f40*/  @P0 BRA `(.L_x_8474) ;  /* 0x00000000002c0947 */ /* 0x000fea0003800000 */
[----:B------:R-:W-:Y:S05]  /*4f50*/  BRA `(.L_x_8475) ;  /* 0x0000000000307947 */ /* 0x000fea0003800000 */
.L_x_8473:
[----:B-----5:R-:W-:-:S05]  /*4f60*/  PRMT R164, R159, 0x7632, R164 ;  /* 0x000076329fa47816 */ /* 0x020fca00000000a4 */
[----:B------:R-:W-:-:S04]  /*4f70*/  IMAD.U32 R164, R164, 0x10000, RZ ;  /* 0x00010000a4a47824 */ /* 0x000fc800078e00ff */
[----:B------:R-:W-:Y:S01]  /*4f80*/  FADD.FTZ R188, R164, R188 ;  /* 0x000000bca4bc7221 */ /* 0x000fe20000010000 */
[----:B------:R-:W-:Y:S06]  /*4f90*/  BRA `(.L_x_8474) ;  /* 0x0000000000187947 */ /* 0x000fec0003800000 */
.L_x_8472:
[----:B-----5:R-:W-:-:S04]  /*4fa0*/  PRMT R164, R155, 0x7632, R164 ;  /* 0x000076329ba47816 */ /* 0x020fc800000000a4 */
[----:B------:R-:W-:-:S05]  /*4fb0*/  SHF.L.U32 R164, R164, 0x10, RZ ;  /* 0x00000010a4a47819 */ /* 0x000fca00000006ff */
[----:B------:R-:W-:Y:S01]  /*4fc0*/  FADD.FTZ R188, R164, R188 ;  /* 0x000000bca4bc7221 */ /* 0x000fe20000010000 */
[----:B------:R-:W-:-:S04]  /*4fd0*/  @P2 PRMT R164, R159, 0x7632, R164 ;  /* 0x000076329fa42816 */ /* 0x000fc800000000a4 */
[----:B------:R-:W-:-:S05]  /*4fe0*/  @P2 SHF.L.U32 R164, R164, 0x10, RZ ;  /* 0x00000010a4a42819 */ /* 0x000fca00000006ff */
[----:B------:R-:W-:-:S07]  /*4ff0*/  @P2 FADD.FTZ R188, R164, R188 ;  /* 0x000000bca4bc2221 */ /* 0x000fce0000010000 */
.L_x_8474:
[----:B------:R-:W-:-:S04]  /*5000*/  F2FP.BF16.F32.PACK_AB R164, RZ, R188 ;  /* 0x000000bcffa4723e */ /* 0x000fc800000010ff */
[----:B------:R-:W-:-:S07]  /*5010*/  PRMT R163, R163, 0x5410, R164 ;  /* 0x00005410a3a37816 */ /* 0x000fce00000000a4 */
.L_x_8475:
[----:B------:R-:W0:Y:S02]  /*5020*/  @P0 LDC.64 R164, c[0x0][0x238] ;  /* 0x00008e00ffa40b82 */ /* 0x000e240000000a00 */
[----:B0-----:R-:W-:-:S04]  /*5030*/  @P0 LEA R164, P2, R189, R164, 0x4 ;  /* 0x000000a4bda40211 */ /* 0x001fc800078420ff */
[----:B------:R-:W-:-:S05]  /*5040*/  @P0 LEA.HI.X R165, R189, R165, RZ, 0x4, P2 ;  /* 0x000000a5bda50211 */ /* 0x000fca00010f24ff */
[----:B------:R0:W-:Y:S04]  /*5050*/  @P0 STG.E.128 desc[UR4][R164.64], R160 ;  /* 0x000000a0a4000986 */ /* 0x0001e8000c101d04 */
.L_x_8443:
[----:B------:R-:W-:Y:S05]  /*5060*/  BSYNC B0 ;  /* 0x0000000000007941 */ /* 0x000fea0003800000 */
.L_x_8442:
[----:B01234-:R-:W-:Y:S01]  /*5070*/  FADD.FTZ R164, RZ, R3 ;  /* 0x00000003ffa47221 */ /* 0x01ffe20000010000 */
[C---:B------:R-:W-:Y:S01]  /*5080*/  ISETP.GT.U32.AND P2, PT, R7.reuse, 0x3f, PT ;  /* 0x0000003f0700780c */ /* 0x040fe20003f44070 */
        /* <DEDUP_REMOVED lines=179> */
.L_x_8501:
        /* <DEDUP_REMOVED lines=13> */
[----:B0-----:R-:W0:Y:S01]  /*5c90*/  MUFU.RSQ R189, R166 ;  /* 0x000000a600bd7308 */ /* 0x001e220000001400 */
[----:B-1----:R-:W-:-:S05]  /*5ca0*/  @!P5 IMAD.WIDE R164, R5, 0x4, R164 ;  /* 0x0000000405a4d825 */ /* 0x002fca00078e02a4 */
[----:B0-----:R0:W-:Y:S01]  /*5cb0*/  @!P5 STG.E desc[UR4][R164.64], R189 ;  /* 0x000000bda400d986 */ /* 0x0011e2000c101904 */
[----:B------:R-:W-:Y:S05]  /*5cc0*/  @!P1 BRA `(.L_x_8478) ;  /* 0x0000000000fc9947 */ /* 0x000fea0003800000 */
[----:B------:R-:W2:Y:S04]  /*5cd0*/  LDL R191, [R1+0x44] ;  /* 0x0000440001bf7983 */ /* 0x000ea80000100800 */
[----:B------:R-:W3:Y:S01]  /*5ce0*/  LDL R248, [R1+0x40] ;  /* 0x0000400001f87983 */ /* 0x000ee20000100800 */
[--C-:B0-----:R-:W-:Y:S01]  /*5cf0*/  FADD.FTZ R164, R18, -R190.reuse ;  /* 0x800000be12a47221 */ /* 0x101fe20000010000 */
[--C-:B------:R-:W-:Y:S01]  /*5d00*/  FADD.FTZ R165, R3, -R190.reuse ;  /* 0x800000be03a57221 */ /* 0x100fe20000010000 */
[----:B------:R-:W-:Y:S01]  /*5d10*/  FADD.FTZ R167, R171, -R190 ;  /* 0x800000beaba77221 */ /* 0x000fe20000010000 */
[----:B------:R-:W4:Y:S01]  /*5d20*/  LDL R252, [R1+0x4c] ;  /* 0x00004c0001fc7983 */ /* 0x000f220000100800 */
[C---:B------:R-:W-:Y:S01]  /*5d30*/  FMUL.FTZ R218, R189.reuse, R164 ;  /* 0x000000a4bdda7220 */ /* 0x040fe20000410000 */
[----:B------:R-:W-:-:S02]  /*5d40*/  FMUL.FTZ R219, R189, R165 ;  /* 0x000000a5bddb7220 */ /* 0x000fc40000410000 */
[----:B------:R-:W4:Y:S04]  /*5d50*/  LDL R251, [R1+0x34] ;  /* 0x0000340001fb7983 */ /* 0x000f280000100800 */
[----:B------:R-:W4:Y:S04]  /*5d60*/  LDL R216, [R1+0x30] ;  /* 0x0000300001d87983 */ /* 0x000f280000100800 */
[----:B------:R-:W4:Y:S01]  /*5d70*/  LDL R217, [R1+0x3c] ;  /* 0x00003c0001d97983 */ /* 0x000f220000100800 */
[----:B--2--5:R-:W-:Y:S01]  /*5d80*/  FFMA.FTZ R165, R191, R218, R33 ;  /* 0x000000dabfa57223 */ /* 0x024fe20000010021 */
[----:B------:R-:W-:-:S02]  /*5d90*/  FMUL.FTZ R191, R189, R167 ;  /* 0x000000a7bdbf7220 */ /* 0x000fc40000410000 */
[----:B------:R-:W2:Y:S01]  /*5da0*/  LDL R167, [R1+0x48] ;  /* 0x0000480001a77983 */ /* 0x000ea20000100800 */
[----:B---3--:R-:W-:-:S05]  /*5db0*/  FFMA.FTZ R164, R248, R219, R32 ;  /* 0x000000dbf8a47223 */ /* 0x008fca0000010020 */
[----:B------:R-:W-:Y:S01]  /*5dc0*/  F2FP.BF16.F32.PACK_AB R164, R165, R164 ;  /* 0x000000a4a5a4723e */ /* 0x000fe200000010ff */
[----:B------:R-:W-:-:S04]  /*5dd0*/  FADD.FTZ R165, R17, -R190 ;  /* 0x800000be11a57221 */ /* 0x000fc80000010000 */
[----:B------:R-:W-:Y:S01]  /*5de0*/  FMUL.FTZ R248, R189, R165 ;  /* 0x000000a5bdf87220 */ /* 0x000fe20000410000 */
[----:B------:R-:W-:-:S04]  /*5df0*/  FADD.FTZ R165, R183, -R190 ;  /* 0x800000beb7a57221 */ /* 0x000fc80000010000 */
[----:B------:R-:W-:Y:S01]  /*5e00*/  FMUL.FTZ R250, R189, R165 ;  /* 0x000000a5bdfa7220 */ /* 0x000fe20000410000 */
[----:B----4-:R-:W-:Y:S01]  /*5e10*/  FFMA.FTZ R165, R252, R191, R35 ;  /* 0x000000bffca57223 */ /* 0x010fe20000010023 */
[----:B------:R-:W-:-:S04]  /*5e20*/  FADD.FTZ R166, R170, -R190 ;  /* 0x800000beaaa67221 */ /* 0x000fc80000010000 */
[----:B------:R-:W-:Y:S01]  /*5e30*/  FMUL.FTZ R249, R189, R166 ;  /* 0x000000a6bdf97220 */ /* 0x000fe20000410000 */
[----:B------:R-:W-:Y:S01]  /*5e40*/  FFMA.FTZ R166, R251, R250, R37 ;  /* 0x000000fafba67223 */ /* 0x000fe20000010025 */
[----:B--2---:R-:W-:-:S05]  /*5e50*/  FFMA.FTZ R167, R167, R248, R34 ;  /* 0x000000f8a7a77223 */ /* 0x004fca0000010022 */
[----:B------:R-:W-:Y:S01]  /*5e60*/  F2FP.BF16.F32.PACK_AB R165, R165, R167 ;  /* 0x000000a7a5a5723e */ /* 0x000fe200000010ff */
[----:B------:R-:W-:-:S04]  /*5e70*/  FADD.FTZ R167, R182, -R190 ;  /* 0x800000beb6a77221 */ /* 0x000fc80000010000 */
[----:B------:R-:W-:Y:S02]  /*5e80*/  FMUL.FTZ R251, R189, R167 ;  /* 0x000000a7bdfb7220 */ /* 0x000fe40000410000 */
[----:B------:R-:W2:Y:S01]  /*5e90*/  LDL R167, [R1+0x38] ;  /* 0x0000380001a77983 */ /* 0x000ea20000100800 */
[----:B------:R-:W-:-:S05]  /*5ea0*/  FFMA.FTZ R216, R216, R249, R36 ;  /* 0x000000f9d8d87223 */ /* 0x000fca0000010024 */
[----:B------:R-:W-:Y:S01]  /*5eb0*/  F2FP.BF16.F32.PACK_AB R166, R166, R216 ;  /* 0x000000d8a6a6723e */ /* 0x000fe200000010ff */
[----:B------:R-:W-:-:S04]  /*5ec0*/  FADD.FTZ R216, R184, -R190 ;  /* 0x800000beb8d87221 */ /* 0x000fc80000010000 */
[----:B------:R-:W-:Y:S01]  /*5ed0*/  FMUL.FTZ R252, R189, R216 ;  /* 0x000000d8bdfc7220 */ /* 0x000fe20000410000 */
[----:B--2---:R-:W-:-:S03]  /*5ee0*/  FFMA.FTZ R216, R167, R251, R38 ;  /* 0x000000fba7d87223 */ /* 0x004fc60000010026 */
[----:B------:R-:W-:-:S05]  /*5ef0*/  FFMA.FTZ R167, R217, R252, R39 ;  /* 0x000000fcd9a77223 */ /* 0x000fca0000010027 */
[----:B------:R-:W-:Y:S02]  /*5f00*/  F2FP.BF16.F32.PACK_AB R167, R167, R216 ;  /* 0x000000d8a7a7723e */ /* 0x000fe400000010ff */
[----:B------:R-:W0:Y:S02]  /*5f10*/  LDC.64 R216, c[0x0][0x2b8] ;  /* 0x0000ae00ffd87b82 */ /* 0x000e240000000a00 */
[----:B0-----:R-:W-:-:S05]  /*5f20*/  IMAD.WIDE.U32 R216, R4, 0x10, R216 ;  /* 0x0000001004d87825 */ /* 0x001fca00078e00d8 */
[----:B------:R0:W-:Y:S04]  /*5f30*/  STG.E.128 desc[UR4][R216.64], R164 ;  /* 0x000000a4d8007986 */ /* 0x0001e8000c101d04 */
[----:B0-----:R-:W2:Y:S04]  /*5f40*/  LDL R167, [R1+0x18] ;  /* 0x0000180001a77983 */ /* 0x001ea80000100800 */
[----:B------:R-:W3:Y:S04]  /*5f50*/  LDL R164, [R1+0x1c] ;  /* 0x00001c0001a47983 */ /* 0x000ee80000100800 */
[----:B------:R-:W4:Y:S04]  /*5f60*/  LDL R165, [R1+0x28] ;  /* 0x0000280001a57983 */ /* 0x000f280000100800 */
[----:B------:R-:W4:Y:S04]  /*5f70*/  LDL R166, [R1+0x10] ;  /* 0x0000100001a67983 */ /* 0x000f280000100800 */
[----:B------:R-:W4:Y:S04]  /*5f80*/  LDL R216, [R1+0x14] ;  /* 0x0000140001d87983 */ /* 0x000f280000100800 */
[----:B------:R-:W4:Y:S01]  /*5f90*/  LDL R217, [R1+0x24] ;  /* 0x0000240001d97983 */ /* 0x000f220000100800 */
[----:B--2---:R-:W-:-:S03]  /*5fa0*/  FFMA.FTZ R167, R167, R251, R46 ;  /* 0x000000fba7a77223 */ /* 0x004fc6000001002e */
[----:B------:R-:W2:Y:S01]  /*5fb0*/  LDL R251, [R1+0x2c] ;  /* 0x00002c0001fb7983 */ /* 0x000ea20000100800 */
[----:B---3--:R-:W-:-:S03]  /*5fc0*/  FFMA.FTZ R164, R164, R252, R47 ;  /* 0x000000fca4a47223 */ /* 0x008fc6000001002f */
[----:B------:R-:W3:Y:S01]  /*5fd0*/  LDL R252, [R1+0x20] ;  /* 0x0000200001fc7983 */ /* 0x000ee20000100800 */
[----:B----4-:R-:W-:Y:S01]  /*5fe0*/  FFMA.FTZ R165, R165, R248, R42 ;  /* 0x000000f8a5a57223 */ /* 0x010fe2000001002a */
[----:B------:R-:W-:Y:S02]  /*5ff0*/  FFMA.FTZ R166, R166, R249, R44 ;  /* 0x000000f9a6a67223 */ /* 0x000fe4000001002c */
[----:B------:R-:W0:Y:S01]  /*6000*/  LDC.64 R248, c[0x0][0x2c0] ;  /* 0x0000b000fff87b82 */ /* 0x000e220000000a00 */
[----:B------:R-:W-:Y:S01]  /*6010*/  F2FP.BF16.F32.PACK_AB R167, R164, R167 ;  /* 0x000000a7a4a7723e */ /* 0x000fe200000010ff */
[----:B------:R-:W-:Y:S01]  /*6020*/  FFMA.FTZ R216, R216, R250, R45 ;  /* 0x000000fad8d87223 */ /* 0x000fe2000001002d */
[----:B------:R-:W-:-:S04]  /*6030*/  FFMA.FTZ R218, R217, R218, R41 ;  /* 0x000000dad9da7223 */ /* 0x000fc80000010029 */
[----:B------:R-:W-:Y:S01]  /*6040*/  F2FP.BF16.F32.PACK_AB R166, R216, R166 ;  /* 0x000000a6d8a6723e */ /* 0x000fe200000010ff */
[----:B0-----:R-:W-:-:S04]  /*6050*/  IMAD.WIDE.U32 R216, R4, 0x10, R248 ;  /* 0x0000001004d87825 */ /* 0x001fc800078e00f8 */
[----:B------:R-:W-:Y:S02]  /*6060*/  VIADD R4, R4, 0x20 ;  /* 0x0000002004047836 */ /* 0x000fe40000000000 */
[----:B--2---:R-:W-:Y:S01]  /*6070*/  FFMA.FTZ R191, R251, R191, R43 ;  /* 0x000000bffbbf7223 */ /* 0x004fe2000001002b */
[----:B---3--:R-:W-:-:S04]  /*6080*/  FFMA.FTZ R164, R252, R219, R40 ;  /* 0x000000dbfca47223 */ /* 0x008fc80000010028 */
[----:B------:R-:W-:Y:S02]  /*6090*/  F2FP.BF16.F32.PACK_AB R165, R191, R165 ;  /* 0x000000a5bfa5723e */ /* 0x000fe400000010ff */
[----:B------:R-:W-:-:S05]  /*60a0*/  F2FP.BF16.F32.PACK_AB R164, R218, R164 ;  /* 0x000000a4daa4723e */ /* 0x000fca00000010ff */
[----:B------:R1:W-:Y:S02]  /*60b0*/  STG.E.128 desc[UR4][R216.64], R164 ;  /* 0x000000a4d8007986 */ /* 0x0003e4000c101d04 */
.L_x_8478:
[----:B------:R-:W-:Y:S05]  /*60c0*/  BSYNC B0 ;  /* 0x0000000000007941 */ /* 0x000fea0003800000 */
.L_x_8477:
[----:B------:R-:W-:Y:S01]  /*60d0*/  ISETP.GE.U32.AND P2, PT, R7, 0x40, PT ;  /* 0x000000400700780c */ /* 0x000fe20003f46070 */
[----:B------:R-:W-:-:S12]  /*60e0*/  BSSY B0, `(.L_x_8479) ;  /* 0x0000035000007945 */ /* 0x000fd80003800000 */
[----:B------:R-:W-:Y:S05]  /*60f0*/  @!P2 BRA `(.L_x_8480) ;  /* 0x0000000000cca947 */ /* 0x000fea0003800000 */
[--C-:B01----:R-:W-:Y:S01]  /*6100*/  FADD.FTZ R165, R2, -R190.reuse ;  /* 0x800000be02a57221 */ /* 0x103fe20000010000 */
[--C-:B------:R-:W-:Y:S01]  /*6110*/  FADD.FTZ R164, R16, -R190.reuse ;  /* 0x800000be10a47221 */ /* 0x100fe20000010000 */
[--C-:B------:R-:W-:Y:S01]  /*6120*/  FADD.FTZ R167, R169, -R190.reuse ;  /* 0x800000bea9a77221 */ /* 0x100fe20000010000 */
[----:B------:R-:W-:Y:S01]  /*6130*/  FADD.FTZ R166, R168, -R190 ;  /* 0x800000bea8a67221 */ /* 0x000fe20000010000 */
[C---:B------:R-:W-:Y:S01]  /*6140*/  FMUL.FTZ R219, R189.reuse, R165 ;  /* 0x000000a5bddb7220 */ /* 0x040fe20000410000 */
[C---:B------:R-:W-:Y:S01]  /*6150*/  FMUL.FTZ R218, R189.reuse, R164 ;  /* 0x000000a4bdda7220 */ /* 0x040fe20000410000 */
[C---:B------:R-:W-:Y:S01]  /*6160*/  FMUL.FTZ R191, R189.reuse, R167 ;  /* 0x000000a7bdbf7220 */ /* 0x040fe20000410000 */
[----:B------:R-:W-:Y:S01]  /*6170*/  FMUL.FTZ R249, R189, R166 ;  /* 0x000000a6bdf97220 */ /* 0x000fe20000410000 */
[----:B-----5:R-:W-:Y:S01]  /*6180*/  FFMA.FTZ R164, R196, R219, R48 ;  /* 0x000000dbc4a47223 */ /* 0x020fe20000010030 */
[----:B------:R-:W-:Y:S02]  /*6190*/  FFMA.FTZ R165, R197, R218, R49 ;  /* 0x000000dac5a57223 */ /* 0x000fe40000010031 */
[----:B------:R-:W-:-:S03]  /*61a0*/  FFMA.FTZ R216, R192, R249, R52 ;  /* 0x000000f9c0d87223 */ /* 0x000fc60000010034 */
[----:B------:R-:W-:Y:S01]  /*61b0*/  F2FP.BF16.F32.PACK_AB R164, R165, R164 ;  /* 0x000000a4a5a4723e */ /* 0x000fe200000010ff */
[----:B------:R-:W-:-:S04]  /*61c0*/  FADD.FTZ R165, R15, -R190 ;  /* 0x800000be0fa57221 */ /* 0x000fc80000010000 */
[----:B------:R-:W-:Y:S01]  /*61d0*/  FMUL.FTZ R248, R189, R165 ;  /* 0x000000a5bdf87220 */ /* 0x000fe20000410000 */
[----:B------:R-:W-:-:S03]  /*61e0*/  FADD.FTZ R165, R181, -R190 ;  /* 0x800000beb5a57221 */ /* 0x000fc60000010000 */
[----:B------:R-:W-:Y:S01]  /*61f0*/  FFMA.FTZ R167, R198, R248, R50 ;  /* 0x000000f8c6a77223 */ /* 0x000fe20000010032 */
[----:B------:R-:W-:Y:S01]  /*6200*/  FMUL.FTZ R250, R189, R165 ;  /* 0x000000a5bdfa7220 */ /* 0x000fe20000410000 */
[----:B------:R-:W-:-:S03]  /*6210*/  FFMA.FTZ R165, R199, R191, R51 ;  /* 0x000000bfc7a57223 */ /* 0x000fc60000010033 */
[----:B------:R-:W-:Y:S02]  /*6220*/  FFMA.FTZ R166, R193, R250, R53 ;  /* 0x000000fac1a67223 */ /* 0x000fe40000010035 */
[----:B------:R-:W-:Y:S01]  /*6230*/  F2FP.BF16.F32.PACK_AB R165, R165, R167 ;  /* 0x000000a7a5a5723e */ /* 0x000fe200000010ff */
[--C-:B------:R-:W-:Y:S02]  /*6240*/  FADD.FTZ R167, R180, -R190.reuse ;  /* 0x800000beb4a77221 */ /* 0x100fe40000010000 */
[----:B------:R-:W-:Y:S01]  /*6250*/  F2FP.BF16.F32.PACK_AB R166, R166, R216 ;  /* 0x000000d8a6a6723e */ /* 0x000fe200000010ff */
[----:B------:R-:W-:Y:S01]  /*6260*/  FADD.FTZ R216, R185, -R190 ;  /* 0x800000beb9d87221 */ /* 0x000fe20000010000 */
[----:B------:R-:W-:-:S03]  /*6270*/  FMUL.FTZ R251, R189, R167 ;  /* 0x000000a7bdfb7220 */ /* 0x000fc60000410000 */
[----:B------:R-:W-:Y:S01]  /*6280*/  FMUL.FTZ R252, R189, R216 ;  /* 0x000000d8bdfc7220 */ /* 0x000fe20000410000 */
[----:B------:R-:W-:-:S03]  /*6290*/  FFMA.FTZ R216, R194, R251, R54 ;  /* 0x000000fbc2d87223 */ /* 0x000fc60000010036 */
[----:B------:R-:W-:-:S05]  /*62a0*/  FFMA.FTZ R167, R195, R252, R55 ;  /* 0x000000fcc3a77223 */ /* 0x000fca0000010037 */
[----:B------:R-:W-:Y:S02]  /*62b0*/  F2FP.BF16.F32.PACK_AB R167, R167, R216 ;  /* 0x000000d8a7a7723e */ /* 0x000fe400000010ff */
[----:B------:R-:W0:Y:S02]  /*62c0*/  LDC.64 R216, c[0x0][0x2b8] ;  /* 0x0000ae00ffd87b82 */ /* 0x000e240000000a00 */
[----:B0-----:R-:W-:-:S05]  /*62d0*/  IMAD.WIDE.U32 R216, R4, 0x10, R216 ;  /* 0x0000001004d87825 */ /* 0x001fca00078e00d8 */
[----:B------:R0:W-:Y:S04]  /*62e0*/  STG.E.128 desc[UR4][R216.64], R164 ;  /* 0x000000a4d8007986 */ /* 0x0001e8000c101d04 */
[----:B0-----:R-:W2:Y:S04]  /*62f0*/  LDL R166, [R1] ;  /* 0x0000000001a67983 */ /* 0x001ea80000100800 */
[----:B------:R-:W3:Y:S01]  /*6300*/  LDL R216, [R1+0x8] ;  /* 0x0000080001d87983 */ /* 0x000ee20000100800 */
[----:B------:R-:W-:-:S03]  /*6310*/  FFMA.FTZ R167, R246, R251, R62 ;  /* 0x000000fbf6a77223 */ /* 0x000fc6000001003e */
[----:B------:R-:W4:Y:S04]  /*6320*/  LDL R217, [R1+0x4] ;  /* 0x0000040001d97983 */ /* 0x000f280000100800 */
[----:B------:R-:W4:Y:S01]  /*6330*/  LDL R251, [R1+0xc] ;  /* 0x00000c0001fb7983 */ /* 0x000f220000100800 */
[----:B------:R-:W-:-:S05]  /*6340*/  FFMA.FTZ R164, R247, R252, R63 ;  /* 0x000000fcf7a47223 */ /* 0x000fca000001003f */
[----:B------:R-:W-:Y:S01]  /*6350*/  F2FP.BF16.F32.PACK_AB R167, R164, R167 ;  /* 0x000000a7a4a7723e */ /* 0x000fe200000010ff */
[----:B--2---:R-:W-:Y:S01]  /*6360*/  FFMA.FTZ R164, R166, R219, R56 ;  /* 0x000000dba6a47223 */ /* 0x004fe20000010038 */
[----:B------:R-:W-:Y:S01]  /*6370*/  FFMA.FTZ R166, R244, R249, R60 ;  /* 0x000000f9f4a67223 */ /* 0x000fe2000001003c */
[----:B---3--:R-:W-:Y:S01]  /*6380*/  FFMA.FTZ R165, R216, R248, R58 ;  /* 0x000000f8d8a57223 */ /* 0x008fe2000001003a */
[----:B------:R-:W-:Y:S01]  /*6390*/  FFMA.FTZ R216, R245, R250, R61 ;  /* 0x000000faf5d87223 */ /* 0x000fe2000001003d */
[----:B------:R-:W0:Y:S01]  /*63a0*/  LDC.64 R248, c[0x0][0x2c0] ;  /* 0x0000b000fff87b82 */ /* 0x000e220000000a00 */
[----:B----4-:R-:W-:-:S03]  /*63b0*/  FFMA.FTZ R218, R217, R218, R57 ;  /* 0x000000dad9da7223 */ /* 0x010fc60000010039 */
[----:B------:R-:W-:Y:S01]  /*63c0*/  F2FP.BF16.F32.PACK_AB R166, R216, R166 ;  /* 0x000000a6d8a6723e */ /* 0x000fe200000010ff */
[----:B------:R-:W-:Y:S01]  /*63d0*/  FFMA.FTZ R191, R251, R191, R59 ;  /* 0x000000bffbbf7223 */ /* 0x000fe2000001003b */
[----:B------:R-:W-:-:S04]  /*63e0*/  F2FP.BF16.F32.PACK_AB R164, R218, R164 ;  /* 0x000000a4daa4723e */ /* 0x000fc800000010ff */
[----:B------:R-:W-:Y:S01]  /*63f0*/  F2FP.BF16.F32.PACK_AB R165, R191, R165 ;  /* 0x000000a5bfa5723e */ /* 0x000fe200000010ff */
[C---:B0-----:R-:W-:Y:S01]  /*6400*/  IMAD.WIDE.U32 R216, R4.reuse, 0x10, R248 ;  /* 0x0000001004d87825 */ /* 0x041fe200078e00f8 */
[----:B------:R-:W-:-:S04]  /*6410*/  IADD3 R4, R4, 0x20, RZ ;  /* 0x0000002004047810 */ /* 0x000fc80007ffe0ff */
[----:B------:R2:W-:Y:S03]  /*6420*/  STG.E.128 desc[UR4][R216.64], R164 ;  /* 0x000000a4d8007986 */ /* 0x0005e6000c101d04 */
.L_x_8480:
[----:B------:R-:W-:Y:S05]  /*6430*/  BSYNC B0 ;  /* 0x0000000000007941 */ /* 0x000fea0003800000 */
.L_x_8479:
[----:B------:R-:W-:Y:S01]  /*6440*/  ISETP.GE.U32.AND P2, PT, R7, 0x60, PT ;  /* 0x000000600700780c */ /* 0x000fe20003f46070 */
[----:B------:R-:W-:-:S12]  /*6450*/  BSSY B0, `(.L_x_8481) ;  /* 0x0000031000007945 */ /* 0x000fd80003800000 */
[----:B------:R-:W-:Y:S05]  /*6460*/  @!P2 BRA `(.L_x_8482) ;  /* 0x0000000000bca947 */ /* 0x000fea0003800000 */
[--C-:B012---:R-:W-:Y:S01]  /*6470*/  FADD.FTZ R165, R0, -R190.reuse ;  /* 0x800000be00a57221 */ /* 0x107fe20000010000 */
        /* <DEDUP_REMOVED lines=8> */
[-C--:B------:R-:W-:Y:S01]  /*6500*/  FFMA.FTZ R165, R81, R218.reuse, R65 ;  /* 0x000000da51a57223 */ /* 0x080fe20000010041 */
[----:B------:R-:W-:Y:S01]  /*6510*/  FFMA.FTZ R218, R241, R218, R73 ;  /* 0x000000daf1da7223 */ /* 0x000fe20000010049 */
[----:B------:R-:W-:-:S03]  /*6520*/  FFMA.FTZ R216, R84, R249, R68 ;  /* 0x000000f954d87223 */ /* 0x000fc60000010044 */
[----:B------:R-:W-:Y:S01]  /*6530*/  F2FP.BF16.F32.PACK_AB R164, R165, R164 ;  /* 0x000000a4a5a4723e */ /* 0x000fe200000010ff */
[----:B------:R-:W-:-:S04]  /*6540*/  FADD.FTZ R165, R13, -R190 ;  /* 0x800000be0da57221 */ /* 0x000fc80000010000 */
[----:B------:R-:W-:Y:S01]  /*6550*/  FMUL.FTZ R248, R189, R165 ;  /* 0x000000a5bdf87220 */ /* 0x000fe20000410000 */
[----:B------:R-:W-:-:S03]  /*6560*/  FADD.FTZ R165, R30, -R190 ;  /* 0x800000be1ea57221 */ /* 0x000fc60000010000 */
[----:B------:R-:W-:Y:S01]  /*6570*/  FFMA.FTZ R167, R82, R248, R66 ;  /* 0x000000f852a77223 */ /* 0x000fe20000010042 */
[----:B------:R-:W-:Y:S01]  /*6580*/  FMUL.FTZ R250, R189, R165 ;  /* 0x000000a5bdfa7220 */ /* 0x000fe20000410000 */
[-C--:B------:R-:W-:Y:S01]  /*6590*/  FFMA.FTZ R165, R83, R191.reuse, R67 ;  /* 0x000000bf53a57223 */ /* 0x080fe20000010043 */
[----:B------:R-:W-:Y:S02]  /*65a0*/  FFMA.FTZ R191, R243, R191, R75 ;  /* 0x000000bff3bf7223 */ /* 0x000fe4000001004b */
        /* <DEDUP_REMOVED lines=12> */
[----:B------:R0:W-:Y:S02]  /*6670*/  STG.E.128 desc[UR4][R216.64], R164 ;  /* 0x000000a4d8007986 */ /* 0x0001e4000c101d04 */
[----:B0-----:R-:W-:Y:S01]  /*6680*/  FFMA.FTZ R165, R242, R248, R74 ;  /* 0x000000f8f2a57223 */ /* 0x001fe2000001004a */
[----:B------:R-:W-:Y:S01]  /*6690*/  FFMA.FTZ R166, R236, R249, R76 ;  /* 0x000000f9eca67223 */ /* 0x000fe2000001004c */
[----:B------:R-:W-:Y:S01]  /*66a0*/  FFMA.FTZ R167, R238, R251, R78 ;  /* 0x000000fbeea77223 */ /* 0x000fe2000001004e */
[----:B------:R-:W0:Y:S01]  /*66b0*/  LDC.64 R248, c[0x0][0x2c0] ;  /* 0x0000b000fff87b82 */ /* 0x000e220000000a00 */
[----:B------:R-:W-:Y:S01]  /*66c0*/  FFMA.FTZ R164, R239, R252, R79 ;  /* 0x000000fcefa47223 */ /* 0x000fe2000001004f */
[----:B------:R-:W-:Y:S01]  /*66d0*/  FFMA.FTZ R216, R237, R250, R77 ;  /* 0x000000faedd87223 */ /* 0x000fe2000001004d */
[----:B------:R-:W-:-:S03]  /*66e0*/  F2FP.BF16.F32.PACK_AB R165, R191, R165 ;  /* 0x000000a5bfa5723e */ /* 0x000fc600000010ff */
[----:B------:R-:W-:Y:S01]  /*66f0*/  F2FP.BF16.F32.PACK_AB R167, R164, R167 ;  /* 0x000000a7a4a7723e */ /* 0x000fe200000010ff */
[----:B------:R-:W-:Y:S01]  /*6700*/  FFMA.FTZ R164, R240, R219, R72 ;  /* 0x000000dbf0a47223 */ /* 0x000fe20000010048 */
[----:B------:R-:W-:-:S04]  /*6710*/  F2FP.BF16.F32.PACK_AB R166, R216, R166 ;  /* 0x000000a6d8a6723e */ /* 0x000fc800000010ff */
[----:B------:R-:W-:Y:S01]  /*6720*/  F2FP.BF16.F32.PACK_AB R164, R218, R164 ;  /* 0x000000a4daa4723e */ /* 0x000fe200000010ff */
[C---:B0-----:R-:W-:Y:S01]  /*6730*/  IMAD.WIDE.U32 R216, R4.reuse, 0x10, R248 ;  /* 0x0000001004d87825 */ /* 0x041fe200078e00f8 */
[----:B------:R-:W-:-:S04]  /*6740*/  IADD3 R4, R4, 0x20, RZ ;  /* 0x0000002004047810 */ /* 0x000fc80007ffe0ff */
[----:B------:R3:W-:Y:S03]  /*6750*/  STG.E.128 desc[UR4][R216.64], R164 ;  /* 0x000000a4d8007986 */ /* 0x0007e6000c101d04 */
.L_x_8482:
[----:B------:R-:W-:Y:S05]  /*6760*/  BSYNC B0 ;  /* 0x0000000000007941 */ /* 0x000fea0003800000 */
.L_x_8481:
[----:B------:R-:W-:Y:S01]  /*6770*/  ISETP.GE.U32.AND P2, PT, R7, 0x80, PT ;  /* 0x000000800700780c */ /* 0x000fe20003f46070 */
[----:B------:R-:W-:-:S12]  /*6780*/  BSSY B0, `(.L_x_8483) ;  /* 0x0000031000007945 */ /* 0x000fd80003800000 */
[----:B------:R-:W-:Y:S05]  /*6790*/  @!P2 BRA `(.L_x_8484) ;  /* 0x0000000000bca947 */ /* 0x000fea0003800000 */
[--C-:B0123--:R-:W-:Y:S01]  /*67a0*/  FADD.FTZ R165, R8, -R190.reuse ;  /* 0x800000be08a57221 */ /* 0x10ffe20000010000 */
        /* <DEDUP_REMOVED lines=43> */
[----:B0-----:R-:W-:-:S04]  /*6a60*/  IMAD.WIDE.U32 R216, R4, 0x10, R248 ;  /* 0x0000001004d87825 */ /* 0x001fc800078e00f8 */
[----:B------:R-:W-:Y:S01]  /*6a70*/  VIADD R4, R4, 0x20 ;  /* 0x0000002004047836 */ /* 0x000fe20000000000 */
[----:B------:R4:W-:Y:S06]  /*6a80*/  STG.E.128 desc[UR4][R216.64], R164 ;  /* 0x000000a4d8007986 */ /* 0x0009ec000c101d04 */
.L_x_8484:
[----:B------:R-:W-:Y:S05]  /*6a90*/  BSYNC B0 ;  /* 0x0000000000007941 */ /* 0x000fea0003800000 */
.L_x_8483:
[----:B------:R-:W-:Y:S01]  /*6aa0*/  ISETP.GE.U32.AND P2, PT, R7, 0xa0, PT ;  /* 0x000000a00700780c */ /* 0x000fe20003f46070 */
[----:B------:R-:W-:-:S12]  /*6ab0*/  BSSY B0, `(.L_x_8485) ;  /* 0x0000031000007945 */ /* 0x000fd80003800000 */
[----:B------:R-:W-:Y:S05]  /*6ac0*/  @!P2 BRA `(.L_x_8486) ;  /* 0x0000000000bca947 */ /* 0x000fea0003800000 */
[--C-:B01234-:R-:W-:Y:S01]  /*6ad0*/  FADD.FTZ R165, R9, -R190.reuse ;  /* 0x800000be09a57221 */ /* 0x11ffe20000010000 */
        /* <DEDUP_REMOVED lines=46> */
.L_x_8486:
[----:B------:R-:W-:Y:S05]  /*6dc0*/  BSYNC B0 ;  /* 0x0000000000007941 */ /* 0x000fea0003800000 */
.L_x_8485:
[----:B------:R-:W-:Y:S01]  /*6dd0*/  ISETP.GE.U32.AND P2, PT, R7, 0xc0, PT ;  /* 0x000000c00700780c */ /* 0x000fe20003f46070 */
[----:B------:R-:W-:-:S12]  /*6de0*/  BSSY B0, `(.L_x_8487) ;  /* 0x0000030000007945 */ /* 0x000fd80003800000 */
[----:B------:R-:W-:Y:S05]  /*6df0*/  @!P2 BRA `(.L_x_8488) ;  /* 0x0000000000b8a947 */ /* 0x000fea0003800000 */
[--C-:B01234-:R-:W-:Y:S01]  /*6e00*/  FADD.FTZ R165, R10, -R190.reuse ;  /* 0x800000be0aa57221 */ /* 0x11ffe20000010000 */
[--C-:B------:R-:W-:Y:S01]  /*6e10*/  FADD.FTZ R164, R21, -R190.reuse ;  /* 0x800000be15a47221 */ /* 0x100fe20000010000 */
[--C-:B------:R-:W-:Y:S01]  /*6e20*/  FADD.FTZ R166, R22, -R190.reuse ;  /* 0x800000be16a67221 */ /* 0x100fe20000010000 */
[--C-:B------:R-:W-:Y:S01]  /*6e30*/  FADD.FTZ R191, R173, -R190.reuse ;  /* 0x800000beadbf7221 */ /* 0x100fe20000010000 */
[C---:B------:R-:W-:Y:S01]  /*6e40*/  FMUL.FTZ R218, R189.reuse, R165 ;  /* 0x000000a5bdda7220 */ /* 0x040fe20000410000 */
[C---:B------:R-:W-:Y:S01]  /*6e50*/  FMUL.FTZ R217, R189.reuse, R164 ;  /* 0x000000a4bdd97220 */ /* 0x040fe20000410000 */
[----:B------:R-:W-:Y:S01]  /*6e60*/  FMUL.FTZ R219, R189, R166 ;  /* 0x000000a6bddb7220 */ /* 0x000fe20000410000 */
[----:B------:R-:W-:Y:S01]  /*6e70*/  FADD.FTZ R167, R175, -R190 ;  /* 0x800000beafa77221 */ /* 0x000fe20000010000 */
[----:B-----5:R-:W-:Y:S01]  /*6e80*/  FFMA.FTZ R164, R212, R218, R136 ;  /* 0x000000dad4a47223 */ /* 0x020fe20000010088 */
[----:B------:R-:W-:Y:S01]  /*6e90*/  FFMA.FTZ R165, R213, R217, R137 ;  /* 0x000000d9d5a57223 */ /* 0x000fe20000010089 */
[C---:B------:R-:W-:Y:S01]  /*6ea0*/  FMUL.FTZ R248, R189.reuse, R191 ;  /* 0x000000bfbdf87220 */ /* 0x040fe20000410000 */
[----:B------:R-:W-:Y:S01]  /*6eb0*/  FMUL.FTZ R249, R189, R167 ;  /* 0x000000a7bdf97220 */ /* 0x000fe20000410000 */
[----:B------:R-:W-:-:S02]  /*6ec0*/  FADD.FTZ R191, R174, -R190 ;  /* 0x800000beaebf7221 */ /* 0x000fc40000010000 */
[----:B------:R-:W-:Y:S01]  /*6ed0*/  F2FP.BF16.F32.PACK_AB R164, R165, R164 ;  /* 0x000000a4a5a4723e */ /* 0x000fe200000010ff */
[----:B------:R-:W-:Y:S01]  /*6ee0*/  FADD.FTZ R165, R172, -R190 ;  /* 0x800000beaca57221 */ /* 0x000fe20000010000 */
[----:B------:R-:W-:Y:S01]  /*6ef0*/  FFMA.FTZ R167, R209, R249, R141 ;  /* 0x000000f9d1a77223 */ /* 0x000fe2000001008d */
[C---:B------:R-:W-:Y:S02]  /*6f00*/  FMUL.FTZ R250, R189.reuse, R191 ;  /* 0x000000bfbdfa7220 */ /* 0x040fe40000410000 */
[----:B------:R-:W-:Y:S01]  /*6f10*/  FMUL.FTZ R216, R189, R165 ;  /* 0x000000a5bdd87220 */ /* 0x000fe20000410000 */
[----:B------:R-:W-:-:S03]  /*6f20*/  FFMA.FTZ R165, R214, R219, R138 ;  /* 0x000000dbd6a57223 */ /* 0x000fc6000001008a */
[----:B------:R-:W-:-:S05]  /*6f30*/  FFMA.FTZ R166, R215, R216, R139 ;  /* 0x000000d8d7a67223 */ /* 0x000fca000001008b */
[----:B------:R-:W-:Y:S01]  /*6f40*/  F2FP.BF16.F32.PACK_AB R165, R166, R165 ;  /* 0x000000a5a6a5723e */ /* 0x000fe200000010ff */
[----:B------:R-:W-:-:S05]  /*6f50*/  FFMA.FTZ R166, R208, R248, R140 ;  /* 0x000000f8d0a67223 */ /* 0x000fca000001008c */
[----:B------:R-:W-:Y:S01]  /*6f60*/  F2FP.BF16.F32.PACK_AB R166, R167, R166 ;  /* 0x000000a6a7a6723e */ /* 0x000fe200000010ff */
[----:B------:R-:W-:Y:S01]  /*6f70*/  FADD.FTZ R167, R188, -R190 ;  /* 0x800000bebca77221 */ /* 0x000fe20000010000 */
[----:B------:R-:W-:-:S03]  /*6f80*/  FFMA.FTZ R190, R210, R250, R142 ;  /* 0x000000fad2be7223 */ /* 0x000fc6000001008e */
[----:B------:R-:W-:-:S04]  /*6f90*/  FMUL.FTZ R189, R189, R167 ;  /* 0x000000a7bdbd7220 */ /* 0x000fc80000410000 */
[----:B------:R-:W-:-:S05]  /*6fa0*/  FFMA.FTZ R167, R211, R189, R143 ;  /* 0x000000bdd3a77223 */ /* 0x000fca000001008f */
[----:B------:R-:W-:Y:S02]  /*6fb0*/  F2FP.BF16.F32.PACK_AB R167, R167, R190 ;  /* 0x000000bea7a7723e */ /* 0x000fe400000010ff */
[----:B------:R-:W0:Y:S02]  /*6fc0*/  LDC.64 R190, c[0x0][0x2b8] ;  /* 0x0000ae00ffbe7b82 */ /* 0x000e240000000a00 */
[----:B0-----:R-:W-:-:S05]  /*6fd0*/  IMAD.WIDE.U32 R190, R4, 0x10, R190 ;  /* 0x0000001004be7825 */ /* 0x001fca00078e00be */
[----:B------:R0:W-:Y:S02]  /*6fe0*/  STG.E.128 desc[UR4][R190.64], R164 ;  /* 0x000000a4be007986 */ /* 0x0001e4000c101d04 */
[----:B0-----:R-:W-:Y:S01]  /*6ff0*/  FFMA.FTZ R167, R202, R250, R150 ;  /* 0x000000facaa77223 */ /* 0x001fe20000010096 */
[----:B------:R-:W-:Y:S01]  /*7000*/  FFMA.FTZ R164, R203, R189, R151 ;  /* 0x000000bdcba47223 */ /* 0x000fe20000010097 */
[----:B------:R-:W0:Y:S01]  /*7010*/  LDC.64 R250, c[0x0][0x2c0] ;  /* 0x0000b000fffa7b82 */ /* 0x000e220000000a00 */
[----:B------:R-:W-:Y:S01]  /*7020*/  FFMA.FTZ R165, R206, R219, R146 ;  /* 0x000000dbcea57223 */ /* 0x000fe20000010092 */
[----:B------:R-:W-:Y:S01]  /*7030*/  FFMA.FTZ R190, R207, R216, R147 ;  /* 0x000000d8cfbe7223 */ /* 0x000fe20000010093 */
[----:B------:R-:W-:Y:S01]  /*7040*/  FFMA.FTZ R191, R205, R217, R145 ;  /* 0x000000d9cdbf7223 */ /* 0x000fe20000010091 */
[----:B------:R-:W-:Y:S01]  /*7050*/  F2FP.BF16.F32.PACK_AB R167, R164, R167 ;  /* 0x000000a7a4a7723e */ /* 0x000fe200000010ff */
[----:B------:R-:W-:Y:S01]  /*7060*/  FFMA.FTZ R164, R204, R218, R144 ;  /* 0x000000dacca47223 */ /* 0x000fe20000010090 */
[----:B------:R-:W-:Y:S01]  /*7070*/  FFMA.FTZ R166, R200, R248, R148 ;  /* 0x000000f8c8a67223 */ /* 0x000fe20000010094 */
[----:B------:R-:W-:Y:S01]  /*7080*/  FFMA.FTZ R189, R201, R249, R149 ;  /* 0x000000f9c9bd7223 */ /* 0x000fe20000010095 */
[----:B------:R-:W-:-:S02]  /*7090*/  F2FP.BF16.F32.PACK_AB R165, R190, R165 ;  /* 0x000000a5bea5723e */ /* 0x000fc400000010ff */
[----:B------:R-:W-:Y:S02]  /*70a0*/  F2FP.BF16.F32.PACK_AB R164, R191, R164 ;  /* 0x000000a4bfa4723e */ /* 0x000fe400000010ff */
[----:B------:R-:W-:Y:S01]  /*70b0*/  F2FP.BF16.F32.PACK_AB R166, R189, R166 ;  /* 0x000000a6bda6723e */ /* 0x000fe200000010ff */
[----:B0-----:R-:W-:-:S05]  /*70c0*/  IMAD.WIDE.U32 R190, R4, 0x10, R250 ;  /* 0x0000001004be7825 */ /* 0x001fca00078e00fa */
[----:B------:R0:W-:Y:S02]  /*70d0*/  STG.E.128 desc[UR4][R190.64], R164 ;  /* 0x000000a4be007986 */ /* 0x0001e4000c101d04 */
.L_x_8488:
[----:B------:R-:W-:Y:S05]  /*70e0*/  BSYNC B0 ;  /* 0x0000000000007941 */ /* 0x000fea0003800000 */
.L_x_8487:
[----:B01234-:R-:W0:Y:S02]  /*70f0*/  LDC.64 R164, c[0x0][0x210] ;  /* 0x00008400ffa47b82 */ /* 0x01fe240000000a00 */
[----:B0-----:R-:W-:-:S04]  /*7100*/  LEA R5, R164, R5, 0x2 ;  /* 0x00000005a4057211 */ /* 0x001fc800078e10ff */
[----:B------:R-:W-:-:S13]  /*7110*/  ISETP.GE.AND P2, PT, R5, R165, PT ;  /* 0x000000a50500720c */ /* 0x000fda0003f46270 */
[----:B------:R-:W-:Y:S05]  /*7120*/  @!P2 BRA `(.L_x_8489) ;  /* 0xffffff9c00fca947 */ /* 0x000fea000383ffff */
[----:B------:R-:W-:Y:S05]  /*7130*/  EXIT ;  /* 0x000000000000794d */ /* 0x000fea0003800000 */
.L_x_8476:
[----:B------:R-:W-:Y:S01]  /*7140*/  HFMA2.MMA R166, -RZ, RZ, 0, 5.9604644775390625e-08 ;  /* 0x00000001ffa67435 */ /* 0x000fe200000001ff */
[----:B------:R-:W-:Y:S01]  /*7150*/  BSSY B0, `(.L_x_8490) ;  /* 0x0000007000007945 */ /* 0x000fe20003800000 */
[----:B------:R-:W-:Y:S01]  /*7160*/  IMAD.MOV.U32 R191, RZ, RZ, R167 ;  /* 0x000000ffffbf7224 */ /* 0x000fe200078e00a7 */
[----:B------:R-:W-:Y:S01]  /*7170*/  MOV R165, 0x1f ;  /* 0x0000001f00a57802 */ /* 0x000fe20000000f00 */
[----:B------:R-:W-:-:S07]  /*7180*/  IMAD.MOV.U32 R164, RZ, RZ, -0x1 ;  /* 0xffffffffffa47424 */ /* 0x000fce00078e00ff */
[----:B-----5:R-:W-:Y:S05]  /*7190*/  WARPSYNC.COLLECTIVE R164, `(.L_x_8491) ;  /* 0x00000000a4087348 */ /* 0x020fea0003c00000 */
[----:B------:R0:W1:Y:S02]  /*71a0*/  SHFL.BFLY P6, R164, R191, R166, R165 ;  /* 0x0c0000a6bfa47389 */ /* 0x00006400000c00a5 */
[----:B01---5:R-:W-:Y:S01]  /*71b0*/  ENDCOLLECTIVE ;  /* 0x000000000000791b */ /* 0x023fe20003800000 */
.L_x_8491:
[----:B------:R-:W-:Y:S05]  /*71c0*/  BSYNC B0 ;  /* 0x0000000000007941 */ /* 0x000fea0003800000 */
.L_x_8490:
[----:B------:R-:W-:Y:S01]  /*71d0*/  FADD.FTZ R167, R167, R164 ;  /* 0x000000a4a7a77221 */ /* 0x000fe20000010000 */
[----:B------:R-:W-:Y:S01]  /*71e0*/  HFMA2.MMA R166, -RZ, RZ, 0, 1.1920928955078125e-07 ;  /* 0x00000002ffa67435 */ /* 0x000fe200000001ff */
[----:B------:R-:W-:Y:S01]  /*71f0*/  MOV R164, 0xffffffff ;  /* 0xffffffff00a47802 */ /* 0x000fe20000000f00 */
[----:B------:R-:W-:Y:S01]  /*7200*/  IMAD.MOV.U32 R165, RZ, RZ, 0x1f ;  /* 0x0000001fffa57424 */ /* 0x000fe200078e00ff */
[----:B------:R-:W0:Y:S01]  /*7210*/  LDC R190, c[0x0][0x290] ;  /* 0x0000a400ffbe7b82 */ /* 0x000e220000000800 */
[----:B------:R-:W-:-:S07]  /*7220*/  MOV R191, R167 ;  /* 0x000000a700bf7202 */ /* 0x000fce0000000f00 */
[----:B0-----:R-:W-:Y:S05]  /*7230*/  WARPSYNC.COLLECTIVE R164, `(.L_x_8492) ;  /* 0x00000000a4087348 */ /* 0x001fea0003c00000 */
[----:B------:R1:W2:Y:S02]  /*7240*/  SHFL.BFLY P6, R164, R191, R166, R165 ;  /* 0x0c0000a6bfa47389 */ /* 0x0002a400000c00a5 */
[----:B012---:R-:W-:Y:S01]  /*7250*/  ENDCOLLECTIVE ;  /* 0x000000000000791b */ /* 0x007fe20003800000 */
.L_x_8492:
[----:B------:R-:W-:Y:S02]  /*7260*/  IMAD.MOV.U32 R166, RZ, RZ, 0x4 ;  /* 0x00000004ffa67424 */ /* 0x000fe400078e00ff */
[----:B------:R-:W-:Y:S01]  /*7270*/  FADD.FTZ R167, R167, R164 ;  /* 0x000000a4a7a77221 */ /* 0x000fe20000010000 */
[----:B------:R-:W-:-:S04]  /*7280*/  MOV R164, 0xffffffff ;  /* 0xffffffff00a47802 */ /* 0x000fc80000000f00 */
[----:B------:R-:W-:-:S07]  /*7290*/  MOV R191, R167 ;  /* 0x000000a700bf7202 */ /* 0x000fce0000000f00 */
[----:B------:R-:W-:Y:S05]  /*72a0*/  WARPSYNC.COLLECTIVE R164, `(.L_x_8493) ;  /* 0x00000000a4087348 */ /* 0x000fea0003c00000 */
[----:B------:R0:W1:Y:S02]  /*72b0*/  SHFL.BFLY P6, R164, R191, R166, R165 ;  /* 0x0c0000a6bfa47389 */ /* 0x00006400000c00a5 */
[----:B01----:R-:W-:Y:S01]  /*72c0*/  ENDCOLLECTIVE ;  /* 0x000000000000791b */ /* 0x003fe20003800000 */
.L_x_8493:
[----:B------:R-:W-:Y:S02]  /*72d0*/  IMAD.MOV.U32 R166, RZ, RZ, 0x8 ;  /* 0x00000008ffa67424 */ /* 0x000fe400078e00ff */
[----:B------:R-:W-:Y:S01]  /*72e0*/  FADD.FTZ R167, R167, R164 ;  /* 0x000000a4a7a77221 */ /* 0x000fe20000010000 */
[----:B------:R-:W-:-:S04]  /*72f0*/  MOV R164, 0xffffffff ;  /* 0xffffffff00a47802 */ /* 0x000fc80000000f00 */
[----:B------:R-:W-:-:S07]  /*7300*/  MOV R191, R167 ;  /* 0x000000a700bf7202 */ /* 0x000fce0000000f00 */
[----:B------:R-:W-:Y:S05]  /*7310*/  WARPSYNC.COLLECTIVE R164, `(.L_x_8494) ;  /* 0x00000000a4087348 */ /* 0x000fea0003c00000 */
[----:B------:R0:W1:Y:S02]  /*7320*/  SHFL.BFLY P6, R164, R191, R166, R165 ;  /* 0x0c0000a6bfa47389 */ /* 0x00006400000c00a5 */
[----:B01----:R-:W-:Y:S01]  /*7330*/  ENDCOLLECTIVE ;  /* 0x000000000000791b */ /* 0x003fe20003800000 */
.L_x_8494:
[----:B------:R-:W-:Y:S02]  /*7340*/  IMAD.MOV.U32 R166, RZ, RZ, 0x10 ;  /* 0x00000010ffa67424 */ /* 0x000fe400078e00ff */
[----:B------:R-:W-:Y:S01]  /*7350*/  FADD.FTZ R167, R167, R164 ;  /* 0x000000a4a7a77221 */ /* 0x000fe20000010000 */
[----:B------:R-:W-:-:S04]  /*7360*/  MOV R164, 0xffffffff ;  /* 0xffffffff00a47802 */ /* 0x000fc80000000f00 */
[----:B------:R-:W-:-:S07]  /*7370*/  MOV R191, R167 ;  /* 0x000000a700bf7202 */ /* 0x000fce0000000f00 */
[----:B------:R-:W-:Y:S05]  /*7380*/  WARPSYNC.COLLECTIVE R164, `(.L_x_8495) ;  /* 0x00000000a4087348 */ /* 0x000fea0003c00000 */
[----:B------:R0:W1:Y:S02]  /*7390*/  SHFL.BFLY P6, R164, R191, R166, R165 ;  /* 0x0c0000a6bfa47389 */ /* 0x00006400000c00a5 */
[----:B01----:R-:W-:Y:S01]  /*73a0*/  ENDCOLLECTIVE ;  /* 0x000000000000791b */ /* 0x003fe20003800000 */
.L_x_8495:
[----:B------:R-:W-:Y:S02]  /*73b0*/  IMAD.MOV.U32 R166, RZ, RZ, 0x1 ;  /* 0x00000001ffa67424 */ /* 0x000fe400078e00ff */
        /* <DEDUP_REMOVED lines=102> */
[----:B------:R-:W-:-:S03]  /*7a20*/  MOV R164, 0xffffffff ;  /* 0xffffffff00a47802 */ /* 0x000fc60000000f00 */
[----:B------:R-:W-:-:S07]  /*7a30*/  MOV R191, R189 ;  /* 0x000000bd00bf7202 */ /* 0x000fce0000000f00 */
[----:B------:R-:W-:Y:S05]  /*7a40*/  WARPSYNC.COLLECTIVE R164, `(.L_x_8496) ;  /* 0x00000000a4087348 */ /* 0x000fea0003c00000 */
[----:B------:R0:W1:Y:S02]  /*7a50*/  SHFL.BFLY P6, R164, R191, R166, R165 ;  /* 0x0c0000a6bfa47389 */ /* 0x00006400000c00a5 */
[----:B01----:R-:W-:Y:S01]  /*7a60*/  ENDCOLLECTIVE ;  /* 0x000000000000791b */ /* 0x003fe20003800000 */
.L_x_8496:
[----:B------:R-:W-:Y:S01]  /*7a70*/  HFMA2.MMA R166, -RZ, RZ, 0, 1.1920928955078125e-07 ;  /* 0x00000002ffa67435 */ /* 0x000fe200000001ff */
[----:B------:R-:W-:Y:S01]  /*7a80*/  FADD.FTZ R189, R189, R164 ;  /* 0x000000a4bdbd7221 */ /* 0x000fe20000010000 */
[----:B------:R-:W-:-:S03]  /*7a90*/  MOV R164, 0xffffffff ;  /* 0xffffffff00a47802 */ /* 0x000fc60000000f00 */
[----:B------:R-:W-:-:S07]  /*7aa0*/  IMAD.MOV.U32 R191, RZ, RZ, R189 ;  /* 0x000000ffffbf7224 */ /* 0x000fce00078e00bd */
[----:B------:R-:W-:Y:S05]  /*7ab0*/  WARPSYNC.COLLECTIVE R164, `(.L_x_8497) ;  /* 0x00000000a4087348 */ /* 0x000fea0003c00000 */
[----:B------:R0:W1:Y:S02]  /*7ac0*/  SHFL.BFLY P6, R164, R191, R166, R165 ;  /* 0x0c0000a6bfa47389 */ /* 0x00006400000c00a5 */
[----:B01----:R-:W-:Y:S01]  /*7ad0*/  ENDCOLLECTIVE ;  /* 0x000000000000791b */ /* 0x003fe20003800000 */
.L_x_8497:
[----:B------:R-:W-:Y:S01]  /*7ae0*/  HFMA2.MMA R166, -RZ, RZ, 0, 2.384185791015625e-07 ;  /* 0x00000004ffa67435 */ /* 0x000fe200000001ff */
[----:B------:R-:W-:Y:S01]  /*7af0*/  FADD.FTZ R189, R189, R164 ;  /* 0x000000a4bdbd7221 */ /* 0x000fe20000010000 */
[----:B------:R-:W-:-:S03]  /*7b00*/  MOV R164, 0xffffffff ;  /* 0xffffffff00a47802 */ /* 0x000fc60000000f00 */
[----:B------:R-:W-:-:S07]  /*7b10*/  IMAD.MOV.U32 R191, RZ, RZ, R189 ;  /* 0x000000ffffbf7224 */ /* 0x000fce00078e00bd */
[----:B------:R-:W-:Y:S05]  /*7b20*/  WARPSYNC.COLLECTIVE R164, `(.L_x_8498) ;  /* 0x00000000a4087348 */ /* 0x000fea0003c00000 */
[----:B------:R0:W1:Y:S02]  /*7b30*/  SHFL.BFLY P6, R164, R191, R166, R165 ;  /* 0x0c0000a6bfa47389 */ /* 0x00006400000c00a5 */
[----:B01----:R-:W-:Y:S01]  /*7b40*/  ENDCOLLECTIVE ;  /* 0x000000000000791b */ /* 0x003fe20003800000 */
.L_x_8498:
[----:B------:R-:W-:Y:S01]  /*7b50*/  HFMA2.MMA R166, -RZ, RZ, 0, 4.76837158203125e-07 ;  /* 0x00000008ffa67435 */ /* 0x000fe200000001ff */
[----:B------:R-:W-:Y:S01]  /*7b60*/  FADD.FTZ R189, R189, R164 ;  /* 0x000000a4bdbd7221 */ /* 0x000fe20000010000 */
[----:B------:R-:W-:-:S03]  /*7b70*/  MOV R164, 0xffffffff ;  /* 0xffffffff00a47802 */ /* 0x000fc60000000f00 */
[----:B------:R-:W-:-:S07]  /*7b80*/  IMAD.MOV.U32 R191, RZ, RZ, R189 ;  /* 0x000000ffffbf7224 */ /* 0x000fce00078e00bd */
[----:B------:R-:W-:Y:S05]  /*7b90*/  WARPSYNC.COLLECTIVE R164, `(.L_x_8499) ;  /* 0x00000000a4087348 */ /* 0x000fea0003c00000 */
[----:B------:R0:W1:Y:S02]  /*7ba0*/  SHFL.BFLY P6, R164, R191, R166, R165 ;  /* 0x0c0000a6bfa47389 */ /* 0x00006400000c00a5 */
[----:B01----:R-:W-:Y:S01]  /*7bb0*/  ENDCOLLECTIVE ;  /* 0x000000000000791b */ /* 0x003fe20003800000 */
.L_x_8499:
[----:B------:R-:W-:Y:S01]  /*7bc0*/  HFMA2.MMA R166, -RZ, RZ, 0, 9.5367431640625e-07 ;  /* 0x00000010ffa67435 */ /* 0x000fe200000001ff */
[----:B------:R-:W-:Y:S01]  /*7bd0*/  FADD.FTZ R189, R189, R164 ;  /* 0x000000a4bdbd7221 */ /* 0x000fe20000010000 */
[----:B------:R-:W-:-:S03]  /*7be0*/  MOV R164, 0xffffffff ;  /* 0xffffffff00a47802 */ /* 0x000fc60000000f00 */
[----:B------:R-:W-:-:S07]  /*7bf0*/  IMAD.MOV.U32 R191, RZ, RZ, R189 ;  /* 0x000000ffffbf7224 */ /* 0x000fce00078e00bd */
[----:B------:R-:W-:Y:S05]  /*7c00*/  WARPSYNC.COLLECTIVE R164, `(.L_x_8500) ;  /* 0x00000000a4087348 */ /* 0x000fea0003c00000 */
[----:B------:R0:W1:Y:S02]  /*7c10*/  SHFL.BFLY P6, R164, R191, R166, R165 ;  /* 0x0c0000a6bfa47389 */ /* 0x00006400000c00a5 */
[----:B01----:R-:W-:Y:S01]  /*7c20*/  ENDCOLLECTIVE ;  /* 0x000000000000791b */ /* 0x003fe20003800000 */
.L_x_8500:
[----:B------:R-:W-:Y:S05]  /*7c30*/  BRA `(.L_x_8501) ;  /* 0xffffffdc00e07947 */ /* 0x000fea000383ffff */
.L_x_8502:
        /* <DEDUP_REMOVED lines=12> */
.L_x_40124:


//--------------------- .text._ZN10layer_norm31ln_parallel_residual_fwd_kernelINS_13Kernel_traitsIf13__nv_bfloat16S2_S2_fjLj1536ELj1ELj4ELj1ELj16ENS_18Kernel_traits_baseILj1536EfS2_S2_S2_fjLj128EEEEELb0ELb0ELb1EEEvNS_9FwdParamsE --------------------------
	.section	.text._ZN10layer_norm31ln_parallel_residual_fwd_kernelINS_13Kernel_traitsIf13__nv_bfloat16S2_S2_fjLj1536ELj1ELj4ELj1ELj16ENS_18Kernel_traits_baseILj1536EfS2_S2_S2_fjLj128EEEEELb0ELb0ELb1EEEvNS_9FwdParamsE,"ax",@progbits
	.align	128
        .global         _ZN10layer_norm31ln_parallel_residual_fwd_kernelINS_13Kernel_traitsIf13__nv_bfloat16S2_S2_fjLj1536ELj1ELj4ELj1ELj16ENS_18Kernel_traits_baseILj1536EfS2_S2_S2_fjLj128EEEEELb0ELb0ELb1EEEvNS_9FwdParamsE
        .type           _ZN10layer_norm31ln_parallel_residual_fwd_kernelINS_13Kernel_traitsIf13__nv_bfloat16S2_S2_fjLj1536ELj1ELj4ELj1ELj16ENS_18Kernel_traits_baseILj1536EfS2_S2_S2_fjLj128EEEEELb0ELb0ELb1EEEvNS_9FwdParamsE,@function
        .size           _ZN10layer_norm31ln_parallel_residual_fwd_kernelINS_13Kernel_traitsIf13__nv_bfloat16S2_S2_fjLj1536ELj1ELj4ELj1ELj16ENS_18Kernel_traits_baseILj1536EfS2_S2_S2_fjLj128EEEEELb0ELb0ELb1EEEvNS_9FwdParamsE,(.L_x_40125 - _ZN10layer_norm31ln_parallel_residual_fwd_kernelINS_13Kernel_traitsIf13__nv_bfloat16S2_S2_fjLj1536ELj1ELj4ELj1ELj16ENS_18Kernel_traits_baseILj1536EfS2_S2_S2_fjLj128EEEEELb0ELb0ELb1EEEvNS_9FwdParamsE)
        .other          _ZN10layer_norm31ln_parallel_residual_fwd_kernelINS_13Kernel_traitsIf13__nv_bfloat16S2_S2_fjLj1536ELj1ELj4ELj1ELj16ENS_18Kernel_traits_baseILj1536EfS2_S2_S2_fjLj128EEEEELb0ELb0ELb1EEEvNS_9FwdParamsE,@"STO_CUDA_ENTRY STV_DEFAULT"
_ZN10layer_norm31ln_parallel_residual_fwd_kernelINS_13Kernel_traitsIf13__nv_bfloat16S2_S2_fjLj1536ELj1ELj4ELj1ELj16ENS_18Kernel_traits_baseILj1536EfS2_S2_S2_fjLj128EEEEELb0ELb0ELb1EEEvNS_9FwdParamsE:
.text._ZN10layer_norm31ln_parallel_residual_fwd_kernelINS_13Kernel_traitsIf13__nv_bfloat16S2_S2_fjLj1536ELj1ELj4ELj1ELj16ENS_18Kernel_traits_baseILj1536EfS2_S2_S2_fjLj128EEEEELb0ELb0ELb1EEEvNS_9FwdParamsE:
[----:B------:R-:W0:Y:S01]  /*0000*/  LDC R1, c[0x0][0x28] ;  /* 0x00000a00ff017b82 */ /* 0x000e220000000800 */
[----:B------:R-:W1:Y:S01]  /*0010*/  S2R R252, SR_TID.X ;  /* 0x0000000000fc7919 */ /* 0x000e620000002100 */
[----:B------:R-:W-:Y:S01]  /*0020*/  ULDC.64 UR6, c[0x0][0x260] ;  /* 0x0000980000067ab9 */ /* 0x000fe20000000a00 */
[----:B------:R-:W-:-:S05]  /*0030*/  ULDC.64 UR4, c[0x0][0x2c8] ;  /* 0x0000b20000047ab9 */ /* 0x000fca0000000a00 */
[----:B------:R-:W2:Y:S01]  /*0040*/  LDC.64 R10, c[0x0][0x228] ;  /* 0x00008a00ff0a7b82 */ /* 0x000ea20000000a00 */
[----:B------:R-:W3:Y:S01]  /*0050*/  S2R R3, SR_CTAID.X ;  /* 0x0000000000037919 */ /* 0x000ee20000002500 */
[----:B------:R-:W-:Y:S02]  /*0060*/  ISETP.NE.U32.AND P1, PT, RZ, UR4, PT ;  /* 0x00000004ff007c0c */ /* 0x000fe4000bf25070 */
[----:B------:R-:W-:Y:S02]  /*0070*/  CS2R R20, SRZ ;  /* 0x0000000000147805 */ /* 0x000fe4000001ff00 */
[----:B------:R-:W-:Y:S02]  /*0080*/  CS2R R22, SRZ ;  /* 0x0000000000167805 */ /* 0x000fe4000001ff00 */
[----:B------:R-:W-:Y:S02]  /*0090*/  CS2R R24, SRZ ;  /* 0x0000000000187805 */ /* 0x000fe4000001ff00 */
[----:B------:R-:W-:-:S02]  /*00a0*/  ISETP.NE.AND.EX P1, PT, RZ, UR5, PT, P1 ;  /* 0x00000005ff007c0c */ /* 0x000fc4000bf25310 */
[----:B------:R-:W-:Y:S02]  /*00b0*/  CS2R R26, SRZ ;  /* 0x00000000001a7805 */ /* 0x000fe4000001ff00 */
[----:B------:R-:W-:Y:S02]  /*00c0*/  CS2R R28, SRZ ;  /* 0x00000000001c7805 */ /* 0x000fe4000001ff00 */
[----:B------:R-:W-:Y:S02]  /*00d0*/  CS2R R30, SRZ ;  /* 0x00000000001e7805 */ /* 0x000fe4000001ff00 */
[----:B------:R-:W-:Y:S02]  /*00e0*/  CS2R R32, SRZ ;  /* 0x0000000000207805 */ /* 0x000fe4000001ff00 */
[----:B------:R-:W-:Y:S02]  /*00f0*/  CS2R R34, SRZ ;  /* 0x0000000000227805 */ /* 0x000fe4000001ff00 */
[----:B------:R-:W-:-:S02]  /*0100*/  CS2R R36, SRZ ;  /* 0x0000000000247805 */ /* 0x000fc4000001ff00 */
        /* <DEDUP_REMOVED lines=14> */
[----:B------:R-:W-:Y:S01]  /*01f0*/  CS2R R66, SRZ ;  /* 0x0000000000427805 */ /* 0x000fe2000001ff00 */
[----:B------:R-:W-:Y:S01]  /*0200*/  ULDC.64 UR8, c[0x0][0x230] ;  /* 0x00008c0000087ab9 */ /* 0x000fe20000000a00 */
[----:B-1----:R-:W-:Y:S02]  /*0210*/  SHF.L.U32 R0, R252, 0x5, RZ ;  /* 0x00000005fc007819 */ /* 0x002fe400000006ff */
[----:B------:R-:W-:Y:S02]  /*0220*/  SHF.R.U32.HI R2, RZ, 0x5, R252 ;  /* 0x00000005ff027819 */ /* 0x000fe400000116fc */
[----:B------:R-:W-:-:S02]  /*0230*/  LOP3.LUT R4, R0, 0x3e0, RZ, 0xc0, !PT ;  /* 0x000003e000047812 */ /* 0x000fc400078ec0ff */
[----:B---3--:R-:W-:Y:S02]  /*0240*/  LEA R0, R3, R2, 0x2 ;  /* 0x0000000203007211 */ /* 0x008fe400078e10ff */
[C---:B------:R-:W-:Y:S02]  /*0250*/  IADD3 R2, P0, R4.reuse, UR6, RZ ;  /* 0x0000000604027c10 */ /* 0x040fe4000ff1e0ff */
[----:B------:R-:W-:Y:S02]  /*0260*/  IADD3 R4, P2, R4, UR4, RZ ;  /* 0x0000000404047c10 */ /* 0x000fe4000ff5e0ff */
[----:B------:R-:W-:Y:S01]  /*0270*/  IADD3.X R3, RZ, UR7, RZ, P0, !PT ;  /* 0x00000007ff037c10 */ /* 0x000fe200087fe4ff */
[----:B------:R-:W-:Y:S01]  /*0280*/  ULDC.64 UR6, c[0x0][0x2d0] ;  /* 0x0000b40000067ab9 */ /* 0x000fe20000000a00 */
[----:B------:R-:W-:Y:S02]  /*0290*/  LOP3.LUT R252, R252, 0x1f, RZ, 0xc0, !PT ;  /* 0x0000001ffcfc7812 */ /* 0x000fe400078ec0ff */
[----:B------:R-:W-:Y:S01]  /*02a0*/  IADD3.X R5, RZ, UR5, RZ, P2, !PT ;  /* 0x00000005ff057c10 */ /* 0x000fe200097fe4ff */
[----:B------:R-:W-:Y:S01]  /*02b0*/  ULDC.64 UR4, c[0x0][0x268] ;  /* 0x00009a0000047ab9 */ /* 0x000fe20000000a00 */
[----:B------:R-:W-:-:S02]  /*02c0*/  ISETP.NE.U32.AND P2, PT, RZ, UR6, PT ;  /* 0x00000006ff007c0c */ /* 0x000fc4000bf45070 */
[----:B------:R-:W-:Y:S02]  /*02d0*/  SHF.L.U32 R8, R252, 0x5, RZ ;  /* 0x00000005fc087819 */ /* 0x000fe400000006ff */
[----:B------:R-:W-:Y:S02]  /*02e0*/  ISETP.NE.AND.EX P2, PT, RZ, UR7, PT, P2 ;  /* 0x00000007ff007c0c */ /* 0x000fe4000bf45320 */
[C---:B------:R-:W-:Y:S02]  /*02f0*/  IADD3 R6, P3, R8.reuse, UR4, RZ ;  /* 0x0000000408067c10 */ /* 0x040fe4000ff7e0ff */
[----:B------:R-:W-:Y:S02]  /*0300*/  IADD3 R8, P4, R8, UR6, RZ ;  /* 0x0000000608087c10 */ /* 0x000fe4000ff9e0ff */
        /* <DEDUP_REMOVED lines=24> */
[----:B------:R-:W-:Y:S01]  /*0490*/  IADD3.X R9, RZ, UR7, RZ, P4, !PT ;  /* 0x00000007ff097c10 */ /* 0x000fe2000a7fe4ff */
[----:B------:R-:W-:Y:S01]  /*04a0*/  ULDC UR6, c[0x0][0x214] ;  /* 0x0000850000067ab9 */ /* 0x000fe20000000800 */
[----:B------:R-:W-:Y:S01]  /*04b0*/  IADD3.X R7, RZ, UR5, RZ, P3, !PT ;  /* 0x00000005ff077c10 */ /* 0x000fe20009ffe4ff */
[----:B------:R-:W-:Y:S01]  /*04c0*/  ULDC.64 UR4, c[0x0][0x208] ;  /* 0x0000820000047ab9 */ /* 0x000fe20000000a00 */
[----:B--2---:R-:W-:Y:S01]  /*04d0*/  LOP3.LUT P0, RZ, R10, UR8, RZ, 0xfc, !PT ;  /* 0x000000080aff7c12 */ /* 0x004fe2000f80fcff */
[----:B------:R1:W5:Y:S01]  /*04e0*/  @P2 LDG.E.128 R68, desc[UR4][R8.64] ;  /* 0x0000000408442981 */ /* 0x000362000c1e1d00 */
[----:B0-----:R-:W-:-:S02]  /*04f0*/  IADD3 R1, R1, -0x40, RZ ;  /* 0xffffffc001017810 */ /* 0x001fc40007ffe0ff */
[----:B------:R-:W-:Y:S01]  /*0500*/  LOP3.LUT P0, RZ, R11, UR9, RZ, 0xfc, P0 ;  /* 0x000000090bff7c12 */ /* 0x000fe2000800fcff */
        /* <DEDUP_REMOVED lines=22> */
[----:B------:R1:W5:Y:S01]  /*0670*/  @P1 LDG.E.128 R64, desc[UR4][R4.64+0x1410] ;  /* 0x0014100404401981 */ /* 0x000362000c1e1d00 */
[----:B------:R-:W-:-:S13]  /*0680*/  ISETP.GE.AND P1, PT, R0, UR6, PT ;  /* 0x0000000600007c0c */ /* 0x000fda000bf26270 */
[----:B-1----:R-:W-:Y:S05]  /*0690*/  @P1 EXIT ;  /* 0x000000000000194d */ /* 0x002fea0003800000 */
[----:B------:R-:W2:Y:S04]  /*06a0*/  LDG.E.128 R188, desc[UR4][R2.64] ;  /* 0x0000000402bc7981 */ /* 0x000ea8000c1e1d00 */
[----:B------:R-:W3:Y:S04]  /*06b0*/  LDG.E.128 R184, desc[UR4][R2.64+0x10] ;  /* 0x0000100402b87981 */ /* 0x000ee8000c1e1d00 */
[----:B------:R-:W4:Y:S04]  /*06c0*/  LDG.E.128 R12, desc[UR4][R6.64+0x10] ;  /* 0x00001004060c7981 */ /* 0x000f28000c1e1d00 */
[----:B------:R-:W4:Y:S04]  /*06d0*/  LDG.E.128 R16, desc[UR4][R6.64] ;  /* 0x0000000406107981 */ /* 0x000f28000c1e1d00 */
[----:B------:R0:W5:Y:S04]  /*06e0*/  LDG.E.128 R248, desc[UR4][R2.64+0x400] ;  /* 0x0004000402f87981 */ /* 0x000168000c1e1d00 */
        /* <DEDUP_REMOVED lines=18> */
[----:B------:R0:W5:Y:S01]  /*0810*/  LDG.E.128 R180, desc[UR4][R6.64+0x1410] ;  /* 0x0014100406b47981 */ /* 0x000162000c1e1d00 */
[----:B------:R-:W-:Y:S01]  /*0820*/  ISETP.NE.U32.AND P1, PT, R10, RZ, PT ;  /* 0x000000ff0a00720c */ /* 0x000fe20003f25070 */
[----:B------:R-:W-:Y:S01]  /*0830*/  ULDC.U8 UR6, c[0x0][0x2a0] ;  /* 0x0000a80000067ab9 */ /* 0x000fe20000000000 */
[----:B------:R-:W-:Y:S01]  /*0840*/  ULDC UR7, c[0x0][0x2d8] ;  /* 0x0000b60000077ab9 */ /* 0x000fe20000000800 */
[----:B------:R-:W-:Y:S01]  /*0850*/  ULDC.64 UR8, c[0x0][0x230] ;  /* 0x00008c0000087ab9 */ /* 0x000fe20000000a00 */
[----:B------:R-:W-:Y:S01]  /*0860*/  ISETP.NE.AND.EX P1, PT, R11, RZ, PT, P1 ;  /* 0x000000ff0b00720c */ /* 0x000fe20003f25310 */
[----:B------:R-:W-:Y:S01]  /*0870*/  ULDC.64 UR10, c[0x0][0x228] ;  /* 0x00008a00000a7ab9 */ /* 0x000fe20000000a00 */
[----:B------:R-:W-:Y:S01]  /*0880*/  ISETP.NE.AND P5, PT, RZ, UR6, PT ;  /* 0x00000006ff007c0c */ /* 0x000fe2000bfa5270 */
[----:B------:R-:W-:Y:S01]  /*0890*/  ULDC UR6, c[0x0][0x218] ;  /* 0x0000860000067ab9 */ /* 0x000fe20000000800 */
[----:B--2---:R0:W-:Y:S04]  /*08a0*/  STL.64 [R1+0x30], R188 ;  /* 0x000030bc01007387 */ /* 0x0041e80000100a00 */
[----:B------:R0:W-:Y:S04]  /*08b0*/  STL.64 [R1+0x38], R190 ;  /* 0x000038be01007387 */ /* 0x0001e80000100a00 */
[----:B---3--:R0:W-:Y:S04]  /*08c0*/  STL.64 [R1+0x20], R184 ;  /* 0x000020b801007387 */ /* 0x0081e80000100a00 */
[----:B------:R0:W-:Y:S04]  /*08d0*/  STL.64 [R1+0x28], R186 ;  /* 0x000028ba01007387 */ /* 0x0001e80000100a00 */
[----:B----4-:R0:W-:Y:S04]  /*08e0*/  STL.64 [R1], R12 ;  /* 0x0000000c01007387 */ /* 0x0101e80000100a00 */
[----:B------:R0:W-:Y:S04]  /*08f0*/  STL.64 [R1+0x8], R14 ;  /* 0x0000080e01007387 */ /* 0x0001e80000100a00 */
[----:B------:R0:W-:Y:S04]  /*0900*/  STL.64 [R1+0x10], R16 ;  /* 0x0000101001007387 */ /* 0x0001e80000100a00 */
[----:B------:R0:W-:Y:S02]  /*0910*/  STL.64 [R1+0x18], R18 ;  /* 0x0000181201007387 */ /* 0x0001e40000100a00 */
.L_x_8696:
[----:B------:R-:W-:Y:S01]  /*0920*/  ISETP.NE.U32.AND P2, PT, RZ, UR8, PT ;  /* 0x00000008ff007c0c */ /* 0x000fe2000bf45070 */
[----:B-1----:R-:W1:Y:S01]  /*0930*/  LDC.64 R210, c[0x0][0x220] ;  /* 0x00008800ffd27b82 */ /* 0x002e620000000a00 */
[----:B------:R-:W-:Y:S02]  /*0940*/  IMAD R4, R0, UR6, RZ ;  /* 0x0000000600047c24 */ /* 0x000fe4000f8e02ff */
[----:B------:R-:W-:-:S03]  /*0950*/  ISETP.NE.AND.EX P2, PT, RZ, UR9, PT, P2 ;  /* 0x00000009ff007c0c */ /* 0x000fc6000bf45320 */
[----:B------:R-:W-:Y:S02]  /*0960*/  SHF.R.S32.HI R5, RZ, 0x1f, R4 ;  /* 0x0000001fff057819 */ /* 0x000fe40000011404 */
[----:B0-----:R-:W0:Y:S02]  /*0970*/  @P1 LDC.64 R2, c[0x0][0x228] ;  /* 0x00008a00ff021b82 */ /* 0x001e240000000a00 */
[----:B------:R-:W-:-:S04]  /*0980*/  LEA.HI R5, R5, R4, RZ, 0x3 ;  /* 0x0000000405057211 */ /* 0x000fc800078f18ff */
[----:B------:R-:W-:Y:S02]  /*0990*/  LEA.HI.SX32 R217, R5, R252, 0x1d ;  /* 0x000000fc05d97211 */ /* 0x000fe400078feaff */
[----:B------:R-:W2:Y:S03]  /*09a0*/  @P2 LDC.64 R8, c[0x0][0x230] ;  /* 0x00008c00ff082b82 */ /* 0x000ea60000000a00 */
[----:B-1----:R-:W-:-:S06]  /*09b0*/  IMAD.WIDE.U32 R4, R217, 0x10, R210 ;  /* 0x00000010d9047825 */ /* 0x002fcc00078e00d2 */
[----:B------:R-:W3:Y:S01]  /*09c0*/  LDG.E.128 R4, desc[UR4][R4.64] ;  /* 0x0000000404047981 */ /* 0x000ee2000c1e1d00 */
[----:B0-----:R-:W-:-:S05]  /*09d0*/  @P1 IMAD.WIDE.U32 R2, R217, 0x10, R2 ;  /* 0x00000010d9021825 */ /* 0x001fca00078e0002 */
        /* <DEDUP_REMOVED lines=13> */
.L_x_8504:
[----:B-----5:R-:W-:-:S05]  /*0ab0*/  SHF.L.U32 R2, R188, 0x10, RZ ;  /* 0x00000010bc027819 */ /* 0x020fca00000006ff */
[----:B------:R-:W-:Y:S01]  /*0ac0*/  FADD.FTZ R233, R233, R2 ;  /* 0x00000002e9e97221 */ /* 0x000fe20000010000 */
[----:B------:R-:W-:Y:S06]  /*0ad0*/  BRA `(.L_x_8505) ;  /* 0x0000000000107947 */ /* 0x000fec0003800000 */
.L_x_8503:
[----:B-----5:R-:W-:Y:S02]  /*0ae0*/  SHF.L.U32 R2, R184, 0x10, RZ ;  /* 0x00000010b8027819 */ /* 0x020fe400000006ff */
[----:B------:R-:W-:-:S03]  /*0af0*/  @P2 SHF.L.U32 R4, R188, 0x10, RZ ;  /* 0x00000010bc042819 */ /* 0x000fc600000006ff */
[----:B------:R-:W-:-:S04]  /*0b00*/  FADD.FTZ R233, R233, R2 ;  /* 0x00000002e9e97221 */ /* 0x000fc80000010000 */
[----:B------:R-:W-:-:S07]  /*0b10*/  @P2 FADD.FTZ R233, R233, R4 ;  /* 0x00000004e9e92221 */ /* 0x000fce0000010000 */
.L_x_8505:
[----:B------:R-:W-:-:S04]  /*0b20*/  F2FP.BF16.F32.PACK_AB R2, RZ, R233 ;  /* 0x000000e9ff02723e */ /* 0x000fc800000010ff */
[----:B------:R-:W-:-:S07]  /*0b30*/  PRMT R192, R2, 0x7610, R192 ;  /* 0x0000761002c07816 */ /* 0x000fce00000000c0 */
.L_x_8506:
[----:B------:R-:W-:Y:S01]  /*0b40*/  SHF.L.U32 R234, R234, 0x10, RZ ;  /* 0x00000010eaea7819 */ /* 0x000fe200000006ff */
[----:B------:R-:W-:Y:S06]  /*0b50*/  @P3 BRA `(.L_x_8507) ;  /* 0x0000000000243947 */ /* 0x000fec0003800000 */
[----:B------:R-:W-:-:S04]  /*0b60*/  ISETP.NE.U32.AND P4, PT, RZ, UR8, PT ;  /* 0x00000008ff007c0c */ /* 0x000fc8000bf85070 */
[----:B------:R-:W-:-:S13]  /*0b70*/  ISETP.NE.AND.EX P4, PT, RZ, UR9, PT, P4 ;  /* 0x00000009ff007c0c */ /* 0x000fda000bf85340 */
[----:B------:R-:W-:Y:S05]  /*0b80*/  @P4 BRA `(.L_x_8508) ;  /* 0x0000000000084947 */ /* 0x000fea0003800000 */
[----:B------:R-:W-:Y:S05]  /*0b90*/  @P0 BRA `(.L_x_8509) ;  /* 0x00000000002c0947 */ /* 0x000fea0003800000 */
[----:B------:R-:W-:Y:S05]  /*0ba0*/  BRA `(.L_x_8510) ;  /* 0x0000000000307947 */ /* 0x000fea0003800000 */
.L_x_8508:
[----:B-----5:R-:W-:-:S04]  /*0bb0*/  PRMT R2, R188, 0x7632, R2 ;  /* 0x00007632bc027816 */ /* 0x020fc80000000002 */
[----:B------:R-:W-:-:S05]  /*0bc0*/  SHF.L.U32 R3, R2, 0x10, RZ ;  /* 0x0000001002037819 */ /* 0x000fca00000006ff */
[----:B------:R-:W-:Y:S01]  /*0bd0*/  FADD.FTZ R234, R234, R3 ;  /* 0x00000003eaea7221 */ /* 0x000fe20000010000 */
[----:B------:R-:W-:Y:S06]  /*0be0*/  BRA `(.L_x_8509) ;  /* 0x0000000000187947 */ /* 0x000fec0003800000 */
.L_x_8507:
[----:B-----5:R-:W-:Y:S02]  /*0bf0*/  PRMT R2, R184, 0x7632, R2 ;  /* 0x00007632b8027816 */ /* 0x020fe40000000002 */
[----:B------:R-:W-:Y:S02]  /*0c00*/  @P2 PRMT R4, R188, 0x7632, R4 ;  /* 0x00007632bc042816 */ /* 0x000fe40000000004 */
[----:B------:R-:W-:Y:S02]  /*0c10*/  SHF.L.U32 R3, R2, 0x10, RZ ;  /* 0x0000001002037819 */ /* 0x000fe400000006ff */
[----:B------:R-:W-:-:S03]  /*0c20*/  @P2 SHF.L.U32 R9, R4, 0x10, RZ ;  /* 0x0000001004092819 */ /* 0x000fc600000006ff */
[----:B------:R-:W-:-:S04]  /*0c30*/  FADD.FTZ R234, R234, R3 ;  /* 0x00000003eaea7221 */ /* 0x000fc80000010000 */
[----:B------:R-:W-:-:S07]  /*0c40*/  @P2 FADD.FTZ R234, R234, R9 ;  /* 0x00000009eaea2221 */ /* 0x000fce0000010000 */
.L_x_8509:
[----:B------:R-:W-:-:S04]  /*0c50*/  F2FP.BF16.F32.PACK_AB R2, RZ, R234 ;  /* 0x000000eaff02723e */ /* 0x000fc800000010ff */
[----:B------:R-:W-:-:S07]  /*0c60*/  PRMT R192, R192, 0x5410, R2 ;  /* 0x00005410c0c07816 */ /* 0x000fce0000000002 */
.L_x_8510:
        /* <DEDUP_REMOVED lines=8> */
.L_x_8512:
[----:B-----5:R-:W-:-:S05]  /*0cf0*/  SHF.L.U32 R2, R189, 0x10, RZ ;  /* 0x00000010bd027819 */ /* 0x020fca00000006ff */
[----:B------:R-:W-:Y:S01]  /*0d00*/  FADD.FTZ R235, R235, R2 ;  /* 0x00000002ebeb7221 */ /* 0x000fe20000010000 */
[----:B------:R-:W-:Y:S06]  /*0d10*/  BRA `(.L_x_8513) ;  /* 0x0000000000107947 */ /* 0x000fec0003800000 */
.L_x_8511:
[----:B-----5:R-:W-:Y:S02]  /*0d20*/  SHF.L.U32 R2, R185, 0x10, RZ ;  /* 0x00000010b9027819 */ /* 0x020fe400000006ff */
[----:B------:R-:W-:-:S03]  /*0d30*/  @P2 SHF.L.U32 R4, R189, 0x10, RZ ;  /* 0x00000010bd042819 */ /* 0x000fc600000006ff */
[----:B------:R-:W-:-:S04]  /*0d40*/  FADD.FTZ R235, R235, R2 ;  /* 0x00000002ebeb7221 */ /* 0x000fc80000010000 */
[----:B------:R-:W-:-:S07]  /*0d50*/  @P2 FADD.FTZ R235, R235, R4 ;  /* 0x00000004ebeb2221 */ /* 0x000fce0000010000 */
.L_x_8513:
[----:B------:R-:W-:-:S04]  /*0d60*/  F2FP.BF16.F32.PACK_AB R2, RZ, R235 ;  /* 0x000000ebff02723e */ /* 0x000fc800000010ff */
[----:B------:R-:W-:-:S07]  /*0d70*/  PRMT R193, R2, 0x7610, R193 ;  /* 0x0000761002c17816 */ /* 0x000fce00000000c1 */
.L_x_8514:
[----:B------:R-:W-:Y:S01]  /*0d80*/  SHF.L.U32 R236, R5, 0x10, RZ ;  /* 0x0000001005ec7819 */ /* 0x000fe200000006ff */
[----:B------:R-:W-:Y:S06]  /*0d90*/  @P3 BRA `(.L_x_8515) ;  /* 0x0000000000243947 */ /* 0x000fec0003800000 */
[----:B------:R-:W-:-:S04]  /*0da0*/  ISETP.NE.U32.AND P4, PT, RZ, UR8, PT ;  /* 0x00000008ff007c0c */ /* 0x000fc8000bf85070 */
[----:B------:R-:W-:-:S13]  /*0db0*/  ISETP.NE.AND.EX P4, PT, RZ, UR9, PT, P4 ;  /* 0x00000009ff007c0c */ /* 0x000fda000bf85340 */
[----:B------:R-:W-:Y:S05]  /*0dc0*/  @P4 BRA `(.L_x_8516) ;  /* 0x0000000000084947 */ /* 0x000fea0003800000 */
[----:B------:R-:W-:Y:S05]  /*0dd0*/  @P0 BRA `(.L_x_8517) ;  /* 0x00000000002c0947 */ /* 0x000fea0003800000 */
[----:B------:R-:W-:Y:S05]  /*0de0*/  BRA `(.L_x_8518) ;  /* 0x0000000000307947 */ /* 0x000fea0003800000 */
.L_x_8516:
[----:B-----5:R-:W-:-:S04]  /*0df0*/  PRMT R2, R189, 0x7632, R2 ;  /* 0x00007632bd027816 */ /* 0x020fc80000000002 */
[----:B------:R-:W-:-:S05]  /*0e00*/  SHF.L.U32 R3, R2, 0x10, RZ ;  /* 0x0000001002037819 */ /* 0x000fca00000006ff */
[----:B------:R-:W-:Y:S01]  /*0e10*/  FADD.FTZ R236, R236, R3 ;  /* 0x00000003ecec7221 */ /* 0x000fe20000010000 */
[----:B------:R-:W-:Y:S06]  /*0e20*/  BRA `(.L_x_8517) ;  /* 0x0000000000187947 */ /* 0x000fec0003800000 */
.L_x_8515:
[----:B-----5:R-:W-:Y:S02]  /*0e30*/  PRMT R2, R185, 0x7632, R2 ;  /* 0x00007632b9027816 */ /* 0x020fe40000000002 */
[----:B------:R-:W-:Y:S02]  /*0e40*/  @P2 PRMT R4, R189, 0x7632, R4 ;  /* 0x00007632bd042816 */ /* 0x000fe40000000004 */
[----:B------:R-:W-:Y:S02]  /*0e50*/  SHF.L.U32 R3, R2, 0x10, RZ ;  /* 0x0000001002037819 */ /* 0x000fe400000006ff */
[----:B------:R-:W-:-:S03]  /*0e60*/  @P2 SHF.L.U32 R5, R4, 0x10, RZ ;  /* 0x0000001004052819 */ /* 0x000fc600000006ff */
[----:B------:R-:W-:-:S04]  /*0e70*/  FADD.FTZ R236, R236, R3 ;  /* 0x00000003ecec7221 */ /* 0x000fc80000010000 */
[----:B------:R-:W-:-:S07]  /*0e80*/  @P2 FADD.FTZ R236, R236, R5 ;  /* 0x00000005ecec2221 */ /* 0x000fce0000010000 */
.L_x_8517:
[----:B------:R-:W-:-:S04]  /*0e90*/  F2FP.BF16.F32.PACK_AB R2, RZ, R236 ;  /* 0x000000ecff02723e */ /* 0x000fc800000010ff */
[----:B------:R-:W-:-:S07]  /*0ea0*/  PRMT R193, R193, 0x5410, R2 ;  /* 0x00005410c1c17816 */ /* 0x000fce0000000002 */
.L_x_8518:
        /* <DEDUP_REMOVED lines=8> */
.L_x_8520:
[----:B-----5:R-:W-:-:S05]  /*0f30*/  SHF.L.U32 R2, R190, 0x10, RZ ;  /* 0x00000010be027819 */ /* 0x020fca00000006ff */
[----:B------:R-:W-:Y:S01]  /*0f40*/  FADD.FTZ R231, R231, R2 ;  /* 0x00000002e7e77221 */ /* 0x000fe20000010000 */
[----:B------:R-:W-:Y:S06]  /*0f50*/  BRA `(.L_x_8521) ;  /* 0x0000000000107947 */ /* 0x000fec0003800000 */
.L_x_8519:
[----:B-----5:R-:W-:Y:S02]  /*0f60*/  SHF.L.U32 R2, R186, 0x10, RZ ;  /* 0x00000010ba027819 */ /* 0x020fe400000006ff */
[----:B------:R-:W-:-:S03]  /*0f70*/  @P2 SHF.L.U32 R4, R190, 0x10, RZ ;  /* 0x00000010be042819 */ /* 0x000fc600000006ff */
[----:B------:R-:W-:-:S04]  /*0f80*/  FADD.FTZ R231, R231, R2 ;  /* 0x00000002e7e77221 */ /* 0x000fc80000010000 */
[----:B------:R-:W-:-:S07]  /*0f90*/  @P2 FADD.FTZ R231, R231, R4 ;  /* 0x00000004e7e72221 */ /* 0x000fce0000010000 */
.L_x_8521:
[----:B------:R-:W-:-:S04]  /*0fa0*/  F2FP.BF16.F32.PACK_AB R2, RZ, R231 ;  /* 0x000000e7ff02723e */ /* 0x000fc800000010ff */
[----:B------:R-:W-:-:S07]  /*0fb0*/  PRMT R194, R2, 0x7610, R194 ;  /* 0x0000761002c27816 */ /* 0x000fce00000000c2 */
.L_x_8522:
[----:B------:R-:W-:Y:S01]  /*0fc0*/  SHF.L.U32 R232, R6, 0x10, RZ ;  /* 0x0000001006e87819 */ /* 0x000fe200000006ff */
[----:B------:R-:W-:Y:S06]  /*0fd0*/  @P3 BRA `(.L_x_8523) ;  /* 0x0000000000243947 */ /* 0x000fec0003800000 */
[----:B------:R-:W-:-:S04]  /*0fe0*/  ISETP.NE.U32.AND P4, PT, RZ, UR8, PT ;  /* 0x00000008ff007c0c */ /* 0x000fc8000bf85070 */
[----:B------:R-:W-:-:S13]  /*0ff0*/  ISETP.NE.AND.EX P4, PT, RZ, UR9, PT, P4 ;  /* 0x00000009ff007c0c */ /* 0x000fda000bf85340 */
[----:B------:R-:W-:Y:S05]  /*1000*/  @P4 BRA `(.L_x_8524) ;  /* 0x0000000000084947 */ /* 0x000fea0003800000 */
[----:B------:R-:W-:Y:S05]  /*1010*/  @P0 BRA `(.L_x_8525) ;  /* 0x00000000002c0947 */ /* 0x000fea0003800000 */
[----:B------:R-:W-:Y:S05]  /*1020*/  BRA `(.L_x_8526) ;  /* 0x0000000000307947 */ /* 0x000fea0003800000 */
.L_x_8524:
[----:B-----5:R-:W-:-:S04]  /*1030*/  PRMT R2, R190, 0x7632, R2 ;  /* 0x00007632be027816 */ /* 0x020fc80000000002 */
[----:B------:R-:W-:-:S05]  /*1040*/  SHF.L.U32 R3, R2, 0x10, RZ ;  /* 0x0000001002037819 */ /* 0x000fca00000006ff */
[----:B------:R-:W-:Y:S01]  /*1050*/  FADD.FTZ R232, R232, R3 ;  /* 0x00000003e8e87221 */ /* 0x000fe20000010000 */
[----:B------:R-:W-:Y:S06]  /*1060*/  BRA `(.L_x_8525) ;  /* 0x0000000000187947 */ /* 0x000fec0003800000 */
.L_x_8523:
[----:B-----5:R-:W-:Y:S02]  /*1070*/  PRMT R2, R186, 0x7632, R2 ;  /* 0x00007632ba027816 */ /* 0x020fe40000000002 */
[----:B------:R-:W-:Y:S02]  /*1080*/  @P2 PRMT R4, R190, 0x7632, R4 ;  /* 0x00007632be042816 */ /* 0x000fe40000000004 */
[----:B------:R-:W-:Y:S02]  /*1090*/  SHF.L.U32 R3, R2, 0x10, RZ ;  /* 0x0000001002037819 */ /* 0x000fe400000006ff */
[----:B------:R-:W-:-:S03]  /*10a0*/  @P2 SHF.L.U32 R5, R4, 0x10, RZ ;  /* 0x0000001004052819 */ /* 0x000fc600000006ff */
[----:B------:R-:W-:-:S04]  /*10b0*/  FADD.FTZ R232, R232, R3 ;  /* 0x00000003e8e87221 */ /* 0x000fc80000010000 */
[----:B------:R-:W-:-:S07]  /*10c0*/  @P2 FADD.FTZ R232, R232, R5 ;  /* 0x00000005e8e82221 */ /* 0x000fce0000010000 */
.L_x_8525:
[----:B------:R-:W-:-:S04]  /*10d0*/  F2FP.BF16.F32.PACK_AB R2, RZ, R232 ;  /* 0x000000e8ff02723e */ /* 0x000fc800000010ff */
[----:B------:R-:W-:-:S07]  /*10e0*/  PRMT R194, R194, 0x5410, R2 ;  /* 0x00005410c2c27816 */ /* 0x000fce0000000002 */
.L_x_8526:
        /* <DEDUP_REMOVED lines=8> */
.L_x_8528:
[----:B-----5:R-:W-:-:S05]  /*1170*/  SHF.L.U32 R3, R191, 0x10, RZ ;  /* 0x00000010bf037819 */ /* 0x020fca00000006ff */
[----:B------:R-:W-:Y:S01]  /*1180*/  FADD.FTZ R230, R230, R3 ;  /* 0x00000003e6e67221 */ /* 0x000fe20000010000 */
[----:B------:R-:W-:Y:S06]  /*1190*/  BRA `(.L_x_8529) ;  /* 0x0000000000107947 */ /* 0x000fec0003800000 */
.L_x_8527:
[----:B-----5:R-:W-:Y:S02]  /*11a0*/  SHF.L.U32 R3, R187, 0x10, RZ ;  /* 0x00000010bb037819 */ /* 0x020fe400000006ff */
[----:B------:R-:W-:-:S03]  /*11b0*/  @P2 SHF.L.U32 R5, R191, 0x10, RZ ;  /* 0x00000010bf052819 */ /* 0x000fc600000006ff */
[----:B------:R-:W-:-:S04]  /*11c0*/  FADD.FTZ R230, R230, R3 ;  /* 0x00000003e6e67221 */ /* 0x000fc80000010000 */
[----:B------:R-:W-:-:S07]  /*11d0*/  @P2 FADD.FTZ R230, R230, R5 ;  /* 0x00000005e6e62221 */ /* 0x000fce0000010000 */
.L_x_8529:
[----:B------:R-:W-:-:S04]  /*11e0*/  F2FP.BF16.F32.PACK_AB R2, RZ, R230 ;  /* 0x000000e6ff02723e */ /* 0x000fc800000010ff */
[----:B------:R-:W-:-:S07]  /*11f0*/  PRMT R195, R2, 0x7610, R195 ;  /* 0x0000761002c37816 */ /* 0x000fce00000000c3 */
.L_x_8530:
[----:B------:R-:W-:Y:S01]  /*1200*/  SHF.L.U32 R229, R7, 0x10, RZ ;  /* 0x0000001007e57819 */ /* 0x000fe200000006ff */
[----:B------:R-:W-:Y:S06]  /*1210*/  @P3 BRA `(.L_x_8531) ;  /* 0x0000000000243947 */ /* 0x000fec0003800000 */
[----:B------:R-:W-:-:S04]  /*1220*/  ISETP.NE.U32.AND P4, PT, RZ, UR8, PT ;  /* 0x00000008ff007c0c */ /* 0x000fc8000bf85070 */
[----:B------:R-:W-:-:S13]  /*1230*/  ISETP.NE.AND.EX P4, PT, RZ, UR9, PT, P4 ;  /* 0x00000009ff007c0c */ /* 0x000fda000bf85340 */
[----:B------:R-:W-:Y:S05]  /*1240*/  @P4 BRA `(.L_x_8532) ;  /* 0x0000000000084947 */ /* 0x000fea0003800000 */
[----:B------:R-:W-:Y:S05]  /*1250*/  @P0 BRA `(.L_x_8533) ;  /* 0x00000000002c0947 */ /* 0x000fea0003800000 */
[----:B------:R-:W-:Y:S05]  /*1260*/  BRA `(.L_x_8534) ;  /* 0x0000000000307947 */ /* 0x000fea0003800000 */
.L_x_8532:
[----:B-----5:R-:W-:-:S04]  /*1270*/  PRMT R2, R191, 0x7632, R2 ;  /* 0x00007632bf027816 */ /* 0x020fc80000000002 */
[----:B------:R-:W-:-:S05]  /*1280*/  SHF.L.U32 R2, R2, 0x10, RZ ;  /* 0x0000001002027819 */ /* 0x000fca00000006ff */
[----:B------:R-:W-:Y:S01]  /*1290*/  FADD.FTZ R229, R229, R2 ;  /* 0x00000002e5e57221 */ /* 0x000fe20000010000 */
[----:B------:R-:W-:Y:S06]  /*12a0*/  BRA `(.L_x_8533) ;  /* 0x0000000000187947 */ /* 0x000fec0003800000 */
.L_x_8531:
[----:B-----5:R-:W-:Y:S02]  /*12b0*/  PRMT R2, R187, 0x7632, R2 ;  /* 0x00007632bb027816 */ /* 0x020fe40000000002 */
[----:B------:R-:W-:Y:S02]  /*12c0*/  @P2 PRMT R3, R191, 0x7632, R3 ;  /* 0x00007632bf032816 */ /* 0x000fe40000000003 */
[----:B------:R-:W-:-:S03]  /*12d0*/  SHF.L.U32 R2, R2, 0x10, RZ ;  /* 0x0000001002027819 */ /* 0x000fc600000006ff */
[----:B------:R-:W-:Y:S02]  /*12e0*/  @P2 IMAD.U32 R4, R3, 0x10000, RZ ;  /* 0x0001000003042824 */ /* 0x000fe400078e00ff */
[----:B------:R-:W-:-:S04]  /*12f0*/  FADD.FTZ R229, R229, R2 ;  /* 0x00000002e5e57221 */ /* 0x000fc80000010000 */
[----:B------:R-:W-:-:S07]  /*1300*/  @P2 FADD.FTZ R229, R229, R4 ;  /* 0x00000004e5e52221 */ /* 0x000fce0000010000 */
.L_x_8533:
[----:B------:R-:W-:-:S04]  /*1310*/  F2FP.BF16.F32.PACK_AB R2, RZ, R229 ;  /* 0x000000e5ff02723e */ /* 0x000fc800000010ff */
[----:B------:R-:W-:-:S07]  /*1320*/  PRMT R195, R195, 0x5410, R2 ;  /* 0x00005410c3c37816 */ /* 0x000fce0000000002 */
.L_x_8534:
        /* <DEDUP_REMOVED lines=20> */
.L_x_8536:
[----:B-----5:R-:W-:-:S05]  /*1470*/  SHF.L.U32 R9, R188, 0x10, RZ ;  /* 0x00000010bc097819 */ /* 0x020fca00000006ff */
[----:B------:R-:W-:Y:S01]  /*1480*/  FADD.FTZ R222, R9, R222 ;  /* 0x000000de09de7221 */ /* 0x000fe20000010000 */
[----:B------:R-:W-:Y:S06]  /*1490*/  BRA `(.L_x_8537) ;  /* 0x0000000000107947 */ /* 0x000fec0003800000 */
.L_x_8535:
[----:B-----5:R-:W-:Y:S02]  /*14a0*/  SHF.L.U32 R9, R184, 0x10, RZ ;  /* 0x00000010b8097819 */ /* 0x020fe400000006ff */
[----:B------:R-:W-:-:S03]  /*14b0*/  @P2 SHF.L.U32 R11, R188, 0x10, RZ ;  /* 0x00000010bc0b2819 */ /* 0x000fc600000006ff */
[----:B------:R-:W-:-:S04]  /*14c0*/  FADD.FTZ R222, R9, R222 ;  /* 0x000000de09de7221 */ /* 0x000fc80000010000 */
[----:B------:R-:W-:-:S07]  /*14d0*/  @P2 FADD.FTZ R222, R11, R222 ;  /* 0x000000de0bde2221 */ /* 0x000fce0000010000 */
.L_x_8537:
[----:B------:R-:W-:-:S04]  /*14e0*/  F2FP.BF16.F32.PACK_AB R2, RZ, R222 ;  /* 0x000000deff02723e */ /* 0x000fc800000010ff */
[----:B------:R-:W-:-:S07]  /*14f0*/  PRMT R192, R2, 0x7610, R192 ;  /* 0x0000761002c07816 */ /* 0x000fce00000000c0 */
.L_x_8538:
[----:B------:R-:W-:Y:S01]  /*1500*/  SHF.L.U32 R223, R223, 0x10, RZ ;  /* 0x00000010dfdf7819 */ /* 0x000fe200000006ff */
[----:B------:R-:W-:Y:S06]  /*1510*/  @P3 BRA `(.L_x_8539) ;  /* 0x0000000000243947 */ /* 0x000fec0003800000 */
[----:B------:R-:W-:-:S04]  /*1520*/  ISETP.NE.U32.AND P4, PT, RZ, UR8, PT ;  /* 0x00000008ff007c0c */ /* 0x000fc8000bf85070 */
[----:B------:R-:W-:-:S13]  /*1530*/  ISETP.NE.AND.EX P4, PT, RZ, UR9, PT, P4 ;  /* 0x00000009ff007c0c */ /* 0x000fda000bf85340 */
[----:B------:R-:W-:Y:S05]  /*1540*/  @P4 BRA `(.L_x_8540) ;  /* 0x0000000000084947 */ /* 0x000fea0003800000 */
[----:B------:R-:W-:Y:S05]  /*1550*/  @P0 BRA `(.L_x_8541) ;  /* 0x00000000002c0947 */ /* 0x000fea0003800000 */
[----:B------:R-:W-:Y:S05]  /*1560*/  BRA `(.L_x_8542) ;  /* 0x0000000000307947 */ /* 0x000fea0003800000 */
.L_x_8540:
[----:B-----5:R-:W-:-:S04]  /*1570*/  PRMT R2, R188, 0x7632, R2 ;  /* 0x00007632bc027816 */ /* 0x020fc80000000002 */
[----:B------:R-:W-:-:S05]  /*1580*/  SHF.L.U32 R2, R2, 0x10, RZ ;  /* 0x0000001002027819 */ /* 0x000fca00000006ff */
[----:B------:R-:W-:Y:S01]  /*1590*/  FADD.FTZ R223, R223, R2 ;  /* 0x00000002dfdf7221 */ /* 0x000fe20000010000 */
[----:B------:R-:W-:Y:S06]  /*15a0*/  BRA `(.L_x_8541) ;  /* 0x0000000000187947 */ /* 0x000fec0003800000 */
.L_x_8539:
[----:B-----5:R-:W-:Y:S02]  /*15b0*/  PRMT R2, R184, 0x7632, R2 ;  /* 0x00007632b8027816 */ /* 0x020fe40000000002 */
[----:B------:R-:W-:Y:S02]  /*15c0*/  @P2 PRMT R4, R188, 0x7632, R4 ;  /* 0x00007632bc042816 */ /* 0x000fe40000000004 */
[----:B------:R-:W-:Y:S02]  /*15d0*/  SHF.L.U32 R2, R2, 0x10, RZ ;  /* 0x0000001002027819 */ /* 0x000fe400000006ff */
[----:B------:R-:W-:-:S03]  /*15e0*/  @P2 SHF.L.U32 R4, R4, 0x10, RZ ;  /* 0x0000001004042819 */ /* 0x000fc600000006ff */
[----:B------:R-:W-:-:S04]  /*15f0*/  FADD.FTZ R223, R223, R2 ;  /* 0x00000002dfdf7221 */ /* 0x000fc80000010000 */
[----:B------:R-:W-:-:S07]  /*1600*/  @P2 FADD.FTZ R223, R223, R4 ;  /* 0x00000004dfdf2221 */ /* 0x000fce0000010000 */
.L_x_8541:
[----:B------:R-:W-:-:S04]  /*1610*/  F2FP.BF16.F32.PACK_AB R2, RZ, R223 ;  /* 0x000000dfff02723e */ /* 0x000fc800000010ff */
[----:B------:R-:W-:-:S07]  /*1620*/  PRMT R192, R192, 0x5410, R2 ;  /* 0x00005410c0c07816 */ /* 0x000fce0000000002 */
.L_x_8542:
        /* <DEDUP_REMOVED lines=8> */
.L_x_8544:
[----:B-----5:R-:W-:-:S05]  /*16b0*/  SHF.L.U32 R9, R189, 0x10, RZ ;  /* 0x00000010bd097819 */ /* 0x020fca00000006ff */
[----:B------:R-:W-:Y:S01]  /*16c0*/  FADD.FTZ R224, R9, R224 ;  /* 0x000000e009e07221 */ /* 0x000fe20000010000 */
[----:B------:R-:W-:Y:S06]  /*16d0*/  BRA `(.L_x_8545) ;  /* 0x0000000000107947 */ /* 0x000fec0003800000 */
.L_x_8543:
[----:B-----5:R-:W-:Y:S02]  /*16e0*/  SHF.L.U32 R9, R185, 0x10, RZ ;  /* 0x00000010b9097819 */ /* 0x020fe400000006ff */
[----:B------:R-:W-:-:S03]  /*16f0*/  @P2 SHF.L.U32 R11, R189, 0x10, RZ ;  /* 0x00000010bd0b2819 */ /* 0x000fc600000006ff */
[----:B------:R-:W-:-:S04]  /*1700*/  FADD.FTZ R224, R9, R224 ;  /* 0x000000e009e07221 */ /* 0x000fc80000010000 */
[----:B------:R-:W-:-:S07]  /*1710*/  @P2 FADD.FTZ R224, R11, R224 ;  /* 0x000000e00be02221 */ /* 0x000fce0000010000 */
.L_x_8545:
[----:B------:R-:W-:-:S04]  /*1720*/  F2FP.BF16.F32.PACK_AB R2, RZ, R224 ;  /* 0x000000e0ff02723e */ /* 0x000fc800000010ff */
[----:B------:R-:W-:-:S07]  /*1730*/  PRMT R193, R2, 0x7610, R193 ;  /* 0x0000761002c17816 */ /* 0x000fce00000000c1 */
.L_x_8546:
[----:B------:R-:W-:Y:S01]  /*1740*/  SHF.L.U32 R225, R5, 0x10, RZ ;  /* 0x0000001005e17819 */ /* 0x000fe200000006ff */
[----:B------:R-:W-:Y:S06]  /*1750*/  @P3 BRA `(.L_x_8547) ;  /* 0x0000000000243947 */ /* 0x000fec0003800000 */
[----:B------:R-:W-:-:S04]  /*1760*/  ISETP.NE.U32.AND P4, PT, RZ, UR8, PT ;  /* 0x00000008ff007c0c */ /* 0x000fc8000bf85070 */
[----:B------:R-:W-:-:S13]  /*1770*/  ISETP.NE.AND.EX P4, PT, RZ, UR9, PT, P4 ;  /* 0x00000009ff007c0c */ /* 0x000fda000bf85340 */
[----:B------:R-:W-:Y:S05]  /*1780*/  @P4 BRA `(.L_x_8548) ;  /* 0x0000000000084947 */ /* 0x000fea0003800000 */
[----:B------:R-:W-:Y:S05]  /*1790*/  @P0 BRA `(.L_x_8549) ;  /* 0x00000000002c0947 */ /* 0x000fea0003800000 */
[----:B------:R-:W-:Y:S05]  /*17a0*/  BRA `(.L_x_8550) ;  /* 0x0000000000307947 */ /* 0x000fea0003800000 */
.L_x_8548:
[----:B-----5:R-:W-:-:S04]  /*17b0*/  PRMT R2, R189, 0x7632, R2 ;  /* 0x00007632bd027816 */ /* 0x020fc80000000002 */
[----:B------:R-:W-:-:S05]  /*17c0*/  SHF.L.U32 R2, R2, 0x10, RZ ;  /* 0x0000001002027819 */ /* 0x000fca00000006ff */
[----:B------:R-:W-:Y:S01]  /*17d0*/  FADD.FTZ R225, R225, R2 ;  /* 0x00000002e1e17221 */ /* 0x000fe20000010000 */
[----:B------:R-:W-:Y:S06]  /*17e0*/  BRA `(.L_x_8549) ;  /* 0x0000000000187947 */ /* 0x000fec0003800000 */
.L_x_8547:
[----:B-----5:R-:W-:Y:S02]  /*17f0*/  PRMT R2, R185, 0x7632, R2 ;  /* 0x00007632b9027816 */ /* 0x020fe40000000002 */
[----:B------:R-:W-:Y:S02]  /*1800*/  @P2 PRMT R4, R189, 0x7632, R4 ;  /* 0x00007632bd042816 */ /* 0x000fe40000000004 */
[----:B------:R-:W-:Y:S02]  /*1810*/  SHF.L.U32 R2, R2, 0x10, RZ ;  /* 0x0000001002027819 */ /* 0x000fe400000006ff */
[----:B------:R-:W-:-:S03]  /*1820*/  @P2 SHF.L.U32 R4, R4, 0x10, RZ ;  /* 0x0000001004042819 */ /* 0x000fc600000006ff */
[----:B------:R-:W-:-:S04]  /*1830*/  FADD.FTZ R225, R225, R2 ;  /* 0x00000002e1e17221 */ /* 0x000fc80000010000 */
[----:B------:R-:W-:-:S07]  /*1840*/  @P2 FADD.FTZ R225, R225, R4 ;  /* 0x00000004e1e12221 */ /* 0x000fce0000010000 */
.L_x_8549:
[----:B------:R-:W-:-:S04]  /*1850*/  F2FP.BF16.F32.PACK_AB R2, RZ, R225 ;  /* 0x000000e1ff02723e */ /* 0x000fc800000010ff */
[----:B------:R-:W-:-:S07]  /*1860*/  PRMT R193, R193, 0x5410, R2 ;  /* 0x00005410c1c17816 */ /* 0x000fce0000000002 */
.L_x_8550:
        /* <DEDUP_REMOVED lines=8> */
.L_x_8552:
[----:B-----5:R-:W-:-:S05]  /*18f0*/  SHF.L.U32 R5, R190, 0x10, RZ ;  /* 0x00000010be057819 */ /* 0x020fca00000006ff */
[----:B------:R-:W-:Y:S01]  /*1900*/  FADD.FTZ R218, R5, R218 ;  /* 0x000000da05da7221 */ /* 0x000fe20000010000 */
[----:B------:R-:W-:Y:S06]  /*1910*/  BRA `(.L_x_8553) ;  /* 0x0000000000107947 */ /* 0x000fec0003800000 */
.L_x_8551:
[----:B-----5:R-:W-:Y:S02]  /*1920*/  SHF.L.U32 R5, R186, 0x10, RZ ;  /* 0x00000010ba057819 */ /* 0x020fe400000006ff */
[----:B------:R-:W-:-:S03]  /*1930*/  @P2 SHF.L.U32 R9, R190, 0x10, RZ ;  /* 0x00000010be092819 */ /* 0x000fc600000006ff */
[----:B------:R-:W-:-:S04]  /*1940*/  FADD.FTZ R218, R5, R218 ;  /* 0x000000da05da7221 */ /* 0x000fc80000010000 */
[----:B------:R-:W-:-:S07]  /*1950*/  @P2 FADD.FTZ R218, R9, R218 ;  /* 0x000000da09da2221 */ /* 0x000fce0000010000 */
.L_x_8553:
[----:B------:R-:W-:-:S04]  /*1960*/  F2FP.BF16.F32.PACK_AB R2, RZ, R218 ;  /* 0x000000daff02723e */ /* 0x000fc800000010ff */
[----:B------:R-:W-:-:S07]  /*1970*/  PRMT R194, R2, 0x7610, R194 ;  /* 0x0000761002c27816 */ /* 0x000fce00000000c2 */
.L_x_8554:
[----:B------:R-:W-:Y:S01]  /*1980*/  SHF.L.U32 R219, R6, 0x10, RZ ;  /* 0x0000001006db7819 */ /* 0x000fe200000006ff */
[----:B------:R-:W-:Y:S06]  /*1990*/  @P3 BRA `(.L_x_8555) ;  /* 0x0000000000243947 */ /* 0x000fec0003800000 */
[----:B------:R-:W-:-:S04]  /*19a0*/  ISETP.NE.U32.AND P4, PT, RZ, UR8, PT ;  /* 0x00000008ff007c0c */ /* 0x000fc8000bf85070 */
[----:B------:R-:W-:-:S13]  /*19b0*/  ISETP.NE.AND.EX P4, PT, RZ, UR9, PT, P4 ;  /* 0x00000009ff007c0c */ /* 0x000fda000bf85340 */
[----:B------:R-:W-:Y:S05]  /*19c0*/  @P4 BRA `(.L_x_8556) ;  /* 0x0000000000084947 */ /* 0x000fea0003800000 */
[----:B------:R-:W-:Y:S05]  /*19d0*/  @P0 BRA `(.L_x_8557) ;  /* 0x00000000002c0947 */ /* 0x000fea0003800000 */
[----:B------:R-:W-:Y:S05]  /*19e0*/  BRA `(.L_x_8558) ;  /* 0x0000000000307947 */ /* 0x000fea0003800000 */
.L_x_8556:
[----:B-----5:R-:W-:-:S04]  /*19f0*/  PRMT R2, R190, 0x7632, R2 ;  /* 0x00007632be027816 */ /* 0x020fc80000000002 */
[----:B------:R-:W-:-:S05]  /*1a00*/  SHF.L.U32 R2, R2, 0x10, RZ ;  /* 0x0000001002027819 */ /* 0x000fca00000006ff */
[----:B------:R-:W-:Y:S01]  /*1a10*/  FADD.FTZ R219, R219, R2 ;  /* 0x00000002dbdb7221 */ /* 0x000fe20000010000 */
[----:B------:R-:W-:Y:S06]  /*1a20*/  BRA `(.L_x_8557) ;  /* 0x0000000000187947 */ /* 0x000fec0003800000 */
.L_x_8555:
[----:B-----5:R-:W-:Y:S02]  /*1a30*/  PRMT R2, R186, 0x7632, R2 ;  /* 0x00007632ba027816 */ /* 0x020fe40000000002 */
[----:B------:R-:W-:Y:S02]  /*1a40*/  @P2 PRMT R4, R190, 0x7632, R4 ;  /* 0x00007632be042816 */ /* 0x000fe40000000004 */
[----:B------:R-:W-:Y:S02]  /*1a50*/  SHF.L.U32 R2, R2, 0x10, RZ ;  /* 0x0000001002027819 */ /* 0x000fe400000006ff */
[----:B------:R-:W-:-:S03]  /*1a60*/  @P2 SHF.L.U32 R4, R4, 0x10, RZ ;  /* 0x0000001004042819 */ /* 0x000fc600000006ff */
[----:B------:R-:W-:-:S04]  /*1a70*/  FADD.FTZ R219, R219, R2 ;  /* 0x00000002dbdb7221 */ /* 0x000fc80000010000 */
[----:B------:R-:W-:-:S07]  /*1a80*/  @P2 FADD.FTZ R219, R219, R4 ;  /* 0x00000004dbdb2221 */ /* 0x000fce0000010000 */
.L_x_8557:
[----:B------:R-:W-:-:S04]  /*1a90*/  F2FP.BF16.F32.PACK_AB R2, RZ, R219 ;  /* 0x000000dbff02723e */ /* 0x000fc800000010ff */
[----:B------:R-:W-:-:S07]  /*1aa0*/  PRMT R194, R194, 0x5410, R2 ;  /* 0x00005410c2c27816 */ /* 0x000fce0000000002 */
.L_x_8558:
        /* <DEDUP_REMOVED lines=8> */
.L_x_8560:
[----:B-----5:R-:W-:-:S05]  /*1b30*/  SHF.L.U32 R5, R191, 0x10, RZ ;  /* 0x00000010bf057819 */ /* 0x020fca00000006ff */
[----:B------:R-:W-:Y:S01]  /*1b40*/  FADD.FTZ R220, R5, R220 ;  /* 0x000000dc05dc7221 */ /* 0x000fe20000010000 */
[----:B------:R-:W-:Y:S06]  /*1b50*/  BRA `(.L_x_8561) ;  /* 0x0000000000107947 */ /* 0x000fec0003800000 */
.L_x_8559:
[----:B-----5:R-:W-:Y:S02]  /*1b60*/  SHF.L.U32 R5, R187, 0x10, RZ ;  /* 0x00000010bb057819 */ /* 0x020fe400000006ff */
[----:B------:R-:W-:-:S03]  /*1b70*/  @P2 SHF.L.U32 R9, R191, 0x10, RZ ;  /* 0x00000010bf092819 */ /* 0x000fc600000006ff */
[----:B------:R-:W-:-:S04]  /*1b80*/  FADD.FTZ R220, R5, R220 ;  /* 0x000000dc05dc7221 */ /* 0x000fc80000010000 */
[----:B------:R-:W-:-:S07]  /*1b90*/  @P2 FADD.FTZ R220, R9, R220 ;  /* 0x000000dc09dc2221 */ /* 0x000fce0000010000 */
.L_x_8561:
[----:B------:R-:W-:-:S04]  /*1ba0*/  F2FP.BF16.F32.PACK_AB R2, RZ, R220 ;  /* 0x000000dcff02723e */ /* 0x000fc800000010ff */
[----:B------:R-:W-:-:S07]  /*1bb0*/  PRMT R195, R2, 0x7610, R195 ;  /* 0x0000761002c37816 */ /* 0x000fce00000000c3 */
.L_x_8562:
[----:B------:R-:W-:Y:S01]  /*1bc0*/  SHF.L.U32 R221, R7, 0x10, RZ ;  /* 0x0000001007dd7819 */ /* 0x000fe200000006ff */
[----:B------:R-:W-:Y:S06]  /*1bd0*/  @P3 BRA `(.L_x_8563) ;  /* 0x0000000000243947 */ /* 0x000fec0003800000 */
[----:B------:R-:W-:-:S04]  /*1be0*/  ISETP.NE.U32.AND P4, PT, RZ, UR8, PT ;  /* 0x00000008ff007c0c */ /* 0x000fc8000bf85070 */
[----:B------:R-:W-:-:S13]  /*1bf0*/  ISETP.NE.AND.EX P4, PT, RZ, UR9, PT, P4 ;  /* 0x00000009ff007c0c */ /* 0x000fda000bf85340 */
[----:B------:R-:W-:Y:S05]  /*1c00*/  @P4 BRA `(.L_x_8564) ;  /* 0x0000000000084947 */ /* 0x000fea0003800000 */
[----:B------:R-:W-:Y:S05]  /*1c10*/  @P0 BRA `(.L_x_8565) ;  /* 0x00000000002c0947 */ /* 0x000fea0003800000 */
[----:B------:R-:W-:Y:S05]  /*1c20*/  BRA `(.L_x_8566) ;  /* 0x0000000000307947 */ /* 0x000fea0003800000 */
.L_x_8564:
[----:B-----5:R-:W-:-:S04]  /*1c30*/  PRMT R2, R191, 0x7632, R2 ;  /* 0x00007632bf027816 */ /* 0x020fc80000000002 */
[----:B------:R-:W-:-:S05]  /*1c40*/  SHF.L.U32 R2, R2, 0x10, RZ ;  /* 0x0000001002027819 */ /* 0x000fca00000006ff */
[----:B------:R-:W-:Y:S01]  /*1c50*/  FADD.FTZ R221, R221, R2 ;  /* 0x00000002dddd7221 */ /* 0x000fe20000010000 */
[----:B------:R-:W-:Y:S06]  /*1c60*/  BRA `(.L_x_8565) ;  /* 0x0000000000187947 */ /* 0x000fec0003800000 */
.L_x_8563:
[----:B-----5:R-:W-:Y:S02]  /*1c70*/  PRMT R2, R187, 0x7632, R2 ;  /* 0x00007632bb027816 */ /* 0x020fe40000000002 */
[----:B------:R-:W-:Y:S02]  /*1c80*/  @P2 PRMT R4, R191, 0x7632, R4 ;  /* 0x00007632bf042816 */ /* 0x000fe40000000004 */
[----:B------:R-:W-:-:S03]  /*1c90*/  SHF.L.U32 R2, R2, 0x10, RZ ;  /* 0x0000001002027819 */ /* 0x000fc600000006ff */
[----:B------:R-:W-:Y:S02]  /*1ca0*/  @P2 IMAD.U32 R4, R4, 0x10000, RZ ;  /* 0x0001000004042824 */ /* 0x000fe400078e00ff */
[----:B------:R-:W-:-:S04]  /*1cb0*/  FADD.FTZ R221, R221, R2 ;  /* 0x00000002dddd7221 */ /* 0x000fc80000010000 */
[----:B------:R-:W-:-:S07]  /*1cc0*/  @P2 FADD.FTZ R221, R221, R4 ;  /* 0x00000004dddd2221 */ /* 0x000fce0000010000 */
.L_x_8565:
[----:B------:R-:W-:-:S04]  /*1cd0*/  F2FP.BF16.F32.PACK_AB R2, RZ, R221 ;  /* 0x000000ddff02723e */ /* 0x000fc800000010ff */
[----:B------:R-:W-:-:S07]  /*1ce0*/  PRMT R195, R195, 0x5410, R2 ;  /* 0x00005410c3c37816 */ /* 0x000fce0000000002 */
.L_x_8566:
[----:B------:R-:W0:Y:S01]  /*1cf0*/  @P0 LDC.64 R4, c[0x0][0x238] ;  /* 0x00008e00ff040b82 */ /* 0x000e220000000a00 */
[----:B------:R-:W-:-:S05]  /*1d00*/  IADD3 R2, R217, 0x40, RZ ;  /* 0x00000040d9027810 */ /* 0x000fca0007ffe0ff */
[----:B------:R-:W-:Y:S02]  /*1d10*/  IMAD.WIDE.U32 R6, R2, 0x10, R210 ;  /* 0x0000001002067825 */ /* 0x000fe400078e00d2 */
[----:B------:R-:W1:Y:S08]  /*1d20*/  @P1 LDC.64 R10, c[0x0][0x228] ;  /* 0x00008a00ff0a1b82 */ /* 0x000e700000000a00 */
[----:B------:R-:W2:Y:S01]  /*1d30*/  @P2 LDC.64 R8, c[0x0][0x230] ;  /* 0x00008c00ff082b82 */ /* 0x000ea20000000a00 */
[----:B0-----:R-:W-:-:S05]  /*1d40*/  @P0 IMAD.WIDE.U32 R4, R3, 0x10, R4 ;  /* 0x0000001003040825 */ /* 0x001fca00078e0004 */
[----:B------:R0:W-:Y:S01]  /*1d50*/  @P0 STG.E.128 desc[UR4][R4.64], R192 ;  /* 0x000000c004000986 */ /* 0x0001e2000c101d04 */
[----:B-1----:R-:W-:-:S05]  /*1d60*/  @P1 IMAD.WIDE.U32 R10, R2, 0x10, R10 ;  /* 0x00000010020a1825 */ /* 0x002fca00078e000a */
[----:B-----5:R1:W5:Y:S01]  /*1d70*/  @P1 LDG.E.128 R184, desc[UR4][R10.64] ;  /* 0x000000040ab81981 */ /* 0x020362000c1e1d00 */
[----:B--2---:R-:W-:-:S05]  /*1d80*/  @P2 IMAD.WIDE.U32 R8, R2, 0x10, R8 ;  /* 0x0000001002082825 */ /* 0x004fca00078e0008 */
[----:B------:R1:W5:Y:S04]  /*1d90*/  @P2 LDG.E.128 R188, desc[UR4][R8.64] ;  /* 0x0000000408bc2981 */ /* 0x000368000c1e1d00 */
[----:B0-----:R-:W2:Y:S02]  /*1da0*/  LDG.E.128 R4, desc[UR4][R6.64] ;  /* 0x0000000406047981 */ /* 0x001ea4000c1e1d00 */
[C---:B--2---:R-:W-:Y:S02]  /*1db0*/  SHF.L.U32 R205, R4.reuse, 0x10, RZ ;  /* 0x0000001004cd7819 */ /* 0x044fe400000006ff */
[----:B------:R-:W-:Y:S01]  /*1dc0*/  PRMT R207, R4, 0x7632, R207 ;  /* 0x0000763204cf7816 */ /* 0x000fe200000000cf */
[----:B-1----:R-:W-:Y:S06]  /*1dd0*/  @P3 BRA `(.L_x_8567) ;  /* 0x0000000000203947 */ /* 0x002fec0003800000 */
[----:B------:R-:W-:-:S04]  /*1de0*/  ISETP.NE.U32.AND P4, PT, RZ, UR8, PT ;  /* 0x00000008ff007c0c */ /* 0x000fc8000bf85070 */
[----:B------:R-:W-:-:S13]  /*1df0*/  ISETP.NE.AND.EX P4, PT, RZ, UR9, PT, P4 ;  /* 0x00000009ff007c0c */ /* 0x000fda000bf85340 */
[----:B------:R-:W-:Y:S05]  /*1e00*/  @P4 BRA `(.L_x_8568) ;  /* 0x0000000000084947 */ /* 0x000fea0003800000 */
[----:B------:R-:W-:Y:S05]  /*1e10*/  @P0 BRA `(.L_x_8569) ;  /* 0x0000000000200947 */ /* 0x000fea0003800000 */
[----:B------:R-:W-:Y:S05]  /*1e20*/  BRA `(.L_x_8570) ;  /* 0x0000000000247947 */ /* 0x000fea0003800000 */
.L_x_8568:
[----:B-----5:R-:W-:-:S05]  /*1e30*/  SHF.L.U32 R4, R188, 0x10, RZ ;  /* 0x00000010bc047819 */ /* 0x020fca00000006ff */
[----:B------:R-:W-:Y:S01]  /*1e40*/  FADD.FTZ R205, R4, R205 ;  /* 0x000000cd04cd7221 */ /* 0x000fe20000010000 */
[----:B------:R-:W-:Y:S06]  /*1e50*/  BRA `(.L_x_8569) ;  /* 0x0000000000107947 */ /* 0x000fec0003800000 */
.L_x_8567:
[----:B-----5:R-:W-:Y:S02]  /*1e60*/  SHF.L.U32 R4, R184, 0x10, RZ ;  /* 0x00000010b8047819 */ /* 0x020fe400000006ff */
[----:B------:R-:W-:-:S03]  /*1e70*/  @P2 SHF.L.U32 R8, R188, 0x10, RZ ;  /* 0x00000010bc082819 */ /* 0x000fc600000006ff */
[----:B------:R-:W-:-:S04]  /*1e80*/  FADD.FTZ R205, R4, R205 ;  /* 0x000000cd04cd7221 */ /* 0x000fc80000010000 */
[----:B------:R-:W-:-:S07]  /*1e90*/  @P2 FADD.FTZ R205, R8, R205 ;  /* 0x000000cd08cd2221 */ /* 0x000fce0000010000 */
.L_x_8569:
[----:B------:R-:W-:-:S04]  /*1ea0*/  F2FP.BF16.F32.PACK_AB R3, RZ, R205 ;  /* 0x000000cdff03723e */ /* 0x000fc800000010ff */
[----:B------:R-:W-:-:S07]  /*1eb0*/  PRMT R192, R3, 0x7610, R192 ;  /* 0x0000761003c07816 */ /* 0x000fce00000000c0 */
.L_x_8570:
[----:B------:R-:W-:Y:S01]  /*1ec0*/  SHF.L.U32 R207, R207, 0x10, RZ ;  /* 0x00000010cfcf7819 */ /* 0x000fe200000006ff */
[----:B------:R-:W-:Y:S06]  /*1ed0*/  @P3 BRA `(.L_x_8571) ;  /* 0x0000000000243947 */ /* 0x000fec0003800000 */
[----:B------:R-:W-:-:S04]  /*1ee0*/  ISETP.NE.U32.AND P4, PT, RZ, UR8, PT ;  /* 0x00000008ff007c0c */ /* 0x000fc8000bf85070 */
[----:B------:R-:W-:-:S13]  /*1ef0*/  ISETP.NE.AND.EX P4, PT, RZ, UR9, PT, P4 ;  /* 0x00000009ff007c0c */ /* 0x000fda000bf85340 */
[----:B------:R-:W-:Y:S05]  /*1f00*/  @P4 BRA `(.L_x_8572) ;  /* 0x0000000000084947 */ /* 0x000fea0003800000 */
[----:B------:R-:W-:Y:S05]  /*1f10*/  @P0 BRA `(.L_x_8573) ;  /* 0x00000000002c0947 */ /* 0x000fea0003800000 */
[----:B------:R-:W-:Y:S05]  /*1f20*/  BRA `(.L_x_8574) ;  /* 0x0000000000307947 */ /* 0x000fea0003800000 */
.L_x_8572:
[----:B-----5:R-:W-:-:S04]  /*1f30*/  PRMT R3, R188, 0x7632, R3 ;  /* 0x00007632bc037816 */ /* 0x020fc80000000003 */
[----:B------:R-:W-:-:S05]  /*1f40*/  SHF.L.U32 R4, R3, 0x10, RZ ;  /* 0x0000001003047819 */ /* 0x000fca00000006ff */
[----:B------:R-:W-:Y:S01]  /*1f50*/  FADD.FTZ R207, R207, R4 ;  /* 0x00000004cfcf7221 */ /* 0x000fe20000010000 */
[----:B------:R-:W-:Y:S06]  /*1f60*/  BRA `(.L_x_8573) ;  /* 0x0000000000187947 */ /* 0x000fec0003800000 */
.L_x_8571:
[----:B-----5:R-:W-:Y:S02]  /*1f70*/  PRMT R3, R184, 0x7632, R3 ;  /* 0x00007632b8037816 */ /* 0x020fe40000000003 */
[----:B------:R-:W-:Y:S02]  /*1f80*/  @P2 PRMT R8, R188, 0x7632, R8 ;  /* 0x00007632bc082816 */ /* 0x000fe40000000008 */
[----:B------:R-:W-:Y:S02]  /*1f90*/  SHF.L.U32 R4, R3, 0x10, RZ ;  /* 0x0000001003047819 */ /* 0x000fe400000006ff */
[----:B------:R-:W-:-:S03]  /*1fa0*/  @P2 SHF.L.U32 R8, R8, 0x10, RZ ;  /* 0x0000001008082819 */ /* 0x000fc600000006ff */
[----:B------:R-:W-:-:S04]  /*1fb0*/  FADD.FTZ R207, R207, R4 ;  /* 0x00000004cfcf7221 */ /* 0x000fc80000010000 */
[----:B------:R-:W-:-:S07]  /*1fc0*/  @P2 FADD.FTZ R207, R207, R8 ;  /* 0x00000008cfcf2221 */ /* 0x000fce0000010000 */
.L_x_8573:
[----:B------:R-:W-:-:S04]  /*1fd0*/  F2FP.BF16.F32.PACK_AB R3, RZ, R207 ;  /* 0x000000cfff03723e */ /* 0x000fc800000010ff */
[----:B------:R-:W-:-:S07]  /*1fe0*/  PRMT R192, R192, 0x5410, R3 ;  /* 0x00005410c0c07816 */ /* 0x000fce0000000003 */
.L_x_8574:
        /* <DEDUP_REMOVED lines=8> */
.L_x_8576:
[----:B-----5:R-:W-:-:S05]  /*2070*/  SHF.L.U32 R3, R189, 0x10, RZ ;  /* 0x00000010bd037819 */ /* 0x020fca00000006ff */
[----:B------:R-:W-:Y:S01]  /*2080*/  FADD.FTZ R206, R3, R206 ;  /* 0x000000ce03ce7221 */ /* 0x000fe20000010000 */
[----:B------:R-:W-:Y:S06]  /*2090*/  BRA `(.L_x_8577) ;  /* 0x0000000000107947 */ /* 0x000fec0003800000 */
.L_x_8575:
[----:B-----5:R-:W-:Y:S02]  /*20a0*/  SHF.L.U32 R3, R185, 0x10, RZ ;  /* 0x00000010b9037819 */ /* 0x020fe400000006ff */
[----:B------:R-:W-:-:S03]  /*20b0*/  @P2 SHF.L.U32 R9, R189, 0x10, RZ ;  /* 0x00000010bd092819 */ /* 0x000fc600000006ff */
[----:B------:R-:W-:-:S04]  /*20c0*/  FADD.FTZ R206, R3, R206 ;  /* 0x000000ce03ce7221 */ /* 0x000fc80000010000 */
[----:B------:R-:W-:-:S07]  /*20d0*/  @P2 FADD.FTZ R206, R9, R206 ;  /* 0x000000ce09ce2221 */ /* 0x000fce0000010000 */
.L_x_8577:
[----:B------:R-:W-:-:S04]  /*20e0*/  F2FP.BF16.F32.PACK_AB R3, RZ, R206 ;  /* 0x000000ceff03723e */ /* 0x000fc800000010ff */
[----:B------:R-:W-:-:S07]  /*20f0*/  PRMT R193, R3, 0x7610, R193 ;  /* 0x0000761003c17816 */ /* 0x000fce00000000c1 */
.L_x_8578:
[----:B------:R-:W-:Y:S01]  /*2100*/  SHF.L.U32 R208, R5, 0x10, RZ ;  /* 0x0000001005d07819 */ /* 0x000fe200000006ff */
[----:B------:R-:W-:Y:S06]  /*2110*/  @P3 BRA `(.L_x_8579) ;  /* 0x0000000000243947 */ /* 0x000fec0003800000 */
[----:B------:R-:W-:-:S04]  /*2120*/  ISETP.NE.U32.AND P4, PT, RZ, UR8, PT ;  /* 0x00000008ff007c0c */ /* 0x000fc8000bf85070 */
[----:B------:R-:W-:-:S13]  /*2130*/  ISETP.NE.AND.EX P4, PT, RZ, UR9, PT, P4 ;  /* 0x00000009ff007c0c */ /* 0x000fda000bf85340 */
[----:B------:R-:W-:Y:S05]  /*2140*/  @P4 BRA `(.L_x_8580) ;  /* 0x0000000000084947 */ /* 0x000fea0003800000 */
[----:B------:R-:W-:Y:S05]  /*2150*/  @P0 BRA `(.L_x_8581) ;  /* 0x00000000002c0947 */ /* 0x000fea0003800000 */
[----:B------:R-:W-:Y:S05]  /*2160*/  BRA `(.L_x_8582) ;  /* 0x0000000000307947 */ /* 0x000fea0003800000 */
.L_x_8580:
[----:B-----5:R-:W-:-:S04]  /*2170*/  PRMT R3, R189, 0x7632, R3 ;  /* 0x00007632bd037816 */ /* 0x020fc80000000003 */
[----:B------:R-:W-:-:S05]  /*2180*/  SHF.L.U32 R3, R3, 0x10, RZ ;  /* 0x0000001003037819 */ /* 0x000fca00000006ff */
[----:B------:R-:W-:Y:S01]  /*2190*/  FADD.FTZ R208, R208, R3 ;  /* 0x00000003d0d07221 */ /* 0x000fe20000010000 */
[----:B------:R-:W-:Y:S06]  /*21a0*/  BRA `(.L_x_8581) ;  /* 0x0000000000187947 */ /* 0x000fec0003800000 */
.L_x_8579:
[----:B-----5:R-:W-:Y:S02]  /*21b0*/  PRMT R3, R185, 0x7632, R3 ;  /* 0x00007632b9037816 */ /* 0x020fe40000000003 */
[----:B------:R-:W-:Y:S02]  /*21c0*/  @P2 PRMT R4, R189, 0x7632, R4 ;  /* 0x00007632bd042816 */ /* 0x000fe40000000004 */
[----:B------:R-:W-:-:S05]  /*21d0*/  SHF.L.U32 R3, R3, 0x10, RZ ;  /* 0x0000001003037819 */ /* 0x000fca00000006ff */
[----:B------:R-:W-:Y:S01]  /*21e0*/  FADD.FTZ R208, R208, R3 ;  /* 0x00000003d0d07221 */ /* 0x000fe20000010000 */
[----:B------:R-:W-:-:S05]  /*21f0*/  @P2 SHF.L.U32 R3, R4, 0x10, RZ ;  /* 0x0000001004032819 */ /* 0x000fca00000006ff */
[----:B------:R-:W-:-:S07]  /*2200*/  @P2 FADD.FTZ R208, R208, R3 ;  /* 0x00000003d0d02221 */ /* 0x000fce0000010000 */
.L_x_8581:
[----:B------:R-:W-:-:S04]  /*2210*/  F2FP.BF16.F32.PACK_AB R3, RZ, R208 ;  /* 0x000000d0ff03723e */ /* 0x000fc800000010ff */
[----:B------:R-:W-:-:S07]  /*2220*/  PRMT R193, R193, 0x5410, R3 ;  /* 0x00005410c1c17816 */ /* 0x000fce0000000003 */
.L_x_8582:
        /* <DEDUP_REMOVED lines=8> */
.L_x_8584:
[----:B-----5:R-:W-:-:S05]  /*22b0*/  SHF.L.U32 R4, R190, 0x10, RZ ;  /* 0x00000010be047819 */ /* 0x020fca00000006ff */
[----:B------:R-:W-:Y:S01]  /*22c0*/  FADD.FTZ R201, R4, R201 ;  /* 0x000000c904c97221 */ /* 0x000fe20000010000 */
[----:B------:R-:W-:Y:S06]  /*22d0*/  BRA `(.L_x_8585) ;  /* 0x0000000000107947 */ /* 0x000fec0003800000 */
.L_x_8583:
[----:B-----5:R-:W-:-:S05]  /*22e0*/  SHF.L.U32 R4, R186, 0x10, RZ ;  /* 0x00000010ba047819 */ /* 0x020fca00000006ff */
[----:B------:R-:W-:Y:S01]  /*22f0*/  FADD.FTZ R201, R4, R201 ;  /* 0x000000c904c97221 */ /* 0x000fe20000010000 */
[----:B------:R-:W-:-:S05]  /*2300*/  @P2 SHF.L.U32 R4, R190, 0x10, RZ ;  /* 0x00000010be042819 */ /* 0x000fca00000006ff */
[----:B------:R-:W-:-:S07]  /*2310*/  @P2 FADD.FTZ R201, R4, R201 ;  /* 0x000000c904c92221 */ /* 0x000fce0000010000 */
.L_x_8585:
[----:B------:R-:W-:-:S04]  /*2320*/  F2FP.BF16.F32.PACK_AB R3, RZ, R201 ;  /* 0x000000c9ff03723e */ /* 0x000fc800000010ff */
[----:B------:R-:W-:-:S07]  /*2330*/  PRMT R194, R3, 0x7610, R194 ;  /* 0x0000761003c27816 */ /* 0x000fce00000000c2 */
.L_x_8586:
[----:B------:R-:W-:Y:S01]  /*2340*/  SHF.L.U32 R203, R6, 0x10, RZ ;  /* 0x0000001006cb7819 */ /* 0x000fe200000006ff */
[----:B------:R-:W-:Y:S06]  /*2350*/  @P3 BRA `(.L_x_8587) ;  /* 0x0000000000243947 */ /* 0x000fec0003800000 */
[----:B------:R-:W-:-:S04]  /*2360*/  ISETP.NE.U32.AND P4, PT, RZ, UR8, PT ;  /* 0x00000008ff007c0c */ /* 0x000fc8000bf85070 */
[----:B------:R-:W-:-:S13]  /*2370*/  ISETP.NE.AND.EX P4, PT, RZ, UR9, PT, P4 ;  /* 0x00000009ff007c0c */ /* 0x000fda000bf85340 */
[----:B------:R-:W-:Y:S05]  /*2380*/  @P4 BRA `(.L_x_8588) ;  /* 0x0000000000084947 */ /* 0x000fea0003800000 */
[----:B------:R-:W-:Y:S05]  /*2390*/  @P0 BRA `(.L_x_8589) ;  /* 0x00000000002c0947 */ /* 0x000fea0003800000 */
[----:B------:R-:W-:Y:S05]  /*23a0*/  BRA `(.L_x_8590) ;  /* 0x0000000000307947 */ /* 0x000fea0003800000 */
.L_x_8588:
[----:B-----5:R-:W-:-:S04]  /*23b0*/  PRMT R3, R190, 0x7632, R3 ;  /* 0x00007632be037816 */ /* 0x020fc80000000003 */
[----:B------:R-:W-:-:S05]  /*23c0*/  SHF.L.U32 R4, R3, 0x10, RZ ;  /* 0x0000001003047819 */ /* 0x000fca00000006ff */
[----:B------:R-:W-:Y:S01]  /*23d0*/  FADD.FTZ R203, R203, R4 ;  /* 0x00000004cbcb7221 */ /* 0x000fe20000010000 */
[----:B------:R-:W-:Y:S06]  /*23e0*/  BRA `(.L_x_8589) ;  /* 0x0000000000187947 */ /* 0x000fec0003800000 */
.L_x_8587:
[----:B-----5:R-:W-:-:S04]  /*23f0*/  PRMT R3, R186, 0x7632, R3 ;  /* 0x00007632ba037816 */ /* 0x020fc80000000003 */
[----:B------:R-:W-:Y:S02]  /*2400*/  SHF.L.U32 R4, R3, 0x10, RZ ;  /* 0x0000001003047819 */ /* 0x000fe400000006ff */
[----:B------:R-:W-:-:S03]  /*2410*/  @P2 PRMT R3, R190, 0x7632, R3 ;  /* 0x00007632be032816 */ /* 0x000fc60000000003 */
[----:B------:R-:W-:Y:S01]  /*2420*/  FADD.FTZ R203, R203, R4 ;  /* 0x00000004cbcb7221 */ /* 0x000fe20000010000 */
[----:B------:R-:W-:-:S05]  /*2430*/  @P2 SHF.L.U32 R4, R3, 0x10, RZ ;  /* 0x0000001003042819 */ /* 0x000fca00000006ff */
[----:B------:R-:W-:-:S07]  /*2440*/  @P2 FADD.FTZ R203, R203, R4 ;  /* 0x00000004cbcb2221 */ /* 0x000fce0000010000 */
.L_x_8589:
[----:B------:R-:W-:-:S04]  /*2450*/  F2FP.BF16.F32.PACK_AB R3, RZ, R203 ;  /* 0x000000cbff03723e */ /* 0x000fc800000010ff */
[----:B------:R-:W-:-:S07]  /*2460*/  PRMT R194, R194, 0x5410, R3 ;  /* 0x00005410c2c27816 */ /* 0x000fce0000000003 */
.L_x_8590:
        /* <DEDUP_REMOVED lines=8> */
.L_x_8592:
[----:B-----5:R-:W-:-:S05]  /*24f0*/  SHF.L.U32 R3, R191, 0x10, RZ ;  /* 0x00000010bf037819 */ /* 0x020fca00000006ff */
[----:B------:R-:W-:Y:S01]  /*2500*/  FADD.FTZ R202, R3, R202 ;  /* 0x000000ca03ca7221 */ /* 0x000fe20000010000 */
[----:B------:R-:W-:Y:S06]  /*2510*/  BRA `(.L_x_8593) ;  /* 0x0000000000107947 */ /* 0x000fec0003800000 */
.L_x_8591:
[----:B-----5:R-:W-:-:S05]  /*2520*/  SHF.L.U32 R3, R187, 0x10, RZ ;  /* 0x00000010bb037819 */ /* 0x020fca00000006ff */
[----:B------:R-:W-:Y:S01]  /*2530*/  FADD.FTZ R202, R3, R202 ;  /* 0x000000ca03ca7221 */ /* 0x000fe20000010000 */
[----:B------:R-:W-:-:S05]  /*2540*/  @P2 SHF.L.U32 R3, R191, 0x10, RZ ;  /* 0x00000010bf032819 */ /* 0x000fca00000006ff */
[----:B------:R-:W-:-:S07]  /*2550*/  @P2 FADD.FTZ R202, R3, R202 ;  /* 0x000000ca03ca2221 */ /* 0x000fce0000010000 */
.L_x_8593:
[----:B------:R-:W-:-:S04]  /*2560*/  F2FP.BF16.F32.PACK_AB R3, RZ, R202 ;  /* 0x000000caff03723e */ /* 0x000fc800000010ff */
[----:B------:R-:W-:-:S07]  /*2570*/  PRMT R195, R3, 0x7610, R195 ;  /* 0x0000761003c37816 */ /* 0x000fce00000000c3 */
.L_x_8594:
[----:B------:R-:W-:Y:S01]  /*2580*/  SHF.L.U32 R204, R7, 0x10, RZ ;  /* 0x0000001007cc7819 */ /* 0x000fe200000006ff */
[----:B------:R-:W-:Y:S06]  /*2590*/  @P3 BRA `(.L_x_8595) ;  /* 0x0000000000243947 */ /* 0x000fec0003800000 */
[----:B------:R-:W-:-:S04]  /*25a0*/  ISETP.NE.U32.AND P4, PT, RZ, UR8, PT ;  /* 0x00000008ff007c0c */ /* 0x000fc8000bf85070 */
[----:B------:R-:W-:-:S13]  /*25b0*/  ISETP.NE.AND.EX P4, PT, RZ, UR9, PT, P4 ;  /* 0x00000009ff007c0c */ /* 0x000fda000bf85340 */
[----:B------:R-:W-:Y:S05]  /*25c0*/  @P4 BRA `(.L_x_8596) ;  /* 0x0000000000084947 */ /* 0x000fea0003800000 */
[----:B------:R-:W-:Y:S05]  /*25d0*/  @P0 BRA `(.L_x_8597) ;  /* 0x00000000002c0947 */ /* 0x000fea0003800000 */
[----:B------:R-:W-:Y:S05]  /*25e0*/  BRA `(.L_x_8598) ;  /* 0x0000000000307947 */ /* 0x000fea0003800000 */
.L_x_8596:
[----:B-----5:R-:W-:-:S04]  /*25f0*/  PRMT R3, R191, 0x7632, R3 ;  /* 0x00007632bf037816 */ /* 0x020fc80000000003 */
[----:B------:R-:W-:-:S05]  /*2600*/  SHF.L.U32 R3, R3, 0x10, RZ ;  /* 0x0000001003037819 */ /* 0x000fca00000006ff */
[----:B------:R-:W-:Y:S01]  /*2610*/  FADD.FTZ R204, R204, R3 ;  /* 0x00000003cccc7221 */ /* 0x000fe20000010000 */
[----:B------:R-:W-:Y:S06]  /*2620*/  BRA `(.L_x_8597) ;  /* 0x0000000000187947 */ /* 0x000fec0003800000 */
.L_x_8595:
[----:B-----5:R-:W-:-:S04]  /*2630*/  PRMT R3, R187, 0x7632, R3 ;  /* 0x00007632bb037816 */ /* 0x020fc80000000003 */
[----:B------:R-:W-:-:S05]  /*2640*/  SHF.L.U32 R3, R3, 0x10, RZ ;  /* 0x0000001003037819 */ /* 0x000fca00000006ff */
[--C-:B------:R-:W-:Y:S01]  /*2650*/  FADD.FTZ R204, R204, R3.reuse ;  /* 0x00000003cccc7221 */ /* 0x100fe20000010000 */
[----:B------:R-:W-:-:S05]  /*2660*/  @P2 PRMT R3, R191, 0x7632, R3 ;  /* 0x00007632bf032816 */ /* 0x000fca0000000003 */
[----:B------:R-:W-:-:S04]  /*2670*/  @P2 IMAD.U32 R3, R3, 0x10000, RZ ;  /* 0x0001000003032824 */ /* 0x000fc800078e00ff */
[----:B------:R-:W-:-:S07]  /*2680*/  @P2 FADD.FTZ R204, R204, R3 ;  /* 0x00000003cccc2221 */ /* 0x000fce0000010000 */
.L_x_8597:
[----:B------:R-:W-:-:S04]  /*2690*/  F2FP.BF16.F32.PACK_AB R3, RZ, R204 ;  /* 0x000000ccff03723e */ /* 0x000fc800000010ff */
[----:B------:R-:W-:-:S07]  /*26a0*/  PRMT R195, R195, 0x5410, R3 ;  /* 0x00005410c3c37816 */ /* 0x000fce0000000003 */
.L_x_8598:
[----:B------:R-:W0:Y:S01]  /*26b0*/  @P0 LDC.64 R6, c[0x0][0x238] ;  /* 0x00008e00ff060b82 */ /* 0x000e220000000a00 */
[----:B------:R-:W-:-:S07]  /*26c0*/  IADD3 R3, R217, 0x60, RZ ;  /* 0x00000060d9037810 */ /* 0x000fce0007ffe0ff */
[----:B------:R-:W1:Y:S08]  /*26d0*/  @P1 LDC.64 R4, c[0x0][0x228] ;  /* 0x00008a00ff041b82 */ /* 0x000e700000000a00 */
[----:B------:R-:W2:Y:S01]  /*26e0*/  @P2 LDC.64 R8, c[0x0][0x230] ;  /* 0x00008c00ff082b82 */ /* 0x000ea20000000a00 */
[----:B0-----:R-:W-:-:S05]  /*26f0*/  @P0 IMAD.WIDE.U32 R6, R2, 0x10, R6 ;  /* 0x0000001002060825 */ /* 0x001fca00078e0006 */
[----:B------:R0:W-:Y:S01]  /*2700*/  @P0 STG.E.128 desc[UR4][R6.64], R192 ;  /* 0x000000c006000986 */ /* 0x0001e2000c101d04 */
[----:B-1----:R-:W-:-:S05]  /*2710*/  @P1 IMAD.WIDE.U32 R4, R3, 0x10, R4 ;  /* 0x0000001003041825 */ /* 0x002fca00078e0004 */
[----:B-----5:R2:W5:Y:S02]  /*2720*/  @P1 LDG.E.128 R184, desc[UR4][R4.64] ;  /* 0x0000000404b81981 */ /* 0x020564000c1e1d00 */
[----:B--2---:R-:W-:-:S05]  /*2730*/  @P2 IMAD.WIDE.U32 R4, R3, 0x10, R8 ;  /* 0x0000001003042825 */ /* 0x004fca00078e0008 */
[----:B------:R1:W5:Y:S02]  /*2740*/  @P2 LDG.E.128 R188, desc[UR4][R4.64] ;  /* 0x0000000404bc2981 */ /* 0x000364000c1e1d00 */
[----:B-1----:R-:W-:-:S05]  /*2750*/  IMAD.WIDE.U32 R4, R3, 0x10, R210 ;  /* 0x0000001003047825 */ /* 0x002fca00078e00d2 */
[----:B------:R-:W2:Y:S02]  /*2760*/  LDG.E.128 R8, desc[UR4][R4.64] ;  /* 0x0000000404087981 */ /* 0x000ea4000c1e1d00 */
[C---:B--2---:R-:W-:Y:S02]  /*2770*/  SHF.L.U32 R4, R8.reuse, 0x10, RZ ;  /* 0x0000001008047819 */ /* 0x044fe400000006ff */
[----:B------:R-:W-:Y:S01]  /*2780*/  PRMT R8, R8, 0x7632, R8 ;  /* 0x0000763208087816 */ /* 0x000fe20000000008 */
[----:B0-----:R-:W-:Y:S06]  /*2790*/  @P3 BRA `(.L_x_8599) ;  /* 0x0000000000203947 */ /* 0x001fec0003800000 */
[----:B------:R-:W-:-:S04]  /*27a0*/  ISETP.NE.U32.AND P4, PT, RZ, UR8, PT ;  /* 0x00000008ff007c0c */ /* 0x000fc8000bf85070 */
[----:B------:R-:W-:-:S13]  /*27b0*/  ISETP.NE.AND.EX P4, PT, RZ, UR9, PT, P4 ;  /* 0x00000009ff007c0c */ /* 0x000fda000bf85340 */
[----:B------:R-:W-:Y:S05]  /*27c0*/  @P4 BRA `(.L_x_8600) ;  /* 0x0000000000084947 */ /* 0x000fea0003800000 */
[----:B------:R-:W-:Y:S05]  /*27d0*/  @P0 BRA `(.L_x_8601) ;  /* 0x0000000000200947 */ /* 0x000fea0003800000 */
[----:B------:R-:W-:Y:S05]  /*27e0*/  BRA `(.L_x_8602) ;  /* 0x0000000000247947 */ /* 0x000fea0003800000 */
.L_x_8600:
[----:B-----5:R-:W-:-:S05]  /*27f0*/  SHF.L.U32 R5, R188, 0x10, RZ ;  /* 0x00000010bc057819 */ /* 0x020fca00000006ff */
[----:B------:R-:W-:Y:S01]  /*2800*/  FADD.FTZ R4, R5, R4 ;  /* 0x0000000405047221 */ /* 0x000fe20000010000 */
[----:B------:R-:W-:Y:S06]  /*2810*/  BRA `(.L_x_8601) ;  /* 0x0000000000107947 */ /* 0x000fec0003800000 */
.L_x_8599:
[----:B-----5:R-:W-:-:S05]  /*2820*/  SHF.L.U32 R5, R184, 0x10, RZ ;  /* 0x00000010b8057819 */ /* 0x020fca00000006ff */
[----:B------:R-:W-:Y:S01]  /*2830*/  FADD.FTZ R4, R5, R4 ;  /* 0x0000000405047221 */ /* 0x000fe20000010000 */
[----:B------:R-:W-:-:S05]  /*2840*/  @P2 SHF.L.U32 R5, R188, 0x10, RZ ;  /* 0x00000010bc052819 */ /* 0x000fca00000006ff */
[----:B------:R-:W-:-:S07]  /*2850*/  @P2 FADD.FTZ R4, R5, R4 ;  /* 0x0000000405042221 */ /* 0x000fce0000010000 */
.L_x_8601:
[----:B------:R-:W-:-:S04]  /*2860*/  F2FP.BF16.F32.PACK_AB R5, RZ, R4 ;  /* 0x00000004ff05723e */ /* 0x000fc800000010ff */
[----:B------:R-:W-:-:S07]  /*2870*/  PRMT R192, R5, 0x7610, R192 ;  /* 0x0000761005c07816 */ /* 0x000fce00000000c0 */
.L_x_8602:
[----:B------:R-:W-:Y:S01]  /*2880*/  SHF.L.U32 R5, R8, 0x10, RZ ;  /* 0x0000001008057819 */ /* 0x000fe200000006ff */
[----:B------:R-:W-:Y:S06]  /*2890*/  @P3 BRA `(.L_x_8603) ;  /* 0x0000000000243947 */ /* 0x000fec0003800000 */
[----:B------:R-:W-:-:S04]  /*28a0*/  ISETP.NE.U32.AND P4, PT, RZ, UR8, PT ;  /* 0x00000008ff007c0c */ /* 0x000fc8000bf85070 */
[----:B------:R-:W-:-:S13]  /*28b0*/  ISETP.NE.AND.EX P4, PT, RZ, UR9, PT, P4 ;  /* 0x00000009ff007c0c */ /* 0x000fda000bf85340 */
[----:B------:R-:W-:Y:S05]  /*28c0*/  @P4 BRA `(.L_x_8604) ;  /* 0x0000000000084947 */ /* 0x000fea0003800000 */
[----:B------:R-:W-:Y:S05]  /*28d0*/  @P0 BRA `(.L_x_8605) ;  /* 0x00000000002c0947 */ /* 0x000fea0003800000 */
[----:B------:R-:W-:Y:S05]  /*28e0*/  BRA `(.L_x_8606) ;  /* 0x0000000000307947 */ /* 0x000fea0003800000 */
.L_x_8604:
[----:B-----5:R-:W-:-:S04]  /*28f0*/  PRMT R6, R188, 0x7632, R6 ;  /* 0x00007632bc067816 */ /* 0x020fc80000000006 */
[----:B------:R-:W-:-:S05]  /*2900*/  SHF.L.U32 R6, R6, 0x10, RZ ;  /* 0x0000001006067819 */ /* 0x000fca00000006ff */
[----:B------:R-:W-:Y:S01]  /*2910*/  FADD.FTZ R5, R5, R6 ;  /* 0x0000000605057221 */ /* 0x000fe20000010000 */
[----:B------:R-:W-:Y:S06]  /*2920*/  BRA `(.L_x_8605) ;  /* 0x0000000000187947 */ /* 0x000fec0003800000 */
.L_x_8603:
[----:B-----5:R-:W-:-:S04]  /*2930*/  PRMT R6, R184, 0x7632, R6 ;  /* 0x00007632b8067816 */ /* 0x020fc80000000006 */
[----:B------:R-:W-:-:S05]  /*2940*/  SHF.L.U32 R6, R6, 0x10, RZ ;  /* 0x0000001006067819 */ /* 0x000fca00000006ff */
[--C-:B------:R-:W-:Y:S01]  /*2950*/  FADD.FTZ R5, R5, R6.reuse ;  /* 0x0000000605057221 */ /* 0x100fe20000010000 */
[----:B------:R-:W-:-:S04]  /*2960*/  @P2 PRMT R6, R188, 0x7632, R6 ;  /* 0x00007632bc062816 */ /* 0x000fc80000000006 */
[----:B------:R-:W-:-:S05]  /*2970*/  @P2 SHF.L.U32 R6, R6, 0x10, RZ ;  /* 0x0000001006062819 */ /* 0x000fca00000006ff */
[----:B------:R-:W-:-:S07]  /*2980*/  @P2 FADD.FTZ R5, R5, R6 ;  /* 0x0000000605052221 */ /* 0x000fce0000010000 */
.L_x_8605:
[----:B------:R-:W-:-:S04]  /*2990*/  F2FP.BF16.F32.PACK_AB R6, RZ, R5 ;  /* 0x00000005ff06723e */ /* 0x000fc800000010ff */
[----:B------:R-:W-:-:S07]  /*29a0*/  PRMT R192, R192, 0x5410, R6 ;  /* 0x00005410c0c07816 */ /* 0x000fce0000000006 */
.L_x_8606:
        /* <DEDUP_REMOVED lines=8> */
.L_x_8608:
[----:B-----5:R-:W-:-:S05]  /*2a30*/  SHF.L.U32 R9, R189, 0x10, RZ ;  /* 0x00000010bd097819 */ /* 0x020fca00000006ff */
[----:B------:R-:W-:Y:S01]  /*2a40*/  FADD.FTZ R6, R9, R6 ;  /* 0x0000000609067221 */ /* 0x000fe20000010000 */
[----:B------:R-:W-:Y:S06]  /*2a50*/  BRA `(.L_x_8609) ;  /* 0x0000000000107947 */ /* 0x000fec0003800000 */
.L_x_8607:
[----:B-----5:R-:W-:-:S05]  /*2a60*/  SHF.L.U32 R9, R185, 0x10, RZ ;  /* 0x00000010b9097819 */ /* 0x020fca00000006ff */
[----:B------:R-:W-:Y:S01]  /*2a70*/  FADD.FTZ R6, R9, R6 ;  /* 0x0000000609067221 */ /* 0x000fe20000010000 */
[----:B------:R-:W-:-:S05]  /*2a80*/  @P2 SHF.L.U32 R9, R189, 0x10, RZ ;  /* 0x00000010bd092819 */ /* 0x000fca00000006ff */
[----:B------:R-:W-:-:S07]  /*2a90*/  @P2 FADD.FTZ R6, R9, R6 ;  /* 0x0000000609062221 */ /* 0x000fce0000010000 */
.L_x_8609:
[----:B------:R-:W-:-:S04]  /*2aa0*/  F2FP.BF16.F32.PACK_AB R8, RZ, R6 ;  /* 0x00000006ff08723e */ /* 0x000fc800000010ff */
[----:B------:R-:W-:-:S07]  /*2ab0*/  PRMT R193, R8, 0x7610, R193 ;  /* 0x0000761008c17816 */ /* 0x000fce00000000c1 */
.L_x_8610:
[----:B------:R-:W-:Y:S01]  /*2ac0*/  SHF.L.U32 R7, R7, 0x10, RZ ;  /* 0x0000001007077819 */ /* 0x000fe200000006ff */
[----:B------:R-:W-:Y:S06]  /*2ad0*/  @P3 BRA `(.L_x_8611) ;  /* 0x0000000000243947 */ /* 0x000fec0003800000 */
[----:B------:R-:W-:-:S04]  /*2ae0*/  ISETP.NE.U32.AND P4, PT, RZ, UR8, PT ;  /* 0x00000008ff007c0c */ /* 0x000fc8000bf85070 */
[----:B------:R-:W-:-:S13]  /*2af0*/  ISETP.NE.AND.EX P4, PT, RZ, UR9, PT, P4 ;  /* 0x00000009ff007c0c */ /* 0x000fda000bf85340 */
[----:B------:R-:W-:Y:S05]  /*2b00*/  @P4 BRA `(.L_x_8612) ;  /* 0x0000000000084947 */ /* 0x000fea0003800000 */
[----:B------:R-:W-:Y:S05]  /*2b10*/  @P0 BRA `(.L_x_8613) ;  /* 0x00000000002c0947 */ /* 0x000fea0003800000 */
[----:B------:R-:W-:Y:S05]  /*2b20*/  BRA `(.L_x_8614) ;  /* 0x0000000000307947 */ /* 0x000fea0003800000 */
.L_x_8612:
[----:B-----5:R-:W-:-:S04]  /*2b30*/  PRMT R8, R189, 0x7632, R8 ;  /* 0x00007632bd087816 */ /* 0x020fc80000000008 */
[----:B------:R-:W-:-:S05]  /*2b40*/  SHF.L.U32 R8, R8, 0x10, RZ ;  /* 0x0000001008087819 */ /* 0x000fca00000006ff */
[----:B------:R-:W-:Y:S01]  /*2b50*/  FADD.FTZ R7, R7, R8 ;  /* 0x0000000807077221 */ /* 0x000fe20000010000 */
[----:B------:R-:W-:Y:S06]  /*2b60*/  BRA `(.L_x_8613) ;  /* 0x0000000000187947 */ /* 0x000fec0003800000 */
.L_x_8611:
[----:B-----5:R-:W-:-:S04]  /*2b70*/  PRMT R8, R185, 0x7632, R8 ;  /* 0x00007632b9087816 */ /* 0x020fc80000000008 */
[----:B------:R-:W-:-:S05]  /*2b80*/  SHF.L.U32 R8, R8, 0x10, RZ ;  /* 0x0000001008087819 */ /* 0x000fca00000006ff */
[--C-:B------:R-:W-:Y:S01]  /*2b90*/  FADD.FTZ R7, R7, R8.reuse ;  /* 0x0000000807077221 */ /* 0x100fe20000010000 */
[----:B------:R-:W-:-:S04]  /*2ba0*/  @P2 PRMT R8, R189, 0x7632, R8 ;  /* 0x00007632bd082816 */ /* 0x000fc80000000008 */
[----:B------:R-:W-:-:S05]  /*2bb0*/  @P2 SHF.L.U32 R8, R8, 0x10, RZ ;  /* 0x0000001008082819 */ /* 0x000fca00000006ff */
[----:B------:R-:W-:-:S07]  /*2bc0*/  @P2 FADD.FTZ R7, R7, R8 ;  /* 0x0000000807072221 */ /* 0x000fce0000010000 */
.L_x_8613:
[----:B------:R-:W-:-:S04]  /*2bd0*/  F2FP.BF16.F32.PACK_AB R8, RZ, R7 ;  /* 0x00000007ff08723e */ /* 0x000fc800000010ff */
[----:B------:R-:W-:-:S07]  /*2be0*/  PRMT R193, R193, 0x5410, R8 ;  /* 0x00005410c1c17816 */ /* 0x000fce0000000008 */
.L_x_8614:
        /* <DEDUP_REMOVED lines=8> */
.L_x_8616:
[----:B-----5:R-:W-:-:S05]  /*2c70*/  SHF.L.U32 R13, R190, 0x10, RZ ;  /* 0x00000010be0d7819 */ /* 0x020fca00000006ff */
[----:B------:R-:W-:Y:S01]  /*2c80*/  FADD.FTZ R8, R13, R8 ;  /* 0x000000080d087221 */ /* 0x000fe20000010000 */
[----:B------:R-:W-:Y:S06]  /*2c90*/  BRA `(.L_x_8617) ;  /* 0x0000000000107947 */ /* 0x000fec0003800000 */
.L_x_8615:
[----:B-----5:R-:W-:-:S05]  /*2ca0*/  SHF.L.U32 R13, R186, 0x10, RZ ;  /* 0x00000010ba0d7819 */ /* 0x020fca00000006ff */
[----:B------:R-:W-:Y:S01]  /*2cb0*/  FADD.FTZ R8, R13, R8 ;  /* 0x000000080d087221 */ /* 0x000fe20000010000 */
[----:B------:R-:W-:-:S05]  /*2cc0*/  @P2 SHF.L.U32 R13, R190, 0x10, RZ ;  /* 0x00000010be0d2819 */ /* 0x000fca00000006ff */
[----:B------:R-:W-:-:S07]  /*2cd0*/  @P2 FADD.FTZ R8, R13, R8 ;  /* 0x000000080d082221 */ /* 0x000fce0000010000 */
.L_x_8617:
[----:B------:R-:W-:-:S04]  /*2ce0*/  F2FP.BF16.F32.PACK_AB R10, RZ, R8 ;  /* 0x00000008ff0a723e */ /* 0x000fc800000010ff */
[----:B------:R-:W-:-:S07]  /*2cf0*/  PRMT R194, R10, 0x7610, R194 ;  /* 0x000076100ac27816 */ /* 0x000fce00000000c2 */
.L_x_8618:
[----:B------:R-:W-:Y:S01]  /*2d00*/  SHF.L.U32 R9, R9, 0x10, RZ ;  /* 0x0000001009097819 */ /* 0x000fe200000006ff */
[----:B------:R-:W-:Y:S06]  /*2d10*/  @P3 BRA `(.L_x_8619) ;  /* 0x0000000000243947 */ /* 0x000fec0003800000 */
[----:B------:R-:W-:-:S04]  /*2d20*/  ISETP.NE.U32.AND P4, PT, RZ, UR8, PT ;  /* 0x00000008ff007c0c */ /* 0x000fc8000bf85070 */
[----:B------:R-:W-:-:S13]  /*2d30*/  ISETP.NE.AND.EX P4, PT, RZ, UR9, PT, P4 ;  /* 0x00000009ff007c0c */ /* 0x000fda000bf85340 */
[----:B------:R-:W-:Y:S05]  /*2d40*/  @P4 BRA `(.L_x_8620) ;  /* 0x0000000000084947 */ /* 0x000fea0003800000 */
[----:B------:R-:W-:Y:S05]  /*2d50*/  @P0 BRA `(.L_x_8621) ;  /* 0x00000000002c0947 */ /* 0x000fea0003800000 */
[----:B------:R-:W-:Y:S05]  /*2d60*/  BRA `(.L_x_8622) ;  /* 0x0000000000307947 */ /* 0x000fea0003800000 */
.L_x_8620:
[----:B-----5:R-:W-:-:S04]  /*2d70*/  PRMT R10, R190, 0x7632, R10 ;  /* 0x00007632be0a7816 */ /* 0x020fc8000000000a */
[----:B------:R-:W-:-:S05]  /*2d80*/  SHF.L.U32 R10, R10, 0x10, RZ ;  /* 0x000000100a0a7819 */ /* 0x000fca00000006ff */
[----:B------:R-:W-:Y:S01]  /*2d90*/  FADD.FTZ R9, R9, R10 ;  /* 0x0000000a09097221 */ /* 0x000fe20000010000 */
[----:B------:R-:W-:Y:S06]  /*2da0*/  BRA `(.L_x_8621) ;  /* 0x0000000000187947 */ /* 0x000fec0003800000 */
.L_x_8619:
[----:B-----5:R-:W-:-:S04]  /*2db0*/  PRMT R10, R186, 0x7632, R10 ;  /* 0x00007632ba0a7816 */ /* 0x020fc8000000000a */
[----:B------:R-:W-:-:S05]  /*2dc0*/  SHF.L.U32 R10, R10, 0x10, RZ ;  /* 0x000000100a0a7819 */ /* 0x000fca00000006ff */
[--C-:B------:R-:W-:Y:S01]  /*2dd0*/  FADD.FTZ R9, R9, R10.reuse ;  /* 0x0000000a09097221 */ /* 0x100fe20000010000 */
[----:B------:R-:W-:-:S04]  /*2de0*/  @P2 PRMT R10, R190, 0x7632, R10 ;  /* 0x00007632be0a2816 */ /* 0x000fc8000000000a */
[----:B------:R-:W-:-:S05]  /*2df0*/  @P2 SHF.L.U32 R10, R10, 0x10, RZ ;  /* 0x000000100a0a2819 */ /* 0x000fca00000006ff */
[----:B------:R-:W-:-:S07]  /*2e00*/  @P2 FADD.FTZ R9, R9, R10 ;  /* 0x0000000a09092221 */ /* 0x000fce0000010000 */
.L_x_8621:
[----:B------:R-:W-:-:S04]  /*2e10*/  F2FP.BF16.F32.PACK_AB R10, RZ, R9 ;  /* 0x00000009ff0a723e */ /* 0x000fc800000010ff */
[----:B------:R-:W-:-:S07]  /*2e20*/  PRMT R194, R194, 0x5410, R10 ;  /* 0x00005410c2c27816 */ /* 0x000fce000000000a */
.L_x_8622:
        /* <DEDUP_REMOVED lines=8> */
.L_x_8624:
[----:B-----5:R-:W-:-:S05]  /*2eb0*/  SHF.L.U32 R13, R191, 0x10, RZ ;  /* 0x00000010bf0d7819 */ /* 0x020fca00000006ff */
[----:B------:R-:W-:Y:S01]  /*2ec0*/  FADD.FTZ R10, R13, R10 ;  /* 0x0000000a0d0a7221 */ /* 0x000fe20000010000 */
[----:B------:R-:W-:Y:S06]  /*2ed0*/  BRA `(.L_x_8625) ;  /* 0x0000000000107947 */ /* 0x000fec0003800000 */
.L_x_8623:
[----:B-----5:R-:W-:-:S05]  /*2ee0*/  SHF.L.U32 R13, R187, 0x10, RZ ;  /* 0x00000010bb0d7819 */ /* 0x020fca00000006ff */
[----:B------:R-:W-:Y:S01]  /*2ef0*/  FADD.FTZ R10, R13, R10 ;  /* 0x0000000a0d0a7221 */ /* 0x000fe20000010000 */
[----:B------:R-:W-:-:S05]  /*2f00*/  @P2 SHF.L.U32 R13, R191, 0x10, RZ ;  /* 0x00000010bf0d2819 */ /* 0x000fca00000006ff */
[----:B------:R-:W-:-:S07]  /*2f10*/  @P2 FADD.FTZ R10, R13, R10 ;  /* 0x0000000a0d0a2221 */ /* 0x000fce0000010000 */
.L_x_8625:
[----:B------:R-:W-:-:S04]  /*2f20*/  F2FP.BF16.F32.PACK_AB R12, RZ, R10 ;  /* 0x0000000aff0c723e */ /* 0x000fc800000010ff */
[----:B------:R-:W-:-:S07]  /*2f30*/  PRMT R195, R12, 0x7610, R195 ;  /* 0x000076100cc37816 */ /* 0x000fce00000000c3 */
.L_x_8626:
[----:B------:R-:W-:Y:S01]  /*2f40*/  SHF.L.U32 R11, R11, 0x10, RZ ;  /* 0x000000100b0b7819 */ /* 0x000fe200000006ff */
[----:B------:R-:W-:Y:S06]  /*2f50*/  @P3 BRA `(.L_x_8627) ;  /* 0x0000000000243947 */ /* 0x000fec0003800000 */
[----:B------:R-:W-:-:S04]  /*2f60*/  ISETP.NE.U32.AND P4, PT, RZ, UR8, PT ;  /* 0x00000008ff007c0c */ /* 0x000fc8000bf85070 */
[----:B------:R-:W-:-:S13]  /*2f70*/  ISETP.NE.AND.EX P4, PT, RZ, UR9, PT, P4 ;  /* 0x00000009ff007c0c */ /* 0x000fda000bf85340 */
[----:B------:R-:W-:Y:S05]  /*2f80*/  @P4 BRA `(.L_x_8628) ;  /* 0x0000000000084947 */ /* 0x000fea0003800000 */
[----:B------:R-:W-:Y:S05]  /*2f90*/  @P0 BRA `(.L_x_8629) ;  /* 0x00000000002c0947 */ /* 0x000fea0003800000 */
[----:B------:R-:W-:Y:S05]  /*2fa0*/  BRA `(.L_x_8630) ;  /* 0x0000000000307947 */ /* 0x000fea0003800000 */
.L_x_8628:
[----:B-----5:R-:W-:-:S04]  /*2fb0*/  PRMT R12, R191, 0x7632, R12 ;  /* 0x00007632bf0c7816 */ /* 0x020fc8000000000c */
[----:B------:R-:W-:-:S05]  /*2fc0*/  SHF.L.U32 R12, R12, 0x10, RZ ;  /* 0x000000100c0c7819 */ /* 0x000fca00000006ff */
[----:B------:R-:W-:Y:S01]  /*2fd0*/  FADD.FTZ R11, R11, R12 ;  /* 0x0000000c0b0b7221 */ /* 0x000fe20000010000 */
[----:B------:R-:W-:Y:S06]  /*2fe0*/  BRA `(.L_x_8629) ;  /* 0x0000000000187947 */ /* 0x000fec0003800000 */
.L_x_8627:
[----:B-----5:R-:W-:-:S04]  /*2ff0*/  PRMT R12, R187, 0x7632, R12 ;  /* 0x00007632bb0c7816 */ /* 0x020fc8000000000c */
[----:B------:R-:W-:-:S05]  /*3000*/  SHF.L.U32 R12, R12, 0x10, RZ ;  /* 0x000000100c0c7819 */ /* 0x000fca00000006ff */
[--C-:B------:R-:W-:Y:S01]  /*3010*/  FADD.FTZ R11, R11, R12.reuse ;  /* 0x0000000c0b0b7221 */ /* 0x100fe20000010000 */
[----:B------:R-:W-:-:S05]  /*3020*/  @P2 PRMT R12, R191, 0x7632, R12 ;  /* 0x00007632bf0c2816 */ /* 0x000fca000000000c */
[----:B------:R-:W-:-:S04]  /*3030*/  @P2 IMAD.U32 R12, R12, 0x10000, RZ ;  /* 0x000100000c0c2824 */ /* 0x000fc800078e00ff */
[----:B------:R-:W-:-:S07]  /*3040*/  @P2 FADD.FTZ R11, R11, R12 ;  /* 0x0000000c0b0b2221 */ /* 0x000fce0000010000 */
.L_x_8629:
[----:B------:R-:W-:-:S04]  /*3050*/  F2FP.BF16.F32.PACK_AB R12, RZ, R11 ;  /* 0x0000000bff0c723e */ /* 0x000fc800000010ff */
[----:B------:R-:W-:-:S07]  /*3060*/  PRMT R195, R195, 0x5410, R12 ;  /* 0x00005410c3c37816 */ /* 0x000fce000000000c */
.L_x_8630:
[----:B------:R-:W0:Y:S08]  /*3070*/  @P0 LDC.64 R12, c[0x0][0x238] ;  /* 0x00008e00ff0c0b82 */ /* 0x000e300000000a00 */
[----:B------:R-:W1:Y:S08]  /*3080*/  @P1 LDC.64 R14, c[0x0][0x228] ;  /* 0x00008a00ff0e1b82 */ /* 0x000e700000000a00 */
[----:B------:R-:W2:Y:S01]  /*3090*/  @P2 LDC.64 R16, c[0x0][0x230] ;  /* 0x00008c00ff102b82 */ /* 0x000ea20000000a00 */
[----:B0-----:R-:W-:-:S05]  /*30a0*/  @P0 IMAD.WIDE.U32 R12, R3, 0x10, R12 ;  /* 0x00000010030c0825 */ /* 0x001fca00078e000c */
[----:B------:R0:W-:Y:S02]  /*30b0*/  @P0 STG.E.128 desc[UR4][R12.64], R192 ;  /* 0x000000c00c000986 */ /* 0x0001e4000c101d04 */
[----:B0-----:R-:W-:-:S05]  /*30c0*/  IADD3 R12, R217, 0x80, RZ ;  /* 0x00000080d90c7810 */ /* 0x001fca0007ffe0ff */
[----:B-1----:R-:W-:-:S05]  /*30d0*/  @P1 IMAD.WIDE.U32 R14, R12, 0x10, R14 ;  /* 0x000000100c0e1825 */ /* 0x002fca00078e000e */
[----:B-----5:R2:W5:Y:S02]  /*30e0*/  @P1 LDG.E.128 R184, desc[UR4][R14.64] ;  /* 0x000000040eb81981 */ /* 0x020564000c1e1d00 */
[----:B--2---:R-:W-:-:S05]  /*30f0*/  @P2 IMAD.WIDE.U32 R14, R12, 0x10, R16 ;  /* 0x000000100c0e2825 */ /* 0x004fca00078e0010 */
[----:B------:R0:W5:Y:S02]  /*3100*/  @P2 LDG.E.128 R188, desc[UR4][R14.64] ;  /* 0x000000040ebc2981 */ /* 0x000164000c1e1d00 */
[----:B0-----:R-:W-:-:S05]  /*3110*/  IMAD.WIDE.U32 R14, R12, 0x10, R210 ;  /* 0x000000100c0e7825 */ /* 0x001fca00078e00d2 */
[----:B------:R-:W2:Y:S02]  /*3120*/  LDG.E.128 R16, desc[UR4][R14.64] ;  /* 0x000000040e107981 */ /* 0x000ea4000c1e1d00 */
[C---:B--2---:R-:W-:Y:S02]  /*3130*/  SHF.L.U32 R13, R16.reuse, 0x10, RZ ;  /* 0x00000010100d7819 */ /* 0x044fe400000006ff */
[----:B------:R-:W-:Y:S01]  /*3140*/  PRMT R16, R16, 0x7632, R16 ;  /* 0x0000763210107816 */ /* 0x000fe20000000010 */
[----:B------:R-:W-:Y:S06]  /*3150*/  @P3 BRA `(.L_x_8631) ;  /* 0x0000000000203947 */ /* 0x000fec0003800000 */
[----:B------:R-:W-:-:S04]  /*3160*/  ISETP.NE.U32.AND P4, PT, RZ, UR8, PT ;  /* 0x00000008ff007c0c */ /* 0x000fc8000bf85070 */
[----:B------:R-:W-:-:S13]  /*3170*/  ISETP.NE.AND.EX P4, PT, RZ, UR9, PT, P4 ;  /* 0x00000009ff007c0c */ /* 0x000fda000bf85340 */
[----:B------:R-:W-:Y:S05]  /*3180*/  @P4 BRA `(.L_x_8632) ;  /* 0x0000000000084947 */ /* 0x000fea0003800000 */
[----:B------:R-:W-:Y:S05]  /*3190*/  @P0 BRA `(.L_x_8633) ;  /* 0x0000000000200947 */ /* 0x000fea0003800000 */
[----:B------:R-:W-:Y:S05]  /*31a0*/  BRA `(.L_x_8634) ;  /* 0x0000000000247947 */ /* 0x000fea0003800000 */
.L_x_8632:
[----:B-----5:R-:W-:-:S05]  /*31b0*/  SHF.L.U32 R14, R188, 0x10, RZ ;  /* 0x00000010bc0e7819 */ /* 0x020fca00000006ff */
[----:B------:R-:W-:Y:S01]  /*31c0*/  FADD.FTZ R13, R14, R13 ;  /* 0x0000000d0e0d7221 */ /* 0x000fe20000010000 */
[----:B------:R-:W-:Y:S06]  /*31d0*/  BRA `(.L_x_8633) ;  /* 0x0000000000107947 */ /* 0x000fec0003800000 */
.L_x_8631:
[----:B-----5:R-:W-:-:S05]  /*31e0*/  SHF.L.U32 R14, R184, 0x10, RZ ;  /* 0x00000010b80e7819 */ /* 0x020fca00000006ff */
[----:B------:R-:W-:Y:S01]  /*31f0*/  FADD.FTZ R13, R14, R13 ;  /* 0x0000000d0e0d7221 */ /* 0x000fe20000010000 */
[----:B------:R-:W-:-:S05]  /*3200*/  @P2 SHF.L.U32 R14, R188, 0x10, RZ ;  /* 0x00000010bc0e2819 */ /* 0x000fca00000006ff */
[----:B------:R-:W-:-:S07]  /*3210*/  @P2 FADD.FTZ R13, R14, R13 ;  /* 0x0000000d0e0d2221 */ /* 0x000fce0000010000 */
.L_x_8633:
[----:B------:R-:W-:-:S04]  /*3220*/  F2FP.BF16.F32.PACK_AB R14, RZ, R13 ;  /* 0x0000000dff0e723e */ /* 0x000fc800000010ff */
[----:B------:R-:W-:-:S07]  /*3230*/  PRMT R192, R14, 0x7610, R192 ;  /* 0x000076100ec07816 */ /* 0x000fce00000000c0 */
.L_x_8634:
[----:B------:R-:W-:Y:S01]  /*3240*/  SHF.L.U32 R15, R16, 0x10, RZ ;  /* 0x00000010100f7819 */ /* 0x000fe200000006ff */
[----:B------:R-:W-:Y:S06]  /*3250*/  @P3 BRA `(.L_x_8635) ;  /* 0x0000000000243947 */ /* 0x000fec0003800000 */
[----:B------:R-:W-:-:S04]  /*3260*/  ISETP.NE.U32.AND P4, PT, RZ, UR8, PT ;  /* 0x00000008ff007c0c */ /* 0x000fc8000bf85070 */
[----:B------:R-:W-:-:S13]  /*3270*/  ISETP.NE.AND.EX P4, PT, RZ, UR9, PT, P4 ;  /* 0x00000009ff007c0c */ /* 0x000fda000bf85340 */
[----:B------:R-:W-:Y:S05]  /*3280*/  @P4 BRA `(.L_x_8636) ;  /* 0x0000000000084947 */ /* 0x000fea0003800000 */
[----:B------:R-:W-:Y:S05]  /*3290*/  @P0 BRA `(.L_x_8637) ;  /* 0x00000000002c0947 */ /* 0x000fea0003800000 */
[----:B------:R-:W-:Y:S05]  /*32a0*/  BRA `(.L_x_8638) ;  /* 0x0000000000307947 */ /* 0x000fea0003800000 */
.L_x_8636:
[----:B-----5:R-:W-:-:S04]  /*32b0*/  PRMT R14, R188, 0x7632, R14 ;  /* 0x00007632bc0e7816 */ /* 0x020fc8000000000e */
[----:B------:R-:W-:-:S05]  /*32c0*/  SHF.L.U32 R14, R14, 0x10, RZ ;  /* 0x000000100e0e7819 */ /* 0x000fca00000006ff */
[----:B------:R-:W-:Y:S01]  /*32d0*/  FADD.FTZ R15, R15, R14 ;  /* 0x0000000e0f0f7221 */ /* 0x000fe20000010000 */
[----:B------:R-:W-:Y:S06]  /*32e0*/  BRA `(.L_x_8637) ;  /* 0x0000000000187947 */ /* 0x000fec0003800000 */
.L_x_8635:
[----:B-----5:R-:W-:-:S04]  /*32f0*/  PRMT R14, R184, 0x7632, R14 ;  /* 0x00007632b80e7816 */ /* 0x020fc8000000000e */
[----:B------:R-:W-:-:S05]  /*3300*/  SHF.L.U32 R14, R14, 0x10, RZ ;  /* 0x000000100e0e7819 */ /* 0x000fca00000006ff */
[--C-:B------:R-:W-:Y:S01]  /*3310*/  FADD.FTZ R15, R15, R14.reuse ;  /* 0x0000000e0f0f7221 */ /* 0x100fe20000010000 */
[----:B------:R-:W-:-:S04]  /*3320*/  @P2 PRMT R14, R188, 0x7632, R14 ;  /* 0x00007632bc0e2816 */ /* 0x000fc8000000000e */
[----:B------:R-:W-:-:S05]  /*3330*/  @P2 SHF.L.U32 R14, R14, 0x10, RZ ;  /* 0x000000100e0e2819 */ /* 0x000fca00000006ff */
[----:B------:R-:W-:-:S07]  /*3340*/  @P2 FADD.FTZ R15, R15, R14 ;  /* 0x0000000e0f0f2221 */ /* 0x000fce0000010000 */
.L_x_8637:
[----:B------:R-:W-:-:S04]  /*3350*/  F2FP.BF16.F32.PACK_AB R14, RZ, R15 ;  /* 0x0000000fff0e723e */ /* 0x000fc800000010ff */
[----:B------:R-:W-:-:S07]  /*3360*/  PRMT R192, R192, 0x5410, R14 ;  /* 0x00005410c0c07816 */ /* 0x000fce000000000e */
.L_x_8638:
        /* <DEDUP_REMOVED lines=8> */
.L_x_8640:
[----:B-----5:R-:W-:-:S05]  /*33f0*/  SHF.L.U32 R17, R189, 0x10, RZ ;  /* 0x00000010bd117819 */ /* 0x020fca00000006ff */
[----:B------:R-:W-:Y:S01]  /*3400*/  FADD.FTZ R14, R17, R14 ;  /* 0x0000000e110e7221 */ /* 0x000fe20000010000 */
[----:B------:R-:W-:Y:S06]  /*3410*/  BRA `(.L_x_8641) ;  /* 0x0000000000107947 */ /* 0x000fec0003800000 */
.L_x_8639:
[----:B-----5:R-:W-:-:S05]  /*3420*/  SHF.L.U32 R17, R185, 0x10, RZ ;  /* 0x00000010b9117819 */ /* 0x020fca00000006ff */
[----:B------:R-:W-:Y:S01]  /*3430*/  FADD.FTZ R14, R17, R14 ;  /* 0x0000000e110e7221 */ /* 0x000fe20000010000 */
[----:B------:R-:W-:-:S05]  /*3440*/  @P2 SHF.L.U32 R17, R189, 0x10, RZ ;  /* 0x00000010bd112819 */ /* 0x000fca00000006ff */
[----:B------:R-:W-:-:S07]  /*3450*/  @P2 FADD.FTZ R14, R17, R14 ;  /* 0x0000000e110e2221 */ /* 0x000fce0000010000 */
.L_x_8641:
[----:B------:R-:W-:-:S04]  /*3460*/  F2FP.BF16.F32.PACK_AB R17, RZ, R14 ;  /* 0x0000000eff11723e */ /* 0x000fc800000010ff */
[----:B------:R-:W-:-:S07]  /*3470*/  PRMT R193, R17, 0x7610, R193 ;  /* 0x0000761011c17816 */ /* 0x000fce00000000c1 */
.L_x_8642:
[----:B------:R-:W-:Y:S01]  /*3480*/  SHF.L.U32 R16, R16, 0x10, RZ ;  /* 0x0000001010107819 */ /* 0x000fe200000006ff */
[----:B------:R-:W-:Y:S06]  /*3490*/  @P3 BRA `(.L_x_8643) ;  /* 0x0000000000243947 */ /* 0x000fec0003800000 */
[----:B------:R-:W-:-:S04]  /*34a0*/  ISETP.NE.U32.AND P4, PT, RZ, UR8, PT ;  /* 0x00000008ff007c0c */ /* 0x000fc8000bf85070 */
[----:B------:R-:W-:-:S13]  /*34b0*/  ISETP.NE.AND.EX P4, PT, RZ, UR9, PT, P4 ;  /* 0x00000009ff007c0c */ /* 0x000fda000bf85340 */
[----:B------:R-:W-:Y:S05]  /*34c0*/  @P4 BRA `(.L_x_8644) ;  /* 0x0000000000084947 */ /* 0x000fea0003800000 */
[----:B------:R-:W-:Y:S05]  /*34d0*/  @P0 BRA `(.L_x_8645) ;  /* 0x00000000002c0947 */ /* 0x000fea0003800000 */
[----:B------:R-:W-:Y:S05]  /*34e0*/  BRA `(.L_x_8646) ;  /* 0x0000000000307947 */ /* 0x000fea0003800000 */
.L_x_8644:
[----:B-----5:R-:W-:-:S04]  /*34f0*/  PRMT R17, R189, 0x7632, R17 ;  /* 0x00007632bd117816 */ /* 0x020fc80000000011 */
[----:B------:R-:W-:-:S05]  /*3500*/  SHF.L.U32 R17, R17, 0x10, RZ ;  /* 0x0000001011117819 */ /* 0x000fca00000006ff */
[----:B------:R-:W-:Y:S01]  /*3510*/  FADD.FTZ R16, R16, R17 ;  /* 0x0000001110107221 */ /* 0x000fe20000010000 */
[----:B------:R-:W-:Y:S06]  /*3520*/  BRA `(.L_x_8645) ;  /* 0x0000000000187947 */ /* 0x000fec0003800000 */
.L_x_8643:
[----:B-----5:R-:W-:-:S04]  /*3530*/  PRMT R17, R185, 0x7632, R17 ;  /* 0x00007632b9117816 */ /* 0x020fc80000000011 */
[----:B------:R-:W-:-:S05]  /*3540*/  SHF.L.U32 R17, R17, 0x10, RZ ;  /* 0x0000001011117819 */ /* 0x000fca00000006ff */
[--C-:B------:R-:W-:Y:S01]  /*3550*/  FADD.FTZ R16, R16, R17.reuse ;  /* 0x0000001110107221 */ /* 0x100fe20000010000 */
[----:B------:R-:W-:-:S04]  /*3560*/  @P2 PRMT R17, R189, 0x7632, R17 ;  /* 0x00007632bd112816 */ /* 0x000fc80000000011 */
[----:B------:R-:W-:-:S05]  /*3570*/  @P2 SHF.L.U32 R17, R17, 0x10, RZ ;  /* 0x0000001011112819 */ /* 0x000fca00000006ff */
[----:B------:R-:W-:-:S07]  /*3580*/  @P2 FADD.FTZ R16, R16, R17 ;  /* 0x0000001110102221 */ /* 0x000fce0000010000 */
.L_x_8645:
[----:B------:R-:W-:-:S04]  /*3590*/  F2FP.BF16.F32.PACK_AB R17, RZ, R16 ;  /* 0x00000010ff11723e */ /* 0x000fc800000010ff */
[----:B------:R-:W-:-:S07]  /*35a0*/  PRMT R193, R193, 0x5410, R17 ;  /* 0x00005410c1c17816 */ /* 0x000fce0000000011 */
.L_x_8646:
        /* <DEDUP_REMOVED lines=8> */
.L_x_8648:
[----:B-----5:R-:W-:-:S05]  /*3630*/  SHF.L.U32 R18, R190, 0x10, RZ ;  /* 0x00000010be127819 */ /* 0x020fca00000006ff */
[----:B------:R-:W-:Y:S01]  /*3640*/  FADD.FTZ R17, R18, R17 ;  /* 0x0000001112117221 */ /* 0x000fe20000010000 */
[----:B------:R-:W-:Y:S06]  /*3650*/  BRA `(.L_x_8649) ;  /* 0x0000000000107947 */ /* 0x000fec0003800000 */
.L_x_8647:
[----:B-----5:R-:W-:-:S05]  /*3660*/  SHF.L.U32 R18, R186, 0x10, RZ ;  /* 0x00000010ba127819 */ /* 0x020fca00000006ff */
[----:B------:R-:W-:Y:S01]  /*3670*/  FADD.FTZ R17, R18, R17 ;  /* 0x0000001112117221 */ /* 0x000fe20000010000 */
[----:B------:R-:W-:-:S05]  /*3680*/  @P2 SHF.L.U32 R18, R190, 0x10, RZ ;  /* 0x00000010be122819 */ /* 0x000fca00000006ff */
[----:B------:R-:W-:-:S07]  /*3690*/  @P2 FADD.FTZ R17, R18, R17 ;  /* 0x0000001112112221 */ /* 0x000fce0000010000 */
.L_x_8649:
[----:B------:R-:W-:-:S04]  /*36a0*/  F2FP.BF16.F32.PACK_AB R18, RZ, R17 ;  /* 0x00000011ff12723e */ /* 0x000fc800000010ff */
[----:B------:R-:W-:-:S07]  /*36b0*/  PRMT R194, R18, 0x7610, R194 ;  /* 0x0000761012c27816 */ /* 0x000fce00000000c2 */
.L_x_8650:
[----:B------:R-:W-:Y:S01]  /*36c0*/  SHF.L.U32 R18, R196, 0x10, RZ ;  /* 0x00000010c4127819 */ /* 0x000fe200000006ff */
[----:B------:R-:W-:Y:S06]  /*36d0*/  @P3 BRA `(.L_x_8651) ;  /* 0x0000000000243947 */ /* 0x000fec0003800000 */
[----:B------:R-:W-:-:S04]  /*36e0*/  ISETP.NE.U32.AND P4, PT, RZ, UR8, PT ;  /* 0x00000008ff007c0c */ /* 0x000fc8000bf85070 */
[----:B------:R-:W-:-:S13]  /*36f0*/  ISETP.NE.AND.EX P4, PT, RZ, UR9, PT, P4 ;  /* 0x00000009ff007c0c */ /* 0x000fda000bf85340 */
[----:B------:R-:W-:Y:S05]  /*3700*/  @P4 BRA `(.L_x_8652) ;  /* 0x0000000000084947 */ /* 0x000fea0003800000 */
[----:B------:R-:W-:Y:S05]  /*3710*/  @P0 BRA `(.L_x_8653) ;  /* 0x00000000002c0947 */ /* 0x000fea0003800000 */
[----:B------:R-:W-:Y:S05]  /*3720*/  BRA `(.L_x_8654) ;  /* 0x0000000000307947 */ /* 0x000fea0003800000 */
.L_x_8652:
[----:B-----5:R-:W-:-:S04]  /*3730*/  PRMT R196, R190, 0x7632, R196 ;  /* 0x00007632bec47816 */ /* 0x020fc800000000c4 */
[----:B------:R-:W-:-:S05]  /*3740*/  SHF.L.U32 R197, R196, 0x10, RZ ;  /* 0x00000010c4c57819 */ /* 0x000fca00000006ff */
[----:B------:R-:W-:Y:S01]  /*3750*/  FADD.FTZ R18, R18, R197 ;  /* 0x000000c512127221 */ /* 0x000fe20000010000 */
[----:B------:R-:W-:Y:S06]  /*3760*/  BRA `(.L_x_8653) ;  /* 0x0000000000187947 */ /* 0x000fec0003800000 */
.L_x_8651:
[----:B-----5:R-:W-:-:S04]  /*3770*/  PRMT R196, R186, 0x7632, R196 ;  /* 0x00007632bac47816 */ /* 0x020fc800000000c4 */
[----:B------:R-:W-:Y:S02]  /*3780*/  SHF.L.U32 R197, R196, 0x10, RZ ;  /* 0x00000010c4c57819 */ /* 0x000fe400000006ff */
[----:B------:R-:W-:-:S03]  /*3790*/  @P2 PRMT R196, R190, 0x7632, R196 ;  /* 0x00007632bec42816 */ /* 0x000fc600000000c4 */
[----:B------:R-:W-:Y:S01]  /*37a0*/  FADD.FTZ R18, R18, R197 ;  /* 0x000000c512127221 */ /* 0x000fe20000010000 */
[----:B------:R-:W-:-:S05]  /*37b0*/  @P2 SHF.L.U32 R197, R196, 0x10, RZ ;  /* 0x00000010c4c52819 */ /* 0x000fca00000006ff */
[----:B------:R-:W-:-:S07]  /*37c0*/  @P2 FADD.FTZ R18, R18, R197 ;  /* 0x000000c512122221 */ /* 0x000fce0000010000 */
.L_x_8653:
[----:B------:R-:W-:-:S04]  /*37d0*/  F2FP.BF16.F32.PACK_AB R196, RZ, R18 ;  /* 0x00000012ffc4723e */ /* 0x000fc800000010ff */
[----:B------:R-:W-:-:S07]  /*37e0*/  PRMT R194, R194, 0x5410, R196 ;  /* 0x00005410c2c27816 */ /* 0x000fce00000000c4 */
.L_x_8654:
        /* <DEDUP_REMOVED lines=8> */
.L_x_8656:
[----:B-----5:R-:W-:-:S05]  /*3870*/  SHF.L.U32 R19, R191, 0x10, RZ ;  /* 0x00000010bf137819 */ /* 0x020fca00000006ff */
[----:B------:R-:W-:Y:S01]  /*3880*/  FADD.FTZ R200, R19, R200 ;  /* 0x000000c813c87221 */ /* 0x000fe20000010000 */
[----:B------:R-:W-:Y:S06]  /*3890*/  BRA `(.L_x_8657) ;  /* 0x0000000000107947 */ /* 0x000fec0003800000 */
.L_x_8655:
[----:B-----5:R-:W-:-:S05]  /*38a0*/  SHF.L.U32 R19, R187, 0x10, RZ ;  /* 0x00000010bb137819 */ /* 0x020fca00000006ff */
[----:B------:R-:W-:Y:S01]  /*38b0*/  FADD.FTZ R200, R19, R200 ;  /* 0x000000c813c87221 */ /* 0x000fe20000010000 */
[----:B------:R-:W-:-:S05]  /*38c0*/  @P2 SHF.L.U32 R19, R191, 0x10, RZ ;  /* 0x00000010bf132819 */ /* 0x000fca00000006ff */
[----:B------:R-:W-:-:S07]  /*38d0*/  @P2 FADD.FTZ R200, R19, R200 ;  /* 0x000000c813c82221 */ /* 0x000fce0000010000 */
.L_x_8657:
[----:B------:R-:W-:-:S04]  /*38e0*/  F2FP.BF16.F32.PACK_AB R19, RZ, R200 ;  /* 0x000000c8ff13723e */ /* 0x000fc800000010ff */
[----:B------:R-:W-:-:S07]  /*38f0*/  PRMT R195, R19, 0x7610, R195 ;  /* 0x0000761013c37816 */ /* 0x000fce00000000c3 */
.L_x_8658:
[----:B------:R-:W-:Y:S01]  /*3900*/  SHF.L.U32 R19, R196, 0x10, RZ ;  /* 0x00000010c4137819 */ /* 0x000fe200000006ff */
[----:B------:R-:W-:Y:S06]  /*3910*/  @P3 BRA `(.L_x_8659) ;  /* 0x0000000000243947 */ /* 0x000fec0003800000 */
[----:B------:R-:W-:-:S04]  /*3920*/  ISETP.NE.U32.AND P4, PT, RZ, UR8, PT ;  /* 0x00000008ff007c0c */ /* 0x000fc8000bf85070 */
[----:B------:R-:W-:-:S13]  /*3930*/  ISETP.NE.AND.EX P4, PT, RZ, UR9, PT, P4 ;  /* 0x00000009ff007c0c */ /* 0x000fda000bf85340 */
[----:B------:R-:W-:Y:S05]  /*3940*/  @P4 BRA `(.L_x_8660) ;  /* 0x0000000000084947 */ /* 0x000fea0003800000 */
[----:B------:R-:W-:Y:S05]  /*3950*/  @P0 BRA `(.L_x_8661) ;  /* 0x00000000002c0947 */ /* 0x000fea0003800000 */
[----:B------:R-:W-:Y:S05]  /*3960*/  BRA `(.L_x_8662) ;  /* 0x0000000000307947 */ /* 0x000fea0003800000 */
.L_x_8660:
[----:B-----5:R-:W-:-:S04]  /*3970*/  PRMT R196, R191, 0x7632, R196 ;  /* 0x00007632bfc47816 */ /* 0x020fc800000000c4 */
[----:B------:R-:W-:-:S05]  /*3980*/  SHF.L.U32 R196, R196, 0x10, RZ ;  /* 0x00000010c4c47819 */ /* 0x000fca00000006ff */
[----:B------:R-:W-:Y:S01]  /*3990*/  FADD.FTZ R19, R19, R196 ;  /* 0x000000c413137221 */ /* 0x000fe20000010000 */
[----:B------:R-:W-:Y:S06]  /*39a0*/  BRA `(.L_x_8661) ;  /* 0x0000000000187947 */ /* 0x000fec0003800000 */
.L_x_8659:
[----:B-----5:R-:W-:-:S04]  /*39b0*/  PRMT R196, R187, 0x7632, R196 ;  /* 0x00007632bbc47816 */ /* 0x020fc800000000c4 */
[----:B------:R-:W-:-:S05]  /*39c0*/  SHF.L.U32 R196, R196, 0x10, RZ ;  /* 0x00000010c4c47819 */ /* 0x000fca00000006ff */
[--C-:B------:R-:W-:Y:S01]  /*39d0*/  FADD.FTZ R19, R19, R196.reuse ;  /* 0x000000c413137221 */ /* 0x100fe20000010000 */
[----:B------:R-:W-:-:S04]  /*39e0*/  @P2 PRMT R196, R191, 0x7632, R196 ;  /* 0x00007632bfc42816 */ /* 0x000fc800000000c4 */
[----:B------:R-:W-:-:S05]  /*39f0*/  @P2 SHF.L.U32 R196, R196, 0x10, RZ ;  /* 0x00000010c4c42819 */ /* 0x000fca00000006ff */
[----:B------:R-:W-:-:S07]  /*3a00*/  @P2 FADD.FTZ R19, R19, R196 ;  /* 0x000000c413132221 */ /* 0x000fce0000010000 */
.L_x_8661:
[----:B------:R-:W-:-:S04]  /*3a10*/  F2FP.BF16.F32.PACK_AB R196, RZ, R19 ;  /* 0x00000013ffc4723e */ /* 0x000fc800000010ff */
[----:B------:R-:W-:-:S07]  /*3a20*/  PRMT R195, R195, 0x5410, R196 ;  /* 0x00005410c3c37816 */ /* 0x000fce00000000c4 */
.L_x_8662:
[----:B------:R-:W0:Y:S01]  /*3a30*/  @P0 LDC.64 R196, c[0x0][0x238] ;  /* 0x00008e00ffc40b82 */ /* 0x000e220000000a00 */
[----:B------:R-:W-:-:S07]  /*3a40*/  VIADD R209, R217, 0xa0 ;  /* 0x000000a0d9d17836 */ /* 0x000fce0000000000 */
[----:B------:R-:W1:Y:S01]  /*3a50*/  @P1 LDC.64 R198, c[0x0][0x228] ;  /* 0x00008a00ffc61b82 */ /* 0x000e620000000a00 */
[----:B0-----:R-:W-:-:S05]  /*3a60*/  @P0 IMAD.WIDE.U32 R196, R12, 0x10, R196 ;  /* 0x000000100cc40825 */ /* 0x001fca00078e00c4 */
[----:B------:R1:W-:Y:S02]  /*3a70*/  @P0 STG.E.128 desc[UR4][R196.64], R192 ;  /* 0x000000c0c4000986 */ /* 0x0003e4000c101d04 */
[----:B-1----:R-:W-:-:S05]  /*3a80*/  @P1 IMAD.WIDE.U32 R196, R209, 0x10, R198 ;  /* 0x00000010d1c41825 */ /* 0x002fca00078e00c6 */
[----:B-----5:R0:W5:Y:S02]  /*3a90*/  @P1 LDG.E.128 R184, desc[UR4][R196.64] ;  /* 0x00000004c4b81981 */ /* 0x020164000c1e1d00 */
[----:B0-----:R-:W0:Y:S02]  /*3aa0*/  @P2 LDC.64 R196, c[0x0][0x230] ;  /* 0x00008c00ffc42b82 */ /* 0x001e240000000a00 */
[----:B0-----:R-:W-:-:S05]  /*3ab0*/  @P2 IMAD.WIDE.U32 R196, R209, 0x10, R196 ;  /* 0x00000010d1c42825 */ /* 0x001fca00078e00c4 */
[----:B------:R0:W5:Y:S02]  /*3ac0*/  @P2 LDG.E.128 R188, desc[UR4][R196.64] ;  /* 0x00000004c4bc2981 */ /* 0x000164000c1e1d00 */
[----:B0-----:R-:W-:-:S06]  /*3ad0*/  IMAD.WIDE.U32 R196, R209, 0x10, R210 ;  /* 0x00000010d1c47825 */ /* 0x001fcc00078e00d2 */
        /* <DEDUP_REMOVED lines=9> */
.L_x_8664:
[----:B-----5:R-:W-:-:S05]  /*3b70*/  SHF.L.U32 R196, R188, 0x10, RZ ;  /* 0x00000010bcc47819 */ /* 0x020fca00000006ff */
[----:B------:R-:W-:Y:S01]  /*3b80*/  FADD.FTZ R210, R196, R210 ;  /* 0x000000d2c4d27221 */ /* 0x000fe20000010000 */
[----:B------:R-:W-:Y:S06]  /*3b90*/  BRA `(.L_x_8665) ;  /* 0x0000000000107947 */ /* 0x000fec0003800000 */
.L_x_8663:
[----:B-----5:R-:W-:-:S05]  /*3ba0*/  SHF.L.U32 R196, R184, 0x10, RZ ;  /* 0x00000010b8c47819 */ /* 0x020fca00000006ff */
[----:B------:R-:W-:Y:S01]  /*3bb0*/  FADD.FTZ R210, R196, R210 ;  /* 0x000000d2c4d27221 */ /* 0x000fe20000010000 */
[----:B------:R-:W-:-:S05]  /*3bc0*/  @P2 SHF.L.U32 R196, R188, 0x10, RZ ;  /* 0x00000010bcc42819 */ /* 0x000fca00000006ff */
[----:B------:R-:W-:-:S07]  /*3bd0*/  @P2 FADD.FTZ R210, R196, R210 ;  /* 0x000000d2c4d22221 */ /* 0x000fce0000010000 */
.L_x_8665:
[----:B------:R-:W-:-:S04]  /*3be0*/  F2FP.BF16.F32.PACK_AB R196, RZ, R210 ;  /* 0x000000d2ffc4723e */ /* 0x000fc800000010ff */
[----:B------:R-:W-:-:S07]  /*3bf0*/  PRMT R192, R196, 0x7610, R192 ;  /* 0x00007610c4c07816 */ /* 0x000fce00000000c0 */
.L_x_8666:
[----:B------:R-:W-:Y:S01]  /*3c00*/  SHF.L.U32 R211, R211, 0x10, RZ ;  /* 0x00000010d3d37819 */ /* 0x000fe200000006ff */
[----:B------:R-:W-:Y:S06]  /*3c10*/  @P3 BRA `(.L_x_8667) ;  /* 0x0000000000243947 */ /* 0x000fec0003800000 */
[----:B------:R-:W-:-:S04]  /*3c20*/  ISETP.NE.U32.AND P4, PT, RZ, UR8, PT ;  /* 0x00000008ff007c0c */ /* 0x000fc8000bf85070 */
[----:B------:R-:W-:-:S13]  /*3c30*/  ISETP.NE.AND.EX P4, PT, RZ, UR9, PT, P4 ;  /* 0x00000009ff007c0c */ /* 0x000fda000bf85340 */
[----:B------:R-:W-:Y:S05]  /*3c40*/  @P4 BRA `(.L_x_8668) ;  /* 0x0000000000084947 */ /* 0x000fea0003800000 */
[----:B------:R-:W-:Y:S05]  /*3c50*/  @P0 BRA `(.L_x_8669) ;  /* 0x00000000002c0947 */ /* 0x000fea0003800000 */
[----:B------:R-:W-:Y:S05]  /*3c60*/  BRA `(.L_x_8670) ;  /* 0x0000000000307947 */ /* 0x000fea0003800000 */
.L_x_8668:
[----:B-----5:R-:W-:-:S04]  /*3c70*/  PRMT R196, R188, 0x7632, R196 ;  /* 0x00007632bcc47816 */ /* 0x020fc800000000c4 */
[----:B------:R-:W-:-:S05]  /*3c80*/  SHF.L.U32 R196, R196, 0x10, RZ ;  /* 0x00000010c4c47819 */ /* 0x000fca00000006ff */
[----:B------:R-:W-:Y:S01]  /*3c90*/  FADD.FTZ R211, R211, R196 ;  /* 0x000000c4d3d37221 */ /* 0x000fe20000010000 */
[----:B------:R-:W-:Y:S06]  /*3ca0*/  BRA `(.L_x_8669) ;  /* 0x0000000000187947 */ /* 0x000fec0003800000 */
.L_x_8667:
[----:B-----5:R-:W-:-:S04]  /*3cb0*/  PRMT R196, R184, 0x7632, R196 ;  /* 0x00007632b8c47816 */ /* 0x020fc800000000c4 */
[----:B------:R-:W-:-:S05]  /*3cc0*/  SHF.L.U32 R196, R196, 0x10, RZ ;  /* 0x00000010c4c47819 */ /* 0x000fca00000006ff */
[--C-:B------:R-:W-:Y:S01]  /*3cd0*/  FADD.FTZ R211, R211, R196.reuse ;  /* 0x000000c4d3d37221 */ /* 0x100fe20000010000 */
[----:B------:R-:W-:-:S04]  /*3ce0*/  @P2 PRMT R196, R188, 0x7632, R196 ;  /* 0x00007632bcc42816 */ /* 0x000fc800000000c4 */
[----:B------:R-:W-:-:S05]  /*3cf0*/  @P2 SHF.L.U32 R196, R196, 0x10, RZ ;  /* 0x00000010c4c42819 */ /* 0x000fca00000006ff */
[----:B------:R-:W-:-:S07]  /*3d00*/  @P2 FADD.FTZ R211, R211, R196 ;  /* 0x000000c4d3d32221 */ /* 0x000fce0000010000 */
.L_x_8669:
[----:B------:R-:W-:-:S04]  /*3d10*/  F2FP.BF16.F32.PACK_AB R196, RZ, R211 ;  /* 0x000000d3ffc4723e */ /* 0x000fc800000010ff */
[----:B------:R-:W-:-:S07]  /*3d20*/  PRMT R192, R192, 0x5410, R196 ;  /* 0x00005410c0c07816 */ /* 0x000fce00000000c4 */
.L_x_8670:
        /* <DEDUP_REMOVED lines=8> */
.L_x_8672:
[----:B-----5:R-:W-:-:S05]  /*3db0*/  SHF.L.U32 R196, R189, 0x10, RZ ;  /* 0x00000010bdc47819 */ /* 0x020fca00000006ff */
[----:B------:R-:W-:Y:S01]  /*3dc0*/  FADD.FTZ R212, R196, R212 ;  /* 0x000000d4c4d47221 */ /* 0x000fe20000010000 */
[----:B------:R-:W-:Y:S06]  /*3dd0*/  BRA `(.L_x_8673) ;  /* 0x0000000000107947 */ /* 0x000fec0003800000 */
.L_x_8671:
[----:B-----5:R-:W-:-:S05]  /*3de0*/  SHF.L.U32 R196, R185, 0x10, RZ ;  /* 0x00000010b9c47819 */ /* 0x020fca00000006ff */
[----:B------:R-:W-:Y:S01]  /*3df0*/  FADD.FTZ R212, R196, R212 ;  /* 0x000000d4c4d47221 */ /* 0x000fe20000010000 */
[----:B------:R-:W-:-:S05]  /*3e00*/  @P2 SHF.L.U32 R196, R189, 0x10, RZ ;  /* 0x00000010bdc42819 */ /* 0x000fca00000006ff */
[----:B------:R-:W-:-:S07]  /*3e10*/  @P2 FADD.FTZ R212, R196, R212 ;  /* 0x000000d4c4d42221 */ /* 0x000fce0000010000 */
.L_x_8673:
[----:B------:R-:W-:-:S04]  /*3e20*/  F2FP.BF16.F32.PACK_AB R196, RZ, R212 ;  /* 0x000000d4ffc4723e */ /* 0x000fc800000010ff */
[----:B------:R-:W-:-:S07]  /*3e30*/  PRMT R193, R196, 0x7610, R193 ;  /* 0x00007610c4c17816 */ /* 0x000fce00000000c1 */
.L_x_8674:
[----:B------:R-:W-:Y:S01]  /*3e40*/  SHF.L.U32 R213, R197, 0x10, RZ ;  /* 0x00000010c5d57819 */ /* 0x000fe200000006ff */
[----:B------:R-:W-:Y:S06]  /*3e50*/  @P3 BRA `(.L_x_8675) ;  /* 0x0000000000243947 */ /* 0x000fec0003800000 */
[----:B------:R-:W-:-:S04]  /*3e60*/  ISETP.NE.U32.AND P4, PT, RZ, UR8, PT ;  /* 0x00000008ff007c0c */ /* 0x000fc8000bf85070 */
[----:B------:R-:W-:-:S13]  /*3e70*/  ISETP.NE.AND.EX P4, PT, RZ, UR9, PT, P4 ;  /* 0x00000009ff007c0c */ /* 0x000fda000bf85340 */
[----:B------:R-:W-:Y:S05]  /*3e80*/  @P4 BRA `(.L_x_8676) ;  /* 0x0000000000084947 */ /* 0x000fea0003800000 */
[----:B------:R-:W-:Y:S05]  /*3e90*/  @P0 BRA `(.L_x_8677) ;  /* 0x00000000002c0947 */ /* 0x000fea0003800000 */
[----:B------:R-:W-:Y:S05]  /*3ea0*/  BRA `(.L_x_8678) ;  /* 0x0000000000307947 */ /* 0x000fea0003800000 */
.L_x_8676:
[----:B-----5:R-:W-:-:S04]  /*3eb0*/  PRMT R196, R189, 0x7632, R196 ;  /* 0x00007632bdc47816 */ /* 0x020fc800000000c4 */
[----:B------:R-:W-:-:S05]  /*3ec0*/  SHF.L.U32 R196, R196, 0x10, RZ ;  /* 0x00000010c4c47819 */ /* 0x000fca00000006ff */
[----:B------:R-:W-:Y:S01]  /*3ed0*/  FADD.FTZ R213, R213, R196 ;  /* 0x000000c4d5d57221 */ /* 0x000fe20000010000 */
[----:B------:R-:W-:Y:S06]  /*3ee0*/  BRA `(.L_x_8677) ;  /* 0x0000000000187947 */ /* 0x000fec0003800000 */
.L_x_8675:
[----:B-----5:R-:W-:-:S04]  /*3ef0*/  PRMT R196, R185, 0x7632, R196 ;  /* 0x00007632b9c47816 */ /* 0x020fc800000000c4 */
[----:B------:R-:W-:-:S05]  /*3f00*/  SHF.L.U32 R196, R196, 0x10, RZ ;  /* 0x00000010c4c47819 */ /* 0x000fca00000006ff */
[--C-:B------:R-:W-:Y:S01]  /*3f10*/  FADD.FTZ R213, R213, R196.reuse ;  /* 0x000000c4d5d57221 */ /* 0x100fe20000010000 */
[----:B------:R-:W-:-:S04]  /*3f20*/  @P2 PRMT R196, R189, 0x7632, R196 ;  /* 0x00007632bdc42816 */ /* 0x000fc800000000c4 */
[----:B------:R-:W-:-:S05]  /*3f30*/  @P2 SHF.L.U32 R196, R196, 0x10, RZ ;  /* 0x00000010c4c42819 */ /* 0x000fca00000006ff */
[----:B------:R-:W-:-:S07]  /*3f40*/  @P2 FADD.FTZ R213, R213, R196 ;  /* 0x000000c4d5d52221 */ /* 0x000fce0000010000 */
.L_x_8677:
[----:B------:R-:W-:-:S04]  /*3f50*/  F2FP.BF16.F32.PACK_AB R196, RZ, R213 ;  /* 0x000000d5ffc4723e */ /* 0x000fc800000010ff */
[----:B------:R-:W-:-:S07]  /*3f60*/  PRMT R193, R193, 0x5410, R196 ;  /* 0x00005410c1c17816 */ /* 0x000fce00000000c4 */
.L_x_8678:
        /* <DEDUP_REMOVED lines=8> */
.L_x_8680:
[----:B-----5:R-:W-:-:S05]  /*3ff0*/  SHF.L.U32 R196, R190, 0x10, RZ ;  /* 0x00000010bec47819 */ /* 0x020fca00000006ff */
[----:B------:R-:W-:Y:S01]  /*4000*/  FADD.FTZ R214, R196, R214 ;  /* 0x000000d6c4d67221 */ /* 0x000fe20000010000 */
[----:B------:R-:W-:Y:S06]  /*4010*/  BRA `(.L_x_8681) ;  /* 0x0000000000107947 */ /* 0x000fec0003800000 */
.L_x_8679:
[----:B-----5:R-:W-:-:S05]  /*4020*/  SHF.L.U32 R196, R186, 0x10, RZ ;  /* 0x00000010bac47819 */ /* 0x020fca00000006ff */
[----:B------:R-:W-:Y:S01]  /*4030*/  FADD.FTZ R214, R196, R214 ;  /* 0x000000d6c4d67221 */ /* 0x000fe20000010000 */
[----:B------:R-:W-:-:S05]  /*4040*/  @P2 SHF.L.U32 R196, R190, 0x10, RZ ;  /* 0x00000010bec42819 */ /* 0x000fca00000006ff */
[----:B------:R-:W-:-:S07]  /*4050*/  @P2 FADD.FTZ R214, R196, R214 ;  /* 0x000000d6c4d62221 */ /* 0x000fce0000010000 */
.L_x_8681:
[----:B------:R-:W-:-:S04]  /*4060*/  F2FP.BF16.F32.PACK_AB R196, RZ, R214 ;  /* 0x000000d6ffc4723e */ /* 0x000fc800000010ff */
[----:B------:R-:W-:-:S07]  /*4070*/  PRMT R194, R196, 0x7610, R194 ;  /* 0x00007610c4c27816 */ /* 0x000fce00000000c2 */
.L_x_8682:
[----:B------:R-:W-:Y:S01]  /*4080*/  SHF.L.U32 R215, R198, 0x10, RZ ;  /* 0x00000010c6d77819 */ /* 0x000fe200000006ff */
[----:B------:R-:W-:Y:S06]  /*4090*/  @P3 BRA `(.L_x_8683) ;  /* 0x0000000000243947 */ /* 0x000fec0003800000 */
[----:B------:R-:W-:-:S04]  /*40a0*/  ISETP.NE.U32.AND P4, PT, RZ, UR8, PT ;  /* 0x00000008ff007c0c */ /* 0x000fc8000bf85070 */
[----:B------:R-:W-:-:S13]  /*40b0*/  ISETP.NE.AND.EX P4, PT, RZ, UR9, PT, P4 ;  /* 0x00000009ff007c0c */ /* 0x000fda000bf85340 */
[----:B------:R-:W-:Y:S05]  /*40c0*/  @P4 BRA `(.L_x_8684) ;  /* 0x0000000000084947 */ /* 0x000fea0003800000 */
[----:B------:R-:W-:Y:S05]  /*40d0*/  @P0 BRA `(.L_x_8685) ;  /* 0x00000000002c0947 */ /* 0x000fea0003800000 */
[----:B------:R-:W-:Y:S05]  /*40e0*/  BRA `(.L_x_8686) ;  /* 0x0000000000307947 */ /* 0x000fea0003800000 */
.L_x_8684:
[----:B-----5:R-:W-:-:S04]  /*40f0*/  PRMT R196, R190, 0x7632, R196 ;  /* 0x00007632bec47816 */ /* 0x020fc800000000c4 */
[----:B------:R-:W-:-:S05]  /*4100*/  SHF.L.U32 R196, R196, 0x10, RZ ;  /* 0x00000010c4c47819 */ /* 0x000fca00000006ff */
[----:B------:R-:W-:Y:S01]  /*4110*/  FADD.FTZ R215, R215, R196 ;  /* 0x000000c4d7d77221 */ /* 0x000fe20000010000 */
[----:B------:R-:W-:Y:S06]  /*4120*/  BRA `(.L_x_8685) ;  /* 0x0000000000187947 */ /* 0x000fec0003800000 */
.L_x_8683:
[----:B-----5:R-:W-:-:S04]  /*4130*/  PRMT R196, R186, 0x7632, R196 ;  /* 0x00007632bac47816 */ /* 0x020fc800000000c4 */
[----:B------:R-:W-:-:S05]  /*4140*/  SHF.L.U32 R196, R196, 0x10, RZ ;  /* 0x00000010c4c47819 */ /* 0x000fca00000006ff */
[--C-:B------:R-:W-:Y:S01]  /*4150*/  FADD.FTZ R215, R215, R196.reuse ;  /* 0x000000c4d7d77221 */ /* 0x100fe20000010000 */
[----:B------:R-:W-:-:S04]  /*4160*/  @P2 PRMT R196, R190, 0x7632, R196 ;  /* 0x00007632bec42816 */ /* 0x000fc800000000c4 */
[----:B------:R-:W-:-:S05]  /*4170*/  @P2 SHF.L.U32 R196, R196, 0x10, RZ ;  /* 0x00000010c4c42819 */ /* 0x000fca00000006ff */
[----:B------:R-:W-:-:S07]  /*4180*/  @P2 FADD.FTZ R215, R215, R196 ;  /* 0x000000c4d7d72221 */ /* 0x000fce0000010000 */
.L_x_8685:
[----:B------:R-:W-:-:S04]  /*4190*/  F2FP.BF16.F32.PACK_AB R196, RZ, R215 ;  /* 0x000000d7ffc4723e */ /* 0x000fc800000010ff */
[----:B------:R-:W-:-:S07]  /*41a0*/  PRMT R194, R194, 0x5410, R196 ;  /* 0x00005410c2c27816 */ /* 0x000fce00000000c4 */
.L_x_8686:
        /* <DEDUP_REMOVED lines=8> */
.L_x_8688:
[----:B-----5:R-:W-:-:S05]  /*4230*/  SHF.L.U32 R196, R191, 0x10, RZ ;  /* 0x00000010bfc47819 */ /* 0x020fca00000006ff */
[----:B------:R-:W-:Y:S01]  /*4240*/  FADD.FTZ R216, R196, R216 ;  /* 0x000000d8c4d87221 */ /* 0x000fe20000010000 */
[----:B------:R-:W-:Y:S06]  /*4250*/  BRA `(.L_x_8689) ;  /* 0x0000000000107947 */ /* 0x000fec0003800000 */
.L_x_8687:
[----:B-----5:R-:W-:-:S05]  /*4260*/  SHF.L.U32 R196, R187, 0x10, RZ ;  /* 0x00000010bbc47819 */ /* 0x020fca00000006ff */
[----:B------:R-:W-:Y:S01]  /*4270*/  FADD.FTZ R216, R196, R216 ;  /* 0x000000d8c4d87221 */ /* 0x000fe20000010000 */
[----:B------:R-:W-:-:S05]  /*4280*/  @P2 SHF.L.U32 R196, R191, 0x10, RZ ;  /* 0x00000010bfc42819 */ /* 0x000fca00000006ff */
[----:B------:R-:W-:-:S07]  /*4290*/  @P2 FADD.FTZ R216, R196, R216 ;  /* 0x000000d8c4d82221 */ /* 0x000fce0000010000 */
.L_x_8689:
[----:B------:R-:W-:-:S04]  /*42a0*/  F2FP.BF16.F32.PACK_AB R196, RZ, R216 ;  /* 0x000000d8ffc4723e */ /* 0x000fc800000010ff */
[----:B------:R-:W-:-:S07]  /*42b0*/  PRMT R195, R196, 0x7610, R195 ;  /* 0x00007610c4c37816 */ /* 0x000fce00000000c3 */
.L_x_8690:
[----:B------:R-:W-:Y:S01]  /*42c0*/  SHF.L.U32 R226, R199, 0x10, RZ ;  /* 0x00000010c7e27819 */ /* 0x000fe200000006ff */
[----:B------:R-:W-:Y:S06]  /*42d0*/  @P3 BRA `(.L_x_8691) ;  /* 0x0000000000243947 */ /* 0x000fec0003800000 */
[----:B------:R-:W-:-:S04]  /*42e0*/  ISETP.NE.U32.AND P2, PT, RZ, UR8, PT ;  /* 0x00000008ff007c0c */ /* 0x000fc8000bf45070 */
[----:B------:R-:W-:-:S13]  /*42f0*/  ISETP.NE.AND.EX P2, PT, RZ, UR9, PT, P2 ;  /* 0x00000009ff007c0c */ /* 0x000fda000bf45320 */
[----:B------:R-:W-:Y:S05]  /*4300*/  @P2 BRA `(.L_x_8692) ;  /* 0x0000000000082947 */ /* 0x000fea0003800000 */
[----:B------:R-:W-:Y:S05]  /*4310*/  @P0 BRA `(.L_x_8693) ;  /* 0x00000000002c0947 */ /* 0x000fea0003800000 */
[----:B------:R-:W-:Y:S05]  /*4320*/  BRA `(.L_x_8694) ;  /* 0x0000000000307947 */ /* 0x000fea0003800000 */
.L_x_8692:
[----:B-----5:R-:W-:-:S04]  /*4330*/  PRMT R196, R191, 0x7632, R196 ;  /* 0x00007632bfc47816 */ /* 0x020fc800000000c4 */
[----:B------:R-:W-:-:S05]  /*4340*/  SHF.L.U32 R196, R196, 0x10, RZ ;  /* 0x00000010c4c47819 */ /* 0x000fca00000006ff */
[----:B------:R-:W-:Y:S01]  /*4350*/  FADD.FTZ R226, R226, R196 ;  /* 0x000000c4e2e27221 */ /* 0x000fe20000010000 */
[----:B------:R-:W-:Y:S06]  /*4360*/  BRA `(.L_x_8693) ;  /* 0x0000000000187947 */ /* 0x000fec0003800000 */
.L_x_8691:
[----:B-----5:R-:W-:-:S04]  /*4370*/  PRMT R196, R187, 0x7632, R196 ;  /* 0x00007632bbc47816 */ /* 0x020fc800000000c4 */
[----:B------:R-:W-:-:S05]  /*4380*/  SHF.L.U32 R196, R196, 0x10, RZ ;  /* 0x00000010c4c47819 */ /* 0x000fca00000006ff */
[--C-:B------:R-:W-:Y:S01]  /*4390*/  FADD.FTZ R226, R226, R196.reuse ;  /* 0x000000c4e2e27221 */ /* 0x100fe20000010000 */
[----:B------:R-:W-:-:S04]  /*43a0*/  @P2 PRMT R196, R191, 0x7632, R196 ;  /* 0x00007632bfc42816 */ /* 0x000fc800000000c4 */
[----:B------:R-:W-:-:S05]  /*43b0*/  @P2 SHF.L.U32 R196, R196, 0x10, RZ ;  /* 0x00000010c4c42819 */ /* 0x000fca00000006ff */
[----:B------:R-:W-:-:S07]  /*43c0*/  @P2 FADD.FTZ R226, R226, R196 ;  /* 0x000000c4e2e22221 */ /* 0x000fce0000010000 */
.L_x_8693:
[----:B------:R-:W-:-:S04]  /*43d0*/  F2FP.BF16.F32.PACK_AB R196, RZ, R226 ;  /* 0x000000e2ffc4723e */ /* 0x000fc800000010ff */
[----:B------:R-:W-:-:S07]  /*43e0*/  PRMT R195, R195, 0x5410, R196 ;  /* 0x00005410c3c37816 */ /* 0x000fce00000000c4 */
.L_x_8694:
[----:B------:R-:W0:Y:S01]  /*43f0*/  @P0 LDC.64 R196, c[0x0][0x238] ;  /* 0x00008e00ffc40b82 */ /* 0x000e220000000a00 */
[----:B------:R-:W-:Y:S01]  /*4400*/  UMOV UR12, 0xffffffff ;  /* 0xffffffff000c7882 */ /* 0x000fe20000000000 */
[----:B------:R-:W-:Y:S01]  /*4410*/  ISETP.NE.AND P2, PT, R252, RZ, PT ;  /* 0x000000fffc00720c */ /* 0x000fe20003f45270 */
[----:B0-----:R-:W-:-:S05]  /*4420*/  @P0 IMAD.WIDE.U32 R196, R209, 0x10, R196 ;  /* 0x00000010d1c40825 */ /* 0x001fca00078e00c4 */
[----:B------:R0:W-:Y:S02]  /*4430*/  @P0 STG.E.128 desc[UR4][R196.64], R192 ;  /* 0x000000c0c4000986 */ /* 0x0001e4000c101d04 */
[----:B0-----:R-:W-:-:S04]  /*4440*/  FADD.FTZ R196, RZ, R233 ;  /* 0x000000e9ffc47221 */ /* 0x001fc80000010000 */
        /* <DEDUP_REMOVED lines=165> */
.L_x_8708:
[----:B-1----:R-:W-:Y:S01]  /*4ea0*/  FADD.FTZ R196, R227, R196 ;  /* 0x000000c4e3c47221 */ /* 0x002fe20000010000 */
[----:B------:R-:W-:Y:S01]  /*4eb0*/  FMUL.FTZ R198, R199, R199 ;  /* 0x000000c7c7c67220 */ /* 0x000fe20000410000 */
[----:B------:R-:W1:Y:S02]  /*4ec0*/  @!P2 LDC.64 R238, c[0x0][0x258] ;  /* 0x00009600ffeeab82 */ /* 0x000e640000000a00 */
[----:B0-----:R-:W-:Y:S02]  /*4ed0*/  FFMA.FTZ R227, R196, R228, UR7 ;  /* 0x00000007c4e37e23 */ /* 0x001fe400080100e4 */
[----:B------:R-:W-:-:S04]  /*4ee0*/  FSEL R198, R198, RZ, P5 ;  /* 0x000000ffc6c67208 */ /* 0x000fc80002800000 */
[----:B------:R-:W0:Y:S01]  /*4ef0*/  @!P2 LDC.64 R196, c[0x0][0x250] ;  /* 0x00009400ffc4ab82 */ /* 0x000e220000000a00 */
[----:B------:R-:W-:-:S04]  /*4f00*/  FADD.FTZ R198, R227, R198 ;  /* 0x000000c6e3c67221 */ /* 0x000fc80000010000 */
[----:B------:R-:W2:Y:S01]  /*4f10*/  MUFU.RSQ R227, R198 ;  /* 0x000000c600e37308 */ /* 0x000ea20000001400 */
[----:B------:R-:W-:Y:S01]  /*4f20*/  FSEL R228, R199, RZ, !P5 ;  /* 0x000000ffc7e47208 */ /* 0x000fe20006800000 */
[----:B0-----:R-:W-:-:S05]  /*4f30*/  @!P2 IMAD.WIDE R196, R0, 0x4, R196 ;  /* 0x0000000400c4a825 */ /* 0x001fca00078e02c4 */
[----:B------:R1:W-:Y:S02]  /*4f40*/  @!P2 STG.E desc[UR4][R196.64], R199 ;  /* 0x000000c7c400a986 */ /* 0x0003e4000c101904 */
[----:B-1----:R-:W-:Y:S02]  /*4f50*/  @!P2 IMAD.WIDE R196, R0, 0x4, R238 ;  /* 0x0000000400c4a825 */ /* 0x002fe400078e02ee */
[----:B------:R-:W3:Y:S04]  /*4f60*/  LDL R239, [R1+0x3c] ;  /* 0x00003c0001ef7983 */ /* 0x000ee80000100800 */
[----:B--2---:R0:W-:Y:S02]  /*4f70*/  @!P2 STG.E desc[UR4][R196.64], R227 ;  /* 0x000000e3c400a986 */ /* 0x0041e4000c101904 */
[----:B0-----:R-:W-:-:S02]  /*4f80*/  FADD.FTZ R196, -R228, R233 ;  /* 0x000000e9e4c47221 */ /* 0x001fc40000010100 */
[----:B------:R-:W2:Y:S01]  /*4f90*/  LDL R233, [R1+0x34] ;  /* 0x0000340001e97983 */ /* 0x000ea20000100800 */
[C---:B------:R-:W-:Y:S01]  /*4fa0*/  FADD.FTZ R197, -R228.reuse, R234 ;  /* 0x000000eae4c57221 */ /* 0x040fe20000010100 */
[----:B------:R-:W-:Y:S02]  /*4fb0*/  FMUL.FTZ R238, R227, R196 ;  /* 0x000000c4e3ee7220 */ /* 0x000fe40000410000 */
[----:B------:R-:W4:Y:S04]  /*4fc0*/  LDL R196, [R1+0x30] ;  /* 0x0000300001c47983 */ /* 0x000f280000100800 */
[----:B------:R-:W3:Y:S01]  /*4fd0*/  LDL R234, [R1+0x38] ;  /* 0x0000380001ea7983 */ /* 0x000ee20000100800 */
[----:B------:R-:W-:-:S03]  /*4fe0*/  FADD.FTZ R199, -R228, R236 ;  /* 0x000000ece4c77221 */ /* 0x000fc60000010100 */
[----:B------:R-:W3:Y:S01]  /*4ff0*/  LDL R236, [R1+0x24] ;  /* 0x0000240001ec7983 */ /* 0x000ee20000100800 */
[----:B------:R-:W-:Y:S01]  /*5000*/  FMUL.FTZ R237, R227, R197 ;  /* 0x000000c5e3ed7220 */ /* 0x000fe20000410000 */
[----:B------:R-:W-:-:S04]  /*5010*/  FADD.FTZ R198, -R228, R235 ;  /* 0x000000ebe4c67221 */ /* 0x000fc80000010100 */
[----:B------:R-:W-:Y:S01]  /*5020*/  FMUL.FTZ R235, R227, R198 ;  /* 0x000000c6e3eb7220 */ /* 0x000fe20000410000 */
[C---:B------:R-:W-:Y:S01]  /*5030*/  FADD.FTZ R198, -R228.reuse, R231 ;  /* 0x000000e7e4c67221 */ /* 0x040fe20000010100 */
[----:B------:R-:W-:Y:S01]  /*5040*/  FADD.FTZ R230, -R228, R230 ;  /* 0x000000e6e4e67221 */ /* 0x000fe20000010100 */
[----:B------:R-:W3:Y:S01]  /*5050*/  LDL R231, [R1+0x20] ;  /* 0x0000200001e77983 */ /* 0x000ee20000100800 */
[----:B--2---:R-:W-:Y:S01]  /*5060*/  FFMA.FTZ R197, R233, R237, R21 ;  /* 0x000000ede9c57223 */ /* 0x004fe20000010015 */
[----:B------:R-:W-:Y:S01]  /*5070*/  FMUL.FTZ R233, R227, R199 ;  /* 0x000000c7e3e97220 */ /* 0x000fe20000410000 */
[----:B----4-:R-:W-:Y:S01]  /*5080*/  FFMA.FTZ R196, R196, R238, R20 ;  /* 0x000000eec4c47223 */ /* 0x010fe20000010014 */
[----:B------:R-:W-:Y:S01]  /*5090*/  FADD.FTZ R199, -R228, R232 ;  /* 0x000000e8e4c77221 */ /* 0x000fe20000010100 */
[----:B---3--:R-:W-:-:S03]  /*50a0*/  FFMA.FTZ R234, R234, R235, R22 ;  /* 0x000000ebeaea7223 */ /* 0x008fc60000010016 */
[----:B------:R-:W-:Y:S01]  /*50b0*/  F2FP.BF16.F32.PACK_AB R196, R197, R196 ;  /* 0x000000c4c5c4723e */ /* 0x000fe200000010ff */
[----:B------:R-:W-:Y:S01]  /*50c0*/  FFMA.FTZ R197, R239, R233, R23 ;  /* 0x000000e9efc57223 */ /* 0x000fe20000010017 */
[----:B------:R-:W-:Y:S01]  /*50d0*/  FMUL.FTZ R232, R227, R198 ;  /* 0x000000c6e3e87220 */ /* 0x000fe20000410000 */
[----:B------:R-:W2:Y:S03]  /*50e0*/  LDL R239, [R1+0x14] ;  /* 0x0000140001ef7983 */ /* 0x000ea60000100800 */
[----:B------:R-:W-:Y:S01]  /*50f0*/  F2FP.BF16.F32.PACK_AB R197, R197, R234 ;  /* 0x000000eac5c5723e */ /* 0x000fe200000010ff */
[C---:B------:R-:W-:Y:S01]  /*5100*/  FMUL.FTZ R234, R227.reuse, R199 ;  /* 0x000000c7e3ea7220 */ /* 0x040fe20000410000 */
[----:B------:R-:W-:Y:S01]  /*5110*/  FADD.FTZ R199, -R228, R229 ;  /* 0x000000e5e4c77221 */ /* 0x000fe20000010100 */
[C---:B------:R-:W-:Y:S02]  /*5120*/  FMUL.FTZ R229, R227.reuse, R230 ;  /* 0x000000e6e3e57220 */ /* 0x040fe40000410000 */
[----:B------:R-:W-:Y:S01]  /*5130*/  FFMA.FTZ R198, R236, R234, R25 ;  /* 0x000000eaecc67223 */ /* 0x000fe20000010019 */
[----:B------:R-:W-:Y:S01]  /*5140*/  FMUL.FTZ R236, R227, R199 ;  /* 0x000000c7e3ec7220 */ /* 0x000fe20000410000 */
[----:B------:R-:W3:Y:S04]  /*5150*/  LDL R230, [R1+0x28] ;  /* 0x0000280001e67983 */ /* 0x000ee80000100800 */
[----:B------:R-:W4:Y:S01]  /*5160*/  LDL R199, [R1+0x2c] ;  /* 0x00002c0001c77983 */ /* 0x000f220000100800 */
[----:B------:R-:W-:-:S05]  /*5170*/  FFMA.FTZ R231, R231, R232, R24 ;  /* 0x000000e8e7e77223 */ /* 0x000fca0000010018 */
[----:B------:R-:W-:Y:S01]  /*5180*/  F2FP.BF16.F32.PACK_AB R198, R198, R231 ;  /* 0x000000e7c6c6723e */ /* 0x000fe200000010ff */
[----:B---3--:R-:W-:Y:S01]  /*5190*/  FFMA.FTZ R230, R230, R229, R26 ;  /* 0x000000e5e6e67223 */ /* 0x008fe2000001001a */
[----:B----4-:R-:W-:-:S05]  /*51a0*/  FFMA.FTZ R199, R199, R236, R27 ;  /* 0x000000ecc7c77223 */ /* 0x010fca000001001b */
[----:B------:R-:W-:Y:S02]  /*51b0*/  F2FP.BF16.F32.PACK_AB R199, R199, R230 ;  /* 0x000000e6c7c7723e */ /* 0x000fe400000010ff */
[----:B------:R-:W0:Y:S02]  /*51c0*/  LDC.64 R230, c[0x0][0x2b8] ;  /* 0x0000ae00ffe67b82 */ /* 0x000e240000000a00 */
[----:B0-----:R-:W-:-:S05]  /*51d0*/  IMAD.WIDE.U32 R230, R217, 0x10, R230 ;  /* 0x00000010d9e67825 */ /* 0x001fca00078e00e6 */
[----:B------:R0:W-:Y:S04]  /*51e0*/  STG.E.128 desc[UR4][R230.64], R196 ;  /* 0x000000c4e6007986 */ /* 0x0001e8000c101d04 */
[----:B0-----:R-:W3:Y:S04]  /*51f0*/  LDL R199, [R1+0x8] ;  /* 0x0000080001c77983 */ /* 0x001ee80000100800 */
[----:B------:R-:W4:Y:S04]  /*5200*/  LDL R196, [R1+0xc] ;  /* 0x00000c0001c47983 */ /* 0x000f280000100800 */
[----:B------:R-:W2:Y:S04]  /*5210*/  LDL R230, [R1+0x4] ;  /* 0x0000040001e67983 */ /* 0x000ea80000100800 */
[----:B------:R-:W2:Y:S04]  /*5220*/  LDL R231, [R1+0x1c] ;  /* 0x00001c0001e77983 */ /* 0x000ea80000100800 */
[----:B------:R-:W2:Y:S04]  /*5230*/  LDL R197, [R1+0x18] ;  /* 0x0000180001c57983 */ /* 0x000ea80000100800 */
[----:B------:R-:W2:Y:S01]  /*5240*/  LDL R198, [R1] ;  /* 0x0000000001c67983 */ /* 0x000ea20000100800 */
[----:B---3--:R-:W-:-:S03]  /*5250*/  FFMA.FTZ R199, R199, R229, R74 ;  /* 0x000000e5c7c77223 */ /* 0x008fc6000001004a */
[----:B------:R-:W3:Y:S01]  /*5260*/  LDL R229, [R1+0x10] ;  /* 0x0000100001e57983 */ /* 0x000ee20000100800 */
[----:B----4-:R-:W-:-:S05]  /*5270*/  FFMA.FTZ R196, R196, R236, R75 ;  /* 0x000000ecc4c47223 */ /* 0x010fca000001004b */
[----:B------:R-:W-:Y:S01]  /*5280*/  F2FP.BF16.F32.PACK_AB R199, R196, R199 ;  /* 0x000000c7c4c7723e */ /* 0x000fe200000010ff */
[----:B--2---:R-:W-:Y:S01]  /*5290*/  FFMA.FTZ R197, R197, R235, R70 ;  /* 0x000000ebc5c57223 */ /* 0x004fe20000010046 */
        /* <DEDUP_REMOVED lines=19> */
[----:B------:R-:W-:-:S03]  /*53d0*/  FADD.FTZ R215, -R228, R215 ;  /* 0x000000d7e4d77221 */ /* 0x000fc60000010100 */
[----:B------:R-:W-:Y:S01]  /*53e0*/  FMUL.FTZ R14, R227, R14 ;  /* 0x0000000ee30e7220 */ /* 0x000fe20000410000 */
[----:B---3--:R-:W-:Y:S01]  /*53f0*/  FFMA.FTZ R196, R229, R238, R68 ;  /* 0x000000eee5c47223 */ /* 0x008fe20000010044 */
[----:B------:R-:W-:Y:S01]  /*5400*/  FFMA.FTZ R229, R230, R234, R73 ;  /* 0x000000eae6e57223 */ /* 0x000fe20000010049 */
[----:B------:R-:W-:Y:S01]  /*5410*/  FFMA.FTZ R230, R231, R233, R71 ;  /* 0x000000e9e7e67223 */ /* 0x000fe20000010047 */
[----:B------:R-:W-:Y:S01]  /*5420*/  FFMA.FTZ R231, R239, R237, R69 ;  /* 0x000000edefe77223 */ /* 0x000fe20000010045 */
[----:B------:R-:W0:Y:S08]  /*5430*/  LDC.64 R234, c[0x0][0x2b8] ;  /* 0x0000ae00ffea7b82 */ /* 0x000e300000000a00 */
[----:B------:R-:W1:Y:S01]  /*5440*/  LDC.64 R238, c[0x0][0x2c0] ;  /* 0x0000b000ffee7b82 */ /* 0x000e620000000a00 */
[----:B------:R-:W-:-:S02]  /*5450*/  F2FP.BF16.F32.PACK_AB R197, R230, R197 ;  /* 0x000000c5e6c5723e */ /* 0x000fc400000010ff */
[----:B------:R-:W-:Y:S02]  /*5460*/  F2FP.BF16.F32.PACK_AB R196, R231, R196 ;  /* 0x000000c4e7c4723e */ /* 0x000fe400000010ff */
[----:B------:R-:W-:Y:S01]  /*5470*/  F2FP.BF16.F32.PACK_AB R198, R229, R198 ;  /* 0x000000c6e5c6723e */ /* 0x000fe200000010ff */
[----:B-1----:R-:W-:-:S05]  /*5480*/  IMAD.WIDE.U32 R230, R217, 0x10, R238 ;  /* 0x00000010d9e67825 */ /* 0x002fca00078e00ee */
[----:B------:R1:W-:Y:S02]  /*5490*/  STG.E.128 desc[UR4][R230.64], R196 ;  /* 0x000000c4e6007986 */ /* 0x0003e4000c101d04 */
[C---:B-1----:R-:W-:Y:S01]  /*54a0*/  FADD.FTZ R196, -R228.reuse, R222 ;  /* 0x000000dee4c47221 */ /* 0x042fe20000010100 */
[C---:B------:R-:W-:Y:S01]  /*54b0*/  FADD.FTZ R197, -R228.reuse, R223 ;  /* 0x000000dfe4c57221 */ /* 0x040fe20000010100 */
[C---:B------:R-:W-:Y:S01]  /*54c0*/  FADD.FTZ R198, -R228.reuse, R224 ;  /* 0x000000e0e4c67221 */ /* 0x040fe20000010100 */
[----:B------:R-:W-:Y:S01]  /*54d0*/  FADD.FTZ R199, -R228, R225 ;  /* 0x000000e1e4c77221 */ /* 0x000fe20000010100 */
[C---:B------:R-:W-:Y:S01]  /*54e0*/  FMUL.FTZ R224, R227.reuse, R196 ;  /* 0x000000c4e3e07220 */ /* 0x040fe20000410000 */
[C---:B------:R-:W-:Y:S01]  /*54f0*/  FMUL.FTZ R223, R227.reuse, R197 ;  /* 0x000000c5e3df7220 */ /* 0x040fe20000410000 */
[C---:B------:R-:W-:Y:S01]  /*5500*/  FMUL.FTZ R225, R227.reuse, R198 ;  /* 0x000000c6e3e17220 */ /* 0x040fe20000410000 */
[----:B------:R-:W-:Y:S01]  /*5510*/  FMUL.FTZ R222, R227, R199 ;  /* 0x000000c7e3de7220 */ /* 0x000fe20000410000 */
[----:B------:R-:W-:Y:S01]  /*5520*/  FFMA.FTZ R196, R248, R224, R28 ;  /* 0x000000e0f8c47223 */ /* 0x000fe2000001001c */
[----:B------:R-:W-:Y:S01]  /*5530*/  FFMA.FTZ R199, R249, R223, R29 ;  /* 0x000000dff9c77223 */ /* 0x000fe2000001001d */
[----:B------:R-:W-:Y:S01]  /*5540*/  FFMA.FTZ R197, R250, R225, R30 ;  /* 0x000000e1fac57223 */ /* 0x000fe2000001001e */
[----:B------:R-:W-:-:S03]  /*5550*/  FFMA.FTZ R198, R251, R222, R31 ;  /* 0x000000defbc67223 */ /* 0x000fc6000001001f */
[----:B------:R-:W-:Y:S01]  /*5560*/  F2FP.BF16.F32.PACK_AB R196, R199, R196 ;  /* 0x000000c4c7c4723e */ /* 0x000fe200000010ff */
[----:B------:R-:W-:Y:S01]  /*5570*/  FADD.FTZ R199, -R228, R219 ;  /* 0x000000dbe4c77221 */ /* 0x000fe20000010100 */
[----:B------:R-:W-:Y:S01]  /*5580*/  F2FP.BF16.F32.PACK_AB R197, R198, R197 ;  /* 0x000000c5c6c5723e */ /* 0x000fe200000010ff */
        /* <DEDUP_REMOVED lines=11> */
[----:B------:R-:W-:-:S02]  /*5640*/  IADD3 R217, R217, 0x20, RZ ;  /* 0x00000020d9d97810 */ /* 0x000fc40007ffe0ff */
[----:B------:R-:W-:Y:S02]  /*5650*/  F2FP.BF16.F32.PACK_AB R198, R219, R198 ;  /* 0x000000c6dbc6723e */ /* 0x000fe400000010ff */
[----:B------:R-:W-:Y:S01]  /*5660*/  F2FP.BF16.F32.PACK_AB R199, R218, R199 ;  /* 0x000000c7dac7723e */ /* 0x000fe200000010ff */
[----:B0-----:R-:W-:-:S04]  /*5670*/  IMAD.WIDE.U32 R218, R217, 0x10, R234 ;  /* 0x00000010d9da7825 */ /* 0x001fc800078e00ea */
[----:B------:R-:W-:Y:S01]  /*5680*/  FFMA.FTZ R229, R151, R229, R83 ;  /* 0x000000e597e57223 */ /* 0x000fe20000010053 */
[----:B------:R0:W-:Y:S01]  /*5690*/  STG.E.128 desc[UR4][R218.64], R196 ;  /* 0x000000c4da007986 */ /* 0x0001e2000c101d04 */
[----:B------:R-:W-:Y:S01]  /*56a0*/  FFMA.FTZ R223, R241, R223, R77 ;  /* 0x000000dff1df7223 */ /* 0x000fe2000001004d */
[----:B0-----:R-:W-:Y:S01]  /*56b0*/  FFMA.FTZ R198, R148, R220, R80 ;  /* 0x000000dc94c67223 */ /* 0x001fe20000010050 */
[----:B------:R-:W-:Y:S01]  /*56c0*/  FFMA.FTZ R219, R243, R222, R79 ;  /* 0x000000def3db7223 */ /* 0x000fe2000001004f */
[C---:B------:R-:W-:Y:S01]  /*56d0*/  FADD.FTZ R220, -R228.reuse, R205 ;  /* 0x000000cde4dc7221 */ /* 0x040fe20000010100 */
[----:B------:R-:W-:Y:S01]  /*56e0*/  FADD.FTZ R222, -R228, R207 ;  /* 0x000000cfe4de7221 */ /* 0x000fe20000010100 */
[----:B------:R-:W-:Y:S01]  /*56f0*/  FFMA.FTZ R197, R242, R225, R78 ;  /* 0x000000e1f2c57223 */ /* 0x000fe2000001004e */
[----:B------:R-:W-:Y:S01]  /*5700*/  FFMA.FTZ R218, R149, R221, R81 ;  /* 0x000000dd95da7223 */ /* 0x000fe20000010051 */
[----:B------:R-:W-:Y:S01]  /*5710*/  FFMA.FTZ R199, R150, R230, R82 ;  /* 0x000000e696c77223 */ /* 0x000fe20000010052 */
[----:B------:R-:W-:Y:S01]  /*5720*/  FFMA.FTZ R196, R240, R224, R76 ;  /* 0x000000e0f0c47223 */ /* 0x000fe2000001004c */
[----:B------:R-:W-:Y:S01]  /*5730*/  FADD.FTZ R224, -R228, R208 ;  /* 0x000000d0e4e07221 */ /* 0x000fe20000010100 */
[C---:B------:R-:W-:Y:S01]  /*5740*/  FMUL.FTZ R208, R227.reuse, R220 ;  /* 0x000000dce3d07220 */ /* 0x040fe20000410000 */
[----:B------:R-:W-:Y:S01]  /*5750*/  FMUL.FTZ R205, R227, R222 ;  /* 0x000000dee3cd7220 */ /* 0x000fe20000410000 */
[----:B------:R-:W-:-:S02]  /*5760*/  F2FP.BF16.F32.PACK_AB R198, R218, R198 ;  /* 0x000000c6dac6723e */ /* 0x000fc400000010ff */
[----:B------:R-:W-:Y:S01]  /*5770*/  F2FP.BF16.F32.PACK_AB R197, R219, R197 ;  /* 0x000000c5dbc5723e */ /* 0x000fe200000010ff */
[----:B------:R-:W-:Y:S01]  /*5780*/  IMAD.WIDE.U32 R218, R217, 0x10, R238 ;  /* 0x00000010d9da7825 */ /* 0x000fe200078e00ee */
[----:B------:R-:W-:-:S03]  /*5790*/  F2FP.BF16.F32.PACK_AB R199, R229, R199 ;  /* 0x000000c7e5c7723e */ /* 0x000fc600000010ff */
[----:B------:R-:W-:Y:S01]  /*57a0*/  FFMA.FTZ R217, R116, R208, R36 ;  /* 0x000000d074d97223 */ /* 0x000fe20000010024 */
[----:B------:R-:W-:Y:S01]  /*57b0*/  F2FP.BF16.F32.PACK_AB R196, R223, R196 ;  /* 0x000000c4dfc4723e */ /* 0x000fe200000010ff */
[----:B------:R-:W-:Y:S01]  /*57c0*/  FFMA.FTZ R220, R117, R205, R37 ;  /* 0x000000cd75dc7223 */ /* 0x000fe20000010025 */
[C---:B------:R-:W-:Y:S01]  /*57d0*/  FMUL.FTZ R207, R227.reuse, R206 ;  /* 0x000000cee3cf7220 */ /* 0x040fe20000410000 */
[----:B------:R-:W-:Y:S02]  /*57e0*/  FMUL.FTZ R206, R227, R224 ;  /* 0x000000e0e3ce7220 */ /* 0x000fe40000410000 */
[----:B------:R0:W-:Y:S01]  /*57f0*/  STG.E.128 desc[UR4][R218.64], R196 ;  /* 0x000000c4da007986 */ /* 0x0001e2000c101d04 */
[----:B------:R-:W-:Y:S01]  /*5800*/  FFMA.FTZ R208, R152, R208, R84 ;  /* 0x000000d098d07223 */ /* 0x000fe20000010054 */
[----:B0-----:R-:W-:Y:S01]  /*5810*/  F2FP.BF16.F32.PACK_AB R196, R220, R217 ;  /* 0x000000d9dcc4723e */ /* 0x001fe200000010ff */
[C---:B------:R-:W-:Y:S01]  /*5820*/  FADD.FTZ R217, -R228.reuse, R202 ;  /* 0x000000cae4d97221 */ /* 0x040fe20000010100 */
[----:B------:R-:W-:Y:S01]  /*5830*/  FADD.FTZ R218, -R228, R204 ;  /* 0x000000cce4da7221 */ /* 0x000fe20000010100 */
[----:B------:R-:W-:Y:S01]  /*5840*/  FFMA.FTZ R197, R118, R207, R38 ;  /* 0x000000cf76c57223 */ /* 0x000fe20000010026 */
[----:B------:R-:W-:Y:S01]  /*5850*/  FFMA.FTZ R198, R119, R206, R39 ;  /* 0x000000ce77c67223 */ /* 0x000fe20000010027 */
[C---:B------:R-:W-:Y:S01]  /*5860*/  FMUL.FTZ R204, R227.reuse, R201 ;  /* 0x000000c9e3cc7220 */ /* 0x040fe20000410000 */
[C---:B------:R-:W-:Y:S01]  /*5870*/  FMUL.FTZ R201, R227.reuse, R203 ;  /* 0x000000cbe3c97220 */ /* 0x040fe20000410000 */
[C---:B------:R-:W-:Y:S01]  /*5880*/  FMUL.FTZ R217, R227.reuse, R217 ;  /* 0x000000d9e3d97220 */ /* 0x040fe20000410000 */
[----:B------:R-:W-:Y:S01]  /*5890*/  FMUL.FTZ R218, R227, R218 ;  /* 0x000000dae3da7220 */ /* 0x000fe20000410000 */
[----:B------:R-:W-:Y:S01]  /*58a0*/  F2FP.BF16.F32.PACK_AB R197, R198, R197 ;  /* 0x000000c5c6c5723e */ /* 0x000fe200000010ff */
[----:B------:R-:W-:Y:S01]  /*58b0*/  FFMA.FTZ R198, R120, R204, R40 ;  /* 0x000000cc78c67223 */ /* 0x000fe20000010028 */
[----:B------:R-:W-:Y:S01]  /*58c0*/  FFMA.FTZ R203, R121, R201, R41 ;  /* 0x000000c979cb7223 */ /* 0x000fe20000010029 */
[----:B------:R-:W-:Y:S01]  /*58d0*/  FFMA.FTZ R199, R122, R217, R42 ;  /* 0x000000d97ac77223 */ /* 0x000fe2000001002a */
[----:B------:R-:W-:Y:S01]  /*58e0*/  FFMA.FTZ R202, R123, R218, R43 ;  /* 0x000000da7bca7223 */ /* 0x000fe2000001002b */
[----:B------:R-:W-:-:S02]  /*58f0*/  FFMA.FTZ R204, R156, R204, R88 ;  /* 0x000000cc9ccc7223 */ /* 0x000fc40000010058 */
[----:B------:R-:W-:Y:S02]  /*5900*/  F2FP.BF16.F32.PACK_AB R198, R203, R198 ;  /* 0x000000c6cbc6723e */ /* 0x000fe400000010ff */
[----:B------:R-:W-:Y:S01]  /*5910*/  F2FP.BF16.F32.PACK_AB R199, R202, R199 ;  /* 0x000000c7cac7723e */ /* 0x000fe200000010ff */
[----:B------:R-:W-:-:S04]  /*5920*/  IMAD.WIDE.U32 R202, R2, 0x10, R234 ;  /* 0x0000001002ca7825 */ /* 0x000fc800078e00ea */
[----:B------:R-:W-:Y:S01]  /*5930*/  FFMA.FTZ R201, R157, R201, R89 ;  /* 0x000000c99dc97223 */ /* 0x000fe20000010059 */
[----:B------:R-:W-:Y:S01]  /*5940*/  FFMA.FTZ R207, R154, R207, R86 ;  /* 0x000000cf9acf7223 */ /* 0x000fe20000010056 */
[----:B------:R-:W-:Y:S01]  /*5950*/  FFMA.FTZ R217, R158, R217, R90 ;  /* 0x000000d99ed97223 */ /* 0x000fe2000001005a */
[----:B------:R-:W-:Y:S01]  /*5960*/  FFMA.FTZ R218, R159, R218, R91 ;  /* 0x000000da9fda7223 */ /* 0x000fe2000001005b */
[----:B------:R-:W-:Y:S01]  /*5970*/  FFMA.FTZ R206, R155, R206, R87 ;  /* 0x000000ce9bce7223 */ /* 0x000fe20000010057 */
[----:B------:R-:W-:Y:S01]  /*5980*/  FFMA.FTZ R205, R153, R205, R85 ;  /* 0x000000cd99cd7223 */ /* 0x000fe20000010055 */
[----:B------:R0:W-:Y:S01]  /*5990*/  STG.E.128 desc[UR4][R202.64], R196 ;  /* 0x000000c4ca007986 */ /* 0x0001e2000c101d04 */
[----:B------:R-:W-:Y:S01]  /*59a0*/  FMUL.FTZ R220, R227, R19 ;  /* 0x00000013e3dc7220 */ /* 0x000fe20000410000 */
[----:B0-----:R-:W-:Y:S01]  /*59b0*/  F2FP.BF16.F32.PACK_AB R198, R201, R204 ;  /* 0x000000ccc9c6723e */ /* 0x001fe200000010ff */
[----:B------:R-:W-:Y:S01]  /*59c0*/  FADD.FTZ R202, -R228, R200 ;  /* 0x000000c8e4ca7221 */ /* 0x000fe20000010100 */
[----:B------:R-:W-:Y:S01]  /*59d0*/  F2FP.BF16.F32.PACK_AB R199, R218, R217 ;  /* 0x000000d9dac7723e */ /* 0x000fe200000010ff */
[----:B------:R-:W-:Y:S01]  /*59e0*/  IMAD.WIDE.U32 R200, R2, 0x10, R238 ;  /* 0x0000001002c87825 */ /* 0x000fe200078e00ee */
[----:B------:R-:W-:-:S02]  /*59f0*/  F2FP.BF16.F32.PACK_AB R197, R206, R207 ;  /* 0x000000cfcec5723e */ /* 0x000fc400000010ff */
[----:B------:R-:W-:Y:S01]  /*5a00*/  F2FP.BF16.F32.PACK_AB R196, R205, R208 ;  /* 0x000000d0cdc4723e */ /* 0x000fe200000010ff */
[C---:B------:R-:W-:Y:S01]  /*5a10*/  FADD.FTZ R203, -R228.reuse, R210 ;  /* 0x000000d2e4cb7221 */ /* 0x040fe20000010100 */
[----:B------:R-:W-:-:S03]  /*5a20*/  FADD.FTZ R204, -R228, R211 ;  /* 0x000000d3e4cc7221 */ /* 0x000fc60000010100 */
[----:B------:R0:W-:Y:S01]  /*5a30*/  STG.E.128 desc[UR4][R200.64], R196 ;  /* 0x000000c4c8007986 */ /* 0x0001e2000c101d04 */
[C---:B------:R-:W-:Y:S01]  /*5a40*/  FADD.FTZ R205, -R228.reuse, R212 ;  /* 0x000000d4e4cd7221 */ /* 0x040fe20000010100 */
[C---:B------:R-:W-:Y:S01]  /*5a50*/  FMUL.FTZ R208, R227.reuse, R9 ;  /* 0x00000009e3d07220 */ /* 0x040fe20000410000 */
[C---:B------:R-:W-:Y:S01]  /*5a60*/  FMUL.FTZ R210, R227.reuse, R10 ;  /* 0x0000000ae3d27220 */ /* 0x040fe20000410000 */
[C---:B------:R-:W-:Y:S01]  /*5a70*/  FMUL.FTZ R211, R227.reuse, R11 ;  /* 0x0000000be3d37220 */ /* 0x040fe20000410000 */
[C---:B------:R-:W-:Y:S01]  /*5a80*/  FMUL.FTZ R218, R227.reuse, R18 ;  /* 0x00000012e3da7220 */ /* 0x040fe20000410000 */
[C---:B------:R-:W-:Y:S01]  /*5a90*/  FMUL.FTZ R219, R227.reuse, R202 ;  /* 0x000000cae3db7220 */ /* 0x040fe20000410000 */
[C---:B------:R-:W-:Y:S01]  /*5aa0*/  FADD.FTZ R206, -R228.reuse, R213 ;  /* 0x000000d5e4ce7221 */ /* 0x040fe20000010100 */
[C---:B------:R-:W-:Y:S01]  /*5ab0*/  FADD.FTZ R212, -R228.reuse, R216 ;  /* 0x000000d8e4d47221 */ /* 0x040fe20000010100 */
[----:B------:R-:W-:Y:S01]  /*5ac0*/  FADD.FTZ R213, -R228, R226 ;  /* 0x000000e2e4d57221 */ /* 0x000fe20000010100 */
[C---:B0-----:R-:W-:Y:S01]  /*5ad0*/  FMUL.FTZ R196, R227.reuse, R4 ;  /* 0x00000004e3c47220 */ /* 0x041fe20000410000 */
        /* <DEDUP_REMOVED lines=9> */
[----:B------:R-:W-:Y:S01]  /*5b70*/  FMUL.FTZ R5, R227, R203 ;  /* 0x000000cbe3057220 */ /* 0x000fe20000410000 */
[----:B------:R-:W-:Y:S01]  /*5b80*/  FFMA.FTZ R18, R126, R199, R46 ;  /* 0x000000c77e127223 */ /* 0x000fe2000001002e */
[----:B------:R-:W-:Y:S01]  /*5b90*/  FFMA.FTZ R19, R127, R200, R47 ;  /* 0x000000c87f137223 */ /* 0x000fe2000001002f */
[C---:B------:R-:W-:Y:S01]  /*5ba0*/  FMUL.FTZ R6, R227.reuse, R204 ;  /* 0x000000cce3067220 */ /* 0x040fe20000410000 */
[----:B------:R-:W-:Y:S01]  /*5bb0*/  FMUL.FTZ R7, R227, R205 ;  /* 0x000000cde3077220 */ /* 0x000fe20000410000 */
[----:B------:R-:W-:Y:S01]  /*5bc0*/  FFMA.FTZ R202, R128, R201, R48 ;  /* 0x000000c980ca7223 */ /* 0x000fe20000010030 */
[----:B------:R-:W-:Y:S01]  /*5bd0*/  FFMA.FTZ R203, R129, R208, R49 ;  /* 0x000000d081cb7223 */ /* 0x000fe20000010031 */
[----:B------:R-:W-:Y:S01]  /*5be0*/  FFMA.FTZ R204, R130, R210, R50 ;  /* 0x000000d282cc7223 */ /* 0x000fe20000010032 */
[----:B------:R-:W-:Y:S01]  /*5bf0*/  FFMA.FTZ R205, R131, R211, R51 ;  /* 0x000000d383cd7223 */ /* 0x000fe20000010033 */
[----:B------:R-:W-:Y:S01]  /*5c00*/  F2FP.BF16.F32.PACK_AB R16, R17, R16 ;  /* 0x000000101110723e */ /* 0x000fe200000010ff */
[----:B------:R-:W-:Y:S01]  /*5c10*/  FMUL.FTZ R2, R227, R13 ;  /* 0x0000000de3027220 */ /* 0x000fe20000410000 */
[----:B------:R-:W-:Y:S01]  /*5c20*/  F2FP.BF16.F32.PACK_AB R17, R19, R18 ;  /* 0x000000121311723e */ /* 0x000fe200000010ff */
[----:B------:R-:W-:Y:S01]  /*5c30*/  FMUL.FTZ R11, R227, R212 ;  /* 0x000000d4e30b7220 */ /* 0x000fe20000410000 */
[----:B------:R-:W-:Y:S01]  /*5c40*/  F2FP.BF16.F32.PACK_AB R18, R203, R202 ;  /* 0x000000cacb12723e */ /* 0x000fe200000010ff */
[----:B------:R-:W-:Y:S01]  /*5c50*/  FMUL.FTZ R13, R227, R213 ;  /* 0x000000d5e30d7220 */ /* 0x000fe20000410000 */
[----:B------:R-:W-:Y:S01]  /*5c60*/  F2FP.BF16.F32.PACK_AB R19, R205, R204 ;  /* 0x000000cccd13723e */ /* 0x000fe200000010ff */
[----:B------:R-:W-:-:S04]  /*5c70*/  IMAD.WIDE.U32 R202, R3, 0x10, R234 ;  /* 0x0000001003ca7825 */ /* 0x000fc800078e00ea */
[----:B------:R-:W-:Y:S01]  /*5c80*/  FFMA.FTZ R199, R162, R199, R94 ;  /* 0x000000c7a2c77223 */ /* 0x000fe2000001005e */
[----:B------:R-:W-:Y:S01]  /*5c90*/  FFMA.FTZ R200, R163, R200, R95 ;  /* 0x000000c8a3c87223 */ /* 0x000fe2000001005f */
[----:B------:R-:W-:Y:S01]  /*5ca0*/  FFMA.FTZ R196, R160, R196, R92 ;  /* 0x000000c4a0c47223 */ /* 0x000fe2000001005c */
[----:B------:R-:W-:-:S04]  /*5cb0*/  IMAD.WIDE.U32 R212, R3, 0x10, R238 ;  /* 0x0000001003d47825 */ /* 0x000fc800078e00ee */
[----:B------:R-:W-:Y:S01]  /*5cc0*/  FFMA.FTZ R3, R161, R198, R93 ;  /* 0x000000c6a1037223 */ /* 0x000fe2000001005d */
[----:B------:R-:W-:Y:S01]  /*5cd0*/  FFMA.FTZ R201, R164, R201, R96 ;  /* 0x000000c9a4c97223 */ /* 0x000fe20000010060 */
[----:B------:R-:W-:Y:S01]  /*5ce0*/  FFMA.FTZ R208, R165, R208, R97 ;  /* 0x000000d0a5d07223 */ /* 0x000fe20000010061 */
[----:B------:R0:W-:Y:S01]  /*5cf0*/  STG.E.128 desc[UR4][R202.64], R16 ;  /* 0x00000010ca007986 */ /* 0x0001e2000c101d04 */
[----:B------:R-:W-:Y:S01]  /*5d00*/  FADD.FTZ R207, -R228, R214 ;  /* 0x000000d6e4cf7221 */ /* 0x000fe20000010100 */
[----:B------:R-:W-:Y:S01]  /*5d10*/  FFMA.FTZ R198, R136, R197, R56 ;  /* 0x000000c588c67223 */ /* 0x000fe20000010038 */
[C---:B------:R-:W-:Y:S01]  /*5d20*/  FMUL.FTZ R8, R227.reuse, R206 ;  /* 0x000000cee3087220 */ /* 0x040fe20000410000 */
[C---:B------:R-:W-:Y:S01]  /*5d30*/  FMUL.FTZ R10, R227.reuse, R215 ;  /* 0x000000d7e30a7220 */ /* 0x040fe20000410000 */
[----:B------:R-:W-:Y:S01]  /*5d40*/  FMUL.FTZ R9, R227, R207 ;  /* 0x000000cfe3097220 */ /* 0x000fe20000410000 */
[----:B------:R-:W-:-:S04]  /*5d50*/  IMAD.WIDE.U32 R206, R12, 0x10, R234 ;  /* 0x000000100cce7825 */ /* 0x000fc800078e00ea */
[----:B------:R-:W-:-:S04]  /*5d60*/  IMAD.WIDE.U32 R214, R12, 0x10, R238 ;  /* 0x000000100cd67825 */ /* 0x000fc800078e00ee */
[----:B------:R-:W-:Y:S01]  /*5d70*/  FFMA.FTZ R12, R132, R2, R52 ;  /* 0x00000002840c7223 */ /* 0x000fe20000010034 */
[----:B0-----:R-:W-:Y:S01]  /*5d80*/  F2FP.BF16.F32.PACK_AB R17, R200, R199 ;  /* 0x000000c7c811723e */ /* 0x001fe200000010ff */
[----:B------:R-:W-:Y:S01]  /*5d90*/  FFMA.FTZ R199, R138, R219, R58 ;  /* 0x000000db8ac77223 */ /* 0x000fe2000001003a */
[----:B------:R-:W-:Y:S01]  /*5da0*/  F2FP.BF16.F32.PACK_AB R18, R208, R201 ;  /* 0x000000c9d012723e */ /* 0x000fe200000010ff */
[----:B------:R-:W-:Y:S01]  /*5db0*/  FFMA.FTZ R200, R139, R220, R59 ;  /* 0x000000dc8bc87223 */ /* 0x000fe2000001003b */
[----:B------:R-:W-:Y:S01]  /*5dc0*/  F2FP.BF16.F32.PACK_AB R16, R3, R196 ;  /* 0x000000c40310723e */ /* 0x000fe200000010ff */
[----:B------:R-:W-:Y:S01]  /*5dd0*/  FFMA.FTZ R202, R172, R197, R104 ;  /* 0x000000c5acca7223 */ /* 0x000fe20000010068 */
[-C--:B------:R-:W-:Y:S01]  /*5de0*/  FFMA.FTZ R3, R137, R218.reuse, R57 ;  /* 0x000000da89037223 */ /* 0x080fe20000010039 */
[----:B------:R-:W-:Y:S01]  /*5df0*/  FFMA.FTZ R201, R173, R218, R105 ;  /* 0x000000daadc97223 */ /* 0x000fe20000010069 */
[----:B------:R-:W-:Y:S01]  /*5e00*/  F2FP.BF16.F32.PACK_AB R199, R200, R199 ;  /* 0x000000c7c8c7723e */ /* 0x000fe200000010ff */
[----:B------:R-:W-:Y:S01]  /*5e10*/  FFMA.FTZ R200, R168, R2, R100 ;  /* 0x00000002a8c87223 */ /* 0x000fe20000010064 */
[----:B------:R-:W-:Y:S01]  /*5e20*/  FFMA.FTZ R2, R171, R15, R103 ;  /* 0x0000000fab027223 */ /* 0x000fe20000010067 */
[----:B------:R-:W-:Y:S01]  /*5e30*/  F2FP.BF16.F32.PACK_AB R198, R3, R198 ;  /* 0x000000c603c6723e */ /* 0x000fe200000010ff */
[----:B------:R-:W-:Y:S01]  /*5e40*/  FFMA.FTZ R3, R169, R4, R101 ;  /* 0x00000004a9037223 */ /* 0x000fe20000010065 */
[----:B------:R-:W-:Y:S01]  /*5e50*/  F2FP.BF16.F32.PACK_AB R202, R201, R202 ;  /* 0x000000cac9ca723e */ /* 0x000fe200000010ff */
[----:B------:R-:W-:Y:S01]  /*5e60*/  FFMA.FTZ R201, R170, R14, R102 ;  /* 0x0000000eaac97223 */ /* 0x000fe20000010066 */
[----:B------:R-:W-:-:S02]  /*5e70*/  IMAD.WIDE.U32 R204, R209, 0x10, R234 ;  /* 0x00000010d1cc7825 */ /* 0x000fc400078e00ea */
[----:B------:R-:W-:Y:S02]  /*5e80*/  F2FP.BF16.F32.PACK_AB R200, R3, R200 ;  /* 0x000000c803c8723e */ /* 0x000fe400000010ff */
[----:B------:R-:W-:-:S04]  /*5e90*/  IMAD.WIDE.U32 R216, R209, 0x10, R238 ;  /* 0x00000010d1d87825 */ /* 0x000fc800078e00ee */
[----:B------:R-:W-:Y:S01]  /*5ea0*/  FFMA.FTZ R209, R133, R4, R53 ;  /* 0x0000000485d17223 */ /* 0x000fe20000010035 */
[----:B------:R-:W-:Y:S01]  /*5eb0*/  F2FP.BF16.F32.PACK_AB R201, R2, R201 ;  /* 0x000000c902c9723e */ /* 0x000fe200000010ff */
[----:B------:R-:W-:Y:S01]  /*5ec0*/  FFMA.FTZ R210, R166, R210, R98 ;  /* 0x000000d2a6d27223 */ /* 0x000fe20000010062 */
[----:B------:R-:W0:Y:S01]  /*5ed0*/  LDC.64 R2, c[0x0][0x210] ;  /* 0x00008400ff027b82 */ /* 0x000e220000000a00 */
[----:B------:R-:W-:Y:S01]  /*5ee0*/  FFMA.FTZ R211, R167, R211, R99 ;  /* 0x000000d3a7d37223 */ /* 0x000fe20000010063 */
[----:B------:R-:W-:Y:S01]  /*5ef0*/  F2FP.BF16.F32.PACK_AB R196, R209, R12 ;  /* 0x0000000cd1c4723e */ /* 0x000fe200000010ff */
[----:B------:R-:W-:Y:S01]  /*5f00*/  FFMA.FTZ R209, R142, R7, R62 ;  /* 0x000000078ed17223 */ /* 0x000fe2000001003e */
[----:B------:R-:W-:Y:S01]  /*5f10*/  FFMA.FTZ R4, R143, R8, R63 ;  /* 0x000000088f047223 */ /* 0x000fe2000001003f */
[----:B------:R-:W-:Y:S01]  /*5f20*/  FFMA.FTZ R197, R134, R14, R54 ;  /* 0x0000000e86c57223 */ /* 0x000fe20000010036 */
[----:B------:R-:W-:Y:S01]  /*5f30*/  F2FP.BF16.F32.PACK_AB R19, R211, R210 ;  /* 0x000000d2d313723e */ /* 0x000fe200000010ff */
[----:B------:R-:W-:Y:S01]  /*5f40*/  FFMA.FTZ R12, R135, R15, R55 ;  /* 0x0000000f870c7223 */ /* 0x000fe20000010037 */
[----:B------:R-:W-:Y:S01]  /*5f50*/  FFMA.FTZ R210, R144, R9, R64 ;  /* 0x0000000990d27223 */ /* 0x000fe20000010040 */
[----:B------:R-:W-:Y:S01]  /*5f60*/  FFMA.FTZ R211, R145, R10, R65 ;  /* 0x0000000a91d37223 */ /* 0x000fe20000010041 */
[----:B------:R-:W-:Y:S01]  /*5f70*/  F2FP.BF16.F32.PACK_AB R209, R4, R209 ;  /* 0x000000d104d1723e */ /* 0x000fe200000010ff */
[-C--:B------:R-:W-:Y:S01]  /*5f80*/  FFMA.FTZ R208, R140, R5.reuse, R60 ;  /* 0x000000058cd07223 */ /* 0x080fe2000001003c */
[----:B------:R-:W-:Y:S01]  /*5f90*/  FFMA.FTZ R4, R176, R5, R108 ;  /* 0x00000005b0047223 */ /* 0x000fe2000001006c */
[----:B------:R-:W-:Y:S01]  /*5fa0*/  FFMA.FTZ R203, R174, R219, R106 ;  /* 0x000000dbaecb7223 */ /* 0x000fe2000001006a */
[----:B------:R-:W-:Y:S01]  /*5fb0*/  FFMA.FTZ R220, R175, R220, R107 ;  /* 0x000000dcafdc7223 */ /* 0x000fe2000001006b */
[----:B------:R-:W-:Y:S01]  /*5fc0*/  F2FP.BF16.F32.PACK_AB R197, R12, R197 ;  /* 0x000000c50cc5723e */ /* 0x000fe200000010ff */
[----:B------:R-:W-:Y:S01]  /*5fd0*/  FFMA.FTZ R5, R178, R7, R110 ;  /* 0x00000007b2057223 */ /* 0x000fe2000001006e */
[----:B------:R-:W-:Y:S01]  /*5fe0*/  F2FP.BF16.F32.PACK_AB R210, R211, R210 ;  /* 0x000000d2d3d2723e */ /* 0x000fe200000010ff */
[----:B------:R-:W-:Y:S01]  /*5ff0*/  FFMA.FTZ R15, R141, R6, R61 ;  /* 0x000000068d0f7223 */ /* 0x000fe2000001003d */
[----:B------:R-:W-:Y:S01]  /*6000*/  FFMA.FTZ R12, R180, R9, R112 ;  /* 0x00000009b40c7223 */ /* 0x000fe20000010070 */
[-C--:B------:R-:W-:Y:S01]  /*6010*/  FFMA.FTZ R211, R146, R11.reuse, R66 ;  /* 0x0000000b92d37223 */ /* 0x080fe20000010042 */
[----:B------:R-:W-:Y:S01]  /*6020*/  FFMA.FTZ R7, R182, R11, R114 ;  /* 0x0000000bb6077223 */ /* 0x000fe20000010072 */
[-C--:B------:R-:W-:Y:S01]  /*6030*/  FFMA.FTZ R14, R147, R13.reuse, R67 ;  /* 0x0000000d930e7223 */ /* 0x080fe20000010043 */
[----:B------:R-:W-:Y:S01]  /*6040*/  FFMA.FTZ R218, R183, R13, R115 ;  /* 0x0000000db7da7223 */ /* 0x000fe20000010073 */
[----:B------:R-:W-:Y:S01]  /*6050*/  FFMA.FTZ R11, R181, R10, R113 ;  /* 0x0000000ab50b7223 */ /* 0x000fe20000010071 */
[----:B------:R-:W-:Y:S01]  /*6060*/  FFMA.FTZ R8, R179, R8, R111 ;  /* 0x00000008b3087223 */ /* 0x000fe2000001006f */
[----:B------:R-:W-:Y:S01]  /*6070*/  FFMA.FTZ R9, R177, R6, R109 ;  /* 0x00000006b1097223 */ /* 0x000fe2000001006d */
[----:B------:R-:W-:-:S02]  /*6080*/  F2FP.BF16.F32.PACK_AB R203, R220, R203 ;  /* 0x000000cbdccb723e */ /* 0x000fc400000010ff */
[----:B------:R-:W-:Y:S02]  /*6090*/  F2FP.BF16.F32.PACK_AB R208, R15, R208 ;  /* 0x000000d00fd0723e */ /* 0x000fe400000010ff */
[----:B------:R-:W-:Y:S01]  /*60a0*/  F2FP.BF16.F32.PACK_AB R211, R14, R211 ;  /* 0x000000d30ed3723e */ /* 0x000fe200000010ff */
[----:B------:R1:W-:Y:S01]  /*60b0*/  STG.E.128 desc[UR4][R212.64], R16 ;  /* 0x00000010d4007986 */ /* 0x0003e2000c101d04 */
[----:B------:R-:W-:Y:S02]  /*60c0*/  F2FP.BF16.F32.PACK_AB R7, R218, R7 ;  /* 0x00000007da07723e */ /* 0x000fe400000010ff */
[----:B------:R-:W-:Y:S02]  /*60d0*/  F2FP.BF16.F32.PACK_AB R6, R11, R12 ;  /* 0x0000000c0b06723e */ /* 0x000fe400000010ff */
[----:B------:R-:W-:Y:S02]  /*60e0*/  F2FP.BF16.F32.PACK_AB R5, R8, R5 ;  /* 0x000000050805723e */ /* 0x000fe400000010ff */
[----:B------:R-:W-:Y:S01]  /*60f0*/  F2FP.BF16.F32.PACK_AB R4, R9, R4 ;  /* 0x000000040904723e */ /* 0x000fe200000010ff */
[----:B------:R1:W-:Y:S01]  /*6100*/  STG.E.128 desc[UR4][R206.64], R196 ;  /* 0x000000c4ce007986 */ /* 0x0003e2000c101d04 */
[----:B0-----:R-:W-:-:S03]  /*6110*/  IMAD R0, R2, 0x4, R0 ;  /* 0x0000000402007824 */ /* 0x001fc600078e0200 */
[----:B------:R1:W-:Y:S04]  /*6120*/  STG.E.128 desc[UR4][R214.64], R200 ;  /* 0x000000c8d6007986 */ /* 0x0003e8000c101d04 */
[----:B------:R1:W-:Y:S04]  /*6130*/  STG.E.128 desc[UR4][R204.64], R208 ;  /* 0x000000d0cc007986 */ /* 0x0003e8000c101d04 */
[----:B------:R1:W-:Y:S01]  /*6140*/  STG.E.128 desc[UR4][R216.64], R4 ;  /* 0x00000004d8007986 */ /* 0x0003e2000c101d04 */
[----:B------:R-:W-:-:S13]  /*6150*/  ISETP.GE.AND P2, PT, R0, R3, PT ;  /* 0x000000030000720c */ /* 0x000fda0003f46270 */
[----:B------:R-:W-:Y:S05]  /*6160*/  @!P2 BRA `(.L_x_8696) ;  /* 0xffffffa400eca947 */ /* 0x000fea000383ffff */
[----:B------:R-:W-:Y:S05]  /*6170*/  EXIT ;  /* 0x000000000000794d */ /* 0x000fea0003800000 */
.L_x_8695:
        /* <DEDUP_REMOVED lines=8> */
.L_x_8698:
[----:B------:R-:W-:Y:S05]  /*6200*/  BSYNC B0 ;  /* 0x0000000000007941 */ /* 0x000fea0003800000 */
.L_x_8697:
        /* <DEDUP_REMOVED lines=9> */
.L_x_8699:
[----:B------:R-:W-:Y:S01]  /*62a0*/  HFMA2.MMA R198, -RZ, RZ, 0, 2.384185791015625e-07 ;  /* 0x00000004ffc67435 */ /* 0x000fe200000001ff */
[----:B------:R-:W-:Y:S01]  /*62b0*/  FADD.FTZ R199, R199, R196 ;  /* 0x000000c4c7c77221 */ /* 0x000fe20000010000 */
[----:B------:R-:W-:-:S04]  /*62c0*/  MOV R196, 0xffffffff ;  /* 0xffffffff00c47802 */ /* 0x000fc80000000f00 */
[----:B------:R-:W-:-:S07]  /*62d0*/  MOV R237, R199 ;  /* 0x000000c700ed7202 */ /* 0x000fce0000000f00 */
[----:B------:R-:W-:Y:S05]  /*62e0*/  WARPSYNC.COLLECTIVE R196, `(.L_x_8700) ;  /* 0x00000000c4087348 */ /* 0x000fea0003c00000 */
[----:B------:R0:W1:Y:S02]  /*62f0*/  SHFL.BFLY P3, R196, R237, R198, R197 ;  /* 0x0c0000c6edc47389 */ /* 0x00006400000600c5 */
[----:B01----:R-:W-:Y:S01]  /*6300*/  ENDCOLLECTIVE ;  /* 0x000000000000791b */ /* 0x003fe20003800000 */
.L_x_8700:
[----:B------:R-:W-:Y:S01]  /*6310*/  HFMA2.MMA R198, -RZ, RZ, 0, 4.76837158203125e-07 ;  /* 0x00000008ffc67435 */ /* 0x000fe200000001ff */
[----:B------:R-:W-:Y:S01]  /*6320*/  FADD.FTZ R199, R199, R196 ;  /* 0x000000c4c7c77221 */ /* 0x000fe20000010000 */
[----:B------:R-:W-:-:S04]  /*6330*/  MOV R196, 0xffffffff ;  /* 0xffffffff00c47802 */ /* 0x000fc80000000f00 */
[----:B------:R-:W-:-:S07]  /*6340*/  MOV R237, R199 ;  /* 0x000000c700ed7202 */ /* 0x000fce0000000f00 */
[----:B------:R-:W-:Y:S05]  /*6350*/  WARPSYNC.COLLECTIVE R196, `(.L_x_8701) ;  /* 0x00000000c4087348 */ /* 0x000fea0003c00000 */
[----:B------:R0:W1:Y:S02]  /*6360*/  SHFL.BFLY P3, R196, R237, R198, R197 ;  /* 0x0c0000c6edc47389 */ /* 0x00006400000600c5 */
[----:B01----:R-:W-:Y:S01]  /*6370*/  ENDCOLLECTIVE ;  /* 0x000000000000791b */ /* 0x003fe20003800000 */
.L_x_8701:
[----:B------:R-:W-:Y:S01]  /*6380*/  HFMA2.MMA R198, -RZ, RZ, 0, 9.5367431640625e-07 ;  /* 0x00000010ffc67435 */ /* 0x000fe200000001ff */
[----:B------:R-:W-:Y:S01]  /*6390*/  FADD.FTZ R199, R199, R196 ;  /* 0x000000c4c7c77221 */ /* 0x000fe20000010000 */
[----:B------:R-:W-:-:S04]  /*63a0*/  MOV R196, 0xffffffff ;  /* 0xffffffff00c47802 */ /* 0x000fc80000000f00 */
[----:B------:R-:W-:-:S07]  /*63b0*/  MOV R237, R199 ;  /* 0x000000c700ed7202 */ /* 0x000fce0000000f00 */
[----:B------:R-:W-:Y:S05]  /*63c0*/  WARPSYNC.COLLECTIVE R196, `(.L_x_8702) ;  /* 0x00000000c4087348 */ /* 0x000fea0003c00000 */
[----:B------:R0:W1:Y:S02]  /*63d0*/  SHFL.BFLY P3, R196, R237, R198, R197 ;  /* 0x0c0000c6edc47389 */ /* 0x00006400000600c5 */
[----:B01----:R-:W-:Y:S01]  /*63e0*/  ENDCOLLECTIVE ;  /* 0x000000000000791b */ /* 0x003fe20003800000 */
.L_x_8702:
        /* <DEDUP_REMOVED lines=99> */
[----:B------:R-:W-:Y:S02]  /*6a20*/  MOV R196, 0xffffffff ;  /* 0xffffffff00c47802 */ /* 0x000fe40000000f00 */
[----:B------:R-:W-:Y:S02]  /*6a30*/  MOV R197, 0x1f ;  /* 0x0000001f00c57802 */ /* 0x000fe40000000f00 */
[----:B------:R-:W-:-:S07]  /*6a40*/  MOV R237, R227 ;  /* 0x000000e300ed7202 */ /* 0x000fce0000000f00 */
[----:B------:R-:W-:Y:S05]  /*6a50*/  WARPSYNC.COLLECTIVE R196, `(.L_x_8703) ;  /* 0x00000000c4087348 */ /* 0x000fea0003c00000 */
[----:B------:R0:W1:Y:S02]  /*6a60*/  SHFL.BFLY P3, R196, R237, R198, R197 ;  /* 0x0c0000c6edc47389 */ /* 0x00006400000600c5 */
[----:B01----:R-:W-:Y:S01]  /*6a70*/  ENDCOLLECTIVE ;  /* 0x000000000000791b */ /* 0x003fe20003800000 */
.L_x_8703:
[----:B------:R-:W-:Y:S01]  /*6a80*/  HFMA2.MMA R198, -RZ, RZ, 0, 1.1920928955078125e-07 ;  /* 0x00000002ffc67435 */ /* 0x000fe200000001ff */
[----:B------:R-:W-:Y:S01]  /*6a90*/  FADD.FTZ R227, R227, R196 ;  /* 0x000000c4e3e37221 */ /* 0x000fe20000010000 */
[----:B------:R-:W-:-:S04]  /*6aa0*/  MOV R196, 0xffffffff ;  /* 0xffffffff00c47802 */ /* 0x000fc80000000f00 */
[----:B------:R-:W-:-:S07]  /*6ab0*/  MOV R237, R227 ;  /* 0x000000e300ed7202 */ /* 0x000fce0000000f00 */
[----:B------:R-:W-:Y:S05]  /*6ac0*/  WARPSYNC.COLLECTIVE R196, `(.L_x_8704) ;  /* 0x00000000c4087348 */ /* 0x000fea0003c00000 */
[----:B------:R0:W1:Y:S02]  /*6ad0*/  SHFL.BFLY P3, R196, R237, R198, R197 ;  /* 0x0c0000c6edc47389 */ /* 0x00006400000600c5 */
[----:B01----:R-:W-:Y:S01]  /*6ae0*/  ENDCOLLECTIVE ;  /* 0x000000000000791b */ /* 0x003fe20003800000 */
.L_x_8704:
[----:B------:R-:W-:Y:S01]  /*6af0*/  HFMA2.MMA R198, -RZ, RZ, 0, 2.384185791015625e-07 ;  /* 0x00000004ffc67435 */ /* 0x000fe200000001ff */
[----:B------:R-:W-:Y:S01]  /*6b00*/  FADD.FTZ R227, R227, R196 ;  /* 0x000000c4e3e37221 */ /* 0x000fe20000010000 */
[----:B------:R-:W-:-:S04]  /*6b10*/  MOV R196, 0xffffffff ;  /* 0xffffffff00c47802 */ /* 0x000fc80000000f00 */
[----:B------:R-:W-:-:S07]  /*6b20*/  MOV R237, R227 ;  /* 0x000000e300ed7202 */ /* 0x000fce0000000f00 */
[----:B------:R-:W-:Y:S05]  /*6b30*/  WARPSYNC.COLLECTIVE R196, `(.L_x_8705) ;  /* 0x00000000c4087348 */ /* 0x000fea0003c00000 */
[----:B------:R0:W1:Y:S02]  /*6b40*/  SHFL.BFLY P3, R196, R237, R198, R197 ;  /* 0x0c0000c6edc47389 */ /* 0x00006400000600c5 */
[----:B01----:R-:W-:Y:S01]  /*6b50*/  ENDCOLLECTIVE ;  /* 0x000000000000791b */ /* 0x003fe20003800000 */
.L_x_8705:
[----:B------:R-:W-:Y:S01]  /*6b60*/  HFMA2.MMA R198, -RZ, RZ, 0, 4.76837158203125e-07 ;  /* 0x00000008ffc67435 */ /* 0x000fe200000001ff */
[----:B------:R-:W-:Y:S01]  /*6b70*/  FADD.FTZ R227, R227, R196 ;  /* 0x000000c4e3e37221 */ /* 0x000fe20000010000 */
[----:B------:R-:W-:-:S04]  /*6b80*/  MOV R196, 0xffffffff ;  /* 0xffffffff00c47802 */ /* 0x000fc80000000f00 */
[----:B------:R-:W-:-:S07]  /*6b90*/  MOV R237, R227 ;  /* 0x000000e300ed7202 */ /* 0x000fce0000000f00 */
[----:B------:R-:W-:Y:S05]  /*6ba0*/  WARPSYNC.COLLECTIVE R196, `(.L_x_8706) ;  /* 0x00000000c4087348 */ /* 0x000fea0003c00000 */
[----:B------:R0:W1:Y:S02]  /*6bb0*/  SHFL.BFLY P3, R196, R237, R198, R197 ;  /* 0x0c0000c6edc47389 */ /* 0x00006400000600c5 */
[----:B01----:R-:W-:Y:S01]  /*6bc0*/  ENDCOLLECTIVE ;  /* 0x000000000000791b */ /* 0x003fe20003800000 */
.L_x_8706:
[----:B------:R-:W-:Y:S01]  /*6bd0*/  HFMA2.MMA R198, -RZ, RZ, 0, 9.5367431640625e-07 ;  /* 0x00000010ffc67435 */ /* 0x000fe200000001ff */
[----:B------:R-:W-:Y:S01]  /*6be0*/  FADD.FTZ R227, R227, R196 ;  /* 0x000000c4e3e37221 */ /* 0x000fe20000010000 */
[----:B------:R-:W-:-:S04]  /*6bf0*/  MOV R196, 0xffffffff ;  /* 0xffffffff00c47802 */ /* 0x000fc80000000f00 */
[----:B------:R-:W-:-:S07]  /*6c00*/  MOV R237, R227 ;  /* 0x000000e300ed7202 */ /* 0x000fce0000000f00 */
[----:B------:R-:W-:Y:S05]  /*6c10*/  WARPSYNC.COLLECTIVE R196, `(.L_x_8707) ;  /* 0x00000000c4087348 */ /* 0x000fea0003c00000 */
[----:B------:R0:W1:Y:S02]  /*6c20*/  SHFL.BFLY P3, R196, R237, R198, R197 ;  /* 0x0c0000c6edc47389 */ /* 0x00006400000600c5 */
[----:B01----:R-:W-:Y:S01]  /*6c30*/  ENDCOLLECTIVE ;  /* 0x000000000000791b */ /* 0x003fe20003800000 */
.L_x_8707:
[----:B------:R-:W-:Y:S05]  /*6c40*/  BRA `(.L_x_8708) ;  /* 0xffffffe000947947 */ /* 0x000fea000383ffff */
.L_x_8709:
        /* <DEDUP_REMOVED lines=11> */
.L_x_40125:


//--------------------- .text._ZN10layer_norm31ln_parallel_residual_fwd_kernelINS_13Kernel_traitsIf13__nv_bfloat16S2_S2_fjLj1536ELj1ELj4ELj1ELj16ENS_18Kernel_traits_baseILj1536EfS2_S2_S2_fjLj128EEEEELb0ELb1ELb0EEEvNS_9FwdParamsE --------------------------
	.section	.text._ZN10layer_norm31ln_parallel_residual_fwd_kernelINS_13Kernel_traitsIf13__nv_bfloat16S2_S2_fjLj1536ELj1ELj4ELj1ELj16ENS_18Kernel_traits_baseILj1536EfS2_S2_S2_fjLj128EEEEELb0ELb1ELb0EEEvNS_9FwdParamsE,"ax",@progbits
	.align	128
        .global         _ZN10layer_norm31ln_parallel_residual_fwd_kernelINS_13Kernel_traitsIf13__nv_bfloat16S2_S2_fjLj1536ELj1ELj4ELj1ELj16ENS_18Kernel_traits_baseILj1536EfS2_S2_S2_fjLj128EEEEELb0ELb1ELb0EEEvNS_9FwdParamsE
        .type           _ZN10layer_norm31ln_parallel_residual_fwd_kernelINS_13Kernel_traitsIf13__nv_bfloat16S2_S2_fjLj1536ELj1ELj4ELj1ELj16ENS_18Kernel_traits_baseILj1536EfS2_S2_S2_fjLj128EEEEELb0ELb1ELb0EEEvNS_9FwdParamsE,@function
        .size           _ZN10layer_norm31ln_parallel_residual_fwd_kernelINS_13Kernel_traitsIf13__nv_bfloat16S2_S2_fjLj1536ELj1ELj4ELj1ELj16ENS_18Kernel_traits_baseILj1536EfS2_S2_S2_fjLj128EEEEELb0ELb1ELb0EEEvNS_9FwdParamsE,(.L_x_40126 - _ZN10layer_norm31ln_parallel_residual_fwd_kernelINS_13Kernel_traitsIf13__nv_bfloat16S2_S2_fjLj1536ELj1ELj4ELj1ELj16ENS_18Kernel_traits_baseILj1536EfS2_S2_S2_fjLj128EEEEELb0ELb1ELb0EEEvNS_9FwdParamsE)
        .other          _ZN10layer_norm31ln_parallel_residual_fwd_kernelINS_13Kernel_traitsIf13__nv_bfloat16S2_S2_fjLj1536ELj1ELj4ELj1ELj16ENS_18Kernel_traits_baseILj1536EfS2_S2_S2_fjLj128EEEEELb0ELb1ELb0EEEvNS_9FwdParamsE,@"STO_CUDA_ENTRY STV_DEFAULT"
_ZN10layer_norm31ln_parallel_residual_fwd_kernelINS_13Kernel_traitsIf13__nv_bfloat16S2_S2_fjLj1536ELj1ELj4ELj1ELj16ENS_18Kernel_traits_baseILj1536EfS2_S2_S2_fjLj128EEEEELb0ELb1ELb0EEEvNS_9FwdParamsE:
.text._ZN10layer_norm31ln_parallel_residual_fwd_kernelINS_13Kernel_traitsIf13__nv_bfloat16S2_S2_fjLj1536ELj1ELj4ELj1ELj16ENS_18Kernel_traits_baseILj1536EfS2_S2_S2_fjLj128EEEEELb0ELb1ELb0EEEvNS_9FwdParamsE:
        /* <DEDUP_REMOVED lines=9> */
[----:B0-----:R-:W-:-:S04]  /*0090*/  LOP3.LUT R3, R8, 0x1f, RZ, 0xc, !PT ;  /* 0x0000001f08037812 */ /* 0x001fc800078e0cff */
[----:B------:R-:W-:Y:S02]  /*00a0*/  LEA.HI.SX32 R2, R0, R3, 0x1d ;  /* 0x0000000300027211 */ /* 0x000fe400078feaff */
[----:B------:R-:W-:Y:S02]  /*00b0*/  LOP3.LUT R3, R8, 0x1f, RZ, 0xc0, !PT ;  /* 0x0000001f08037812 */ /* 0x000fe400078ec0ff */
[C---:B------:R-:W-:Y:S02]  /*00c0*/  LOP3.LUT P1, RZ, R2.reuse, 0xffffffe0, RZ, 0xc0, !PT ;  /* 0xffffffe002ff7812 */ /* 0x040fe4000782c0ff */
[C---:B------:R-:W-:Y:S02]  /*00d0*/  ISETP.GE.U32.AND P6, PT, R2.reuse, 0x40, PT ;  /* 0x000000400200780c */ /* 0x040fe40003fc6070 */
[C---:B------:R-:W-:Y:S02]  /*00e0*/  ISETP.GE.U32.AND P5, PT, R2.reuse, 0x60, PT ;  /* 0x000000600200780c */ /* 0x040fe40003fa6070 */
[----:B------:R-:W-:-:S02]  /*00f0*/  ISETP.GE.U32.AND P4, PT, R2, 0x80, PT ;  /* 0x000000800200780c */ /* 0x000fc40003f86070 */
[----:B------:R-:W-:Y:S02]  /*0100*/  ISETP.GE.U32.AND P3, PT, R2, 0xa0, PT ;  /* 0x000000a00200780c */ /* 0x000fe40003f66070 */
[----:B------:R-:W-:Y:S02]  /*0110*/  P2R R0, PR, RZ, 0x40 ;  /* 0x00000040ff007803 */ /* 0x000fe40000000000 */
[----:B------:R-:W-:Y:S02]  /*0120*/  P2R R0, PR, RZ, 0x20 ;  /* 0x00000020ff007803 */ /* 0x000fe40000000000 */
[----:B------:R-:W-:Y:S02]  /*0130*/  P2R R0, PR, RZ, 0x10 ;  /* 0x00000010ff007803 */ /* 0x000fe40000000000 */
[----:B------:R-:W-:Y:S02]  /*0140*/  MOV R9, R3 ;  /* 0x0000000300097202 */ /* 0x000fe40000000f00 */
[----:B------:R-:W-:Y:S01]  /*0150*/  P2R R0, PR, RZ, 0x8 ;  /* 0x00000008ff007803 */ /* 0x000fe20000000000 */
[----:B--23--:R-:W-:Y:S06]  /*0160*/  @!P1 BRA `(.L_x_8711) ;  /* 0x0000000000409947 */ /* 0x00cfec0003800000 */
[----:B------:R-:W0:Y:S01]  /*0170*/  LDC.64 R4, c[0x0][0x260] ;  /* 0x00009800ff047b82 */ /* 0x000e220000000a00 */
[----:B------:R-:W-:Y:S01]  /*0180*/  ULDC.64 UR6, c[0x0][0x2c8] ;  /* 0x0000b20000067ab9 */ /* 0x000fe20000000a00 */
[----:B------:R-:W-:Y:S02]  /*0190*/  CS2R R106, SRZ ;  /* 0x00000000006a7805 */ /* 0x000fe4000001ff00 */
[----:B------:R-:W-:Y:S02]  /*01a0*/  ISETP.NE.U32.AND P0, PT, RZ, UR6, PT ;  /* 0x00000006ff007c0c */ /* 0x000fe4000bf05070 */
[----:B------:R-:W-:Y:S02]  /*01b0*/  CS2R R104, SRZ ;  /* 0x0000000000687805 */ /* 0x000fe4000001ff00 */
[----:B------:R-:W-:Y:S02]  /*01c0*/  CS2R R102, SRZ ;  /* 0x0000000000667805 */ /* 0x000fe4000001ff00 */
[----:B------:R-:W-:-:S02]  /*01d0*/  CS2R R100, SRZ ;  /* 0x0000000000647805 */ /* 0x000fc4000001ff00 */
[----:B------:R-:W-:-:S13]  /*01e0*/  ISETP.NE.AND.EX P0, PT, RZ, UR7, PT, P0 ;  /* 0x00000007ff007c0c */ /* 0x000fda000bf05300 */
[----:B------:R-:W-:-:S04]  /*01f0*/  @P0 LEA R6, P2, R9, UR6, 0x5 ;  /* 0x0000000609060c11 */ /* 0x000fc8000f8428ff */
[C---:B------:R-:W-:Y:S01]  /*0200*/  @P0 LEA.HI.X R7, R9.reuse, UR7, RZ, 0x5, P2 ;  /* 0x0000000709070c11 */ /* 0x040fe200090f2cff */
[----:B0-----:R-:W-:-:S04]  /*0210*/  IMAD.WIDE.U32 R4, R9, 0x20, R4 ;  /* 0x0000002009047825 */ /* 0x001fc800078e0004 */
[----:B------:R0:W5:Y:S04]  /*0220*/  @P0 LDG.E.128 R104, desc[UR4][R6.64] ;  /* 0x0000000406680981 */ /* 0x000168000c1e1d00 */
[----:B------:R0:W5:Y:S04]  /*0230*/  LDG.E.128 R96, desc[UR4][R4.64] ;  /* 0x0000000404607981 */ /* 0x000168000c1e1d00 */
[----:B------:R0:W5:Y:S04]  /*0240*/  @P0 LDG.E.128 R100, desc[UR4][R6.64+0x10] ;  /* 0x0000100406640981 */ /* 0x000168000c1e1d00 */
[----:B------:R0:W5:Y:S01]  /*0250*/  LDG.E.128 R92, desc[UR4][R4.64+0x10] ;  /* 0x00001004045c7981 */ /* 0x000162000c1e1d00 */
[----:B------:R-:W-:-:S07]  /*0260*/  LOP3.LUT R9, R9, 0x20, RZ, 0xfc, !PT ;  /* 0x0000002009097812 */ /* 0x000fce00078efcff */
.L_x_8711:
[----:B------:R-:W-:Y:S05]  /*0270*/  BSYNC B0 ;  /* 0x0000000000007941 */ /* 0x000fea0003800000 */
.L_x_8710:
[----:B------:R-:W-:Y:S04]  /*0280*/  BSSY B0, `(.L_x_8712) ;  /* 0x0000012000007945 */ /* 0x000fe80003800000 */
[----:B------:R-:W-:Y:S05]  /*0290*/  @!P6 BRA `(.L_x_8713) ;  /* 0x000000000040e947 */ /* 0x000fea0003800000 */
[----:B0-----:R-:W0:Y:S01]  /*02a0*/  LDC.64 R6, c[0x0][0x260] ;  /* 0x00009800ff067b82 */ /* 0x001e220000000a00 */
        /* <DEDUP_REMOVED lines=14> */
[----:B------:R-:W-:-:S07]  /*0390*/  IADD3 R9, R9, 0x20, RZ ;  /* 0x0000002009097810 */ /* 0x000fce0007ffe0ff */
.L_x_8713:
[----:B------:R-:W-:Y:S05]  /*03a0*/  BSYNC B0 ;  /* 0x0000000000007941 */ /* 0x000fea0003800000 */
.L_x_8712:
[----:B------:R-:W-:Y:S04]  /*03b0*/  BSSY B0, `(.L_x_8714) ;  /* 0x0000012000007945 */ /* 0x000fe80003800000 */
[----:B------:R-:W-:Y:S05]  /*03c0*/  @!P5 BRA `(.L_x_8715) ;  /* 0x000000000040d947 */ /* 0x000fea0003800000 */
[----:B01----:R-:W0:Y:S01]  /*03d0*/  LDC.64 R6, c[0x0][0x260] ;  /* 0x00009800ff067b82 */ /* 0x003e220000000a00 */
        /* <DEDUP_REMOVED lines=14> */
[----:B------:R-:W-:-:S07]  /*04c0*/  VIADD R9, R9, 0x20 ;  /* 0x0000002009097836 */ /* 0x000fce0000000000 */
.L_x_8715:
[----:B------:R-:W-:Y:S05]  /*04d0*/  BSYNC B0 ;  /* 0x0000000000007941 */ /* 0x000fea0003800000 */
.L_x_8714:
[----:B------:R-:W-:Y:S04]  /*04e0*/  BSSY B0, `(.L_x_8716) ;  /* 0x0000012000007945 */ /* 0x000fe80003800000 */
[----:B------:R-:W-:Y:S05]  /*04f0*/  @!P4 BRA `(.L_x_8717) ;  /* 0x000000000040c947 */ /* 0x000fea0003800000 */
[----:B012---:R-:W0:Y:S01]  /*0500*/  LDC.64 R6, c[0x0][0x260] ;  /* 0x00009800ff067b82 */ /* 0x007e220000000a00 */
        /* <DEDUP_REMOVED lines=15> */
.L_x_8717:
[----:B------:R-:W-:Y:S05]  /*0600*/  BSYNC B0 ;  /* 0x0000000000007941 */ /* 0x000fea0003800000 */
.L_x_8716:
[----:B------:R-:W-:Y:S04]  /*0610*/  BSSY B0, `(.L_x_8718) ;  /* 0x0000012000007945 */ /* 0x000fe80003800000 */
[----:B------:R-:W-:Y:S05]  /*0620*/  @!P3 BRA `(.L_x_8719) ;  /* 0x000000000040b947 */ /* 0x000fea0003800000 */
[----:B0123--:R-:W0:Y:S01]  /*0630*/  LDC.64 R6, c[0x0][0x260] ;  /* 0x00009800ff067b82 */ /* 0x00fe220000000a00 */
        /* <DEDUP_REMOVED lines=15> */
.L_x_8719:
[----:B------:R-:W-:Y:S05]  /*0730*/  BSYNC B0 ;  /* 0x0000000000007941 */ /* 0x000fea0003800000 */
.L_x_8718:
[----:B------:R-:W-:Y:S01]  /*0740*/  ISETP.GE.U32.AND P0, PT, R2, 0xc0, PT ;  /* 0x000000c00200780c */ /* 0x000fe20003f06070 */
[----:B------:R-:W-:Y:S03]  /*0750*/  BSSY B0, `(.L_x_8720) ;  /* 0x0000012000007945 */ /* 0x000fe60003800000 */
[----:B------:R-:W-:-:S09]  /*0760*/  P2R R0, PR, RZ, 0x1 ;  /* 0x00000001ff007803 */ /* 0x000fd20000000000 */
[----:B------:R-:W-:Y:S05]  /*0770*/  @!P0 BRA `(.L_x_8721) ;  /* 0x00000000003c8947 */ /* 0x000fea0003800000 */
[----:B01234-:R-:W0:Y:S01]  /*0780*/  LDC.64 R4, c[0x0][0x260] ;  /* 0x00009800ff047b82 */ /* 0x01fe220000000a00 */
        /* <DEDUP_REMOVED lines=13> */
[----:B------:R0:W5:Y:S02]  /*0860*/  LDG.E.128 R12, desc[UR4][R4.64+0x10] ;  /* 0x00001004040c7981 */ /* 0x000164000c1e1d00 */
.L_x_8721:
[----:B------:R-:W-:Y:S05]  /*0870*/  BSYNC B0 ;  /* 0x0000000000007941 */ /* 0x000fea0003800000 */
.L_x_8720:
        /* <DEDUP_REMOVED lines=8> */
[----:B------:R-:W-:Y:S01]  /*0900*/  ULDC.U8 UR6, c[0x0][0x2a0] ;  /* 0x0000a80000067ab9 */ /* 0x000fe20000000000 */
[----:B------:R-:W-:Y:S01]  /*0910*/  ULDC UR8, c[0x0][0x218] ;  /* 0x0000860000087ab9 */ /* 0x000fe20000000800 */
[----:B------:R-:W-:Y:S01]  /*0920*/  ISETP.NE.AND P2, PT, RZ, UR6, PT ;  /* 0x00000006ff007c0c */ /* 0x000fe2000bf45270 */
[----:B------:R-:W-:Y:S01]  /*0930*/  ULDC UR7, c[0x0][0x2d8] ;  /* 0x0000b60000077ab9 */ /* 0x000fe20000000800 */
[----:B------:R-:W-:Y:S01]  /*0940*/  ULDC.64 UR10, c[0x0][0x228] ;  /* 0x00008a00000a7ab9 */ /* 0x000fe20000000a00 */
[----:B------:R-:W-:Y:S01]  /*0950*/  ULDC.64 UR12, c[0x0][0x230] ;  /* 0x00008c00000c7ab9 */ /* 0x000fe20000000a00 */
[----:B------:R-:W-:-:S09]  /*0960*/  P2R R169, PR, RZ, 0x4 ;  /* 0x00000004ffa97803 */ /* 0x000fd20000000000 */
.L_x_8939:
        /* <DEDUP_REMOVED lines=30> */
.L_x_8725:
[----:B-----5:R-:W-:-:S04]  /*0b50*/  IMAD.U32 R151, R8, 0x10000, RZ ;  /* 0x0001000008977824 */ /* 0x020fc800078e00ff */
[----:B------:R-:W-:Y:S01]  /*0b60*/  FADD.FTZ R144, R151, R144 ;  /* 0x0000009097907221 */ /* 0x000fe20000010000 */
[----:B------:R-:W-:Y:S06]  /*0b70*/  BRA `(.L_x_8726) ;  /* 0x0000000000107947 */ /* 0x000fec0003800000 */
.L_x_8724:
[----:B-----5:R-:W-:Y:S02]  /*0b80*/  SHF.L.U32 R151, R132, 0x10, RZ ;  /* 0x0000001084977819 */ /* 0x020fe400000006ff */
[----:B------:R-:W-:-:S03]  /*0b90*/  @P2 SHF.L.U32 R161, R8, 0x10, RZ ;  /* 0x0000001008a12819 */ /* 0x000fc600000006ff */
[----:B------:R-:W-:-:S04]  /*0ba0*/  FADD.FTZ R144, R151, R144 ;  /* 0x0000009097907221 */ /* 0x000fc80000010000 */
[----:B------:R-:W-:-:S07]  /*0bb0*/  @P2 FADD.FTZ R144, R161, R144 ;  /* 0x00000090a1902221 */ /* 0x000fce0000010000 */
.L_x_8726:
[----:B------:R-:W-:-:S04]  /*0bc0*/  F2FP.BF16.F32.PACK_AB R0, RZ, R144 ;  /* 0x00000090ff00723e */ /* 0x000fc800000010ff */
[----:B-1-34-:R-:W-:-:S07]  /*0bd0*/  PRMT R4, R0, 0x7610, R4 ;  /* 0x0000761000047816 */ /* 0x01afce0000000004 */
.L_x_8727:
[----:B------:R-:W-:Y:S01]  /*0be0*/  IMAD.U32 R149, R149, 0x10000, RZ ;  /* 0x0001000095957824 */ /* 0x000fe200078e00ff */
[----:B------:R-:W-:Y:S06]  /*0bf0*/  @P3 BRA `(.L_x_8728) ;  /* 0x0000000000243947 */ /* 0x000fec0003800000 */
[----:B------:R-:W-:-:S04]  /*0c00*/  ISETP.NE.U32.AND P4, PT, RZ, UR12, PT ;  /* 0x0000000cff007c0c */ /* 0x000fc8000bf85070 */
[----:B------:R-:W-:-:S13]  /*0c10*/  ISETP.NE.AND.EX P4, PT, RZ, UR13, PT, P4 ;  /* 0x0000000dff007c0c */ /* 0x000fda000bf85340 */
[----:B------:R-:W-:Y:S05]  /*0c20*/  @P4 BRA `(.L_x_8729) ;  /* 0x0000000000084947 */ /* 0x000fea0003800000 */
[----:B------:R-:W-:Y:S05]  /*0c30*/  @P0 BRA `(.L_x_8730) ;  /* 0x00000000002c0947 */ /* 0x000fea0003800000 */
[----:B------:R-:W-:Y:S05]  /*0c40*/  BRA `(.L_x_8731) ;  /* 0x0000000000307947 */ /* 0x000fea0003800000 */
.L_x_8729:
[----:B-----5:R-:W-:-:S04]  /*0c50*/  PRMT R0, R8, 0x7632, R0 ;  /* 0x0000763208007816 */ /* 0x020fc80000000000 */
[----:B------:R-:W-:-:S05]  /*0c60*/  SHF.L.U32 R0, R0, 0x10, RZ ;  /* 0x0000001000007819 */ /* 0x000fca00000006ff */
[----:B------:R-:W-:Y:S01]  /*0c70*/  FADD.FTZ R149, R0, R149 ;  /* 0x0000009500957221 */ /* 0x000fe20000010000 */
[----:B------:R-:W-:Y:S06]  /*0c80*/  BRA `(.L_x_8730) ;  /* 0x0000000000187947 */ /* 0x000fec0003800000 */
.L_x_8728:
[----:B-----5:R-:W-:Y:S02]  /*0c90*/  PRMT R0, R132, 0x7632, R0 ;  /* 0x0000763284007816 */ /* 0x020fe40000000000 */
[----:B------:R-:W-:Y:S02]  /*0ca0*/  @P2 PRMT R108, R8, 0x7632, R108 ;  /* 0x00007632086c2816 */ /* 0x000fe4000000006c */
[----:B------:R-:W-:-:S03]  /*0cb0*/  SHF.L.U32 R0, R0, 0x10, RZ ;  /* 0x0000001000007819 */ /* 0x000fc600000006ff */
[----:B------:R-:W-:Y:S02]  /*0cc0*/  @P2 IMAD.U32 R108, R108, 0x10000, RZ ;  /* 0x000100006c6c2824 */ /* 0x000fe400078e00ff */
[----:B------:R-:W-:-:S04]  /*0cd0*/  FADD.FTZ R149, R0, R149 ;  /* 0x0000009500957221 */ /* 0x000fc80000010000 */
[----:B------:R-:W-:-:S07]  /*0ce0*/  @P2 FADD.FTZ R149, R108, R149 ;  /* 0x000000956c952221 */ /* 0x000fce0000010000 */
.L_x_8730:
[----:B------:R-:W-:-:S04]  /*0cf0*/  F2FP.BF16.F32.PACK_AB R0, RZ, R149 ;  /* 0x00000095ff00723e */ /* 0x000fc800000010ff */
[----:B-1-34-:R-:W-:-:S07]  /*0d00*/  PRMT R4, R4, 0x5410, R0 ;  /* 0x0000541004047816 */ /* 0x01afce0000000000 */
.L_x_8731:
        /* <DEDUP_REMOVED lines=8> */
.L_x_8733:
[----:B-----5:R-:W-:-:S05]  /*0d90*/  SHF.L.U32 R151, R9, 0x10, RZ ;  /* 0x0000001009977819 */ /* 0x020fca00000006ff */
[----:B------:R-:W-:Y:S01]  /*0da0*/  FADD.FTZ R150, R151, R150 ;  /* 0x0000009697967221 */ /* 0x000fe20000010000 */
[----:B------:R-:W-:Y:S06]  /*0db0*/  BRA `(.L_x_8734) ;  /* 0x0000000000107947 */ /* 0x000fec0003800000 */
.L_x_8732:
[----:B-----5:R-:W-:Y:S01]  /*0dc0*/  IMAD.U32 R151, R133, 0x10000, RZ ;  /* 0x0001000085977824 */ /* 0x020fe200078e00ff */
[----:B------:R-:W-:-:S03]  /*0dd0*/  @P2 SHF.L.U32 R161, R9, 0x10, RZ ;  /* 0x0000001009a12819 */ /* 0x000fc600000006ff */
[----:B------:R-:W-:-:S04]  /*0de0*/  FADD.FTZ R150, R151, R150 ;  /* 0x0000009697967221 */ /* 0x000fc80000010000 */
[----:B------:R-:W-:-:S07]  /*0df0*/  @P2 FADD.FTZ R150, R161, R150 ;  /* 0x00000096a1962221 */ /* 0x000fce0000010000 */
.L_x_8734:
[----:B------:R-:W-:-:S04]  /*0e00*/  F2FP.BF16.F32.PACK_AB R0, RZ, R150 ;  /* 0x00000096ff00723e */ /* 0x000fc800000010ff */
[----:B-1-34-:R-:W-:-:S07]  /*0e10*/  PRMT R5, R0, 0x7610, R5 ;  /* 0x0000761000057816 */ /* 0x01afce0000000005 */
.L_x_8735:
[----:B------:R-:W-:Y:S01]  /*0e20*/  SHF.L.U32 R151, R109, 0x10, RZ ;  /* 0x000000106d977819 */ /* 0x000fe200000006ff */
[----:B------:R-:W-:Y:S06]  /*0e30*/  @P3 BRA `(.L_x_8736) ;  /* 0x0000000000243947 */ /* 0x000fec0003800000 */
[----:B------:R-:W-:-:S04]  /*0e40*/  ISETP.NE.U32.AND P4, PT, RZ, UR12, PT ;  /* 0x0000000cff007c0c */ /* 0x000fc8000bf85070 */
[----:B------:R-:W-:-:S13]  /*0e50*/  ISETP.NE.AND.EX P4, PT, RZ, UR13, PT, P4 ;  /* 0x0000000dff007c0c */ /* 0x000fda000bf85340 */
[----:B------:R-:W-:Y:S05]  /*0e60*/  @P4 BRA `(.L_x_8737) ;  /* 0x0000000000084947 */ /* 0x000fea0003800000 */
[----:B------:R-:W-:Y:S05]  /*0e70*/  @P0 BRA `(.L_x_8738) ;  /* 0x00000000002c0947 */ /* 0x000fea0003800000 */
[----:B------:R-:W-:Y:S05]  /*0e80*/  BRA `(.L_x_8739) ;  /* 0x0000000000307947 */ /* 0x000fea0003800000 */
.L_x_8737:
[----:B-----5:R-:W-:-:S05]  /*0e90*/  PRMT R0, R9, 0x7632, R0 ;  /* 0x0000763209007816 */ /* 0x020fca0000000000 */
[----:B------:R-:W-:-:S04]  /*0ea0*/  IMAD.U32 R0, R0, 0x10000, RZ ;  /* 0x0001000000007824 */ /* 0x000fc800078e00ff */
[----:B------:R-:W-:Y:S01]  /*0eb0*/  FADD.FTZ R151, R0, R151 ;  /* 0x0000009700977221 */ /* 0x000fe20000010000 */
[----:B------:R-:W-:Y:S06]  /*0ec0*/  BRA `(.L_x_8738) ;  /* 0x0000000000187947 */ /* 0x000fec0003800000 */
.L_x_8736:
[----:B-----5:R-:W-:Y:S02]  /*0ed0*/  PRMT R0, R133, 0x7632, R0 ;  /* 0x0000763285007816 */ /* 0x020fe40000000000 */
[----:B------:R-:W-:Y:S02]  /*0ee0*/  @P2 PRMT R108, R9, 0x7632, R108 ;  /* 0x00007632096c2816 */ /* 0x000fe4000000006c */
[----:B------:R-:W-:Y:S02]  /*0ef0*/  SHF.L.U32 R0, R0, 0x10, RZ ;  /* 0x0000001000007819 */ /* 0x000fe400000006ff */
[----:B------:R-:W-:-:S03]  /*0f00*/  @P2 SHF.L.U32 R108, R108, 0x10, RZ ;  /* 0x000000106c6c2819 */ /* 0x000fc600000006ff */
[----:B------:R-:W-:-:S04]  /*0f10*/  FADD.FTZ R151, R0, R151 ;  /* 0x0000009700977221 */ /* 0x000fc80000010000 */
[----:B------:R-:W-:-:S07]  /*0f20*/  @P2 FADD.FTZ R151, R108, R151 ;  /* 0x000000976c972221 */ /* 0x000fce0000010000 */
.L_x_8738:
[----:B------:R-:W-:-:S04]  /*0f30*/  F2FP.BF16.F32.PACK_AB R0, RZ, R151 ;  /* 0x00000097ff00723e */ /* 0x000fc800000010ff */
[----:B-1-34-:R-:W-:-:S07]  /*0f40*/  PRMT R5, R5, 0x5410, R0 ;  /* 0x0000541005057816 */ /* 0x01afce0000000000 */
.L_x_8739:
        /* <DEDUP_REMOVED lines=8> */
.L_x_8741:
[----:B-----5:R-:W-:-:S05]  /*0fd0*/  SHF.L.U32 R109, R10, 0x10, RZ ;  /* 0x000000100a6d7819 */ /* 0x020fca00000006ff */
[----:B------:R-:W-:Y:S01]  /*0fe0*/  FADD.FTZ R152, R109, R152 ;  /* 0x000000986d987221 */ /* 0x000fe20000010000 */
[----:B------:R-:W-:Y:S06]  /*0ff0*/  BRA `(.L_x_8742) ;  /* 0x0000000000107947 */ /* 0x000fec0003800000 */
.L_x_8740:
[----:B-----5:R-:W-:Y:S01]  /*1000*/  SHF.L.U32 R109, R134, 0x10, RZ ;  /* 0x00000010866d7819 */ /* 0x020fe200000006ff */
[----:B------:R-:W-:-:S04]  /*1010*/  @P2 IMAD.U32 R161, R10, 0x10000, RZ ;  /* 0x000100000aa12824 */ /* 0x000fc800078e00ff */
[----:B------:R-:W-:-:S04]  /*1020*/  FADD.FTZ R152, R109, R152 ;  /* 0x000000986d987221 */ /* 0x000fc80000010000 */
[----:B------:R-:W-:-:S07]  /*1030*/  @P2 FADD.FTZ R152, R161, R152 ;  /* 0x00000098a1982221 */ /* 0x000fce0000010000 */
.L_x_8742:
[----:B------:R-:W-:-:S04]  /*1040*/  F2FP.BF16.F32.PACK_AB R0, RZ, R152 ;  /* 0x00000098ff00723e */ /* 0x000fc800000010ff */
[----:B-1-34-:R-:W-:-:S07]  /*1050*/  PRMT R6, R0, 0x7610, R6 ;  /* 0x0000761000067816 */ /* 0x01afce0000000006 */
.L_x_8743:
[----:B------:R-:W-:Y:S01]  /*1060*/  SHF.L.U32 R160, R110, 0x10, RZ ;  /* 0x000000106ea07819 */ /* 0x000fe200000006ff */
[----:B------:R-:W-:Y:S06]  /*1070*/  @P3 BRA `(.L_x_8744) ;  /* 0x0000000000243947 */ /* 0x000fec0003800000 */
[----:B------:R-:W-:-:S04]  /*1080*/  ISETP.NE.U32.AND P4, PT, RZ, UR12, PT ;  /* 0x0000000cff007c0c */ /* 0x000fc8000bf85070 */
[----:B------:R-:W-:-:S13]  /*1090*/  ISETP.NE.AND.EX P4, PT, RZ, UR13, PT, P4 ;  /* 0x0000000dff007c0c */ /* 0x000fda000bf85340 */
[----:B------:R-:W-:Y:S05]  /*10a0*/  @P4 BRA `(.L_x_8745) ;  /* 0x0000000000084947 */ /* 0x000fea0003800000 */
[----:B------:R-:W-:Y:S05]  /*10b0*/  @P0 BRA `(.L_x_8746) ;  /* 0x00000000002c0947 */ /* 0x000fea0003800000 */
[----:B------:R-:W-:Y:S05]  /*10c0*/  BRA `(.L_x_8747) ;  /* 0x0000000000307947 */ /* 0x000fea0003800000 */
.L_x_8745:
[----:B-----5:R-:W-:-:S04]  /*10d0*/  PRMT R0, R10, 0x7632, R0 ;  /* 0x000076320a007816 */ /* 0x020fc80000000000 */
[----:B------:R-:W-:-:S05]  /*10e0*/  SHF.L.U32 R109, R0, 0x10, RZ ;  /* 0x00000010006d7819 */ /* 0x000fca00000006ff */
[----:B------:R-:W-:Y:S01]  /*10f0*/  FADD.FTZ R160, R109, R160 ;  /* 0x000000a06da07221 */ /* 0x000fe20000010000 */
[----:B------:R-:W-:Y:S06]  /*1100*/  BRA `(.L_x_8746) ;  /* 0x0000000000187947 */ /* 0x000fec0003800000 */
.L_x_8744:
[----:B-----5:R-:W-:Y:S02]  /*1110*/  PRMT R0, R134, 0x7632, R0 ;  /* 0x0000763286007816 */ /* 0x020fe40000000000 */
[----:B------:R-:W-:-:S03]  /*1120*/  @P2 PRMT R108, R10, 0x7632, R108 ;  /* 0x000076320a6c2816 */ /* 0x000fc6000000006c */
[----:B------:R-:W-:Y:S01]  /*1130*/  IMAD.U32 R109, R0, 0x10000, RZ ;  /* 0x00010000006d7824 */ /* 0x000fe200078e00ff */
[----:B------:R-:W-:-:S03]  /*1140*/  @P2 SHF.L.U32 R161, R108, 0x10, RZ ;  /* 0x000000106ca12819 */ /* 0x000fc600000006ff */
[----:B------:R-:W-:-:S04]  /*1150*/  FADD.FTZ R160, R109, R160 ;  /* 0x000000a06da07221 */ /* 0x000fc80000010000 */
[----:B------:R-:W-:-:S07]  /*1160*/  @P2 FADD.FTZ R160, R161, R160 ;  /* 0x000000a0a1a02221 */ /* 0x000fce0000010000 */
.L_x_8746:
[----:B------:R-:W-:-:S04]  /*1170*/  F2FP.BF16.F32.PACK_AB R0, RZ, R160 ;  /* 0x000000a0ff00723e */ /* 0x000fc800000010ff */
[----:B-1-34-:R-:W-:-:S07]  /*1180*/  PRMT R6, R6, 0x5410, R0 ;  /* 0x0000541006067816 */ /* 0x01afce0000000000 */
.L_x_8747:
        /* <DEDUP_REMOVED lines=8> */
.L_x_8749:
[----:B-----5:R-:W-:-:S04]  /*1210*/  IMAD.U32 R0, R11, 0x10000, RZ ;  /* 0x000100000b007824 */ /* 0x020fc800078e00ff */
[----:B------:R-:W-:Y:S01]  /*1220*/  FADD.FTZ R161, R0, R161 ;  /* 0x000000a100a17221 */ /* 0x000fe20000010000 */
[----:B------:R-:W-:Y:S06]  /*1230*/  BRA `(.L_x_8750) ;  /* 0x0000000000107947 */ /* 0x000fec0003800000 */
.L_x_8748:
[----:B-----5:R-:W-:Y:S02]  /*1240*/  SHF.L.U32 R0, R135, 0x10, RZ ;  /* 0x0000001087007819 */ /* 0x020fe400000006ff */
[----:B------:R-:W-:-:S03]  /*1250*/  @P2 SHF.L.U32 R108, R11, 0x10, RZ ;  /* 0x000000100b6c2819 */ /* 0x000fc600000006ff */
[----:B------:R-:W-:-:S04]  /*1260*/  FADD.FTZ R161, R0, R161 ;  /* 0x000000a100a17221 */ /* 0x000fc80000010000 */
[----:B------:R-:W-:-:S07]  /*1270*/  @P2 FADD.FTZ R161, R108, R161 ;  /* 0x000000a16ca12221 */ /* 0x000fce0000010000 */
.L_x_8750:
[----:B------:R-:W-:-:S04]  /*1280*/  F2FP.BF16.F32.PACK_AB R0, RZ, R161 ;  /* 0x000000a1ff00723e */ /* 0x000fc800000010ff */
[----:B-1-34-:R-:W-:-:S07]  /*1290*/  PRMT R7, R0, 0x7610, R7 ;  /* 0x0000761000077816 */ /* 0x01afce0000000007 */
.L_x_8751:
[----:B------:R-:W-:Y:S01]  /*12a0*/  IMAD.U32 R162, R111, 0x10000, RZ ;  /* 0x000100006fa27824 */ /* 0x000fe200078e00ff */
[----:B------:R-:W-:Y:S06]  /*12b0*/  @P3 BRA `(.L_x_8752) ;  /* 0x0000000000243947 */ /* 0x000fec0003800000 */
[----:B------:R-:W-:-:S04]  /*12c0*/  ISETP.NE.U32.AND P2, PT, RZ, UR12, PT ;  /* 0x0000000cff007c0c */ /* 0x000fc8000bf45070 */
[----:B------:R-:W-:-:S13]  /*12d0*/  ISETP.NE.AND.EX P2, PT, RZ, UR13, PT, P2 ;  /* 0x0000000dff007c0c */ /* 0x000fda000bf45320 */
[----:B------:R-:W-:Y:S05]  /*12e0*/  @P2 BRA `(.L_x_8753) ;  /* 0x0000000000082947 */ /* 0x000fea0003800000 */
[----:B------:R-:W-:Y:S05]  /*12f0*/  @P0 BRA `(.L_x_8754) ;  /* 0x00000000002c0947 */ /* 0x000fea0003800000 */
[----:B------:R-:W-:Y:S05]  /*1300*/  BRA `(.L_x_8755) ;  /* 0x0000000000307947 */ /* 0x000fea0003800000 */
.L_x_8753:
[----:B-----5:R-:W-:-:S04]  /*1310*/  PRMT R0, R11, 0x7632, R0 ;  /* 0x000076320b007816 */ /* 0x020fc80000000000 */
[----:B------:R-:W-:-:S05]  /*1320*/  SHF.L.U32 R109, R0, 0x10, RZ ;  /* 0x00000010006d7819 */ /* 0x000fca00000006ff */
[----:B------:R-:W-:Y:S01]  /*1330*/  FADD.FTZ R162, R109, R162 ;  /* 0x000000a26da27221 */ /* 0x000fe20000010000 */
[----:B------:R-:W-:Y:S06]  /*1340*/  BRA `(.L_x_8754) ;  /* 0x0000000000187947 */ /* 0x000fec0003800000 */
.L_x_8752:
[----:B-----5:R-:W-:Y:S02]  /*1350*/  PRMT R0, R135, 0x7632, R0 ;  /* 0x0000763287007816 */ /* 0x020fe40000000000 */
[----:B------:R-:W-:Y:S02]  /*1360*/  @P2 PRMT R108, R11, 0x7632, R108 ;  /* 0x000076320b6c2816 */ /* 0x000fe4000000006c */
[----:B------:R-:W-:-:S03]  /*1370*/  SHF.L.U32 R109, R0, 0x10, RZ ;  /* 0x00000010006d7819 */ /* 0x000fc600000006ff */
[----:B------:R-:W-:Y:S02]  /*1380*/  @P2 IMAD.U32 R111, R108, 0x10000, RZ ;  /* 0x000100006c6f2824 */ /* 0x000fe400078e00ff */
[----:B------:R-:W-:-:S04]  /*1390*/  FADD.FTZ R162, R109, R162 ;  /* 0x000000a26da27221 */ /* 0x000fc80000010000 */
[----:B------:R-:W-:-:S07]  /*13a0*/  @P2 FADD.FTZ R162, R111, R162 ;  /* 0x000000a26fa22221 */ /* 0x000fce0000010000 */
.L_x_8754:
[----:B------:R-:W-:-:S04]  /*13b0*/  F2FP.BF16.F32.PACK_AB R0, RZ, R162 ;  /* 0x000000a2ff00723e */ /* 0x000fc800000010ff */
[----:B-1-34-:R-:W-:-:S07]  /*13c0*/  PRMT R7, R7, 0x5410, R0 ;  /* 0x0000541007077816 */ /* 0x01afce0000000000 */
.L_x_8755:
[----:B------:R-:W0:Y:S01]  /*13d0*/  @P0 LDC.64 R108, c[0x0][0x238] ;  /* 0x00008e00ff6c0b82 */ /* 0x000e220000000a00 */
[C---:B------:R-:W-:Y:S02]  /*13e0*/  IADD3 R0, R143.reuse, 0x20, RZ ;  /* 0x000000208f007810 */ /* 0x040fe40007ffe0ff */
[----:B0-----:R-:W-:-:S04]  /*13f0*/  @P0 LEA R108, P2, R143, R108, 0x4 ;  /* 0x0000006c8f6c0211 */ /* 0x001fc800078420ff */
[----:B------:R-:W-:-:S05]  /*1400*/  @P0 LEA.HI.X R109, R143, R109, RZ, 0x4, P2 ;  /* 0x0000006d8f6d0211 */ /* 0x000fca00010f24ff */
[----:B------:R0:W-:Y:S04]  /*1410*/  @P0 STG.E.128 desc[UR4][R108.64], R4 ;  /* 0x000000046c000986 */ /* 0x0001e8000c101d04 */
.L_x_8723:
[----:B------:R-:W-:Y:S05]  /*1420*/  BSYNC B0 ;  /* 0x0000000000007941 */ /* 0x000fea0003800000 */
.L_x_8722:
        /* <DEDUP_REMOVED lines=26> */
.L_x_8759:
[----:B-----5:R-:W-:-:S04]  /*15d0*/  IMAD.U32 R108, R8, 0x10000, RZ ;  /* 0x00010000086c7824 */ /* 0x020fc800078e00ff */
[----:B------:R-:W-:Y:S01]  /*15e0*/  FADD.FTZ R145, R108, R145 ;  /* 0x000000916c917221 */ /* 0x000fe20000010000 */
[----:B------:R-:W-:Y:S06]  /*15f0*/  BRA `(.L_x_8760) ;  /* 0x0000000000107947 */ /* 0x000fec0003800000 */
.L_x_8758:
[----:B-----5:R-:W-:Y:S02]  /*1600*/  SHF.L.U32 R108, R132, 0x10, RZ ;  /* 0x00000010846c7819 */ /* 0x020fe400000006ff */
[----:B------:R-:W-:-:S03]  /*1610*/  @P2 SHF.L.U32 R154, R8, 0x10, RZ ;  /* 0x00000010089a2819 */ /* 0x000fc600000006ff */
[----:B------:R-:W-:-:S04]  /*1620*/  FADD.FTZ R145, R108, R145 ;  /* 0x000000916c917221 */ /* 0x000fc80000010000 */
[----:B------:R-:W-:-:S07]  /*1630*/  @P2 FADD.FTZ R145, R154, R145 ;  /* 0x000000919a912221 */ /* 0x000fce0000010000 */
.L_x_8760:
[----:B------:R-:W-:-:S04]  /*1640*/  F2FP.BF16.F32.PACK_AB R108, RZ, R145 ;  /* 0x00000091ff6c723e */ /* 0x000fc800000010ff */
[----:B-1-34-:R-:W-:-:S07]  /*1650*/  PRMT R4, R108, 0x7610, R4 ;  /* 0x000076106c047816 */ /* 0x01afce0000000004 */
.L_x_8761:
[----:B------:R-:W-:Y:S01]  /*1660*/  IMAD.U32 R153, R153, 0x10000, RZ ;  /* 0x0001000099997824 */ /* 0x000fe200078e00ff */
[----:B------:R-:W-:Y:S06]  /*1670*/  @P3 BRA `(.L_x_8762) ;  /* 0x0000000000243947 */ /* 0x000fec0003800000 */
[----:B------:R-:W-:-:S04]  /*1680*/  ISETP.NE.U32.AND P4, PT, RZ, UR12, PT ;  /* 0x0000000cff007c0c */ /* 0x000fc8000bf85070 */
[----:B------:R-:W-:-:S13]  /*1690*/  ISETP.NE.AND.EX P4, PT, RZ, UR13, PT, P4 ;  /* 0x0000000dff007c0c */ /* 0x000fda000bf85340 */
[----:B------:R-:W-:Y:S05]  /*16a0*/  @P4 BRA `(.L_x_8763) ;  /* 0x0000000000084947 */ /* 0x000fea0003800000 */
[----:B------:R-:W-:Y:S05]  /*16b0*/  @P0 BRA `(.L_x_8764) ;  /* 0x00000000002c0947 */ /* 0x000fea0003800000 */
[----:B------:R-:W-:Y:S05]  /*16c0*/  BRA `(.L_x_8765) ;  /* 0x0000000000307947 */ /* 0x000fea0003800000 */
.L_x_8763:
[----:B-----5:R-:W-:-:S04]  /*16d0*/  PRMT R108, R8, 0x7632, R108 ;  /* 0x00007632086c7816 */ /* 0x020fc8000000006c */
[----:B------:R-:W-:-:S05]  /*16e0*/  SHF.L.U32 R108, R108, 0x10, RZ ;  /* 0x000000106c6c7819 */ /* 0x000fca00000006ff */
[----:B------:R-:W-:Y:S01]  /*16f0*/  FADD.FTZ R153, R108, R153 ;  /* 0x000000996c997221 */ /* 0x000fe20000010000 */
[----:B------:R-:W-:Y:S06]  /*1700*/  BRA `(.L_x_8764) ;  /* 0x0000000000187947 */ /* 0x000fec0003800000 */
.L_x_8762:
[----:B-----5:R-:W-:Y:S02]  /*1710*/  PRMT R108, R132, 0x7632, R108 ;  /* 0x00007632846c7816 */ /* 0x020fe4000000006c */
[----:B------:R-:W-:Y:S02]  /*1720*/  @P2 PRMT R154, R8, 0x7632, R154 ;  /* 0x00007632089a2816 */ /* 0x000fe4000000009a */
[----:B------:R-:W-:-:S03]  /*1730*/  SHF.L.U32 R108, R108, 0x10, RZ ;  /* 0x000000106c6c7819 */ /* 0x000fc600000006ff */
[----:B------:R-:W-:Y:S02]  /*1740*/  @P2 IMAD.U32 R154, R154, 0x10000, RZ ;  /* 0x000100009a9a2824 */ /* 0x000fe400078e00ff */
[----:B------:R-:W-:-:S04]  /*1750*/  FADD.FTZ R153, R108, R153 ;  /* 0x000000996c997221 */ /* 0x000fc80000010000 */
[----:B------:R-:W-:-:S07]  /*1760*/  @P2 FADD.FTZ R153, R154, R153 ;  /* 0x000000999a992221 */ /* 0x000fce0000010000 */
.L_x_8764:
[----:B------:R-:W-:-:S04]  /*1770*/  F2FP.BF16.F32.PACK_AB R108, RZ, R153 ;  /* 0x00000099ff6c723e */ /* 0x000fc800000010ff */
[----:B-1-34-:R-:W-:-:S07]  /*1780*/  PRMT R4, R4, 0x5410, R108 ;  /* 0x0000541004047816 */ /* 0x01afce000000006c */
.L_x_8765:
        /* <DEDUP_REMOVED lines=8> */
.L_x_8767:
[----:B-----5:R-:W-:-:S05]  /*1810*/  SHF.L.U32 R155, R9, 0x10, RZ ;  /* 0x00000010099b7819 */ /* 0x020fca00000006ff */
[----:B------:R-:W-:Y:S01]  /*1820*/  FADD.FTZ R154, R155, R154 ;  /* 0x0000009a9b9a7221 */ /* 0x000fe20000010000 */
[----:B------:R-:W-:Y:S06]  /*1830*/  BRA `(.L_x_8768) ;  /* 0x0000000000107947 */ /* 0x000fec0003800000 */
.L_x_8766:
[----:B-----5:R-:W-:Y:S01]  /*1840*/  IMAD.U32 R155, R133, 0x10000, RZ ;  /* 0x00010000859b7824 */ /* 0x020fe200078e00ff */
[----:B------:R-:W-:-:S03]  /*1850*/  @P2 SHF.L.U32 R163, R9, 0x10, RZ ;  /* 0x0000001009a32819 */ /* 0x000fc600000006ff */
[----:B------:R-:W-:-:S04]  /*1860*/  FADD.FTZ R154, R155, R154 ;  /* 0x0000009a9b9a7221 */ /* 0x000fc80000010000 */
[----:B------:R-:W-:-:S07]  /*1870*/  @P2 FADD.FTZ R154, R163, R154 ;  /* 0x0000009aa39a2221 */ /* 0x000fce0000010000 */
.L_x_8768:
[----:B------:R-:W-:-:S04]  /*1880*/  F2FP.BF16.F32.PACK_AB R108, RZ, R154 ;  /* 0x0000009aff6c723e */ /* 0x000fc800000010ff */
[----:B-1-34-:R-:W-:-:S07]  /*1890*/  PRMT R5, R108, 0x7610, R5 ;  /* 0x000076106c057816 */ /* 0x01afce0000000005 */
.L_x_8769:
[----:B------:R-:W-:Y:S01]  /*18a0*/  SHF.L.U32 R155, R109, 0x10, RZ ;  /* 0x000000106d9b7819 */ /* 0x000fe200000006ff */
[----:B------:R-:W-:Y:S06]  /*18b0*/  @P3 BRA `(.L_x_8770) ;  /* 0x0000000000243947 */ /* 0x000fec0003800000 */
[----:B------:R-:W-:-:S04]  /*18c0*/  ISETP.NE.U32.AND P4, PT, RZ, UR12, PT ;  /* 0x0000000cff007c0c */ /* 0x000fc8000bf85070 */
[----:B------:R-:W-:-:S13]  /*18d0*/  ISETP.NE.AND.EX P4, PT, RZ, UR13, PT, P4 ;  /* 0x0000000dff007c0c */ /* 0x000fda000bf85340 */
[----:B------:R-:W-:Y:S05]  /*18e0*/  @P4 BRA `(.L_x_8771) ;  /* 0x0000000000084947 */ /* 0x000fea0003800000 */
[----:B------:R-:W-:Y:S05]  /*18f0*/  @P0 BRA `(.L_x_8772) ;  /* 0x00000000002c0947 */ /* 0x000fea0003800000 */
[----:B------:R-:W-:Y:S05]  /*1900*/  BRA `(.L_x_8773) ;  /* 0x0000000000307947 */ /* 0x000fea0003800000 */
.L_x_8771:
[----:B-----5:R-:W-:-:S05]  /*1910*/  PRMT R108, R9, 0x7632, R108 ;  /* 0x00007632096c7816 */ /* 0x020fca000000006c */
[----:B------:R-:W-:-:S04]  /*1920*/  IMAD.U32 R108, R108, 0x10000, RZ ;  /* 0x000100006c6c7824 */ /* 0x000fc800078e00ff */
[----:B------:R-:W-:Y:S01]  /*1930*/  FADD.FTZ R155, R108, R155 ;  /* 0x0000009b6c9b7221 */ /* 0x000fe20000010000 */
[----:B------:R-:W-:Y:S06]  /*1940*/  BRA `(.L_x_8772) ;  /* 0x0000000000187947 */ /* 0x000fec0003800000 */
.L_x_8770:
[----:B-----5:R-:W-:Y:S02]  /*1950*/  PRMT R108, R133, 0x7632, R108 ;  /* 0x00007632856c7816 */ /* 0x020fe4000000006c */
[----:B------:R-:W-:Y:S02]  /*1960*/  @P2 PRMT R109, R9, 0x7632, R109 ;  /* 0x00007632096d2816 */ /* 0x000fe4000000006d */
[----:B------:R-:W-:Y:S02]  /*1970*/  SHF.L.U32 R108, R108, 0x10, RZ ;  /* 0x000000106c6c7819 */ /* 0x000fe400000006ff */
[----:B------:R-:W-:-:S03]  /*1980*/  @P2 SHF.L.U32 R156, R109, 0x10, RZ ;  /* 0x000000106d9c2819 */ /* 0x000fc600000006ff */
[----:B------:R-:W-:-:S04]  /*1990*/  FADD.FTZ R155, R108, R155 ;  /* 0x0000009b6c9b7221 */ /* 0x000fc80000010000 */
[----:B------:R-:W-:-:S07]  /*19a0*/  @P2 FADD.FTZ R155, R156, R155 ;  /* 0x0000009b9c9b2221 */ /* 0x000fce0000010000 */
.L_x_8772:
[----:B------:R-:W-:-:S04]  /*19b0*/  F2FP.BF16.F32.PACK_AB R108, RZ, R155 ;  /* 0x0000009bff6c723e */ /* 0x000fc800000010ff */
[----:B-1-34-:R-:W-:-:S07]  /*19c0*/  PRMT R5, R5, 0x5410, R108 ;  /* 0x0000541005057816 */ /* 0x01afce000000006c */
.L_x_8773:
        /* <DEDUP_REMOVED lines=8> */
.L_x_8775:
[----:B-----5:R-:W-:-:S05]  /*1a50*/  SHF.L.U32 R109, R10, 0x10, RZ ;  /* 0x000000100a6d7819 */ /* 0x020fca00000006ff */
[----:B------:R-:W-:Y:S01]  /*1a60*/  FADD.FTZ R156, R109, R156 ;  /* 0x0000009c6d9c7221 */ /* 0x000fe20000010000 */
[----:B------:R-:W-:Y:S06]  /*1a70*/  BRA `(.L_x_8776) ;  /* 0x0000000000107947 */ /* 0x000fec0003800000 */
.L_x_8774:
[----:B-----5:R-:W-:Y:S01]  /*1a80*/  SHF.L.U32 R109, R134, 0x10, RZ ;  /* 0x00000010866d7819 */ /* 0x020fe200000006ff */
[----:B------:R-:W-:-:S04]  /*1a90*/  @P2 IMAD.U32 R163, R10, 0x10000, RZ ;  /* 0x000100000aa32824 */ /* 0x000fc800078e00ff */
[----:B------:R-:W-:-:S04]  /*1aa0*/  FADD.FTZ R156, R109, R156 ;  /* 0x0000009c6d9c7221 */ /* 0x000fc80000010000 */
[----:B------:R-:W-:-:S07]  /*1ab0*/  @P2 FADD.FTZ R156, R163, R156 ;  /* 0x0000009ca39c2221 */ /* 0x000fce0000010000 */
.L_x_8776:
[----:B------:R-:W-:-:S04]  /*1ac0*/  F2FP.BF16.F32.PACK_AB R108, RZ, R156 ;  /* 0x0000009cff6c723e */ /* 0x000fc800000010ff */
[----:B-1-34-:R-:W-:-:S07]  /*1ad0*/  PRMT R6, R108, 0x7610, R6 ;  /* 0x000076106c067816 */ /* 0x01afce0000000006 */
.L_x_8777:
[----:B------:R-:W-:Y:S01]  /*1ae0*/  SHF.L.U32 R163, R110, 0x10, RZ ;  /* 0x000000106ea37819 */ /* 0x000fe200000006ff */
[----:B------:R-:W-:Y:S06]  /*1af0*/  @P3 BRA `(.L_x_8778) ;  /* 0x0000000000243947 */ /* 0x000fec0003800000 */
[----:B------:R-:W-:-:S04]  /*1b00*/  ISETP.NE.U32.AND P4, PT, RZ, UR12, PT ;  /* 0x0000000cff007c0c */ /* 0x000fc8000bf85070 */
[----:B------:R-:W-:-:S13]  /*1b10*/  ISETP.NE.AND.EX P4, PT, RZ, UR13, PT, P4 ;  /* 0x0000000dff007c0c */ /* 0x000fda000bf85340 */
[----:B------:R-:W-:Y:S05]  /*1b20*/  @P4 BRA `(.L_x_8779) ;  /* 0x0000000000084947 */ /* 0x000fea0003800000 */
[----:B------:R-:W-:Y:S05]  /*1b30*/  @P0 BRA `(.L_x_8780) ;  /* 0x00000000002c0947 */ /* 0x000fea0003800000 */
[----:B------:R-:W-:Y:S05]  /*1b40*/  BRA `(.L_x_8781) ;  /* 0x0000000000307947 */ /* 0x000fea0003800000 */
.L_x_8779:
[----:B-----5:R-:W-:-:S04]  /*1b50*/  PRMT R108, R10, 0x7632, R108 ;  /* 0x000076320a6c7816 */ /* 0x020fc8000000006c */
[----:B------:R-:W-:-:S05]  /*1b60*/  SHF.L.U32 R108, R108, 0x10, RZ ;  /* 0x000000106c6c7819 */ /* 0x000fca00000006ff */
[----:B------:R-:W-:Y:S01]  /*1b70*/  FADD.FTZ R163, R108, R163 ;  /* 0x000000a36ca37221 */ /* 0x000fe20000010000 */
[----:B------:R-:W-:Y:S06]  /*1b80*/  BRA `(.L_x_8780) ;  /* 0x0000000000187947 */ /* 0x000fec0003800000 */
.L_x_8778:
[----:B-----5:R-:W-:Y:S02]  /*1b90*/  PRMT R108, R134, 0x7632, R108 ;  /* 0x00007632866c7816 */ /* 0x020fe4000000006c */
[----:B------:R-:W-:-:S03]  /*1ba0*/  @P2 PRMT R109, R10, 0x7632, R109 ;  /* 0x000076320a6d2816 */ /* 0x000fc6000000006d */
[----:B------:R-:W-:Y:S01]  /*1bb0*/  IMAD.U32 R108, R108, 0x10000, RZ ;  /* 0x000100006c6c7824 */ /* 0x000fe200078e00ff */
[----:B------:R-:W-:-:S03]  /*1bc0*/  @P2 SHF.L.U32 R110, R109, 0x10, RZ ;  /* 0x000000106d6e2819 */ /* 0x000fc600000006ff */
[----:B------:R-:W-:-:S04]  /*1bd0*/  FADD.FTZ R163, R108, R163 ;  /* 0x000000a36ca37221 */ /* 0x000fc80000010000 */
[----:B------:R-:W-:-:S07]  /*1be0*/  @P2 FADD.FTZ R163, R110, R163 ;  /* 0x000000a36ea32221 */ /* 0x000fce0000010000 */
.L_x_8780:
[----:B------:R-:W-:-:S04]  /*1bf0*/  F2FP.BF16.F32.PACK_AB R108, RZ, R163 ;  /* 0x000000a3ff6c723e */ /* 0x000fc800000010ff */
[----:B-1-34-:R-:W-:-:S07]  /*1c00*/  PRMT R6, R6, 0x5410, R108 ;  /* 0x0000541006067816 */ /* 0x01afce000000006c */
.L_x_8781:
        /* <DEDUP_REMOVED lines=8> */
.L_x_8783:
[----:B-----5:R-:W-:-:S04]  /*1c90*/  IMAD.U32 R109, R11, 0x10000, RZ ;  /* 0x000100000b6d7824 */ /* 0x020fc800078e00ff */
[----:B------:R-:W-:Y:S01]  /*1ca0*/  FADD.FTZ R164, R109, R164 ;  /* 0x000000a46da47221 */ /* 0x000fe20000010000 */
[----:B------:R-:W-:Y:S06]  /*1cb0*/  BRA `(.L_x_8784) ;  /* 0x0000000000107947 */ /* 0x000fec0003800000 */
.L_x_8782:
[----:B-----5:R-:W-:Y:S02]  /*1cc0*/  SHF.L.U32 R109, R135, 0x10, RZ ;  /* 0x00000010876d7819 */ /* 0x020fe400000006ff */
[----:B------:R-:W-:-:S03]  /*1cd0*/  @P2 SHF.L.U32 R165, R11, 0x10, RZ ;  /* 0x000000100ba52819 */ /* 0x000fc600000006ff */
[----:B------:R-:W-:-:S04]  /*1ce0*/  FADD.FTZ R164, R109, R164 ;  /* 0x000000a46da47221 */ /* 0x000fc80000010000 */
[----:B------:R-:W-:-:S07]  /*1cf0*/  @P2 FADD.FTZ R164, R165, R164 ;  /* 0x000000a4a5a42221 */ /* 0x000fce0000010000 */
.L_x_8784:
[----:B------:R-:W-:-:S04]  /*1d00*/  F2FP.BF16.F32.PACK_AB R108, RZ, R164 ;  /* 0x000000a4ff6c723e */ /* 0x000fc800000010ff */
[----:B-1-34-:R-:W-:-:S07]  /*1d10*/  PRMT R7, R108, 0x7610, R7 ;  /* 0x000076106c077816 */ /* 0x01afce0000000007 */
.L_x_8785:
[----:B------:R-:W-:Y:S01]  /*1d20*/  IMAD.U32 R165, R111, 0x10000, RZ ;  /* 0x000100006fa57824 */ /* 0x000fe200078e00ff */
[----:B------:R-:W-:Y:S06]  /*1d30*/  @P3 BRA `(.L_x_8786) ;  /* 0x0000000000243947 */ /* 0x000fec0003800000 */
[----:B------:R-:W-:-:S04]  /*1d40*/  ISETP.NE.U32.AND P2, PT, RZ, UR12, PT ;  /* 0x0000000cff007c0c */ /* 0x000fc8000bf45070 */
[----:B------:R-:W-:-:S13]  /*1d50*/  ISETP.NE.AND.EX P2, PT, RZ, UR13, PT, P2 ;  /* 0x0000000dff007c0c */ /* 0x000fda000bf45320 */
[----:B------:R-:W-:Y:S05]  /*1d60*/  @P2 BRA `(.L_x_8787) ;  /* 0x0000000000082947 */ /* 0x000fea0003800000 */
[----:B------:R-:W-:Y:S05]  /*1d70*/  @P0 BRA `(.L_x_8788) ;  /* 0x00000000002c0947 */ /* 0x000fea0003800000 */
[----:B------:R-:W-:Y:S05]  /*1d80*/  BRA `(.L_x_8789) ;  /* 0x0000000000307947 */ /* 0x000fea0003800000 */
.L_x_8787:
[----:B-----5:R-:W-:-:S04]  /*1d90*/  PRMT R108, R11, 0x7632, R108 ;  /* 0x000076320b6c7816 */ /* 0x020fc8000000006c */
[----:B------:R-:W-:-:S05]  /*1da0*/  SHF.L.U32 R108, R108, 0x10, RZ ;  /* 0x000000106c6c7819 */ /* 0x000fca00000006ff */
[----:B------:R-:W-:Y:S01]  /*1db0*/  FADD.FTZ R165, R108, R165 ;  /* 0x000000a56ca57221 */ /* 0x000fe20000010000 */
[----:B------:R-:W-:Y:S06]  /*1dc0*/  BRA `(.L_x_8788) ;  /* 0x0000000000187947 */ /* 0x000fec0003800000 */
.L_x_8786:
[----:B-----5:R-:W-:Y:S02]  /*1dd0*/  PRMT R108, R135, 0x7632, R108 ;  /* 0x00007632876c7816 */ /* 0x020fe4000000006c */
[----:B------:R-:W-:Y:S02]  /*1de0*/  @P2 PRMT R109, R11, 0x7632, R109 ;  /* 0x000076320b6d2816 */ /* 0x000fe4000000006d */
[----:B------:R-:W-:-:S03]  /*1df0*/  SHF.L.U32 R108, R108, 0x10, RZ ;  /* 0x000000106c6c7819 */ /* 0x000fc600000006ff */
[----:B------:R-:W-:Y:S02]  /*1e00*/  @P2 IMAD.U32 R110, R109, 0x10000, RZ ;  /* 0x000100006d6e2824 */ /* 0x000fe400078e00ff */
[----:B------:R-:W-:-:S04]  /*1e10*/  FADD.FTZ R165, R108, R165 ;  /* 0x000000a56ca57221 */ /* 0x000fc80000010000 */
[----:B------:R-:W-:-:S07]  /*1e20*/  @P2 FADD.FTZ R165, R110, R165 ;  /* 0x000000a56ea52221 */ /* 0x000fce0000010000 */
.L_x_8788:
[----:B------:R-:W-:-:S04]  /*1e30*/  F2FP.BF16.F32.PACK_AB R108, RZ, R165 ;  /* 0x000000a5ff6c723e */ /* 0x000fc800000010ff */
[----:B-1-34-:R-:W-:-:S07]  /*1e40*/  PRMT R7, R7, 0x5410, R108 ;  /* 0x0000541007077816 */ /* 0x01afce000000006c */
.L_x_8789:
[----:B------:R-:W0:Y:S02]  /*1e50*/  @P0 LDC.64 R108, c[0x0][0x238] ;  /* 0x00008e00ff6c0b82 */ /* 0x000e240000000a00 */
[----:B0-----:R-:W-:-:S04]  /*1e60*/  @P0 LEA R108, P2, R0, R108, 0x4 ;  /* 0x0000006c006c0211 */ /* 0x001fc800078420ff */
[C---:B------:R-:W-:Y:S02]  /*1e70*/  @P0 LEA.HI.X R109, R0.reuse, R109, RZ, 0x4, P2 ;  /* 0x0000006d006d0211 */ /* 0x040fe400010f24ff */
[----:B------:R-:W-:-:S03]  /*1e80*/  IADD3 R0, R0, 0x20, RZ ;  /* 0x0000002000007810 */ /* 0x000fc60007ffe0ff */
[----:B------:R0:W-:Y:S04]  /*1e90*/  @P0 STG.E.128 desc[UR4][R108.64], R4 ;  /* 0x000000046c000986 */ /* 0x0001e8000c101d04 */
.L_x_8757:
[----:B------:R-:W-:Y:S05]  /*1ea0*/  BSYNC B0 ;  /* 0x0000000000007941 */ /* 0x000fea0003800000 */
.L_x_8756:
        /* <DEDUP_REMOVED lines=26> */
.L_x_8793:
[----:B-----5:R-:W-:-:S04]  /*2050*/  IMAD.U32 R108, R8, 0x10000, RZ ;  /* 0x00010000086c7824 */ /* 0x020fc800078e00ff */
[----:B------:R-:W-:Y:S01]  /*2060*/  FADD.FTZ R113, R108, R113 ;  /* 0x000000716c717221 */ /* 0x000fe20000010000 */
[----:B------:R-:W-:Y:S06]  /*2070*/  BRA `(.L_x_8794) ;  /* 0x0000000000107947 */ /* 0x000fec0003800000 */
.L_x_8792:
[----:B-----5:R-:W-:Y:S02]  /*2080*/  SHF.L.U32 R108, R132, 0x10, RZ ;  /* 0x00000010846c7819 */ /* 0x020fe400000006ff */
[----:B------:R-:W-:-:S03]  /*2090*/  @P2 SHF.L.U32 R116, R8, 0x10, RZ ;  /* 0x0000001008742819 */ /* 0x000fc600000006ff */
[----:B------:R-:W-:-:S04]  /*20a0*/  FADD.FTZ R113, R108, R113 ;  /* 0x000000716c717221 */ /* 0x000fc80000010000 */
[----:B------:R-:W-:-:S07]  /*20b0*/  @P2 FADD.FTZ R113, R116, R113 ;  /* 0x0000007174712221 */ /* 0x000fce0000010000 */
.L_x_8794:
[----:B------:R-:W-:-:S04]  /*20c0*/  F2FP.BF16.F32.PACK_AB R108, RZ, R113 ;  /* 0x00000071ff6c723e */ /* 0x000fc800000010ff */
[----:B-1-34-:R-:W-:-:S07]  /*20d0*/  PRMT R4, R108, 0x7610, R4 ;  /* 0x000076106c047816 */ /* 0x01afce0000000004 */
.L_x_8795:
[----:B------:R-:W-:Y:S01]  /*20e0*/  IMAD.U32 R116, R157, 0x10000, RZ ;  /* 0x000100009d747824 */ /* 0x000fe200078e00ff */
[----:B------:R-:W-:Y:S06]  /*20f0*/  @P3 BRA `(.L_x_8796) ;  /* 0x0000000000243947 */ /* 0x000fec0003800000 */
[----:B------:R-:W-:-:S04]  /*2100*/  ISETP.NE.U32.AND P4, PT, RZ, UR12, PT ;  /* 0x0000000cff007c0c */ /* 0x000fc8000bf85070 */
[----:B------:R-:W-:-:S13]  /*2110*/  ISETP.NE.AND.EX P4, PT, RZ, UR13, PT, P4 ;  /* 0x0000000dff007c0c */ /* 0x000fda000bf85340 */
[----:B------:R-:W-:Y:S05]  /*2120*/  @P4 BRA `(.L_x_8797) ;  /* 0x0000000000084947 */ /* 0x000fea0003800000 */
[----:B------:R-:W-:Y:S05]  /*2130*/  @P0 BRA `(.L_x_8798) ;  /* 0x00000000002c0947 */ /* 0x000fea0003800000 */
[----:B------:R-:W-:Y:S05]  /*2140*/  BRA `(.L_x_8799) ;  /* 0x0000000000307947 */ /* 0x000fea0003800000 */
.L_x_8797:
[----:B-----5:R-:W-:-:S04]  /*2150*/  PRMT R108, R8, 0x7632, R108 ;  /* 0x00007632086c7816 */ /* 0x020fc8000000006c */
[----:B------:R-:W-:-:S05]  /*2160*/  SHF.L.U32 R117, R108, 0x10, RZ ;  /* 0x000000106c757819 */ /* 0x000fca00000006ff */
[----:B------:R-:W-:Y:S01]  /*2170*/  FADD.FTZ R116, R117, R116 ;  /* 0x0000007475747221 */ /* 0x000fe20000010000 */
[----:B------:R-:W-:Y:S06]  /*2180*/  BRA `(.L_x_8798) ;  /* 0x0000000000187947 */ /* 0x000fec0003800000 */
.L_x_8796:
[----:B-----5:R-:W-:Y:S02]  /*2190*/  PRMT R108, R132, 0x7632, R108 ;  /* 0x00007632846c7816 */ /* 0x020fe4000000006c */
[----:B------:R-:W-:Y:S02]  /*21a0*/  @P2 PRMT R118, R8, 0x7632, R118 ;  /* 0x0000763208762816 */ /* 0x000fe40000000076 */
[----:B------:R-:W-:-:S03]  /*21b0*/  SHF.L.U32 R117, R108, 0x10, RZ ;  /* 0x000000106c757819 */ /* 0x000fc600000006ff */
[----:B------:R-:W-:Y:S02]  /*21c0*/  @P2 IMAD.U32 R119, R118, 0x10000, RZ ;  /* 0x0001000076772824 */ /* 0x000fe400078e00ff */
[----:B------:R-:W-:-:S04]  /*21d0*/  FADD.FTZ R116, R117, R116 ;  /* 0x0000007475747221 */ /* 0x000fc80000010000 */
[----:B------:R-:W-:-:S07]  /*21e0*/  @P2 FADD.FTZ R116, R119, R116 ;  /* 0x0000007477742221 */ /* 0x000fce0000010000 */
.L_x_8798:
[----:B------:R-:W-:-:S04]  /*21f0*/  F2FP.BF16.F32.PACK_AB R108, RZ, R116 ;  /* 0x00000074ff6c723e */ /* 0x000fc800000010ff */
[----:B-1-34-:R-:W-:-:S07]  /*2200*/  PRMT R4, R4, 0x5410, R108 ;  /* 0x0000541004047816 */ /* 0x01afce000000006c */
.L_x_8799:
        /* <DEDUP_REMOVED lines=8> */
.L_x_8801:
[----:B-----5:R-:W-:-:S05]  /*2290*/  SHF.L.U32 R108, R9, 0x10, RZ ;  /* 0x00000010096c7819 */ /* 0x020fca00000006ff */
[----:B------:R-:W-:Y:S01]  /*22a0*/  FADD.FTZ R117, R108, R117 ;  /* 0x000000756c757221 */ /* 0x000fe20000010000 */
[----:B------:R-:W-:Y:S06]  /*22b0*/  BRA `(.L_x_8802) ;  /* 0x0000000000107947 */ /* 0x000fec0003800000 */
.L_x_8800:
[----:B-----5:R-:W-:Y:S01]  /*22c0*/  IMAD.U32 R108, R133, 0x10000, RZ ;  /* 0x00010000856c7824 */ /* 0x020fe200078e00ff */
[----:B------:R-:W-:-:S03]  /*22d0*/  @P2 SHF.L.U32 R118, R9, 0x10, RZ ;  /* 0x0000001009762819 */ /* 0x000fc600000006ff */
[----:B------:R-:W-:-:S04]  /*22e0*/  FADD.FTZ R117, R108, R117 ;  /* 0x000000756c757221 */ /* 0x000fc80000010000 */
[----:B------:R-:W-:-:S07]  /*22f0*/  @P2 FADD.FTZ R117, R118, R117 ;  /* 0x0000007576752221 */ /* 0x000fce0000010000 */
.L_x_8802:
[----:B------:R-:W-:-:S04]  /*2300*/  F2FP.BF16.F32.PACK_AB R108, RZ, R117 ;  /* 0x00000075ff6c723e */ /* 0x000fc800000010ff */
[----:B-1-34-:R-:W-:-:S07]  /*2310*/  PRMT R5, R108, 0x7610, R5 ;  /* 0x000076106c057816 */ /* 0x01afce0000000005 */
.L_x_8803:
[----:B------:R-:W-:Y:S01]  /*2320*/  SHF.L.U32 R118, R109, 0x10, RZ ;  /* 0x000000106d767819 */ /* 0x000fe200000006ff */
[----:B------:R-:W-:Y:S06]  /*2330*/  @P3 BRA `(.L_x_8804) ;  /* 0x0000000000243947 */ /* 0x000fec0003800000 */
[----:B------:R-:W-:-:S04]  /*2340*/  ISETP.NE.U32.AND P4, PT, RZ, UR12, PT ;  /* 0x0000000cff007c0c */ /* 0x000fc8000bf85070 */
[----:B------:R-:W-:-:S13]  /*2350*/  ISETP.NE.AND.EX P4, PT, RZ, UR13, PT, P4 ;  /* 0x0000000dff007c0c */ /* 0x000fda000bf85340 */
[----:B------:R-:W-:Y:S05]  /*2360*/  @P4 BRA `(.L_x_8805) ;  /* 0x0000000000084947 */ /* 0x000fea0003800000 */
[----:B------:R-:W-:Y:S05]  /*2370*/  @P0 BRA `(.L_x_8806) ;  /* 0x00000000002c0947 */ /* 0x000fea0003800000 */
[----:B------:R-:W-:Y:S05]  /*2380*/  BRA `(.L_x_8807) ;  /* 0x0000000000307947 */ /* 0x000fea0003800000 */
.L_x_8805:
[----:B-----5:R-:W-:-:S05]  /*2390*/  PRMT R108, R9, 0x7632, R108 ;  /* 0x00007632096c7816 */ /* 0x020fca000000006c */
[----:B------:R-:W-:-:S04]  /*23a0*/  IMAD.U32 R109, R108, 0x10000, RZ ;  /* 0x000100006c6d7824 */ /* 0x000fc800078e00ff */
[----:B------:R-:W-:Y:S01]  /*23b0*/  FADD.FTZ R118, R109, R118 ;  /* 0x000000766d767221 */ /* 0x000fe20000010000 */
[----:B------:R-:W-:Y:S06]  /*23c0*/  BRA `(.L_x_8806) ;  /* 0x0000000000187947 */ /* 0x000fec0003800000 */
.L_x_8804:
[----:B-----5:R-:W-:Y:S02]  /*23d0*/  PRMT R108, R133, 0x7632, R108 ;  /* 0x00007632856c7816 */ /* 0x020fe4000000006c */
[----:B------:R-:W-:Y:S02]  /*23e0*/  @P2 PRMT R119, R9, 0x7632, R119 ;  /* 0x0000763209772816 */ /* 0x000fe40000000077 */
[----:B------:R-:W-:Y:S02]  /*23f0*/  SHF.L.U32 R109, R108, 0x10, RZ ;  /* 0x000000106c6d7819 */ /* 0x000fe400000006ff */
[----:B------:R-:W-:-:S03]  /*2400*/  @P2 SHF.L.U32 R119, R119, 0x10, RZ ;  /* 0x0000001077772819 */ /* 0x000fc600000006ff */
[----:B------:R-:W-:-:S04]  /*2410*/  FADD.FTZ R118, R109, R118 ;  /* 0x000000766d767221 */ /* 0x000fc80000010000 */
[----:B------:R-:W-:-:S07]  /*2420*/  @P2 FADD.FTZ R118, R119, R118 ;  /* 0x0000007677762221 */ /* 0x000fce0000010000 */
.L_x_8806:
[----:B------:R-:W-:-:S04]  /*2430*/  F2FP.BF16.F32.PACK_AB R108, RZ, R118 ;  /* 0x00000076ff6c723e */ /* 0x000fc800000010ff */
[----:B-1-34-:R-:W-:-:S07]  /*2440*/  PRMT R5, R5, 0x5410, R108 ;  /* 0x0000541005057816 */ /* 0x01afce000000006c */
.L_x_8807:
        /* <DEDUP_REMOVED lines=8> */
.L_x_8809:
[----:B-----5:R-:W-:-:S05]  /*24d0*/  SHF.L.U32 R108, R10, 0x10, RZ ;  /* 0x000000100a6c7819 */ /* 0x020fca00000006ff */
[----:B------:R-:W-:Y:S01]  /*24e0*/  FADD.FTZ R119, R108, R119 ;  /* 0x000000776c777221 */ /* 0x000fe20000010000 */
[----:B------:R-:W-:Y:S06]  /*24f0*/  BRA `(.L_x_8810) ;  /* 0x0000000000107947 */ /* 0x000fec0003800000 */
.L_x_8808:
[----:B-----5:R-:W-:Y:S01]  /*2500*/  SHF.L.U32 R108, R134, 0x10, RZ ;  /* 0x00000010866c7819 */ /* 0x020fe200000006ff */
[----:B------:R-:W-:-:S04]  /*2510*/  @P2 IMAD.U32 R158, R10, 0x10000, RZ ;  /* 0x000100000a9e2824 */ /* 0x000fc800078e00ff */
[----:B------:R-:W-:-:S04]  /*2520*/  FADD.FTZ R119, R108, R119 ;  /* 0x000000776c777221 */ /* 0x000fc80000010000 */
[----:B------:R-:W-:-:S07]  /*2530*/  @P2 FADD.FTZ R119, R158, R119 ;  /* 0x000000779e772221 */ /* 0x000fce0000010000 */
.L_x_8810:
[----:B------:R-:W-:-:S04]  /*2540*/  F2FP.BF16.F32.PACK_AB R108, RZ, R119 ;  /* 0x00000077ff6c723e */ /* 0x000fc800000010ff */
[----:B-1-34-:R-:W-:-:S07]  /*2550*/  PRMT R6, R108, 0x7610, R6 ;  /* 0x000076106c067816 */ /* 0x01afce0000000006 */
.L_x_8811:
[----:B------:R-:W-:Y:S01]  /*2560*/  SHF.L.U32 R157, R110, 0x10, RZ ;  /* 0x000000106e9d7819 */ /* 0x000fe200000006ff */
[----:B------:R-:W-:Y:S06]  /*2570*/  @P3 BRA `(.L_x_8812) ;  /* 0x0000000000243947 */ /* 0x000fec0003800000 */
[----:B------:R-:W-:-:S04]  /*2580*/  ISETP.NE.U32.AND P4, PT, RZ, UR12, PT ;  /* 0x0000000cff007c0c */ /* 0x000fc8000bf85070 */
[----:B------:R-:W-:-:S13]  /*2590*/  ISETP.NE.AND.EX P4, PT, RZ, UR13, PT, P4 ;  /* 0x0000000dff007c0c */ /* 0x000fda000bf85340 */
[----:B------:R-:W-:Y:S05]  /*25a0*/  @P4 BRA `(.L_x_8813) ;  /* 0x0000000000084947 */ /* 0x000fea0003800000 */
[----:B------:R-:W-:Y:S05]  /*25b0*/  @P0 BRA `(.L_x_8814) ;  /* 0x00000000002c0947 */ /* 0x000fea0003800000 */
[----:B------:R-:W-:Y:S05]  /*25c0*/  BRA `(.L_x_8815) ;  /* 0x0000000000307947 */ /* 0x000fea0003800000 */
.L_x_8813:
[----:B-----5:R-:W-:-:S04]  /*25d0*/  PRMT R108, R10, 0x7632, R108 ;  /* 0x000076320a6c7816 */ /* 0x020fc8000000006c */
[----:B------:R-:W-:-:S05]  /*25e0*/  SHF.L.U32 R108, R108, 0x10, RZ ;  /* 0x000000106c6c7819 */ /* 0x000fca00000006ff */
[----:B------:R-:W-:Y:S01]  /*25f0*/  FADD.FTZ R157, R108, R157 ;  /* 0x0000009d6c9d7221 */ /* 0x000fe20000010000 */
[----:B------:R-:W-:Y:S06]  /*2600*/  BRA `(.L_x_8814) ;  /* 0x0000000000187947 */ /* 0x000fec0003800000 */
.L_x_8812:
[----:B-----5:R-:W-:Y:S02]  /*2610*/  PRMT R108, R134, 0x7632, R108 ;  /* 0x00007632866c7816 */ /* 0x020fe4000000006c */
[----:B------:R-:W-:-:S03]  /*2620*/  @P2 PRMT R109, R10, 0x7632, R109 ;  /* 0x000076320a6d2816 */ /* 0x000fc6000000006d */
[----:B------:R-:W-:Y:S01]  /*2630*/  IMAD.U32 R108, R108, 0x10000, RZ ;  /* 0x000100006c6c7824 */ /* 0x000fe200078e00ff */
[----:B------:R-:W-:-:S03]  /*2640*/  @P2 SHF.L.U32 R110, R109, 0x10, RZ ;  /* 0x000000106d6e2819 */ /* 0x000fc600000006ff */
[----:B------:R-:W-:-:S04]  /*2650*/  FADD.FTZ R157, R108, R157 ;  /* 0x0000009d6c9d7221 */ /* 0x000fc80000010000 */
[----:B------:R-:W-:-:S07]  /*2660*/  @P2 FADD.FTZ R157, R110, R157 ;  /* 0x0000009d6e9d2221 */ /* 0x000fce0000010000 */
.L_x_8814:
[----:B------:R-:W-:-:S04]  /*2670*/  F2FP.BF16.F32.PACK_AB R108, RZ, R157 ;  /* 0x0000009dff6c723e */ /* 0x000fc800000010ff */
[----:B-1-34-:R-:W-:-:S07]  /*2680*/  PRMT R6, R6, 0x5410, R108 ;  /* 0x0000541006067816 */ /* 0x01afce000000006c */
.L_x_8815:
        /* <DEDUP_REMOVED lines=8> */
.L_x_8817:
[----:B-----5:R-:W-:-:S04]  /*2710*/  IMAD.U32 R109, R11, 0x10000, RZ ;  /* 0x000100000b6d7824 */ /* 0x020fc800078e00ff */
[----:B------:R-:W-:Y:S01]  /*2720*/  FADD.FTZ R158, R109, R158 ;  /* 0x0000009e6d9e7221 */ /* 0x000fe20000010000 */
[----:B------:R-:W-:Y:S06]  /*2730*/  BRA `(.L_x_8818) ;  /* 0x0000000000107947 */ /* 0x000fec0003800000 */
.L_x_8816:
[----:B-----5:R-:W-:Y:S02]  /*2740*/  SHF.L.U32 R109, R135, 0x10, RZ ;  /* 0x00000010876d7819 */ /* 0x020fe400000006ff */
[----:B------:R-:W-:-:S03]  /*2750*/  @P2 SHF.L.U32 R159, R11, 0x10, RZ ;  /* 0x000000100b9f2819 */ /* 0x000fc600000006ff */
[----:B------:R-:W-:-:S04]  /*2760*/  FADD.FTZ R158, R109, R158 ;  /* 0x0000009e6d9e7221 */ /* 0x000fc80000010000 */
[----:B------:R-:W-:-:S07]  /*2770*/  @P2 FADD.FTZ R158, R159, R158 ;  /* 0x0000009e9f9e2221 */ /* 0x000fce0000010000 */
.L_x_8818:
[----:B------:R-:W-:-:S04]  /*2780*/  F2FP.BF16.F32.PACK_AB R108, RZ, R158 ;  /* 0x0000009eff6c723e */ /* 0x000fc800000010ff */
[----:B-1-34-:R-:W-:-:S07]  /*2790*/  PRMT R7, R108, 0x7610, R7 ;  /* 0x000076106c077816 */ /* 0x01afce0000000007 */
.L_x_8819:
[----:B------:R-:W-:Y:S01]  /*27a0*/  IMAD.U32 R159, R111, 0x10000, RZ ;  /* 0x000100006f9f7824 */ /* 0x000fe200078e00ff */
[----:B------:R-:W-:Y:S06]  /*27b0*/  @P3 BRA `(.L_x_8820) ;  /* 0x0000000000243947 */ /* 0x000fec0003800000 */
[----:B------:R-:W-:-:S04]  /*27c0*/  ISETP.NE.U32.AND P2, PT, RZ, UR12, PT ;  /* 0x0000000cff007c0c */ /* 0x000fc8000bf45070 */
[----:B------:R-:W-:-:S13]  /*27d0*/  ISETP.NE.AND.EX P2, PT, RZ, UR13, PT, P2 ;  /* 0x0000000dff007c0c */ /* 0x000fda000bf45320 */
[----:B------:R-:W-:Y:S05]  /*27e0*/  @P2 BRA `(.L_x_8821) ;  /* 0x0000000000082947 */ /* 0x000fea0003800000 */
[----:B------:R-:W-:Y:S05]  /*27f0*/  @P0 BRA `(.L_x_8822) ;  /* 0x00000000002c0947 */ /* 0x000fea0003800000 */
[----:B------:R-:W-:Y:S05]  /*2800*/  BRA `(.L_x_8823) ;  /* 0x0000000000307947 */ /* 0x000fea0003800000 */
.L_x_8821:
[----:B-----5:R-:W-:-:S04]  /*2810*/  PRMT R108, R11, 0x7632, R108 ;  /* 0x000076320b6c7816 */ /* 0x020fc8000000006c */
[----:B------:R-:W-:-:S05]  /*2820*/  SHF.L.U32 R108, R108, 0x10, RZ ;  /* 0x000000106c6c7819 */ /* 0x000fca00000006ff */
[----:B------:R-:W-:Y:S01]  /*2830*/  FADD.FTZ R159, R108, R159 ;  /* 0x0000009f6c9f7221 */ /* 0x000fe20000010000 */
[----:B------:R-:W-:Y:S06]  /*2840*/  BRA `(.L_x_8822) ;  /* 0x0000000000187947 */ /* 0x000fec0003800000 */
.L_x_8820:
[----:B-----5:R-:W-:Y:S02]  /*2850*/  PRMT R108, R135, 0x7632, R108 ;  /* 0x00007632876c7816 */ /* 0x020fe4000000006c */
[----:B------:R-:W-:Y:S02]  /*2860*/  @P2 PRMT R109, R11, 0x7632, R109 ;  /* 0x000076320b6d2816 */ /* 0x000fe4000000006d */
[----:B------:R-:W-:-:S03]  /*2870*/  SHF.L.U32 R108, R108, 0x10, RZ ;  /* 0x000000106c6c7819 */ /* 0x000fc600000006ff */
[----:B------:R-:W-:Y:S02]  /*2880*/  @P2 IMAD.U32 R110, R109, 0x10000, RZ ;  /* 0x000100006d6e2824 */ /* 0x000fe400078e00ff */
[----:B------:R-:W-:-:S04]  /*2890*/  FADD.FTZ R159, R108, R159 ;  /* 0x0000009f6c9f7221 */ /* 0x000fc80000010000 */
[----:B------:R-:W-:-:S07]  /*28a0*/  @P2 FADD.FTZ R159, R110, R159 ;  /* 0x0000009f6e9f2221 */ /* 0x000fce0000010000 */
.L_x_8822:
[----:B------:R-:W-:-:S04]  /*28b0*/  F2FP.BF16.F32.PACK_AB R108, RZ, R159 ;  /* 0x0000009fff6c723e */ /* 0x000fc800000010ff */
[----:B-1-34-:R-:W-:-:S07]  /*28c0*/  PRMT R7, R7, 0x5410, R108 ;  /* 0x0000541007077816 */ /* 0x01afce000000006c */
.L_x_8823:
[----:B------:R-:W0:Y:S02]  /*28d0*/  @P0 LDC.64 R108, c[0x0][0x238] ;  /* 0x00008e00ff6c0b82 */ /* 0x000e240000000a00 */
[----:B0-----:R-:W-:-:S04]  /*28e0*/  @P0 LEA R108, P2, R0, R108, 0x4 ;  /* 0x0000006c006c0211 */ /* 0x001fc800078420ff */
[C---:B------:R-:W-:Y:S02]  /*28f0*/  @P0 LEA.HI.X R109, R0.reuse, R109, RZ, 0x4, P2 ;  /* 0x0000006d006d0211 */ /* 0x040fe400010f24ff */
[----:B------:R-:W-:-:S03]  /*2900*/  IADD3 R0, R0, 0x20, RZ ;  /* 0x0000002000007810 */ /* 0x000fc60007ffe0ff */
[----:B------:R0:W-:Y:S04]  /*2910*/  @P0 STG.E.128 desc[UR4][R108.64], R4 ;  /* 0x000000046c000986 */ /* 0x0001e8000c101d04 */
.L_x_8791:
[----:B------:R-:W-:Y:S05]  /*2920*/  BSYNC B0 ;  /* 0x0000000000007941 */ /* 0x000fea0003800000 */
.L_x_8790:
        /* <DEDUP_REMOVED lines=26> */
.L_x_8827:
[----:B-----5:R-:W-:-:S04]  /*2ad0*/  IMAD.U32 R121, R8, 0x10000, RZ ;  /* 0x0001000008797824 */ /* 0x020fc800078e00ff */
[----:B------:R-:W-:Y:S01]  /*2ae0*/  FADD.FTZ R114, R121, R114 ;  /* 0x0000007279727221 */ /* 0x000fe20000010000 */
[----:B------:R-:W-:Y:S06]  /*2af0*/  BRA `(.L_x_8828) ;  /* 0x0000000000107947 */ /* 0x000fec0003800000 */
.L_x_8826:
[----:B-----5:R-:W-:Y:S02]  /*2b00*/  SHF.L.U32 R121, R132, 0x10, RZ ;  /* 0x0000001084797819 */ /* 0x020fe400000006ff */
[----:B------:R-:W-:-:S03]  /*2b10*/  @P2 SHF.L.U32 R123, R8, 0x10, RZ ;  /* 0x00000010087b2819 */ /* 0x000fc600000006ff */
[----:B------:R-:W-:-:S04]  /*2b20*/  FADD.FTZ R114, R121, R114 ;  /* 0x0000007279727221 */ /* 0x000fc80000010000 */
[----:B------:R-:W-:-:S07]  /*2b30*/  @P2 FADD.FTZ R114, R123, R114 ;  /* 0x000000727b722221 */ /* 0x000fce0000010000 */
.L_x_8828:
[----:B------:R-:W-:-:S04]  /*2b40*/  F2FP.BF16.F32.PACK_AB R108, RZ, R114 ;  /* 0x00000072ff6c723e */ /* 0x000fc800000010ff */
[----:B-1-34-:R-:W-:-:S07]  /*2b50*/  PRMT R4, R108, 0x7610, R4 ;  /* 0x000076106c047816 */ /* 0x01afce0000000004 */
.L_x_8829:
[----:B------:R-:W-:Y:S01]  /*2b60*/  IMAD.U32 R120, R129, 0x10000, RZ ;  /* 0x0001000081787824 */ /* 0x000fe200078e00ff */
[----:B------:R-:W-:Y:S06]  /*2b70*/  @P3 BRA `(.L_x_8830) ;  /* 0x0000000000243947 */ /* 0x000fec0003800000 */
[----:B------:R-:W-:-:S04]  /*2b80*/  ISETP.NE.U32.AND P4, PT, RZ, UR12, PT ;  /* 0x0000000cff007c0c */ /* 0x000fc8000bf85070 */
[----:B------:R-:W-:-:S13]  /*2b90*/  ISETP.NE.AND.EX P4, PT, RZ, UR13, PT, P4 ;  /* 0x0000000dff007c0c */ /* 0x000fda000bf85340 */
[----:B------:R-:W-:Y:S05]  /*2ba0*/  @P4 BRA `(.L_x_8831) ;  /* 0x0000000000084947 */ /* 0x000fea0003800000 */
[----:B------:R-:W-:Y:S05]  /*2bb0*/  @P0 BRA `(.L_x_8832) ;  /* 0x00000000002c0947 */ /* 0x000fea0003800000 */
[----:B------:R-:W-:Y:S05]  /*2bc0*/  BRA `(.L_x_8833) ;  /* 0x0000000000307947 */ /* 0x000fea0003800000 */
.L_x_8831:
[----:B-----5:R-:W-:-:S04]  /*2bd0*/  PRMT R108, R8, 0x7632, R108 ;  /* 0x00007632086c7816 */ /* 0x020fc8000000006c */
[----:B------:R-:W-:-:S05]  /*2be0*/  SHF.L.U32 R121, R108, 0x10, RZ ;  /* 0x000000106c797819 */ /* 0x000fca00000006ff */
[----:B------:R-:W-:Y:S01]  /*2bf0*/  FADD.FTZ R120, R121, R120 ;  /* 0x0000007879787221 */ /* 0x000fe20000010000 */
[----:B------:R-:W-:Y:S06]  /*2c00*/  BRA `(.L_x_8832) ;  /* 0x0000000000187947 */ /* 0x000fec0003800000 */
.L_x_8830:
[----:B-----5:R-:W-:Y:S02]  /*2c10*/  PRMT R108, R132, 0x7632, R108 ;  /* 0x00007632846c7816 */ /* 0x020fe4000000006c */
[----:B------:R-:W-:Y:S02]  /*2c20*/  @P2 PRMT R122, R8, 0x7632, R122 ;  /* 0x00007632087a2816 */ /* 0x000fe4000000007a */
[----:B------:R-:W-:-:S03]  /*2c30*/  SHF.L.U32 R121, R108, 0x10, RZ ;  /* 0x000000106c797819 */ /* 0x000fc600000006ff */
[----:B------:R-:W-:Y:S02]  /*2c40*/  @P2 IMAD.U32 R123, R122, 0x10000, RZ ;  /* 0x000100007a7b2824 */ /* 0x000fe400078e00ff */
[----:B------:R-:W-:-:S04]  /*2c50*/  FADD.FTZ R120, R121, R120 ;  /* 0x0000007879787221 */ /* 0x000fc80000010000 */
[----:B------:R-:W-:-:S07]  /*2c60*/  @P2 FADD.FTZ R120, R123, R120 ;  /* 0x000000787b782221 */ /* 0x000fce0000010000 */
.L_x_8832:
[----:B------:R-:W-:-:S04]  /*2c70*/  F2FP.BF16.F32.PACK_AB R108, RZ, R120 ;  /* 0x00000078ff6c723e */ /* 0x000fc800000010ff */
[----:B-1-34-:R-:W-:-:S07]  /*2c80*/  PRMT R4, R4, 0x5410, R108 ;  /* 0x0000541004047816 */ /* 0x01afce000000006c */
.L_x_8833:
        /* <DEDUP_REMOVED lines=8> */
.L_x_8835:
[----:B-----5:R-:W-:-:S05]  /*2d10*/  SHF.L.U32 R108, R9, 0x10, RZ ;  /* 0x00000010096c7819 */ /* 0x020fca00000006ff */
[----:B------:R-:W-:Y:S01]  /*2d20*/  FADD.FTZ R121, R108, R121 ;  /* 0x000000796c797221 */ /* 0x000fe20000010000 */
[----:B------:R-:W-:Y:S06]  /*2d30*/  BRA `(.L_x_8836) ;  /* 0x0000000000107947 */ /* 0x000fec0003800000 */
.L_x_8834:
[----:B-----5:R-:W-:Y:S01]  /*2d40*/  IMAD.U32 R108, R133, 0x10000, RZ ;  /* 0x00010000856c7824 */ /* 0x020fe200078e00ff */
[----:B------:R-:W-:-:S03]  /*2d50*/  @P2 SHF.L.U32 R122, R9, 0x10, RZ ;  /* 0x00000010097a2819 */ /* 0x000fc600000006ff */
[----:B------:R-:W-:-:S04]  /*2d60*/  FADD.FTZ R121, R108, R121 ;  /* 0x000000796c797221 */ /* 0x000fc80000010000 */
[----:B------:R-:W-:-:S07]  /*2d70*/  @P2 FADD.FTZ R121, R122, R121 ;  /* 0x000000797a792221 */ /* 0x000fce0000010000 */
.L_x_8836:
[----:B------:R-:W-:-:S04]  /*2d80*/  F2FP.BF16.F32.PACK_AB R108, RZ, R121 ;  /* 0x00000079ff6c723e */ /* 0x000fc800000010ff */
[----:B-1-34-:R-:W-:-:S07]  /*2d90*/  PRMT R5, R108, 0x7610, R5 ;  /* 0x000076106c057816 */ /* 0x01afce0000000005 */
.L_x_8837:
[----:B------:R-:W-:Y:S01]  /*2da0*/  SHF.L.U32 R122, R109, 0x10, RZ ;  /* 0x000000106d7a7819 */ /* 0x000fe200000006ff */
[----:B------:R-:W-:Y:S06]  /*2db0*/  @P3 BRA `(.L_x_8838) ;  /* 0x0000000000243947 */ /* 0x000fec0003800000 */
[----:B------:R-:W-:-:S04]  /*2dc0*/  ISETP.NE.U32.AND P4, PT, RZ, UR12, PT ;  /* 0x0000000cff007c0c */ /* 0x000fc8000bf85070 */
[----:B------:R-:W-:-:S13]  /*2dd0*/  ISETP.NE.AND.EX P4, PT, RZ, UR13, PT, P4 ;  /* 0x0000000dff007c0c */ /* 0x000fda000bf85340 */
[----:B------:R-:W-:Y:S05]  /*2de0*/  @P4 BRA `(.L_x_8839) ;  /* 0x0000000000084947 */ /* 0x000fea0003800000 */
[----:B------:R-:W-:Y:S05]  /*2df0*/  @P0 BRA `(.L_x_8840) ;  /* 0x00000000002c0947 */ /* 0x000fea0003800000 */
[----:B------:R-:W-:Y:S05]  /*2e00*/  BRA `(.L_x_8841) ;  /* 0x0000000000307947 */ /* 0x000fea0003800000 */
.L_x_8839:
[----:B-----5:R-:W-:-:S05]  /*2e10*/  PRMT R108, R9, 0x7632, R108 ;  /* 0x00007632096c7816 */ /* 0x020fca000000006c */
[----:B------:R-:W-:-:S04]  /*2e20*/  IMAD.U32 R109, R108, 0x10000, RZ ;  /* 0x000100006c6d7824 */ /* 0x000fc800078e00ff */
[----:B------:R-:W-:Y:S01]  /*2e30*/  FADD.FTZ R122, R109, R122 ;  /* 0x0000007a6d7a7221 */ /* 0x000fe20000010000 */
[----:B------:R-:W-:Y:S06]  /*2e40*/  BRA `(.L_x_8840) ;  /* 0x0000000000187947 */ /* 0x000fec0003800000 */
.L_x_8838:
[----:B-----5:R-:W-:Y:S02]  /*2e50*/  PRMT R108, R133, 0x7632, R108 ;  /* 0x00007632856c7816 */ /* 0x020fe4000000006c */
[----:B------:R-:W-:Y:S02]  /*2e60*/  @P2 PRMT R123, R9, 0x7632, R123 ;  /* 0x00007632097b2816 */ /* 0x000fe4000000007b */
[----:B------:R-:W-:Y:S02]  /*2e70*/  SHF.L.U32 R109, R108, 0x10, RZ ;  /* 0x000000106c6d7819 */ /* 0x000fe400000006ff */
[----:B------:R-:W-:-:S03]  /*2e80*/  @P2 SHF.L.U32 R123, R123, 0x10, RZ ;  /* 0x000000107b7b2819 */ /* 0x000fc600000006ff */
[----:B------:R-:W-:-:S04]  /*2e90*/  FADD.FTZ R122, R109, R122 ;  /* 0x0000007a6d7a7221 */ /* 0x000fc80000010000 */
[----:B------:R-:W-:-:S07]  /*2ea0*/  @P2 FADD.FTZ R122, R123, R122 ;  /* 0x0000007a7b7a2221 */ /* 0x000fce0000010000 */
.L_x_8840:
[----:B------:R-:W-:-:S04]  /*2eb0*/  F2FP.BF16.F32.PACK_AB R108, RZ, R122 ;  /* 0x0000007aff6c723e */ /* 0x000fc800000010ff */
[----:B-1-34-:R-:W-:-:S07]  /*2ec0*/  PRMT R5, R5, 0x5410, R108 ;  /* 0x0000541005057816 */ /* 0x01afce000000006c */
.L_x_8841:
        /* <DEDUP_REMOVED lines=8> */
.L_x_8843:
[----:B-----5:R-:W-:-:S05]  /*2f50*/  SHF.L.U32 R108, R10, 0x10, RZ ;  /* 0x000000100a6c7819 */ /* 0x020fca00000006ff */
[----:B------:R-:W-:Y:S01]  /*2f60*/  FADD.FTZ R123, R108, R123 ;  /* 0x0000007b6c7b7221 */ /* 0x000fe20000010000 */
[----:B------:R-:W-:Y:S06]  /*2f70*/  BRA `(.L_x_8844) ;  /* 0x0000000000107947 */ /* 0x000fec0003800000 */
.L_x_8842:
[----:B-----5:R-:W-:Y:S01]  /*2f80*/  SHF.L.U32 R108, R134, 0x10, RZ ;  /* 0x00000010866c7819 */ /* 0x020fe200000006ff */
[----:B------:R-:W-:-:S04]  /*2f90*/  @P2 IMAD.U32 R130, R10, 0x10000, RZ ;  /* 0x000100000a822824 */ /* 0x000fc800078e00ff */
[----:B------:R-:W-:-:S04]  /*2fa0*/  FADD.FTZ R123, R108, R123 ;  /* 0x0000007b6c7b7221 */ /* 0x000fc80000010000 */
[----:B------:R-:W-:-:S07]  /*2fb0*/  @P2 FADD.FTZ R123, R130, R123 ;  /* 0x0000007b827b2221 */ /* 0x000fce0000010000 */
.L_x_8844:
[----:B------:R-:W-:-:S04]  /*2fc0*/  F2FP.BF16.F32.PACK_AB R108, RZ, R123 ;  /* 0x0000007bff6c723e */ /* 0x000fc800000010ff */
[----:B-1-34-:R-:W-:-:S07]  /*2fd0*/  PRMT R6, R108, 0x7610, R6 ;  /* 0x000076106c067816 */ /* 0x01afce0000000006 */
.L_x_8845:
[----:B------:R-:W-:Y:S01]  /*2fe0*/  SHF.L.U32 R129, R110, 0x10, RZ ;  /* 0x000000106e817819 */ /* 0x000fe200000006ff */
[----:B------:R-:W-:Y:S06]  /*2ff0*/  @P3 BRA `(.L_x_8846) ;  /* 0x0000000000243947 */ /* 0x000fec0003800000 */
[----:B------:R-:W-:-:S04]  /*3000*/  ISETP.NE.U32.AND P4, PT, RZ, UR12, PT ;  /* 0x0000000cff007c0c */ /* 0x000fc8000bf85070 */
[----:B------:R-:W-:-:S13]  /*3010*/  ISETP.NE.AND.EX P4, PT, RZ, UR13, PT, P4 ;  /* 0x0000000dff007c0c */ /* 0x000fda000bf85340 */
[----:B------:R-:W-:Y:S05]  /*3020*/  @P4 BRA `(.L_x_8847) ;  /* 0x0000000000084947 */ /* 0x000fea0003800000 */
[----:B------:R-:W-:Y:S05]  /*3030*/  @P0 BRA `(.L_x_8848) ;  /* 0x00000000002c0947 */ /* 0x000fea0003800000 */
[----:B------:R-:W-:Y:S05]  /*3040*/  BRA `(.L_x_8849) ;  /* 0x0000000000307947 */ /* 0x000fea0003800000 */
.L_x_8847:
[----:B-----5:R-:W-:-:S04]  /*3050*/  PRMT R108, R10, 0x7632, R108 ;  /* 0x000076320a6c7816 */ /* 0x020fc8000000006c */
[----:B------:R-:W-:-:S05]  /*3060*/  SHF.L.U32 R108, R108, 0x10, RZ ;  /* 0x000000106c6c7819 */ /* 0x000fca00000006ff */
[----:B------:R-:W-:Y:S01]  /*3070*/  FADD.FTZ R129, R108, R129 ;  /* 0x000000816c817221 */ /* 0x000fe20000010000 */
[----:B------:R-:W-:Y:S06]  /*3080*/  BRA `(.L_x_8848) ;  /* 0x0000000000187947 */ /* 0x000fec0003800000 */
.L_x_8846:
[----:B-----5:R-:W-:Y:S02]  /*3090*/  PRMT R108, R134, 0x7632, R108 ;  /* 0x00007632866c7816 */ /* 0x020fe4000000006c */
[----:B------:R-:W-:-:S03]  /*30a0*/  @P2 PRMT R109, R10, 0x7632, R109 ;  /* 0x000076320a6d2816 */ /* 0x000fc6000000006d */
[----:B------:R-:W-:Y:S01]  /*30b0*/  IMAD.U32 R108, R108, 0x10000, RZ ;  /* 0x000100006c6c7824 */ /* 0x000fe200078e00ff */
[----:B------:R-:W-:-:S03]  /*30c0*/  @P2 SHF.L.U32 R110, R109, 0x10, RZ ;  /* 0x000000106d6e2819 */ /* 0x000fc600000006ff */
[----:B------:R-:W-:-:S04]  /*30d0*/  FADD.FTZ R129, R108, R129 ;  /* 0x000000816c817221 */ /* 0x000fc80000010000 */
[----:B------:R-:W-:-:S07]  /*30e0*/  @P2 FADD.FTZ R129, R110, R129 ;  /* 0x000000816e812221 */ /* 0x000fce0000010000 */
.L_x_8848:
[----:B------:R-:W-:-:S04]  /*30f0*/  F2FP.BF16.F32.PACK_AB R108, RZ, R129 ;  /* 0x00000081ff6c723e */ /* 0x000fc800000010ff */
[----:B-1-34-:R-:W-:-:S07]  /*3100*/  PRMT R6, R6, 0x5410, R108 ;  /* 0x0000541006067816 */ /* 0x01afce000000006c */
.L_x_8849:
        /* <DEDUP_REMOVED lines=8> */
.L_x_8851:
[----:B-----5:R-:W-:-:S04]  /*3190*/  IMAD.U32 R109, R11, 0x10000, RZ ;  /* 0x000100000b6d7824 */ /* 0x020fc800078e00ff */
[----:B------:R-:W-:Y:S01]  /*31a0*/  FADD.FTZ R130, R109, R130 ;  /* 0x000000826d827221 */ /* 0x000fe20000010000 */
[----:B------:R-:W-:Y:S06]  /*31b0*/  BRA `(.L_x_8852) ;  /* 0x0000000000107947 */ /* 0x000fec0003800000 */
.L_x_8850:
[----:B-----5:R-:W-:Y:S02]  /*31c0*/  SHF.L.U32 R109, R135, 0x10, RZ ;  /* 0x00000010876d7819 */ /* 0x020fe400000006ff */
[----:B------:R-:W-:-:S03]  /*31d0*/  @P2 SHF.L.U32 R131, R11, 0x10, RZ ;  /* 0x000000100b832819 */ /* 0x000fc600000006ff */
[----:B------:R-:W-:-:S04]  /*31e0*/  FADD.FTZ R130, R109, R130 ;  /* 0x000000826d827221 */ /* 0x000fc80000010000 */
[----:B------:R-:W-:-:S07]  /*31f0*/  @P2 FADD.FTZ R130, R131, R130 ;  /* 0x0000008283822221 */ /* 0x000fce0000010000 */
.L_x_8852:
[----:B------:R-:W-:-:S04]  /*3200*/  F2FP.BF16.F32.PACK_AB R108, RZ, R130 ;  /* 0x00000082ff6c723e */ /* 0x000fc800000010ff */
[----:B-1-34-:R-:W-:-:S07]  /*3210*/  PRMT R7, R108, 0x7610, R7 ;  /* 0x000076106c077816 */ /* 0x01afce0000000007 */
.L_x_8853:
[----:B------:R-:W-:Y:S01]  /*3220*/  IMAD.U32 R131, R111, 0x10000, RZ ;  /* 0x000100006f837824 */ /* 0x000fe200078e00ff */
[----:B------:R-:W-:Y:S06]  /*3230*/  @P3 BRA `(.L_x_8854) ;  /* 0x0000000000243947 */ /* 0x000fec0003800000 */
[----:B------:R-:W-:-:S04]  /*3240*/  ISETP.NE.U32.AND P2, PT, RZ, UR12, PT ;  /* 0x0000000cff007c0c */ /* 0x000fc8000bf45070 */
[----:B------:R-:W-:-:S13]  /*3250*/  ISETP.NE.AND.EX P2, PT, RZ, UR13, PT, P2 ;  /* 0x0000000dff007c0c */ /* 0x000fda000bf45320 */
[----:B------:R-:W-:Y:S05]  /*3260*/  @P2 BRA `(.L_x_8855) ;  /* 0x0000000000082947 */ /* 0x000fea0003800000 */
[----:B------:R-:W-:Y:S05]  /*3270*/  @P0 BRA `(.L_x_8856) ;  /* 0x00000000002c0947 */ /* 0x000fea0003800000 */
[----:B------:R-:W-:Y:S05]  /*3280*/  BRA `(.L_x_8857) ;  /* 0x0000000000307947 */ /* 0x000fea0003800000 */
.L_x_8855:
[----:B-----5:R-:W-:-:S04]  /*3290*/  PRMT R108, R11, 0x7632, R108 ;  /* 0x000076320b6c7816 */ /* 0x020fc8000000006c */
[----:B------:R-:W-:-:S05]  /*32a0*/  SHF.L.U32 R108, R108, 0x10, RZ ;  /* 0x000000106c6c7819 */ /* 0x000fca00000006ff */
[----:B------:R-:W-:Y:S01]  /*32b0*/  FADD.FTZ R131, R108, R131 ;  /* 0x000000836c837221 */ /* 0x000fe20000010000 */
[----:B------:R-:W-:Y:S06]  /*32c0*/  BRA `(.L_x_8856) ;  /* 0x0000000000187947 */ /* 0x000fec0003800000 */
.L_x_8854:
[----:B-----5:R-:W-:Y:S02]  /*32d0*/  PRMT R108, R135, 0x7632, R108 ;  /* 0x00007632876c7816 */ /* 0x020fe4000000006c */
[----:B------:R-:W-:Y:S02]  /*32e0*/  @P2 PRMT R109, R11, 0x7632, R109 ;  /* 0x000076320b6d2816 */ /* 0x000fe4000000006d */
[----:B------:R-:W-:-:S03]  /*32f0*/  SHF.L.U32 R108, R108, 0x10, RZ ;  /* 0x000000106c6c7819 */ /* 0x000fc600000006ff */
[----:B------:R-:W-:Y:S02]  /*3300*/  @P2 IMAD.U32 R110, R109, 0x10000, RZ ;  /* 0x000100006d6e2824 */ /* 0x000fe400078e00ff */
[----:B------:R-:W-:-:S04]  /*3310*/  FADD.FTZ R131, R108, R131 ;  /* 0x000000836c837221 */ /* 0x000fc80000010000 */
[----:B------:R-:W-:-:S07]  /*3320*/  @P2 FADD.FTZ R131, R110, R131 ;  /* 0x000000836e832221 */ /* 0x000fce0000010000 */
.L_x_8856:
[----:B------:R-:W-:-:S04]  /*3330*/  F2FP.BF16.F32.PACK_AB R108, RZ, R131 ;  /* 0x00000083ff6c723e */ /* 0x000fc800000010ff */
[----:B-1-34-:R-:W-:-:S07]  /*3340*/  PRMT R7, R7, 0x5410, R108 ;  /* 0x0000541007077816 */ /* 0x01afce000000006c */
.L_x_8857:
[----:B------:R-:W0:Y:S02]  /*3350*/  @P0 LDC.64 R108, c[0x0][0x238] ;  /* 0x00008e00ff6c0b82 */ /* 0x000e240000000a00 */
[----:B0-----:R-:W-:-:S04]  /*3360*/  @P0 LEA R108, P2, R0, R108, 0x4 ;  /* 0x0000006c006c0211 */ /* 0x001fc800078420ff */
[C---:B------:R-:W-:Y:S02]  /*3370*/  @P0 LEA.HI.X R109, R0.reuse, R109, RZ, 0x4, P2 ;  /* 0x0000006d006d0211 */ /* 0x040fe400010f24ff */
[----:B------:R-:W-:-:S03]  /*3380*/  IADD3 R0, R0, 0x20, RZ ;  /* 0x0000002000007810 */ /* 0x000fc60007ffe0ff */
[----:B------:R0:W-:Y:S04]  /*3390*/  @P0 STG.E.128 desc[UR4][R108.64], R4 ;  /* 0x000000046c000986 */ /* 0x0001e8000c101d04 */
.L_x_8825:
[----:B------:R-:W-:Y:S05]  /*33a0*/  BSYNC B0 ;  /* 0x0000000000007941 */ /* 0x000fea0003800000 */
.L_x_8824:
        /* <DEDUP_REMOVED lines=26> */
.L_x_8861:
[----:B-----5:R-:W-:-:S04]  /*3550*/  IMAD.U32 R108, R8, 0x10000, RZ ;  /* 0x00010000086c7824 */ /* 0x020fc800078e00ff */
[----:B------:R-:W-:Y:S01]  /*3560*/  FADD.FTZ R115, R108, R115 ;  /* 0x000000736c737221 */ /* 0x000fe20000010000 */
[----:B------:R-:W-:Y:S06]  /*3570*/  BRA `(.L_x_8862) ;  /* 0x0000000000107947 */ /* 0x000fec0003800000 */
.L_x_8860:
[----:B-----5:R-:W-:Y:S02]  /*3580*/  SHF.L.U32 R108, R132, 0x10, RZ ;  /* 0x00000010846c7819 */ /* 0x020fe400000006ff */
[----:B------:R-:W-:-:S03]  /*3590*/  @P2 SHF.L.U32 R124, R8, 0x10, RZ ;  /* 0x00000010087c2819 */ /* 0x000fc600000006ff */
[----:B------:R-:W-:-:S04]  /*35a0*/  FADD.FTZ R115, R108, R115 ;  /* 0x000000736c737221 */ /* 0x000fc80000010000 */
[----:B------:R-:W-:-:S07]  /*35b0*/  @P2 FADD.FTZ R115, R124, R115 ;  /* 0x000000737c732221 */ /* 0x000fce0000010000 */
.L_x_8862:
[----:B------:R-:W-:-:S04]  /*35c0*/  F2FP.BF16.F32.PACK_AB R108, RZ, R115 ;  /* 0x00000073ff6c723e */ /* 0x000fc800000010ff */
[----:B-1-34-:R-:W-:-:S07]  /*35d0*/  PRMT R4, R108, 0x7610, R4 ;  /* 0x000076106c047816 */ /* 0x01afce0000000004 */
.L_x_8863:
[----:B------:R-:W-:Y:S01]  /*35e0*/  IMAD.U32 R124, R136, 0x10000, RZ ;  /* 0x00010000887c7824 */ /* 0x000fe200078e00ff */
[----:B------:R-:W-:Y:S06]  /*35f0*/  @P3 BRA `(.L_x_8864) ;  /* 0x0000000000243947 */ /* 0x000fec0003800000 */
[----:B------:R-:W-:-:S04]  /*3600*/  ISETP.NE.U32.AND P4, PT, RZ, UR12, PT ;  /* 0x0000000cff007c0c */ /* 0x000fc8000bf85070 */
[----:B------:R-:W-:-:S13]  /*3610*/  ISETP.NE.AND.EX P4, PT, RZ, UR13, PT, P4 ;  /* 0x0000000dff007c0c */ /* 0x000fda000bf85340 */
[----:B------:R-:W-:Y:S05]  /*3620*/  @P4 BRA `(.L_x_8865) ;  /* 0x0000000000084947 */ /* 0x000fea0003800000 */
[----:B------:R-:W-:Y:S05]  /*3630*/  @P0 BRA `(.L_x_8866) ;  /* 0x00000000002c0947 */ /* 0x000fea0003800000 */
[----:B------:R-:W-:Y:S05]  /*3640*/  BRA `(.L_x_8867) ;  /* 0x0000000000307947 */ /* 0x000fea0003800000 */
.L_x_8865:
[----:B-----5:R-:W-:-:S04]  /*3650*/  PRMT R108, R8, 0x7632, R108 ;  /* 0x00007632086c7816 */ /* 0x020fc8000000006c */
[----:B------:R-:W-:-:S05]  /*3660*/  SHF.L.U32 R125, R108, 0x10, RZ ;  /* 0x000000106c7d7819 */ /* 0x000fca00000006ff */
[----:B------:R-:W-:Y:S01]  /*3670*/  FADD.FTZ R124, R125, R124 ;  /* 0x0000007c7d7c7221 */ /* 0x000fe20000010000 */
[----:B------:R-:W-:Y:S06]  /*3680*/  BRA `(.L_x_8866) ;  /* 0x0000000000187947 */ /* 0x000fec0003800000 */
.L_x_8864:
[----:B-----5:R-:W-:Y:S02]  /*3690*/  PRMT R108, R132, 0x7632, R108 ;  /* 0x00007632846c7816 */ /* 0x020fe4000000006c */
[----:B------:R-:W-:Y:S02]  /*36a0*/  @P2 PRMT R126, R8, 0x7632, R126 ;  /* 0x00007632087e2816 */ /* 0x000fe4000000007e */
[----:B------:R-:W-:-:S03]  /*36b0*/  SHF.L.U32 R125, R108, 0x10, RZ ;  /* 0x000000106c7d7819 */ /* 0x000fc600000006ff */
[----:B------:R-:W-:Y:S02]  /*36c0*/  @P2 IMAD.U32 R127, R126, 0x10000, RZ ;  /* 0x000100007e7f2824 */ /* 0x000fe400078e00ff */
[----:B------:R-:W-:-:S04]  /*36d0*/  FADD.FTZ R124, R125, R124 ;  /* 0x0000007c7d7c7221 */ /* 0x000fc80000010000 */
[----:B------:R-:W-:-:S07]  /*36e0*/  @P2 FADD.FTZ R124, R127, R124 ;  /* 0x0000007c7f7c2221 */ /* 0x000fce0000010000 */
.L_x_8866:
[----:B------:R-:W-:-:S04]  /*36f0*/  F2FP.BF16.F32.PACK_AB R108, RZ, R124 ;  /* 0x0000007cff6c723e */ /* 0x000fc800000010ff */
[----:B-1-34-:R-:W-:-:S07]  /*3700*/  PRMT R4, R4, 0x5410, R108 ;  /* 0x0000541004047816 */ /* 0x01afce000000006c */
.L_x_8867:
        /* <DEDUP_REMOVED lines=8> */
.L_x_8869:
[----:B-----5:R-:W-:-:S05]  /*3790*/  SHF.L.U32 R108, R9, 0x10, RZ ;  /* 0x00000010096c7819 */ /* 0x020fca00000006ff */
[----:B------:R-:W-:Y:S01]  /*37a0*/  FADD.FTZ R125, R108, R125 ;  /* 0x0000007d6c7d7221 */ /* 0x000fe20000010000 */
[----:B------:R-:W-:Y:S06]  /*37b0*/  BRA `(.L_x_8870) ;  /* 0x0000000000107947 */ /* 0x000fec0003800000 */
.L_x_8868:
[----:B-----5:R-:W-:Y:S01]  /*37c0*/  IMAD.U32 R108, R133, 0x10000, RZ ;  /* 0x00010000856c7824 */ /* 0x020fe200078e00ff */
[----:B------:R-:W-:-:S03]  /*37d0*/  @P2 SHF.L.U32 R126, R9, 0x10, RZ ;  /* 0x00000010097e2819 */ /* 0x000fc600000006ff */
[----:B------:R-:W-:-:S04]  /*37e0*/  FADD.FTZ R125, R108, R125 ;  /* 0x0000007d6c7d7221 */ /* 0x000fc80000010000 */
[----:B------:R-:W-:-:S07]  /*37f0*/  @P2 FADD.FTZ R125, R126, R125 ;  /* 0x0000007d7e7d2221 */ /* 0x000fce0000010000 */
.L_x_8870:
[----:B------:R-:W-:-:S04]  /*3800*/  F2FP.BF16.F32.PACK_AB R108, RZ, R125 ;  /* 0x0000007dff6c723e */ /* 0x000fc800000010ff */
[----:B-1-34-:R-:W-:-:S07]  /*3810*/  PRMT R5, R108, 0x7610, R5 ;  /* 0x000076106c057816 */ /* 0x01afce0000000005 */
.L_x_8871:
[----:B------:R-:W-:Y:S01]  /*3820*/  SHF.L.U32 R126, R109, 0x10, RZ ;  /* 0x000000106d7e7819 */ /* 0x000fe200000006ff */
[----:B------:R-:W-:Y:S06]  /*3830*/  @P3 BRA `(.L_x_8872) ;  /* 0x0000000000243947 */ /* 0x000fec0003800000 */
[----:B------:R-:W-:-:S04]  /*3840*/  ISETP.NE.U32.AND P4, PT, RZ, UR12, PT ;  /* 0x0000000cff007c0c */ /* 0x000fc8000bf85070 */
[----:B------:R-:W-:-:S13]  /*3850*/  ISETP.NE.AND.EX P4, PT, RZ, UR13, PT, P4 ;  /* 0x0000000dff007c0c */ /* 0x000fda000bf85340 */
[----:B------:R-:W-:Y:S05]  /*3860*/  @P4 BRA `(.L_x_8873) ;  /* 0x0000000000084947 */ /* 0x000fea0003800000 */
[----:B------:R-:W-:Y:S05]  /*3870*/  @P0 BRA `(.L_x_8874) ;  /* 0x00000000002c0947 */ /* 0x000fea0003800000 */
[----:B------:R-:W-:Y:S05]  /*3880*/  BRA `(.L_x_8875) ;  /* 0x0000000000307947 */ /* 0x000fea0003800000 */
.L_x_8873:
[----:B-----5:R-:W-:-:S05]  /*3890*/  PRMT R108, R9, 0x7632, R108 ;  /* 0x00007632096c7816 */ /* 0x020fca000000006c */
[----:B------:R-:W-:-:S04]  /*38a0*/  IMAD.U32 R109, R108, 0x10000, RZ ;  /* 0x000100006c6d7824 */ /* 0x000fc800078e00ff */
[----:B------:R-:W-:Y:S01]  /*38b0*/  FADD.FTZ R126, R109, R126 ;  /* 0x0000007e6d7e7221 */ /* 0x000fe20000010000 */
[----:B------:R-:W-:Y:S06]  /*38c0*/  BRA `(.L_x_8874) ;  /* 0x0000000000187947 */ /* 0x000fec0003800000 */
.L_x_8872:
[----:B-----5:R-:W-:Y:S02]  /*38d0*/  PRMT R108, R133, 0x7632, R108 ;  /* 0x00007632856c7816 */ /* 0x020fe4000000006c */
[----:B------:R-:W-:Y:S02]  /*38e0*/  @P2 PRMT R127, R9, 0x7632, R127 ;  /* 0x00007632097f2816 */ /* 0x000fe4000000007f */
[----:B------:R-:W-:Y:S02]  /*38f0*/  SHF.L.U32 R109, R108, 0x10, RZ ;  /* 0x000000106c6d7819 */ /* 0x000fe400000006ff */
[----:B------:R-:W-:-:S03]  /*3900*/  @P2 SHF.L.U32 R127, R127, 0x10, RZ ;  /* 0x000000107f7f2819 */ /* 0x000fc600000006ff */
[----:B------:R-:W-:-:S04]  /*3910*/  FADD.FTZ R126, R109, R126 ;  /* 0x0000007e6d7e7221 */ /* 0x000fc80000010000 */
[----:B------:R-:W-:-:S07]  /*3920*/  @P2 FADD.FTZ R126, R127, R126 ;  /* 0x0000007e7f7e2221 */ /* 0x000fce0000010000 */
.L_x_8874:
[----:B------:R-:W-:-:S04]  /*3930*/  F2FP.BF16.F32.PACK_AB R108, RZ, R126 ;  /* 0x0000007eff6c723e */ /* 0x000fc800000010ff */
[----:B-1-34-:R-:W-:-:S07]  /*3940*/  PRMT R5, R5, 0x5410, R108 ;  /* 0x0000541005057816 */ /* 0x01afce000000006c */
.L_x_8875:
        /* <DEDUP_REMOVED lines=8> */
.L_x_8877:
[----:B-----5:R-:W-:-:S05]  /*39d0*/  SHF.L.U32 R108, R10, 0x10, RZ ;  /* 0x000000100a6c7819 */ /* 0x020fca00000006ff */
[----:B------:R-:W-:Y:S01]  /*39e0*/  FADD.FTZ R127, R108, R127 ;  /* 0x0000007f6c7f7221 */ /* 0x000fe20000010000 */
[----:B------:R-:W-:Y:S06]  /*39f0*/  BRA `(.L_x_8878) ;  /* 0x0000000000107947 */ /* 0x000fec0003800000 */
.L_x_8876:
[----:B-----5:R-:W-:Y:S01]  /*3a00*/  SHF.L.U32 R108, R134, 0x10, RZ ;  /* 0x00000010866c7819 */ /* 0x020fe200000006ff */
[----:B------:R-:W-:-:S04]  /*3a10*/  @P2 IMAD.U32 R136, R10, 0x10000, RZ ;  /* 0x000100000a882824 */ /* 0x000fc800078e00ff */
[----:B------:R-:W-:-:S04]  /*3a20*/  FADD.FTZ R127, R108, R127 ;  /* 0x0000007f6c7f7221 */ /* 0x000fc80000010000 */
[----:B------:R-:W-:-:S07]  /*3a30*/  @P2 FADD.FTZ R127, R136, R127 ;  /* 0x0000007f887f2221 */ /* 0x000fce0000010000 */
.L_x_8878:
[----:B------:R-:W-:-:S04]  /*3a40*/  F2FP.BF16.F32.PACK_AB R108, RZ, R127 ;  /* 0x0000007fff6c723e */ /* 0x000fc800000010ff */
[----:B-1-34-:R-:W-:-:S07]  /*3a50*/  PRMT R6, R108, 0x7610, R6 ;  /* 0x000076106c067816 */ /* 0x01afce0000000006 */
.L_x_8879:
[----:B------:R-:W-:Y:S01]  /*3a60*/  SHF.L.U32 R136, R110, 0x10, RZ ;  /* 0x000000106e887819 */ /* 0x000fe200000006ff */
[----:B------:R-:W-:Y:S06]  /*3a70*/  @P3 BRA `(.L_x_8880) ;  /* 0x0000000000243947 */ /* 0x000fec0003800000 */
[----:B------:R-:W-:-:S04]  /*3a80*/  ISETP.NE.U32.AND P4, PT, RZ, UR12, PT ;  /* 0x0000000cff007c0c */ /* 0x000fc8000bf85070 */
[----:B------:R-:W-:-:S13]  /*3a90*/  ISETP.NE.AND.EX P4, PT, RZ, UR13, PT, P4 ;  /* 0x0000000dff007c0c */ /* 0x000fda000bf85340 */
[----:B------:R-:W-:Y:S05]  /*3aa0*/  @P4 BRA `(.L_x_8881) ;  /* 0x0000000000084947 */ /* 0x000fea0003800000 */
[----:B------:R-:W-:Y:S05]  /*3ab0*/  @P0 BRA `(.L_x_8882) ;  /* 0x00000000002c0947 */ /* 0x000fea0003800000 */
[----:B------:R-:W-:Y:S05]  /*3ac0*/  BRA `(.L_x_8883) ;  /* 0x0000000000307947 */ /* 0x000fea0003800000 */
.L_x_8881:
[----:B-----5:R-:W-:-:S04]  /*3ad0*/  PRMT R108, R10, 0x7632, R108 ;  /* 0x000076320a6c7816 */ /* 0x020fc8000000006c */
[----:B------:R-:W-:-:S05]  /*3ae0*/  SHF.L.U32 R109, R108, 0x10, RZ ;  /* 0x000000106c6d7819 */ /* 0x000fca00000006ff */
[----:B------:R-:W-:Y:S01]  /*3af0*/  FADD.FTZ R136, R109, R136 ;  /* 0x000000886d887221 */ /* 0x000fe20000010000 */
[----:B------:R-:W-:Y:S06]  /*3b00*/  BRA `(.L_x_8882) ;  /* 0x0000000000187947 */ /* 0x000fec0003800000 */
.L_x_8880:
[----:B-----5:R-:W-:Y:S02]  /*3b10*/  PRMT R108, R134, 0x7632, R108 ;  /* 0x00007632866c7816 */ /* 0x020fe4000000006c */
[----:B------:R-:W-:-:S03]  /*3b20*/  @P2 PRMT R110, R10, 0x7632, R110 ;  /* 0x000076320a6e2816 */ /* 0x000fc6000000006e */
[----:B------:R-:W-:Y:S01]  /*3b30*/  IMAD.U32 R109, R108, 0x10000, RZ ;  /* 0x000100006c6d7824 */ /* 0x000fe200078e00ff */
[----:B------:R-:W-:-:S03]  /*3b40*/  @P2 SHF.L.U32 R137, R110, 0x10, RZ ;  /* 0x000000106e892819 */ /* 0x000fc600000006ff */
[----:B------:R-:W-:-:S04]  /*3b50*/  FADD.FTZ R136, R109, R136 ;  /* 0x000000886d887221 */ /* 0x000fc80000010000 */
[----:B------:R-:W-:-:S07]  /*3b60*/  @P2 FADD.FTZ R136, R137, R136 ;  /* 0x0000008889882221 */ /* 0x000fce0000010000 */
.L_x_8882:
[----:B------:R-:W-:-:S04]  /*3b70*/  F2FP.BF16.F32.PACK_AB R108, RZ, R136 ;  /* 0x00000088ff6c723e */ /* 0x000fc800000010ff */
[----:B-1-34-:R-:W-:-:S07]  /*3b80*/  PRMT R6, R6, 0x5410, R108 ;  /* 0x0000541006067816 */ /* 0x01afce000000006c */
.L_x_8883:
        /* <DEDUP_REMOVED lines=8> */
.L_x_8885:
[----:B-----5:R-:W-:-:S04]  /*3c10*/  IMAD.U32 R108, R11, 0x10000, RZ ;  /* 0x000100000b6c7824 */ /* 0x020fc800078e00ff */
[----:B------:R-:W-:Y:S01]  /*3c20*/  FADD.FTZ R137, R108, R137 ;  /* 0x000000896c897221 */ /* 0x000fe20000010000 */
[----:B------:R-:W-:Y:S06]  /*3c30*/  BRA `(.L_x_8886) ;  /* 0x0000000000107947 */ /* 0x000fec0003800000 */
.L_x_8884:
[----:B-----5:R-:W-:Y:S02]  /*3c40*/  SHF.L.U32 R108, R135, 0x10, RZ ;  /* 0x00000010876c7819 */ /* 0x020fe400000006ff */
[----:B------:R-:W-:-:S03]  /*3c50*/  @P2 SHF.L.U32 R110, R11, 0x10, RZ ;  /* 0x000000100b6e2819 */ /* 0x000fc600000006ff */
[----:B------:R-:W-:-:S04]  /*3c60*/  FADD.FTZ R137, R108, R137 ;  /* 0x000000896c897221 */ /* 0x000fc80000010000 */
[----:B------:R-:W-:-:S07]  /*3c70*/  @P2 FADD.FTZ R137, R110, R137 ;  /* 0x000000896e892221 */ /* 0x000fce0000010000 */
.L_x_8886:
[----:B------:R-:W-:-:S04]  /*3c80*/  F2FP.BF16.F32.PACK_AB R108, RZ, R137 ;  /* 0x00000089ff6c723e */ /* 0x000fc800000010ff */
[----:B-1-34-:R-:W-:-:S07]  /*3c90*/  PRMT R7, R108, 0x7610, R7 ;  /* 0x000076106c077816 */ /* 0x01afce0000000007 */
.L_x_8887:
[----:B------:R-:W-:Y:S01]  /*3ca0*/  IMAD.U32 R138, R111, 0x10000, RZ ;  /* 0x000100006f8a7824 */ /* 0x000fe200078e00ff */
[----:B------:R-:W-:Y:S06]  /*3cb0*/  @P3 BRA `(.L_x_8888) ;  /* 0x0000000000243947 */ /* 0x000fec0003800000 */
[----:B------:R-:W-:-:S04]  /*3cc0*/  ISETP.NE.U32.AND P2, PT, RZ, UR12, PT ;  /* 0x0000000cff007c0c */ /* 0x000fc8000bf45070 */
[----:B------:R-:W-:-:S13]  /*3cd0*/  ISETP.NE.AND.EX P2, PT, RZ, UR13, PT, P2 ;  /* 0x0000000dff007c0c */ /* 0x000fda000bf45320 */
[----:B------:R-:W-:Y:S05]  /*3ce0*/  @P2 BRA `(.L_x_8889) ;  /* 0x0000000000082947 */ /* 0x000fea0003800000 */
[----:B------:R-:W-:Y:S05]  /*3cf0*/  @P0 BRA `(.L_x_8890) ;  /* 0x00000000002c0947 */ /* 0x000fea0003800000 */
[----:B------:R-:W-:Y:S05]  /*3d00*/  BRA `(.L_x_8891) ;  /* 0x0000000000307947 */ /* 0x000fea0003800000 */
.L_x_8889:
[----:B-----5:R-:W-:-:S04]  /*3d10*/  PRMT R108, R11, 0x7632, R108 ;  /* 0x000076320b6c7816 */ /* 0x020fc8000000006c */
[----:B------:R-:W-:-:S05]  /*3d20*/  SHF.L.U32 R109, R108, 0x10, RZ ;  /* 0x000000106c6d7819 */ /* 0x000fca00000006ff */
[----:B------:R-:W-:Y:S01]  /*3d30*/  FADD.FTZ R138, R109, R138 ;  /* 0x0000008a6d8a7221 */ /* 0x000fe20000010000 */
[----:B------:R-:W-:Y:S06]  /*3d40*/  BRA `(.L_x_8890) ;  /* 0x0000000000187947 */ /* 0x000fec0003800000 */
.L_x_8888:
[----:B-----5:R-:W-:Y:S02]  /*3d50*/  PRMT R108, R135, 0x7632, R108 ;  /* 0x00007632876c7816 */ /* 0x020fe4000000006c */
[----:B------:R-:W-:Y:S02]  /*3d60*/  @P2 PRMT R110, R11, 0x7632, R110 ;  /* 0x000076320b6e2816 */ /* 0x000fe4000000006e */
[----:B------:R-:W-:-:S03]  /*3d70*/  SHF.L.U32 R109, R108, 0x10, RZ ;  /* 0x000000106c6d7819 */ /* 0x000fc600000006ff */
[----:B------:R-:W-:Y:S02]  /*3d80*/  @P2 IMAD.U32 R111, R110, 0x10000, RZ ;  /* 0x000100006e6f2824 */ /* 0x000fe400078e00ff */
[----:B------:R-:W-:-:S04]  /*3d90*/  FADD.FTZ R138, R109, R138 ;  /* 0x0000008a6d8a7221 */ /* 0x000fc80000010000 */
[----:B------:R-:W-:-:S07]  /*3da0*/  @P2 FADD.FTZ R138, R111, R138 ;  /* 0x0000008a6f8a2221 */ /* 0x000fce0000010000 */
.L_x_8890:
[----:B------:R-:W-:-:S04]  /*3db0*/  F2FP.BF16.F32.PACK_AB R108, RZ, R138 ;  /* 0x0000008aff6c723e */ /* 0x000fc800000010ff */
[----:B-1-34-:R-:W-:-:S07]  /*3dc0*/  PRMT R7, R7, 0x5410, R108 ;  /* 0x0000541007077816 */ /* 0x01afce000000006c */
.L_x_8891:
[----:B------:R-:W0:Y:S02]  /*3dd0*/  @P0 LDC.64 R108, c[0x0][0x238] ;  /* 0x00008e00ff6c0b82 */ /* 0x000e240000000a00 */
[----:B0-----:R-:W-:-:S04]  /*3de0*/  @P0 LEA R108, P2, R0, R108, 0x4 ;  /* 0x0000006c006c0211 */ /* 0x001fc800078420ff */
[C---:B------:R-:W-:Y:S02]  /*3df0*/  @P0 LEA.HI.X R109, R0.reuse, R109, RZ, 0x4, P2 ;  /* 0x0000006d006d0211 */ /* 0x040fe400010f24ff */
[----:B------:R-:W-:-:S03]  /*3e00*/  IADD3 R0, R0, 0x20, RZ ;  /* 0x0000002000007810 */ /* 0x000fc60007ffe0ff */
[----:B------:R0:W-:Y:S04]  /*3e10*/  @P0 STG.E.128 desc[UR4][R108.64], R4 ;  /* 0x000000046c000986 */ /* 0x0001e8000c101d04 */
.L_x_8859:
[----:B------:R-:W-:Y:S05]  /*3e20*/  BSYNC B0 ;  /* 0x0000000000007941 */ /* 0x000fea0003800000 */
.L_x_8858:
        /* <DEDUP_REMOVED lines=26> */
.L_x_8895:
[----:B-----5:R-:W-:-:S04]  /*3fd0*/  IMAD.U32 R141, R8, 0x10000, RZ ;  /* 0x00010000088d7824 */ /* 0x020fc800078e00ff */
[----:B------:R-:W-:Y:S01]  /*3fe0*/  FADD.FTZ R128, R141, R128 ;  /* 0x000000808d807221 */ /* 0x000fe20000010000 */
[----:B------:R-:W-:Y:S06]  /*3ff0*/  BRA `(.L_x_8896) ;  /* 0x0000000000107947 */ /* 0x000fec0003800000 */
.L_x_8894:
[----:B-----5:R-:W-:Y:S02]  /*4000*/  SHF.L.U32 R141, R132, 0x10, RZ ;  /* 0x00000010848d7819 */ /* 0x020fe400000006ff */
[----:B------:R-:W-:-:S03]  /*4010*/  @P2 SHF.L.U32 R147, R8, 0x10, RZ ;  /* 0x0000001008932819 */ /* 0x000fc600000006ff */
[----:B------:R-:W-:-:S04]  /*4020*/  FADD.FTZ R128, R141, R128 ;  /* 0x000000808d807221 */ /* 0x000fc80000010000 */
[----:B------:R-:W-:-:S07]  /*4030*/  @P2 FADD.FTZ R128, R147, R128 ;  /* 0x0000008093802221 */ /* 0x000fce0000010000 */
.L_x_8896:
[----:B------:R-:W-:-:S04]  /*4040*/  F2FP.BF16.F32.PACK_AB R108, RZ, R128 ;  /* 0x00000080ff6c723e */ /* 0x000fc800000010ff */
[----:B-1-34-:R-:W-:-:S07]  /*4050*/  PRMT R4, R108, 0x7610, R4 ;  /* 0x000076106c047816 */ /* 0x01afce0000000004 */
.L_x_8897:
[----:B------:R-:W-:Y:S01]  /*4060*/  IMAD.U32 R139, R139, 0x10000, RZ ;  /* 0x000100008b8b7824 */ /* 0x000fe200078e00ff */
[----:B------:R-:W-:Y:S06]  /*4070*/  @P3 BRA `(.L_x_8898) ;  /* 0x0000000000243947 */ /* 0x000fec0003800000 */
[----:B------:R-:W-:-:S04]  /*4080*/  ISETP.NE.U32.AND P4, PT, RZ, UR12, PT ;  /* 0x0000000cff007c0c */ /* 0x000fc8000bf85070 */
[----:B------:R-:W-:-:S13]  /*4090*/  ISETP.NE.AND.EX P4, PT, RZ, UR13, PT, P4 ;  /* 0x0000000dff007c0c */ /* 0x000fda000bf85340 */
[----:B------:R-:W-:Y:S05]  /*40a0*/  @P4 BRA `(.L_x_8899) ;  /* 0x0000000000084947 */ /* 0x000fea0003800000 */
[----:B------:R-:W-:Y:S05]  /*40b0*/  @P0 BRA `(.L_x_8900) ;  /* 0x00000000002c0947 */ /* 0x000fea0003800000 */
[----:B------:R-:W-:Y:S05]  /*40c0*/  BRA `(.L_x_8901) ;  /* 0x0000000000307947 */ /* 0x000fea0003800000 */
.L_x_8899:
[----:B-----5:R-:W-:-:S04]  /*40d0*/  PRMT R108, R8, 0x7632, R108 ;  /* 0x00007632086c7816 */ /* 0x020fc8000000006c */
[----:B------:R-:W-:-:S05]  /*40e0*/  SHF.L.U32 R108, R108, 0x10, RZ ;  /* 0x000000106c6c7819 */ /* 0x000fca00000006ff */
[----:B------:R-:W-:Y:S01]  /*40f0*/  FADD.FTZ R139, R108, R139 ;  /* 0x0000008b6c8b7221 */ /* 0x000fe20000010000 */
[----:B------:R-:W-:Y:S06]  /*4100*/  BRA `(.L_x_8900) ;  /* 0x0000000000187947 */ /* 0x000fec0003800000 */
.L_x_8898:
[----:B-----5:R-:W-:Y:S02]  /*4110*/  PRMT R108, R132, 0x7632, R108 ;  /* 0x00007632846c7816 */ /* 0x020fe4000000006c */
[----:B------:R-:W-:Y:S02]  /*4120*/  @P2 PRMT R140, R8, 0x7632, R140 ;  /* 0x00007632088c2816 */ /* 0x000fe4000000008c */
[----:B------:R-:W-:-:S03]  /*4130*/  SHF.L.U32 R108, R108, 0x10, RZ ;  /* 0x000000106c6c7819 */ /* 0x000fc600000006ff */
[----:B------:R-:W-:Y:S02]  /*4140*/  @P2 IMAD.U32 R140, R140, 0x10000, RZ ;  /* 0x000100008c8c2824 */ /* 0x000fe400078e00ff */
[----:B------:R-:W-:-:S04]  /*4150*/  FADD.FTZ R139, R108, R139 ;  /* 0x0000008b6c8b7221 */ /* 0x000fc80000010000 */
[----:B------:R-:W-:-:S07]  /*4160*/  @P2 FADD.FTZ R139, R140, R139 ;  /* 0x0000008b8c8b2221 */ /* 0x000fce0000010000 */
.L_x_8900:
[----:B------:R-:W-:-:S04]  /*4170*/  F2FP.BF16.F32.PACK_AB R108, RZ, R139 ;  /* 0x0000008bff6c723e */ /* 0x000fc800000010ff */
[----:B-1-34-:R-:W-:-:S07]  /*4180*/  PRMT R4, R4, 0x5410, R108 ;  /* 0x0000541004047816 */ /* 0x01afce000000006c */
.L_x_8901:
        /* <DEDUP_REMOVED lines=8> */
.L_x_8903:
[----:B-----5:R-:W-:-:S05]  /*4210*/  SHF.L.U32 R141, R9, 0x10, RZ ;  /* 0x00000010098d7819 */ /* 0x020fca00000006ff */
[----:B------:R-:W-:Y:S01]  /*4220*/  FADD.FTZ R140, R141, R140 ;  /* 0x0000008c8d8c7221 */ /* 0x000fe20000010000 */
[----:B------:R-:W-:Y:S06]  /*4230*/  BRA `(.L_x_8904) ;  /* 0x0000000000107947 */ /* 0x000fec0003800000 */
.L_x_8902:
[----:B-----5:R-:W-:Y:S01]  /*4240*/  IMAD.U32 R141, R133, 0x10000, RZ ;  /* 0x00010000858d7824 */ /* 0x020fe200078e00ff */
[----:B------:R-:W-:-:S03]  /*4250*/  @P2 SHF.L.U32 R147, R9, 0x10, RZ ;  /* 0x0000001009932819 */ /* 0x000fc600000006ff */
[----:B------:R-:W-:-:S04]  /*4260*/  FADD.FTZ R140, R141, R140 ;  /* 0x0000008c8d8c7221 */ /* 0x000fc80000010000 */
[----:B------:R-:W-:-:S07]  /*4270*/  @P2 FADD.FTZ R140, R147, R140 ;  /* 0x0000008c938c2221 */ /* 0x000fce0000010000 */
.L_x_8904:
[----:B------:R-:W-:-:S04]  /*4280*/  F2FP.BF16.F32.PACK_AB R108, RZ, R140 ;  /* 0x0000008cff6c723e */ /* 0x000fc800000010ff */
[----:B-1-34-:R-:W-:-:S07]  /*4290*/  PRMT R5, R108, 0x7610, R5 ;  /* 0x000076106c057816 */ /* 0x01afce0000000005 */
.L_x_8905:
[----:B------:R-:W-:Y:S01]  /*42a0*/  SHF.L.U32 R141, R109, 0x10, RZ ;  /* 0x000000106d8d7819 */ /* 0x000fe200000006ff */
[----:B------:R-:W-:Y:S06]  /*42b0*/  @P3 BRA `(.L_x_8906) ;  /* 0x0000000000243947 */ /* 0x000fec0003800000 */
[----:B------:R-:W-:-:S04]  /*42c0*/  ISETP.NE.U32.AND P4, PT, RZ, UR12, PT ;  /* 0x0000000cff007c0c */ /* 0x000fc8000bf85070 */
[----:B------:R-:W-:-:S13]  /*42d0*/  ISETP.NE.AND.EX P4, PT, RZ, UR13, PT, P4 ;  /* 0x0000000dff007c0c */ /* 0x000fda000bf85340 */
[----:B------:R-:W-:Y:S05]  /*42e0*/  @P4 BRA `(.L_x_8907) ;  /* 0x0000000000084947 */ /* 0x000fea0003800000 */
[----:B------:R-:W-:Y:S05]  /*42f0*/  @P0 BRA `(.L_x_8908) ;  /* 0x00000000002c0947 */ /* 0x000fea0003800000 */
[----:B------:R-:W-:Y:S05]  /*4300*/  BRA `(.L_x_8909) ;  /* 0x0000000000307947 */ /* 0x000fea0003800000 */
.L_x_8907:
[----:B-----5:R-:W-:-:S05]  /*4310*/  PRMT R108, R9, 0x7632, R108 ;  /* 0x00007632096c7816 */ /* 0x020fca000000006c */
[----:B------:R-:W-:-:S04]  /*4320*/  IMAD.U32 R108, R108, 0x10000, RZ ;  /* 0x000100006c6c7824 */ /* 0x000fc800078e00ff */
[----:B------:R-:W-:Y:S01]  /*4330*/  FADD.FTZ R141, R108, R141 ;  /* 0x0000008d6c8d7221 */ /* 0x000fe20000010000 */
[----:B------:R-:W-:Y:S06]  /*4340*/  BRA `(.L_x_8908) ;  /* 0x0000000000187947 */ /* 0x000fec0003800000 */
.L_x_8906:
[----:B-----5:R-:W-:Y:S02]  /*4350*/  PRMT R108, R133, 0x7632, R108 ;  /* 0x00007632856c7816 */ /* 0x020fe4000000006c */
[----:B------:R-:W-:Y:S02]  /*4360*/  @P2 PRMT R109, R9, 0x7632, R109 ;  /* 0x00007632096d2816 */ /* 0x000fe4000000006d */
[----:B------:R-:W-:Y:S02]  /*4370*/  SHF.L.U32 R108, R108, 0x10, RZ ;  /* 0x000000106c6c7819 */ /* 0x000fe400000006ff */
[----:B------:R-:W-:-:S03]  /*4380*/  @P2 SHF.L.U32 R142, R109, 0x10, RZ ;  /* 0x000000106d8e2819 */ /* 0x000fc600000006ff */
[----:B------:R-:W-:-:S04]  /*4390*/  FADD.FTZ R141, R108, R141 ;  /* 0x0000008d6c8d7221 */ /* 0x000fc80000010000 */
[----:B------:R-:W-:-:S07]  /*43a0*/  @P2 FADD.FTZ R141, R142, R141 ;  /* 0x0000008d8e8d2221 */ /* 0x000fce0000010000 */
.L_x_8908:
[----:B------:R-:W-:-:S04]  /*43b0*/  F2FP.BF16.F32.PACK_AB R108, RZ, R141 ;  /* 0x0000008dff6c723e */ /* 0x000fc800000010ff */
[----:B-1-34-:R-:W-:-:S07]  /*43c0*/  PRMT R5, R5, 0x5410, R108 ;  /* 0x0000541005057816 */ /* 0x01afce000000006c */
.L_x_8909:
        /* <DEDUP_REMOVED lines=8> */
.L_x_8911:
[----:B-----5:R-:W-:-:S05]  /*4450*/  SHF.L.U32 R109, R10, 0x10, RZ ;  /* 0x000000100a6d7819 */ /* 0x020fca00000006ff */
[----:B------:R-:W-:Y:S01]  /*4460*/  FADD.FTZ R142, R109, R142 ;  /* 0x0000008e6d8e7221 */ /* 0x000fe20000010000 */
[----:B------:R-:W-:Y:S06]  /*4470*/  BRA `(.L_x_8912) ;  /* 0x0000000000107947 */ /* 0x000fec0003800000 */
.L_x_8910:
[----:B-----5:R-:W-:Y:S01]  /*4480*/  SHF.L.U32 R109, R134, 0x10, RZ ;  /* 0x00000010866d7819 */ /* 0x020fe200000006ff */
[----:B------:R-:W-:-:S04]  /*4490*/  @P2 IMAD.U32 R147, R10, 0x10000, RZ ;  /* 0x000100000a932824 */ /* 0x000fc800078e00ff */
[----:B------:R-:W-:-:S04]  /*44a0*/  FADD.FTZ R142, R109, R142 ;  /* 0x0000008e6d8e7221 */ /* 0x000fc80000010000 */
[----:B------:R-:W-:-:S07]  /*44b0*/  @P2 FADD.FTZ R142, R147, R142 ;  /* 0x0000008e938e2221 */ /* 0x000fce0000010000 */
.L_x_8912:
[----:B------:R-:W-:-:S04]  /*44c0*/  F2FP.BF16.F32.PACK_AB R108, RZ, R142 ;  /* 0x0000008eff6c723e */ /* 0x000fc800000010ff */
[----:B-1-34-:R-:W-:-:S07]  /*44d0*/  PRMT R6, R108, 0x7610, R6 ;  /* 0x000076106c067816 */ /* 0x01afce0000000006 */
.L_x_8913:
[----:B------:R-:W-:Y:S01]  /*44e0*/  SHF.L.U32 R148, R110, 0x10, RZ ;  /* 0x000000106e947819 */ /* 0x000fe200000006ff */
[----:B------:R-:W-:Y:S06]  /*44f0*/  @P3 BRA `(.L_x_8914) ;  /* 0x0000000000243947 */ /* 0x000fec0003800000 */
[----:B------:R-:W-:-:S04]  /*4500*/  ISETP.NE.U32.AND P4, PT, RZ, UR12, PT ;  /* 0x0000000cff007c0c */ /* 0x000fc8000bf85070 */
[----:B------:R-:W-:-:S13]  /*4510*/  ISETP.NE.AND.EX P4, PT, RZ, UR13, PT, P4 ;  /* 0x0000000dff007c0c */ /* 0x000fda000bf85340 */
[----:B------:R-:W-:Y:S05]  /*4520*/  @P4 BRA `(.L_x_8915) ;  /* 0x0000000000084947 */ /* 0x000fea0003800000 */
[----:B------:R-:W-:Y:S05]  /*4530*/  @P0 BRA `(.L_x_8916) ;  /* 0x00000000002c0947 */ /* 0x000fea0003800000 */
[----:B------:R-:W-:Y:S05]  /*4540*/  BRA `(.L_x_8917) ;  /* 0x0000000000307947 */ /* 0x000fea0003800000 */
.L_x_8915:
[----:B-----5:R-:W-:-:S04]  /*4550*/  PRMT R108, R10, 0x7632, R108 ;  /* 0x000076320a6c7816 */ /* 0x020fc8000000006c */
[----:B------:R-:W-:-:S05]  /*4560*/  SHF.L.U32 R109, R108, 0x10, RZ ;  /* 0x000000106c6d7819 */ /* 0x000fca00000006ff */
[----:B------:R-:W-:Y:S01]  /*4570*/  FADD.FTZ R148, R109, R148 ;  /* 0x000000946d947221 */ /* 0x000fe20000010000 */
[----:B------:R-:W-:Y:S06]  /*4580*/  BRA `(.L_x_8916) ;  /* 0x0000000000187947 */ /* 0x000fec0003800000 */
.L_x_8914:
[----:B-----5:R-:W-:Y:S02]  /*4590*/  PRMT R108, R134, 0x7632, R108 ;  /* 0x00007632866c7816 */ /* 0x020fe4000000006c */
[----:B------:R-:W-:-:S03]  /*45a0*/  @P2 PRMT R110, R10, 0x7632, R110 ;  /* 0x000076320a6e2816 */ /* 0x000fc6000000006e */
[----:B------:R-:W-:Y:S01]  /*45b0*/  IMAD.U32 R109, R108, 0x10000, RZ ;  /* 0x000100006c6d7824 */ /* 0x000fe200078e00ff */
[----:B------:R-:W-:-:S03]  /*45c0*/  @P2 SHF.L.U32 R147, R110, 0x10, RZ ;  /* 0x000000106e932819 */ /* 0x000fc600000006ff */
[----:B------:R-:W-:-:S04]  /*45d0*/  FADD.FTZ R148, R109, R148 ;  /* 0x000000946d947221 */ /* 0x000fc80000010000 */
[----:B------:R-:W-:-:S07]  /*45e0*/  @P2 FADD.FTZ R148, R147, R148 ;  /* 0x0000009493942221 */ /* 0x000fce0000010000 */
.L_x_8916:
[----:B------:R-:W-:-:S04]  /*45f0*/  F2FP.BF16.F32.PACK_AB R108, RZ, R148 ;  /* 0x00000094ff6c723e */ /* 0x000fc800000010ff */
[----:B-1-34-:R-:W-:-:S07]  /*4600*/  PRMT R6, R6, 0x5410, R108 ;  /* 0x0000541006067816 */ /* 0x01afce000000006c */
.L_x_8917:
        /* <DEDUP_REMOVED lines=8> */
.L_x_8919:
[----:B-----5:R-:W-:-:S04]  /*4690*/  IMAD.U32 R108, R11, 0x10000, RZ ;  /* 0x000100000b6c7824 */ /* 0x020fc800078e00ff */
[----:B------:R-:W-:Y:S01]  /*46a0*/  FADD.FTZ R147, R108, R147 ;  /* 0x000000936c937221 */ /* 0x000fe20000010000 */
[----:B------:R-:W-:Y:S06]  /*46b0*/  BRA `(.L_x_8920) ;  /* 0x0000000000107947 */ /* 0x000fec0003800000 */
.L_x_8918:
[----:B-----5:R-:W-:Y:S02]  /*46c0*/  SHF.L.U32 R108, R135, 0x10, RZ ;  /* 0x00000010876c7819 */ /* 0x020fe400000006ff */
[----:B------:R-:W-:-:S03]  /*46d0*/  @P2 SHF.L.U32 R110, R11, 0x10, RZ ;  /* 0x000000100b6e2819 */ /* 0x000fc600000006ff */
[----:B------:R-:W-:-:S04]  /*46e0*/  FADD.FTZ R147, R108, R147 ;  /* 0x000000936c937221 */ /* 0x000fc80000010000 */
[----:B------:R-:W-:-:S07]  /*46f0*/  @P2 FADD.FTZ R147, R110, R147 ;  /* 0x000000936e932221 */ /* 0x000fce0000010000 */
.L_x_8920:
[----:B------:R-:W-:-:S04]  /*4700*/  F2FP.BF16.F32.PACK_AB R108, RZ, R147 ;  /* 0x00000093ff6c723e */ /* 0x000fc800000010ff */
[----:B-1-34-:R-:W-:-:S07]  /*4710*/  PRMT R7, R108, 0x7610, R7 ;  /* 0x000076106c077816 */ /* 0x01afce0000000007 */
.L_x_8921:
[----:B------:R-:W-:Y:S01]  /*4720*/  IMAD.U32 R146, R111, 0x10000, RZ ;  /* 0x000100006f927824 */ /* 0x000fe200078e00ff */
[----:B------:R-:W-:Y:S06]  /*4730*/  @P3 BRA `(.L_x_8922) ;  /* 0x0000000000243947 */ /* 0x000fec0003800000 */
[----:B------:R-:W-:-:S04]  /*4740*/  ISETP.NE.U32.AND P2, PT, RZ, UR12, PT ;  /* 0x0000000cff007c0c */ /* 0x000fc8000bf45070 */
[----:B------:R-:W-:-:S13]  /*4750*/  ISETP.NE.AND.EX P2, PT, RZ, UR13, PT, P2 ;  /* 0x0000000dff007c0c */ /* 0x000fda000bf45320 */
[----:B------:R-:W-:Y:S05]  /*4760*/  @P2 BRA `(.L_x_8923) ;  /* 0x0000000000082947 */ /* 0x000fea0003800000 */
[----:B------:R-:W-:Y:S05]  /*4770*/  @P0 BRA `(.L_x_8924) ;  /* 0x00000000002c0947 */ /* 0x000fea0003800000 */
[----:B------:R-:W-:Y:S05]  /*4780*/  BRA `(.L_x_8925) ;  /* 0x0000000000307947 */ /* 0x000fea0003800000 */
.L_x_8923:
[----:B-----5:R-:W-:-:S04]  /*4790*/  PRMT R108, R11, 0x7632, R108 ;  /* 0x000076320b6c7816 */ /* 0x020fc8000000006c */
[----:B------:R-:W-:-:S05]  /*47a0*/  SHF.L.U32 R109, R108, 0x10, RZ ;  /* 0x000000106c6d7819 */ /* 0x000fca00000006ff */
[----:B------:R-:W-:Y:S01]  /*47b0*/  FADD.FTZ R146, R109, R146 ;  /* 0x000000926d927221 */ /* 0x000fe20000010000 */
[----:B------:R-:W-:Y:S06]  /*47c0*/  BRA `(.L_x_8924) ;  /* 0x0000000000187947 */ /* 0x000fec0003800000 */
.L_x_8922:
[----:B-----5:R-:W-:Y:S02]  /*47d0*/  PRMT R108, R135, 0x7632, R108 ;  /* 0x00007632876c7816 */ /* 0x020fe4000000006c */
[----:B------:R-:W-:Y:S02]  /*47e0*/  @P2 PRMT R110, R11, 0x7632, R110 ;  /* 0x000076320b6e2816 */ /* 0x000fe4000000006e */
[----:B------:R-:W-:-:S03]  /*47f0*/  SHF.L.U32 R109, R108, 0x10, RZ ;  /* 0x000000106c6d7819 */ /* 0x000fc600000006ff */
[----:B------:R-:W-:Y:S02]  /*4800*/  @P2 IMAD.U32 R111, R110, 0x10000, RZ ;  /* 0x000100006e6f2824 */ /* 0x000fe400078e00ff */
[----:B------:R-:W-:-:S04]  /*4810*/  FADD.FTZ R146, R109, R146 ;  /* 0x000000926d927221 */ /* 0x000fc80000010000 */
[----:B------:R-:W-:-:S07]  /*4820*/  @P2 FADD.FTZ R146, R111, R146 ;  /* 0x000000926f922221 */ /* 0x000fce0000010000 */
.L_x_8924:
[----:B------:R-:W-:-:S04]  /*4830*/  F2FP.BF16.F32.PACK_AB R108, RZ, R146 ;  /* 0x00000092ff6c723e */ /* 0x000fc800000010ff */
[----:B-1-34-:R-:W-:-:S07]  /*4840*/  PRMT R7, R7, 0x5410, R108 ;  /* 0x0000541007077816 */ /* 0x01afce000000006c */
.L_x_8925:
[----:B------:R-:W0:Y:S02]  /*4850*/  @P0 LDC.64 R108, c[0x0][0x238] ;  /* 0x00008e00ff6c0b82 */ /* 0x000e240000000a00 */
[----:B0-----:R-:W-:-:S04]  /*4860*/  @P0 LEA R108, P2, R0, R108, 0x4 ;  /* 0x0000006c006c0211 */ /* 0x001fc800078420ff */
[----:B------:R-:W-:-:S05]  /*4870*/  @P0 LEA.HI.X R109, R0, R109, RZ, 0x4, P2 ;  /* 0x0000006d006d0211 */ /* 0x000fca00010f24ff */
[----:B------:R0:W-:Y:S04]  /*4880*/  @P0 STG.E.128 desc[UR4][R108.64], R4 ;  /* 0x000000046c000986 */ /* 0x0001e8000c101d04 */
.L_x_8893:
[----:B------:R-:W-:Y:S05]  /*4890*/  BSYNC B0 ;  /* 0x0000000000007941 */ /* 0x000fea0003800000 */
.L_x_8892:
[----:B------:R-:W-:Y:S01]  /*48a0*/  FADD.FTZ R0, RZ, R144 ;  /* 0x00000090ff007221 */ /* 0x000fe20000010000 */
[C---:B------:R-:W-:Y:S01]  /*48b0*/  ISETP.GT.U32.AND P2, PT, R2.reuse, 0x3f, PT ;  /* 0x0000003f0200780c */ /* 0x040fe20003f44070 */
[----:B------:R-:W-:Y:S01]  /*48c0*/  UMOV UR6, 0xffffffff ;  /* 0xffffffff00067882 */ /* 0x000fe20000000000 */
[C---:B------:R-:W-:Y:S01]  /*48d0*/  ISETP.GT.U32.AND P3, PT, R2.reuse, 0x9f, PT ;  /* 0x0000009f0200780c */ /* 0x040fe20003f64070 */
[----:B0-----:R-:W-:Y:S01]  /*48e0*/  FADD.FTZ R109, R149, R0 ;  /* 0x00000000956d7221 */ /* 0x001fe20000010000 */
        /* <DEDUP_REMOVED lines=55> */
[----:B------:R-:W-:Y:S01]  /*4c60*/  ISETP.GT.U32.AND P6, PT, R2, 0x3f, PT ;  /* 0x0000003f0200780c */ /* 0x000fe20003fc4070 */
        /* <DEDUP_REMOVED lines=17> */
[----:B------:R-:W-:Y:S02]  /*4d80*/  FADD.FTZ R166, R154, -R108 ;  /* 0x8000006c9aa67221 */ /* 0x000fe40000010000 */
[----:B------:R-:W-:Y:S01]  /*4d90*/  FFMA.FTZ R0, R171, R171, R0 ;  /* 0x000000abab007223 */ /* 0x000fe20000010000 */
[----:B------:R-:W-:-:S03]  /*4da0*/  FADD.FTZ R171, R151, -R108 ;  /* 0x8000006c97ab7221 */ /* 0x000fc60000010000 */
        /* <DEDUP_REMOVED lines=9> */
[----:B------:R-:W-:-:S05]  /*4e40*/  FFMA.FTZ R0, R167, R167, R0 ;  /* 0x000000a7a7007223 */ /* 0x000fca0000010000 */
        /* <DEDUP_REMOVED lines=88> */
.L_x_8951:
[----:B------:R-:W-:Y:S01]  /*53d0*/  FMUL.FTZ R0, R108, R108 ;  /* 0x0000006c6c007220 */ /* 0x000fe20000410000 */
[----:B------:R-:W-:Y:S01]  /*53e0*/  ISETP.NE.AND P2, PT, R169, RZ, PT ;  /* 0x000000ffa900720c */ /* 0x000fe20003f45270 */
[----:B-1----:R-:W-:Y:S01]  /*53f0*/  FADD.FTZ R168, R166, R171 ;  /* 0x000000aba6a87221 */ /* 0x002fe20000010000 */
[----:B------:R-:W1:Y:S01]  /*5400*/  @!P5 LDC.64 R110, c[0x0][0x250] ;  /* 0x00009400ff6edb82 */ /* 0x000e620000000a00 */
[----:B------:R-:W-:Y:S01]  /*5410*/  BSSY B0, `(.L_x_8927) ;  /* 0x000002c000007945 */ /* 0x000fe20003800000 */
[----:B------:R-:W-:Y:S01]  /*5420*/  FSEL R0, R0, RZ, P2 ;  /* 0x000000ff00007208 */ /* 0x000fe20001000000 */
[----:B------:R-:W-:Y:S01]  /*5430*/  FFMA.FTZ R109, R168, R109, UR7 ;  /* 0x00000007a86d7e23 */ /* 0x000fe2000801006d */
[----:B------:R-:W-:-:S03]  /*5440*/  FSEL R168, R108, RZ, !P2 ;  /* 0x000000ff6ca87208 */ /* 0x000fc60005000000 */
[----:B------:R-:W-:Y:S01]  /*5450*/  FADD.FTZ R0, R109, R0 ;  /* 0x000000006d007221 */ /* 0x000fe20000010000 */
[----:B0-----:R-:W0:Y:S05]  /*5460*/  @!P5 LDC.64 R166, c[0x0][0x258] ;  /* 0x00009600ffa6db82 */ /* 0x001e2a0000000a00 */
        /* <DEDUP_REMOVED lines=23> */
[----:B-----5:R-:W-:Y:S01]  /*55e0*/  FFMA.FTZ R108, R96, R109, R104 ;  /* 0x0000006d606c7223 */ /* 0x020fe20000010068 */
        /* <DEDUP_REMOVED lines=14> */
.L_x_8928:
[----:B------:R-:W-:Y:S05]  /*56d0*/  BSYNC B0 ;  /* 0x0000000000007941 */ /* 0x000fea0003800000 */
.L_x_8927:
        /* <DEDUP_REMOVED lines=35> */
.L_x_8930:
[----:B------:R-:W-:Y:S05]  /*5910*/  BSYNC B0 ;  /* 0x0000000000007941 */ /* 0x000fea0003800000 */
.L_x_8929:
        /* <DEDUP_REMOVED lines=35> */
.L_x_8932:
[----:B------:R-:W-:Y:S05]  /*5b50*/  BSYNC B0 ;  /* 0x0000000000007941 */ /* 0x000fea0003800000 */
.L_x_8931:
        /* <DEDUP_REMOVED lines=35> */
.L_x_8934:
[----:B------:R-:W-:Y:S05]  /*5d90*/  BSYNC B0 ;  /* 0x0000000000007941 */ /* 0x000fea0003800000 */
.L_x_8933:
        /* <DEDUP_REMOVED lines=35> */
.L_x_8936:
[----:B------:R-:W-:Y:S05]  /*5fd0*/  BSYNC B0 ;  /* 0x0000000000007941 */ /* 0x000fea0003800000 */
.L_x_8935:
        /* <DEDUP_REMOVED lines=34> */
.L_x_8938:
[----:B------:R-:W-:Y:S05]  /*6200*/  BSYNC B0 ;  /* 0x0000000000007941 */ /* 0x000fea0003800000 */
.L_x_8937:
[----:B012---:R-:W0:Y:S02]  /*6210*/  LDC.64 R108, c[0x0][0x210] ;  /* 0x00008400ff6c7b82 */ /* 0x007e240000000a00 */
[----:B0-----:R-:W-:-:S05]  /*6220*/  IMAD R112, R108, 0x4, R112 ;  /* 0x000000046c707824 */ /* 0x001fca00078e0270 */
[----:B------:R-:W-:-:S13]  /*6230*/  ISETP.GE.AND P2, PT, R112, R109, PT ;  /* 0x0000006d7000720c */ /* 0x000fda0003f46270 */
[----:B------:R-:W-:Y:S05]  /*6240*/  @!P2 BRA `(.L_x_8939) ;  /* 0xffffffa400c8a947 */ /* 0x000fea000383ffff */
[----:B------:R-:W-:Y:S05]  /*6250*/  EXIT ;  /* 0x000000000000794d */ /* 0x000fea0003800000 */
.L_x_8926:
[----:B------:R-:W-:Y:S01]  /*6260*/  HFMA2.MMA R170, -RZ, RZ, 0, 5.9604644775390625e-08 ;  /* 0x00000001ffaa7435 */ /* 0x000fe200000001ff */
[----:B------:R-:W-:Y:S01]  /*6270*/  BSSY B0, `(.L_x_8940) ;  /* 0x0000007000007945 */ /* 0x000fe20003800000 */
[----:B------:R-:W-:Y:S01]  /*6280*/  MOV R173, R0 ;  /* 0x0000000000ad7202 */ /* 0x000fe20000000f00 */
[----:B------:R-:W-:Y:S01]  /*6290*/  IMAD.MOV.U32 R175, RZ, RZ, 0x1f ;  /* 0x0000001fffaf7424 */ /* 0x000fe200078e00ff */
[----:B------:R-:W-:-:S07]  /*62a0*/  MOV R168, 0xffffffff ;  /* 0xffffffff00a87802 */ /* 0x000fce0000000f00 */
[----:B-12345:R-:W-:Y:S05]  /*62b0*/  WARPSYNC.COLLECTIVE R168, `(.L_x_8941) ;  /* 0x00000000a8087348 */ /* 0x03efea0003c00000 */
[----:B------:R0:W0:Y:S02]  /*62c0*/  SHFL.BFLY P6, R171, R173, R170, R175 ;  /* 0x0c0000aaadab7389 */ /* 0x00002400000c00af */
[----:B012345:R-:W-:Y:S01]  /*62d0*/  ENDCOLLECTIVE ;  /* 0x000000000000791b */ /* 0x03ffe20003800000 */
.L_x_8941:
[----:B------:R-:W-:Y:S05]  /*62e0*/  BSYNC B0 ;  /* 0x0000000000007941 */ /* 0x000fea0003800000 */
.L_x_8940:
[----:B------:R-:W-:Y:S01]  /*62f0*/  MOV R109, R171 ;  /* 0x000000ab006d7202 */ /* 0x000fe20000000f00 */
[----:B------:R-:W-:Y:S01]  /*6300*/  HFMA2.MMA R170, -RZ, RZ, 0, 1.1920928955078125e-07 ;  /* 0x00000002ffaa7435 */ /* 0x000fe200000001ff */
[----:B------:R-:W-:Y:S02]  /*6310*/  MOV R175, 0x1f ;  /* 0x0000001f00af7802 */ /* 0x000fe40000000f00 */
[----:B------:R-:W-:Y:S01]  /*6320*/  MOV R168, 0xffffffff ;  /* 0xffffffff00a87802 */ /* 0x000fe20000000f00 */
[----:B------:R-:W-:-:S04]  /*6330*/  FADD.FTZ R110, R0, R109 ;  /* 0x0000006d006e7221 */ /* 0x000fc80000010000 */
[----:B------:R-:W-:-:S07]  /*6340*/  IMAD.MOV.U32 R173, RZ, RZ, R110 ;  /* 0x000000ffffad7224 */ /* 0x000fce00078e006e */
[----:B------:R-:W-:Y:S05]  /*6350*/  WARPSYNC.COLLECTIVE R168, `(.L_x_8942) ;  /* 0x00000000a8087348 */ /* 0x000fea0003c00000 */
[----:B------:R0:W1:Y:S02]  /*6360*/  SHFL.BFLY P6, R171, R173, R170, R175 ;  /* 0x0c0000aaadab7389 */ /* 0x00006400000c00af */
[----:B01----:R-:W-:Y:S01]  /*6370*/  ENDCOLLECTIVE ;  /* 0x000000000000791b */ /* 0x003fe20003800000 */
.L_x_8942:
[----:B------:R-:W-:Y:S01]  /*6380*/  HFMA2.MMA R170, -RZ, RZ, 0, 2.384185791015625e-07 ;  /* 0x00000004ffaa7435 */ /* 0x000fe200000001ff */
[----:B------:R-:W-:-:S04]  /*6390*/  IMAD.MOV.U32 R109, RZ, RZ, R171 ;  /* 0x000000ffff6d7224 */ /* 0x000fc800078e00ab */
[----:B------:R-:W-:-:S05]  /*63a0*/  FADD.FTZ R111, R110, R109 ;  /* 0x0000006d6e6f7221 */ /* 0x000fca0000010000 */
[----:B------:R-:W-:-:S07]  /*63b0*/  MOV R173, R111 ;  /* 0x0000006f00ad7202 */ /* 0x000fce0000000f00 */
[----:B------:R-:W-:Y:S05]  /*63c0*/  WARPSYNC.COLLECTIVE R168, `(.L_x_8943) ;  /* 0x00000000a8087348 */ /* 0x000fea0003c00000 */
[----:B------:R0:W1:Y:S02]  /*63d0*/  SHFL.BFLY P6, R171, R173, R170, R175 ;  /* 0x0c0000aaadab7389 */ /* 0x00006400000c00af */
[----:B01----:R-:W-:Y:S01]  /*63e0*/  ENDCOLLECTIVE ;  /* 0x000000000000791b */ /* 0x003fe20003800000 */
.L_x_8943:
[----:B------:R-:W-:Y:S01]  /*63f0*/  HFMA2.MMA R170, -RZ, RZ, 0, 4.76837158203125e-07 ;  /* 0x00000008ffaa7435 */ /* 0x000fe200000001ff */
[----:B------:R-:W-:-:S05]  /*6400*/  MOV R108, R171 ;  /* 0x000000ab006c7202 */ /* 0x000fca0000000f00 */
[----:B------:R-:W-:-:S04]  /*6410*/  FADD.FTZ R166, R111, R108 ;  /* 0x0000006c6fa67221 */ /* 0x000fc80000010000 */
[----:B------:R-:W-:-:S07]  /*6420*/  IMAD.MOV.U32 R173, RZ, RZ, R166 ;  /* 0x000000ffffad7224 */ /* 0x000fce00078e00a6 */
[----:B------:R-:W-:Y:S05]  /*6430*/  WARPSYNC.COLLECTIVE R168, `(.L_x_8944) ;  /* 0x00000000a8087348 */ /* 0x000fea0003c00000 */
[----:B------:R0:W1:Y:S02]  /*6440*/  SHFL.BFLY P6, R171, R173, R170, R175 ;  /* 0x0c0000aaadab7389 */ /* 0x00006400000c00af */
[----:B01----:R-:W-:Y:S01]  /*6450*/  ENDCOLLECTIVE ;  /* 0x000000000000791b */ /* 0x003fe20003800000 */
.L_x_8944:
        /* <DEDUP_REMOVED lines=8> */
.L_x_8945:
        /* <DEDUP_REMOVED lines=107> */
.L_x_8946:
[----:B------:R-:W-:Y:S01]  /*6b90*/  HFMA2.MMA R170, -RZ, RZ, 0, 1.1920928955078125e-07 ;  /* 0x00000002ffaa7435 */ /* 0x000fe200000001ff */
[----:B------:R-:W-:-:S04]  /*6ba0*/  IMAD.MOV.U32 R111, RZ, RZ, R171 ;  /* 0x000000ffff6f7224 */ /* 0x000fc800078e00ab */
[----:B------:R-:W-:-:S05]  /*6bb0*/  FADD.FTZ R111, R0, R111 ;  /* 0x0000006f006f7221 */ /* 0x000fca0000010000 */
[----:B------:R-:W-:-:S07]  /*6bc0*/  MOV R173, R111 ;  /* 0x0000006f00ad7202 */ /* 0x000fce0000000f00 */
[----:B------:R-:W-:Y:S05]  /*6bd0*/  WARPSYNC.COLLECTIVE R168, `(.L_x_8947) ;  /* 0x00000000a8087348 */ /* 0x000fea0003c00000 */
[----:B------:R0:W1:Y:S02]  /*6be0*/  SHFL.BFLY P6, R171, R173, R170, R175 ;  /* 0x0c0000aaadab7389 */ /* 0x00006400000c00af */
[----:B01----:R-:W-:Y:S01]  /*6bf0*/  ENDCOLLECTIVE ;  /* 0x000000000000791b */ /* 0x003fe20003800000 */
.L_x_8947:
[----:B------:R-:W-:Y:S01]  /*6c00*/  HFMA2.MMA R170, -RZ, RZ, 0, 2.384185791015625e-07 ;  /* 0x00000004ffaa7435 */ /* 0x000fe200000001ff */
[----:B------:R-:W-:-:S05]  /*6c10*/  MOV R110, R171 ;  /* 0x000000ab006e7202 */ /* 0x000fca0000000f00 */
[----:B------:R-:W-:-:S04]  /*6c20*/  FADD.FTZ R110, R111, R110 ;  /* 0x0000006e6f6e7221 */ /* 0x000fc80000010000 */
[----:B------:R-:W-:-:S07]  /*6c30*/  IMAD.MOV.U32 R173, RZ, RZ, R110 ;  /* 0x000000ffffad7224 */ /* 0x000fce00078e006e */
[----:B------:R-:W-:Y:S05]  /*6c40*/  WARPSYNC.COLLECTIVE R168, `(.L_x_8948) ;  /* 0x00000000a8087348 */ /* 0x000fea0003c00000 */
[----:B------:R0:W1:Y:S02]  /*6c50*/  SHFL.BFLY P6, R171, R173, R170, R175 ;  /* 0x0c0000aaadab7389 */ /* 0x00006400000c00af */
[----:B01----:R-:W-:Y:S01]  /*6c60*/  ENDCOLLECTIVE ;  /* 0x000000000000791b */ /* 0x003fe20003800000 */
.L_x_8948:
[----:B------:R-:W-:Y:S01]  /*6c70*/  IMAD.MOV.U32 R170, RZ, RZ, 0x8 ;  /* 0x00000008ffaa7424 */ /* 0x000fe200078e00ff */
[----:B------:R-:W-:-:S05]  /*6c80*/  MOV R167, R171 ;  /* 0x000000ab00a77202 */ /* 0x000fca0000000f00 */
[----:B------:R-:W-:-:S05]  /*6c90*/  FADD.FTZ R167, R110, R167 ;  /* 0x000000a76ea77221 */ /* 0x000fca0000010000 */
[----:B------:R-:W-:-:S07]  /*6ca0*/  MOV R173, R167 ;  /* 0x000000a700ad7202 */ /* 0x000fce0000000f00 */
[----:B------:R-:W-:Y:S05]  /*6cb0*/  WARPSYNC.COLLECTIVE R168, `(.L_x_8949) ;  /* 0x00000000a8087348 */ /* 0x000fea0003c00000 */
[----:B------:R0:W1:Y:S02]  /*6cc0*/  SHFL.BFLY P6, R171, R173, R170, R175 ;  /* 0x0c0000aaadab7389 */ /* 0x00006400000c00af */
[----:B01----:R-:W-:Y:S01]  /*6cd0*/  ENDCOLLECTIVE ;  /* 0x000000000000791b */ /* 0x003fe20003800000 */
.L_x_8949:
[----:B------:R-:W-:Y:S01]  /*6ce0*/  HFMA2.MMA R170, -RZ, RZ, 0, 9.5367431640625e-07 ;  /* 0x00000010ffaa7435 */ /* 0x000fe200000001ff */
[----:B------:R-:W-:-:S05]  /*6cf0*/  MOV R166, R171 ;  /* 0x000000ab00a67202 */ /* 0x000fca0000000f00 */
[----:B------:R-:W-:-:S05]  /*6d00*/  FADD.FTZ R166, R167, R166 ;  /* 0x000000a6a7a67221 */ /* 0x000fca0000010000 */
[----:B------:R-:W-:-:S07]  /*6d10*/  MOV R173, R166 ;  /* 0x000000a600ad7202 */ /* 0x000fce0000000f00 */
[----:B------:R-:W-:Y:S05]  /*6d20*/  WARPSYNC.COLLECTIVE R168, `(.L_x_8950) ;  /* 0x00000000a8087348 */ /* 0x000fea0003c00000 */
[----:B------:R0:W1:Y:S02]  /*6d30*/  SHFL.BFLY P6, R171, R173, R170, R175 ;  /* 0x0c0000aaadab7389 */ /* 0x00006400000c00af */
[----:B01----:R-:W-:Y:S01]  /*6d40*/  ENDCOLLECTIVE ;  /* 0x000000000000791b */ /* 0x003fe20003800000 */
.L_x_8950:
[----:B------:R-:W-:Y:S05]  /*6d50*/  BRA `(.L_x_8951) ;  /* 0xffffffe4009c7947 */ /* 0x000fea000383ffff */
.L_x_8952:
        /* <DEDUP_REMOVED lines=10> */
.L_x_40126:


//--------------------- .text._ZN10layer_norm31ln_parallel_residual_fwd_kernelINS_13Kernel_traitsIf13__nv_bfloat16S2_S2_fjLj1536ELj1ELj4ELj1ELj16ENS_18Kernel_traits_baseILj1536EfS2_S2_S2_fjLj128EEEEELb0ELb1ELb1EEEvNS_9FwdParamsE --------------------------
	.section	.text._ZN10layer_norm31ln_parallel_residual_fwd_kernelINS_13Kernel_traitsIf13__nv_bfloat16S2_S2_fjLj1536ELj1ELj4ELj1ELj16ENS_18Kernel_traits_baseILj1536EfS2_S2_S2_fjLj128EEEEELb0ELb1ELb1EEEvNS_9FwdParamsE,"ax",@progbits
	.align	128
        .global         _ZN10layer_norm31ln_parallel_residual_fwd_kernelINS_13Kernel_traitsIf13__nv_bfloat16S2_S2_fjLj1536ELj1ELj4ELj1ELj16ENS_18Kernel_traits_baseILj1536EfS2_S2_S2_fjLj128EEEEELb0ELb1ELb1EEEvNS_9FwdParamsE
        .type           _ZN10layer_norm31ln_parallel_residual_fwd_kernelINS_13Kernel_traitsIf13__nv_bfloat16S2_S2_fjLj1536ELj1ELj4ELj1ELj16ENS_18Kernel_traits_baseILj1536EfS2_S2_S2_fjLj128EEEEELb0ELb1ELb1EEEvNS_9FwdParamsE,@function
        .size           _ZN10layer_norm31ln_parallel_residual_fwd_kernelINS_13Kernel_traitsIf13__nv_bfloat16S2_S2_fjLj1536ELj1ELj4ELj1ELj16ENS_18Kernel_traits_baseILj1536EfS2_S2_S2_fjLj128EEEEELb0ELb1ELb1EEEvNS_9FwdParamsE,(.L_x_40127 - _ZN10layer_norm31ln_parallel_residual_fwd_kernelINS_13Kernel_traitsIf13__nv_bfloat16S2_S2_fjLj1536ELj1ELj4ELj1ELj16ENS_18Kernel_traits_baseILj1536EfS2_S2_S2_fjLj128EEEEELb0ELb1ELb1EEEvNS_9FwdParamsE)
        .other          _ZN10layer_norm31ln_parallel_residual_fwd_kernelINS_13Kernel_traitsIf13__nv_bfloat16S2_S2_fjLj1536ELj1ELj4ELj1ELj16ENS_18Kernel_traits_baseILj1536EfS2_S2_S2_fjLj128EEEEELb0ELb1ELb1EEEvNS_9FwdParamsE,@"STO_CUDA_ENTRY STV_DEFAULT"
_ZN10layer_norm31ln_parallel_residual_fwd_kernelINS_13Kernel_traitsIf13__nv_bfloat16S2_S2_fjLj1536ELj1ELj4ELj1ELj16ENS_18Kernel_traits_baseILj1536EfS2_S2_S2_fjLj128EEEEELb0ELb1ELb1EEEvNS_9FwdParamsE:
.text._ZN10layer_norm31ln_parallel_residual_fwd_kernelINS_13Kernel_traitsIf13__nv_bfloat16S2_S2_fjLj1536ELj1ELj4ELj1ELj16ENS_18Kernel_traits_baseILj1536EfS2_S2_S2_fjLj128EEEEELb0ELb1ELb1EEEvNS_9FwdParamsE:
[----:B------:R-:W-:Y:S01]  /*0000*/  LDC R1, c[0x0][0x28] ;  /* 0x00000a00ff017b82 */ /* 0x000fe20000000800 */
[----:B------:R-:W0:Y:S01]  /*0010*/  S2R R170, SR_TID.X ;  /* 0x0000000000aa7919 */ /* 0x000e220000002100 */
[----:B------:R-:W-:Y:S01]  /*0020*/  ULDC.64 UR4, c[0x0][0x2c8] ;  /* 0x0000b20000047ab9 */ /* 0x000fe20000000a00 */
[----:B------:R-:W-:Y:S02]  /*0030*/  CS2R R108, SRZ ;  /* 0x00000000006c7805 */ /* 0x000fe4000001ff00 */
[----:B------:R-:W-:Y:S01]  /*0040*/  ISETP.NE.U32.AND P1, PT, RZ, UR4, PT ;  /* 0x00000004ff007c0c */ /* 0x000fe2000bf25070 */
[----:B------:R-:W1:Y:S01]  /*0050*/  S2R R3, SR_CTAID.X ;  /* 0x0000000000037919 */ /* 0x000e620000002500 */
        /* <DEDUP_REMOVED lines=24> */
[----:B------:R-:W2:Y:S01]  /*01e0*/  LDC.64 R8, c[0x0][0x228] ;  /* 0x00008a00ff087b82 */ /* 0x000ea20000000a00 */
[----:B------:R-:W-:Y:S01]  /*01f0*/  ULDC.64 UR6, c[0x0][0x260] ;  /* 0x0000980000067ab9 */ /* 0x000fe20000000a00 */
[----:B------:R-:W-:Y:S01]  /*0200*/  ULDC.64 UR8, c[0x0][0x230] ;  /* 0x00008c0000087ab9 */ /* 0x000fe20000000a00 */
[----:B0-----:R-:W-:Y:S02]  /*0210*/  SHF.L.U32 R0, R170, 0x5, RZ ;  /* 0x00000005aa007819 */ /* 0x001fe400000006ff */
[----:B------:R-:W-:-:S02]  /*0220*/  SHF.R.U32.HI R2, RZ, 0x5, R170 ;  /* 0x00000005ff027819 */ /* 0x000fc400000116aa */
[----:B------:R-:W-:Y:S02]  /*0230*/  LOP3.LUT R0, R0, 0x3e0, RZ, 0xc0, !PT ;  /* 0x000003e000007812 */ /* 0x000fe400078ec0ff */
[----:B-1----:R-:W-:Y:S02]  /*0240*/  LEA R6, R3, R2, 0x2 ;  /* 0x0000000203067211 */ /* 0x002fe400078e10ff */
[C---:B------:R-:W-:Y:S02]  /*0250*/  IADD3 R2, P3, R0.reuse, UR4, RZ ;  /* 0x0000000400027c10 */ /* 0x040fe4000ff7e0ff */
[----:B------:R-:W-:Y:S01]  /*0260*/  IADD3 R4, P2, R0, UR6, RZ ;  /* 0x0000000600047c10 */ /* 0x000fe2000ff5e0ff */
[----:B------:R-:W-:Y:S01]  /*0270*/  ULDC UR6, c[0x0][0x214] ;  /* 0x0000850000067ab9 */ /* 0x000fe20000000800 */
[----:B------:R-:W-:Y:S01]  /*0280*/  IADD3.X R3, RZ, UR5, RZ, P3, !PT ;  /* 0x00000005ff037c10 */ /* 0x000fe20009ffe4ff */
[----:B------:R-:W-:Y:S01]  /*0290*/  ULDC.64 UR4, c[0x0][0x208] ;  /* 0x0000820000047ab9 */ /* 0x000fe20000000a00 */
[----:B------:R-:W-:-:S02]  /*02a0*/  IADD3.X R5, RZ, UR7, RZ, P2, !PT ;  /* 0x00000007ff057c10 */ /* 0x000fc400097fe4ff */
[----:B------:R-:W-:Y:S01]  /*02b0*/  ISETP.GE.AND P2, PT, R6, UR6, PT ;  /* 0x0000000606007c0c */ /* 0x000fe2000bf46270 */
[----:B------:R0:W5:Y:S04]  /*02c0*/  @P1 LDG.E.128 R108, desc[UR4][R2.64] ;  /* 0x00000004026c1981 */ /* 0x000168000c1e1d00 */
[----:B------:R0:W5:Y:S01]  /*02d0*/  @P1 LDG.E.128 R104, desc[UR4][R2.64+0x10] ;  /* 0x0000100402681981 */ /* 0x000162000c1e1d00 */
[----:B--2---:R-:W-:-:S03]  /*02e0*/  LOP3.LUT P0, RZ, R8, UR8, RZ, 0xfc, !PT ;  /* 0x0000000808ff7c12 */ /* 0x004fc6000f80fcff */
[----:B------:R0:W5:Y:S01]  /*02f0*/  @P1 LDG.E.128 R100, desc[UR4][R2.64+0x400] ;  /* 0x0004000402641981 */ /* 0x000162000c1e1d00 */
[----:B------:R-:W-:-:S03]  /*0300*/  LOP3.LUT P0, RZ, R9, UR9, RZ, 0xfc, P0 ;  /* 0x0000000909ff7c12 */ /* 0x000fc6000800fcff */
        /* <DEDUP_REMOVED lines=9> */
[----:B------:R-:W-:Y:S05]  /*03a0*/  @P2 EXIT ;  /* 0x000000000000294d */ /* 0x000fea0003800000 */
        /* <DEDUP_REMOVED lines=14> */
[----:B0-----:R-:W-:Y:S01]  /*0490*/  MOV R2, R6 ;  /* 0x0000000600027202 */ /* 0x001fe20000000f00 */
[----:B------:R-:W-:Y:S01]  /*04a0*/  ULDC UR7, c[0x0][0x2d8] ;  /* 0x0000b60000077ab9 */ /* 0x000fe20000000800 */
[----:B------:R-:W-:Y:S01]  /*04b0*/  ISETP.NE.AND.EX P1, PT, R9, RZ, PT, P1 ;  /* 0x000000ff0900720c */ /* 0x000fe20003f25310 */
[----:B------:R-:W-:Y:S01]  /*04c0*/  ULDC.64 UR8, c[0x0][0x230] ;  /* 0x00008c0000087ab9 */ /* 0x000fe20000000a00 */
[----:B------:R-:W-:Y:S01]  /*04d0*/  LOP3.LUT R3, R170, 0x1f, RZ, 0xc0, !PT ;  /* 0x0000001faa037812 */ /* 0x000fe200078ec0ff */
[----:B------:R-:W-:Y:S01]  /*04e0*/  ULDC.64 UR10, c[0x0][0x228] ;  /* 0x00008a00000a7ab9 */ /* 0x000fe20000000a00 */
[----:B------:R-:W-:Y:S01]  /*04f0*/  ISETP.NE.AND P5, PT, RZ, UR6, PT ;  /* 0x00000006ff007c0c */ /* 0x000fe2000bfa5270 */
[----:B-1----:R-:W-:-:S12]  /*0500*/  ULDC UR6, c[0x0][0x218] ;  /* 0x0000860000067ab9 */ /* 0x002fd80000000800 */
.L_x_9146:
        /* <DEDUP_REMOVED lines=25> */
.L_x_8954:
[----:B-----5:R-:W-:-:S05]  /*06a0*/  SHF.L.U32 R3, R8, 0x10, RZ ;  /* 0x0000001008037819 */ /* 0x020fca00000006ff */
[----:B------:R-:W-:Y:S01]  /*06b0*/  FADD.FTZ R118, R118, R3 ;  /* 0x0000000376767221 */ /* 0x000fe20000010000 */
[----:B------:R-:W-:Y:S06]  /*06c0*/  BRA `(.L_x_8955) ;  /* 0x0000000000107947 */ /* 0x000fec0003800000 */
.L_x_8953:
[----:B-----5:R-:W-:Y:S02]  /*06d0*/  SHF.L.U32 R3, R12, 0x10, RZ ;  /* 0x000000100c037819 */ /* 0x020fe400000006ff */
[----:B------:R-:W-:-:S03]  /*06e0*/  @P2 SHF.L.U32 R121, R8, 0x10, RZ ;  /* 0x0000001008792819 */ /* 0x000fc600000006ff */
[----:B------:R-:W-:-:S04]  /*06f0*/  FADD.FTZ R118, R118, R3 ;  /* 0x0000000376767221 */ /* 0x000fc80000010000 */
[----:B------:R-:W-:-:S07]  /*0700*/  @P2 FADD.FTZ R118, R118, R121 ;  /* 0x0000007976762221 */ /* 0x000fce0000010000 */
.L_x_8955:
[----:B------:R-:W-:-:S04]  /*0710*/  F2FP.BF16.F32.PACK_AB R3, RZ, R118 ;  /* 0x00000076ff03723e */ /* 0x000fc800000010ff */
[----:B------:R-:W-:-:S07]  /*0720*/  PRMT R4, R3, 0x7610, R4 ;  /* 0x0000761003047816 */ /* 0x000fce0000000004 */
.L_x_8956:
[----:B------:R-:W-:Y:S01]  /*0730*/  SHF.L.U32 R120, R0, 0x10, RZ ;  /* 0x0000001000787819 */ /* 0x000fe200000006ff */
[----:B------:R-:W-:Y:S06]  /*0740*/  @P3 BRA `(.L_x_8957) ;  /* 0x0000000000243947 */ /* 0x000fec0003800000 */
[----:B------:R-:W-:-:S04]  /*0750*/  ISETP.NE.U32.AND P4, PT, RZ, UR8, PT ;  /* 0x00000008ff007c0c */ /* 0x000fc8000bf85070 */
[----:B------:R-:W-:-:S13]  /*0760*/  ISETP.NE.AND.EX P4, PT, RZ, UR9, PT, P4 ;  /* 0x00000009ff007c0c */ /* 0x000fda000bf85340 */
[----:B------:R-:W-:Y:S05]  /*0770*/  @P4 BRA `(.L_x_8958) ;  /* 0x0000000000084947 */ /* 0x000fea0003800000 */
[----:B------:R-:W-:Y:S05]  /*0780*/  @P0 BRA `(.L_x_8959) ;  /* 0x00000000002c0947 */ /* 0x000fea0003800000 */
[----:B------:R-:W-:Y:S05]  /*0790*/  BRA `(.L_x_8960) ;  /* 0x0000000000307947 */ /* 0x000fea0003800000 */
.L_x_8958:
[----:B-----5:R-:W-:-:S04]  /*07a0*/  PRMT R0, R8, 0x7632, R0 ;  /* 0x0000763208007816 */ /* 0x020fc80000000000 */
[----:B------:R-:W-:-:S05]  /*07b0*/  SHF.L.U32 R3, R0, 0x10, RZ ;  /* 0x0000001000037819 */ /* 0x000fca00000006ff */
[----:B------:R-:W-:Y:S01]  /*07c0*/  FADD.FTZ R120, R120, R3 ;  /* 0x0000000378787221 */ /* 0x000fe20000010000 */
[----:B------:R-:W-:Y:S06]  /*07d0*/  BRA `(.L_x_8959) ;  /* 0x0000000000187947 */ /* 0x000fec0003800000 */
.L_x_8957:
[----:B-----5:R-:W-:Y:S02]  /*07e0*/  PRMT R0, R12, 0x7632, R0 ;  /* 0x000076320c007816 */ /* 0x020fe40000000000 */
[----:B------:R-:W-:Y:S02]  /*07f0*/  @P2 PRMT R112, R8, 0x7632, R112 ;  /* 0x0000763208702816 */ /* 0x000fe40000000070 */
[----:B------:R-:W-:Y:S02]  /*0800*/  SHF.L.U32 R3, R0, 0x10, RZ ;  /* 0x0000001000037819 */ /* 0x000fe400000006ff */
[----:B------:R-:W-:-:S03]  /*0810*/  @P2 SHF.L.U32 R121, R112, 0x10, RZ ;  /* 0x0000001070792819 */ /* 0x000fc600000006ff */
[----:B------:R-:W-:-:S04]  /*0820*/  FADD.FTZ R120, R120, R3 ;  /* 0x0000000378787221 */ /* 0x000fc80000010000 */
[----:B------:R-:W-:-:S07]  /*0830*/  @P2 FADD.FTZ R120, R120, R121 ;  /* 0x0000007978782221 */ /* 0x000fce0000010000 */
.L_x_8959:
[----:B------:R-:W-:-:S04]  /*0840*/  F2FP.BF16.F32.PACK_AB R0, RZ, R120 ;  /* 0x00000078ff00723e */ /* 0x000fc800000010ff */
[----:B------:R-:W-:-:S07]  /*0850*/  PRMT R4, R4, 0x5410, R0 ;  /* 0x0000541004047816 */ /* 0x000fce0000000000 */
.L_x_8960:
        /* <DEDUP_REMOVED lines=8> */
.L_x_8962:
[----:B-----5:R-:W-:-:S05]  /*08e0*/  SHF.L.U32 R0, R9, 0x10, RZ ;  /* 0x0000001009007819 */ /* 0x020fca00000006ff */
[----:B------:R-:W-:Y:S01]  /*08f0*/  FADD.FTZ R121, R121, R0 ;  /* 0x0000000079797221 */ /* 0x000fe20000010000 */
[----:B------:R-:W-:Y:S06]  /*0900*/  BRA `(.L_x_8963) ;  /* 0x0000000000107947 */ /* 0x000fec0003800000 */
.L_x_8961:
[----:B-----5:R-:W-:Y:S02]  /*0910*/  SHF.L.U32 R0, R13, 0x10, RZ ;  /* 0x000000100d007819 */ /* 0x020fe400000006ff */
[----:B------:R-:W-:-:S03]  /*0920*/  @P2 SHF.L.U32 R112, R9, 0x10, RZ ;  /* 0x0000001009702819 */ /* 0x000fc600000006ff */
[----:B------:R-:W-:-:S04]  /*0930*/  FADD.FTZ R121, R121, R0 ;  /* 0x0000000079797221 */ /* 0x000fc80000010000 */
[----:B------:R-:W-:-:S07]  /*0940*/  @P2 FADD.FTZ R121, R121, R112 ;  /* 0x0000007079792221 */ /* 0x000fce0000010000 */
.L_x_8963:
[----:B------:R-:W-:-:S04]  /*0950*/  F2FP.BF16.F32.PACK_AB R0, RZ, R121 ;  /* 0x00000079ff00723e */ /* 0x000fc800000010ff */
[----:B------:R-:W-:-:S07]  /*0960*/  PRMT R5, R0, 0x7610, R5 ;  /* 0x0000761000057816 */ /* 0x000fce0000000005 */
.L_x_8964:
[----:B------:R-:W-:Y:S01]  /*0970*/  SHF.L.U32 R122, R113, 0x10, RZ ;  /* 0x00000010717a7819 */ /* 0x000fe200000006ff */
[----:B------:R-:W-:Y:S06]  /*0980*/  @P3 BRA `(.L_x_8965) ;  /* 0x0000000000243947 */ /* 0x000fec0003800000 */
[----:B------:R-:W-:-:S04]  /*0990*/  ISETP.NE.U32.AND P4, PT, RZ, UR8, PT ;  /* 0x00000008ff007c0c */ /* 0x000fc8000bf85070 */
[----:B------:R-:W-:-:S13]  /*09a0*/  ISETP.NE.AND.EX P4, PT, RZ, UR9, PT, P4 ;  /* 0x00000009ff007c0c */ /* 0x000fda000bf85340 */
[----:B------:R-:W-:Y:S05]  /*09b0*/  @P4 BRA `(.L_x_8966) ;  /* 0x0000000000084947 */ /* 0x000fea0003800000 */
[----:B------:R-:W-:Y:S05]  /*09c0*/  @P0 BRA `(.L_x_8967) ;  /* 0x00000000002c0947 */ /* 0x000fea0003800000 */
[----:B------:R-:W-:Y:S05]  /*09d0*/  BRA `(.L_x_8968) ;  /* 0x0000000000307947 */ /* 0x000fea0003800000 */
.L_x_8966:
[----:B-----5:R-:W-:-:S04]  /*09e0*/  PRMT R0, R9, 0x7632, R0 ;  /* 0x0000763209007816 */ /* 0x020fc80000000000 */
[----:B------:R-:W-:-:S05]  /*09f0*/  SHF.L.U32 R3, R0, 0x10, RZ ;  /* 0x0000001000037819 */ /* 0x000fca00000006ff */
[----:B------:R-:W-:Y:S01]  /*0a00*/  FADD.FTZ R122, R122, R3 ;  /* 0x000000037a7a7221 */ /* 0x000fe20000010000 */
[----:B------:R-:W-:Y:S06]  /*0a10*/  BRA `(.L_x_8967) ;  /* 0x0000000000187947 */ /* 0x000fec0003800000 */
.L_x_8965:
[----:B-----5:R-:W-:Y:S02]  /*0a20*/  PRMT R0, R13, 0x7632, R0 ;  /* 0x000076320d007816 */ /* 0x020fe40000000000 */
[----:B------:R-:W-:Y:S02]  /*0a30*/  @P2 PRMT R112, R9, 0x7632, R112 ;  /* 0x0000763209702816 */ /* 0x000fe40000000070 */
[----:B------:R-:W-:Y:S02]  /*0a40*/  SHF.L.U32 R3, R0, 0x10, RZ ;  /* 0x0000001000037819 */ /* 0x000fe400000006ff */
[----:B------:R-:W-:-:S03]  /*0a50*/  @P2 SHF.L.U32 R113, R112, 0x10, RZ ;  /* 0x0000001070712819 */ /* 0x000fc600000006ff */
[----:B------:R-:W-:-:S04]  /*0a60*/  FADD.FTZ R122, R122, R3 ;  /* 0x000000037a7a7221 */ /* 0x000fc80000010000 */
[----:B------:R-:W-:-:S07]  /*0a70*/  @P2 FADD.FTZ R122, R122, R113 ;  /* 0x000000717a7a2221 */ /* 0x000fce0000010000 */
.L_x_8967:
[----:B------:R-:W-:-:S04]  /*0a80*/  F2FP.BF16.F32.PACK_AB R0, RZ, R122 ;  /* 0x0000007aff00723e */ /* 0x000fc800000010ff */
[----:B------:R-:W-:-:S07]  /*0a90*/  PRMT R5, R5, 0x5410, R0 ;  /* 0x0000541005057816 */ /* 0x000fce0000000000 */
.L_x_8968:
        /* <DEDUP_REMOVED lines=8> */
.L_x_8970:
[----:B-----5:R-:W-:-:S05]  /*0b20*/  SHF.L.U32 R0, R10, 0x10, RZ ;  /* 0x000000100a007819 */ /* 0x020fca00000006ff */
[----:B------:R-:W-:Y:S01]  /*0b30*/  FADD.FTZ R123, R123, R0 ;  /* 0x000000007b7b7221 */ /* 0x000fe20000010000 */
[----:B------:R-:W-:Y:S06]  /*0b40*/  BRA `(.L_x_8971) ;  /* 0x0000000000107947 */ /* 0x000fec0003800000 */
.L_x_8969:
[----:B-----5:R-:W-:Y:S02]  /*0b50*/  SHF.L.U32 R0, R14, 0x10, RZ ;  /* 0x000000100e007819 */ /* 0x020fe400000006ff */
[----:B------:R-:W-:-:S03]  /*0b60*/  @P2 SHF.L.U32 R112, R10, 0x10, RZ ;  /* 0x000000100a702819 */ /* 0x000fc600000006ff */
[----:B------:R-:W-:-:S04]  /*0b70*/  FADD.FTZ R123, R123, R0 ;  /* 0x000000007b7b7221 */ /* 0x000fc80000010000 */
[----:B------:R-:W-:-:S07]  /*0b80*/  @P2 FADD.FTZ R123, R123, R112 ;  /* 0x000000707b7b2221 */ /* 0x000fce0000010000 */
.L_x_8971:
[----:B------:R-:W-:-:S04]  /*0b90*/  F2FP.BF16.F32.PACK_AB R3, RZ, R123 ;  /* 0x0000007bff03723e */ /* 0x000fc800000010ff */
[----:B------:R-:W-:-:S07]  /*0ba0*/  PRMT R6, R3, 0x7610, R6 ;  /* 0x0000761003067816 */ /* 0x000fce0000000006 */
.L_x_8972:
[----:B------:R-:W-:Y:S01]  /*0bb0*/  IMAD.U32 R124, R114, 0x10000, RZ ;  /* 0x00010000727c7824 */ /* 0x000fe200078e00ff */
[----:B------:R-:W-:Y:S06]  /*0bc0*/  @P3 BRA `(.L_x_8973) ;  /* 0x0000000000243947 */ /* 0x000fec0003800000 */
[----:B------:R-:W-:-:S04]  /*0bd0*/  ISETP.NE.U32.AND P4, PT, RZ, UR8, PT ;  /* 0x00000008ff007c0c */ /* 0x000fc8000bf85070 */
[----:B------:R-:W-:-:S13]  /*0be0*/  ISETP.NE.AND.EX P4, PT, RZ, UR9, PT, P4 ;  /* 0x00000009ff007c0c */ /* 0x000fda000bf85340 */
[----:B------:R-:W-:Y:S05]  /*0bf0*/  @P4 BRA `(.L_x_8974) ;  /* 0x0000000000084947 */ /* 0x000fea0003800000 */
[----:B------:R-:W-:Y:S05]  /*0c00*/  @P0 BRA `(.L_x_8975) ;  /* 0x00000000002c0947 */ /* 0x000fea0003800000 */
[----:B------:R-:W-:Y:S05]  /*0c10*/  BRA `(.L_x_8976) ;  /* 0x0000000000307947 */ /* 0x000fea0003800000 */
.L_x_8974:
[----:B-----5:R-:W-:-:S04]  /*0c20*/  PRMT R0, R10, 0x7632, R0 ;  /* 0x000076320a007816 */ /* 0x020fc80000000000 */
[----:B------:R-:W-:-:S05]  /*0c30*/  SHF.L.U32 R3, R0, 0x10, RZ ;  /* 0x0000001000037819 */ /* 0x000fca00000006ff */
[----:B------:R-:W-:Y:S01]  /*0c40*/  FADD.FTZ R124, R124, R3 ;  /* 0x000000037c7c7221 */ /* 0x000fe20000010000 */
[----:B------:R-:W-:Y:S06]  /*0c50*/  BRA `(.L_x_8975) ;  /* 0x0000000000187947 */ /* 0x000fec0003800000 */
.L_x_8973:
[----:B-----5:R-:W-:Y:S02]  /*0c60*/  PRMT R0, R14, 0x7632, R0 ;  /* 0x000076320e007816 */ /* 0x020fe40000000000 */
[----:B------:R-:W-:Y:S02]  /*0c70*/  @P2 PRMT R112, R10, 0x7632, R112 ;  /* 0x000076320a702816 */ /* 0x000fe40000000070 */
[----:B------:R-:W-:Y:S02]  /*0c80*/  SHF.L.U32 R3, R0, 0x10, RZ ;  /* 0x0000001000037819 */ /* 0x000fe400000006ff */
[----:B------:R-:W-:-:S03]  /*0c90*/  @P2 SHF.L.U32 R113, R112, 0x10, RZ ;  /* 0x0000001070712819 */ /* 0x000fc600000006ff */
[----:B------:R-:W-:-:S04]  /*0ca0*/  FADD.FTZ R124, R124, R3 ;  /* 0x000000037c7c7221 */ /* 0x000fc80000010000 */
[----:B------:R-:W-:-:S07]  /*0cb0*/  @P2 FADD.FTZ R124, R124, R113 ;  /* 0x000000717c7c2221 */ /* 0x000fce0000010000 */
.L_x_8975:
[----:B------:R-:W-:-:S04]  /*0cc0*/  F2FP.BF16.F32.PACK_AB R3, RZ, R124 ;  /* 0x0000007cff03723e */ /* 0x000fc800000010ff */
[----:B------:R-:W-:-:S07]  /*0cd0*/  PRMT R6, R6, 0x5410, R3 ;  /* 0x0000541006067816 */ /* 0x000fce0000000003 */
.L_x_8976:
        /* <DEDUP_REMOVED lines=8> */
.L_x_8978:
[----:B-----5:R-:W-:-:S05]  /*0d60*/  SHF.L.U32 R0, R11, 0x10, RZ ;  /* 0x000000100b007819 */ /* 0x020fca00000006ff */
[----:B------:R-:W-:Y:S01]  /*0d70*/  FADD.FTZ R125, R125, R0 ;  /* 0x000000007d7d7221 */ /* 0x000fe20000010000 */
[----:B------:R-:W-:Y:S06]  /*0d80*/  BRA `(.L_x_8979) ;  /* 0x0000000000107947 */ /* 0x000fec0003800000 */
.L_x_8977:
[----:B-----5:R-:W-:Y:S02]  /*0d90*/  SHF.L.U32 R0, R15, 0x10, RZ ;  /* 0x000000100f007819 */ /* 0x020fe400000006ff */
[----:B------:R-:W-:-:S03]  /*0da0*/  @P2 SHF.L.U32 R112, R11, 0x10, RZ ;  /* 0x000000100b702819 */ /* 0x000fc600000006ff */
[----:B------:R-:W-:-:S04]  /*0db0*/  FADD.FTZ R125, R125, R0 ;  /* 0x000000007d7d7221 */ /* 0x000fc80000010000 */
[----:B------:R-:W-:-:S07]  /*0dc0*/  @P2 FADD.FTZ R125, R125, R112 ;  /* 0x000000707d7d2221 */ /* 0x000fce0000010000 */
.L_x_8979:
[----:B------:R-:W-:-:S04]  /*0dd0*/  F2FP.BF16.F32.PACK_AB R0, RZ, R125 ;  /* 0x0000007dff00723e */ /* 0x000fc800000010ff */
[----:B------:R-:W-:-:S07]  /*0de0*/  PRMT R7, R0, 0x7610, R7 ;  /* 0x0000761000077816 */ /* 0x000fce0000000007 */
.L_x_8980:
[----:B------:R-:W-:Y:S01]  /*0df0*/  SHF.L.U32 R126, R115, 0x10, RZ ;  /* 0x00000010737e7819 */ /* 0x000fe200000006ff */
[----:B------:R-:W-:Y:S06]  /*0e00*/  @P3 BRA `(.L_x_8981) ;  /* 0x0000000000243947 */ /* 0x000fec0003800000 */
[----:B------:R-:W-:-:S04]  /*0e10*/  ISETP.NE.U32.AND P4, PT, RZ, UR8, PT ;  /* 0x00000008ff007c0c */ /* 0x000fc8000bf85070 */
[----:B------:R-:W-:-:S13]  /*0e20*/  ISETP.NE.AND.EX P4, PT, RZ, UR9, PT, P4 ;  /* 0x00000009ff007c0c */ /* 0x000fda000bf85340 */
[----:B------:R-:W-:Y:S05]  /*0e30*/  @P4 BRA `(.L_x_8982) ;  /* 0x0000000000084947 */ /* 0x000fea0003800000 */
[----:B------:R-:W-:Y:S05]  /*0e40*/  @P0 BRA `(.L_x_8983) ;  /* 0x00000000002c0947 */ /* 0x000fea0003800000 */
[----:B------:R-:W-:Y:S05]  /*0e50*/  BRA `(.L_x_8984) ;  /* 0x0000000000307947 */ /* 0x000fea0003800000 */
.L_x_8982:
[----:B-----5:R-:W-:-:S04]  /*0e60*/  PRMT R0, R11, 0x7632, R0 ;  /* 0x000076320b007816 */ /* 0x020fc80000000000 */
[----:B------:R-:W-:-:S05]  /*0e70*/  SHF.L.U32 R3, R0, 0x10, RZ ;  /* 0x0000001000037819 */ /* 0x000fca00000006ff */
[----:B------:R-:W-:Y:S01]  /*0e80*/  FADD.FTZ R126, R126, R3 ;  /* 0x000000037e7e7221 */ /* 0x000fe20000010000 */
[----:B------:R-:W-:Y:S06]  /*0e90*/  BRA `(.L_x_8983) ;  /* 0x0000000000187947 */ /* 0x000fec0003800000 */
.L_x_8981:
[----:B-----5:R-:W-:Y:S02]  /*0ea0*/  PRMT R0, R15, 0x7632, R0 ;  /* 0x000076320f007816 */ /* 0x020fe40000000000 */
[----:B------:R-:W-:Y:S02]  /*0eb0*/  @P2 PRMT R112, R11, 0x7632, R112 ;  /* 0x000076320b702816 */ /* 0x000fe40000000070 */
[----:B------:R-:W-:Y:S02]  /*0ec0*/  SHF.L.U32 R3, R0, 0x10, RZ ;  /* 0x0000001000037819 */ /* 0x000fe400000006ff */
[----:B------:R-:W-:-:S03]  /*0ed0*/  @P2 SHF.L.U32 R113, R112, 0x10, RZ ;  /* 0x0000001070712819 */ /* 0x000fc600000006ff */
[----:B------:R-:W-:-:S04]  /*0ee0*/  FADD.FTZ R126, R126, R3 ;  /* 0x000000037e7e7221 */ /* 0x000fc80000010000 */
[----:B------:R-:W-:-:S07]  /*0ef0*/  @P2 FADD.FTZ R126, R126, R113 ;  /* 0x000000717e7e2221 */ /* 0x000fce0000010000 */
.L_x_8983:
[----:B------:R-:W-:-:S04]  /*0f00*/  F2FP.BF16.F32.PACK_AB R0, RZ, R126 ;  /* 0x0000007eff00723e */ /* 0x000fc800000010ff */
[----:B------:R-:W-:-:S07]  /*0f10*/  PRMT R7, R7, 0x5410, R0 ;  /* 0x0000541007077816 */ /* 0x000fce0000000000 */
.L_x_8984:
        /* <DEDUP_REMOVED lines=21> */
.L_x_8986:
[----:B-----5:R-:W-:-:S05]  /*1070*/  SHF.L.U32 R127, R8, 0x10, RZ ;  /* 0x00000010087f7819 */ /* 0x020fca00000006ff */
[----:B------:R-:W-:Y:S01]  /*1080*/  FADD.FTZ R128, R127, R128 ;  /* 0x000000807f807221 */ /* 0x000fe20000010000 */
[----:B------:R-:W-:Y:S06]  /*1090*/  BRA `(.L_x_8987) ;  /* 0x0000000000107947 */ /* 0x000fec0003800000 */
.L_x_8985:
[----:B-----5:R-:W-:Y:S02]  /*10a0*/  SHF.L.U32 R127, R12, 0x10, RZ ;  /* 0x000000100c7f7819 */ /* 0x020fe400000006ff */
[----:B------:R-:W-:-:S03]  /*10b0*/  @P2 SHF.L.U32 R131, R8, 0x10, RZ ;  /* 0x0000001008832819 */ /* 0x000fc600000006ff */
[----:B------:R-:W-:-:S04]  /*10c0*/  FADD.FTZ R128, R127, R128 ;  /* 0x000000807f807221 */ /* 0x000fc80000010000 */
[----:B------:R-:W-:-:S07]  /*10d0*/  @P2 FADD.FTZ R128, R131, R128 ;  /* 0x0000008083802221 */ /* 0x000fce0000010000 */
.L_x_8987:
[----:B------:R-:W-:-:S04]  /*10e0*/  F2FP.BF16.F32.PACK_AB R0, RZ, R128 ;  /* 0x00000080ff00723e */ /* 0x000fc800000010ff */
[----:B------:R-:W-:-:S07]  /*10f0*/  PRMT R4, R0, 0x7610, R4 ;  /* 0x0000761000047816 */ /* 0x000fce0000000004 */
.L_x_8988:
[----:B------:R-:W-:Y:S01]  /*1100*/  SHF.L.U32 R129, R129, 0x10, RZ ;  /* 0x0000001081817819 */ /* 0x000fe200000006ff */
[----:B------:R-:W-:Y:S06]  /*1110*/  @P3 BRA `(.L_x_8989) ;  /* 0x0000000000243947 */ /* 0x000fec0003800000 */
[----:B------:R-:W-:-:S04]  /*1120*/  ISETP.NE.U32.AND P4, PT, RZ, UR8, PT ;  /* 0x00000008ff007c0c */ /* 0x000fc8000bf85070 */
[----:B------:R-:W-:-:S13]  /*1130*/  ISETP.NE.AND.EX P4, PT, RZ, UR9, PT, P4 ;  /* 0x00000009ff007c0c */ /* 0x000fda000bf85340 */
[----:B------:R-:W-:Y:S05]  /*1140*/  @P4 BRA `(.L_x_8990) ;  /* 0x0000000000084947 */ /* 0x000fea0003800000 */
[----:B------:R-:W-:Y:S05]  /*1150*/  @P0 BRA `(.L_x_8991) ;  /* 0x00000000002c0947 */ /* 0x000fea0003800000 */
[----:B------:R-:W-:Y:S05]  /*1160*/  BRA `(.L_x_8992) ;  /* 0x0000000000307947 */ /* 0x000fea0003800000 */
.L_x_8990:
[----:B-----5:R-:W-:-:S04]  /*1170*/  PRMT R0, R8, 0x7632, R0 ;  /* 0x0000763208007816 */ /* 0x020fc80000000000 */
[----:B------:R-:W-:-:S05]  /*1180*/  SHF.L.U32 R0, R0, 0x10, RZ ;  /* 0x0000001000007819 */ /* 0x000fca00000006ff */
[----:B------:R-:W-:Y:S01]  /*1190*/  FADD.FTZ R129, R129, R0 ;  /* 0x0000000081817221 */ /* 0x000fe20000010000 */
[----:B------:R-:W-:Y:S06]  /*11a0*/  BRA `(.L_x_8991) ;  /* 0x0000000000187947 */ /* 0x000fec0003800000 */
.L_x_8989:
[----:B-----5:R-:W-:Y:S02]  /*11b0*/  PRMT R0, R12, 0x7632, R0 ;  /* 0x000076320c007816 */ /* 0x020fe40000000000 */
[----:B------:R-:W-:Y:S02]  /*11c0*/  @P2 PRMT R112, R8, 0x7632, R112 ;  /* 0x0000763208702816 */ /* 0x000fe40000000070 */
[----:B------:R-:W-:Y:S02]  /*11d0*/  SHF.L.U32 R0, R0, 0x10, RZ ;  /* 0x0000001000007819 */ /* 0x000fe400000006ff */
[----:B------:R-:W-:-:S03]  /*11e0*/  @P2 SHF.L.U32 R112, R112, 0x10, RZ ;  /* 0x0000001070702819 */ /* 0x000fc600000006ff */
[----:B------:R-:W-:-:S04]  /*11f0*/  FADD.FTZ R129, R129, R0 ;  /* 0x0000000081817221 */ /* 0x000fc80000010000 */
[----:B------:R-:W-:-:S07]  /*1200*/  @P2 FADD.FTZ R129, R129, R112 ;  /* 0x0000007081812221 */ /* 0x000fce0000010000 */
.L_x_8991:
[----:B------:R-:W-:-:S04]  /*1210*/  F2FP.BF16.F32.PACK_AB R0, RZ, R129 ;  /* 0x00000081ff00723e */ /* 0x000fc800000010ff */
[----:B------:R-:W-:-:S07]  /*1220*/  PRMT R4, R4, 0x5410, R0 ;  /* 0x0000541004047816 */ /* 0x000fce0000000000 */
.L_x_8992:
        /* <DEDUP_REMOVED lines=8> */
.L_x_8994:
[----:B-----5:R-:W-:-:S05]  /*12b0*/  SHF.L.U32 R127, R9, 0x10, RZ ;  /* 0x00000010097f7819 */ /* 0x020fca00000006ff */
[----:B------:R-:W-:Y:S01]  /*12c0*/  FADD.FTZ R130, R127, R130 ;  /* 0x000000827f827221 */ /* 0x000fe20000010000 */
[----:B------:R-:W-:Y:S06]  /*12d0*/  BRA `(.L_x_8995) ;  /* 0x0000000000107947 */ /* 0x000fec0003800000 */
.L_x_8993:
[----:B-----5:R-:W-:Y:S01]  /*12e0*/  SHF.L.U32 R127, R13, 0x10, RZ ;  /* 0x000000100d7f7819 */ /* 0x020fe200000006ff */
[----:B------:R-:W-:-:S04]  /*12f0*/  @P2 IMAD.U32 R131, R9, 0x10000, RZ ;  /* 0x0001000009832824 */ /* 0x000fc800078e00ff */
[----:B------:R-:W-:-:S04]  /*1300*/  FADD.FTZ R130, R127, R130 ;  /* 0x000000827f827221 */ /* 0x000fc80000010000 */
[----:B------:R-:W-:-:S07]  /*1310*/  @P2 FADD.FTZ R130, R131, R130 ;  /* 0x0000008283822221 */ /* 0x000fce0000010000 */
.L_x_8995:
[----:B------:R-:W-:-:S04]  /*1320*/  F2FP.BF16.F32.PACK_AB R0, RZ, R130 ;  /* 0x00000082ff00723e */ /* 0x000fc800000010ff */
[----:B------:R-:W-:-:S07]  /*1330*/  PRMT R5, R0, 0x7610, R5 ;  /* 0x0000761000057816 */ /* 0x000fce0000000005 */
.L_x_8996:
[----:B------:R-:W-:Y:S01]  /*1340*/  SHF.L.U32 R131, R113, 0x10, RZ ;  /* 0x0000001071837819 */ /* 0x000fe200000006ff */
[----:B------:R-:W-:Y:S06]  /*1350*/  @P3 BRA `(.L_x_8997) ;  /* 0x0000000000243947 */ /* 0x000fec0003800000 */
[----:B------:R-:W-:-:S04]  /*1360*/  ISETP.NE.U32.AND P4, PT, RZ, UR8, PT ;  /* 0x00000008ff007c0c */ /* 0x000fc8000bf85070 */
[----:B------:R-:W-:-:S13]  /*1370*/  ISETP.NE.AND.EX P4, PT, RZ, UR9, PT, P4 ;  /* 0x00000009ff007c0c */ /* 0x000fda000bf85340 */
[----:B------:R-:W-:Y:S05]  /*1380*/  @P4 BRA `(.L_x_8998) ;  /* 0x0000000000084947 */ /* 0x000fea0003800000 */
[----:B------:R-:W-:Y:S05]  /*1390*/  @P0 BRA `(.L_x_8999) ;  /* 0x00000000002c0947 */ /* 0x000fea0003800000 */
[----:B------:R-:W-:Y:S05]  /*13a0*/  BRA `(.L_x_9000) ;  /* 0x0000000000307947 */ /* 0x000fea0003800000 */
.L_x_8998:
[----:B-----5:R-:W-:-:S04]  /*13b0*/  PRMT R0, R9, 0x7632, R0 ;  /* 0x0000763209007816 */ /* 0x020fc80000000000 */
[----:B------:R-:W-:-:S05]  /*13c0*/  SHF.L.U32 R0, R0, 0x10, RZ ;  /* 0x0000001000007819 */ /* 0x000fca00000006ff */
[----:B------:R-:W-:Y:S01]  /*13d0*/  FADD.FTZ R131, R131, R0 ;  /* 0x0000000083837221 */ /* 0x000fe20000010000 */
[----:B------:R-:W-:Y:S06]  /*13e0*/  BRA `(.L_x_8999) ;  /* 0x0000000000187947 */ /* 0x000fec0003800000 */
.L_x_8997:
[----:B-----5:R-:W-:Y:S02]  /*13f0*/  PRMT R0, R13, 0x7632, R0 ;  /* 0x000076320d007816 */ /* 0x020fe40000000000 */
[----:B------:R-:W-:Y:S02]  /*1400*/  @P2 PRMT R112, R9, 0x7632, R112 ;  /* 0x0000763209702816 */ /* 0x000fe40000000070 */
[----:B------:R-:W-:Y:S02]  /*1410*/  SHF.L.U32 R0, R0, 0x10, RZ ;  /* 0x0000001000007819 */ /* 0x000fe400000006ff */
[----:B------:R-:W-:-:S03]  /*1420*/  @P2 SHF.L.U32 R112, R112, 0x10, RZ ;  /* 0x0000001070702819 */ /* 0x000fc600000006ff */
[----:B------:R-:W-:-:S04]  /*1430*/  FADD.FTZ R131, R131, R0 ;  /* 0x0000000083837221 */ /* 0x000fc80000010000 */
[----:B------:R-:W-:-:S07]  /*1440*/  @P2 FADD.FTZ R131, R131, R112 ;  /* 0x0000007083832221 */ /* 0x000fce0000010000 */
.L_x_8999:
[----:B------:R-:W-:-:S04]  /*1450*/  F2FP.BF16.F32.PACK_AB R0, RZ, R131 ;  /* 0x00000083ff00723e */ /* 0x000fc800000010ff */
[----:B------:R-:W-:-:S07]  /*1460*/  PRMT R5, R5, 0x5410, R0 ;  /* 0x0000541005057816 */ /* 0x000fce0000000000 */
.L_x_9000:
        /* <DEDUP_REMOVED lines=8> */
.L_x_9002:
[----:B-----5:R-:W-:-:S05]  /*14f0*/  SHF.L.U32 R113, R10, 0x10, RZ ;  /* 0x000000100a717819 */ /* 0x020fca00000006ff */
[----:B------:R-:W-:Y:S01]  /*1500*/  FADD.FTZ R132, R113, R132 ;  /* 0x0000008471847221 */ /* 0x000fe20000010000 */
[----:B------:R-:W-:Y:S06]  /*1510*/  BRA `(.L_x_9003) ;  /* 0x0000000000107947 */ /* 0x000fec0003800000 */
.L_x_9001:
[----:B-----5:R-:W-:Y:S02]  /*1520*/  SHF.L.U32 R113, R14, 0x10, RZ ;  /* 0x000000100e717819 */ /* 0x020fe400000006ff */
[----:B------:R-:W-:-:S03]  /*1530*/  @P2 SHF.L.U32 R127, R10, 0x10, RZ ;  /* 0x000000100a7f2819 */ /* 0x000fc600000006ff */
[----:B------:R-:W-:-:S04]  /*1540*/  FADD.FTZ R132, R113, R132 ;  /* 0x0000008471847221 */ /* 0x000fc80000010000 */
[----:B------:R-:W-:-:S07]  /*1550*/  @P2 FADD.FTZ R132, R127, R132 ;  /* 0x000000847f842221 */ /* 0x000fce0000010000 */
.L_x_9003:
[----:B------:R-:W-:-:S04]  /*1560*/  F2FP.BF16.F32.PACK_AB R0, RZ, R132 ;  /* 0x00000084ff00723e */ /* 0x000fc800000010ff */
[----:B------:R-:W-:-:S07]  /*1570*/  PRMT R6, R0, 0x7610, R6 ;  /* 0x0000761000067816 */ /* 0x000fce0000000006 */
.L_x_9004:
[----:B------:R-:W-:Y:S01]  /*1580*/  SHF.L.U32 R133, R114, 0x10, RZ ;  /* 0x0000001072857819 */ /* 0x000fe200000006ff */
[----:B------:R-:W-:Y:S06]  /*1590*/  @P3 BRA `(.L_x_9005) ;  /* 0x0000000000243947 */ /* 0x000fec0003800000 */
[----:B------:R-:W-:-:S04]  /*15a0*/  ISETP.NE.U32.AND P4, PT, RZ, UR8, PT ;  /* 0x00000008ff007c0c */ /* 0x000fc8000bf85070 */
[----:B------:R-:W-:-:S13]  /*15b0*/  ISETP.NE.AND.EX P4, PT, RZ, UR9, PT, P4 ;  /* 0x00000009ff007c0c */ /* 0x000fda000bf85340 */
[----:B------:R-:W-:Y:S05]  /*15c0*/  @P4 BRA `(.L_x_9006) ;  /* 0x0000000000084947 */ /* 0x000fea0003800000 */
[----:B------:R-:W-:Y:S05]  /*15d0*/  @P0 BRA `(.L_x_9007) ;  /* 0x00000000002c0947 */ /* 0x000fea0003800000 */
[----:B------:R-:W-:Y:S05]  /*15e0*/  BRA `(.L_x_9008) ;  /* 0x0000000000307947 */ /* 0x000fea0003800000 */
.L_x_9006:
[----:B-----5:R-:W-:-:S04]  /*15f0*/  PRMT R0, R10, 0x7632, R0 ;  /* 0x000076320a007816 */ /* 0x020fc80000000000 */
[----:B------:R-:W-:-:S05]  /*1600*/  SHF.L.U32 R0, R0, 0x10, RZ ;  /* 0x0000001000007819 */ /* 0x000fca00000006ff */
[----:B------:R-:W-:Y:S01]  /*1610*/  FADD.FTZ R133, R133, R0 ;  /* 0x0000000085857221 */ /* 0x000fe20000010000 */
[----:B------:R-:W-:Y:S06]  /*1620*/  BRA `(.L_x_9007) ;  /* 0x0000000000187947 */ /* 0x000fec0003800000 */
.L_x_9005:
[----:B-----5:R-:W-:Y:S02]  /*1630*/  PRMT R0, R14, 0x7632, R0 ;  /* 0x000076320e007816 */ /* 0x020fe40000000000 */
[----:B------:R-:W-:Y:S02]  /*1640*/  @P2 PRMT R112, R10, 0x7632, R112 ;  /* 0x000076320a702816 */ /* 0x000fe40000000070 */
[----:B------:R-:W-:Y:S02]  /*1650*/  SHF.L.U32 R0, R0, 0x10, RZ ;  /* 0x0000001000007819 */ /* 0x000fe400000006ff */
[----:B------:R-:W-:-:S03]  /*1660*/  @P2 SHF.L.U32 R112, R112, 0x10, RZ ;  /* 0x0000001070702819 */ /* 0x000fc600000006ff */
[----:B------:R-:W-:-:S04]  /*1670*/  FADD.FTZ R133, R133, R0 ;  /* 0x0000000085857221 */ /* 0x000fc80000010000 */
[----:B------:R-:W-:-:S07]  /*1680*/  @P2 FADD.FTZ R133, R133, R112 ;  /* 0x0000007085852221 */ /* 0x000fce0000010000 */
.L_x_9007:
[----:B------:R-:W-:-:S04]  /*1690*/  F2FP.BF16.F32.PACK_AB R0, RZ, R133 ;  /* 0x00000085ff00723e */ /* 0x000fc800000010ff */
[----:B------:R-:W-:-:S07]  /*16a0*/  PRMT R6, R6, 0x5410, R0 ;  /* 0x0000541006067816 */ /* 0x000fce0000000000 */
.L_x_9008:
        /* <DEDUP_REMOVED lines=8> */
.L_x_9010:
[----:B-----5:R-:W-:-:S05]  /*1730*/  SHF.L.U32 R113, R11, 0x10, RZ ;  /* 0x000000100b717819 */ /* 0x020fca00000006ff */
[----:B------:R-:W-:Y:S01]  /*1740*/  FADD.FTZ R134, R113, R134 ;  /* 0x0000008671867221 */ /* 0x000fe20000010000 */
[----:B------:R-:W-:Y:S06]  /*1750*/  BRA `(.L_x_9011) ;  /* 0x0000000000107947 */ /* 0x000fec0003800000 */
.L_x_9009:
[----:B-----5:R-:W-:Y:S02]  /*1760*/  SHF.L.U32 R113, R15, 0x10, RZ ;  /* 0x000000100f717819 */ /* 0x020fe400000006ff */
[----:B------:R-:W-:-:S03]  /*1770*/  @P2 SHF.L.U32 R127, R11, 0x10, RZ ;  /* 0x000000100b7f2819 */ /* 0x000fc600000006ff */
[----:B------:R-:W-:-:S04]  /*1780*/  FADD.FTZ R134, R113, R134 ;  /* 0x0000008671867221 */ /* 0x000fc80000010000 */
[----:B------:R-:W-:-:S07]  /*1790*/  @P2 FADD.FTZ R134, R127, R134 ;  /* 0x000000867f862221 */ /* 0x000fce0000010000 */
.L_x_9011:
[----:B------:R-:W-:-:S04]  /*17a0*/  F2FP.BF16.F32.PACK_AB R0, RZ, R134 ;  /* 0x00000086ff00723e */ /* 0x000fc800000010ff */
[----:B------:R-:W-:-:S07]  /*17b0*/  PRMT R7, R0, 0x7610, R7 ;  /* 0x0000761000077816 */ /* 0x000fce0000000007 */
.L_x_9012:
[----:B------:R-:W-:Y:S01]  /*17c0*/  SHF.L.U32 R135, R115, 0x10, RZ ;  /* 0x0000001073877819 */ /* 0x000fe200000006ff */
[----:B------:R-:W-:Y:S06]  /*17d0*/  @P3 BRA `(.L_x_9013) ;  /* 0x0000000000243947 */ /* 0x000fec0003800000 */
[----:B------:R-:W-:-:S04]  /*17e0*/  ISETP.NE.U32.AND P4, PT, RZ, UR8, PT ;  /* 0x00000008ff007c0c */ /* 0x000fc8000bf85070 */
[----:B------:R-:W-:-:S13]  /*17f0*/  ISETP.NE.AND.EX P4, PT, RZ, UR9, PT, P4 ;  /* 0x00000009ff007c0c */ /* 0x000fda000bf85340 */
[----:B------:R-:W-:Y:S05]  /*1800*/  @P4 BRA `(.L_x_9014) ;  /* 0x0000000000084947 */ /* 0x000fea0003800000 */
[----:B------:R-:W-:Y:S05]  /*1810*/  @P0 BRA `(.L_x_9015) ;  /* 0x00000000002c0947 */ /* 0x000fea0003800000 */
[----:B------:R-:W-:Y:S05]  /*1820*/  BRA `(.L_x_9016) ;  /* 0x0000000000307947 */ /* 0x000fea0003800000 */
.L_x_9014:
[----:B-----5:R-:W-:-:S04]  /*1830*/  PRMT R0, R11, 0x7632, R0 ;  /* 0x000076320b007816 */ /* 0x020fc80000000000 */
[----:B------:R-:W-:-:S05]  /*1840*/  SHF.L.U32 R0, R0, 0x10, RZ ;  /* 0x0000001000007819 */ /* 0x000fca00000006ff */
[----:B------:R-:W-:Y:S01]  /*1850*/  FADD.FTZ R135, R135, R0 ;  /* 0x0000000087877221 */ /* 0x000fe20000010000 */
[----:B------:R-:W-:Y:S06]  /*1860*/  BRA `(.L_x_9015) ;  /* 0x0000000000187947 */ /* 0x000fec0003800000 */
.L_x_9013:
[----:B-----5:R-:W-:Y:S02]  /*1870*/  PRMT R0, R15, 0x7632, R0 ;  /* 0x000076320f007816 */ /* 0x020fe40000000000 */
[----:B------:R-:W-:Y:S02]  /*1880*/  @P2 PRMT R112, R11, 0x7632, R112 ;  /* 0x000076320b702816 */ /* 0x000fe40000000070 */
[----:B------:R-:W-:Y:S02]  /*1890*/  SHF.L.U32 R0, R0, 0x10, RZ ;  /* 0x0000001000007819 */ /* 0x000fe400000006ff */
[----:B------:R-:W-:-:S03]  /*18a0*/  @P2 SHF.L.U32 R112, R112, 0x10, RZ ;  /* 0x0000001070702819 */ /* 0x000fc600000006ff */
[----:B------:R-:W-:-:S04]  /*18b0*/  FADD.FTZ R135, R135, R0 ;  /* 0x0000000087877221 */ /* 0x000fc80000010000 */
[----:B------:R-:W-:-:S07]  /*18c0*/  @P2 FADD.FTZ R135, R135, R112 ;  /* 0x0000007087872221 */ /* 0x000fce0000010000 */
.L_x_9015:
[----:B------:R-:W-:-:S04]  /*18d0*/  F2FP.BF16.F32.PACK_AB R0, RZ, R135 ;  /* 0x00000087ff00723e */ /* 0x000fc800000010ff */
[----:B------:R-:W-:-:S07]  /*18e0*/  PRMT R7, R7, 0x5410, R0 ;  /* 0x0000541007077816 */ /* 0x000fce0000000000 */
.L_x_9016:
        /* <DEDUP_REMOVED lines=20> */
.L_x_9018:
[----:B-----5:R-:W-:-:S05]  /*1a30*/  SHF.L.U32 R139, R8, 0x10, RZ ;  /* 0x00000010088b7819 */ /* 0x020fca00000006ff */
[----:B------:R-:W-:Y:S01]  /*1a40*/  FADD.FTZ R136, R139, R136 ;  /* 0x000000888b887221 */ /* 0x000fe20000010000 */
[----:B------:R-:W-:Y:S06]  /*1a50*/  BRA `(.L_x_9019) ;  /* 0x0000000000107947 */ /* 0x000fec0003800000 */
.L_x_9017:
[----:B-----5:R-:W-:Y:S01]  /*1a60*/  IMAD.U32 R139, R12, 0x10000, RZ ;  /* 0x000100000c8b7824 */ /* 0x020fe200078e00ff */
[----:B------:R-:W-:-:S03]  /*1a70*/  @P2 SHF.L.U32 R141, R8, 0x10, RZ ;  /* 0x00000010088d2819 */ /* 0x000fc600000006ff */
[----:B------:R-:W-:-:S04]  /*1a80*/  FADD.FTZ R136, R139, R136 ;  /* 0x000000888b887221 */ /* 0x000fc80000010000 */
[----:B------:R-:W-:-:S07]  /*1a90*/  @P2 FADD.FTZ R136, R141, R136 ;  /* 0x000000888d882221 */ /* 0x000fce0000010000 */
.L_x_9019:
[----:B------:R-:W-:-:S04]  /*1aa0*/  F2FP.BF16.F32.PACK_AB R0, RZ, R136 ;  /* 0x00000088ff00723e */ /* 0x000fc800000010ff */
[----:B------:R-:W-:-:S07]  /*1ab0*/  PRMT R4, R0, 0x7610, R4 ;  /* 0x0000761000047816 */ /* 0x000fce0000000004 */
.L_x_9020:
[----:B------:R-:W-:Y:S01]  /*1ac0*/  SHF.L.U32 R137, R137, 0x10, RZ ;  /* 0x0000001089897819 */ /* 0x000fe200000006ff */
[----:B------:R-:W-:Y:S06]  /*1ad0*/  @P3 BRA `(.L_x_9021) ;  /* 0x0000000000243947 */ /* 0x000fec0003800000 */
[----:B------:R-:W-:-:S04]  /*1ae0*/  ISETP.NE.U32.AND P4, PT, RZ, UR8, PT ;  /* 0x00000008ff007c0c */ /* 0x000fc8000bf85070 */
[----:B------:R-:W-:-:S13]  /*1af0*/  ISETP.NE.AND.EX P4, PT, RZ, UR9, PT, P4 ;  /* 0x00000009ff007c0c */ /* 0x000fda000bf85340 */
[----:B------:R-:W-:Y:S05]  /*1b00*/  @P4 BRA `(.L_x_9022) ;  /* 0x0000000000084947 */ /* 0x000fea0003800000 */
[----:B------:R-:W-:Y:S05]  /*1b10*/  @P0 BRA `(.L_x_9023) ;  /* 0x00000000002c0947 */ /* 0x000fea0003800000 */
[----:B------:R-:W-:Y:S05]  /*1b20*/  BRA `(.L_x_9024) ;  /* 0x0000000000307947 */ /* 0x000fea0003800000 */
.L_x_9022:
[----:B-----5:R-:W-:-:S04]  /*1b30*/  PRMT R0, R8, 0x7632, R0 ;  /* 0x0000763208007816 */ /* 0x020fc80000000000 */
[----:B------:R-:W-:-:S05]  /*1b40*/  SHF.L.U32 R0, R0, 0x10, RZ ;  /* 0x0000001000007819 */ /* 0x000fca00000006ff */
[----:B------:R-:W-:Y:S01]  /*1b50*/  FADD.FTZ R137, R137, R0 ;  /* 0x0000000089897221 */ /* 0x000fe20000010000 */
[----:B------:R-:W-:Y:S06]  /*1b60*/  BRA `(.L_x_9023) ;  /* 0x0000000000187947 */ /* 0x000fec0003800000 */
.L_x_9021:
[----:B-----5:R-:W-:Y:S02]  /*1b70*/  PRMT R0, R12, 0x7632, R0 ;  /* 0x000076320c007816 */ /* 0x020fe40000000000 */
[----:B------:R-:W-:Y:S02]  /*1b80*/  @P2 PRMT R112, R8, 0x7632, R112 ;  /* 0x0000763208702816 */ /* 0x000fe40000000070 */
[----:B------:R-:W-:Y:S02]  /*1b90*/  SHF.L.U32 R0, R0, 0x10, RZ ;  /* 0x0000001000007819 */ /* 0x000fe400000006ff */
[----:B------:R-:W-:-:S03]  /*1ba0*/  @P2 SHF.L.U32 R112, R112, 0x10, RZ ;  /* 0x0000001070702819 */ /* 0x000fc600000006ff */
[----:B------:R-:W-:-:S04]  /*1bb0*/  FADD.FTZ R137, R137, R0 ;  /* 0x0000000089897221 */ /* 0x000fc80000010000 */
[----:B------:R-:W-:-:S07]  /*1bc0*/  @P2 FADD.FTZ R137, R137, R112 ;  /* 0x0000007089892221 */ /* 0x000fce0000010000 */
.L_x_9023:
[----:B------:R-:W-:-:S04]  /*1bd0*/  F2FP.BF16.F32.PACK_AB R0, RZ, R137 ;  /* 0x00000089ff00723e */ /* 0x000fc800000010ff */
[----:B------:R-:W-:-:S07]  /*1be0*/  PRMT R4, R4, 0x5410, R0 ;  /* 0x0000541004047816 */ /* 0x000fce0000000000 */
.L_x_9024:
        /* <DEDUP_REMOVED lines=8> */
.L_x_9026:
[----:B-----5:R-:W-:-:S05]  /*1c70*/  SHF.L.U32 R139, R9, 0x10, RZ ;  /* 0x00000010098b7819 */ /* 0x020fca00000006ff */
[----:B------:R-:W-:Y:S01]  /*1c80*/  FADD.FTZ R138, R139, R138 ;  /* 0x0000008a8b8a7221 */ /* 0x000fe20000010000 */
[----:B------:R-:W-:Y:S06]  /*1c90*/  BRA `(.L_x_9027) ;  /* 0x0000000000107947 */ /* 0x000fec0003800000 */
.L_x_9025:
[----:B-----5:R-:W-:Y:S02]  /*1ca0*/  SHF.L.U32 R139, R13, 0x10, RZ ;  /* 0x000000100d8b7819 */ /* 0x020fe400000006ff */
[----:B------:R-:W-:-:S03]  /*1cb0*/  @P2 SHF.L.U32 R141, R9, 0x10, RZ ;  /* 0x00000010098d2819 */ /* 0x000fc600000006ff */
[----:B------:R-:W-:-:S04]  /*1cc0*/  FADD.FTZ R138, R139, R138 ;  /* 0x0000008a8b8a7221 */ /* 0x000fc80000010000 */
[----:B------:R-:W-:-:S07]  /*1cd0*/  @P2 FADD.FTZ R138, R141, R138 ;  /* 0x0000008a8d8a2221 */ /* 0x000fce0000010000 */
.L_x_9027:
[----:B------:R-:W-:-:S04]  /*1ce0*/  F2FP.BF16.F32.PACK_AB R0, RZ, R138 ;  /* 0x0000008aff00723e */ /* 0x000fc800000010ff */
[----:B------:R-:W-:-:S07]  /*1cf0*/  PRMT R5, R0, 0x7610, R5 ;  /* 0x0000761000057816 */ /* 0x000fce0000000005 */
.L_x_9028:
[----:B------:R-:W-:Y:S01]  /*1d00*/  SHF.L.U32 R139, R113, 0x10, RZ ;  /* 0x00000010718b7819 */ /* 0x000fe200000006ff */
[----:B------:R-:W-:Y:S06]  /*1d10*/  @P3 BRA `(.L_x_9029) ;  /* 0x0000000000243947 */ /* 0x000fec0003800000 */
[----:B------:R-:W-:-:S04]  /*1d20*/  ISETP.NE.U32.AND P4, PT, RZ, UR8, PT ;  /* 0x00000008ff007c0c */ /* 0x000fc8000bf85070 */
[----:B------:R-:W-:-:S13]  /*1d30*/  ISETP.NE.AND.EX P4, PT, RZ, UR9, PT, P4 ;  /* 0x00000009ff007c0c */ /* 0x000fda000bf85340 */
[----:B------:R-:W-:Y:S05]  /*1d40*/  @P4 BRA `(.L_x_9030) ;  /* 0x0000000000084947 */ /* 0x000fea0003800000 */
[----:B------:R-:W-:Y:S05]  /*1d50*/  @P0 BRA `(.L_x_9031) ;  /* 0x00000000002c0947 */ /* 0x000fea0003800000 */
[----:B------:R-:W-:Y:S05]  /*1d60*/  BRA `(.L_x_9032) ;  /* 0x0000000000307947 */ /* 0x000fea0003800000 */
.L_x_9030:
[----:B-----5:R-:W-:-:S04]  /*1d70*/  PRMT R0, R9, 0x7632, R0 ;  /* 0x0000763209007816 */ /* 0x020fc80000000000 */
[----:B------:R-:W-:-:S05]  /*1d80*/  SHF.L.U32 R0, R0, 0x10, RZ ;  /* 0x0000001000007819 */ /* 0x000fca00000006ff */
[----:B------:R-:W-:Y:S01]  /*1d90*/  FADD.FTZ R139, R139, R0 ;  /* 0x000000008b8b7221 */ /* 0x000fe20000010000 */
[----:B------:R-:W-:Y:S06]  /*1da0*/  BRA `(.L_x_9031) ;  /* 0x0000000000187947 */ /* 0x000fec0003800000 */
.L_x_9029:
[----:B-----5:R-:W-:Y:S02]  /*1db0*/  PRMT R0, R13, 0x7632, R0 ;  /* 0x000076320d007816 */ /* 0x020fe40000000000 */
[----:B------:R-:W-:Y:S02]  /*1dc0*/  @P2 PRMT R112, R9, 0x7632, R112 ;  /* 0x0000763209702816 */ /* 0x000fe40000000070 */
[----:B------:R-:W-:Y:S02]  /*1dd0*/  SHF.L.U32 R0, R0, 0x10, RZ ;  /* 0x0000001000007819 */ /* 0x000fe400000006ff */
[----:B------:R-:W-:-:S03]  /*1de0*/  @P2 SHF.L.U32 R112, R112, 0x10, RZ ;  /* 0x0000001070702819 */ /* 0x000fc600000006ff */
[----:B------:R-:W-:-:S04]  /*1df0*/  FADD.FTZ R139, R139, R0 ;  /* 0x000000008b8b7221 */ /* 0x000fc80000010000 */
[----:B------:R-:W-:-:S07]  /*1e00*/  @P2 FADD.FTZ R139, R139, R112 ;  /* 0x000000708b8b2221 */ /* 0x000fce0000010000 */
.L_x_9031:
[----:B------:R-:W-:-:S04]  /*1e10*/  F2FP.BF16.F32.PACK_AB R0, RZ, R139 ;  /* 0x0000008bff00723e */ /* 0x000fc800000010ff */
[----:B------:R-:W-:-:S07]  /*1e20*/  PRMT R5, R5, 0x5410, R0 ;  /* 0x0000541005057816 */ /* 0x000fce0000000000 */
.L_x_9032:
        /* <DEDUP_REMOVED lines=8> */
.L_x_9034:
[----:B-----5:R-:W-:-:S05]  /*1eb0*/  SHF.L.U32 R113, R10, 0x10, RZ ;  /* 0x000000100a717819 */ /* 0x020fca00000006ff */
[----:B------:R-:W-:Y:S01]  /*1ec0*/  FADD.FTZ R140, R113, R140 ;  /* 0x0000008c718c7221 */ /* 0x000fe20000010000 */
[----:B------:R-:W-:Y:S06]  /*1ed0*/  BRA `(.L_x_9035) ;  /* 0x0000000000107947 */ /* 0x000fec0003800000 */
.L_x_9033:
[----:B-----5:R-:W-:Y:S02]  /*1ee0*/  SHF.L.U32 R113, R14, 0x10, RZ ;  /* 0x000000100e717819 */ /* 0x020fe400000006ff */
[----:B------:R-:W-:-:S03]  /*1ef0*/  @P2 SHF.L.U32 R141, R10, 0x10, RZ ;  /* 0x000000100a8d2819 */ /* 0x000fc600000006ff */
[----:B------:R-:W-:-:S04]  /*1f00*/  FADD.FTZ R140, R113, R140 ;  /* 0x0000008c718c7221 */ /* 0x000fc80000010000 */
[----:B------:R-:W-:-:S07]  /*1f10*/  @P2 FADD.FTZ R140, R141, R140 ;  /* 0x0000008c8d8c2221 */ /* 0x000fce0000010000 */
.L_x_9035:
[----:B------:R-:W-:-:S04]  /*1f20*/  F2FP.BF16.F32.PACK_AB R0, RZ, R140 ;  /* 0x0000008cff00723e */ /* 0x000fc800000010ff */
[----:B------:R-:W-:-:S07]  /*1f30*/  PRMT R6, R0, 0x7610, R6 ;  /* 0x0000761000067816 */ /* 0x000fce0000000006 */
.L_x_9036:
[----:B------:R-:W-:Y:S01]  /*1f40*/  SHF.L.U32 R142, R114, 0x10, RZ ;  /* 0x00000010728e7819 */ /* 0x000fe200000006ff */
[----:B------:R-:W-:Y:S06]  /*1f50*/  @P3 BRA `(.L_x_9037) ;  /* 0x0000000000243947 */ /* 0x000fec0003800000 */
[----:B------:R-:W-:-:S04]  /*1f60*/  ISETP.NE.U32.AND P4, PT, RZ, UR8, PT ;  /* 0x00000008ff007c0c */ /* 0x000fc8000bf85070 */
[----:B------:R-:W-:-:S13]  /*1f70*/  ISETP.NE.AND.EX P4, PT, RZ, UR9, PT, P4 ;  /* 0x00000009ff007c0c */ /* 0x000fda000bf85340 */
[----:B------:R-:W-:Y:S05]  /*1f80*/  @P4 BRA `(.L_x_9038) ;  /* 0x0000000000084947 */ /* 0x000fea0003800000 */
[----:B------:R-:W-:Y:S05]  /*1f90*/  @P0 BRA `(.L_x_9039) ;  /* 0x00000000002c0947 */ /* 0x000fea0003800000 */
[----:B------:R-:W-:Y:S05]  /*1fa0*/  BRA `(.L_x_9040) ;  /* 0x0000000000307947 */ /* 0x000fea0003800000 */
.L_x_9038:
[----:B-----5:R-:W-:-:S04]  /*1fb0*/  PRMT R0, R10, 0x7632, R0 ;  /* 0x000076320a007816 */ /* 0x020fc80000000000 */
[----:B------:R-:W-:-:S05]  /*1fc0*/  SHF.L.U32 R113, R0, 0x10, RZ ;  /* 0x0000001000717819 */ /* 0x000fca00000006ff */
[----:B------:R-:W-:Y:S01]  /*1fd0*/  FADD.FTZ R142, R142, R113 ;  /* 0x000000718e8e7221 */ /* 0x000fe20000010000 */
[----:B------:R-:W-:Y:S06]  /*1fe0*/  BRA `(.L_x_9039) ;  /* 0x0000000000187947 */ /* 0x000fec0003800000 */
.L_x_9037:
[----:B-----5:R-:W-:Y:S02]  /*1ff0*/  PRMT R0, R14, 0x7632, R0 ;  /* 0x000076320e007816 */ /* 0x020fe40000000000 */
[----:B------:R-:W-:Y:S02]  /*2000*/  @P2 PRMT R112, R10, 0x7632, R112 ;  /* 0x000076320a702816 */ /* 0x000fe40000000070 */
[----:B------:R-:W-:Y:S02]  /*2010*/  SHF.L.U32 R113, R0, 0x10, RZ ;  /* 0x0000001000717819 */ /* 0x000fe400000006ff */
[----:B------:R-:W-:-:S03]  /*2020*/  @P2 SHF.L.U32 R141, R112, 0x10, RZ ;  /* 0x00000010708d2819 */ /* 0x000fc600000006ff */
[----:B------:R-:W-:-:S04]  /*2030*/  FADD.FTZ R142, R142, R113 ;  /* 0x000000718e8e7221 */ /* 0x000fc80000010000 */
[----:B------:R-:W-:-:S07]  /*2040*/  @P2 FADD.FTZ R142, R142, R141 ;  /* 0x0000008d8e8e2221 */ /* 0x000fce0000010000 */
.L_x_9039:
[----:B------:R-:W-:-:S04]  /*2050*/  F2FP.BF16.F32.PACK_AB R0, RZ, R142 ;  /* 0x0000008eff00723e */ /* 0x000fc800000010ff */
[----:B------:R-:W-:-:S07]  /*2060*/  PRMT R6, R6, 0x5410, R0 ;  /* 0x0000541006067816 */ /* 0x000fce0000000000 */
.L_x_9040:
        /* <DEDUP_REMOVED lines=8> */
.L_x_9042:
[----:B-----5:R-:W-:-:S05]  /*20f0*/  SHF.L.U32 R0, R11, 0x10, RZ ;  /* 0x000000100b007819 */ /* 0x020fca00000006ff */
[----:B------:R-:W-:Y:S01]  /*2100*/  FADD.FTZ R143, R0, R143 ;  /* 0x0000008f008f7221 */ /* 0x000fe20000010000 */
[----:B------:R-:W-:Y:S06]  /*2110*/  BRA `(.L_x_9043) ;  /* 0x0000000000107947 */ /* 0x000fec0003800000 */
.L_x_9041:
[----:B-----5:R-:W-:Y:S01]  /*2120*/  IMAD.U32 R0, R15, 0x10000, RZ ;  /* 0x000100000f007824 */ /* 0x020fe200078e00ff */
[----:B------:R-:W-:-:S03]  /*2130*/  @P2 SHF.L.U32 R112, R11, 0x10, RZ ;  /* 0x000000100b702819 */ /* 0x000fc600000006ff */
[----:B------:R-:W-:-:S04]  /*2140*/  FADD.FTZ R143, R0, R143 ;  /* 0x0000008f008f7221 */ /* 0x000fc80000010000 */
[----:B------:R-:W-:-:S07]  /*2150*/  @P2 FADD.FTZ R143, R112, R143 ;  /* 0x0000008f708f2221 */ /* 0x000fce0000010000 */
.L_x_9043:
[----:B------:R-:W-:-:S04]  /*2160*/  F2FP.BF16.F32.PACK_AB R0, RZ, R143 ;  /* 0x0000008fff00723e */ /* 0x000fc800000010ff */
[----:B------:R-:W-:-:S07]  /*2170*/  PRMT R7, R0, 0x7610, R7 ;  /* 0x0000761000077816 */ /* 0x000fce0000000007 */
.L_x_9044:
[----:B------:R-:W-:Y:S01]  /*2180*/  SHF.L.U32 R144, R115, 0x10, RZ ;  /* 0x0000001073907819 */ /* 0x000fe200000006ff */
[----:B------:R-:W-:Y:S06]  /*2190*/  @P3 BRA `(.L_x_9045) ;  /* 0x0000000000243947 */ /* 0x000fec0003800000 */
[----:B------:R-:W-:-:S04]  /*21a0*/  ISETP.NE.U32.AND P4, PT, RZ, UR8, PT ;  /* 0x00000008ff007c0c */ /* 0x000fc8000bf85070 */
[----:B------:R-:W-:-:S13]  /*21b0*/  ISETP.NE.AND.EX P4, PT, RZ, UR9, PT, P4 ;  /* 0x00000009ff007c0c */ /* 0x000fda000bf85340 */
[----:B------:R-:W-:Y:S05]  /*21c0*/  @P4 BRA `(.L_x_9046) ;  /* 0x0000000000084947 */ /* 0x000fea0003800000 */
[----:B------:R-:W-:Y:S05]  /*21d0*/  @P0 BRA `(.L_x_9047) ;  /* 0x00000000002c0947 */ /* 0x000fea0003800000 */
[----:B------:R-:W-:Y:S05]  /*21e0*/  BRA `(.L_x_9048) ;  /* 0x0000000000307947 */ /* 0x000fea0003800000 */
.L_x_9046:
[----:B-----5:R-:W-:-:S04]  /*21f0*/  PRMT R0, R11, 0x7632, R0 ;  /* 0x000076320b007816 */ /* 0x020fc80000000000 */
[----:B------:R-:W-:-:S05]  /*2200*/  SHF.L.U32 R113, R0, 0x10, RZ ;  /* 0x0000001000717819 */ /* 0x000fca00000006ff */
[----:B------:R-:W-:Y:S01]  /*2210*/  FADD.FTZ R144, R144, R113 ;  /* 0x0000007190907221 */ /* 0x000fe20000010000 */
[----:B------:R-:W-:Y:S06]  /*2220*/  BRA `(.L_x_9047) ;  /* 0x0000000000187947 */ /* 0x000fec0003800000 */
.L_x_9045:
[----:B-----5:R-:W-:Y:S02]  /*2230*/  PRMT R0, R15, 0x7632, R0 ;  /* 0x000076320f007816 */ /* 0x020fe40000000000 */
[----:B------:R-:W-:Y:S02]  /*2240*/  @P2 PRMT R112, R11, 0x7632, R112 ;  /* 0x000076320b702816 */ /* 0x000fe40000000070 */
[----:B------:R-:W-:Y:S02]  /*2250*/  SHF.L.U32 R113, R0, 0x10, RZ ;  /* 0x0000001000717819 */ /* 0x000fe400000006ff */
[----:B------:R-:W-:-:S03]  /*2260*/  @P2 SHF.L.U32 R115, R112, 0x10, RZ ;  /* 0x0000001070732819 */ /* 0x000fc600000006ff */
[----:B------:R-:W-:-:S04]  /*2270*/  FADD.FTZ R144, R144, R113 ;  /* 0x0000007190907221 */ /* 0x000fc80000010000 */
[----:B------:R-:W-:-:S07]  /*2280*/  @P2 FADD.FTZ R144, R144, R115 ;  /* 0x0000007390902221 */ /* 0x000fce0000010000 */
.L_x_9047:
[----:B------:R-:W-:-:S04]  /*2290*/  F2FP.BF16.F32.PACK_AB R0, RZ, R144 ;  /* 0x00000090ff00723e */ /* 0x000fc800000010ff */
[----:B------:R-:W-:-:S07]  /*22a0*/  PRMT R7, R7, 0x5410, R0 ;  /* 0x0000541007077816 */ /* 0x000fce0000000000 */
.L_x_9048:
        /* <DEDUP_REMOVED lines=21> */
.L_x_9050:
[----:B-----5:R-:W-:-:S05]  /*2400*/  SHF.L.U32 R112, R8, 0x10, RZ ;  /* 0x0000001008707819 */ /* 0x020fca00000006ff */
[----:B------:R-:W-:Y:S01]  /*2410*/  FADD.FTZ R145, R112, R145 ;  /* 0x0000009170917221 */ /* 0x000fe20000010000 */
[----:B------:R-:W-:Y:S06]  /*2420*/  BRA `(.L_x_9051) ;  /* 0x0000000000107947 */ /* 0x000fec0003800000 */
.L_x_9049:
[----:B-----5:R-:W-:Y:S02]  /*2430*/  SHF.L.U32 R112, R12, 0x10, RZ ;  /* 0x000000100c707819 */ /* 0x020fe400000006ff */
[----:B------:R-:W-:-:S03]  /*2440*/  @P2 SHF.L.U32 R146, R8, 0x10, RZ ;  /* 0x0000001008922819 */ /* 0x000fc600000006ff */
[----:B------:R-:W-:-:S04]  /*2450*/  FADD.FTZ R145, R112, R145 ;  /* 0x0000009170917221 */ /* 0x000fc80000010000 */
[----:B------:R-:W-:-:S07]  /*2460*/  @P2 FADD.FTZ R145, R146, R145 ;  /* 0x0000009192912221 */ /* 0x000fce0000010000 */
.L_x_9051:
[----:B------:R-:W-:-:S04]  /*2470*/  F2FP.BF16.F32.PACK_AB R112, RZ, R145 ;  /* 0x00000091ff70723e */ /* 0x000fc800000010ff */
[----:B------:R-:W-:-:S07]  /*2480*/  PRMT R4, R112, 0x7610, R4 ;  /* 0x0000761070047816 */ /* 0x000fce0000000004 */
.L_x_9052:
[----:B------:R-:W-:Y:S01]  /*2490*/  SHF.L.U32 R146, R0, 0x10, RZ ;  /* 0x0000001000927819 */ /* 0x000fe200000006ff */
[----:B------:R-:W-:Y:S06]  /*24a0*/  @P3 BRA `(.L_x_9053) ;  /* 0x0000000000243947 */ /* 0x000fec0003800000 */
[----:B------:R-:W-:-:S04]  /*24b0*/  ISETP.NE.U32.AND P4, PT, RZ, UR8, PT ;  /* 0x00000008ff007c0c */ /* 0x000fc8000bf85070 */
[----:B------:R-:W-:-:S13]  /*24c0*/  ISETP.NE.AND.EX P4, PT, RZ, UR9, PT, P4 ;  /* 0x00000009ff007c0c */ /* 0x000fda000bf85340 */
[----:B------:R-:W-:Y:S05]  /*24d0*/  @P4 BRA `(.L_x_9054) ;  /* 0x0000000000084947 */ /* 0x000fea0003800000 */
[----:B------:R-:W-:Y:S05]  /*24e0*/  @P0 BRA `(.L_x_9055) ;  /* 0x00000000002c0947 */ /* 0x000fea0003800000 */
[----:B------:R-:W-:Y:S05]  /*24f0*/  BRA `(.L_x_9056) ;  /* 0x0000000000307947 */ /* 0x000fea0003800000 */
.L_x_9054:
[----:B-----5:R-:W-:-:S04]  /*2500*/  PRMT R0, R8, 0x7632, R0 ;  /* 0x0000763208007816 */ /* 0x020fc80000000000 */
[----:B------:R-:W-:-:S05]  /*2510*/  SHF.L.U32 R147, R0, 0x10, RZ ;  /* 0x0000001000937819 */ /* 0x000fca00000006ff */
[----:B------:R-:W-:Y:S01]  /*2520*/  FADD.FTZ R146, R146, R147 ;  /* 0x0000009392927221 */ /* 0x000fe20000010000 */
[----:B------:R-:W-:Y:S06]  /*2530*/  BRA `(.L_x_9055) ;  /* 0x0000000000187947 */ /* 0x000fec0003800000 */
.L_x_9053:
[----:B-----5:R-:W-:Y:S02]  /*2540*/  PRMT R0, R12, 0x7632, R0 ;  /* 0x000076320c007816 */ /* 0x020fe40000000000 */
[----:B------:R-:W-:Y:S02]  /*2550*/  @P2 PRMT R112, R8, 0x7632, R112 ;  /* 0x0000763208702816 */ /* 0x000fe40000000070 */
[----:B------:R-:W-:Y:S02]  /*2560*/  SHF.L.U32 R147, R0, 0x10, RZ ;  /* 0x0000001000937819 */ /* 0x000fe400000006ff */
[----:B------:R-:W-:-:S03]  /*2570*/  @P2 SHF.L.U32 R149, R112, 0x10, RZ ;  /* 0x0000001070952819 */ /* 0x000fc600000006ff */
[----:B------:R-:W-:-:S04]  /*2580*/  FADD.FTZ R146, R146, R147 ;  /* 0x0000009392927221 */ /* 0x000fc80000010000 */
[----:B------:R-:W-:-:S07]  /*2590*/  @P2 FADD.FTZ R146, R146, R149 ;  /* 0x0000009592922221 */ /* 0x000fce0000010000 */
.L_x_9055:
[----:B------:R-:W-:-:S04]  /*25a0*/  F2FP.BF16.F32.PACK_AB R0, RZ, R146 ;  /* 0x00000092ff00723e */ /* 0x000fc800000010ff */
[----:B------:R-:W-:-:S07]  /*25b0*/  PRMT R4, R4, 0x5410, R0 ;  /* 0x0000541004047816 */ /* 0x000fce0000000000 */
.L_x_9056:
        /* <DEDUP_REMOVED lines=8> */
.L_x_9058:
[----:B-----5:R-:W-:-:S05]  /*2640*/  SHF.L.U32 R0, R9, 0x10, RZ ;  /* 0x0000001009007819 */ /* 0x020fca00000006ff */
[----:B------:R-:W-:Y:S01]  /*2650*/  FADD.FTZ R147, R0, R147 ;  /* 0x0000009300937221 */ /* 0x000fe20000010000 */
[----:B------:R-:W-:Y:S06]  /*2660*/  BRA `(.L_x_9059) ;  /* 0x0000000000107947 */ /* 0x000fec0003800000 */
.L_x_9057:
[----:B-----5:R-:W-:Y:S02]  /*2670*/  SHF.L.U32 R0, R13, 0x10, RZ ;  /* 0x000000100d007819 */ /* 0x020fe400000006ff */
[----:B------:R-:W-:-:S03]  /*2680*/  @P2 SHF.L.U32 R112, R9, 0x10, RZ ;  /* 0x0000001009702819 */ /* 0x000fc600000006ff */
[----:B------:R-:W-:-:S04]  /*2690*/  FADD.FTZ R147, R0, R147 ;  /* 0x0000009300937221 */ /* 0x000fc80000010000 */
[----:B------:R-:W-:-:S07]  /*26a0*/  @P2 FADD.FTZ R147, R112, R147 ;  /* 0x0000009370932221 */ /* 0x000fce0000010000 */
.L_x_9059:
[----:B------:R-:W-:-:S04]  /*26b0*/  F2FP.BF16.F32.PACK_AB R0, RZ, R147 ;  /* 0x00000093ff00723e */ /* 0x000fc800000010ff */
[----:B------:R-:W-:-:S07]  /*26c0*/  PRMT R5, R0, 0x7610, R5 ;  /* 0x0000761000057816 */ /* 0x000fce0000000005 */
.L_x_9060:
[----:B------:R-:W-:Y:S01]  /*26d0*/  SHF.L.U32 R148, R113, 0x10, RZ ;  /* 0x0000001071947819 */ /* 0x000fe200000006ff */
[----:B------:R-:W-:Y:S06]  /*26e0*/  @P3 BRA `(.L_x_9061) ;  /* 0x0000000000243947 */ /* 0x000fec0003800000 */
[----:B------:R-:W-:-:S04]  /*26f0*/  ISETP.NE.U32.AND P4, PT, RZ, UR8, PT ;  /* 0x00000008ff007c0c */ /* 0x000fc8000bf85070 */
[----:B------:R-:W-:-:S13]  /*2700*/  ISETP.NE.AND.EX P4, PT, RZ, UR9, PT, P4 ;  /* 0x00000009ff007c0c */ /* 0x000fda000bf85340 */
[----:B------:R-:W-:Y:S05]  /*2710*/  @P4 BRA `(.L_x_9062) ;  /* 0x0000000000084947 */ /* 0x000fea0003800000 */
[----:B------:R-:W-:Y:S05]  /*2720*/  @P0 BRA `(.L_x_9063) ;  /* 0x00000000002c0947 */ /* 0x000fea0003800000 */
[----:B------:R-:W-:Y:S05]  /*2730*/  BRA `(.L_x_9064) ;  /* 0x0000000000307947 */ /* 0x000fea0003800000 */
.L_x_9062:
[----:B-----5:R-:W-:-:S04]  /*2740*/  PRMT R0, R9, 0x7632, R0 ;  /* 0x0000763209007816 */ /* 0x020fc80000000000 */
[----:B------:R-:W-:-:S05]  /*2750*/  SHF.L.U32 R113, R0, 0x10, RZ ;  /* 0x0000001000717819 */ /* 0x000fca00000006ff */
[----:B------:R-:W-:Y:S01]  /*2760*/  FADD.FTZ R148, R148, R113 ;  /* 0x0000007194947221 */ /* 0x000fe20000010000 */
[----:B------:R-:W-:Y:S06]  /*2770*/  BRA `(.L_x_9063) ;  /* 0x0000000000187947 */ /* 0x000fec0003800000 */
.L_x_9061:
[----:B-----5:R-:W-:Y:S02]  /*2780*/  PRMT R0, R13, 0x7632, R0 ;  /* 0x000076320d007816 */ /* 0x020fe40000000000 */
[----:B------:R-:W-:Y:S02]  /*2790*/  @P2 PRMT R112, R9, 0x7632, R112 ;  /* 0x0000763209702816 */ /* 0x000fe40000000070 */
[----:B------:R-:W-:Y:S02]  /*27a0*/  SHF.L.U32 R113, R0, 0x10, RZ ;  /* 0x0000001000717819 */ /* 0x000fe400000006ff */
[----:B------:R-:W-:-:S03]  /*27b0*/  @P2 SHF.L.U32 R149, R112, 0x10, RZ ;  /* 0x0000001070952819 */ /* 0x000fc600000006ff */
[----:B------:R-:W-:-:S04]  /*27c0*/  FADD.FTZ R148, R148, R113 ;  /* 0x0000007194947221 */ /* 0x000fc80000010000 */
[----:B------:R-:W-:-:S07]  /*27d0*/  @P2 FADD.FTZ R148, R148, R149 ;  /* 0x0000009594942221 */ /* 0x000fce0000010000 */
.L_x_9063:
[----:B------:R-:W-:-:S04]  /*27e0*/  F2FP.BF16.F32.PACK_AB R0, RZ, R148 ;  /* 0x00000094ff00723e */ /* 0x000fc800000010ff */
[----:B------:R-:W-:-:S07]  /*27f0*/  PRMT R5, R5, 0x5410, R0 ;  /* 0x0000541005057816 */ /* 0x000fce0000000000 */
.L_x_9064:
        /* <DEDUP_REMOVED lines=8> */
.L_x_9066:
[----:B-----5:R-:W-:-:S05]  /*2880*/  SHF.L.U32 R113, R10, 0x10, RZ ;  /* 0x000000100a717819 */ /* 0x020fca00000006ff */
[----:B------:R-:W-:Y:S01]  /*2890*/  FADD.FTZ R150, R113, R150 ;  /* 0x0000009671967221 */ /* 0x000fe20000010000 */
[----:B------:R-:W-:Y:S06]  /*28a0*/  BRA `(.L_x_9067) ;  /* 0x0000000000107947 */ /* 0x000fec0003800000 */
.L_x_9065:
[----:B-----5:R-:W-:Y:S02]  /*28b0*/  SHF.L.U32 R113, R14, 0x10, RZ ;  /* 0x000000100e717819 */ /* 0x020fe400000006ff */
[----:B------:R-:W-:-:S03]  /*28c0*/  @P2 SHF.L.U32 R149, R10, 0x10, RZ ;  /* 0x000000100a952819 */ /* 0x000fc600000006ff */
[----:B------:R-:W-:-:S04]  /*28d0*/  FADD.FTZ R150, R113, R150 ;  /* 0x0000009671967221 */ /* 0x000fc80000010000 */
[----:B------:R-:W-:-:S07]  /*28e0*/  @P2 FADD.FTZ R150, R149, R150 ;  /* 0x0000009695962221 */ /* 0x000fce0000010000 */
.L_x_9067:
[----:B------:R-:W-:-:S04]  /*28f0*/  F2FP.BF16.F32.PACK_AB R0, RZ, R150 ;  /* 0x00000096ff00723e */ /* 0x000fc800000010ff */
[----:B------:R-:W-:-:S07]  /*2900*/  PRMT R6, R0, 0x7610, R6 ;  /* 0x0000761000067816 */ /* 0x000fce0000000006 */
.L_x_9068:
[----:B------:R-:W-:Y:S01]  /*2910*/  SHF.L.U32 R151, R114, 0x10, RZ ;  /* 0x0000001072977819 */ /* 0x000fe200000006ff */
[----:B------:R-:W-:Y:S06]  /*2920*/  @P3 BRA `(.L_x_9069) ;  /* 0x0000000000243947 */ /* 0x000fec0003800000 */
[----:B------:R-:W-:-:S04]  /*2930*/  ISETP.NE.U32.AND P4, PT, RZ, UR8, PT ;  /* 0x00000008ff007c0c */ /* 0x000fc8000bf85070 */
[----:B------:R-:W-:-:S13]  /*2940*/  ISETP.NE.AND.EX P4, PT, RZ, UR9, PT, P4 ;  /* 0x00000009ff007c0c */ /* 0x000fda000bf85340 */
[----:B------:R-:W-:Y:S05]  /*2950*/  @P4 BRA `(.L_x_9070) ;  /* 0x0000000000084947 */ /* 0x000fea0003800000 */
[----:B------:R-:W-:Y:S05]  /*2960*/  @P0 BRA `(.L_x_9071) ;  /* 0x00000000002c0947 */ /* 0x000fea0003800000 */
[----:B------:R-:W-:Y:S05]  /*2970*/  BRA `(.L_x_9072) ;  /* 0x0000000000307947 */ /* 0x000fea0003800000 */
.L_x_9070:
[----:B-----5:R-:W-:-:S04]  /*2980*/  PRMT R0, R10, 0x7632, R0 ;  /* 0x000076320a007816 */ /* 0x020fc80000000000 */
[----:B------:R-:W-:-:S05]  /*2990*/  SHF.L.U32 R0, R0, 0x10, RZ ;  /* 0x0000001000007819 */ /* 0x000fca00000006ff */
[----:B------:R-:W-:Y:S01]  /*29a0*/  FADD.FTZ R151, R151, R0 ;  /* 0x0000000097977221 */ /* 0x000fe20000010000 */
[----:B------:R-:W-:Y:S06]  /*29b0*/  BRA `(.L_x_9071) ;  /* 0x0000000000187947 */ /* 0x000fec0003800000 */
.L_x_9069:
[----:B-----5:R-:W-:Y:S02]  /*29c0*/  PRMT R0, R14, 0x7632, R0 ;  /* 0x000076320e007816 */ /* 0x020fe40000000000 */
[----:B------:R-:W-:Y:S02]  /*29d0*/  @P2 PRMT R112, R10, 0x7632, R112 ;  /* 0x000076320a702816 */ /* 0x000fe40000000070 */
[----:B------:R-:W-:Y:S02]  /*29e0*/  SHF.L.U32 R0, R0, 0x10, RZ ;  /* 0x0000001000007819 */ /* 0x000fe400000006ff */
[----:B------:R-:W-:-:S03]  /*29f0*/  @P2 SHF.L.U32 R112, R112, 0x10, RZ ;  /* 0x0000001070702819 */ /* 0x000fc600000006ff */
[----:B------:R-:W-:-:S04]  /*2a00*/  FADD.FTZ R151, R151, R0 ;  /* 0x0000000097977221 */ /* 0x000fc80000010000 */
[----:B------:R-:W-:-:S07]  /*2a10*/  @P2 FADD.FTZ R151, R151, R112 ;  /* 0x0000007097972221 */ /* 0x000fce0000010000 */
.L_x_9071:
[----:B------:R-:W-:-:S04]  /*2a20*/  F2FP.BF16.F32.PACK_AB R0, RZ, R151 ;  /* 0x00000097ff00723e */ /* 0x000fc800000010ff */
[----:B------:R-:W-:-:S07]  /*2a30*/  PRMT R6, R6, 0x5410, R0 ;  /* 0x0000541006067816 */ /* 0x000fce0000000000 */
.L_x_9072:
        /* <DEDUP_REMOVED lines=8> */
.L_x_9074:
[----:B-----5:R-:W-:-:S05]  /*2ac0*/  SHF.L.U32 R113, R11, 0x10, RZ ;  /* 0x000000100b717819 */ /* 0x020fca00000006ff */
[----:B------:R-:W-:Y:S01]  /*2ad0*/  FADD.FTZ R152, R113, R152 ;  /* 0x0000009871987221 */ /* 0x000fe20000010000 */
[----:B------:R-:W-:Y:S06]  /*2ae0*/  BRA `(.L_x_9075) ;  /* 0x0000000000107947 */ /* 0x000fec0003800000 */
.L_x_9073:
[----:B-----5:R-:W-:Y:S02]  /*2af0*/  SHF.L.U32 R113, R15, 0x10, RZ ;  /* 0x000000100f717819 */ /* 0x020fe400000006ff */
[----:B------:R-:W-:-:S03]  /*2b00*/  @P2 SHF.L.U32 R149, R11, 0x10, RZ ;  /* 0x000000100b952819 */ /* 0x000fc600000006ff */
[----:B------:R-:W-:-:S04]  /*2b10*/  FADD.FTZ R152, R113, R152 ;  /* 0x0000009871987221 */ /* 0x000fc80000010000 */
[----:B------:R-:W-:-:S07]  /*2b20*/  @P2 FADD.FTZ R152, R149, R152 ;  /* 0x0000009895982221 */ /* 0x000fce0000010000 */
.L_x_9075:
[----:B------:R-:W-:-:S04]  /*2b30*/  F2FP.BF16.F32.PACK_AB R0, RZ, R152 ;  /* 0x00000098ff00723e */ /* 0x000fc800000010ff */
[----:B------:R-:W-:-:S07]  /*2b40*/  PRMT R7, R0, 0x7610, R7 ;  /* 0x0000761000077816 */ /* 0x000fce0000000007 */
.L_x_9076:
[----:B------:R-:W-:Y:S01]  /*2b50*/  SHF.L.U32 R153, R115, 0x10, RZ ;  /* 0x0000001073997819 */ /* 0x000fe200000006ff */
[----:B------:R-:W-:Y:S06]  /*2b60*/  @P3 BRA `(.L_x_9077) ;  /* 0x0000000000243947 */ /* 0x000fec0003800000 */
[----:B------:R-:W-:-:S04]  /*2b70*/  ISETP.NE.U32.AND P4, PT, RZ, UR8, PT ;  /* 0x00000008ff007c0c */ /* 0x000fc8000bf85070 */
[----:B------:R-:W-:-:S13]  /*2b80*/  ISETP.NE.AND.EX P4, PT, RZ, UR9, PT, P4 ;  /* 0x00000009ff007c0c */ /* 0x000fda000bf85340 */
[----:B------:R-:W-:Y:S05]  /*2b90*/  @P4 BRA `(.L_x_9078) ;  /* 0x0000000000084947 */ /* 0x000fea0003800000 */
[----:B------:R-:W-:Y:S05]  /*2ba0*/  @P0 BRA `(.L_x_9079) ;  /* 0x00000000002c0947 */ /* 0x000fea0003800000 */
[----:B------:R-:W-:Y:S05]  /*2bb0*/  BRA `(.L_x_9080) ;  /* 0x0000000000307947 */ /* 0x000fea0003800000 */
.L_x_9078:
[----:B-----5:R-:W-:-:S04]  /*2bc0*/  PRMT R0, R11, 0x7632, R0 ;  /* 0x000076320b007816 */ /* 0x020fc80000000000 */
[----:B------:R-:W-:-:S05]  /*2bd0*/  SHF.L.U32 R0, R0, 0x10, RZ ;  /* 0x0000001000007819 */ /* 0x000fca00000006ff */
[----:B------:R-:W-:Y:S01]  /*2be0*/  FADD.FTZ R153, R153, R0 ;  /* 0x0000000099997221 */ /* 0x000fe20000010000 */
[----:B------:R-:W-:Y:S06]  /*2bf0*/  BRA `(.L_x_9079) ;  /* 0x0000000000187947 */ /* 0x000fec0003800000 */
.L_x_9077:
[----:B-----5:R-:W-:Y:S02]  /*2c00*/  PRMT R0, R15, 0x7632, R0 ;  /* 0x000076320f007816 */ /* 0x020fe40000000000 */
[----:B------:R-:W-:Y:S02]  /*2c10*/  @P2 PRMT R112, R11, 0x7632, R112 ;  /* 0x000076320b702816 */ /* 0x000fe40000000070 */
[----:B------:R-:W-:Y:S02]  /*2c20*/  SHF.L.U32 R0, R0, 0x10, RZ ;  /* 0x0000001000007819 */ /* 0x000fe400000006ff */
[----:B------:R-:W-:-:S03]  /*2c30*/  @P2 SHF.L.U32 R112, R112, 0x10, RZ ;  /* 0x0000001070702819 */ /* 0x000fc600000006ff */
[----:B------:R-:W-:-:S04]  /*2c40*/  FADD.FTZ R153, R153, R0 ;  /* 0x0000000099997221 */ /* 0x000fc80000010000 */
[----:B------:R-:W-:-:S07]  /*2c50*/  @P2 FADD.FTZ R153, R153, R112 ;  /* 0x0000007099992221 */ /* 0x000fce0000010000 */
.L_x_9079:
[----:B------:R-:W-:-:S04]  /*2c60*/  F2FP.BF16.F32.PACK_AB R0, RZ, R153 ;  /* 0x00000099ff00723e */ /* 0x000fc800000010ff */
[----:B------:R-:W-:-:S07]  /*2c70*/  PRMT R7, R7, 0x5410, R0 ;  /* 0x0000541007077816 */ /* 0x000fce0000000000 */
.L_x_9080:
        /* <DEDUP_REMOVED lines=21> */
.L_x_9082:
[----:B-----5:R-:W-:-:S05]  /*2dd0*/  SHF.L.U32 R157, R8, 0x10, RZ ;  /* 0x00000010089d7819 */ /* 0x020fca00000006ff */
[----:B------:R-:W-:Y:S01]  /*2de0*/  FADD.FTZ R154, R157, R154 ;  /* 0x0000009a9d9a7221 */ /* 0x000fe20000010000 */
[----:B------:R-:W-:Y:S06]  /*2df0*/  BRA `(.L_x_9083) ;  /* 0x0000000000107947 */ /* 0x000fec0003800000 */
.L_x_9081:
[----:B-----5:R-:W-:Y:S02]  /*2e00*/  SHF.L.U32 R157, R12, 0x10, RZ ;  /* 0x000000100c9d7819 */ /* 0x020fe400000006ff */
[----:B------:R-:W-:-:S03]  /*2e10*/  @P2 SHF.L.U32 R159, R8, 0x10, RZ ;  /* 0x00000010089f2819 */ /* 0x000fc600000006ff */
[----:B------:R-:W-:-:S04]  /*2e20*/  FADD.FTZ R154, R157, R154 ;  /* 0x0000009a9d9a7221 */ /* 0x000fc80000010000 */
[----:B------:R-:W-:-:S07]  /*2e30*/  @P2 FADD.FTZ R154, R159, R154 ;  /* 0x0000009a9f9a2221 */ /* 0x000fce0000010000 */
.L_x_9083:
[----:B------:R-:W-:-:S04]  /*2e40*/  F2FP.BF16.F32.PACK_AB R0, RZ, R154 ;  /* 0x0000009aff00723e */ /* 0x000fc800000010ff */
[----:B------:R-:W-:-:S07]  /*2e50*/  PRMT R4, R0, 0x7610, R4 ;  /* 0x0000761000047816 */ /* 0x000fce0000000004 */
.L_x_9084:
[----:B------:R-:W-:Y:S01]  /*2e60*/  SHF.L.U32 R155, R155, 0x10, RZ ;  /* 0x000000109b9b7819 */ /* 0x000fe200000006ff */
[----:B------:R-:W-:Y:S06]  /*2e70*/  @P3 BRA `(.L_x_9085) ;  /* 0x0000000000243947 */ /* 0x000fec0003800000 */
[----:B------:R-:W-:-:S04]  /*2e80*/  ISETP.NE.U32.AND P4, PT, RZ, UR8, PT ;  /* 0x00000008ff007c0c */ /* 0x000fc8000bf85070 */
[----:B------:R-:W-:-:S13]  /*2e90*/  ISETP.NE.AND.EX P4, PT, RZ, UR9, PT, P4 ;  /* 0x00000009ff007c0c */ /* 0x000fda000bf85340 */
[----:B------:R-:W-:Y:S05]  /*2ea0*/  @P4 BRA `(.L_x_9086) ;  /* 0x0000000000084947 */ /* 0x000fea0003800000 */
[----:B------:R-:W-:Y:S05]  /*2eb0*/  @P0 BRA `(.L_x_9087) ;  /* 0x00000000002c0947 */ /* 0x000fea0003800000 */
[----:B------:R-:W-:Y:S05]  /*2ec0*/  BRA `(.L_x_9088) ;  /* 0x0000000000307947 */ /* 0x000fea0003800000 */
.L_x_9086:
[----:B-----5:R-:W-:-:S04]  /*2ed0*/  PRMT R0, R8, 0x7632, R0 ;  /* 0x0000763208007816 */ /* 0x020fc80000000000 */
[----:B------:R-:W-:-:S05]  /*2ee0*/  SHF.L.U32 R0, R0, 0x10, RZ ;  /* 0x0000001000007819 */ /* 0x000fca00000006ff */
[----:B------:R-:W-:Y:S01]  /*2ef0*/  FADD.FTZ R155, R155, R0 ;  /* 0x000000009b9b7221 */ /* 0x000fe20000010000 */
[----:B------:R-:W-:Y:S06]  /*2f00*/  BRA `(.L_x_9087) ;  /* 0x0000000000187947 */ /* 0x000fec0003800000 */
.L_x_9085:
[----:B-----5:R-:W-:Y:S02]  /*2f10*/  PRMT R0, R12, 0x7632, R0 ;  /* 0x000076320c007816 */ /* 0x020fe40000000000 */
[----:B------:R-:W-:-:S03]  /*2f20*/  @P2 PRMT R112, R8, 0x7632, R112 ;  /* 0x0000763208702816 */ /* 0x000fc60000000070 */
[----:B------:R-:W-:Y:S01]  /*2f30*/  IMAD.U32 R0, R0, 0x10000, RZ ;  /* 0x0001000000007824 */ /* 0x000fe200078e00ff */
[----:B------:R-:W-:-:S03]  /*2f40*/  @P2 SHF.L.U32 R112, R112, 0x10, RZ ;  /* 0x0000001070702819 */ /* 0x000fc600000006ff */
[----:B------:R-:W-:-:S04]  /*2f50*/  FADD.FTZ R155, R155, R0 ;  /* 0x000000009b9b7221 */ /* 0x000fc80000010000 */
[----:B------:R-:W-:-:S07]  /*2f60*/  @P2 FADD.FTZ R155, R155, R112 ;  /* 0x000000709b9b2221 */ /* 0x000fce0000010000 */
.L_x_9087:
[----:B------:R-:W-:-:S04]  /*2f70*/  F2FP.BF16.F32.PACK_AB R0, RZ, R155 ;  /* 0x0000009bff00723e */ /* 0x000fc800000010ff */
[----:B------:R-:W-:-:S07]  /*2f80*/  PRMT R4, R4, 0x5410, R0 ;  /* 0x0000541004047816 */ /* 0x000fce0000000000 */
.L_x_9088:
        /* <DEDUP_REMOVED lines=8> */
.L_x_9090:
[----:B-----5:R-:W-:-:S05]  /*3010*/  SHF.L.U32 R157, R9, 0x10, RZ ;  /* 0x00000010099d7819 */ /* 0x020fca00000006ff */
[----:B------:R-:W-:Y:S01]  /*3020*/  FADD.FTZ R156, R157, R156 ;  /* 0x0000009c9d9c7221 */ /* 0x000fe20000010000 */
[----:B------:R-:W-:Y:S06]  /*3030*/  BRA `(.L_x_9091) ;  /* 0x0000000000107947 */ /* 0x000fec0003800000 */
.L_x_9089:
[----:B-----5:R-:W-:Y:S02]  /*3040*/  SHF.L.U32 R157, R13, 0x10, RZ ;  /* 0x000000100d9d7819 */ /* 0x020fe400000006ff */
[----:B------:R-:W-:-:S03]  /*3050*/  @P2 SHF.L.U32 R159, R9, 0x10, RZ ;  /* 0x00000010099f2819 */ /* 0x000fc600000006ff */
[----:B------:R-:W-:-:S04]  /*3060*/  FADD.FTZ R156, R157, R156 ;  /* 0x0000009c9d9c7221 */ /* 0x000fc80000010000 */
[----:B------:R-:W-:-:S07]  /*3070*/  @P2 FADD.FTZ R156, R159, R156 ;  /* 0x0000009c9f9c2221 */ /* 0x000fce0000010000 */
.L_x_9091:
[----:B------:R-:W-:-:S04]  /*3080*/  F2FP.BF16.F32.PACK_AB R0, RZ, R156 ;  /* 0x0000009cff00723e */ /* 0x000fc800000010ff */
[----:B------:R-:W-:-:S07]  /*3090*/  PRMT R5, R0, 0x7610, R5 ;  /* 0x0000761000057816 */ /* 0x000fce0000000005 */
.L_x_9092:
[----:B------:R-:W-:Y:S01]  /*30a0*/  SHF.L.U32 R157, R113, 0x10, RZ ;  /* 0x00000010719d7819 */ /* 0x000fe200000006ff */
[----:B------:R-:W-:Y:S06]  /*30b0*/  @P3 BRA `(.L_x_9093) ;  /* 0x0000000000243947 */ /* 0x000fec0003800000 */
[----:B------:R-:W-:-:S04]  /*30c0*/  ISETP.NE.U32.AND P4, PT, RZ, UR8, PT ;  /* 0x00000008ff007c0c */ /* 0x000fc8000bf85070 */
[----:B------:R-:W-:-:S13]  /*30d0*/  ISETP.NE.AND.EX P4, PT, RZ, UR9, PT, P4 ;  /* 0x00000009ff007c0c */ /* 0x000fda000bf85340 */
[----:B------:R-:W-:Y:S05]  /*30e0*/  @P4 BRA `(.L_x_9094) ;  /* 0x0000000000084947 */ /* 0x000fea0003800000 */
[----:B------:R-:W-:Y:S05]  /*30f0*/  @P0 BRA `(.L_x_9095) ;  /* 0x00000000002c0947 */ /* 0x000fea0003800000 */
[----:B------:R-:W-:Y:S05]  /*3100*/  BRA `(.L_x_9096) ;  /* 0x0000000000307947 */ /* 0x000fea0003800000 */
.L_x_9094:
[----:B-----5:R-:W-:-:S04]  /*3110*/  PRMT R0, R9, 0x7632, R0 ;  /* 0x0000763209007816 */ /* 0x020fc80000000000 */
[----:B------:R-:W-:-:S05]  /*3120*/  SHF.L.U32 R0, R0, 0x10, RZ ;  /* 0x0000001000007819 */ /* 0x000fca00000006ff */
[----:B------:R-:W-:Y:S01]  /*3130*/  FADD.FTZ R157, R157, R0 ;  /* 0x000000009d9d7221 */ /* 0x000fe20000010000 */
[----:B------:R-:W-:Y:S06]  /*3140*/  BRA `(.L_x_9095) ;  /* 0x0000000000187947 */ /* 0x000fec0003800000 */
.L_x_9093:
[----:B-----5:R-:W-:Y:S02]  /*3150*/  PRMT R0, R13, 0x7632, R0 ;  /* 0x000076320d007816 */ /* 0x020fe40000000000 */
[----:B------:R-:W-:Y:S02]  /*3160*/  @P2 PRMT R112, R9, 0x7632, R112 ;  /* 0x0000763209702816 */ /* 0x000fe40000000070 */
[----:B------:R-:W-:Y:S02]  /*3170*/  SHF.L.U32 R0, R0, 0x10, RZ ;  /* 0x0000001000007819 */ /* 0x000fe400000006ff */
[----:B------:R-:W-:-:S03]  /*3180*/  @P2 SHF.L.U32 R112, R112, 0x10, RZ ;  /* 0x0000001070702819 */ /* 0x000fc600000006ff */
[----:B------:R-:W-:-:S04]  /*3190*/  FADD.FTZ R157, R157, R0 ;  /* 0x000000009d9d7221 */ /* 0x000fc80000010000 */
[----:B------:R-:W-:-:S07]  /*31a0*/  @P2 FADD.FTZ R157, R157, R112 ;  /* 0x000000709d9d2221 */ /* 0x000fce0000010000 */
.L_x_9095:
[----:B------:R-:W-:-:S04]  /*31b0*/  F2FP.BF16.F32.PACK_AB R0, RZ, R157 ;  /* 0x0000009dff00723e */ /* 0x000fc800000010ff */
[----:B------:R-:W-:-:S07]  /*31c0*/  PRMT R5, R5, 0x5410, R0 ;  /* 0x0000541005057816 */ /* 0x000fce0000000000 */
.L_x_9096:
        /* <DEDUP_REMOVED lines=8> */
.L_x_9098:
[----:B-----5:R-:W-:-:S05]  /*3250*/  SHF.L.U32 R113, R10, 0x10, RZ ;  /* 0x000000100a717819 */ /* 0x020fca00000006ff */
[----:B------:R-:W-:Y:S01]  /*3260*/  FADD.FTZ R158, R113, R158 ;  /* 0x0000009e719e7221 */ /* 0x000fe20000010000 */
[----:B------:R-:W-:Y:S06]  /*3270*/  BRA `(.L_x_9099) ;  /* 0x0000000000107947 */ /* 0x000fec0003800000 */
.L_x_9097:
[----:B-----5:R-:W-:Y:S02]  /*3280*/  SHF.L.U32 R113, R14, 0x10, RZ ;  /* 0x000000100e717819 */ /* 0x020fe400000006ff */
[----:B------:R-:W-:-:S03]  /*3290*/  @P2 SHF.L.U32 R159, R10, 0x10, RZ ;  /* 0x000000100a9f2819 */ /* 0x000fc600000006ff */
[----:B------:R-:W-:-:S04]  /*32a0*/  FADD.FTZ R158, R113, R158 ;  /* 0x0000009e719e7221 */ /* 0x000fc80000010000 */
[----:B------:R-:W-:-:S07]  /*32b0*/  @P2 FADD.FTZ R158, R159, R158 ;  /* 0x0000009e9f9e2221 */ /* 0x000fce0000010000 */
.L_x_9099:
[----:B------:R-:W-:-:S04]  /*32c0*/  F2FP.BF16.F32.PACK_AB R0, RZ, R158 ;  /* 0x0000009eff00723e */ /* 0x000fc800000010ff */
[----:B------:R-:W-:-:S07]  /*32d0*/  PRMT R6, R0, 0x7610, R6 ;  /* 0x0000761000067816 */ /* 0x000fce0000000006 */
.L_x_9100:
[----:B------:R-:W-:Y:S01]  /*32e0*/  SHF.L.U32 R160, R114, 0x10, RZ ;  /* 0x0000001072a07819 */ /* 0x000fe200000006ff */
[----:B------:R-:W-:Y:S06]  /*32f0*/  @P3 BRA `(.L_x_9101) ;  /* 0x0000000000243947 */ /* 0x000fec0003800000 */
[----:B------:R-:W-:-:S04]  /*3300*/  ISETP.NE.U32.AND P4, PT, RZ, UR8, PT ;  /* 0x00000008ff007c0c */ /* 0x000fc8000bf85070 */
[----:B------:R-:W-:-:S13]  /*3310*/  ISETP.NE.AND.EX P4, PT, RZ, UR9, PT, P4 ;  /* 0x00000009ff007c0c */ /* 0x000fda000bf85340 */
[----:B------:R-:W-:Y:S05]  /*3320*/  @P4 BRA `(.L_x_9102) ;  /* 0x0000000000084947 */ /* 0x000fea0003800000 */
[----:B------:R-:W-:Y:S05]  /*3330*/  @P0 BRA `(.L_x_9103) ;  /* 0x00000000002c0947 */ /* 0x000fea0003800000 */
[----:B------:R-:W-:Y:S05]  /*3340*/  BRA `(.L_x_9104) ;  /* 0x0000000000307947 */ /* 0x000fea0003800000 */
.L_x_9102:
[----:B-----5:R-:W-:-:S04]  /*3350*/  PRMT R0, R10, 0x7632, R0 ;  /* 0x000076320a007816 */ /* 0x020fc80000000000 */
[----:B------:R-:W-:-:S05]  /*3360*/  SHF.L.U32 R113, R0, 0x10, RZ ;  /* 0x0000001000717819 */ /* 0x000fca00000006ff */
[----:B------:R-:W-:Y:S01]  /*3370*/  FADD.FTZ R160, R160, R113 ;  /* 0x00000071a0a07221 */ /* 0x000fe20000010000 */
[----:B------:R-:W-:Y:S06]  /*3380*/  BRA `(.L_x_9103) ;  /* 0x0000000000187947 */ /* 0x000fec0003800000 */
.L_x_9101:
[----:B-----5:R-:W-:Y:S02]  /*3390*/  PRMT R0, R14, 0x7632, R0 ;  /* 0x000076320e007816 */ /* 0x020fe40000000000 */
[----:B------:R-:W-:Y:S02]  /*33a0*/  @P2 PRMT R112, R10, 0x7632, R112 ;  /* 0x000076320a702816 */ /* 0x000fe40000000070 */
[----:B------:R-:W-:Y:S02]  /*33b0*/  SHF.L.U32 R113, R0, 0x10, RZ ;  /* 0x0000001000717819 */ /* 0x000fe400000006ff */
[----:B------:R-:W-:-:S03]  /*33c0*/  @P2 SHF.L.U32 R159, R112, 0x10, RZ ;  /* 0x00000010709f2819 */ /* 0x000fc600000006ff */
[----:B------:R-:W-:-:S04]  /*33d0*/  FADD.FTZ R160, R160, R113 ;  /* 0x00000071a0a07221 */ /* 0x000fc80000010000 */
[----:B------:R-:W-:-:S07]  /*33e0*/  @P2 FADD.FTZ R160, R160, R159 ;  /* 0x0000009fa0a02221 */ /* 0x000fce0000010000 */
.L_x_9103:
[----:B------:R-:W-:-:S04]  /*33f0*/  F2FP.BF16.F32.PACK_AB R0, RZ, R160 ;  /* 0x000000a0ff00723e */ /* 0x000fc800000010ff */
[----:B------:R-:W-:-:S07]  /*3400*/  PRMT R6, R6, 0x5410, R0 ;  /* 0x0000541006067816 */ /* 0x000fce0000000000 */
.L_x_9104:
        /* <DEDUP_REMOVED lines=8> */
.L_x_9106:
[----:B-----5:R-:W-:-:S05]  /*3490*/  SHF.L.U32 R0, R11, 0x10, RZ ;  /* 0x000000100b007819 */ /* 0x020fca00000006ff */
[----:B------:R-:W-:Y:S01]  /*34a0*/  FADD.FTZ R161, R0, R161 ;  /* 0x000000a100a17221 */ /* 0x000fe20000010000 */
[----:B------:R-:W-:Y:S06]  /*34b0*/  BRA `(.L_x_9107) ;  /* 0x0000000000107947 */ /* 0x000fec0003800000 */
.L_x_9105:
[----:B-----5:R-:W-:Y:S02]  /*34c0*/  SHF.L.U32 R0, R15, 0x10, RZ ;  /* 0x000000100f007819 */ /* 0x020fe400000006ff */
[----:B------:R-:W-:-:S03]  /*34d0*/  @P2 SHF.L.U32 R112, R11, 0x10, RZ ;  /* 0x000000100b702819 */ /* 0x000fc600000006ff */
[----:B------:R-:W-:-:S04]  /*34e0*/  FADD.FTZ R161, R0, R161 ;  /* 0x000000a100a17221 */ /* 0x000fc80000010000 */
[----:B------:R-:W-:-:S07]  /*34f0*/  @P2 FADD.FTZ R161, R112, R161 ;  /* 0x000000a170a12221 */ /* 0x000fce0000010000 */
.L_x_9107:
[----:B------:R-:W-:-:S04]  /*3500*/  F2FP.BF16.F32.PACK_AB R0, RZ, R161 ;  /* 0x000000a1ff00723e */ /* 0x000fc800000010ff */
[----:B------:R-:W-:-:S07]  /*3510*/  PRMT R7, R0, 0x7610, R7 ;  /* 0x0000761000077816 */ /* 0x000fce0000000007 */
.L_x_9108:
[----:B------:R-:W-:Y:S01]  /*3520*/  SHF.L.U32 R162, R115, 0x10, RZ ;  /* 0x0000001073a27819 */ /* 0x000fe200000006ff */
[----:B------:R-:W-:Y:S06]  /*3530*/  @P3 BRA `(.L_x_9109) ;  /* 0x0000000000243947 */ /* 0x000fec0003800000 */
[----:B------:R-:W-:-:S04]  /*3540*/  ISETP.NE.U32.AND P4, PT, RZ, UR8, PT ;  /* 0x00000008ff007c0c */ /* 0x000fc8000bf85070 */
[----:B------:R-:W-:-:S13]  /*3550*/  ISETP.NE.AND.EX P4, PT, RZ, UR9, PT, P4 ;  /* 0x00000009ff007c0c */ /* 0x000fda000bf85340 */
[----:B------:R-:W-:Y:S05]  /*3560*/  @P4 BRA `(.L_x_9110) ;  /* 0x0000000000084947 */ /* 0x000fea0003800000 */
[----:B------:R-:W-:Y:S05]  /*3570*/  @P0 BRA `(.L_x_9111) ;  /* 0x00000000002c0947 */ /* 0x000fea0003800000 */
[----:B------:R-:W-:Y:S05]  /*3580*/  BRA `(.L_x_9112) ;  /* 0x0000000000307947 */ /* 0x000fea0003800000 */
.L_x_9110:
[----:B-----5:R-:W-:-:S04]  /*3590*/  PRMT R0, R11, 0x7632, R0 ;  /* 0x000076320b007816 */ /* 0x020fc80000000000 */
[----:B------:R-:W-:-:S05]  /*35a0*/  SHF.L.U32 R113, R0, 0x10, RZ ;  /* 0x0000001000717819 */ /* 0x000fca00000006ff */
[----:B------:R-:W-:Y:S01]  /*35b0*/  FADD.FTZ R162, R162, R113 ;  /* 0x00000071a2a27221 */ /* 0x000fe20000010000 */
[----:B------:R-:W-:Y:S06]  /*35c0*/  BRA `(.L_x_9111) ;  /* 0x0000000000187947 */ /* 0x000fec0003800000 */
.L_x_9109:
[----:B-----5:R-:W-:Y:S02]  /*35d0*/  PRMT R0, R15, 0x7632, R0 ;  /* 0x000076320f007816 */ /* 0x020fe40000000000 */
[----:B------:R-:W-:-:S03]  /*35e0*/  @P2 PRMT R112, R11, 0x7632, R112 ;  /* 0x000076320b702816 */ /* 0x000fc60000000070 */
[----:B------:R-:W-:Y:S01]  /*35f0*/  IMAD.U32 R113, R0, 0x10000, RZ ;  /* 0x0001000000717824 */ /* 0x000fe200078e00ff */
[----:B------:R-:W-:-:S03]  /*3600*/  @P2 SHF.L.U32 R115, R112, 0x10, RZ ;  /* 0x0000001070732819 */ /* 0x000fc600000006ff */
[----:B------:R-:W-:-:S04]  /*3610*/  FADD.FTZ R162, R162, R113 ;  /* 0x00000071a2a27221 */ /* 0x000fc80000010000 */
[----:B------:R-:W-:-:S07]  /*3620*/  @P2 FADD.FTZ R162, R162, R115 ;  /* 0x00000073a2a22221 */ /* 0x000fce0000010000 */
.L_x_9111:
[----:B------:R-:W-:-:S04]  /*3630*/  F2FP.BF16.F32.PACK_AB R0, RZ, R162 ;  /* 0x000000a2ff00723e */ /* 0x000fc800000010ff */
[----:B------:R-:W-:-:S07]  /*3640*/  PRMT R7, R7, 0x5410, R0 ;  /* 0x0000541007077816 */ /* 0x000fce0000000000 */
.L_x_9112:
        /* <DEDUP_REMOVED lines=21> */
.L_x_9114:
[----:B-----5:R-:W-:-:S05]  /*37a0*/  SHF.L.U32 R117, R8, 0x10, RZ ;  /* 0x0000001008757819 */ /* 0x020fca00000006ff */
[----:B------:R-:W-:Y:S01]  /*37b0*/  FADD.FTZ R116, R117, R116 ;  /* 0x0000007475747221 */ /* 0x000fe20000010000 */
[----:B------:R-:W-:Y:S06]  /*37c0*/  BRA `(.L_x_9115) ;  /* 0x0000000000107947 */ /* 0x000fec0003800000 */
.L_x_9113:
[----:B-----5:R-:W-:Y:S02]  /*37d0*/  SHF.L.U32 R117, R12, 0x10, RZ ;  /* 0x000000100c757819 */ /* 0x020fe400000006ff */
[----:B------:R-:W-:-:S03]  /*37e0*/  @P2 SHF.L.U32 R163, R8, 0x10, RZ ;  /* 0x0000001008a32819 */ /* 0x000fc600000006ff */
[----:B------:R-:W-:-:S04]  /*37f0*/  FADD.FTZ R116, R117, R116 ;  /* 0x0000007475747221 */ /* 0x000fc80000010000 */
[----:B------:R-:W-:-:S07]  /*3800*/  @P2 FADD.FTZ R116, R163, R116 ;  /* 0x00000074a3742221 */ /* 0x000fce0000010000 */
.L_x_9115:
[----:B------:R-:W-:-:S04]  /*3810*/  F2FP.BF16.F32.PACK_AB R112, RZ, R116 ;  /* 0x00000074ff70723e */ /* 0x000fc800000010ff */
[----:B------:R-:W-:-:S07]  /*3820*/  PRMT R4, R112, 0x7610, R4 ;  /* 0x0000761070047816 */ /* 0x000fce0000000004 */
.L_x_9116:
[----:B------:R-:W-:Y:S01]  /*3830*/  SHF.L.U32 R112, R0, 0x10, RZ ;  /* 0x0000001000707819 */ /* 0x000fe200000006ff */
[----:B------:R-:W-:Y:S06]  /*3840*/  @P3 BRA `(.L_x_9117) ;  /* 0x0000000000243947 */ /* 0x000fec0003800000 */
[----:B------:R-:W-:-:S04]  /*3850*/  ISETP.NE.U32.AND P4, PT, RZ, UR8, PT ;  /* 0x00000008ff007c0c */ /* 0x000fc8000bf85070 */
[----:B------:R-:W-:-:S13]  /*3860*/  ISETP.NE.AND.EX P4, PT, RZ, UR9, PT, P4 ;  /* 0x00000009ff007c0c */ /* 0x000fda000bf85340 */
[----:B------:R-:W-:Y:S05]  /*3870*/  @P4 BRA `(.L_x_9118) ;  /* 0x0000000000084947 */ /* 0x000fea0003800000 */
[----:B------:R-:W-:Y:S05]  /*3880*/  @P0 BRA `(.L_x_9119) ;  /* 0x00000000002c0947 */ /* 0x000fea0003800000 */
[----:B------:R-:W-:Y:S05]  /*3890*/  BRA `(.L_x_9120) ;  /* 0x0000000000307947 */ /* 0x000fea0003800000 */
.L_x_9118:
[----:B-----5:R-:W-:-:S04]  /*38a0*/  PRMT R0, R8, 0x7632, R0 ;  /* 0x0000763208007816 */ /* 0x020fc80000000000 */
[----:B------:R-:W-:-:S05]  /*38b0*/  SHF.L.U32 R117, R0, 0x10, RZ ;  /* 0x0000001000757819 */ /* 0x000fca00000006ff */
[----:B------:R-:W-:Y:S01]  /*38c0*/  FADD.FTZ R112, R112, R117 ;  /* 0x0000007570707221 */ /* 0x000fe20000010000 */
[----:B------:R-:W-:Y:S06]  /*38d0*/  BRA `(.L_x_9119) ;  /* 0x0000000000187947 */ /* 0x000fec0003800000 */
.L_x_9117:
[----:B-----5:R-:W-:Y:S02]  /*38e0*/  PRMT R0, R12, 0x7632, R0 ;  /* 0x000076320c007816 */ /* 0x020fe40000000000 */
[----:B------:R-:W-:Y:S02]  /*38f0*/  @P2 PRMT R163, R8, 0x7632, R163 ;  /* 0x0000763208a32816 */ /* 0x000fe400000000a3 */
[----:B------:R-:W-:Y:S02]  /*3900*/  SHF.L.U32 R117, R0, 0x10, RZ ;  /* 0x0000001000757819 */ /* 0x000fe400000006ff */
[----:B------:R-:W-:-:S03]  /*3910*/  @P2 SHF.L.U32 R163, R163, 0x10, RZ ;  /* 0x00000010a3a32819 */ /* 0x000fc600000006ff */
[----:B------:R-:W-:-:S04]  /*3920*/  FADD.FTZ R112, R112, R117 ;  /* 0x0000007570707221 */ /* 0x000fc80000010000 */
[----:B------:R-:W-:-:S07]  /*3930*/  @P2 FADD.FTZ R112, R112, R163 ;  /* 0x000000a370702221 */ /* 0x000fce0000010000 */
.L_x_9119:
[----:B------:R-:W-:-:S04]  /*3940*/  F2FP.BF16.F32.PACK_AB R0, RZ, R112 ;  /* 0x00000070ff00723e */ /* 0x000fc800000010ff */
[----:B------:R-:W-:-:S07]  /*3950*/  PRMT R4, R4, 0x5410, R0 ;  /* 0x0000541004047816 */ /* 0x000fce0000000000 */
.L_x_9120:
        /* <DEDUP_REMOVED lines=8> */
.L_x_9122:
[----:B-----5:R-:W-:-:S05]  /*39e0*/  SHF.L.U32 R0, R9, 0x10, RZ ;  /* 0x0000001009007819 */ /* 0x020fca00000006ff */
[----:B------:R-:W-:Y:S01]  /*39f0*/  FADD.FTZ R117, R0, R117 ;  /* 0x0000007500757221 */ /* 0x000fe20000010000 */
[----:B------:R-:W-:Y:S06]  /*3a00*/  BRA `(.L_x_9123) ;  /* 0x0000000000107947 */ /* 0x000fec0003800000 */
.L_x_9121:
[----:B-----5:R-:W-:Y:S02]  /*3a10*/  SHF.L.U32 R0, R13, 0x10, RZ ;  /* 0x000000100d007819 */ /* 0x020fe400000006ff */
[----:B------:R-:W-:-:S03]  /*3a20*/  @P2 SHF.L.U32 R164, R9, 0x10, RZ ;  /* 0x0000001009a42819 */ /* 0x000fc600000006ff */
[----:B------:R-:W-:-:S04]  /*3a30*/  FADD.FTZ R117, R0, R117 ;  /* 0x0000007500757221 */ /* 0x000fc80000010000 */
[----:B------:R-:W-:-:S07]  /*3a40*/  @P2 FADD.FTZ R117, R164, R117 ;  /* 0x00000075a4752221 */ /* 0x000fce0000010000 */
.L_x_9123:
[----:B------:R-:W-:-:S04]  /*3a50*/  F2FP.BF16.F32.PACK_AB R0, RZ, R117 ;  /* 0x00000075ff00723e */ /* 0x000fc800000010ff */
[----:B------:R-:W-:-:S07]  /*3a60*/  PRMT R5, R0, 0x7610, R5 ;  /* 0x0000761000057816 */ /* 0x000fce0000000005 */
.L_x_9124:
[----:B------:R-:W-:Y:S01]  /*3a70*/  SHF.L.U32 R113, R113, 0x10, RZ ;  /* 0x0000001071717819 */ /* 0x000fe200000006ff */
[----:B------:R-:W-:Y:S06]  /*3a80*/  @P3 BRA `(.L_x_9125) ;  /* 0x0000000000243947 */ /* 0x000fec0003800000 */
[----:B------:R-:W-:-:S04]  /*3a90*/  ISETP.NE.U32.AND P4, PT, RZ, UR8, PT ;  /* 0x00000008ff007c0c */ /* 0x000fc8000bf85070 */
[----:B------:R-:W-:-:S13]  /*3aa0*/  ISETP.NE.AND.EX P4, PT, RZ, UR9, PT, P4 ;  /* 0x00000009ff007c0c */ /* 0x000fda000bf85340 */
[----:B------:R-:W-:Y:S05]  /*3ab0*/  @P4 BRA `(.L_x_9126) ;  /* 0x0000000000084947 */ /* 0x000fea0003800000 */
[----:B------:R-:W-:Y:S05]  /*3ac0*/  @P0 BRA `(.L_x_9127) ;  /* 0x00000000002c0947 */ /* 0x000fea0003800000 */
[----:B------:R-:W-:Y:S05]  /*3ad0*/  BRA `(.L_x_9128) ;  /* 0x0000000000307947 */ /* 0x000fea0003800000 */
.L_x_9126:
[----:B-----5:R-:W-:-:S04]  /*3ae0*/  PRMT R0, R9, 0x7632, R0 ;  /* 0x0000763209007816 */ /* 0x020fc80000000000 */
[----:B------:R-:W-:-:S05]  /*3af0*/  SHF.L.U32 R0, R0, 0x10, RZ ;  /* 0x0000001000007819 */ /* 0x000fca00000006ff */
[----:B------:R-:W-:Y:S01]  /*3b00*/  FADD.FTZ R113, R113, R0 ;  /* 0x0000000071717221 */ /* 0x000fe20000010000 */
[----:B------:R-:W-:Y:S06]  /*3b10*/  BRA `(.L_x_9127) ;  /* 0x0000000000187947 */ /* 0x000fec0003800000 */
.L_x_9125:
[----:B-----5:R-:W-:Y:S02]  /*3b20*/  PRMT R0, R13, 0x7632, R0 ;  /* 0x000076320d007816 */ /* 0x020fe40000000000 */
[----:B------:R-:W-:Y:S02]  /*3b30*/  @P2 PRMT R163, R9, 0x7632, R163 ;  /* 0x0000763209a32816 */ /* 0x000fe400000000a3 */
[----:B------:R-:W-:Y:S02]  /*3b40*/  SHF.L.U32 R0, R0, 0x10, RZ ;  /* 0x0000001000007819 */ /* 0x000fe400000006ff */
[----:B------:R-:W-:-:S03]  /*3b50*/  @P2 SHF.L.U32 R164, R163, 0x10, RZ ;  /* 0x00000010a3a42819 */ /* 0x000fc600000006ff */
[----:B------:R-:W-:-:S04]  /*3b60*/  FADD.FTZ R113, R113, R0 ;  /* 0x0000000071717221 */ /* 0x000fc80000010000 */
[----:B------:R-:W-:-:S07]  /*3b70*/  @P2 FADD.FTZ R113, R113, R164 ;  /* 0x000000a471712221 */ /* 0x000fce0000010000 */
.L_x_9127:
[----:B------:R-:W-:-:S04]  /*3b80*/  F2FP.BF16.F32.PACK_AB R0, RZ, R113 ;  /* 0x00000071ff00723e */ /* 0x000fc800000010ff */
[----:B------:R-:W-:-:S07]  /*3b90*/  PRMT R5, R5, 0x5410, R0 ;  /* 0x0000541005057816 */ /* 0x000fce0000000000 */
.L_x_9128:
        /* <DEDUP_REMOVED lines=8> */
.L_x_9130:
[----:B-----5:R-:W-:-:S05]  /*3c20*/  SHF.L.U32 R0, R10, 0x10, RZ ;  /* 0x000000100a007819 */ /* 0x020fca00000006ff */
[----:B------:R-:W-:Y:S01]  /*3c30*/  FADD.FTZ R163, R0, R163 ;  /* 0x000000a300a37221 */ /* 0x000fe20000010000 */
[----:B------:R-:W-:Y:S06]  /*3c40*/  BRA `(.L_x_9131) ;  /* 0x0000000000107947 */ /* 0x000fec0003800000 */
.L_x_9129:
[----:B-----5:R-:W-:Y:S02]  /*3c50*/  SHF.L.U32 R0, R14, 0x10, RZ ;  /* 0x000000100e007819 */ /* 0x020fe400000006ff */
[----:B------:R-:W-:-:S03]  /*3c60*/  @P2 SHF.L.U32 R164, R10, 0x10, RZ ;  /* 0x000000100aa42819 */ /* 0x000fc600000006ff */
[----:B------:R-:W-:-:S04]  /*3c70*/  FADD.FTZ R163, R0, R163 ;  /* 0x000000a300a37221 */ /* 0x000fc80000010000 */
[----:B------:R-:W-:-:S07]  /*3c80*/  @P2 FADD.FTZ R163, R164, R163 ;  /* 0x000000a3a4a32221 */ /* 0x000fce0000010000 */
.L_x_9131:
[----:B------:R-:W-:-:S04]  /*3c90*/  F2FP.BF16.F32.PACK_AB R0, RZ, R163 ;  /* 0x000000a3ff00723e */ /* 0x000fc800000010ff */
[----:B------:R-:W-:-:S07]  /*3ca0*/  PRMT R6, R0, 0x7610, R6 ;  /* 0x0000761000067816 */ /* 0x000fce0000000006 */
.L_x_9132:
[----:B------:R-:W-:Y:S01]  /*3cb0*/  IMAD.U32 R114, R114, 0x10000, RZ ;  /* 0x0001000072727824 */ /* 0x000fe200078e00ff */
[----:B------:R-:W-:Y:S06]  /*3cc0*/  @P3 BRA `(.L_x_9133) ;  /* 0x0000000000243947 */ /* 0x000fec0003800000 */
[----:B------:R-:W-:-:S04]  /*3cd0*/  ISETP.NE.U32.AND P4, PT, RZ, UR8, PT ;  /* 0x00000008ff007c0c */ /* 0x000fc8000bf85070 */
[----:B------:R-:W-:-:S13]  /*3ce0*/  ISETP.NE.AND.EX P4, PT, RZ, UR9, PT, P4 ;  /* 0x00000009ff007c0c */ /* 0x000fda000bf85340 */
[----:B------:R-:W-:Y:S05]  /*3cf0*/  @P4 BRA `(.L_x_9134) ;  /* 0x0000000000084947 */ /* 0x000fea0003800000 */
[----:B------:R-:W-:Y:S05]  /*3d00*/  @P0 BRA `(.L_x_9135) ;  /* 0x00000000002c0947 */ /* 0x000fea0003800000 */
[----:B------:R-:W-:Y:S05]  /*3d10*/  BRA `(.L_x_9136) ;  /* 0x0000000000307947 */ /* 0x000fea0003800000 */
.L_x_9134:
[----:B-----5:R-:W-:-:S04]  /*3d20*/  PRMT R0, R10, 0x7632, R0 ;  /* 0x000076320a007816 */ /* 0x020fc80000000000 */
[----:B------:R-:W-:-:S05]  /*3d30*/  SHF.L.U32 R165, R0, 0x10, RZ ;  /* 0x0000001000a57819 */ /* 0x000fca00000006ff */
[----:B------:R-:W-:Y:S01]  /*3d40*/  FADD.FTZ R114, R114, R165 ;  /* 0x000000a572727221 */ /* 0x000fe20000010000 */
[----:B------:R-:W-:Y:S06]  /*3d50*/  BRA `(.L_x_9135) ;  /* 0x0000000000187947 */ /* 0x000fec0003800000 */
.L_x_9133:
[----:B-----5:R-:W-:Y:S02]  /*3d60*/  PRMT R0, R14, 0x7632, R0 ;  /* 0x000076320e007816 */ /* 0x020fe40000000000 */
[----:B------:R-:W-:Y:S02]  /*3d70*/  @P2 PRMT R164, R10, 0x7632, R164 ;  /* 0x000076320aa42816 */ /* 0x000fe400000000a4 */
[----:B------:R-:W-:Y:S02]  /*3d80*/  SHF.L.U32 R165, R0, 0x10, RZ ;  /* 0x0000001000a57819 */ /* 0x000fe400000006ff */
[----:B------:R-:W-:-:S03]  /*3d90*/  @P2 SHF.L.U32 R167, R164, 0x10, RZ ;  /* 0x00000010a4a72819 */ /* 0x000fc600000006ff */
[----:B------:R-:W-:-:S04]  /*3da0*/  FADD.FTZ R114, R114, R165 ;  /* 0x000000a572727221 */ /* 0x000fc80000010000 */
[----:B------:R-:W-:-:S07]  /*3db0*/  @P2 FADD.FTZ R114, R114, R167 ;  /* 0x000000a772722221 */ /* 0x000fce0000010000 */
.L_x_9135:
[----:B------:R-:W-:-:S04]  /*3dc0*/  F2FP.BF16.F32.PACK_AB R0, RZ, R114 ;  /* 0x00000072ff00723e */ /* 0x000fc800000010ff */
[----:B------:R-:W-:-:S07]  /*3dd0*/  PRMT R6, R6, 0x5410, R0 ;  /* 0x0000541006067816 */ /* 0x000fce0000000000 */
.L_x_9136:
        /* <DEDUP_REMOVED lines=8> */
.L_x_9138:
[----:B-----5:R-:W-:-:S05]  /*3e60*/  SHF.L.U32 R165, R11, 0x10, RZ ;  /* 0x000000100ba57819 */ /* 0x020fca00000006ff */
[----:B------:R-:W-:Y:S01]  /*3e70*/  FADD.FTZ R164, R165, R164 ;  /* 0x000000a4a5a47221 */ /* 0x000fe20000010000 */
[----:B------:R-:W-:Y:S06]  /*3e80*/  BRA `(.L_x_9139) ;  /* 0x0000000000107947 */ /* 0x000fec0003800000 */
.L_x_9137:
[----:B-----5:R-:W-:Y:S02]  /*3e90*/  SHF.L.U32 R165, R15, 0x10, RZ ;  /* 0x000000100fa57819 */ /* 0x020fe400000006ff */
[----:B------:R-:W-:-:S03]  /*3ea0*/  @P2 SHF.L.U32 R167, R11, 0x10, RZ ;  /* 0x000000100ba72819 */ /* 0x000fc600000006ff */
[----:B------:R-:W-:-:S04]  /*3eb0*/  FADD.FTZ R164, R165, R164 ;  /* 0x000000a4a5a47221 */ /* 0x000fc80000010000 */
[----:B------:R-:W-:-:S07]  /*3ec0*/  @P2 FADD.FTZ R164, R167, R164 ;  /* 0x000000a4a7a42221 */ /* 0x000fce0000010000 */
.L_x_9139:
[----:B------:R-:W-:-:S04]  /*3ed0*/  F2FP.BF16.F32.PACK_AB R0, RZ, R164 ;  /* 0x000000a4ff00723e */ /* 0x000fc800000010ff */
[----:B------:R-:W-:-:S07]  /*3ee0*/  PRMT R7, R0, 0x7610, R7 ;  /* 0x0000761000077816 */ /* 0x000fce0000000007 */
.L_x_9140:
[----:B------:R-:W-:Y:S01]  /*3ef0*/  SHF.L.U32 R115, R115, 0x10, RZ ;  /* 0x0000001073737819 */ /* 0x000fe200000006ff */
[----:B------:R-:W-:Y:S06]  /*3f00*/  @P3 BRA `(.L_x_9141) ;  /* 0x0000000000243947 */ /* 0x000fec0003800000 */
[----:B------:R-:W-:-:S04]  /*3f10*/  ISETP.NE.U32.AND P2, PT, RZ, UR8, PT ;  /* 0x00000008ff007c0c */ /* 0x000fc8000bf45070 */
[----:B------:R-:W-:-:S13]  /*3f20*/  ISETP.NE.AND.EX P2, PT, RZ, UR9, PT, P2 ;  /* 0x00000009ff007c0c */ /* 0x000fda000bf45320 */
[----:B------:R-:W-:Y:S05]  /*3f30*/  @P2 BRA `(.L_x_9142) ;  /* 0x0000000000082947 */ /* 0x000fea0003800000 */
[----:B------:R-:W-:Y:S05]  /*3f40*/  @P0 BRA `(.L_x_9143) ;  /* 0x00000000002c0947 */ /* 0x000fea0003800000 */
[----:B------:R-:W-:Y:S05]  /*3f50*/  BRA `(.L_x_9144) ;  /* 0x0000000000307947 */ /* 0x000fea0003800000 */
.L_x_9142:
[----:B-----5:R-:W-:-:S04]  /*3f60*/  PRMT R0, R11, 0x7632, R0 ;  /* 0x000076320b007816 */ /* 0x020fc80000000000 */
[----:B------:R-:W-:-:S05]  /*3f70*/  SHF.L.U32 R0, R0, 0x10, RZ ;  /* 0x0000001000007819 */ /* 0x000fca00000006ff */
[----:B------:R-:W-:Y:S01]  /*3f80*/  FADD.FTZ R115, R115, R0 ;  /* 0x0000000073737221 */ /* 0x000fe20000010000 */
[----:B------:R-:W-:Y:S06]  /*3f90*/  BRA `(.L_x_9143) ;  /* 0x0000000000187947 */ /* 0x000fec0003800000 */
.L_x_9141:
[----:B-----5:R-:W-:Y:S02]  /*3fa0*/  PRMT R0, R15, 0x7632, R0 ;  /* 0x000076320f007816 */ /* 0x020fe40000000000 */
[----:B------:R-:W-:Y:S02]  /*3fb0*/  @P2 PRMT R165, R11, 0x7632, R165 ;  /* 0x000076320ba52816 */ /* 0x000fe400000000a5 */
[----:B------:R-:W-:Y:S02]  /*3fc0*/  SHF.L.U32 R0, R0, 0x10, RZ ;  /* 0x0000001000007819 */ /* 0x000fe400000006ff */
[----:B------:R-:W-:-:S03]  /*3fd0*/  @P2 SHF.L.U32 R166, R165, 0x10, RZ ;  /* 0x00000010a5a62819 */ /* 0x000fc600000006ff */
[----:B------:R-:W-:-:S04]  /*3fe0*/  FADD.FTZ R115, R115, R0 ;  /* 0x0000000073737221 */ /* 0x000fc80000010000 */
[----:B------:R-:W-:-:S07]  /*3ff0*/  @P2 FADD.FTZ R115, R115, R166 ;  /* 0x000000a673732221 */ /* 0x000fce0000010000 */
.L_x_9143:
[----:B------:R-:W-:-:S04]  /*4000*/  F2FP.BF16.F32.PACK_AB R0, RZ, R115 ;  /* 0x00000073ff00723e */ /* 0x000fc800000010ff */
[----:B------:R-:W-:-:S07]  /*4010*/  PRMT R7, R7, 0x5410, R0 ;  /* 0x0000541007077816 */ /* 0x000fce0000000000 */
.L_x_9144:
[----:B------:R-:W-:Y:S01]  /*4020*/  FADD.FTZ R165, RZ, R118 ;  /* 0x00000076ffa57221 */ /* 0x000fe20000010000 */
[----:B------:R-:W0:Y:S01]  /*4030*/  @P0 LDC.64 R166, c[0x0][0x238] ;  /* 0x00008e00ffa60b82 */ /* 0x000e220000000a00 */
[----:B------:R-:W-:Y:S01]  /*4040*/  @P0 IADD3 R169, R119, 0xa0, RZ ;  /* 0x000000a077a90810 */ /* 0x000fe20007ffe0ff */
[----:B------:R-:W-:Y:S01]  /*4050*/  UMOV UR12, 0xffffffff ;  /* 0xffffffff000c7882 */ /* 0x000fe20000000000 */
[----:B------:R-:W-:Y:S01]  /*4060*/  FADD.FTZ R0, R165, R120 ;  /* 0x00000078a5007221 */ /* 0x000fe20000010000 */
[----:B------:R-:W-:-:S03]  /*4070*/  ISETP.NE.AND P2, PT, R3, RZ, PT ;  /* 0x000000ff0300720c */ /* 0x000fc60003f45270 */
        /* <DEDUP_REMOVED lines=166> */
.L_x_9158:
[----:B------:R-:W-:Y:S01]  /*4ae0*/  FMUL.FTZ R0, R165, R165 ;  /* 0x000000a5a5007220 */ /* 0x000fe20000410000 */
[----:B-1----:R-:W-:Y:S01]  /*4af0*/  FADD.FTZ R171, R172, R171 ;  /* 0x000000abacab7221 */ /* 0x002fe20000010000 */
[----:B------:R-:W1:Y:S03]  /*4b00*/  @!P2 LDC.64 R168, c[0x0][0x250] ;  /* 0x00009400ffa8ab82 */ /* 0x000e660000000a00 */
[----:B------:R-:W-:Y:S01]  /*4b10*/  FSEL R167, R0, RZ, P5 ;  /* 0x000000ff00a77208 */ /* 0x000fe20002800000 */
[----:B------:R-:W-:Y:S01]  /*4b20*/  FFMA.FTZ R166, R171, R166, UR7 ;  /* 0x00000007aba67e23 */ /* 0x000fe200080100a6 */
[----:B------:R-:W-:-:S03]  /*4b30*/  FSEL R171, R165, RZ, !P5 ;  /* 0x000000ffa5ab7208 */ /* 0x000fc60006800000 */
[----:B------:R-:W-:Y:S02]  /*4b40*/  FADD.FTZ R0, R166, R167 ;  /* 0x000000a7a6007221 */ /* 0x000fe40000010000 */
[----:B------:R-:W2:Y:S01]  /*4b50*/  @!P2 LDC.64 R166, c[0x0][0x258] ;  /* 0x00009600ffa6ab82 */ /* 0x000ea20000000a00 */
[C---:B------:R-:W-:Y:S01]  /*4b60*/  FADD.FTZ R184, -R171.reuse, R116 ;  /* 0x00000074abb87221 */ /* 0x040fe20000010100 */
[----:B------:R-:W3:Y:S01]  /*4b70*/  MUFU.RSQ R189, R0 ;  /* 0x0000000000bd7308 */ /* 0x000ee20000001400 */
[C---:B------:R-:W-:Y:S01]  /*4b80*/  FADD.FTZ R185, -R171.reuse, R117 ;  /* 0x00000075abb97221 */ /* 0x040fe20000010100 */
[C---:B------:R-:W-:Y:S01]  /*4b90*/  FADD.FTZ R118, -R171.reuse, R118 ;  /* 0x00000076ab767221 */ /* 0x040fe20000010100 */
[C---:B------:R-:W-:Y:S01]  /*4ba0*/  FADD.FTZ R123, -R171.reuse, R123 ;  /* 0x0000007bab7b7221 */ /* 0x040fe20000010100 */
[C---:B------:R-:W-:Y:S01]  /*4bb0*/  FADD.FTZ R125, -R171.reuse, R125 ;  /* 0x0000007dab7d7221 */ /* 0x040fe20000010100 */
[C---:B------:R-:W-:Y:S01]  /*4bc0*/  FADD.FTZ R120, -R171.reuse, R120 ;  /* 0x00000078ab787221 */ /* 0x040fe20000010100 */
[----:B------:R-:W4:Y:S01]  /*4bd0*/  LDC.64 R116, c[0x0][0x2b8] ;  /* 0x0000ae00ff747b82 */ /* 0x000f220000000a00 */
        /* <DEDUP_REMOVED lines=14> */
[C---:B---3--:R-:W-:Y:S01]  /*4cc0*/  FMUL.FTZ R113, R189.reuse, R118 ;  /* 0x00000076bd717220 */ /* 0x048fe20000410000 */
        /* <DEDUP_REMOVED lines=24> */
[C---:B------:R-:W-:Y:S01]  /*4e50*/  FADD.FTZ R136, -R171.reuse, R136 ;  /* 0x00000088ab887221 */ /* 0x040fe20000010100 */
[----:B------:R-:W-:Y:S01]  /*4e60*/  FADD.FTZ R142, -R171, R142 ;  /* 0x0000008eab8e7221 */ /* 0x000fe20000010100 */
[----:B-1----:R-:W-:-:S04]  /*4e70*/  @!P2 IMAD.WIDE R168, R2, 0x4, R168 ;  /* 0x0000000402a8a825 */ /* 0x002fc800078e02a8 */
[C---:B------:R-:W-:Y:S01]  /*4e80*/  FADD.FTZ R128, -R171.reuse, R128 ;  /* 0x00000080ab807221 */ /* 0x040fe20000010100 */
[C---:B------:R-:W-:Y:S01]  /*4e90*/  FADD.FTZ R129, -R171.reuse, R129 ;  /* 0x00000081ab817221 */ /* 0x040fe20000010100 */
[C---:B0-----:R-:W-:Y:S01]  /*4ea0*/  FADD.FTZ R172, -R171.reuse, R132 ;  /* 0x00000084abac7221 */ /* 0x041fe20000010100 */
[----:B------:R-:W-:Y:S01]  /*4eb0*/  FADD.FTZ R173, -R171, R133 ;  /* 0x00000085abad7221 */ /* 0x000fe20000010100 */
[----:B--2---:R-:W-:Y:S01]  /*4ec0*/  @!P2 IMAD.WIDE R166, R2, 0x4, R166 ;  /* 0x0000000402a6a825 */ /* 0x004fe200078e02a6 */
[----:B------:R-:W-:-:S03]  /*4ed0*/  IADD3 R121, R119, 0x20, RZ ;  /* 0x0000002077797810 */ /* 0x000fc60007ffe0ff */
[----:B------:R-:W-:Y:S01]  /*4ee0*/  FADD.FTZ R180, -R171, R143 ;  /* 0x0000008fabb47221 */ /* 0x000fe20000010100 */
[----:B------:R-:W-:Y:S01]  /*4ef0*/  F2FP.BF16.F32.PACK_AB R115, R126, R115 ;  /* 0x000000737e73723e */ /* 0x000fe200000010ff */
[----:B----4-:R-:W-:Y:S01]  /*4f00*/  IMAD.WIDE.U32 R118, R119, 0x10, R116 ;  /* 0x0000001077767825 */ /* 0x010fe200078e0074 */
[----:B------:R-:W-:-:S03]  /*4f10*/  F2FP.BF16.F32.PACK_AB R114, R125, R114 ;  /* 0x000000727d72723e */ /* 0x000fc600000010ff */
[----:B------:R-:W-:Y:S01]  /*4f20*/  FFMA.FTZ R135, R54, R135, R102 ;  /* 0x0000008736877223 */ /* 0x000fe20000010066 */
[----:B------:R-:W-:Y:S01]  /*4f30*/  F2FP.BF16.F32.PACK_AB R113, R122, R113 ;  /* 0x000000717a71723e */ /* 0x000fe200000010ff */
[----:B------:R-:W-:Y:S01]  /*4f40*/  FFMA.FTZ R134, R55, R134, R103 ;  /* 0x0000008637867223 */ /* 0x000fe20000010067 */
[----:B------:R-:W-:Y:S01]  /*4f50*/  F2FP.BF16.F32.PACK_AB R112, R123, R112 ;  /* 0x000000707b70723e */ /* 0x000fe200000010ff */
[C---:B------:R-:W-:Y:S01]  /*4f60*/  FADD.FTZ R176, -R171.reuse, R137 ;  /* 0x00000089abb07221 */ /* 0x040fe20000010100 */
[----:B------:R-:W-:Y:S01]  /*4f70*/  FADD.FTZ R177, -R171, R138 ;  /* 0x0000008aabb17221 */ /* 0x000fe20000010100 */
[C---:B------:R-:W-:Y:S01]  /*4f80*/  FMUL.FTZ R143, R189.reuse, R136 ;  /* 0x00000088bd8f7220 */ /* 0x040fe20000410000 */
[C---:B------:R-:W-:Y:S01]  /*4f90*/  FMUL.FTZ R142, R189.reuse, R142 ;  /* 0x0000008ebd8e7220 */ /* 0x040fe20000410000 */
[----:B------:R-:W-:Y:S01]  /*4fa0*/  @!P2 STG.E desc[UR4][R168.64], R165 ;  /* 0x000000a5a800a986 */ /* 0x000fe2000c101904 */
[C---:B------:R-:W-:Y:S01]  /*4fb0*/  FMUL.FTZ R133, R189.reuse, R128 ;  /* 0x00000080bd857220 */ /* 0x040fe20000410000 */
[C---:B------:R-:W-:Y:S01]  /*4fc0*/  FMUL.FTZ R132, R189.reuse, R129 ;  /* 0x00000081bd847220 */ /* 0x040fe20000410000 */
[C---:B------:R-:W-:Y:S01]  /*4fd0*/  FMUL.FTZ R137, R189.reuse, R172 ;  /* 0x000000acbd897220 */ /* 0x040fe20000410000 */
[----:B------:R-:W-:Y:S01]  /*4fe0*/  FMUL.FTZ R138, R189, R173 ;  /* 0x000000adbd8a7220 */ /* 0x000fe20000410000 */
[----:B------:R-:W-:Y:S01]  /*4ff0*/  @!P2 STG.E desc[UR4][R166.64], R189 ;  /* 0x000000bda600a986 */ /* 0x000fe2000c101904 */
[C---:B------:R-:W-:Y:S01]  /*5000*/  FADD.FTZ R150, -R171.reuse, R150 ;  /* 0x00000096ab967221 */ /* 0x040fe20000010100 */
[----:B------:R-:W-:Y:S01]  /*5010*/  FADD.FTZ R182, -R171, R151 ;  /* 0x00000097abb67221 */ /* 0x000fe20000010100 */
[----:B------:R-:W-:Y:S01]  /*5020*/  IMAD.WIDE.U32 R122, R127, 0x10, R116 ;  /* 0x000000107f7a7825 */ /* 0x000fe200078e0074 */
[----:B------:R0:W-:Y:S03]  /*5030*/  STG.E.128 desc[UR4][R118.64], R112 ;  /* 0x0000007076007986 */ /* 0x0001e6000c101d04 */
[----:B------:R-:W-:Y:S01]  /*5040*/  FFMA.FTZ R133, R52, R133, R100 ;  /* 0x0000008534857223 */ /* 0x000fe20000010064 */
[----:B------:R-:W-:Y:S01]  /*5050*/  FFMA.FTZ R132, R53, R132, R101 ;  /* 0x0000008435847223 */ /* 0x000fe20000010065 */
[----:B------:R-:W-:-:S04]  /*5060*/  IMAD.WIDE.U32 R120, R121, 0x10, R116 ;  /* 0x0000001079787825 */ /* 0x000fc800078e0074 */
[----:B------:R-:W-:Y:S01]  /*5070*/  FFMA.FTZ R137, R48, R137, R96 ;  /* 0x0000008930897223 */ /* 0x000fe20000010060 */
[----:B------:R-:W-:Y:S01]  /*5080*/  FFMA.FTZ R138, R49, R138, R97 ;  /* 0x0000008a318a7223 */ /* 0x000fe20000010061 */
[----:B------:R-:W-:Y:S01]  /*5090*/  FADD.FTZ R178, -R171, R139 ;  /* 0x0000008babb27221 */ /* 0x000fe20000010100 */
[----:B------:R-:W-:-:S04]  /*50a0*/  IMAD.WIDE.U32 R124, R141, 0x10, R116 ;  /* 0x000000108d7c7825 */ /* 0x000fc800078e0074 */
[----:B------:R-:W-:Y:S01]  /*50b0*/  FADD.FTZ R179, -R171, R140 ;  /* 0x0000008cabb37221 */ /* 0x000fe20000010100 */
[C---:B------:R-:W-:Y:S01]  /*50c0*/  FMUL.FTZ R176, R189.reuse, R176 ;  /* 0x000000b0bdb07220 */ /* 0x040fe20000410000 */
[----:B------:R-:W-:Y:S01]  /*50d0*/  FMUL.FTZ R151, R189, R150 ;  /* 0x00000096bd977220 */ /* 0x000fe20000410000 */
[----:B------:R-:W-:-:S04]  /*50e0*/  IMAD.WIDE.U32 R126, R149, 0x10, R116 ;  /* 0x00000010957e7825 */ /* 0x000fc800078e0074 */
[----:B------:R-:W-:Y:S01]  /*50f0*/  FMUL.FTZ R182, R189, R182 ;  /* 0x000000b6bdb67220 */ /* 0x000fe20000410000 */
[C---:B------:R-:W-:Y:S01]  /*5100*/  FADD.FTZ R144, -R171.reuse, R144 ;  /* 0x00000090ab907221 */ /* 0x040fe20000010100 */
[----:B------:R-:W-:Y:S01]  /*5110*/  FADD.FTZ R152, -R171, R152 ;  /* 0x00000098ab987221 */ /* 0x000fe20000010100 */
[----:B------:R-:W-:-:S04]  /*5120*/  IMAD.WIDE.U32 R128, R159, 0x10, R116 ;  /* 0x000000109f807825 */ /* 0x000fc800078e0074 */
[----:B------:R-:W-:Y:S01]  /*5130*/  FFMA.FTZ R116, R44, R143, R92 ;  /* 0x0000008f2c747223 */ /* 0x000fe2000001005c */
[----:B------:R-:W-:Y:S01]  /*5140*/  FMUL.FTZ R139, R189, R174 ;  /* 0x000000aebd8b7220 */ /* 0x000fe20000410000 */
[----:B0-----:R-:W-:Y:S01]  /*5150*/  F2FP.BF16.F32.PACK_AB R113, R134, R135 ;  /* 0x000000878671723e */ /* 0x001fe200000010ff */
[----:B------:R-:W-:Y:S01]  /*5160*/  FFMA.FTZ R135, R41, R142, R89 ;  /* 0x0000008e29877223 */ /* 0x000fe20000010059 */
[----:B------:R-:W-:Y:S01]  /*5170*/  FMUL.FTZ R140, R189, R175 ;  /* 0x000000afbd8c7220 */ /* 0x000fe20000410000 */
[----:B------:R-:W0:Y:S01]  /*5180*/  LDC.64 R142, c[0x0][0x210] ;  /* 0x00008400ff8e7b82 */ /* 0x000e220000000a00 */
        /* <DEDUP_REMOVED lines=10> */
[----:B------:R-:W-:Y:S01]  /*5230*/  F2FP.BF16.F32.PACK_AB R114, R138, R137 ;  /* 0x000000898a72723e */ /* 0x000fe200000010ff */
[C---:B------:R-:W-:Y:S01]  /*5240*/  FADD.FTZ R187, -R171.reuse, R163 ;  /* 0x000000a3abbb7221 */ /* 0x040fe20000010100 */
[----:B------:R-:W-:Y:S01]  /*5250*/  F2FP.BF16.F32.PACK_AB R112, R132, R133 ;  /* 0x000000858470723e */ /* 0x000fe200000010ff */
[----:B------:R-:W-:Y:S01]  /*5260*/  FADD.FTZ R164, -R171, R164 ;  /* 0x000000a4aba47221 */ /* 0x000fe20000010100 */
        /* <DEDUP_REMOVED lines=57> */
[----:B------:R1:W-:Y:S01]  /*5600*/  STG.E.128 desc[UR4][R120.64], R112 ;  /* 0x0000007078007986 */ /* 0x0003e2000c101d04 */
[----:B------:R-:W-:-:S02]  /*5610*/  F2FP.BF16.F32.PACK_AB R118, R135, R118 ;  /* 0x000000768776723e */ /* 0x000fc400000010ff */
[----:B------:R-:W-:Y:S02]  /*5620*/  F2FP.BF16.F32.PACK_AB R117, R178, R117 ;  /* 0x00000075b275723e */ /* 0x000fe400000010ff */
[----:B------:R-:W-:Y:S02]  /*5630*/  F2FP.BF16.F32.PACK_AB R135, R150, R153 ;  /* 0x000000999687723e */ /* 0x000fe400000010ff */
[----:B------:R-:W-:Y:S01]  /*5640*/  F2FP.BF16.F32.PACK_AB R133, R148, R133 ;  /* 0x000000859485723e */ /* 0x000fe200000010ff */
[----:B------:R1:W-:Y:S01]  /*5650*/  STG.E.128 desc[UR4][R122.64], R116 ;  /* 0x000000747a007986 */ /* 0x0003e2000c101d04 */
[----:B------:R-:W-:Y:S02]  /*5660*/  F2FP.BF16.F32.PACK_AB R132, R137, R132 ;  /* 0x000000848984723e */ /* 0x000fe400000010ff */
[----:B------:R-:W-:Y:S02]  /*5670*/  F2FP.BF16.F32.PACK_AB R139, R162, R139 ;  /* 0x0000008ba28b723e */ /* 0x000fe400000010ff */
        /* <DEDUP_REMOVED lines=9> */
[----:B0-----:R-:W-:-:S03]  /*5710*/  LEA R2, R142, R2, 0x2 ;  /* 0x000000028e027211 */ /* 0x001fc600078e10ff */
[----:B------:R1:W-:Y:S01]  /*5720*/  STG.E.128 desc[UR4][R128.64], R152 ;  /* 0x0000009880007986 */ /* 0x0003e2000c101d04 */
[----:B------:R-:W-:-:S13]  /*5730*/  ISETP.GE.AND P2, PT, R2, R143, PT ;  /* 0x0000008f0200720c */ /* 0x000fda0003f46270 */
[----:B------:R-:W-:Y:S05]  /*5740*/  @!P2 BRA `(.L_x_9146) ;  /* 0xffffffac0070a947 */ /* 0x000fea000383ffff */
[----:B------:R-:W-:Y:S05]  /*5750*/  EXIT ;  /* 0x000000000000794d */ /* 0x000fea0003800000 */
.L_x_9145:
        /* <DEDUP_REMOVED lines=8> */
.L_x_9148:
[----:B------:R-:W-:Y:S05]  /*57e0*/  BSYNC B0 ;  /* 0x0000000000007941 */ /* 0x000fea0003800000 */
.L_x_9147:
        /* <DEDUP_REMOVED lines=9> */
.L_x_9149:
[----:B------:R-:W-:Y:S01]  /*5880*/  HFMA2.MMA R175, -RZ, RZ, 0, 2.384185791015625e-07 ;  /* 0x00000004ffaf7435 */ /* 0x000fe200000001ff */
[----:B------:R-:W-:-:S04]  /*5890*/  IMAD.MOV.U32 R166, RZ, RZ, R174 ;  /* 0x000000ffffa67224 */ /* 0x000fc800078e00ae */
[----:B------:R-:W-:-:S05]  /*58a0*/  FADD.FTZ R168, R167, R166 ;  /* 0x000000a6a7a87221 */ /* 0x000fca0000010000 */
[----:B------:R-:W-:-:S07]  /*58b0*/  MOV R176, R168 ;  /* 0x000000a800b07202 */ /* 0x000fce0000000f00 */
[----:B------:R-:W-:Y:S05]  /*58c0*/  WARPSYNC.COLLECTIVE R173, `(.L_x_9150) ;  /* 0x00000000ad087348 */ /* 0x000fea0003c00000 */
[----:B------:R0:W1:Y:S02]  /*58d0*/  SHFL.BFLY P3, R174, R176, R175, R178 ;  /* 0x0c0000afb0ae7389 */ /* 0x00006400000600b2 */
[----:B01----:R-:W-:Y:S01]  /*58e0*/  ENDCOLLECTIVE ;  /* 0x000000000000791b */ /* 0x003fe20003800000 */
.L_x_9150:
[----:B------:R-:W-:Y:S01]  /*58f0*/  HFMA2.MMA R175, -RZ, RZ, 0, 4.76837158203125e-07 ;  /* 0x00000008ffaf7435 */ /* 0x000fe200000001ff */
[----:B------:R-:W-:-:S05]  /*5900*/  MOV R165, R174 ;  /* 0x000000ae00a57202 */ /* 0x000fca0000000f00 */
[----:B------:R-:W-:-:S05]  /*5910*/  FADD.FTZ R169, R168, R165 ;  /* 0x000000a5a8a97221 */ /* 0x000fca0000010000 */
[----:B------:R-:W-:-:S07]  /*5920*/  MOV R176, R169 ;  /* 0x000000a900b07202 */ /* 0x000fce0000000f00 */
[----:B------:R-:W-:Y:S05]  /*5930*/  WARPSYNC.COLLECTIVE R173, `(.L_x_9151) ;  /* 0x00000000ad087348 */ /* 0x000fea0003c00000 */
[----:B------:R0:W1:Y:S02]  /*5940*/  SHFL.BFLY P3, R174, R176, R175, R178 ;  /* 0x0c0000afb0ae7389 */ /* 0x00006400000600b2 */
[----:B01----:R-:W-:Y:S01]  /*5950*/  ENDCOLLECTIVE ;  /* 0x000000000000791b */ /* 0x003fe20003800000 */
.L_x_9151:
        /* <DEDUP_REMOVED lines=8> */
.L_x_9152:
        /* <DEDUP_REMOVED lines=100> */
[----:B------:R-:W-:-:S07]  /*6020*/  MOV R176, R0 ;  /* 0x0000000000b07202 */ /* 0x000fce0000000f00 */
[----:B------:R-:W-:Y:S05]  /*6030*/  WARPSYNC.COLLECTIVE R173, `(.L_x_9153) ;  /* 0x00000000ad087348 */ /* 0x000fea0003c00000 */
[----:B------:R0:W1:Y:S02]  /*6040*/  SHFL.BFLY P3, R174, R176, R175, R178 ;  /* 0x0c0000afb0ae7389 */ /* 0x00006400000600b2 */
[----:B01----:R-:W-:Y:S01]  /*6050*/  ENDCOLLECTIVE ;  /* 0x000000000000791b */ /* 0x003fe20003800000 */
.L_x_9153:
[----:B------:R-:W-:Y:S01]  /*6060*/  HFMA2.MMA R175, -RZ, RZ, 0, 1.1920928955078125e-07 ;  /* 0x00000002ffaf7435 */ /* 0x000fe200000001ff */
[----:B------:R-:W-:-:S05]  /*6070*/  MOV R167, R174 ;  /* 0x000000ae00a77202 */ /* 0x000fca0000000f00 */
[----:B------:R-:W-:-:S05]  /*6080*/  FADD.FTZ R167, R0, R167 ;  /* 0x000000a700a77221 */ /* 0x000fca0000010000 */
[----:B------:R-:W-:-:S07]  /*6090*/  MOV R176, R167 ;  /* 0x000000a700b07202 */ /* 0x000fce0000000f00 */
[----:B------:R-:W-:Y:S05]  /*60a0*/  WARPSYNC.COLLECTIVE R173, `(.L_x_9154) ;  /* 0x00000000ad087348 */ /* 0x000fea0003c00000 */
[----:B------:R0:W1:Y:S02]  /*60b0*/  SHFL.BFLY P3, R174, R176, R175, R178 ;  /* 0x0c0000afb0ae7389 */ /* 0x00006400000600b2 */
[----:B01----:R-:W-:Y:S01]  /*60c0*/  ENDCOLLECTIVE ;  /* 0x000000000000791b */ /* 0x003fe20003800000 */
.L_x_9154:
[----:B------:R-:W-:Y:S01]  /*60d0*/  HFMA2.MMA R175, -RZ, RZ, 0, 2.384185791015625e-07 ;  /* 0x00000004ffaf7435 */ /* 0x000fe200000001ff */
[----:B------:R-:W-:-:S05]  /*60e0*/  MOV R168, R174 ;  /* 0x000000ae00a87202 */ /* 0x000fca0000000f00 */
[----:B------:R-:W-:-:S05]  /*60f0*/  FADD.FTZ R168, R167, R168 ;  /* 0x000000a8a7a87221 */ /* 0x000fca0000010000 */
[----:B------:R-:W-:-:S07]  /*6100*/  MOV R176, R168 ;  /* 0x000000a800b07202 */ /* 0x000fce0000000f00 */
[----:B------:R-:W-:Y:S05]  /*6110*/  WARPSYNC.COLLECTIVE R173, `(.L_x_9155) ;  /* 0x00000000ad087348 */ /* 0x000fea0003c00000 */
[----:B------:R0:W1:Y:S02]  /*6120*/  SHFL.BFLY P3, R174, R176, R175, R178 ;  /* 0x0c0000afb0ae7389 */ /* 0x00006400000600b2 */
[----:B01----:R-:W-:Y:S01]  /*6130*/  ENDCOLLECTIVE ;  /* 0x000000000000791b */ /* 0x003fe20003800000 */
.L_x_9155:
[----:B------:R-:W-:Y:S01]  /*6140*/  HFMA2.MMA R175, -RZ, RZ, 0, 4.76837158203125e-07 ;  /* 0x00000008ffaf7435 */ /* 0x000fe200000001ff */
[----:B------:R-:W-:-:S05]  /*6150*/  MOV R169, R174 ;  /* 0x000000ae00a97202 */ /* 0x000fca0000000f00 */
[----:B------:R-:W-:-:S05]  /*6160*/  FADD.FTZ R169, R168, R169 ;  /* 0x000000a9a8a97221 */ /* 0x000fca0000010000 */
[----:B------:R-:W-:-:S07]  /*6170*/  MOV R176, R169 ;  /* 0x000000a900b07202 */ /* 0x000fce0000000f00 */
[----:B------:R-:W-:Y:S05]  /*6180*/  WARPSYNC.COLLECTIVE R173, `(.L_x_9156) ;  /* 0x00000000ad087348 */ /* 0x000fea0003c00000 */
[----:B------:R0:W1:Y:S02]  /*6190*/  SHFL.BFLY P3, R174, R176, R175, R178 ;  /* 0x0c0000afb0ae7389 */ /* 0x00006400000600b2 */
[----:B01----:R-:W-:Y:S01]  /*61a0*/  ENDCOLLECTIVE ;  /* 0x000000000000791b */ /* 0x003fe20003800000 */
.L_x_9156:
[----:B------:R-:W-:Y:S01]  /*61b0*/  HFMA2.MMA R175, -RZ, RZ, 0, 9.5367431640625e-07 ;  /* 0x00000010ffaf7435 */ /* 0x000fe200000001ff */
[----:B------:R-:W-:-:S05]  /*61c0*/  MOV R172, R174 ;  /* 0x000000ae00ac7202 */ /* 0x000fca0000000f00 */
[----:B------:R-:W-:-:S05]  /*61d0*/  FADD.FTZ R172, R169, R172 ;  /* 0x000000aca9ac7221 */ /* 0x000fca0000010000 */
[----:B------:R-:W-:-:S07]  /*61e0*/  MOV R176, R172 ;  /* 0x000000ac00b07202 */ /* 0x000fce0000000f00 */
[----:B------:R-:W-:Y:S05]  /*61f0*/  WARPSYNC.COLLECTIVE R173, `(.L_x_9157) ;  /* 0x00000000ad087348 */ /* 0x000fea0003c00000 */
[----:B------:R0:W1:Y:S02]  /*6200*/  SHFL.BFLY P3, R174, R176, R175, R178 ;  /* 0x0c0000afb0ae7389 */ /* 0x00006400000600b2 */
[----:B01----:R-:W-:Y:S01]  /*6210*/  ENDCOLLECTIVE ;  /* 0x000000000000791b */ /* 0x003fe20003800000 */
.L_x_9157:
[----:B------:R-:W-:Y:S01]  /*6220*/  MOV R171, R174 ;  /* 0x000000ae00ab7202 */ /* 0x000fe20000000f00 */
[----:B------:R-:W-:Y:S06]  /*6230*/  BRA `(.L_x_9158) ;  /* 0xffffffe800287947 */ /* 0x000fec000383ffff */
.L_x_9159:
        /* <DEDUP_REMOVED lines=12> */
.L_x_40127:


//--------------------- .text._ZN10layer_norm31ln_parallel_residual_fwd_kernelINS_13Kernel_traitsIf13__nv_bfloat16S2_S2_fjLj1536ELj1ELj4ELj1ELj16ENS_18Kernel_traits_baseILj1536EfS2_S2_S2_fjLj128EEEEELb1ELb0ELb0EEEvNS_9FwdParamsE --------------------------
	.section	.text._ZN10layer_norm31ln_parallel_residual_fwd_kernelINS_13Kernel_traitsIf13__nv_bfloat16S2_S2_fjLj1536ELj1ELj4ELj1ELj16ENS_18Kernel_traits_baseILj1536EfS2_S2_S2_fjLj128EEEEELb1ELb0ELb0EEEvNS_9FwdParamsE,"ax",@progbits
	.align	128
        .global         _ZN10layer_norm31ln_parallel_residual_fwd_kernelINS_13Kernel_traitsIf13__nv_bfloat16S2_S2_fjLj1536ELj1ELj4ELj1ELj16ENS_18Kernel_traits_baseILj1536EfS2_S2_S2_fjLj128EEEEELb1ELb0ELb0EEEvNS_9FwdParamsE
        .type           _ZN10layer_norm31ln_parallel_residual_fwd_kernelINS_13Kernel_traitsIf13__nv_bfloat16S2_S2_fjLj1536ELj1ELj4ELj1ELj16ENS_18Kernel_traits_baseILj1536EfS2_S2_S2_fjLj128EEEEELb1ELb0ELb0EEEvNS_9FwdParamsE,@function
        .size           _ZN10layer_norm31ln_parallel_residual_fwd_kernelINS_13Kernel_traitsIf13__nv_bfloat16S2_S2_fjLj1536ELj1ELj4ELj1ELj16ENS_18Kernel_traits_baseILj1536EfS2_S2_S2_fjLj128EEEEELb1ELb0ELb0EEEvNS_9FwdParamsE,(.L_x_40128 - _ZN10layer_norm31ln_parallel_residual_fwd_kernelINS_13Kernel_traitsIf13__nv_bfloat16S2_S2_fjLj1536ELj1ELj4ELj1ELj16ENS_18Kernel_traits_baseILj1536EfS2_S2_S2_fjLj128EEEEELb1ELb0ELb0EEEvNS_9FwdParamsE)
        .other          _ZN10layer_norm31ln_parallel_residual_fwd_kernelINS_13Kernel_traitsIf13__nv_bfloat16S2_S2_fjLj1536ELj1ELj4ELj1ELj16ENS_18Kernel_traits_baseILj1536EfS2_S2_S2_fjLj128EEEEELb1ELb0ELb0EEEvNS_9FwdParamsE,@"STO_CUDA_ENTRY STV_DEFAULT"
_ZN10layer_norm31ln_parallel_residual_fwd_kernelINS_13Kernel_traitsIf13__nv_bfloat16S2_S2_fjLj1536ELj1ELj4ELj1ELj16ENS_18Kernel_traits_baseILj1536EfS2_S2_S2_fjLj128EEEEELb1ELb0ELb0EEEvNS_9FwdParamsE:
.text._ZN10layer_norm31ln_parallel_residual_fwd_kernelINS_13Kernel_traitsIf13__nv_bfloat16S2_S2_fjLj1536ELj1ELj4ELj1ELj16ENS_18Kernel_traits_baseILj1536EfS2_S2_S2_fjLj128EEEEELb1ELb0ELb0EEEvNS_9FwdParamsE:
[----:B------:R-:W0:Y:S08]  /*0000*/  LDC R1, c[0x0][0x28] ;  /* 0x00000a00ff017b82 */ /* 0x000e300000000800 */
[----:B------:R-:W1:Y:S01]  /*0010*/  LDC R0, c[0x0][0x2e8] ;  /* 0x0000ba00ff007b82 */ /* 0x000e620000000800 */
[----:B------:R-:W-:Y:S01]  /*0020*/  ULDC.U8 UR4, c[0x0][0x2f4] ;  /* 0x0000bd0000047ab9 */ /* 0x000fe20000000000 */
[----:B------:R-:W-:Y:S01]  /*0030*/  ULDC.64 UR6, c[0x0][0x2e0] ;  /* 0x0000b80000067ab9 */ /* 0x000fe20000000a00 */
[----:B------:R-:W-:Y:S01]  /*0040*/  ISETP.NE.AND P0, PT, RZ, UR4, PT ;  /* 0x00000004ff007c0c */ /* 0x000fe2000bf05270 */
[----:B------:R-:W-:Y:S01]  /*0050*/  IMAD.U32 R2, RZ, RZ, UR6 ;  /* 0x00000006ff027e24 */ /* 0x000fe2000f8e00ff */
[----:B------:R-:W-:Y:S01]  /*0060*/  ULDC.64 UR4, c[0x0][0x208] ;  /* 0x0000820000047ab9 */ /* 0x000fe20000000a00 */
[----:B------:R-:W-:-:S02]  /*0070*/  IMAD.U32 R3, RZ, RZ, UR7 ;  /* 0x00000007ff037e24 */ /* 0x000fc4000f8e00ff */
        /* <DEDUP_REMOVED lines=12> */
[----:B------:R-:W-:Y:S02]  /*0140*/  LOP3.LUT R252, R25, 0x1f, RZ, 0xc0, !PT ;  /* 0x0000001f19fc7812 */ /* 0x000fe400078ec0ff */
[----:B------:R-:W-:Y:S01]  /*0150*/  LOP3.LUT R17, R17, 0xffffffdf, RZ, 0xc0, !PT ;  /* 0xffffffdf11117812 */ /* 0x000fe200078ec0ff */
[----:B------:R-:W-:Y:S01]  /*0160*/  BSSY B0, `(.L_x_9160) ;  /* 0x000006e000007945 */ /* 0x000fe20003800000 */
[----:B---3--:R-:W-:Y:S02]  /*0170*/  @P0 R2UR UR6, R2 ;  /* 0x00000000020602ca */ /* 0x008fe400000e0000 */
[----:B------:R-:W-:Y:S02]  /*0180*/  @P0 R2UR UR7, R3 ;  /* 0x00000000030702ca */ /* 0x000fe400000e0000 */
[----:B0-----:R-:W-:-:S05]  /*0190*/  @P0 IADD3 R0, P1, R4, R7, RZ ;  /* 0x0000000704000210 */ /* 0x001fca0007f3e0ff */
[----:B------:R-:W-:Y:S02]  /*01a0*/  @P0 IMAD.X R19, RZ, RZ, R5, P1 ;  /* 0x000000ffff130224 */ /* 0x000fe400008e0605 */
[----:B------:R-:W-:-:S03]  /*01b0*/  IMAD.WIDE.U32 R4, R21, -0x326172a9, RZ ;  /* 0xcd9e8d5715047825 */ /* 0x000fc600078e00ff */
[--C-:B------:R-:W-:Y:S02]  /*01c0*/  SHF.R.U64 R20, R0, 0x2, R19.reuse ;  /* 0x0000000200147819 */ /* 0x100fe40000001213 */
        /* <DEDUP_REMOVED lines=17> */
[----:B------:R-:W-:-:S05]  /*02e0*/  IMAD.WIDE.U32 R6, R7, -0x2daee0ad, RZ ;  /* 0xd2511f5307067825 */ /* 0x000fca00078e00ff */
[----:B------:R-:W-:Y:S02]  /*02f0*/  LOP3.LUT R10, R7, UR12, R2, 0x96, !PT ;  /* 0x0000000c070a7c12 */ /* 0x000fe4000f8e9602 */
[----:B----4-:R-:W-:-:S04]  /*0300*/  SHF.R.S32.HI R2, RZ, 0x1f, R13 ;  /* 0x0000001fff027819 */ /* 0x010fc8000001140d */
[----:B------:R-:W-:Y:S01]  /*0310*/  LEA.HI R18, R2, R13, RZ, 0x3 ;  /* 0x0000000d02127211 */ /* 0x000fe200078f18ff */
[----:B------:R-:W-:-:S05]  /*0320*/  IMAD.MOV.U32 R2, RZ, RZ, R252 ;  /* 0x000000ffff027224 */ /* 0x000fca00078e00fc */
[----:B------:R-:W-:-:S04]  /*0330*/  LOP3.LUT R3, R2, 0x1f, RZ, 0x3c, !PT ;  /* 0x0000001f02037812 */ /* 0x000fc800078e3cff */
[----:B------:R-:W-:Y:S01]  /*0340*/  LEA.HI.SX32 R18, R18, R3, 0x1d ;  /* 0x0000000312127211 */ /* 0x000fe200078feaff */
[----:B------:R-:W-:Y:S01]  /*0350*/  UIADD3 UR13, UR6, -0x255992d5, URZ ;  /* 0xdaa66d2b060d7890 */ /* 0x000fe2000fffe03f */
[----:B------:R-:W-:Y:S02]  /*0360*/  IMAD.WIDE.U32 R8, R8, -0x326172a9, RZ ;  /* 0xcd9e8d5708087825 */ /* 0x000fe400078e00ff */
[C---:B------:R-:W-:Y:S02]  /*0370*/  LOP3.LUT P2, RZ, R18.reuse, 0xffffffe0, RZ, 0xc0, !PT ;  /* 0xffffffe012ff7812 */ /* 0x040fe4000784c0ff */
[----:B------:R-:W-:Y:S02]  /*0380*/  ISETP.GE.U32.AND P5, PT, R18, 0x40, PT ;  /* 0x000000401200780c */ /* 0x000fe40003fa6070 */
[----:B------:R-:W-:Y:S01]  /*0390*/  LOP3.LUT R4, R9, UR13, R4, 0x96, !PT ;  /* 0x0000000d09047c12 */ /* 0x000fe2000f8e9604 */
[----:B------:R-:W-:Y:S01]  /*03a0*/  UIADD3 UR14, UR6, 0x78dde6e4, URZ ;  /* 0x78dde6e4060e7890 */ /* 0x000fe2000fffe03f */
[----:B------:R-:W-:Y:S01]  /*03b0*/  IMAD.WIDE.U32 R10, R10, -0x326172a9, RZ ;  /* 0xcd9e8d570a0a7825 */ /* 0x000fe200078e00ff */
[----:B------:R-:W-:-:S03]  /*03c0*/  UIADD3 UR15, UR7, -0x126145ec, URZ ;  /* 0xed9eba14070f7890 */ /* 0x000fc6000fffe03f */
[----:B------:R-:W-:-:S03]  /*03d0*/  IMAD.WIDE.U32 R4, R4, -0x2daee0ad, RZ ;  /* 0xd2511f5304047825 */ /* 0x000fc600078e00ff */
[----:B------:R-:W-:Y:S02]  /*03e0*/  @P2 LOP3.LUT R17, R17, 0x20, RZ, 0xfc, !PT ;  /* 0x0000002011112812 */ /* 0x000fe400078efcff */
[----:B------:R-:W-:Y:S02]  /*03f0*/  LOP3.LUT R7, R11, UR14, R8, 0x96, !PT ;  /* 0x0000000e0b077c12 */ /* 0x000fe4000f8e9608 */
[----:B------:R-:W-:Y:S02]  /*0400*/  ISETP.GE.U32.AND P4, PT, R18, 0x60, PT ;  /* 0x000000601200780c */ /* 0x000fe40003f86070 */
[----:B------:R-:W-:Y:S02]  /*0410*/  LOP3.LUT R8, R5, UR15, R6, 0x96, !PT ;  /* 0x0000000f05087c12 */ /* 0x000fe4000f8e9606 */
[----:B------:R-:W-:Y:S01]  /*0420*/  LOP3.LUT R17, R17, 0xfffffbff, RZ, 0xc0, !PT ;  /* 0xfffffbff11117812 */ /* 0x000fe200078ec0ff */
[----:B------:R-:W-:Y:S01]  /*0430*/  UIADD3 UR16, UR6, 0x1715609d, URZ ;  /* 0x1715609d06107890 */ /* 0x000fe2000fffe03f */
[----:B------:R-:W-:Y:S01]  /*0440*/  IMAD.WIDE.U32 R6, R7, -0x2daee0ad, RZ ;  /* 0xd2511f5307067825 */ /* 0x000fe200078e00ff */
[----:B------:R-:W-:Y:S01]  /*0450*/  UIADD3 UR17, UR7, -0x56f99767, URZ ;  /* 0xa906689907117890 */ /* 0x000fe2000fffe03f */
[----:B------:R-:W-:-:S02]  /*0460*/  @P5 LOP3.LUT R17, R17, 0x400, RZ, 0xfc, !PT ;  /* 0x0000040011115812 */ /* 0x000fc400078efcff */
[----:B------:R-:W-:Y:S01]  /*0470*/  IMAD.WIDE.U32 R8, R8, -0x326172a9, RZ ;  /* 0xcd9e8d5708087825 */ /* 0x000fe200078e00ff */
[----:B------:R-:W-:Y:S02]  /*0480*/  ISETP.GE.U32.AND P3, PT, R18, 0x80, PT ;  /* 0x000000801200780c */ /* 0x000fe40003f66070 */
[----:B------:R-:W-:Y:S02]  /*0490*/  LOP3.LUT R17, R17, 0xfffffdff, RZ, 0xc0, !PT ;  /* 0xfffffdff11117812 */ /* 0x000fe400078ec0ff */
[----:B------:R-:W-:Y:S02]  /*04a0*/  LOP3.LUT R14, R7, UR17, R4, 0x96, !PT ;  /* 0x00000011070e7c12 */ /* 0x000fe4000f8e9604 */
[----:B------:R-:W-:Y:S02]  /*04b0*/  LOP3.LUT R12, R9, UR16, R10, 0x96, !PT ;  /* 0x00000010090c7c12 */ /* 0x000fe4000f8e960a */
[----:B------:R-:W-:Y:S01]  /*04c0*/  @P4 LOP3.LUT R17, R17, 0x200, RZ, 0xfc, !PT ;  /* 0x0000020011114812 */ /* 0x000fe200078efcff */
[----:B------:R-:W-:Y:S01]  /*04d0*/  UIADD3 UR18, UR6, -0x4ab325aa, URZ ;  /* 0xb54cda5606127890 */ /* 0x000fe2000fffe03f */
[----:B------:R-:W-:Y:S01]  /*04e0*/  IMAD.WIDE.U32 R14, R14, -0x326172a9, RZ ;  /* 0xcd9e8d570e0e7825 */ /* 0x000fe200078e00ff */
[----:B------:R-:W-:Y:S01]  /*04f0*/  UIADD3 UR19, UR7, 0x646e171e, URZ ;  /* 0x646e171e07137890 */ /* 0x000fe2000fffe03f */
[----:B------:R-:W-:-:S02]  /*0500*/  LOP3.LUT R17, R17, 0xfffffeff, RZ, 0xc0, !PT ;  /* 0xfffffeff11117812 */ /* 0x000fc400078ec0ff */
[----:B------:R-:W-:Y:S01]  /*0510*/  IMAD.WIDE.U32 R12, R12, -0x2daee0ad, RZ ;  /* 0xd2511f530c0c7825 */ /* 0x000fe200078e00ff */
[----:B------:R-:W-:Y:S02]  /*0520*/  UIADD3 UR20, UR6, 0x5384540f, URZ ;  /* 0x5384540f06147890 */ /* 0x000fe4000fffe03f */
[----:B------:R-:W-:Y:S02]  /*0530*/  UIADD3 UR21, UR7, 0x1fd5c5a3, URZ ;  /* 0x1fd5c5a307157890 */ /* 0x000fe4000fffe03f */
[----:B------:R-:W-:Y:S02]  /*0540*/  UIADD3 UR22, UR6, -0xe443238, URZ ;  /* 0xf1bbcdc806167890 */ /* 0x000fe4000fffe03f */
[----:B------:R-:W-:Y:S01]  /*0550*/  UIADD3 UR23, UR7, -0x24c28bd8, URZ ;  /* 0xdb3d742807177890 */ /* 0x000fe2000fffe03f */
[----:B------:R-:W-:Y:S02]  /*0560*/  LOP3.LUT R3, R15, UR18, R8, 0x96, !PT ;  /* 0x000000120f037c12 */ /* 0x000fe4000f8e9608 */
[----:B------:R-:W-:-:S02]  /*0570*/  @P3 LOP3.LUT R17, R17, 0x100, RZ, 0xfc, !PT ;  /* 0x0000010011113812 */ /* 0x000fc400078efcff */
[----:B------:R-:W-:Y:S01]  /*0580*/  LOP3.LUT R22, R13, UR19, R6, 0x96, !PT ;  /* 0x000000130d167c12 */ /* 0x000fe2000f8e9606 */
[----:B------:R-:W-:Y:S06]  /*0590*/  @!P2 BRA `(.L_x_9161) ;  /* 0x0000000000a8a947 */ /* 0x000fec0003800000 */
        /* <DEDUP_REMOVED lines=30> */
[----:B------:R0:W5:Y:S04]  /*0780*/  @P1 LDG.E.128 R164, desc[UR4][R10.64] ;  /* 0x000000040aa41981 */ /* 0x000168000c1e1d00 */
[----:B------:R-:W2:Y:S04]  /*0790*/  LDG.E.128 R4, desc[UR4][R8.64+0x10] ;  /* 0x0000100408047981 */ /* 0x000ea8000c1e1d00 */
[----:B------:R0:W5:Y:S01]  /*07a0*/  @P1 LDG.E.128 R168, desc[UR4][R10.64+0x10] ;  /* 0x000010040aa81981 */ /* 0x000162000c1e1d00 */
[----:B------:R-:W-:-:S03]  /*07b0*/  LOP3.LUT R2, R2, 0x20, RZ, 0xfc, !PT ;  /* 0x0000002002027812 */ /* 0x000fc600078efcff */
[----:B--2---:R0:W-:Y:S04]  /*07c0*/  STL.64 [R1+0x50], R4 ;  /* 0x0000500401007387 */ /* 0x0041e80000100a00 */
[----:B------:R0:W-:Y:S04]  /*07d0*/  STL.64 [R1+0x58], R6 ;  /* 0x0000580601007387 */ /* 0x0001e80000100a00 */
[----:B----4-:R0:W-:Y:S04]  /*07e0*/  STL.64 [R1+0x60], R28 ;  /* 0x0000601c01007387 */ /* 0x0101e80000100a00 */
[----:B------:R0:W-:Y:S04]  /*07f0*/  STL.64 [R1+0x68], R30 ;  /* 0x0000681e01007387 */ /* 0x0001e80000100a00 */
[----:B---3--:R0:W-:Y:S04]  /*0800*/  STL.64 [R1+0x70], R32 ;  /* 0x0000702001007387 */ /* 0x0081e80000100a00 */
[----:B------:R0:W-:Y:S04]  /*0810*/  STL.64 [R1+0x78], R34 ;  /* 0x0000782201007387 */ /* 0x0001e80000100a00 */
[----:B------:R0:W-:Y:S04]  /*0820*/  STL.64 [R1+0x80], R36 ;  /* 0x0000802401007387 */ /* 0x0001e80000100a00 */
[----:B------:R0:W-:Y:S02]  /*0830*/  STL.64 [R1+0x88], R38 ;  /* 0x0000882601007387 */ /* 0x0001e40000100a00 */
.L_x_9161:
[----:B------:R-:W-:Y:S05]  /*0840*/  BSYNC B0 ;  /* 0x0000000000007941 */ /* 0x000fea0003800000 */
.L_x_9160:
[----:B------:R-:W-:Y:S04]  /*0850*/  BSSY B0, `(.L_x_9162) ;  /* 0x0000028000007945 */ /* 0x000fe80003800000 */
[----:B------:R-:W-:Y:S05]  /*0860*/  @!P5 BRA `(.L_x_9163) ;  /* 0x000000000098d947 */ /* 0x000fea0003800000 */
[----:B------:R-:W-:Y:S01]  /*0870*/  ULDC.64 UR24, c[0x0][0x2c8] ;  /* 0x0000b20000187ab9 */ /* 0x000fe20000000a00 */
[----:B0-----:R-:W0:Y:S01]  /*0880*/  LDC.64 R10, c[0x0][0x260] ;  /* 0x00009800ff0a7b82 */ /* 0x001e220000000a00 */
        /* <DEDUP_REMOVED lines=23> */
[----:B------:R1:W5:Y:S03]  /*0a00*/  LDG.E.128 R212, desc[UR4][R10.64] ;  /* 0x000000040ad47981 */ /* 0x000366000c1e1d00 */
[----:B------:R-:W-:Y:S01]  /*0a10*/  @P1 IADD3.X R9, R9, UR27, RZ, P2, !PT ;  /* 0x0000001b09091c10 */ /* 0x000fe200097fe4ff */
[----:B------:R1:W5:Y:S04]  /*0a20*/  LDG.E.128 R208, desc[UR4][R10.64+0x10] ;  /* 0x000010040ad07981 */ /* 0x000368000c1e1d00 */
[----:B------:R1:W5:Y:S04]  /*0a30*/  @P1 LDG.E.128 R116, desc[UR4][R8.64] ;  /* 0x0000000408741981 */ /* 0x000368000c1e1d00 */
[----:B------:R1:W5:Y:S04]  /*0a40*/  @P1 LDG.E.128 R112, desc[UR4][R8.64+0x10] ;  /* 0x0000100408701981 */ /* 0x000368000c1e1d00 */
[----:B------:R1:W5:Y:S04]  /*0a50*/  @P0 LDG.E.128 R120, desc[UR4][R4.64+0x10] ;  /* 0x0000100404780981 */ /* 0x000368000c1e1d00 */
[----:B------:R-:W2:Y:S04]  /*0a60*/  LDG.E.128 R8, desc[UR4][R6.64] ;  /* 0x0000000406087981 */ /* 0x000ea8000c1e1d00 */
[----:B------:R-:W3:Y:S01]  /*0a70*/  LDG.E.128 R4, desc[UR4][R6.64+0x10] ;  /* 0x0000100406047981 */ /* 0x000ee2000c1e1d00 */
[----:B------:R-:W-:-:S03]  /*0a80*/  VIADD R2, R2, 0x20 ;  /* 0x0000002002027836 */ /* 0x000fc60000000000 */
[----:B---3--:R1:W-:Y:S04]  /*0a90*/  STL.64 [R1+0x30], R4 ;  /* 0x0000300401007387 */ /* 0x0083e80000100a00 */
[----:B------:R1:W-:Y:S04]  /*0aa0*/  STL.64 [R1+0x38], R6 ;  /* 0x0000380601007387 */ /* 0x0003e80000100a00 */
[----:B--2---:R1:W-:Y:S04]  /*0ab0*/  STL.64 [R1+0x40], R8 ;  /* 0x0000400801007387 */ /* 0x0043e80000100a00 */
[----:B------:R1:W-:Y:S02]  /*0ac0*/  STL.64 [R1+0x48], R10 ;  /* 0x0000480a01007387 */ /* 0x0003e40000100a00 */
.L_x_9163:
[----:B------:R-:W-:Y:S05]  /*0ad0*/  BSYNC B0 ;  /* 0x0000000000007941 */ /* 0x000fea0003800000 */
.L_x_9162:
        /* <DEDUP_REMOVED lines=33> */
[----:B------:R-:W3:Y:S04]  /*0cf0*/  LDG.E.128 R8, desc[UR4][R6.64] ;  /* 0x0000000406087981 */ /* 0x000ee8000c1e1d00 */
[----:B------:R-:W4:Y:S01]  /*0d00*/  LDG.E.128 R4, desc[UR4][R6.64+0x10] ;  /* 0x0000100406047981 */ /* 0x000f22000c1e1d00 */
[----:B------:R-:W-:-:S03]  /*0d10*/  IADD3 R2, R2, 0x20, RZ ;  /* 0x0000002002027810 */ /* 0x000fc60007ffe0ff */
[----:B----4-:R2:W-:Y:S04]  /*0d20*/  STL.64 [R1+0x10], R4 ;  /* 0x0000100401007387 */ /* 0x0105e80000100a00 */
[----:B------:R2:W-:Y:S04]  /*0d30*/  STL.64 [R1+0x18], R6 ;  /* 0x0000180601007387 */ /* 0x0005e80000100a00 */
[----:B---3--:R2:W-:Y:S04]  /*0d40*/  STL.64 [R1+0x20], R8 ;  /* 0x0000200801007387 */ /* 0x0085e80000100a00 */
[----:B------:R2:W-:Y:S02]  /*0d50*/  STL.64 [R1+0x28], R10 ;  /* 0x0000280a01007387 */ /* 0x0005e40000100a00 */
.L_x_9165:
[----:B------:R-:W-:Y:S05]  /*0d60*/  BSYNC B0 ;  /* 0x0000000000007941 */ /* 0x000fea0003800000 */
.L_x_9164:
        /* <DEDUP_REMOVED lines=33> */
[----:B------:R3:W5:Y:S04]  /*0f80*/  LDG.E.128 R240, desc[UR4][R6.64+0x10] ;  /* 0x0000100406f07981 */ /* 0x000768000c1e1d00 */
[----:B------:R-:W2:Y:S01]  /*0f90*/  LDG.E.128 R8, desc[UR4][R6.64] ;  /* 0x0000000406087981 */ /* 0x000ea2000c1e1d00 */
[----:B------:R-:W-:-:S03]  /*0fa0*/  VIADD R2, R2, 0x20 ;  /* 0x0000002002027836 */ /* 0x000fc60000000000 */
[----:B--2---:R3:W-:Y:S04]  /*0fb0*/  STL.64 [R1], R8 ;  /* 0x0000000801007387 */ /* 0x0047e80000100a00 */
[----:B------:R3:W-:Y:S02]  /*0fc0*/  STL.64 [R1+0x8], R10 ;  /* 0x0000080a01007387 */ /* 0x0007e40000100a00 */
.L_x_9167:
[----:B------:R-:W-:Y:S05]  /*0fd0*/  BSYNC B0 ;  /* 0x0000000000007941 */ /* 0x000fea0003800000 */
.L_x_9166:
[----:B------:R-:W-:Y:S01]  /*0fe0*/  ISETP.GE.U32.AND P0, PT, R18, 0xa0, PT ;  /* 0x000000a01200780c */ /* 0x000fe20003f06070 */
[----:B0123--:R-:W-:Y:S01]  /*0ff0*/  IMAD.WIDE.U32 R4, R3, -0x2daee0ad, RZ ;  /* 0xd2511f5303047825 */ /* 0x00ffe200078e00ff */
        /* <DEDUP_REMOVED lines=10> */
[----:B------:R-:W0:Y:S01]  /*10a0*/  LDC.64 R12, c[0x0][0x260] ;  /* 0x00009800ff0c7b82 */ /* 0x000e220000000a00 */
        /* <DEDUP_REMOVED lines=17> */
[C---:B------:R-:W-:Y:S02]  /*11c0*/  IADD3.X R9, R11.reuse, UR25, RZ, P0, !PT ;  /* 0x000000190b097c10 */ /* 0x040fe400087fe4ff */
[----:B------:R-:W-:Y:S02]  /*11d0*/  CS2R R70, SRZ ;  /* 0x0000000000467805 */ /* 0x000fe4000001ff00 */
[----:B------:R-:W-:Y:S02]  /*11e0*/  CS2R R68, SRZ ;  /* 0x0000000000447805 */ /* 0x000fe4000001ff00 */
[----:B------:R-:W-:Y:S02]  /*11f0*/  @P1 IADD3 R10, P0, R10, UR26, RZ ;  /* 0x0000001a0a0a1c10 */ /* 0x000fe4000ff1e0ff */
[----:B------:R-:W-:Y:S02]  /*1200*/  CS2R R66, SRZ ;  /* 0x0000000000427805 */ /* 0x000fe4000001ff00 */
[----:B------:R-:W-:Y:S01]  /*1210*/  CS2R R64, SRZ ;  /* 0x0000000000407805 */ /* 0x000fe2000001ff00 */
[C---:B0-----:R-:W-:Y:S01]  /*1220*/  IMAD.WIDE.U32 R12, R2.reuse, 0x20, R12 ;  /* 0x00000020020c7825 */ /* 0x041fe200078e000c */
        /* <DEDUP_REMOVED lines=8> */
.L_x_9169:
[----:B------:R-:W-:Y:S05]  /*12b0*/  BSYNC B0 ;  /* 0x0000000000007941 */ /* 0x000fea0003800000 */
.L_x_9168:
[----:B------:R-:W-:Y:S01]  /*12c0*/  ISETP.GE.U32.AND P0, PT, R18, 0xc0, PT ;  /* 0x000000c01200780c */ /* 0x000fe20003f06070 */
[----:B-1----:R-:W-:Y:S01]  /*12d0*/  IMAD.HI.U32 R7, R24, -0x326172a9, RZ ;  /* 0xcd9e8d5718077827 */ /* 0x002fe200078e00ff */
        /* <DEDUP_REMOVED lines=11> */
[----:B------:R-:W-:Y:S01]  /*1390*/  ULDC.64 UR26, c[0x0][0x2d0] ;  /* 0x0000b400001a7ab9 */ /* 0x000fe20000000a00 */
[----:B------:R-:W0:Y:S01]  /*13a0*/  LDC.64 R12, c[0x0][0x260] ;  /* 0x00009800ff0c7b82 */ /* 0x000e220000000a00 */
[----:B------:R-:W-:Y:S02]  /*13b0*/  IADD3 R8, P0, R10, UR24, RZ ;  /* 0x000000180a087c10 */ /* 0x000fe4000ff1e0ff */
[----:B------:R-:W-:Y:S02]  /*13c0*/  CS2R R62, SRZ ;  /* 0x00000000003e7805 */ /* 0x000fe4000001ff00 */
[----:B------:R-:W-:Y:S02]  /*13d0*/  CS2R R60, SRZ ;  /* 0x00000000003c7805 */ /* 0x000fe4000001ff00 */
[----:B------:R-:W-:-:S02]  /*13e0*/  CS2R R58, SRZ ;  /* 0x00000000003a7805 */ /* 0x000fc4000001ff00 */
[----:B------:R-:W-:Y:S01]  /*13f0*/  IADD3.X R9, R3, UR25, RZ, P0, !PT ;  /* 0x0000001903097c10 */ /* 0x000fe200087fe4ff */
[----:B------:R-:W-:Y:S01]  /*1400*/  ULDC.64 UR24, c[0x0][0x2c8] ;  /* 0x0000b20000187ab9 */ /* 0x000fe20000000a00 */
[----:B------:R-:W-:Y:S02]  /*1410*/  ISETP.NE.U32.AND P0, PT, RZ, UR26, PT ;  /* 0x0000001aff007c0c */ /* 0x000fe4000bf05070 */
[----:B------:R-:W-:Y:S02]  /*1420*/  CS2R R56, SRZ ;  /* 0x0000000000387805 */ /* 0x000fe4000001ff00 */
[----:B------:R-:W-:Y:S02]  /*1430*/  CS2R R54, SRZ ;  /* 0x0000000000367805 */ /* 0x000fe4000001ff00 */
[----:B------:R-:W-:Y:S02]  /*1440*/  CS2R R52, SRZ ;  /* 0x0000000000347805 */ /* 0x000fe4000001ff00 */
[----:B------:R-:W-:-:S02]  /*1450*/  ISETP.NE.AND.EX P0, PT, RZ, UR27, PT, P0 ;  /* 0x0000001bff007c0c */ /* 0x000fc4000bf05300 */
[----:B------:R-:W-:Y:S02]  /*1460*/  CS2R R50, SRZ ;  /* 0x0000000000327805 */ /* 0x000fe4000001ff00 */
[----:B------:R-:W-:Y:S01]  /*1470*/  CS2R R48, SRZ ;  /* 0x0000000000307805 */ /* 0x000fe2000001ff00 */
[----:B------:R1:W5:Y:S04]  /*1480*/  LDG.E.128 R220, desc[UR4][R8.64] ;  /* 0x0000000408dc7981 */ /* 0x000368000c1e1d00 */
[----:B------:R1:W5:Y:S04]  /*1490*/  LDG.E.128 R216, desc[UR4][R8.64+0x10] ;  /* 0x0000100408d87981 */ /* 0x000368000c1e1d00 */
[----:B------:R-:W-:-:S04]  /*14a0*/  @P0 IADD3 R10, P1, R10, UR26, RZ ;  /* 0x0000001a0a0a0c10 */ /* 0x000fc8000ff3e0ff */
[----:B------:R-:W-:Y:S02]  /*14b0*/  @P0 IADD3.X R11, R3, UR27, RZ, P1, !PT ;  /* 0x0000001b030b0c10 */ /* 0x000fe40008ffe4ff */
[----:B------:R-:W-:-:S03]  /*14c0*/  ISETP.NE.U32.AND P1, PT, RZ, UR24, PT ;  /* 0x00000018ff007c0c */ /* 0x000fc6000bf25070 */
[----:B------:R1:W5:Y:S01]  /*14d0*/  @P0 LDG.E.128 R52, desc[UR4][R10.64] ;  /* 0x000000040a340981 */ /* 0x000362000c1e1d00 */
[----:B------:R-:W-:-:S03]  /*14e0*/  ISETP.NE.AND.EX P1, PT, RZ, UR25, PT, P1 ;  /* 0x00000019ff007c0c */ /* 0x000fc6000bf25310 */
[----:B------:R1:W5:Y:S10]  /*14f0*/  @P0 LDG.E.128 R48, desc[UR4][R10.64+0x10] ;  /* 0x000010040a300981 */ /* 0x000374000c1e1d00 */
[----:B------:R-:W-:-:S04]  /*1500*/  @P1 LEA R6, P2, R2, UR24, 0x5 ;  /* 0x0000001802061c11 */ /* 0x000fc8000f8428ff */
[C---:B------:R-:W-:Y:S01]  /*1510*/  @P1 LEA.HI.X R7, R2.reuse, UR25, RZ, 0x5, P2 ;  /* 0x0000001902071c11 */ /* 0x040fe200090f2cff */
[----:B0-----:R-:W-:-:S04]  /*1520*/  IMAD.WIDE.U32 R2, R2, 0x20, R12 ;  /* 0x0000002002027825 */ /* 0x001fc800078e000c */
[----:B------:R1:W5:Y:S04]  /*1530*/  @P1 LDG.E.128 R60, desc[UR4][R6.64] ;  /* 0x00000004063c1981 */ /* 0x000368000c1e1d00 */
[----:B------:R1:W5:Y:S04]  /*1540*/  @P1 LDG.E.128 R56, desc[UR4][R6.64+0x10] ;  /* 0x0000100406381981 */ /* 0x000368000c1e1d00 */
[----:B------:R1:W5:Y:S04]  /*1550*/  LDG.E.128 R228, desc[UR4][R2.64] ;  /* 0x0000000402e47981 */ /* 0x000368000c1e1d00 */
[----:B------:R1:W5:Y:S02]  /*1560*/  LDG.E.128 R224, desc[UR4][R2.64+0x10] ;  /* 0x0000100402e07981 */ /* 0x000364000c1e1d00 */
.L_x_9171:
[----:B------:R-:W-:Y:S05]  /*1570*/  BSYNC B0 ;  /* 0x0000000000007941 */ /* 0x000fea0003800000 */
.L_x_9170:
[----:B------:R-:W-:Y:S01]  /*1580*/  ULDC UR24, c[0x0][0x214] ;  /* 0x0000850000187ab9 */ /* 0x000fe20000000800 */
[----:B------:R-:W-:Y:S02]  /*1590*/  LOP3.LUT R5, R15, UR23, R4, 0x96, !PT ;  /* 0x000000170f057c12 */ /* 0x000fe4000f8e9604 */
[----:B------:R-:W-:-:S13]  /*15a0*/  ISETP.GE.AND P0, PT, R16, UR24, PT ;  /* 0x0000001810007c0c */ /* 0x000fda000bf06270 */
[----:B------:R-:W-:Y:S05]  /*15b0*/  @P0 EXIT ;  /* 0x000000000000094d */ /* 0x000fea0003800000 */
[----:B------:R-:W-:Y:S01]  /*15c0*/  IMAD R15, R24, -0x326172a9, RZ ;  /* 0xcd9e8d57180f7824 */ /* 0x000fe200078e02ff */
[----:B------:R-:W-:Y:S01]  /*15d0*/  BSSY B0, `(.L_x_9172) ;  /* 0x00024c7000007945 */ /* 0x000fe20003800000 */
[----:B------:R-:W-:Y:S01]  /*15e0*/  IMAD.HI.U32 R4, R5, -0x326172a9, RZ ;  /* 0xcd9e8d5705047827 */ /* 0x000fe200078e00ff */
[----:B------:R-:W-:Y:S01]  /*15f0*/  LOP3.LUT R13, R0, 0x3, RZ, 0xc0, !PT ;  /* 0x00000003000d7812 */ /* 0x000fe200078ec0ff */
[----:B------:R-:W-:Y:S01]  /*1600*/  ULDC.U8 UR24, c[0x0][0x2a0] ;  /* 0x0000a80000187ab9 */ /* 0x000fe20000000000 */
[----:B------:R-:W-:Y:S01]  /*1610*/  ULDC UR36, c[0x0][0x218] ;  /* 0x0000860000247ab9 */ /* 0x000fe20000000800 */
[----:B-1----:R-:W-:Y:S01]  /*1620*/  IMAD R11, R14, -0x2daee0ad, RZ ;  /* 0xd2511f530e0b7824 */ /* 0x002fe200078e02ff */
[----:B------:R-:W-:Y:S01]  /*1630*/  LOP3.LUT R15, R4, UR34, R15, 0x96, !PT ;  /* 0x00000022040f7c12 */ /* 0x000fe2000f8e960f */
[----:B------:R-:W-:Y:S01]  /*1640*/  IMAD.HI.U32 R2, R22, -0x2daee0ad, RZ ;  /* 0xd2511f5316027827 */ /* 0x000fe200078e00ff */
[----:B------:R-:W-:Y:S01]  /*1650*/  ULDC UR25, c[0x0][0x2d8] ;  /* 0x0000b60000197ab9 */ /* 0x000fe20000000800 */
[----:B------:R-:W-:-:S02]  /*1660*/  UISETP.NE.AND UP0, UPT, UR24, URZ, UPT ;  /* 0x0000003f1800728c */ /* 0x000fc4000bf05270 */
[----:B------:R-:W-:Y:S01]  /*1670*/  IMAD R14, R5, -0x326172a9, RZ ;  /* 0xcd9e8d57050e7824 */ /* 0x000fe200078e02ff */
[----:B------:R-:W-:Y:S01]  /*1680*/  LOP3.LUT R11, R2, UR35, R11, 0x96, !PT ;  /* 0x00000023020b7c12 */ /* 0x000fe2000f8e960b */
[----:B------:R-:W-:Y:S01]  /*1690*/  IMAD R12, R22, -0x2daee0ad, RZ ;  /* 0xd2511f53160c7824 */ /* 0x000fe200078e02ff */
[----:B------:R-:W-:Y:S01]  /*16a0*/  ULDC.64 UR26, c[0x0][0x230] ;  /* 0x00008c00001a7ab9 */ /* 0x000fe20000000a00 */
[----:B------:R-:W-:Y:S01]  /*16b0*/  IMAD.MOV.U32 R10, RZ, RZ, RZ ;  /* 0x000000ffff0a7224 */ /* 0x000fe200078e00ff */
[----:B------:R-:W-:Y:S01]  /*16c0*/  ULDC.64 UR28, c[0x0][0x238] ;  /* 0x00008e00001c7ab9 */ /* 0x000fe20000000a00 */
[----:B------:R-:W-:Y:S01]  /*16d0*/  ULDC.64 UR30, c[0x0][0x240] ;  /* 0x00009000001e7ab9 */ /* 0x000fe20000000a00 */
[----:B------:R-:W-:-:S05]  /*16e0*/  ULDC.64 UR32, c[0x0][0x248] ;  /* 0x0000920000207ab9 */ /* 0x000fca0000000a00 */
.L_x_9971:
[----:B------:R-:W-:Y:S01]  /*16f0*/  IMAD R9, R16, UR36, RZ ;  /* 0x0000002410097c24 */ /* 0x000fe2000f8e02ff */
[----:B------:R-:W-:Y:S01]  /*1700*/  LOP3.LUT P0, RZ, R17, 0x20, RZ, 0xc0, !PT ;  /* 0x0000002011ff7812 */ /* 0x000fe2000780c0ff */
[----:B------:R-:W-:Y:S03]  /*1710*/  BSSY B1, `(.L_x_9173) ;  /* 0x00005c6000017945 */ /* 0x000fe60003800000 */
[----:B------:R-:W-:-:S04]  /*1720*/  SHF.R.S32.HI R128, RZ, 0x1f, R9 ;  /* 0x0000001fff807819 */ /* 0x000fc80000011409 */
[----:B------:R-:W-:-:S04]  /*1730*/  LEA.HI R9, R128, R9, RZ, 0x3 ;  /* 0x0000000980097211 */ /* 0x000fc800078f18ff */
[----:B------:R-:W-:-:S04]  /*1740*/  LEA.HI.SX32 R9, R9, R252, 0x1d ;  /* 0x000000fc09097211 */ /* 0x000fc800078feaff */
[----:B------:R-:W-:Y:S01]  /*1750*/  MOV R162, R9 ;  /* 0x0000000900a27202 */ /* 0x000fe20000000f00 */
[----:B------:R-:W-:Y:S06]  /*1760*/  @!P0 BRA `(.L_x_9174) ;  /* 0x0000005c00008947 */ /* 0x000fec0003800000 */
[----:B------:R-:W0:Y:S01]  /*1770*/  LDC.64 R22, c[0x0][0x228] ;  /* 0x00008a00ff167b82 */ /* 0x000e220000000a00 */
[----:B------:R-:W-:-:S04]  /*1780*/  ISETP.NE.U32.AND P0, PT, RZ, UR26, PT ;  /* 0x0000001aff007c0c */ /* 0x000fc8000bf05070 */
        /* <DEDUP_REMOVED lines=8> */
[----:B------:R-:W-:Y:S02]  /*1810*/  @P1 LEA.HI.X R129, R9, R23, RZ, 0x4, P2 ;  /* 0x0000001709811211 */ /* 0x000fe400010f24ff */
[----:B------:R-:W-:Y:S01]  /*1820*/  ISETP.NE.AND P2, PT, R13, 0x1, PT ;  /* 0x000000010d00780c */ /* 0x000fe20003f45270 */
[----:B------:R-:W-:Y:S02]  /*1830*/  BSSY B2, `(.L_x_9175) ;  /* 0x000000f000027945 */ /* 0x000fe40003800000 */
[----:B------:R-:W5:Y:S01]  /*1840*/  @P1 LDG.E.128 R40, desc[UR4][R128.64] ;  /* 0x0000000480281981 */ /* 0x000f62000c1e1d00 */
[----:B0-----:R-:W-:-:S05]  /*1850*/  IMAD.WIDE.U32 R34, R9, 0x10, R34 ;  /* 0x0000001009227825 */ /* 0x001fca00078e0022 */
[----:B------:R0:W5:Y:S02]  /*1860*/  LDG.E.128 R128, desc[UR4][R34.64] ;  /* 0x0000000422807981 */ /* 0x000164000c1e1d00 */
[----:B0-----:R-:W-:Y:S02]  /*1870*/  VIADD R34, R13, 0x1 ;  /* 0x000000010d227836 */ /* 0x001fe40000000000 */
        /* <DEDUP_REMOVED lines=9> */
.L_x_9176:
[----:B------:R-:W-:-:S07]  /*1910*/  IMAD.MOV.U32 R138, RZ, RZ, R14 ;  /* 0x000000ffff8a7224 */ /* 0x000fce00078e000e */
.L_x_9177:
[----:B------:R-:W-:Y:S05]  /*1920*/  BSYNC B2 ;  /* 0x0000000000027941 */ /* 0x000fea0003800000 */
.L_x_9175:
        /* <DEDUP_REMOVED lines=16> */
.L_x_9181:
[----:B------:R-:W-:Y:S05]  /*1a30*/  BSYNC B3 ;  /* 0x0000000000037941 */ /* 0x000fea0003800000 */
.L_x_9180:
        /* <DEDUP_REMOVED lines=40> */
[----:B------:R-:W-:Y:S01]  /*1cc0*/  LOP3.LUT R15, R15, UR34, R34, 0x96, !PT ;  /* 0x000000220f0f7c12 */ /* 0x000fe2000f8e9622 */
[----:B------:R-:W-:-:S07]  /*1cd0*/  IMAD.MOV.U32 R34, RZ, RZ, RZ ;  /* 0x000000ffff227224 */ /* 0x000fce00078e00ff */
.L_x_9179:
[----:B------:R-:W-:Y:S05]  /*1ce0*/  BSYNC B2 ;  /* 0x0000000000027941 */ /* 0x000fea0003800000 */
.L_x_9178:
[----:B------:R-:W0:Y:S01]  /*1cf0*/  LDC R180, c[0x0][0x294] ;  /* 0x0000a500ffb47b82 */ /* 0x000e220000000800 */
[----:B------:R-:W-:Y:S01]  /*1d00*/  I2FP.F32.U32 R13, R138 ;  /* 0x0000008a000d7245 */ /* 0x000fe20000201000 */
[----:B------:R-:W-:Y:S01]  /*1d10*/  IMAD.MOV.U32 R163, RZ, RZ, 0x2f800000 ;  /* 0x2f800000ffa37424 */ /* 0x000fe200078e00ff */
[----:B------:R-:W-:Y:S02]  /*1d20*/  ISETP.NE.U32.AND P2, PT, R22, RZ, PT ;  /* 0x000000ff1600720c */ /* 0x000fe40003f45070 */
[----:B------:R-:W-:Y:S01]  /*1d30*/  LOP3.LUT R17, R17, 0xffffffef, RZ, 0xc0, !PT ;  /* 0xffffffef11117812 */ /* 0x000fe200078ec0ff */
[----:B------:R-:W-:Y:S01]  /*1d40*/  FFMA.FTZ R13, R13, R163, 1.1641532182693481445e-10 ;  /* 0x2f0000000d0d7423 */ /* 0x000fe200000100a3 */
[----:B------:R-:W-:Y:S01]  /*1d50*/  ISETP.NE.AND.EX P2, PT, R23, RZ, PT, P2 ;  /* 0x000000ff1700720c */ /* 0x000fe20003f45320 */
[----:B------:R-:W1:Y:S03]  /*1d60*/  LDC R162, c[0x0][0x298] ;  /* 0x0000a600ffa27b82 */ /* 0x000e660000000800 */
[----:B0-----:R-:W-:Y:S01]  /*1d70*/  FSETP.GTU.FTZ.AND P3, PT, R13, R180, PT ;  /* 0x000000b40d00720b */ /* 0x001fe20003f7c000 */
[----:B-----5:R-:W-:-:S04]  /*1d80*/  IMAD.U32 R13, R128, 0x10000, RZ ;  /* 0x00010000800d7824 */ /* 0x020fc800078e00ff */
[----:B-1----:R-:W-:Y:S01]  /*1d90*/  FMUL.FTZ R22, R13, R162 ;  /* 0x000000a20d167220 */ /* 0x002fe20000410000 */
[----:B------:R-:W-:-:S07]  /*1da0*/  PRMT R13, R128, 0x7632, R13 ;  /* 0x00007632800d7816 */ /* 0x000fce000000000d */
        /* <DEDUP_REMOVED lines=9> */
.L_x_9182:
        /* <DEDUP_REMOVED lines=12> */
.L_x_9185:
[----:B------:R-:W-:-:S07]  /*1f00*/  IMAD.MOV.U32 R8, RZ, RZ, R14 ;  /* 0x000000ffff087224 */ /* 0x000fce00078e000e */
.L_x_9186:
[----:B------:R-:W-:Y:S05]  /*1f10*/  BSYNC B2 ;  /* 0x0000000000027941 */ /* 0x000fea0003800000 */
.L_x_9184:
        /* <DEDUP_REMOVED lines=10> */
[----:B------:R-:W-:Y:S02]  /*1fc0*/  @!P3 VIADD R21, R21, 0x1 ;  /* 0x000000011515b836 */ /* 0x000fe40000000000 */
[----:B------:R-:W-:Y:S02]  /*1fd0*/  @!P3 VIADD R12, R10, 0x1 ;  /* 0x000000010a0cb836 */ /* 0x000fe40000000000 */
[----:B------:R-:W-:Y:S01]  /*1fe0*/  @!P3 IMAD.MOV.U32 R19, RZ, RZ, RZ ;  /* 0x000000ffff13b224 */ /* 0x000fe200078e00ff */
[----:B------:R-:W-:-:S13]  /*1ff0*/  ISETP.NE.AND P4, PT, R21, RZ, !P3 ;  /* 0x000000ff1500720c */ /* 0x000fda0005f85270 */
[----:B------:R-:W-:-:S05]  /*2000*/  @P4 IADD3 R12, R10, RZ, RZ ;  /* 0x000000ff0a0c4210 */ /* 0x000fca0007ffe0ff */
[----:B------:R-:W-:-:S07]  /*2010*/  @!P3 IMAD.MOV.U32 R10, RZ, RZ, R12 ;  /* 0x000000ffff0ab224 */ /* 0x000fce00078e000c */
.L_x_9190:
[----:B------:R-:W-:Y:S05]  /*2020*/  BSYNC B3 ;  /* 0x0000000000037941 */ /* 0x000fea0003800000 */
.L_x_9189:
        /* <DEDUP_REMOVED lines=37> */
[----:B------:R-:W-:-:S04]  /*2280*/  HFMA2.MMA R35, -RZ, RZ, 0, 0 ;  /* 0x00000000ff237435 */ /* 0x000fc800000001ff */
[----:B------:R-:W-:-:S04]  /*2290*/  IMAD.WIDE.U32 R14, R11, -0x2daee0ad, RZ ;  /* 0xd2511f530b0e7825 */ /* 0x000fc800078e00ff */
[----:B------:R-:W-:Y:S01]  /*22a0*/  IMAD.MOV.U32 R12, RZ, RZ, R14 ;  /* 0x000000ffff0c7224 */ /* 0x000fe200078e000e */
[----:B------:R-:W-:Y:S01]  /*22b0*/  LOP3.LUT R11, R15, UR35, R138, 0x96, !PT ;  /* 0x000000230f0b7c12 */ /* 0x000fe2000f8e968a */
[----:B------:R-:W-:-:S05]  /*22c0*/  IMAD.WIDE.U32 R14, R23, -0x326172a9, RZ ;  /* 0xcd9e8d57170e7825 */ /* 0x000fca00078e00ff */
[----:B------:R-:W-:-:S07]  /*22d0*/  LOP3.LUT R15, R15, UR34, R34, 0x96, !PT ;  /* 0x000000220f0f7c12 */ /* 0x000fce000f8e9622 */
.L_x_9188:
[----:B------:R-:W-:Y:S05]  /*22e0*/  BSYNC B2 ;  /* 0x0000000000027941 */ /* 0x000fea0003800000 */
.L_x_9187:
[----:B------:R-:W-:-:S05]  /*22f0*/  I2FP.F32.U32 R8, R8 ;  /* 0x0000000800087245 */ /* 0x000fca0000201000 */
[----:B------:R-:W-:-:S05]  /*2300*/  FFMA.FTZ R8, R8, R163, 1.1641532182693481445e-10 ;  /* 0x2f00000008087423 */ /* 0x000fca00000100a3 */
[----:B------:R-:W-:Y:S01]  /*2310*/  FSETP.GTU.FTZ.AND P3, PT, R8, R180, PT ;  /* 0x000000b40800720b */ /* 0x000fe20003f7c000 */
[----:B------:R-:W-:-:S04]  /*2320*/  IMAD.U32 R8, R40, 0x10000, RZ ;  /* 0x0001000028087824 */ /* 0x000fc800078e00ff */
[----:B------:R-:W-:-:S05]  /*2330*/  FMUL.FTZ R8, R8, R162 ;  /* 0x000000a208087220 */ /* 0x000fca0000410000 */
[----:B------:R-:W-:-:S05]  /*2340*/  FSEL R8, R8, RZ, !P3 ;  /* 0x000000ff08087208 */ /* 0x000fca0005800000 */
[----:B------:R-:W-:Y:S01]  /*2350*/  FADD.FTZ R22, R8, R22 ;  /* 0x0000001608167221 */ /* 0x000fe20000010000 */
[----:B------:R-:W-:-:S04]  /*2360*/  @P0 IMAD.U32 R8, R44, 0x10000, RZ ;  /* 0x000100002c080824 */ /* 0x000fc800078e00ff */
[----:B------:R-:W-:Y:S01]  /*2370*/  @P0 FADD.FTZ R22, R8, R22 ;  /* 0x0000001608160221 */ /* 0x000fe20000010000 */
[----:B------:R-:W-:-:S07]  /*2380*/  SEL R8, RZ, 0x1, P3 ;  /* 0x00000001ff087807 */ /* 0x000fce0001800000 */
.L_x_9183:
        /* <DEDUP_REMOVED lines=12> */
.L_x_9192:
[----:B------:R-:W-:-:S07]  /*2450*/  IMAD.MOV.U32 R23, RZ, RZ, R14 ;  /* 0x000000ffff177224 */ /* 0x000fce00078e000e */
.L_x_9193:
[----:B------:R-:W-:Y:S05]  /*2460*/  BSYNC B2 ;  /* 0x0000000000027941 */ /* 0x000fea0003800000 */
.L_x_9191:
        /* <DEDUP_REMOVED lines=16> */
.L_x_9197:
[----:B------:R-:W-:Y:S05]  /*2570*/  BSYNC B3 ;  /* 0x0000000000037941 */ /* 0x000fea0003800000 */
.L_x_9196:
        /* <DEDUP_REMOVED lines=42> */
[----:B------:R-:W-:-:S11]  /*2820*/  HFMA2.MMA R34, -RZ, RZ, 0, 0 ;  /* 0x00000000ff227435 */ /* 0x000fd600000001ff */
.L_x_9195:
[----:B------:R-:W-:Y:S05]  /*2830*/  BSYNC B2 ;  /* 0x0000000000027941 */ /* 0x000fea0003800000 */
.L_x_9194:
        /* <DEDUP_REMOVED lines=16> */
.L_x_9198:
        /* <DEDUP_REMOVED lines=12> */
.L_x_9201:
[----:B------:R-:W-:-:S07]  /*2a00*/  IMAD.MOV.U32 R7, RZ, RZ, R14 ;  /* 0x000000ffff077224 */ /* 0x000fce00078e000e */
.L_x_9202:
[----:B------:R-:W-:Y:S05]  /*2a10*/  BSYNC B2 ;  /* 0x0000000000027941 */ /* 0x000fea0003800000 */
.L_x_9200:
        /* <DEDUP_REMOVED lines=16> */
.L_x_9206:
[----:B------:R-:W-:Y:S05]  /*2b20*/  BSYNC B3 ;  /* 0x0000000000037941 */ /* 0x000fea0003800000 */
.L_x_9205:
        /* <DEDUP_REMOVED lines=37> */
[----:B------:R-:W-:-:S04]  /*2d80*/  IMAD.MOV.U32 R35, RZ, RZ, RZ ;  /* 0x000000ffff237224 */ /* 0x000fc800078e00ff */
[----:B------:R-:W-:-:S05]  /*2d90*/  IMAD.WIDE.U32 R12, R11, -0x2daee0ad, RZ ;  /* 0xd2511f530b0c7825 */ /* 0x000fca00078e00ff */
[----:B------:R-:W-:Y:S01]  /*2da0*/  LOP3.LUT R11, R13, UR35, R14, 0x96, !PT ;  /* 0x000000230d0b7c12 */ /* 0x000fe2000f8e960e */
[----:B------:R-:W-:-:S05]  /*2db0*/  IMAD.WIDE.U32 R14, R15, -0x326172a9, RZ ;  /* 0xcd9e8d570f0e7825 */ /* 0x000fca00078e00ff */
[----:B------:R-:W-:-:S07]  /*2dc0*/  LOP3.LUT R15, R15, UR34, R34, 0x96, !PT ;  /* 0x000000220f0f7c12 */ /* 0x000fce000f8e9622 */
.L_x_9204:
[----:B------:R-:W-:Y:S05]  /*2dd0*/  BSYNC B2 ;  /* 0x0000000000027941 */ /* 0x000fea0003800000 */
.L_x_9203:
[----:B------:R-:W-:-:S05]  /*2de0*/  I2FP.F32.U32 R7, R7 ;  /* 0x0000000700077245 */ /* 0x000fca0000201000 */
[----:B------:R-:W-:-:S05]  /*2df0*/  FFMA.FTZ R7, R7, R163, 1.1641532182693481445e-10 ;  /* 0x2f00000007077423 */ /* 0x000fca00000100a3 */
[----:B------:R-:W-:Y:S02]  /*2e00*/  FSETP.GTU.FTZ.AND P3, PT, R7, R180, PT ;  /* 0x000000b40700720b */ /* 0x000fe40003f7c000 */
[----:B------:R-:W-:-:S05]  /*2e10*/  PRMT R7, R40, 0x7632, R7 ;  /* 0x0000763228077816 */ /* 0x000fca0000000007 */
[----:B------:R-:W-:-:S04]  /*2e20*/  IMAD.U32 R7, R7, 0x10000, RZ ;  /* 0x0001000007077824 */ /* 0x000fc800078e00ff */
[----:B------:R-:W-:-:S05]  /*2e30*/  FMUL.FTZ R7, R7, R162 ;  /* 0x000000a207077220 */ /* 0x000fca0000410000 */
[----:B------:R-:W-:-:S05]  /*2e40*/  FSEL R7, R7, RZ, !P3 ;  /* 0x000000ff07077208 */ /* 0x000fca0005800000 */
[----:B------:R-:W-:Y:S01]  /*2e50*/  FADD.FTZ R23, R7, R23 ;  /* 0x0000001707177221 */ /* 0x000fe20000010000 */
[----:B------:R-:W-:-:S05]  /*2e60*/  @P0 PRMT R7, R44, 0x7632, R7 ;  /* 0x000076322c070816 */ /* 0x000fca0000000007 */
[----:B------:R-:W-:-:S04]  /*2e70*/  @P0 IMAD.U32 R7, R7, 0x10000, RZ ;  /* 0x0001000007070824 */ /* 0x000fc800078e00ff */
[----:B------:R-:W-:Y:S01]  /*2e80*/  @P0 FADD.FTZ R23, R7, R23 ;  /* 0x0000001707170221 */ /* 0x000fe20000010000 */
[----:B------:R-:W-:-:S07]  /*2e90*/  SEL R7, RZ, 0x1, P3 ;  /* 0x00000001ff077807 */ /* 0x000fce0001800000 */
.L_x_9199:
        /* <DEDUP_REMOVED lines=10> */
[----:B------:R-:W-:Y:S01]  /*2f40*/  IMAD.MOV.U32 R128, RZ, RZ, R12 ;  /* 0x000000ffff807224 */ /* 0x000fe200078e000c */
[----:B------:R-:W-:Y:S06]  /*2f50*/  BRA `(.L_x_9209) ;  /* 0x0000000000047947 */ /* 0x000fec0003800000 */
.L_x_9208:
[----:B------:R-:W-:-:S07]  /*2f60*/  MOV R128, R14 ;  /* 0x0000000e00807202 */ /* 0x000fce0000000f00 */
.L_x_9209:
[----:B------:R-:W-:Y:S05]  /*2f70*/  BSYNC B2 ;  /* 0x0000000000027941 */ /* 0x000fea0003800000 */
.L_x_9207:
        /* <DEDUP_REMOVED lines=10> */
[----:B------:R-:W-:Y:S01]  /*3020*/  @!P3 VIADD R21, R21, 0x1 ;  /* 0x000000011515b836 */ /* 0x000fe20000000000 */
[----:B------:R-:W-:Y:S01]  /*3030*/  @!P3 IADD3 R12, R10, 0x1, RZ ;  /* 0x000000010a0cb810 */ /* 0x000fe20007ffe0ff */
[----:B------:R-:W-:-:S03]  /*3040*/  @!P3 IMAD.MOV.U32 R19, RZ, RZ, RZ ;  /* 0x000000ffff13b224 */ /* 0x000fc600078e00ff */
[----:B------:R-:W-:-:S13]  /*3050*/  ISETP.NE.AND P4, PT, R21, RZ, !P3 ;  /* 0x000000ff1500720c */ /* 0x000fda0005f85270 */
[----:B------:R-:W-:-:S04]  /*3060*/  @P4 IMAD.MOV R12, RZ, RZ, R10 ;  /* 0x000000ffff0c4224 */ /* 0x000fc800078e020a */
[----:B------:R-:W-:-:S07]  /*3070*/  @!P3 IMAD.MOV.U32 R10, RZ, RZ, R12 ;  /* 0x000000ffff0ab224 */ /* 0x000fce00078e000c */
.L_x_9213:
[----:B------:R-:W-:Y:S05]  /*3080*/  BSYNC B3 ;  /* 0x0000000000037941 */ /* 0x000fea0003800000 */
.L_x_9212:
        /* <DEDUP_REMOVED lines=39> */
[----:B------:R-:W-:Y:S01]  /*3300*/  IMAD.WIDE.U32 R14, R15, -0x326172a9, RZ ;  /* 0xcd9e8d570f0e7825 */ /* 0x000fe200078e00ff */
[----:B------:R-:W-:-:S04]  /*3310*/  HFMA2.MMA R13, -RZ, RZ, 0, 0 ;  /* 0x00000000ff0d7435 */ /* 0x000fc800000001ff */
[----:B------:R-:W-:-:S07]  /*3320*/  LOP3.LUT R15, R15, UR34, R34, 0x96, !PT ;  /* 0x000000220f0f7c12 */ /* 0x000fce000f8e9622 */
.L_x_9211:
[----:B------:R-:W-:Y:S05]  /*3330*/  BSYNC B2 ;  /* 0x0000000000027941 */ /* 0x000fea0003800000 */
.L_x_9210:
[----:B------:R-:W-:Y:S02]  /*3340*/  I2FP.F32.U32 R34, R128 ;  /* 0x0000008000227245 */ /* 0x000fe40000201000 */
[----:B------:R-:W-:Y:S02]  /*3350*/  LOP3.LUT R17, R17, 0xfffffffb, RZ, 0xc0, !PT ;  /* 0xfffffffb11117812 */ /* 0x000fe400078ec0ff */
[----:B------:R-:W-:Y:S01]  /*3360*/  PRMT R35, R129, 0x7632, R35 ;  /* 0x0000763281237816 */ /* 0x000fe20000000023 */
[----:B------:R-:W-:-:S05]  /*3370*/  FFMA.FTZ R34, R34, R163, 1.1641532182693481445e-10 ;  /* 0x2f00000022227423 */ /* 0x000fca00000100a3 */
[----:B------:R-:W-:Y:S01]  /*3380*/  FSETP.GTU.FTZ.AND P3, PT, R34, R180, PT ;  /* 0x000000b42200720b */ /* 0x000fe20003f7c000 */
[----:B------:R-:W-:-:S04]  /*3390*/  IMAD.U32 R34, R129, 0x10000, RZ ;  /* 0x0001000081227824 */ /* 0x000fc800078e00ff */
[----:B------:R-:W-:-:S05]  /*33a0*/  FMUL.FTZ R34, R34, R162 ;  /* 0x000000a222227220 */ /* 0x000fca0000410000 */
[----:B------:R-:W-:-:S03]  /*33b0*/  FSEL R34, R34, RZ, !P3 ;  /* 0x000000ff22227208 */ /* 0x000fc60005800000 */
        /* <DEDUP_REMOVED lines=8> */
.L_x_9214:
        /* <DEDUP_REMOVED lines=12> */
.L_x_9217:
[----:B------:R-:W-:-:S07]  /*3500*/  IMAD.MOV.U32 R6, RZ, RZ, R14 ;  /* 0x000000ffff067224 */ /* 0x000fce00078e000e */
.L_x_9218:
[----:B------:R-:W-:Y:S05]  /*3510*/  BSYNC B2 ;  /* 0x0000000000027941 */ /* 0x000fea0003800000 */
.L_x_9216:
        /* <DEDUP_REMOVED lines=16> */
.L_x_9222:
[----:B------:R-:W-:Y:S05]  /*3620*/  BSYNC B3 ;  /* 0x0000000000037941 */ /* 0x000fea0003800000 */
.L_x_9221:
        /* <DEDUP_REMOVED lines=42> */
.L_x_9220:
[----:B------:R-:W-:Y:S05]  /*38d0*/  BSYNC B2 ;  /* 0x0000000000027941 */ /* 0x000fea0003800000 */
.L_x_9219:
        /* <DEDUP_REMOVED lines=10> */
.L_x_9215:
        /* <DEDUP_REMOVED lines=12> */
.L_x_9224:
[----:B------:R-:W-:-:S07]  /*3a40*/  MOV R138, R14 ;  /* 0x0000000e008a7202 */ /* 0x000fce0000000f00 */
.L_x_9225:
[----:B------:R-:W-:Y:S05]  /*3a50*/  BSYNC B2 ;  /* 0x0000000000027941 */ /* 0x000fea0003800000 */
.L_x_9223:
        /* <DEDUP_REMOVED lines=16> */
.L_x_9229:
[----:B------:R-:W-:Y:S05]  /*3b60*/  BSYNC B3 ;  /* 0x0000000000037941 */ /* 0x000fea0003800000 */
.L_x_9228:
        /* <DEDUP_REMOVED lines=42> */
.L_x_9227:
[----:B------:R-:W-:Y:S05]  /*3e10*/  BSYNC B2 ;  /* 0x0000000000027941 */ /* 0x000fea0003800000 */
.L_x_9226:
        /* <DEDUP_REMOVED lines=11> */
[----:B------:R-:W-:-:S05]  /*3ed0*/  PRMT R128, R45, 0x7632, R128 ;  /* 0x000076322d807816 */ /* 0x000fca0000000080 */
[----:B------:R-:W-:-:S04]  /*3ee0*/  IMAD.U32 R128, R128, 0x10000, RZ ;  /* 0x0001000080807824 */ /* 0x000fc800078e00ff */
[----:B------:R-:W-:Y:S01]  /*3ef0*/  FADD.FTZ R35, R128, R35 ;  /* 0x0000002380237221 */ /* 0x000fe20000010000 */
[----:B------:R-:W-:Y:S01]  /*3f00*/  MOV R128, R13 ;  /* 0x0000000d00807202 */ /* 0x000fe20000000f00 */
[----:B------:R-:W-:Y:S06]  /*3f10*/  BRA `(.L_x_9231) ;  /* 0x0000000400587947 */ /* 0x000fec0003800000 */
.L_x_9230:
        /* <DEDUP_REMOVED lines=12> */
.L_x_9233:
[----:B------:R-:W-:-:S07]  /*3fe0*/  IMAD.MOV.U32 R5, RZ, RZ, R14 ;  /* 0x000000ffff057224 */ /* 0x000fce00078e000e */
.L_x_9234:
[----:B------:R-:W-:Y:S05]  /*3ff0*/  BSYNC B2 ;  /* 0x0000000000027941 */ /* 0x000fea0003800000 */
.L_x_9232:
        /* <DEDUP_REMOVED lines=16> */
.L_x_9238:
[----:B------:R-:W-:Y:S05]  /*4100*/  BSYNC B3 ;  /* 0x0000000000037941 */ /* 0x000fea0003800000 */
.L_x_9237:
        /* <DEDUP_REMOVED lines=42> */
.L_x_9236:
[----:B------:R-:W-:Y:S05]  /*43b0*/  BSYNC B2 ;  /* 0x0000000000027941 */ /* 0x000fea0003800000 */
.L_x_9235:
        /* <DEDUP_REMOVED lines=12> */
.L_x_9231:
        /* <DEDUP_REMOVED lines=12> */
.L_x_9240:
[----:B------:R-:W-:-:S07]  /*4540*/  MOV R138, R14 ;  /* 0x0000000e008a7202 */ /* 0x000fce0000000f00 */
.L_x_9241:
[----:B------:R-:W-:Y:S05]  /*4550*/  BSYNC B2 ;  /* 0x0000000000027941 */ /* 0x000fea0003800000 */
.L_x_9239:
        /* <DEDUP_REMOVED lines=16> */
.L_x_9245:
[----:B------:R-:W-:Y:S05]  /*4660*/  BSYNC B3 ;  /* 0x0000000000037941 */ /* 0x000fea0003800000 */
.L_x_9244:
        /* <DEDUP_REMOVED lines=42> */
.L_x_9243:
[----:B------:R-:W-:Y:S05]  /*4910*/  BSYNC B2 ;  /* 0x0000000000027941 */ /* 0x000fea0003800000 */
.L_x_9242:
[----:B------:R-:W-:Y:S02]  /*4920*/  I2FP.F32.U32 R128, R138 ;  /* 0x0000008a00807245 */ /* 0x000fe40000201000 */
[----:B------:R-:W-:-:S03]  /*4930*/  LOP3.LUT R17, R17, 0xfffffffe, RZ, 0xc0, !PT ;  /* 0xfffffffe11117812 */ /* 0x000fc600078ec0ff */
[----:B------:R-:W-:-:S05]  /*4940*/  FFMA.FTZ R128, R128, R163, 1.1641532182693481445e-10 ;  /* 0x2f00000080807423 */ /* 0x000fca00000100a3 */
[----:B------:R-:W-:Y:S01]  /*4950*/  FSETP.GTU.FTZ.AND P3, PT, R128, R180, PT ;  /* 0x000000b48000720b */ /* 0x000fe20003f7c000 */
[C---:B------:R-:W-:Y:S01]  /*4960*/  IMAD.U32 R128, R130.reuse, 0x10000, RZ ;  /* 0x0001000082807824 */ /* 0x040fe200078e00ff */
[----:B------:R-:W-:-:S03]  /*4970*/  PRMT R130, R130, 0x7632, R130 ;  /* 0x0000763282827816 */ /* 0x000fc60000000082 */
        /* <DEDUP_REMOVED lines=10> */
.L_x_9246:
        /* <DEDUP_REMOVED lines=12> */
.L_x_9249:
[----:B------:R-:W-:-:S07]  /*4ae0*/  IMAD.MOV.U32 R4, RZ, RZ, R14 ;  /* 0x000000ffff047224 */ /* 0x000fce00078e000e */
.L_x_9250:
[----:B------:R-:W-:Y:S05]  /*4af0*/  BSYNC B2 ;  /* 0x0000000000027941 */ /* 0x000fea0003800000 */
.L_x_9248:
        /* <DEDUP_REMOVED lines=16> */
.L_x_9254:
[----:B------:R-:W-:Y:S05]  /*4c00*/  BSYNC B3 ;  /* 0x0000000000037941 */ /* 0x000fea0003800000 */
.L_x_9253:
        /* <DEDUP_REMOVED lines=42> */
.L_x_9252:
[----:B------:R-:W-:Y:S05]  /*4eb0*/  BSYNC B2 ;  /* 0x0000000000027941 */ /* 0x000fea0003800000 */
.L_x_9251:
        /* <DEDUP_REMOVED lines=10> */
.L_x_9247:
        /* <DEDUP_REMOVED lines=12> */
.L_x_9256:
[----:B------:R-:W-:-:S07]  /*5020*/  MOV R139, R14 ;  /* 0x0000000e008b7202 */ /* 0x000fce0000000f00 */
.L_x_9257:
[----:B------:R-:W-:Y:S05]  /*5030*/  BSYNC B2 ;  /* 0x0000000000027941 */ /* 0x000fea0003800000 */
.L_x_9255:
        /* <DEDUP_REMOVED lines=16> */
.L_x_9261:
[----:B------:R-:W-:Y:S05]  /*5140*/  BSYNC B3 ;  /* 0x0000000000037941 */ /* 0x000fea0003800000 */
.L_x_9260:
        /* <DEDUP_REMOVED lines=42> */
.L_x_9259:
[----:B------:R-:W-:Y:S05]  /*53f0*/  BSYNC B2 ;  /* 0x0000000000027941 */ /* 0x000fea0003800000 */
.L_x_9258:
        /* <DEDUP_REMOVED lines=14> */
.L_x_9262:
        /* <DEDUP_REMOVED lines=12> */
.L_x_9265:
[----:B------:R-:W-:-:S07]  /*55a0*/  IMAD.MOV.U32 R3, RZ, RZ, R14 ;  /* 0x000000ffff037224 */ /* 0x000fce00078e000e */
.L_x_9266:
[----:B------:R-:W-:Y:S05]  /*55b0*/  BSYNC B2 ;  /* 0x0000000000027941 */ /* 0x000fea0003800000 */
.L_x_9264:
        /* <DEDUP_REMOVED lines=16> */
.L_x_9270:
[----:B------:R-:W-:Y:S05]  /*56c0*/  BSYNC B3 ;  /* 0x0000000000037941 */ /* 0x000fea0003800000 */
.L_x_9269:
        /* <DEDUP_REMOVED lines=42> */
.L_x_9268:
[----:B------:R-:W-:Y:S05]  /*5970*/  BSYNC B2 ;  /* 0x0000000000027941 */ /* 0x000fea0003800000 */
.L_x_9267:
        /* <DEDUP_REMOVED lines=12> */
.L_x_9263:
        /* <DEDUP_REMOVED lines=12> */
.L_x_9272:
[----:B------:R-:W-:-:S07]  /*5b00*/  MOV R130, R14 ;  /* 0x0000000e00827202 */ /* 0x000fce0000000f00 */
.L_x_9273:
[----:B------:R-:W-:Y:S05]  /*5b10*/  BSYNC B2 ;  /* 0x0000000000027941 */ /* 0x000fea0003800000 */
.L_x_9271:
        /* <DEDUP_REMOVED lines=16> */
.L_x_9277:
[----:B------:R-:W-:Y:S05]  /*5c20*/  BSYNC B3 ;  /* 0x0000000000037941 */ /* 0x000fea0003800000 */
.L_x_9276:
        /* <DEDUP_REMOVED lines=41> */
[----:B------:R-:W-:-:S11]  /*5ec0*/  HFMA2.MMA R128, -RZ, RZ, 0, 0 ;  /* 0x00000000ff807435 */ /* 0x000fd600000001ff */
.L_x_9275:
[----:B------:R-:W-:Y:S05]  /*5ed0*/  BSYNC B2 ;  /* 0x0000000000027941 */ /* 0x000fea0003800000 */
.L_x_9274:
[----:B------:R-:W-:-:S05]  /*5ee0*/  I2FP.F32.U32 R13, R130 ;  /* 0x00000082000d7245 */ /* 0x000fca0000201000 */
[----:B------:R-:W-:-:S05]  /*5ef0*/  FFMA.FTZ R13, R13, R163, 1.1641532182693481445e-10 ;  /* 0x2f0000000d0d7423 */ /* 0x000fca00000100a3 */
[----:B------:R-:W-:Y:S01]  /*5f00*/  FSETP.GTU.FTZ.AND P4, PT, R13, R180, PT ;  /* 0x000000b40d00720b */ /* 0x000fe20003f9c000 */
[----:B------:R-:W-:-:S04]  /*5f10*/  IMAD.U32 R13, R131, 0x10000, RZ ;  /* 0x00010000830d7824 */ /* 0x000fc800078e00ff */
[----:B------:R-:W-:Y:S01]  /*5f20*/  FMUL.FTZ R129, R13, R162 ;  /* 0x000000a20d817220 */ /* 0x000fe20000410000 */
[----:B------:R-:W-:-:S04]  /*5f30*/  PRMT R13, R131, 0x7632, R13 ;  /* 0x00007632830d7816 */ /* 0x000fc8000000000d */
[----:B------:R-:W-:Y:S01]  /*5f40*/  FSEL R150, R129, RZ, !P4 ;  /* 0x000000ff81967208 */ /* 0x000fe20006000000 */
[----:B------:R-:W-:Y:S06]  /*5f50*/  @P2 BRA `(.L_x_9278) ;  /* 0x0000000000182947 */ /* 0x000fec0003800000 */
[----:B------:R-:W-:Y:S01]  /*5f60*/  IMAD.MOV.U32 R129, RZ, RZ, R128 ;  /* 0x000000ffff817224 */ /* 0x000fe200078e0080 */
[----:B------:R-:W-:Y:S06]  /*5f70*/  @!P0 BRA `(.L_x_9279) ;  /* 0x0000000400648947 */ /* 0x000fec0003800000 */
[----:B------:R-:W-:-:S04]  /*5f80*/  IMAD.U32 R129, R47, 0x10000, RZ ;  /* 0x000100002f817824 */ /* 0x000fc800078e00ff */
[----:B------:R-:W-:Y:S01]  /*5f90*/  FADD.FTZ R150, R129, R150 ;  /* 0x0000009681967221 */ /* 0x000fe20000010000 */
[----:B------:R-:W-:Y:S01]  /*5fa0*/  MOV R129, R128 ;  /* 0x0000008000817202 */ /* 0x000fe20000000f00 */
[----:B------:R-:W-:Y:S06]  /*5fb0*/  BRA `(.L_x_9279) ;  /* 0x0000000400547947 */ /* 0x000fec0003800000 */
.L_x_9278:
        /* <DEDUP_REMOVED lines=12> */
.L_x_9281:
[----:B------:R-:W-:-:S07]  /*6080*/  IMAD.MOV.U32 R2, RZ, RZ, R14 ;  /* 0x000000ffff027224 */ /* 0x000fce00078e000e */
.L_x_9282:
[----:B------:R-:W-:Y:S05]  /*6090*/  BSYNC B2 ;  /* 0x0000000000027941 */ /* 0x000fea0003800000 */
.L_x_9280:
        /* <DEDUP_REMOVED lines=16> */
.L_x_9286:
[----:B------:R-:W-:Y:S05]  /*61a0*/  BSYNC B3 ;  /* 0x0000000000037941 */ /* 0x000fea0003800000 */
.L_x_9285:
        /* <DEDUP_REMOVED lines=38> */
[----:B------:R-:W-:-:S04]  /*6410*/  IMAD.WIDE.U32 R14, R11, -0x2daee0ad, RZ ;  /* 0xd2511f530b0e7825 */ /* 0x000fc800078e00ff */
[----:B------:R-:W-:Y:S01]  /*6420*/  IMAD.MOV.U32 R12, RZ, RZ, R14 ;  /* 0x000000ffff0c7224 */ /* 0x000fe200078e000e */
[----:B------:R-:W-:Y:S01]  /*6430*/  LOP3.LUT R11, R15, UR35, R130, 0x96, !PT ;  /* 0x000000230f0b7c12 */ /* 0x000fe2000f8e9682 */
[----:B------:R-:W-:-:S05]  /*6440*/  IMAD.WIDE.U32 R14, R131, -0x326172a9, RZ ;  /* 0xcd9e8d57830e7825 */ /* 0x000fca00078e00ff */
[----:B------:R-:W-:-:S07]  /*6450*/  LOP3.LUT R15, R15, UR34, R128, 0x96, !PT ;  /* 0x000000220f0f7c12 */ /* 0x000fce000f8e9680 */
.L_x_9284:
[----:B------:R-:W-:Y:S05]  /*6460*/  BSYNC B2 ;  /* 0x0000000000027941 */ /* 0x000fea0003800000 */
.L_x_9283:
[----:B------:R-:W-:-:S05]  /*6470*/  I2FP.F32.U32 R2, R2 ;  /* 0x0000000200027245 */ /* 0x000fca0000201000 */
[----:B------:R-:W-:-:S05]  /*6480*/  FFMA.FTZ R2, R2, R163, 1.1641532182693481445e-10 ;  /* 0x2f00000002027423 */ /* 0x000fca00000100a3 */
[----:B------:R-:W-:Y:S01]  /*6490*/  FSETP.GTU.FTZ.AND P5, PT, R2, R180, PT ;  /* 0x000000b40200720b */ /* 0x000fe20003fbc000 */
[----:B------:R-:W-:-:S04]  /*64a0*/  IMAD.U32 R2, R43, 0x10000, RZ ;  /* 0x000100002b027824 */ /* 0x000fc800078e00ff */
[----:B------:R-:W-:-:S05]  /*64b0*/  FMUL.FTZ R2, R2, R162 ;  /* 0x000000a202027220 */ /* 0x000fca0000410000 */
[----:B------:R-:W-:-:S05]  /*64c0*/  FSEL R2, R2, RZ, !P5 ;  /* 0x000000ff02027208 */ /* 0x000fca0006800000 */
[----:B------:R-:W-:Y:S01]  /*64d0*/  FADD.FTZ R150, R2, R150 ;  /* 0x0000009602967221 */ /* 0x000fe20000010000 */
[----:B------:R-:W-:-:S05]  /*64e0*/  @P0 SHF.L.U32 R2, R47, 0x10, RZ ;  /* 0x000000102f020819 */ /* 0x000fca00000006ff */
[----:B------:R-:W-:Y:S01]  /*64f0*/  @P0 FADD.FTZ R150, R2, R150 ;  /* 0x0000009602960221 */ /* 0x000fe20000010000 */
[----:B------:R-:W-:-:S07]  /*6500*/  SEL R2, RZ, 0x1, P5 ;  /* 0x00000001ff027807 */ /* 0x000fce0002800000 */
.L_x_9279:
        /* <DEDUP_REMOVED lines=12> */
.L_x_9288:
[----:B------:R-:W-:-:S07]  /*65d0*/  IMAD.MOV.U32 R151, RZ, RZ, R14 ;  /* 0x000000ffff977224 */ /* 0x000fce00078e000e */
.L_x_9289:
[----:B------:R-:W-:Y:S05]  /*65e0*/  BSYNC B2 ;  /* 0x0000000000027941 */ /* 0x000fea0003800000 */
.L_x_9287:
        /* <DEDUP_REMOVED lines=16> */
.L_x_9293:
[----:B------:R-:W-:Y:S05]  /*66f0*/  BSYNC B3 ;  /* 0x0000000000037941 */ /* 0x000fea0003800000 */
.L_x_9292:
        /* <DEDUP_REMOVED lines=42> */
[----:B------:R-:W-:-:S07]  /*69a0*/  IMAD.MOV.U32 R128, RZ, RZ, RZ ;  /* 0x000000ffff807224 */ /* 0x000fce00078e00ff */
.L_x_9291:
[----:B------:R-:W-:Y:S05]  /*69b0*/  BSYNC B2 ;  /* 0x0000000000027941 */ /* 0x000fea0003800000 */
.L_x_9290:
        /* <DEDUP_REMOVED lines=14> */
.L_x_9294:
        /* <DEDUP_REMOVED lines=12> */
.L_x_9297:
[----:B------:R-:W-:-:S07]  /*6b60*/  IMAD.MOV.U32 R0, RZ, RZ, R14 ;  /* 0x000000ffff007224 */ /* 0x000fce00078e000e */
.L_x_9298:
[----:B------:R-:W-:Y:S05]  /*6b70*/  BSYNC B2 ;  /* 0x0000000000027941 */ /* 0x000fea0003800000 */
.L_x_9296:
        /* <DEDUP_REMOVED lines=16> */
.L_x_9302:
[----:B------:R-:W-:Y:S05]  /*6c80*/  BSYNC B3 ;  /* 0x0000000000037941 */ /* 0x000fea0003800000 */
.L_x_9301:
        /* <DEDUP_REMOVED lines=40> */
[----:B------:R-:W-:Y:S01]  /*6f10*/  IMAD.MOV.U32 R13, RZ, RZ, RZ ;  /* 0x000000ffff0d7224 */ /* 0x000fe200078e00ff */
[----:B------:R-:W-:-:S07]  /*6f20*/  LOP3.LUT R15, R15, UR34, R128, 0x96, !PT ;  /* 0x000000220f0f7c12 */ /* 0x000fce000f8e9680 */
.L_x_9300:
[----:B------:R-:W-:Y:S05]  /*6f30*/  BSYNC B2 ;  /* 0x0000000000027941 */ /* 0x000fea0003800000 */
.L_x_9299:
[----:B------:R-:W-:-:S05]  /*6f40*/  I2FP.F32.U32 R0, R0 ;  /* 0x0000000000007245 */ /* 0x000fca0000201000 */
[----:B------:R-:W-:-:S05]  /*6f50*/  FFMA.FTZ R0, R0, R163, 1.1641532182693481445e-10 ;  /* 0x2f00000000007423 */ /* 0x000fca00000100a3 */
[----:B------:R-:W-:Y:S02]  /*6f60*/  FSETP.GTU.FTZ.AND P2, PT, R0, R180, PT ;  /* 0x000000b40000720b */ /* 0x000fe40003f5c000 */
[----:B------:R-:W-:-:S04]  /*6f70*/  PRMT R0, R43, 0x7632, R0 ;  /* 0x000076322b007816 */ /* 0x000fc80000000000 */
[----:B------:R-:W-:-:S05]  /*6f80*/  SHF.L.U32 R0, R0, 0x10, RZ ;  /* 0x0000001000007819 */ /* 0x000fca00000006ff */
[----:B------:R-:W-:-:S05]  /*6f90*/  FMUL.FTZ R0, R0, R162 ;  /* 0x000000a200007220 */ /* 0x000fca0000410000 */
[----:B------:R-:W-:-:S05]  /*6fa0*/  FSEL R0, R0, RZ, !P2 ;  /* 0x000000ff00007208 */ /* 0x000fca0005000000 */
[----:B------:R-:W-:Y:S01]  /*6fb0*/  FADD.FTZ R151, R0, R151 ;  /* 0x0000009700977221 */ /* 0x000fe20000010000 */
[----:B------:R-:W-:-:S05]  /*6fc0*/  @P0 PRMT R0, R47, 0x7632, R0 ;  /* 0x000076322f000816 */ /* 0x000fca0000000000 */
[----:B------:R-:W-:-:S04]  /*6fd0*/  @P0 IMAD.U32 R0, R0, 0x10000, RZ ;  /* 0x0001000000000824 */ /* 0x000fc800078e00ff */
[----:B------:R-:W-:Y:S01]  /*6fe0*/  @P0 FADD.FTZ R151, R0, R151 ;  /* 0x0000009700970221 */ /* 0x000fe20000010000 */
[----:B------:R-:W-:-:S07]  /*6ff0*/  SEL R0, RZ, 0x1, P2 ;  /* 0x00000001ff007807 */ /* 0x000fce0001000000 */
.L_x_9295:
        /* <DEDUP_REMOVED lines=17> */
[----:B------:R-:W-:Y:S01]  /*7110*/  LOP3.LUT P5, RZ, R17, 0x1, RZ, 0xc0, !PT ;  /* 0x0000000111ff7812 */ /* 0x000fe200078ac0ff */
[----:B------:R-:W-:Y:S01]  /*7120*/  IMAD.WIDE.U32 R162, R130, 0x1000000, RZ ;  /* 0x0100000082a27825 */ /* 0x000fe200078e00ff */
[----:B------:R-:W-:Y:S02]  /*7130*/  LOP3.LUT R128, R131, R128, R129, 0xfe, !PT ;  /* 0x0000008083807212 */ /* 0x000fe400078efe81 */
[----:B------:R-:W-:-:S02]  /*7140*/  SEL R129, RZ, 0x1, P5 ;  /* 0x00000001ff817807 */ /* 0x000fc40002800000 */
[----:B------:R-:W-:Y:S02]  /*7150*/  SEL R130, RZ, 0x1, P0 ;  /* 0x00000001ff827807 */ /* 0x000fe40000000000 */
[----:B------:R-:W-:Y:S02]  /*7160*/  LOP3.LUT R163, R163, R128, R129, 0xfe, !PT ;  /* 0x00000080a3a37212 */ /* 0x000fe400078efe81 */
[----:B------:R-:W-:Y:S01]  /*7170*/  SEL R128, RZ, 0x1, P6 ;  /* 0x00000001ff807807 */ /* 0x000fe20003000000 */
[----:B------:R-:W-:-:S04]  /*7180*/  IMAD.WIDE.U32 R130, R130, 0x10000, RZ ;  /* 0x0001000082827825 */ /* 0x000fc800078e00ff */
[----:B------:R-:W-:-:S03]  /*7190*/  IMAD.WIDE.U32 R128, R128, 0x100, RZ ;  /* 0x0000010080807825 */ /* 0x000fc600078e00ff */
[----:B------:R-:W-:Y:S02]  /*71a0*/  LOP3.LUT R128, R128, R162, R130, 0xfe, !PT ;  /* 0x000000a280807212 */ /* 0x000fe400078efe82 */
[----:B------:R-:W-:Y:S02]  /*71b0*/  SEL R130, RZ, 0x1, P2 ;  /* 0x00000001ff827807 */ /* 0x000fe40001000000 */
[----:B------:R-:W-:Y:S02]  /*71c0*/  LOP3.LUT R129, R129, R163, R131, 0xfe, !PT ;  /* 0x000000a381817212 */ /* 0x000fe400078efe83 */
[----:B------:R-:W-:Y:S02]  /*71d0*/  LOP3.LUT R128, R128, R130, RZ, 0xfc, !PT ;  /* 0x0000008280807212 */ /* 0x000fe400078efcff */
[----:B------:R-:W-:-:S04]  /*71e0*/  IADD3 R130, P0, R181, UR30, RZ ;  /* 0x0000001eb5827c10 */ /* 0x000fc8000ff1e0ff */
[----:B------:R-:W-:-:S05]  /*71f0*/  IADD3.X R131, R180, UR31, RZ, P0, !PT ;  /* 0x0000001fb4837c10 */ /* 0x000fca00087fe4ff */
[----:B------:R0:W-:Y:S01]  /*7200*/  STG.E.64 desc[UR4][R130.64], R128 ;  /* 0x0000008082007986 */ /* 0x0001e2000c101b04 */
[----:B------:R-:W-:Y:S05]  /*7210*/  @!P1 BRA `(.L_x_9303) ;  /* 0x0000000000509947 */ /* 0x000fea0003800000 */
[----:B0-----:R-:W-:Y:S01]  /*7220*/  IMAD.U32 R128, R2, 0x10000, RZ ;  /* 0x0001000002807824 */ /* 0x001fe200078e00ff */
[----:B------:R-:W-:Y:S02]  /*7230*/  LOP3.LUT R129, R0, 0xffff, RZ, 0xc0, !PT ;  /* 0x0000ffff00817812 */ /* 0x000fe400078ec0ff */
[----:B------:R-:W-:Y:S02]  /*7240*/  LOP3.LUT R130, R6, 0xff, RZ, 0xc0, !PT ;  /* 0x000000ff06827812 */ /* 0x000fe400078ec0ff */
[----:B------:R-:W-:Y:S02]  /*7250*/  LOP3.LUT R128, R128, 0xff0000, RZ, 0xc0, !PT ;  /* 0x00ff000080807812 */ /* 0x000fe400078ec0ff */
[----:B------:R-:W-:Y:S01]  /*7260*/  LOP3.LUT R162, R7, 0xff, RZ, 0xc0, !PT ;  /* 0x000000ff07a27812 */ /* 0x000fe200078ec0ff */
[----:B------:R-:W-:Y:S01]  /*7270*/  IMAD.WIDE.U32 R130, R130, 0x10000, RZ ;  /* 0x0001000082827825 */ /* 0x000fe200078e00ff */
[----:B------:R-:W-:Y:S02]  /*7280*/  PRMT R129, R128, 0x4210, R129 ;  /* 0x0000421080817816 */ /* 0x000fe40000000081 */
        /* <DEDUP_REMOVED lines=8> */
[----:B------:R-:W-:Y:S02]  /*7310*/  IADD3 R130, P0, R181, UR32, RZ ;  /* 0x00000020b5827c10 */ /* 0x000fe4000ff1e0ff */
[----:B------:R-:W-:Y:S02]  /*7320*/  LOP3.LUT R129, R129, R163, RZ, 0xfc, !PT ;  /* 0x000000a381817212 */ /* 0x000fe400078efcff */
[----:B------:R-:W-:Y:S02]  /*7330*/  IADD3.X R131, R180, UR33, RZ, P0, !PT ;  /* 0x00000021b4837c10 */ /* 0x000fe400087fe4ff */
[----:B------:R-:W-:-:S05]  /*7340*/  LOP3.LUT R128, R128, 0xff, R8, 0xf8, !PT ;  /* 0x000000ff80807812 */ /* 0x000fca00078ef808 */
[----:B------:R1:W-:Y:S02]  /*7350*/  STG.E.64 desc[UR4][R130.64], R128 ;  /* 0x0000008082007986 */ /* 0x0003e4000c101b04 */
.L_x_9303:
[----:B------:R-:W-:-:S07]  /*7360*/  IADD3 R162, R9, 0x20, RZ ;  /* 0x0000002009a27810 */ /* 0x000fce0007ffe0ff */
.L_x_9174:
[----:B------:R-:W-:Y:S05]  /*7370*/  BSYNC B1 ;  /* 0x0000000000017941 */ /* 0x000fea0003800000 */
.L_x_9173:
[----:B------:R-:W-:Y:S01]  /*7380*/  LOP3.LUT P0, RZ, R17, 0x400, RZ, 0xc0, !PT ;  /* 0x0000040011ff7812 */ /* 0x000fe2000780c0ff */
[----:B------:R-:W-:-:S12]  /*7390*/  BSSY B1, `(.L_x_9304) ;  /* 0x00005c2000017945 */ /* 0x000fd80003800000 */
[----:B------:R-:W-:Y:S05]  /*73a0*/  @!P0 BRA `(.L_x_9305) ;  /* 0x0000005c00008947 */ /* 0x000fea0003800000 */
[----:B------:R-:W2:Y:S01]  /*73b0*/  LDC.64 R24, c[0x0][0x228] ;  /* 0x00008a00ff187b82 */ /* 0x000ea20000000a00 */
[----:B------:R-:W-:-:S04]  /*73c0*/  ISETP.NE.U32.AND P0, PT, RZ, UR26, PT ;  /* 0x0000001aff007c0c */ /* 0x000fc8000bf05070 */
[----:B------:R-:W-:-:S13]  /*73d0*/  ISETP.NE.AND.EX P0, PT, RZ, UR27, PT, P0 ;  /* 0x0000001bff007c0c */ /* 0x000fda000bf05300 */
[----:B------:R-:W-:-:S04]  /*73e0*/  @P0 LEA R36, P1, R162, UR26, 0x4 ;  /* 0x0000001aa2240c11 */ /* 0x000fc8000f8220ff */
[----:B------:R-:W-:Y:S02]  /*73f0*/  @P0 LEA.HI.X R37, R162, UR27, RZ, 0x4, P1 ;  /* 0x0000001ba2250c11 */ /* 0x000fe400088f24ff */
[----:B--2---:R-:W-:-:S03]  /*7400*/  ISETP.NE.U32.AND P1, PT, R24, RZ, PT ;  /* 0x000000ff1800720c */ /* 0x004fc60003f25070 */
[----:B------:R2:W5:Y:S01]  /*7410*/  @P0 LDG.E.128 R44, desc[UR4][R36.64] ;  /* 0x00000004242c0981 */ /* 0x000562000c1e1d00 */
[----:B------:R-:W-:Y:S01]  /*7420*/  ISETP.NE.AND.EX P1, PT, R25, RZ, PT, P1 ;  /* 0x000000ff1900720c */ /* 0x000fe20003f25310 */
[----:B--2---:R-:W2:-:S12]  /*7430*/  LDC.64 R36, c[0x0][0x220] ;  /* 0x00008800ff247b82 */ /* 0x004e980000000a00 */
[----:B01----:R-:W-:-:S04]  /*7440*/  @P1 LEA R128, P2, R162, R24, 0x4 ;  /* 0x00000018a2801211 */ /* 0x003fc800078420ff */
[C---:B------:R-:W-:Y:S02]  /*7450*/  @P1 LEA.HI.X R129, R162.reuse, R25, RZ, 0x4, P2 ;  /* 0x00000019a2811211 */ /* 0x040fe400010f24ff */
[----:B------:R-:W-:Y:S01]  /*7460*/  ISETP.NE.AND P2, PT, R13, 0x1, PT ;  /* 0x000000010d00780c */ /* 0x000fe20003f45270 */
[----:B------:R-:W-:Y:S02]  /*7470*/  BSSY B2, `(.L_x_9306) ;  /* 0x000000f000027945 */ /* 0x000fe40003800000 */
[----:B------:R-:W5:Y:S01]  /*7480*/  @P1 LDG.E.128 R40, desc[UR4][R128.64] ;  /* 0x0000000480281981 */ /* 0x000f62000c1e1d00 */
[----:B--2---:R-:W-:-:S05]  /*7490*/  IMAD.WIDE.U32 R36, R162, 0x10, R36 ;  /* 0x00000010a2247825 */ /* 0x004fca00078e0024 */
        /* <DEDUP_REMOVED lines=11> */
.L_x_9307:
[----:B------:R-:W-:-:S07]  /*7550*/  IMAD.MOV.U32 R140, RZ, RZ, R14 ;  /* 0x000000ffff8c7224 */ /* 0x000fce00078e000e */
.L_x_9308:
[----:B------:R-:W-:Y:S05]  /*7560*/  BSYNC B2 ;  /* 0x0000000000027941 */ /* 0x000fea0003800000 */
.L_x_9306:
        /* <DEDUP_REMOVED lines=16> */
.L_x_9312:
[----:B------:R-:W-:Y:S05]  /*7670*/  BSYNC B3 ;  /* 0x0000000000037941 */ /* 0x000fea0003800000 */
.L_x_9311:
        /* <DEDUP_REMOVED lines=42> */
.L_x_9310:
[----:B------:R-:W-:Y:S05]  /*7920*/  BSYNC B2 ;  /* 0x0000000000027941 */ /* 0x000fea0003800000 */
.L_x_9309:
[----:B------:R-:W0:Y:S01]  /*7930*/  LDC R181, c[0x0][0x294] ;  /* 0x0000a500ffb57b82 */ /* 0x000e220000000800 */
[----:B------:R-:W-:Y:S01]  /*7940*/  I2FP.F32.U32 R13, R140 ;  /* 0x0000008c000d7245 */ /* 0x000fe20000201000 */
[----:B------:R-:W-:Y:S01]  /*7950*/  IMAD.MOV.U32 R180, RZ, RZ, 0x2f800000 ;  /* 0x2f800000ffb47424 */ /* 0x000fe200078e00ff */
[----:B------:R-:W-:Y:S02]  /*7960*/  ISETP.NE.U32.AND P2, PT, R24, RZ, PT ;  /* 0x000000ff1800720c */ /* 0x000fe40003f45070 */
[----:B------:R-:W-:Y:S01]  /*7970*/  LOP3.LUT R17, R17, 0xffffffef, RZ, 0xc0, !PT ;  /* 0xffffffef11117812 */ /* 0x000fe200078ec0ff */
[----:B------:R-:W-:Y:S01]  /*7980*/  FFMA.FTZ R13, R13, R180, 1.1641532182693481445e-10 ;  /* 0x2f0000000d0d7423 */ /* 0x000fe200000100b4 */
[----:B------:R-:W-:Y:S01]  /*7990*/  ISETP.NE.AND.EX P2, PT, R25, RZ, PT, P2 ;  /* 0x000000ff1900720c */ /* 0x000fe20003f45320 */
[----:B------:R-:W1:Y:S01]  /*79a0*/  LDC R163, c[0x0][0x298] ;  /* 0x0000a600ffa37b82 */ /* 0x000e620000000800 */
[C---:B-----5:R-:W-:Y:S02]  /*79b0*/  PRMT R25, R128.reuse, 0x7632, R25 ;  /* 0x0000763280197816 */ /* 0x060fe40000000019 */
[----:B0-----:R-:W-:Y:S01]  /*79c0*/  FSETP.GTU.FTZ.AND P3, PT, R13, R181, PT ;  /* 0x000000b50d00720b */ /* 0x001fe20003f7c000 */
[----:B------:R-:W-:-:S04]  /*79d0*/  IMAD.U32 R13, R128, 0x10000, RZ ;  /* 0x00010000800d7824 */ /* 0x000fc800078e00ff */
[----:B-1----:R-:W-:-:S08]  /*79e0*/  FMUL.FTZ R13, R13, R163 ;  /* 0x000000a30d0d7220 */ /* 0x002fd00000410000 */
        /* <DEDUP_REMOVED lines=9> */
.L_x_9313:
        /* <DEDUP_REMOVED lines=12> */
.L_x_9316:
[----:B------:R-:W-:-:S07]  /*7b40*/  IMAD.MOV.U32 R8, RZ, RZ, R14 ;  /* 0x000000ffff087224 */ /* 0x000fce00078e000e */
.L_x_9317:
[----:B------:R-:W-:Y:S05]  /*7b50*/  BSYNC B2 ;  /* 0x0000000000027941 */ /* 0x000fea0003800000 */
.L_x_9315:
        /* <DEDUP_REMOVED lines=16> */
.L_x_9321:
[----:B------:R-:W-:Y:S05]  /*7c60*/  BSYNC B3 ;  /* 0x0000000000037941 */ /* 0x000fea0003800000 */
.L_x_9320:
        /* <DEDUP_REMOVED lines=42> */
.L_x_9319:
[----:B------:R-:W-:Y:S05]  /*7f10*/  BSYNC B2 ;  /* 0x0000000000027941 */ /* 0x000fea0003800000 */
.L_x_9318:
[----:B------:R-:W-:-:S05]  /*7f20*/  I2FP.F32.U32 R8, R8 ;  /* 0x0000000800087245 */ /* 0x000fca0000201000 */
[----:B------:R-:W-:-:S05]  /*7f30*/  FFMA.FTZ R8, R8, R180, 1.1641532182693481445e-10 ;  /* 0x2f00000008087423 */ /* 0x000fca00000100b4 */
[----:B------:R-:W-:Y:S02]  /*7f40*/  FSETP.GTU.FTZ.AND P3, PT, R8, R181, PT ;  /* 0x000000b50800720b */ /* 0x000fe40003f7c000 */
[----:B------:R-:W-:-:S05]  /*7f50*/  SHF.L.U32 R8, R40, 0x10, RZ ;  /* 0x0000001028087819 */ /* 0x000fca00000006ff */
[----:B------:R-:W-:-:S05]  /*7f60*/  FMUL.FTZ R8, R8, R163 ;  /* 0x000000a308087220 */ /* 0x000fca0000410000 */
[----:B------:R-:W-:-:S05]  /*7f70*/  FSEL R8, R8, RZ, !P3 ;  /* 0x000000ff08087208 */ /* 0x000fca0005800000 */
[----:B------:R-:W-:Y:S01]  /*7f80*/  FADD.FTZ R24, R8, R24 ;  /* 0x0000001808187221 */ /* 0x000fe20000010000 */
[----:B------:R-:W-:-:S04]  /*7f90*/  @P0 IMAD.U32 R8, R44, 0x10000, RZ ;  /* 0x000100002c080824 */ /* 0x000fc800078e00ff */
[----:B------:R-:W-:Y:S01]  /*7fa0*/  @P0 FADD.FTZ R24, R8, R24 ;  /* 0x0000001808180221 */ /* 0x000fe20000010000 */
[----:B------:R-:W-:-:S07]  /*7fb0*/  SEL R8, RZ, 0x1, P3 ;  /* 0x00000001ff087807 */ /* 0x000fce0001800000 */
.L_x_9314:
        /* <DEDUP_REMOVED lines=12> */
.L_x_9323:
[----:B------:R-:W-:-:S07]  /*8080*/  IMAD.MOV.U32 R128, RZ, RZ, R14 ;  /* 0x000000ffff807224 */ /* 0x000fce00078e000e */
.L_x_9324:
[----:B------:R-:W-:Y:S05]  /*8090*/  BSYNC B2 ;  /* 0x0000000000027941 */ /* 0x000fea0003800000 */
.L_x_9322:
        /* <DEDUP_REMOVED lines=16> */
.L_x_9328:
[----:B------:R-:W-:Y:S05]  /*81a0*/  BSYNC B3 ;  /* 0x0000000000037941 */ /* 0x000fea0003800000 */
.L_x_9327:
        /* <DEDUP_REMOVED lines=42> */
.L_x_9326:
[----:B------:R-:W-:Y:S05]  /*8450*/  BSYNC B2 ;  /* 0x0000000000027941 */ /* 0x000fea0003800000 */
.L_x_9325:
        /* <DEDUP_REMOVED lines=12> */
[----:B------:R-:W-:-:S04]  /*8520*/  IMAD.U32 R36, R36, 0x10000, RZ ;  /* 0x0001000024247824 */ /* 0x000fc800078e00ff */
[----:B------:R-:W-:Y:S01]  /*8530*/  FADD.FTZ R25, R36, R25 ;  /* 0x0000001924197221 */ /* 0x000fe20000010000 */
[----:B------:R-:W-:Y:S01]  /*8540*/  IMAD.MOV.U32 R36, RZ, RZ, R13 ;  /* 0x000000ffff247224 */ /* 0x000fe200078e000d */
[----:B------:R-:W-:Y:S06]  /*8550*/  BRA `(.L_x_9330) ;  /* 0x0000000400587947 */ /* 0x000fec0003800000 */
.L_x_9329:
        /* <DEDUP_REMOVED lines=12> */
.L_x_9332:
[----:B------:R-:W-:-:S07]  /*8620*/  IMAD.MOV.U32 R7, RZ, RZ, R14 ;  /* 0x000000ffff077224 */ /* 0x000fce00078e000e */
.L_x_9333:
[----:B------:R-:W-:Y:S05]  /*8630*/  BSYNC B2 ;  /* 0x0000000000027941 */ /* 0x000fea0003800000 */
.L_x_9331:
        /* <DEDUP_REMOVED lines=16> */
.L_x_9337:
[----:B------:R-:W-:Y:S05]  /*8740*/  BSYNC B3 ;  /* 0x0000000000037941 */ /* 0x000fea0003800000 */
.L_x_9336:
        /* <DEDUP_REMOVED lines=42> */
.L_x_9335:
[----:B------:R-:W-:Y:S05]  /*89f0*/  BSYNC B2 ;  /* 0x0000000000027941 */ /* 0x000fea0003800000 */
.L_x_9334:
        /* <DEDUP_REMOVED lines=12> */
.L_x_9330:
        /* <DEDUP_REMOVED lines=12> */
.L_x_9339:
[----:B------:R-:W-:-:S07]  /*8b80*/  IMAD.MOV.U32 R128, RZ, RZ, R14 ;  /* 0x000000ffff807224 */ /* 0x000fce00078e000e */
.L_x_9340:
[----:B------:R-:W-:Y:S05]  /*8b90*/  BSYNC B2 ;  /* 0x0000000000027941 */ /* 0x000fea0003800000 */
.L_x_9338:
        /* <DEDUP_REMOVED lines=16> */
.L_x_9344:
[----:B------:R-:W-:Y:S05]  /*8ca0*/  BSYNC B3 ;  /* 0x0000000000037941 */ /* 0x000fea0003800000 */
.L_x_9343:
        /* <DEDUP_REMOVED lines=42> */
.L_x_9342:
[----:B------:R-:W-:Y:S05]  /*8f50*/  BSYNC B2 ;  /* 0x0000000000027941 */ /* 0x000fea0003800000 */
.L_x_9341:
[----:B------:R-:W-:Y:S02]  /*8f60*/  I2FP.F32.U32 R13, R128 ;  /* 0x00000080000d7245 */ /* 0x000fe40000201000 */
[----:B------:R-:W-:-:S03]  /*8f70*/  LOP3.LUT R17, R17, 0xfffffffb, RZ, 0xc0, !PT ;  /* 0xfffffffb11117812 */ /* 0x000fc600078ec0ff */
[----:B------:R-:W-:-:S05]  /*8f80*/  FFMA.FTZ R13, R13, R180, 1.1641532182693481445e-10 ;  /* 0x2f0000000d0d7423 */ /* 0x000fca00000100b4 */
[----:B------:R-:W-:Y:S01]  /*8f90*/  FSETP.GTU.FTZ.AND P3, PT, R13, R181, PT ;  /* 0x000000b50d00720b */ /* 0x000fe20003f7c000 */
[----:B------:R-:W-:-:S04]  /*8fa0*/  IMAD.U32 R13, R129, 0x10000, RZ ;  /* 0x00010000810d7824 */ /* 0x000fc800078e00ff */
[----:B------:R-:W-:Y:S01]  /*8fb0*/  FMUL.FTZ R36, R13, R163 ;  /* 0x000000a30d247220 */ /* 0x000fe20000410000 */
[----:B------:R-:W-:-:S04]  /*8fc0*/  PRMT R13, R129, 0x7632, R13 ;  /* 0x00007632810d7816 */ /* 0x000fc8000000000d */
[----:B------:R-:W-:-:S03]  /*8fd0*/  FSEL R36, R36, RZ, !P3 ;  /* 0x000000ff24247208 */ /* 0x000fc60005800000 */
        /* <DEDUP_REMOVED lines=8> */
.L_x_9345:
        /* <DEDUP_REMOVED lines=12> */
.L_x_9348:
[----:B------:R-:W-:-:S07]  /*9120*/  IMAD.MOV.U32 R6, RZ, RZ, R14 ;  /* 0x000000ffff067224 */ /* 0x000fce00078e000e */
.L_x_9349:
[----:B------:R-:W-:Y:S05]  /*9130*/  BSYNC B2 ;  /* 0x0000000000027941 */ /* 0x000fea0003800000 */
.L_x_9347:
        /* <DEDUP_REMOVED lines=16> */
.L_x_9353:
[----:B------:R-:W-:Y:S05]  /*9240*/  BSYNC B3 ;  /* 0x0000000000037941 */ /* 0x000fea0003800000 */
.L_x_9352:
        /* <DEDUP_REMOVED lines=43> */
.L_x_9351:
[----:B------:R-:W-:Y:S05]  /*9500*/  BSYNC B2 ;  /* 0x0000000000027941 */ /* 0x000fea0003800000 */
.L_x_9350:
        /* <DEDUP_REMOVED lines=10> */
.L_x_9346:
        /* <DEDUP_REMOVED lines=12> */
.L_x_9355:
[----:B------:R-:W-:-:S07]  /*9670*/  IMAD.MOV.U32 R37, RZ, RZ, R14 ;  /* 0x000000ffff257224 */ /* 0x000fce00078e000e */
.L_x_9356:
[----:B------:R-:W-:Y:S05]  /*9680*/  BSYNC B2 ;  /* 0x0000000000027941 */ /* 0x000fea0003800000 */
.L_x_9354:
        /* <DEDUP_REMOVED lines=16> */
.L_x_9360:
[----:B------:R-:W-:Y:S05]  /*9790*/  BSYNC B3 ;  /* 0x0000000000037941 */ /* 0x000fea0003800000 */
.L_x_9359:
        /* <DEDUP_REMOVED lines=43> */
.L_x_9358:
[----:B------:R-:W-:Y:S05]  /*9a50*/  BSYNC B2 ;  /* 0x0000000000027941 */ /* 0x000fea0003800000 */
.L_x_9357:
        /* <DEDUP_REMOVED lines=16> */
.L_x_9361:
        /* <DEDUP_REMOVED lines=12> */
.L_x_9364:
[----:B------:R-:W-:-:S07]  /*9c20*/  IMAD.MOV.U32 R5, RZ, RZ, R14 ;  /* 0x000000ffff057224 */ /* 0x000fce00078e000e */
.L_x_9365:
[----:B------:R-:W-:Y:S05]  /*9c30*/  BSYNC B2 ;  /* 0x0000000000027941 */ /* 0x000fea0003800000 */
.L_x_9363:
        /* <DEDUP_REMOVED lines=16> */
.L_x_9369:
[----:B------:R-:W-:Y:S05]  /*9d40*/  BSYNC B3 ;  /* 0x0000000000037941 */ /* 0x000fea0003800000 */
.L_x_9368:
        /* <DEDUP_REMOVED lines=42> */
.L_x_9367:
[----:B------:R-:W-:Y:S05]  /*9ff0*/  BSYNC B2 ;  /* 0x0000000000027941 */ /* 0x000fea0003800000 */
.L_x_9366:
        /* <DEDUP_REMOVED lines=12> */
.L_x_9362:
        /* <DEDUP_REMOVED lines=12> */
.L_x_9371:
[----:B------:R-:W-:-:S07]  /*a180*/  MOV R140, R14 ;  /* 0x0000000e008c7202 */ /* 0x000fce0000000f00 */
.L_x_9372:
[----:B------:R-:W-:Y:S05]  /*a190*/  BSYNC B2 ;  /* 0x0000000000027941 */ /* 0x000fea0003800000 */
.L_x_9370:
        /* <DEDUP_REMOVED lines=16> */
.L_x_9376:
[----:B------:R-:W-:Y:S05]  /*a2a0*/  BSYNC B3 ;  /* 0x0000000000037941 */ /* 0x000fea0003800000 */
.L_x_9375:
        /* <DEDUP_REMOVED lines=42> */
.L_x_9374:
[----:B------:R-:W-:Y:S05]  /*a550*/  BSYNC B2 ;  /* 0x0000000000027941 */ /* 0x000fea0003800000 */
.L_x_9373:
        /* <DEDUP_REMOVED lines=16> */
.L_x_9377:
        /* <DEDUP_REMOVED lines=12> */
.L_x_9380:
[----:B------:R-:W-:-:S07]  /*a720*/  IMAD.MOV.U32 R4, RZ, RZ, R14 ;  /* 0x000000ffff047224 */ /* 0x000fce00078e000e */
.L_x_9381:
[----:B------:R-:W-:Y:S05]  /*a730*/  BSYNC B2 ;  /* 0x0000000000027941 */ /* 0x000fea0003800000 */
.L_x_9379:
        /* <DEDUP_REMOVED lines=16> */
.L_x_9385:
[----:B------:R-:W-:Y:S05]  /*a840*/  BSYNC B3 ;  /* 0x0000000000037941 */ /* 0x000fea0003800000 */
.L_x_9384:
        /* <DEDUP_REMOVED lines=43> */
.L_x_9383:
[----:B------:R-:W-:Y:S05]  /*ab00*/  BSYNC B2 ;  /* 0x0000000000027941 */ /* 0x000fea0003800000 */
.L_x_9382:
        /* <DEDUP_REMOVED lines=10> */
.L_x_9378:
        /* <DEDUP_REMOVED lines=12> */
.L_x_9387:
[----:B------:R-:W-:-:S07]  /*ac70*/  IMAD.MOV.U32 R130, RZ, RZ, R14 ;  /* 0x000000ffff827224 */ /* 0x000fce00078e000e */
.L_x_9388:
[----:B------:R-:W-:Y:S05]  /*ac80*/  BSYNC B2 ;  /* 0x0000000000027941 */ /* 0x000fea0003800000 */
.L_x_9386:
        /* <DEDUP_REMOVED lines=16> */
.L_x_9392:
[----:B------:R-:W-:Y:S05]  /*ad90*/  BSYNC B3 ;  /* 0x0000000000037941 */ /* 0x000fea0003800000 */
.L_x_9391:
        /* <DEDUP_REMOVED lines=43> */
.L_x_9390:
[----:B------:R-:W-:Y:S05]  /*b050*/  BSYNC B2 ;  /* 0x0000000000027941 */ /* 0x000fea0003800000 */
.L_x_9389:
        /* <DEDUP_REMOVED lines=14> */
.L_x_9393:
        /* <DEDUP_REMOVED lines=12> */
.L_x_9396:
[----:B------:R-:W-:-:S07]  /*b200*/  IMAD.MOV.U32 R3, RZ, RZ, R14 ;  /* 0x000000ffff037224 */ /* 0x000fce00078e000e */
.L_x_9397:
[----:B------:R-:W-:Y:S05]  /*b210*/  BSYNC B2 ;  /* 0x0000000000027941 */ /* 0x000fea0003800000 */
.L_x_9395:
        /* <DEDUP_REMOVED lines=16> */
.L_x_9401:
[----:B------:R-:W-:Y:S05]  /*b320*/  BSYNC B3 ;  /* 0x0000000000037941 */ /* 0x000fea0003800000 */
.L_x_9400:
        /* <DEDUP_REMOVED lines=42> */
.L_x_9399:
[----:B------:R-:W-:Y:S05]  /*b5d0*/  BSYNC B2 ;  /* 0x0000000000027941 */ /* 0x000fea0003800000 */
.L_x_9398:
        /* <DEDUP_REMOVED lines=12> */
.L_x_9394:
        /* <DEDUP_REMOVED lines=12> */
.L_x_9403:
[----:B------:R-:W-:-:S07]  /*b760*/  IMAD.MOV.U32 R130, RZ, RZ, R14 ;  /* 0x000000ffff827224 */ /* 0x000fce00078e000e */
.L_x_9404:
[----:B------:R-:W-:Y:S05]  /*b770*/  BSYNC B2 ;  /* 0x0000000000027941 */ /* 0x000fea0003800000 */
.L_x_9402:
        /* <DEDUP_REMOVED lines=16> */
.L_x_9408:
[----:B------:R-:W-:Y:S05]  /*b880*/  BSYNC B3 ;  /* 0x0000000000037941 */ /* 0x000fea0003800000 */
.L_x_9407:
        /* <DEDUP_REMOVED lines=42> */
.L_x_9406:
[----:B------:R-:W-:Y:S05]  /*bb30*/  BSYNC B2 ;  /* 0x0000000000027941 */ /* 0x000fea0003800000 */
.L_x_9405:
[----:B------:R-:W-:-:S05]  /*bb40*/  I2FP.F32.U32 R128, R130 ;  /* 0x0000008200807245 */ /* 0x000fca0000201000 */
[----:B------:R-:W-:-:S05]  /*bb50*/  FFMA.FTZ R128, R128, R180, 1.1641532182693481445e-10 ;  /* 0x2f00000080807423 */ /* 0x000fca00000100b4 */
[----:B------:R-:W-:Y:S01]  /*bb60*/  FSETP.GTU.FTZ.AND P4, PT, R128, R181, PT ;  /* 0x000000b58000720b */ /* 0x000fe20003f9c000 */
[C---:B------:R-:W-:Y:S01]  /*bb70*/  IMAD.U32 R128, R131.reuse, 0x10000, RZ ;  /* 0x0001000083807824 */ /* 0x040fe200078e00ff */
[----:B------:R-:W-:-:S03]  /*bb80*/  PRMT R131, R131, 0x7632, R131 ;  /* 0x0000763283837816 */ /* 0x000fc60000000083 */
[----:B------:R-:W-:-:S05]  /*bb90*/  FMUL.FTZ R128, R128, R163 ;  /* 0x000000a380807220 */ /* 0x000fca0000410000 */
        /* <DEDUP_REMOVED lines=8> */
.L_x_9409:
        /* <DEDUP_REMOVED lines=12> */
.L_x_9412:
[----:B------:R-:W-:-:S07]  /*bce0*/  IMAD.MOV.U32 R2, RZ, RZ, R14 ;  /* 0x000000ffff027224 */ /* 0x000fce00078e000e */
.L_x_9413:
[----:B------:R-:W-:Y:S05]  /*bcf0*/  BSYNC B2 ;  /* 0x0000000000027941 */ /* 0x000fea0003800000 */
.L_x_9411:
        /* <DEDUP_REMOVED lines=16> */
.L_x_9417:
[----:B------:R-:W-:Y:S05]  /*be00*/  BSYNC B3 ;  /* 0x0000000000037941 */ /* 0x000fea0003800000 */
.L_x_9416:
        /* <DEDUP_REMOVED lines=42> */
.L_x_9415:
[----:B------:R-:W-:Y:S05]  /*c0b0*/  BSYNC B2 ;  /* 0x0000000000027941 */ /* 0x000fea0003800000 */
.L_x_9414:
        /* <DEDUP_REMOVED lines=10> */
.L_x_9410:
        /* <DEDUP_REMOVED lines=12> */
.L_x_9419:
[----:B------:R-:W-:-:S07]  /*c220*/  IMAD.MOV.U32 R130, RZ, RZ, R14 ;  /* 0x000000ffff827224 */ /* 0x000fce00078e000e */
.L_x_9420:
[----:B------:R-:W-:Y:S05]  /*c230*/  BSYNC B2 ;  /* 0x0000000000027941 */ /* 0x000fea0003800000 */
.L_x_9418:
        /* <DEDUP_REMOVED lines=16> */
.L_x_9424:
[----:B------:R-:W-:Y:S05]  /*c340*/  BSYNC B3 ;  /* 0x0000000000037941 */ /* 0x000fea0003800000 */
.L_x_9423:
        /* <DEDUP_REMOVED lines=42> */
.L_x_9422:
[----:B------:R-:W-:Y:S05]  /*c5f0*/  BSYNC B2 ;  /* 0x0000000000027941 */ /* 0x000fea0003800000 */
.L_x_9421:
[----:B------:R-:W-:-:S05]  /*c600*/  I2FP.F32.U32 R13, R130 ;  /* 0x00000082000d7245 */ /* 0x000fca0000201000 */
[----:B------:R-:W-:-:S05]  /*c610*/  FFMA.FTZ R13, R13, R180, 1.1641532182693481445e-10 ;  /* 0x2f0000000d0d7423 */ /* 0x000fca00000100b4 */
[----:B------:R-:W-:Y:S01]  /*c620*/  FSETP.GTU.FTZ.AND P5, PT, R13, R181, PT ;  /* 0x000000b50d00720b */ /* 0x000fe20003fbc000 */
[----:B------:R-:W-:-:S04]  /*c630*/  IMAD.U32 R13, R131, 0x10000, RZ ;  /* 0x00010000830d7824 */ /* 0x000fc800078e00ff */
[----:B------:R-:W-:-:S05]  /*c640*/  FMUL.FTZ R13, R13, R163 ;  /* 0x000000a30d0d7220 */ /* 0x000fca0000410000 */
[----:B------:R-:W-:Y:S01]  /*c650*/  FSEL R153, R13, RZ, !P5 ;  /* 0x000000ff0d997208 */ /* 0x000fe20006800000 */
        /* <DEDUP_REMOVED lines=8> */
.L_x_9425:
        /* <DEDUP_REMOVED lines=12> */
.L_x_9428:
[----:B------:R-:W-:-:S07]  /*c7a0*/  IMAD.MOV.U32 R0, RZ, RZ, R14 ;  /* 0x000000ffff007224 */ /* 0x000fce00078e000e */
.L_x_9429:
[----:B------:R-:W-:Y:S05]  /*c7b0*/  BSYNC B2 ;  /* 0x0000000000027941 */ /* 0x000fea0003800000 */
.L_x_9427:
        /* <DEDUP_REMOVED lines=16> */
.L_x_9433:
[----:B------:R-:W-:Y:S05]  /*c8c0*/  BSYNC B3 ;  /* 0x0000000000037941 */ /* 0x000fea0003800000 */
.L_x_9432:
        /* <DEDUP_REMOVED lines=42> */
.L_x_9431:
[----:B------:R-:W-:Y:S05]  /*cb70*/  BSYNC B2 ;  /* 0x0000000000027941 */ /* 0x000fea0003800000 */
.L_x_9430:
        /* <DEDUP_REMOVED lines=12> */
.L_x_9426:
        /* <DEDUP_REMOVED lines=11> */
[----:B0-----:R-:W-:Y:S02]  /*ccf0*/  SEL R129, RZ, 0x10000, P4 ;  /* 0x00010000ff817807 */ /* 0x001fe40002000000 */
[----:B------:R-:W-:Y:S02]  /*cd00*/  LOP3.LUT P4, RZ, R17, 0x2, RZ, 0xc0, !PT ;  /* 0x0000000211ff7812 */ /* 0x000fe4000788c0ff */
[----:B------:R-:W-:-:S02]  /*cd10*/  SEL R128, RZ, 0x1000000, P5 ;  /* 0x01000000ff807807 */ /* 0x000fc40002800000 */
[----:B------:R-:W-:Y:S02]  /*cd20*/  SEL R130, RZ, 0x1, P4 ;  /* 0x00000001ff827807 */ /* 0x000fe40002000000 */
[----:B------:R-:W-:Y:S02]  /*cd30*/  SEL R131, RZ, 0x100, P3 ;  /* 0x00000100ff837807 */ /* 0x000fe40001800000 */
[----:B------:R-:W-:Y:S01]  /*cd40*/  LOP3.LUT P5, RZ, R17, 0x1, RZ, 0xc0, !PT ;  /* 0x0000000111ff7812 */ /* 0x000fe200078ac0ff */
[----:B------:R-:W-:Y:S01]  /*cd50*/  IMAD.WIDE.U32 R180, R130, 0x1000000, RZ ;  /* 0x0100000082b47825 */ /* 0x000fe200078e00ff */
[----:B------:R-:W-:Y:S02]  /*cd60*/  LOP3.LUT R128, R131, R128, R129, 0xfe, !PT ;  /* 0x0000008083807212 */ /* 0x000fe400078efe81 */
[----:B------:R-:W-:Y:S02]  /*cd70*/  SEL R129, RZ, 0x1, P5 ;  /* 0x00000001ff817807 */ /* 0x000fe40002800000 */
[----:B------:R-:W-:-:S02]  /*cd80*/  SEL R130, RZ, 0x1, P0 ;  /* 0x00000001ff827807 */ /* 0x000fc40000000000 */
        /* <DEDUP_REMOVED lines=8> */
[----:B------:R-:W-:Y:S02]  /*ce10*/  SHF.L.U64.HI R163, R162, 0x3, RZ ;  /* 0x00000003a2a37819 */ /* 0x000fe400000102ff */
        /* <DEDUP_REMOVED lines=24> */
.L_x_9434:
[----:B------:R-:W-:-:S07]  /*cfa0*/  IADD3 R162, R162, 0x20, RZ ;  /* 0x00000020a2a27810 */ /* 0x000fce0007ffe0ff */
.L_x_9305:
[----:B------:R-:W-:Y:S05]  /*cfb0*/  BSYNC B1 ;  /* 0x0000000000017941 */ /* 0x000fea0003800000 */
.L_x_9304:
        /* <DEDUP_REMOVED lines=29> */
.L_x_9438:
[----:B------:R-:W-:-:S07]  /*d190*/  IMAD.MOV.U32 R142, RZ, RZ, R14 ;  /* 0x000000ffff8e7224 */ /* 0x000fce00078e000e */
.L_x_9439:
[----:B------:R-:W-:Y:S05]  /*d1a0*/  BSYNC B2 ;  /* 0x0000000000027941 */ /* 0x000fea0003800000 */
.L_x_9437:
        /* <DEDUP_REMOVED lines=16> */
.L_x_9443:
[----:B------:R-:W-:Y:S05]  /*d2b0*/  BSYNC B3 ;  /* 0x0000000000037941 */ /* 0x000fea0003800000 */
.L_x_9442:
        /* <DEDUP_REMOVED lines=42> */
.L_x_9441:
[----:B------:R-:W-:Y:S05]  /*d560*/  BSYNC B2 ;  /* 0x0000000000027941 */ /* 0x000fea0003800000 */
.L_x_9440:
        /* <DEDUP_REMOVED lines=21> */
.L_x_9444:
        /* <DEDUP_REMOVED lines=12> */
.L_x_9447:
[----:B------:R-:W-:-:S07]  /*d780*/  IMAD.MOV.U32 R8, RZ, RZ, R14 ;  /* 0x000000ffff087224 */ /* 0x000fce00078e000e */
.L_x_9448:
[----:B------:R-:W-:Y:S05]  /*d790*/  BSYNC B2 ;  /* 0x0000000000027941 */ /* 0x000fea0003800000 */
.L_x_9446:
        /* <DEDUP_REMOVED lines=16> */
.L_x_9452:
[----:B------:R-:W-:Y:S05]  /*d8a0*/  BSYNC B3 ;  /* 0x0000000000037941 */ /* 0x000fea0003800000 */
.L_x_9451:
        /* <DEDUP_REMOVED lines=42> */
.L_x_9450:
[----:B------:R-:W-:Y:S05]  /*db50*/  BSYNC B2 ;  /* 0x0000000000027941 */ /* 0x000fea0003800000 */
.L_x_9449:
        /* <DEDUP_REMOVED lines=10> */
.L_x_9445:
        /* <DEDUP_REMOVED lines=12> */
.L_x_9454:
[----:B------:R-:W-:-:S07]  /*dcc0*/  IMAD.MOV.U32 R128, RZ, RZ, R14 ;  /* 0x000000ffff807224 */ /* 0x000fce00078e000e */
.L_x_9455:
[----:B------:R-:W-:Y:S05]  /*dcd0*/  BSYNC B2 ;  /* 0x0000000000027941 */ /* 0x000fea0003800000 */
.L_x_9453:
        /* <DEDUP_REMOVED lines=16> */
.L_x_9459:
[----:B------:R-:W-:Y:S05]  /*dde0*/  BSYNC B3 ;  /* 0x0000000000037941 */ /* 0x000fea0003800000 */
.L_x_9458:
        /* <DEDUP_REMOVED lines=42> */
.L_x_9457:
[----:B------:R-:W-:Y:S05]  /*e090*/  BSYNC B2 ;  /* 0x0000000000027941 */ /* 0x000fea0003800000 */
.L_x_9456:
        /* <DEDUP_REMOVED lines=16> */
.L_x_9460:
        /* <DEDUP_REMOVED lines=12> */
.L_x_9463:
[----:B------:R-:W-:-:S07]  /*e260*/  MOV R7, R14 ;  /* 0x0000000e00077202 */ /* 0x000fce0000000f00 */
.L_x_9464:
[----:B------:R-:W-:Y:S05]  /*e270*/  BSYNC B2 ;  /* 0x0000000000027941 */ /* 0x000fea0003800000 */
.L_x_9462:
        /* <DEDUP_REMOVED lines=16> */
.L_x_9468:
[----:B------:R-:W-:Y:S05]  /*e380*/  BSYNC B3 ;  /* 0x0000000000037941 */ /* 0x000fea0003800000 */
.L_x_9467:
        /* <DEDUP_REMOVED lines=42> */
.L_x_9466:
[----:B------:R-:W-:Y:S05]  /*e630*/  BSYNC B2 ;  /* 0x0000000000027941 */ /* 0x000fea0003800000 */
.L_x_9465:
        /* <DEDUP_REMOVED lines=12> */
.L_x_9461:
        /* <DEDUP_REMOVED lines=12> */
.L_x_9470:
[----:B------:R-:W-:-:S07]  /*e7c0*/  MOV R128, R14 ;  /* 0x0000000e00807202 */ /* 0x000fce0000000f00 */
.L_x_9471:
[----:B------:R-:W-:Y:S05]  /*e7d0*/  BSYNC B2 ;  /* 0x0000000000027941 */ /* 0x000fea0003800000 */
.L_x_9469:
        /* <DEDUP_REMOVED lines=16> */
.L_x_9475:
[----:B------:R-:W-:Y:S05]  /*e8e0*/  BSYNC B3 ;  /* 0x0000000000037941 */ /* 0x000fea0003800000 */
.L_x_9474:
        /* <DEDUP_REMOVED lines=42> */
.L_x_9473:
[----:B------:R-:W-:Y:S05]  /*eb90*/  BSYNC B2 ;  /* 0x0000000000027941 */ /* 0x000fea0003800000 */
.L_x_9472:
[----:B------:R-:W-:Y:S02]  /*eba0*/  I2FP.F32.U32 R13, R128 ;  /* 0x00000080000d7245 */ /* 0x000fe40000201000 */
[----:B------:R-:W-:-:S03]  /*ebb0*/  LOP3.LUT R17, R17, 0xfffffffb, RZ, 0xc0, !PT ;  /* 0xfffffffb11117812 */ /* 0x000fc600078ec0ff */
[----:B------:R-:W-:-:S05]  /*ebc0*/  FFMA.FTZ R13, R13, R180, 1.1641532182693481445e-10 ;  /* 0x2f0000000d0d7423 */ /* 0x000fca00000100b4 */
[----:B------:R-:W-:Y:S02]  /*ebd0*/  FSETP.GTU.FTZ.AND P3, PT, R13, R181, PT ;  /* 0x000000b50d00720b */ /* 0x000fe40003f7c000 */
[----:B------:R-:W-:-:S05]  /*ebe0*/  SHF.L.U32 R13, R129, 0x10, RZ ;  /* 0x00000010810d7819 */ /* 0x000fca00000006ff */
[----:B------:R-:W-:Y:S01]  /*ebf0*/  FMUL.FTZ R38, R13, R163 ;  /* 0x000000a30d267220 */ /* 0x000fe20000410000 */
[----:B------:R-:W-:-:S04]  /*ec00*/  PRMT R13, R129, 0x7632, R13 ;  /* 0x00007632810d7816 */ /* 0x000fc8000000000d */
[----:B------:R-:W-:Y:S02]  /*ec10*/  FSEL R38, R38, RZ, !P3 ;  /* 0x000000ff26267208 */ /* 0x000fe40005800000 */
        /* <DEDUP_REMOVED lines=8> */
.L_x_9476:
        /* <DEDUP_REMOVED lines=12> */
.L_x_9479:
[----:B------:R-:W-:-:S07]  /*ed60*/  IMAD.MOV.U32 R6, RZ, RZ, R14 ;  /* 0x000000ffff067224 */ /* 0x000fce00078e000e */
.L_x_9480:
[----:B------:R-:W-:Y:S05]  /*ed70*/  BSYNC B2 ;  /* 0x0000000000027941 */ /* 0x000fea0003800000 */
.L_x_9478:
        /* <DEDUP_REMOVED lines=16> */
.L_x_9484:
[----:B------:R-:W-:Y:S05]  /*ee80*/  BSYNC B3 ;  /* 0x0000000000037941 */ /* 0x000fea0003800000 */
.L_x_9483:
        /* <DEDUP_REMOVED lines=43> */
.L_x_9482:
[----:B------:R-:W-:Y:S05]  /*f140*/  BSYNC B2 ;  /* 0x0000000000027941 */ /* 0x000fea0003800000 */
.L_x_9481:
        /* <DEDUP_REMOVED lines=10> */
.L_x_9477:
        /* <DEDUP_REMOVED lines=12> */
.L_x_9486:
[----:B------:R-:W-:-:S07]  /*f2b0*/  MOV R39, R14 ;  /* 0x0000000e00277202 */ /* 0x000fce0000000f00 */
.L_x_9487:
[----:B------:R-:W-:Y:S05]  /*f2c0*/  BSYNC B2 ;  /* 0x0000000000027941 */ /* 0x000fea0003800000 */
.L_x_9485:
        /* <DEDUP_REMOVED lines=16> */
.L_x_9491:
[----:B------:R-:W-:Y:S05]  /*f3d0*/  BSYNC B3 ;  /* 0x0000000000037941 */ /* 0x000fea0003800000 */
.L_x_9490:
        /* <DEDUP_REMOVED lines=43> */
.L_x_9489:
[----:B------:R-:W-:Y:S05]  /*f690*/  BSYNC B2 ;  /* 0x0000000000027941 */ /* 0x000fea0003800000 */
.L_x_9488:
        /* <DEDUP_REMOVED lines=12> */
[----:B------:R-:W-:-:S05]  /*f760*/  SHF.L.U32 R13, R13, 0x10, RZ ;  /* 0x000000100d0d7819 */ /* 0x000fca00000006ff */
[----:B------:R-:W-:Y:S01]  /*f770*/  FADD.FTZ R39, R13, R39 ;  /* 0x000000270d277221 */ /* 0x000fe20000010000 */
[----:B------:R-:W-:Y:S01]  /*f780*/  IMAD.MOV.U32 R13, RZ, RZ, R128 ;  /* 0x000000ffff0d7224 */ /* 0x000fe200078e0080 */
[----:B------:R-:W-:Y:S06]  /*f790*/  BRA `(.L_x_9493) ;  /* 0x0000000400587947 */ /* 0x000fec0003800000 */
.L_x_9492:
        /* <DEDUP_REMOVED lines=12> */
.L_x_9495:
[----:B------:R-:W-:-:S07]  /*f860*/  MOV R5, R14 ;  /* 0x0000000e00057202 */ /* 0x000fce0000000f00 */
.L_x_9496:
[----:B------:R-:W-:Y:S05]  /*f870*/  BSYNC B2 ;  /* 0x0000000000027941 */ /* 0x000fea0003800000 */
.L_x_9494:
        /* <DEDUP_REMOVED lines=16> */
.L_x_9500:
[----:B------:R-:W-:Y:S05]  /*f980*/  BSYNC B3 ;  /* 0x0000000000037941 */ /* 0x000fea0003800000 */
.L_x_9499:
        /* <DEDUP_REMOVED lines=42> */
.L_x_9498:
[----:B------:R-:W-:Y:S05]  /*fc30*/  BSYNC B2 ;  /* 0x0000000000027941 */ /* 0x000fea0003800000 */
.L_x_9497:
        /* <DEDUP_REMOVED lines=12> */
.L_x_9493:
        /* <DEDUP_REMOVED lines=12> */
.L_x_9502:
[----:B------:R-:W-:-:S07]  /*fdc0*/  MOV R142, R14 ;  /* 0x0000000e008e7202 */ /* 0x000fce0000000f00 */
.L_x_9503:
[----:B------:R-:W-:Y:S05]  /*fdd0*/  BSYNC B2 ;  /* 0x0000000000027941 */ /* 0x000fea0003800000 */
.L_x_9501:
        /* <DEDUP_REMOVED lines=16> */
.L_x_9507:
[----:B------:R-:W-:Y:S05]  /*fee0*/  BSYNC B3 ;  /* 0x0000000000037941 */ /* 0x000fea0003800000 */
.L_x_9506:
        /* <DEDUP_REMOVED lines=42> */
.L_x_9505:
[----:B------:R-:W-:Y:S05]  /*10190*/  BSYNC B2 ;  /* 0x0000000000027941 */ /* 0x000fea0003800000 */
.L_x_9504:
        /* <DEDUP_REMOVED lines=16> */
.L_x_9508:
        /* <DEDUP_REMOVED lines=12> */
.L_x_9511:
[----:B------:R-:W-:-:S07]  /*10360*/  IMAD.MOV.U32 R4, RZ, RZ, R14 ;  /* 0x000000ffff047224 */ /* 0x000fce00078e000e */
.L_x_9512:
[----:B------:R-:W-:Y:S05]  /*10370*/  BSYNC B2 ;  /* 0x0000000000027941 */ /* 0x000fea0003800000 */
.L_x_9510:
        /* <DEDUP_REMOVED lines=16> */
.L_x_9516:
[----:B------:R-:W-:Y:S05]  /*10480*/  BSYNC B3 ;  /* 0x0000000000037941 */ /* 0x000fea0003800000 */
.L_x_9515:
        /* <DEDUP_REMOVED lines=43> */
.L_x_9514:
[----:B------:R-:W-:Y:S05]  /*10740*/  BSYNC B2 ;  /* 0x0000000000027941 */ /* 0x000fea0003800000 */
.L_x_9513:
        /* <DEDUP_REMOVED lines=10> */
.L_x_9509:
        /* <DEDUP_REMOVED lines=12> */
.L_x_9518:
[----:B------:R-:W-:-:S07]  /*108b0*/  MOV R130, R14 ;  /* 0x0000000e00827202 */ /* 0x000fce0000000f00 */
.L_x_9519:
[----:B------:R-:W-:Y:S05]  /*108c0*/  BSYNC B2 ;  /* 0x0000000000027941 */ /* 0x000fea0003800000 */
.L_x_9517:
        /* <DEDUP_REMOVED lines=16> */
.L_x_9523:
[----:B------:R-:W-:Y:S05]  /*109d0*/  BSYNC B3 ;  /* 0x0000000000037941 */ /* 0x000fea0003800000 */
.L_x_9522:
        /* <DEDUP_REMOVED lines=43> */
.L_x_9521:
[----:B------:R-:W-:Y:S05]  /*10c90*/  BSYNC B2 ;  /* 0x0000000000027941 */ /* 0x000fea0003800000 */
.L_x_9520:
        /* <DEDUP_REMOVED lines=14> */
.L_x_9524:
        /* <DEDUP_REMOVED lines=12> */
.L_x_9527:
[----:B------:R-:W-:-:S07]  /*10e40*/  MOV R3, R14 ;  /* 0x0000000e00037202 */ /* 0x000fce0000000f00 */
.L_x_9528:
[----:B------:R-:W-:Y:S05]  /*10e50*/  BSYNC B2 ;  /* 0x0000000000027941 */ /* 0x000fea0003800000 */
.L_x_9526:
        /* <DEDUP_REMOVED lines=16> */
.L_x_9532:
[----:B------:R-:W-:Y:S05]  /*10f60*/  BSYNC B3 ;  /* 0x0000000000037941 */ /* 0x000fea0003800000 */
.L_x_9531:
        /* <DEDUP_REMOVED lines=42> */
.L_x_9530:
[----:B------:R-:W-:Y:S05]  /*11210*/  BSYNC B2 ;  /* 0x0000000000027941 */ /* 0x000fea0003800000 */
.L_x_9529:
        /* <DEDUP_REMOVED lines=12> */
.L_x_9525:
        /* <DEDUP_REMOVED lines=12> */
.L_x_9534:
[----:B------:R-:W-:-:S07]  /*113a0*/  MOV R130, R14 ;  /* 0x0000000e00827202 */ /* 0x000fce0000000f00 */
.L_x_9535:
[----:B------:R-:W-:Y:S05]  /*113b0*/  BSYNC B2 ;  /* 0x0000000000027941 */ /* 0x000fea0003800000 */
.L_x_9533:
        /* <DEDUP_REMOVED lines=16> */
.L_x_9539:
[----:B------:R-:W-:Y:S05]  /*114c0*/  BSYNC B3 ;  /* 0x0000000000037941 */ /* 0x000fea0003800000 */
.L_x_9538:
        /* <DEDUP_REMOVED lines=42> */
.L_x_9537:
[----:B------:R-:W-:Y:S05]  /*11770*/  BSYNC B2 ;  /* 0x0000000000027941 */ /* 0x000fea0003800000 */
.L_x_9536:
[----:B------:R-:W-:-:S05]  /*11780*/  I2FP.F32.U32 R128, R130 ;  /* 0x0000008200807245 */ /* 0x000fca0000201000 */
[----:B------:R-:W-:-:S05]  /*11790*/  FFMA.FTZ R128, R128, R180, 1.1641532182693481445e-10 ;  /* 0x2f00000080807423 */ /* 0x000fca00000100b4 */
[----:B------:R-:W-:Y:S02]  /*117a0*/  FSETP.GTU.FTZ.AND P4, PT, R128, R181, PT ;  /* 0x000000b58000720b */ /* 0x000fe40003f9c000 */
[C---:B------:R-:W-:Y:S02]  /*117b0*/  SHF.L.U32 R128, R131.reuse, 0x10, RZ ;  /* 0x0000001083807819 */ /* 0x040fe400000006ff */
[----:B------:R-:W-:-:S03]  /*117c0*/  PRMT R131, R131, 0x7632, R131 ;  /* 0x0000763283837816 */ /* 0x000fc60000000083 */
[----:B------:R-:W-:-:S05]  /*117d0*/  FMUL.FTZ R128, R128, R163 ;  /* 0x000000a380807220 */ /* 0x000fca0000410000 */
        /* <DEDUP_REMOVED lines=8> */
.L_x_9540:
        /* <DEDUP_REMOVED lines=12> */
.L_x_9543:
[----:B------:R-:W-:-:S07]  /*11920*/  IMAD.MOV.U32 R2, RZ, RZ, R14 ;  /* 0x000000ffff027224 */ /* 0x000fce00078e000e */
.L_x_9544:
[----:B------:R-:W-:Y:S05]  /*11930*/  BSYNC B2 ;  /* 0x0000000000027941 */ /* 0x000fea0003800000 */
.L_x_9542:
        /* <DEDUP_REMOVED lines=16> */
.L_x_9548:
[----:B------:R-:W-:Y:S05]  /*11a40*/  BSYNC B3 ;  /* 0x0000000000037941 */ /* 0x000fea0003800000 */
.L_x_9547:
        /* <DEDUP_REMOVED lines=42> */
.L_x_9546:
[----:B------:R-:W-:Y:S05]  /*11cf0*/  BSYNC B2 ;  /* 0x0000000000027941 */ /* 0x000fea0003800000 */
.L_x_9545:
        /* <DEDUP_REMOVED lines=10> */
.L_x_9541:
        /* <DEDUP_REMOVED lines=12> */
.L_x_9550:
[----:B------:R-:W-:-:S07]  /*11e60*/  IMAD.MOV.U32 R130, RZ, RZ, R14 ;  /* 0x000000ffff827224 */ /* 0x000fce00078e000e */
.L_x_9551:
[----:B------:R-:W-:Y:S05]  /*11e70*/  BSYNC B2 ;  /* 0x0000000000027941 */ /* 0x000fea0003800000 */
.L_x_9549:
        /* <DEDUP_REMOVED lines=16> */
.L_x_9555:
[----:B------:R-:W-:Y:S05]  /*11f80*/  BSYNC B3 ;  /* 0x0000000000037941 */ /* 0x000fea0003800000 */
.L_x_9554:
        /* <DEDUP_REMOVED lines=42> */
.L_x_9553:
[----:B------:R-:W-:Y:S05]  /*12230*/  BSYNC B2 ;  /* 0x0000000000027941 */ /* 0x000fea0003800000 */
.L_x_9552:
        /* <DEDUP_REMOVED lines=14> */
.L_x_9556:
        /* <DEDUP_REMOVED lines=12> */
.L_x_9559:
[----:B------:R-:W-:-:S07]  /*123e0*/  IMAD.MOV.U32 R0, RZ, RZ, R14 ;  /* 0x000000ffff007224 */ /* 0x000fce00078e000e */
.L_x_9560:
[----:B------:R-:W-:Y:S05]  /*123f0*/  BSYNC B2 ;  /* 0x0000000000027941 */ /* 0x000fea0003800000 */
.L_x_9558:
        /* <DEDUP_REMOVED lines=16> */
.L_x_9564:
[----:B------:R-:W-:Y:S05]  /*12500*/  BSYNC B3 ;  /* 0x0000000000037941 */ /* 0x000fea0003800000 */
.L_x_9563:
        /* <DEDUP_REMOVED lines=42> */
.L_x_9562:
[----:B------:R-:W-:Y:S05]  /*127b0*/  BSYNC B2 ;  /* 0x0000000000027941 */ /* 0x000fea0003800000 */
.L_x_9561:
        /* <DEDUP_REMOVED lines=12> */
.L_x_9557:
        /* <DEDUP_REMOVED lines=10> */
[----:B------:R-:W-:Y:S02]  /*12920*/  SHF.L.U32 R182, R162, 0x3, RZ ;  /* 0x00000003a2b67819 */ /* 0x000fe400000006ff */
        /* <DEDUP_REMOVED lines=43> */
.L_x_9565:
[----:B------:R-:W-:-:S07]  /*12be0*/  VIADD R162, R162, 0x20 ;  /* 0x00000020a2a27836 */ /* 0x000fce0000000000 */
.L_x_9436:
[----:B------:R-:W-:Y:S05]  /*12bf0*/  BSYNC B1 ;  /* 0x0000000000017941 */ /* 0x000fea0003800000 */
.L_x_9435:
        /* <DEDUP_REMOVED lines=29> */
.L_x_9569:
[----:B------:R-:W-:-:S07]  /*12dd0*/  IMAD.MOV.U32 R144, RZ, RZ, R14 ;  /* 0x000000ffff907224 */ /* 0x000fce00078e000e */
.L_x_9570:
[----:B------:R-:W-:Y:S05]  /*12de0*/  BSYNC B2 ;  /* 0x0000000000027941 */ /* 0x000fea0003800000 */
.L_x_9568:
        /* <DEDUP_REMOVED lines=16> */
.L_x_9574:
[----:B------:R-:W-:Y:S05]  /*12ef0*/  BSYNC B3 ;  /* 0x0000000000037941 */ /* 0x000fea0003800000 */
.L_x_9573:
        /* <DEDUP_REMOVED lines=42> */
.L_x_9572:
[----:B------:R-:W-:Y:S05]  /*131a0*/  BSYNC B2 ;  /* 0x0000000000027941 */ /* 0x000fea0003800000 */
.L_x_9571:
        /* <DEDUP_REMOVED lines=21> */
.L_x_9575:
        /* <DEDUP_REMOVED lines=12> */
.L_x_9578:
[----:B------:R-:W-:-:S07]  /*133c0*/  IMAD.MOV.U32 R8, RZ, RZ, R14 ;  /* 0x000000ffff087224 */ /* 0x000fce00078e000e */
.L_x_9579:
[----:B------:R-:W-:Y:S05]  /*133d0*/  BSYNC B2 ;  /* 0x0000000000027941 */ /* 0x000fea0003800000 */
.L_x_9577:
        /* <DEDUP_REMOVED lines=16> */
.L_x_9583:
[----:B------:R-:W-:Y:S05]  /*134e0*/  BSYNC B3 ;  /* 0x0000000000037941 */ /* 0x000fea0003800000 */
.L_x_9582:
        /* <DEDUP_REMOVED lines=38> */
[----:B------:R-:W-:-:S05]  /*13750*/  IMAD.WIDE.U32 R12, R11, -0x2daee0ad, RZ ;  /* 0xd2511f530b0c7825 */ /* 0x000fca00078e00ff */
[----:B------:R-:W-:Y:S01]  /*13760*/  LOP3.LUT R11, R13, UR35, R14, 0x96, !PT ;  /* 0x000000230d0b7c12 */ /* 0x000fe2000f8e960e */
[----:B------:R-:W-:-:S05]  /*13770*/  IMAD.WIDE.U32 R14, R15, -0x326172a9, RZ ;  /* 0xcd9e8d570f0e7825 */ /* 0x000fca00078e00ff */
[----:B------:R-:W-:-:S07]  /*13780*/  LOP3.LUT R15, R15, UR34, R132, 0x96, !PT ;  /* 0x000000220f0f7c12 */ /* 0x000fce000f8e9684 */
.L_x_9581:
[----:B------:R-:W-:Y:S05]  /*13790*/  BSYNC B2 ;  /* 0x0000000000027941 */ /* 0x000fea0003800000 */
.L_x_9580:
        /* <DEDUP_REMOVED lines=10> */
.L_x_9576:
        /* <DEDUP_REMOVED lines=12> */
.L_x_9585:
[----:B------:R-:W-:-:S07]  /*13900*/  IMAD.MOV.U32 R128, RZ, RZ, R14 ;  /* 0x000000ffff807224 */ /* 0x000fce00078e000e */
.L_x_9586:
[----:B------:R-:W-:Y:S05]  /*13910*/  BSYNC B2 ;  /* 0x0000000000027941 */ /* 0x000fea0003800000 */
.L_x_9584:
        /* <DEDUP_REMOVED lines=16> */
.L_x_9590:
[----:B------:R-:W-:Y:S05]  /*13a20*/  BSYNC B3 ;  /* 0x0000000000037941 */ /* 0x000fea0003800000 */
.L_x_9589:
        /* <DEDUP_REMOVED lines=42> */
.L_x_9588:
[----:B------:R-:W-:Y:S05]  /*13cd0*/  BSYNC B2 ;  /* 0x0000000000027941 */ /* 0x000fea0003800000 */
.L_x_9587:
        /* <DEDUP_REMOVED lines=16> */
.L_x_9591:
        /* <DEDUP_REMOVED lines=12> */
.L_x_9594:
[----:B------:R-:W-:-:S07]  /*13ea0*/  MOV R7, R14 ;  /* 0x0000000e00077202 */ /* 0x000fce0000000f00 */
.L_x_9595:
[----:B------:R-:W-:Y:S05]  /*13eb0*/  BSYNC B2 ;  /* 0x0000000000027941 */ /* 0x000fea0003800000 */
.L_x_9593:
        /* <DEDUP_REMOVED lines=16> */
.L_x_9599:
[----:B------:R-:W-:Y:S05]  /*13fc0*/  BSYNC B3 ;  /* 0x0000000000037941 */ /* 0x000fea0003800000 */
.L_x_9598:
        /* <DEDUP_REMOVED lines=42> */
.L_x_9597:
[----:B------:R-:W-:Y:S05]  /*14270*/  BSYNC B2 ;  /* 0x0000000000027941 */ /* 0x000fea0003800000 */
.L_x_9596:
        /* <DEDUP_REMOVED lines=12> */
.L_x_9592:
        /* <DEDUP_REMOVED lines=12> */
.L_x_9601:
[----:B------:R-:W-:-:S07]  /*14400*/  MOV R128, R14 ;  /* 0x0000000e00807202 */ /* 0x000fce0000000f00 */
.L_x_9602:
[----:B------:R-:W-:Y:S05]  /*14410*/  BSYNC B2 ;  /* 0x0000000000027941 */ /* 0x000fea0003800000 */
.L_x_9600:
        /* <DEDUP_REMOVED lines=16> */
.L_x_9606:
[----:B------:R-:W-:Y:S05]  /*14520*/  BSYNC B3 ;  /* 0x0000000000037941 */ /* 0x000fea0003800000 */
.L_x_9605:
        /* <DEDUP_REMOVED lines=42> */
.L_x_9604:
[----:B------:R-:W-:Y:S05]  /*147d0*/  BSYNC B2 ;  /* 0x0000000000027941 */ /* 0x000fea0003800000 */
.L_x_9603:
        /* <DEDUP_REMOVED lines=16> */
.L_x_9607:
        /* <DEDUP_REMOVED lines=12> */
.L_x_9610:
[----:B------:R-:W-:-:S07]  /*149a0*/  IMAD.MOV.U32 R6, RZ, RZ, R14 ;  /* 0x000000ffff067224 */ /* 0x000fce00078e000e */
.L_x_9611:
[----:B------:R-:W-:Y:S05]  /*149b0*/  BSYNC B2 ;  /* 0x0000000000027941 */ /* 0x000fea0003800000 */
.L_x_9609:
        /* <DEDUP_REMOVED lines=16> */
.L_x_9615:
[----:B------:R-:W-:Y:S05]  /*14ac0*/  BSYNC B3 ;  /* 0x0000000000037941 */ /* 0x000fea0003800000 */
.L_x_9614:
        /* <DEDUP_REMOVED lines=43> */
.L_x_9613:
[----:B------:R-:W-:Y:S05]  /*14d80*/  BSYNC B2 ;  /* 0x0000000000027941 */ /* 0x000fea0003800000 */
.L_x_9612:
        /* <DEDUP_REMOVED lines=10> */
.L_x_9608:
        /* <DEDUP_REMOVED lines=12> */
.L_x_9617:
[----:B------:R-:W-:-:S07]  /*14ef0*/  MOV R133, R14 ;  /* 0x0000000e00857202 */ /* 0x000fce0000000f00 */
.L_x_9618:
[----:B------:R-:W-:Y:S05]  /*14f00*/  BSYNC B2 ;  /* 0x0000000000027941 */ /* 0x000fea0003800000 */
.L_x_9616:
        /* <DEDUP_REMOVED lines=16> */
.L_x_9622:
[----:B------:R-:W-:Y:S05]  /*15010*/  BSYNC B3 ;  /* 0x0000000000037941 */ /* 0x000fea0003800000 */
.L_x_9621:
        /* <DEDUP_REMOVED lines=43> */
.L_x_9620:
[----:B------:R-:W-:Y:S05]  /*152d0*/  BSYNC B2 ;  /* 0x0000000000027941 */ /* 0x000fea0003800000 */
.L_x_9619:
        /* <DEDUP_REMOVED lines=16> */
.L_x_9623:
        /* <DEDUP_REMOVED lines=12> */
.L_x_9626:
[----:B------:R-:W-:-:S07]  /*154a0*/  MOV R5, R14 ;  /* 0x0000000e00057202 */ /* 0x000fce0000000f00 */
.L_x_9627:
[----:B------:R-:W-:Y:S05]  /*154b0*/  BSYNC B2 ;  /* 0x0000000000027941 */ /* 0x000fea0003800000 */
.L_x_9625:
        /* <DEDUP_REMOVED lines=16> */
.L_x_9631:
[----:B------:R-:W-:Y:S05]  /*155c0*/  BSYNC B3 ;  /* 0x0000000000037941 */ /* 0x000fea0003800000 */
.L_x_9630:
        /* <DEDUP_REMOVED lines=42> */
.L_x_9629:
[----:B------:R-:W-:Y:S05]  /*15870*/  BSYNC B2 ;  /* 0x0000000000027941 */ /* 0x000fea0003800000 */
.L_x_9628:
        /* <DEDUP_REMOVED lines=12> */
.L_x_9624:
        /* <DEDUP_REMOVED lines=12> */
.L_x_9633:
[----:B------:R-:W-:-:S07]  /*15a00*/  MOV R144, R14 ;  /* 0x0000000e00907202 */ /* 0x000fce0000000f00 */
.L_x_9634:
[----:B------:R-:W-:Y:S05]  /*15a10*/  BSYNC B2 ;  /* 0x0000000000027941 */ /* 0x000fea0003800000 */
.L_x_9632:
        /* <DEDUP_REMOVED lines=16> */
.L_x_9638:
[----:B------:R-:W-:Y:S05]  /*15b20*/  BSYNC B3 ;  /* 0x0000000000037941 */ /* 0x000fea0003800000 */
.L_x_9637:
        /* <DEDUP_REMOVED lines=42> */
.L_x_9636:
[----:B------:R-:W-:Y:S05]  /*15dd0*/  BSYNC B2 ;  /* 0x0000000000027941 */ /* 0x000fea0003800000 */
.L_x_9635:
        /* <DEDUP_REMOVED lines=16> */
.L_x_9639:
        /* <DEDUP_REMOVED lines=12> */
.L_x_9642:
[----:B------:R-:W-:-:S07]  /*15fa0*/  IMAD.MOV.U32 R4, RZ, RZ, R14 ;  /* 0x000000ffff047224 */ /* 0x000fce00078e000e */
.L_x_9643:
[----:B------:R-:W-:Y:S05]  /*15fb0*/  BSYNC B2 ;  /* 0x0000000000027941 */ /* 0x000fea0003800000 */
.L_x_9641:
        /* <DEDUP_REMOVED lines=16> */
.L_x_9647:
[----:B------:R-:W-:Y:S05]  /*160c0*/  BSYNC B3 ;  /* 0x0000000000037941 */ /* 0x000fea0003800000 */
.L_x_9646:
        /* <DEDUP_REMOVED lines=43> */
.L_x_9645:
[----:B------:R-:W-:Y:S05]  /*16380*/  BSYNC B2 ;  /* 0x0000000000027941 */ /* 0x000fea0003800000 */
.L_x_9644:
        /* <DEDUP_REMOVED lines=10> */
.L_x_9640:
        /* <DEDUP_REMOVED lines=12> */
.L_x_9649:
[----:B------:R-:W-:-:S07]  /*164f0*/  MOV R130, R14 ;  /* 0x0000000e00827202 */ /* 0x000fce0000000f00 */
.L_x_9650:
[----:B------:R-:W-:Y:S05]  /*16500*/  BSYNC B2 ;  /* 0x0000000000027941 */ /* 0x000fea0003800000 */
.L_x_9648:
        /* <DEDUP_REMOVED lines=16> */
.L_x_9654:
[----:B------:R-:W-:Y:S05]  /*16610*/  BSYNC B3 ;  /* 0x0000000000037941 */ /* 0x000fea0003800000 */
.L_x_9653:
        /* <DEDUP_REMOVED lines=43> */
.L_x_9652:
[----:B------:R-:W-:Y:S05]  /*168d0*/  BSYNC B2 ;  /* 0x0000000000027941 */ /* 0x000fea0003800000 */
.L_x_9651:
        /* <DEDUP_REMOVED lines=14> */
.L_x_9655:
        /* <DEDUP_REMOVED lines=12> */
.L_x_9658:
[----:B------:R-:W-:-:S07]  /*16a80*/  MOV R3, R14 ;  /* 0x0000000e00037202 */ /* 0x000fce0000000f00 */
.L_x_9659:
[----:B------:R-:W-:Y:S05]  /*16a90*/  BSYNC B2 ;  /* 0x0000000000027941 */ /* 0x000fea0003800000 */
.L_x_9657:
        /* <DEDUP_REMOVED lines=16> */
.L_x_9663:
[----:B------:R-:W-:Y:S05]  /*16ba0*/  BSYNC B3 ;  /* 0x0000000000037941 */ /* 0x000fea0003800000 */
.L_x_9662:
        /* <DEDUP_REMOVED lines=42> */
.L_x_9661:
[----:B------:R-:W-:Y:S05]  /*16e50*/  BSYNC B2 ;  /* 0x0000000000027941 */ /* 0x000fea0003800000 */
.L_x_9660:
        /* <DEDUP_REMOVED lines=12> */
.L_x_9656:
        /* <DEDUP_REMOVED lines=12> */
.L_x_9665:
[----:B------:R-:W-:-:S07]  /*16fe0*/  MOV R130, R14 ;  /* 0x0000000e00827202 */ /* 0x000fce0000000f00 */
.L_x_9666:
[----:B------:R-:W-:Y:S05]  /*16ff0*/  BSYNC B2 ;  /* 0x0000000000027941 */ /* 0x000fea0003800000 */
.L_x_9664:
        /* <DEDUP_REMOVED lines=16> */
.L_x_9670:
[----:B------:R-:W-:Y:S05]  /*17100*/  BSYNC B3 ;  /* 0x0000000000037941 */ /* 0x000fea0003800000 */
.L_x_9669:
        /* <DEDUP_REMOVED lines=42> */
.L_x_9668:
[----:B------:R-:W-:Y:S05]  /*173b0*/  BSYNC B2 ;  /* 0x0000000000027941 */ /* 0x000fea0003800000 */
.L_x_9667:
        /* <DEDUP_REMOVED lines=14> */
.L_x_9671:
        /* <DEDUP_REMOVED lines=12> */
.L_x_9674:
[----:B------:R-:W-:-:S07]  /*17560*/  IMAD.MOV.U32 R2, RZ, RZ, R14 ;  /* 0x000000ffff027224 */ /* 0x000fce00078e000e */
.L_x_9675:
[----:B------:R-:W-:Y:S05]  /*17570*/  BSYNC B2 ;  /* 0x0000000000027941 */ /* 0x000fea0003800000 */
.L_x_9673:
        /* <DEDUP_REMOVED lines=16> */
.L_x_9679:
[----:B------:R-:W-:Y:S05]  /*17680*/  BSYNC B3 ;  /* 0x0000000000037941 */ /* 0x000fea0003800000 */
.L_x_9678:
        /* <DEDUP_REMOVED lines=42> */
.L_x_9677:
[----:B------:R-:W-:Y:S05]  /*17930*/  BSYNC B2 ;  /* 0x0000000000027941 */ /* 0x000fea0003800000 */
.L_x_9676:
        /* <DEDUP_REMOVED lines=10> */
.L_x_9672:
        /* <DEDUP_REMOVED lines=12> */
.L_x_9681:
[----:B------:R-:W-:-:S07]  /*17aa0*/  IMAD.MOV.U32 R130, RZ, RZ, R14 ;  /* 0x000000ffff827224 */ /* 0x000fce00078e000e */
.L_x_9682:
[----:B------:R-:W-:Y:S05]  /*17ab0*/  BSYNC B2 ;  /* 0x0000000000027941 */ /* 0x000fea0003800000 */
.L_x_9680:
        /* <DEDUP_REMOVED lines=16> */
.L_x_9686:
[----:B------:R-:W-:Y:S05]  /*17bc0*/  BSYNC B3 ;  /* 0x0000000000037941 */ /* 0x000fea0003800000 */
.L_x_9685:
        /* <DEDUP_REMOVED lines=42> */
.L_x_9684:
[----:B------:R-:W-:Y:S05]  /*17e70*/  BSYNC B2 ;  /* 0x0000000000027941 */ /* 0x000fea0003800000 */
.L_x_9683:
        /* <DEDUP_REMOVED lines=14> */
.L_x_9687:
        /* <DEDUP_REMOVED lines=12> */
.L_x_9690:
[----:B------:R-:W-:-:S07]  /*18020*/  IMAD.MOV.U32 R0, RZ, RZ, R14 ;  /* 0x000000ffff007224 */ /* 0x000fce00078e000e */
.L_x_9691:
[----:B------:R-:W-:Y:S05]  /*18030*/  BSYNC B2 ;  /* 0x0000000000027941 */ /* 0x000fea0003800000 */
.L_x_9689:
        /* <DEDUP_REMOVED lines=16> */
.L_x_9695:
[----:B------:R-:W-:Y:S05]  /*18140*/  BSYNC B3 ;  /* 0x0000000000037941 */ /* 0x000fea0003800000 */
.L_x_9694:
        /* <DEDUP_REMOVED lines=42> */
.L_x_9693:
[----:B------:R-:W-:Y:S05]  /*183f0*/  BSYNC B2 ;  /* 0x0000000000027941 */ /* 0x000fea0003800000 */
.L_x_9692:
        /* <DEDUP_REMOVED lines=12> */
.L_x_9688:
        /* <DEDUP_REMOVED lines=54> */
.L_x_9696:
[----:B------:R-:W-:-:S07]  /*18820*/  VIADD R162, R162, 0x20 ;  /* 0x00000020a2a27836 */ /* 0x000fce0000000000 */
.L_x_9567:
[----:B------:R-:W-:Y:S05]  /*18830*/  BSYNC B1 ;  /* 0x0000000000017941 */ /* 0x000fea0003800000 */
.L_x_9566:
        /* <DEDUP_REMOVED lines=29> */
.L_x_9700:
[----:B------:R-:W-:-:S07]  /*18a10*/  IMAD.MOV.U32 R146, RZ, RZ, R14 ;  /* 0x000000ffff927224 */ /* 0x000fce00078e000e */
.L_x_9701:
[----:B------:R-:W-:Y:S05]  /*18a20*/  BSYNC B2 ;  /* 0x0000000000027941 */ /* 0x000fea0003800000 */
.L_x_9699:
        /* <DEDUP_REMOVED lines=16> */
.L_x_9705:
[----:B------:R-:W-:Y:S05]  /*18b30*/  BSYNC B3 ;  /* 0x0000000000037941 */ /* 0x000fea0003800000 */
.L_x_9704:
        /* <DEDUP_REMOVED lines=42> */
.L_x_9703:
[----:B------:R-:W-:Y:S05]  /*18de0*/  BSYNC B2 ;  /* 0x0000000000027941 */ /* 0x000fea0003800000 */
.L_x_9702:
        /* <DEDUP_REMOVED lines=21> */
.L_x_9706:
        /* <DEDUP_REMOVED lines=12> */
.L_x_9709:
[----:B------:R-:W-:-:S07]  /*19000*/  IMAD.MOV.U32 R8, RZ, RZ, R14 ;  /* 0x000000ffff087224 */ /* 0x000fce00078e000e */
.L_x_9710:
[----:B------:R-:W-:Y:S05]  /*19010*/  BSYNC B2 ;  /* 0x0000000000027941 */ /* 0x000fea0003800000 */
.L_x_9708:
        /* <DEDUP_REMOVED lines=16> */
.L_x_9714:
[----:B------:R-:W-:Y:S05]  /*19120*/  BSYNC B3 ;  /* 0x0000000000037941 */ /* 0x000fea0003800000 */
.L_x_9713:
        /* <DEDUP_REMOVED lines=42> */
.L_x_9712:
[----:B------:R-:W-:Y:S05]  /*193d0*/  BSYNC B2 ;  /* 0x0000000000027941 */ /* 0x000fea0003800000 */
.L_x_9711:
        /* <DEDUP_REMOVED lines=10> */
.L_x_9707:
        /* <DEDUP_REMOVED lines=12> */
.L_x_9716:
[----:B------:R-:W-:-:S07]  /*19540*/  IMAD.MOV.U32 R128, RZ, RZ, R14 ;  /* 0x000000ffff807224 */ /* 0x000fce00078e000e */
.L_x_9717:
[----:B------:R-:W-:Y:S05]  /*19550*/  BSYNC B2 ;  /* 0x0000000000027941 */ /* 0x000fea0003800000 */
.L_x_9715:
        /* <DEDUP_REMOVED lines=16> */
.L_x_9721:
[----:B------:R-:W-:Y:S05]  /*19660*/  BSYNC B3 ;  /* 0x0000000000037941 */ /* 0x000fea0003800000 */
.L_x_9720:
        /* <DEDUP_REMOVED lines=42> */
.L_x_9719:
[----:B------:R-:W-:Y:S05]  /*19910*/  BSYNC B2 ;  /* 0x0000000000027941 */ /* 0x000fea0003800000 */
.L_x_9718:
        /* <DEDUP_REMOVED lines=16> */
.L_x_9722:
        /* <DEDUP_REMOVED lines=12> */
.L_x_9725:
[----:B------:R-:W-:-:S07]  /*19ae0*/  MOV R7, R14 ;  /* 0x0000000e00077202 */ /* 0x000fce0000000f00 */
.L_x_9726:
[----:B------:R-:W-:Y:S05]  /*19af0*/  BSYNC B2 ;  /* 0x0000000000027941 */ /* 0x000fea0003800000 */
.L_x_9724:
        /* <DEDUP_REMOVED lines=16> */
.L_x_9730:
[----:B------:R-:W-:Y:S05]  /*19c00*/  BSYNC B3 ;  /* 0x0000000000037941 */ /* 0x000fea0003800000 */
.L_x_9729:
        /* <DEDUP_REMOVED lines=42> */
.L_x_9728:
[----:B------:R-:W-:Y:S05]  /*19eb0*/  BSYNC B2 ;  /* 0x0000000000027941 */ /* 0x000fea0003800000 */
.L_x_9727:
        /* <DEDUP_REMOVED lines=12> */
.L_x_9723:
        /* <DEDUP_REMOVED lines=12> */
.L_x_9732:
[----:B------:R-:W-:-:S07]  /*1a040*/  MOV R128, R14 ;  /* 0x0000000e00807202 */ /* 0x000fce0000000f00 */
.L_x_9733:
[----:B------:R-:W-:Y:S05]  /*1a050*/  BSYNC B2 ;  /* 0x0000000000027941 */ /* 0x000fea0003800000 */
.L_x_9731:
        /* <DEDUP_REMOVED lines=16> */
.L_x_9737:
[----:B------:R-:W-:Y:S05]  /*1a160*/  BSYNC B3 ;  /* 0x0000000000037941 */ /* 0x000fea0003800000 */
.L_x_9736:
        /* <DEDUP_REMOVED lines=42> */
.L_x_9735:
[----:B------:R-:W-:Y:S05]  /*1a410*/  BSYNC B2 ;  /* 0x0000000000027941 */ /* 0x000fea0003800000 */
.L_x_9734:
        /* <DEDUP_REMOVED lines=16> */
.L_x_9738:
        /* <DEDUP_REMOVED lines=12> */
.L_x_9741:
[----:B------:R-:W-:-:S07]  /*1a5e0*/  IMAD.MOV.U32 R6, RZ, RZ, R14 ;  /* 0x000000ffff067224 */ /* 0x000fce00078e000e */
.L_x_9742:
[----:B------:R-:W-:Y:S05]  /*1a5f0*/  BSYNC B2 ;  /* 0x0000000000027941 */ /* 0x000fea0003800000 */
.L_x_9740:
        /* <DEDUP_REMOVED lines=16> */
.L_x_9746:
[----:B------:R-:W-:Y:S05]  /*1a700*/  BSYNC B3 ;  /* 0x0000000000037941 */ /* 0x000fea0003800000 */
.L_x_9745:
        /* <DEDUP_REMOVED lines=43> */
.L_x_9744:
[----:B------:R-:W-:Y:S05]  /*1a9c0*/  BSYNC B2 ;  /* 0x0000000000027941 */ /* 0x000fea0003800000 */
.L_x_9743:
        /* <DEDUP_REMOVED lines=10> */
.L_x_9739:
        /* <DEDUP_REMOVED lines=12> */
.L_x_9748:
[----:B------:R-:W-:-:S07]  /*1ab30*/  MOV R135, R14 ;  /* 0x0000000e00877202 */ /* 0x000fce0000000f00 */
.L_x_9749:
[----:B------:R-:W-:Y:S05]  /*1ab40*/  BSYNC B2 ;  /* 0x0000000000027941 */ /* 0x000fea0003800000 */
.L_x_9747:
        /* <DEDUP_REMOVED lines=16> */
.L_x_9753:
[----:B------:R-:W-:Y:S05]  /*1ac50*/  BSYNC B3 ;  /* 0x0000000000037941 */ /* 0x000fea0003800000 */
.L_x_9752:
        /* <DEDUP_REMOVED lines=43> */
.L_x_9751:
[----:B------:R-:W-:Y:S05]  /*1af10*/  BSYNC B2 ;  /* 0x0000000000027941 */ /* 0x000fea0003800000 */
.L_x_9750:
        /* <DEDUP_REMOVED lines=16> */
.L_x_9754:
        /* <DEDUP_REMOVED lines=12> */
.L_x_9757:
[----:B------:R-:W-:-:S07]  /*1b0e0*/  MOV R5, R14 ;  /* 0x0000000e00057202 */ /* 0x000fce0000000f00 */
.L_x_9758:
[----:B------:R-:W-:Y:S05]  /*1b0f0*/  BSYNC B2 ;  /* 0x0000000000027941 */ /* 0x000fea0003800000 */
.L_x_9756:
        /* <DEDUP_REMOVED lines=16> */
.L_x_9762:
[----:B------:R-:W-:Y:S05]  /*1b200*/  BSYNC B3 ;  /* 0x0000000000037941 */ /* 0x000fea0003800000 */
.L_x_9761:
        /* <DEDUP_REMOVED lines=42> */
.L_x_9760:
[----:B------:R-:W-:Y:S05]  /*1b4b0*/  BSYNC B2 ;  /* 0x0000000000027941 */ /* 0x000fea0003800000 */
.L_x_9759:
        /* <DEDUP_REMOVED lines=12> */
.L_x_9755:
        /* <DEDUP_REMOVED lines=12> */
.L_x_9764:
[----:B------:R-:W-:-:S07]  /*1b640*/  MOV R146, R14 ;  /* 0x0000000e00927202 */ /* 0x000fce0000000f00 */
.L_x_9765:
[----:B------:R-:W-:Y:S05]  /*1b650*/  BSYNC B2 ;  /* 0x0000000000027941 */ /* 0x000fea0003800000 */
.L_x_9763:
        /* <DEDUP_REMOVED lines=16> */
.L_x_9769:
[----:B------:R-:W-:Y:S05]  /*1b760*/  BSYNC B3 ;  /* 0x0000000000037941 */ /* 0x000fea0003800000 */
.L_x_9768:
        /* <DEDUP_REMOVED lines=42> */
.L_x_9767:
[----:B------:R-:W-:Y:S05]  /*1ba10*/  BSYNC B2 ;  /* 0x0000000000027941 */ /* 0x000fea0003800000 */
.L_x_9766:
        /* <DEDUP_REMOVED lines=16> */
.L_x_9770:
        /* <DEDUP_REMOVED lines=12> */
.L_x_9773:
[----:B------:R-:W-:-:S07]  /*1bbe0*/  IMAD.MOV.U32 R4, RZ, RZ, R14 ;  /* 0x000000ffff047224 */ /* 0x000fce00078e000e */
.L_x_9774:
[----:B------:R-:W-:Y:S05]  /*1bbf0*/  BSYNC B2 ;  /* 0x0000000000027941 */ /* 0x000fea0003800000 */
.L_x_9772:
        /* <DEDUP_REMOVED lines=16> */
.L_x_9778:
[----:B------:R-:W-:Y:S05]  /*1bd00*/  BSYNC B3 ;  /* 0x0000000000037941 */ /* 0x000fea0003800000 */
.L_x_9777:
        /* <DEDUP_REMOVED lines=43> */
.L_x_9776:
[----:B------:R-:W-:Y:S05]  /*1bfc0*/  BSYNC B2 ;  /* 0x0000000000027941 */ /* 0x000fea0003800000 */
.L_x_9775:
        /* <DEDUP_REMOVED lines=10> */
.L_x_9771:
        /* <DEDUP_REMOVED lines=12> */
.L_x_9780:
[----:B------:R-:W-:-:S07]  /*1c130*/  MOV R130, R14 ;  /* 0x0000000e00827202 */ /* 0x000fce0000000f00 */
.L_x_9781:
[----:B------:R-:W-:Y:S05]  /*1c140*/  BSYNC B2 ;  /* 0x0000000000027941 */ /* 0x000fea0003800000 */
.L_x_9779:
        /* <DEDUP_REMOVED lines=16> */
.L_x_9785:
[----:B------:R-:W-:Y:S05]  /*1c250*/  BSYNC B3 ;  /* 0x0000000000037941 */ /* 0x000fea0003800000 */
.L_x_9784:
        /* <DEDUP_REMOVED lines=43> */
.L_x_9783:
[----:B------:R-:W-:Y:S05]  /*1c510*/  BSYNC B2 ;  /* 0x0000000000027941 */ /* 0x000fea0003800000 */
.L_x_9782:
        /* <DEDUP_REMOVED lines=14> */
.L_x_9786:
        /* <DEDUP_REMOVED lines=12> */
.L_x_9789:
[----:B------:R-:W-:-:S07]  /*1c6c0*/  MOV R3, R14 ;  /* 0x0000000e00037202 */ /* 0x000fce0000000f00 */
.L_x_9790:
[----:B------:R-:W-:Y:S05]  /*1c6d0*/  BSYNC B2 ;  /* 0x0000000000027941 */ /* 0x000fea0003800000 */
.L_x_9788:
        /* <DEDUP_REMOVED lines=16> */
.L_x_9794:
[----:B------:R-:W-:Y:S05]  /*1c7e0*/  BSYNC B3 ;  /* 0x0000000000037941 */ /* 0x000fea0003800000 */
.L_x_9793:
        /* <DEDUP_REMOVED lines=42> */
.L_x_9792:
[----:B------:R-:W-:Y:S05]  /*1ca90*/  BSYNC B2 ;  /* 0x0000000000027941 */ /* 0x000fea0003800000 */
.L_x_9791:
        /* <DEDUP_REMOVED lines=12> */
.L_x_9787:
        /* <DEDUP_REMOVED lines=12> */
.L_x_9796:
[----:B------:R-:W-:-:S07]  /*1cc20*/  MOV R130, R14 ;  /* 0x0000000e00827202 */ /* 0x000fce0000000f00 */
.L_x_9797:
[----:B------:R-:W-:Y:S05]  /*1cc30*/  BSYNC B2 ;  /* 0x0000000000027941 */ /* 0x000fea0003800000 */
.L_x_9795:
        /* <DEDUP_REMOVED lines=16> */
.L_x_9801:
[----:B------:R-:W-:Y:S05]  /*1cd40*/  BSYNC B3 ;  /* 0x0000000000037941 */ /* 0x000fea0003800000 */
.L_x_9800:
        /* <DEDUP_REMOVED lines=42> */
.L_x_9799:
[----:B------:R-:W-:Y:S05]  /*1cff0*/  BSYNC B2 ;  /* 0x0000000000027941 */ /* 0x000fea0003800000 */
.L_x_9798:
        /* <DEDUP_REMOVED lines=14> */
.L_x_9802:
        /* <DEDUP_REMOVED lines=12> */
.L_x_9805:
[----:B------:R-:W-:-:S07]  /*1d1a0*/  IMAD.MOV.U32 R2, RZ, RZ, R14 ;  /* 0x000000ffff027224 */ /* 0x000fce00078e000e */
.L_x_9806:
[----:B------:R-:W-:Y:S05]  /*1d1b0*/  BSYNC B2 ;  /* 0x0000000000027941 */ /* 0x000fea0003800000 */
.L_x_9804:
        /* <DEDUP_REMOVED lines=16> */
.L_x_9810:
[----:B------:R-:W-:Y:S05]  /*1d2c0*/  BSYNC B3 ;  /* 0x0000000000037941 */ /* 0x000fea0003800000 */
.L_x_9809:
        /* <DEDUP_REMOVED lines=42> */
.L_x_9808:
[----:B------:R-:W-:Y:S05]  /*1d570*/  BSYNC B2 ;  /* 0x0000000000027941 */ /* 0x000fea0003800000 */
.L_x_9807:
        /* <DEDUP_REMOVED lines=10> */
.L_x_9803:
        /* <DEDUP_REMOVED lines=12> */
.L_x_9812:
[----:B------:R-:W-:-:S07]  /*1d6e0*/  IMAD.MOV.U32 R130, RZ, RZ, R14 ;  /* 0x000000ffff827224 */ /* 0x000fce00078e000e */
.L_x_9813:
[----:B------:R-:W-:Y:S05]  /*1d6f0*/  BSYNC B2 ;  /* 0x0000000000027941 */ /* 0x000fea0003800000 */
.L_x_9811:
        /* <DEDUP_REMOVED lines=16> */
.L_x_9817:
[----:B------:R-:W-:Y:S05]  /*1d800*/  BSYNC B3 ;  /* 0x0000000000037941 */ /* 0x000fea0003800000 */
.L_x_9816:
        /* <DEDUP_REMOVED lines=42> */
.L_x_9815:
[----:B------:R-:W-:Y:S05]  /*1dab0*/  BSYNC B2 ;  /* 0x0000000000027941 */ /* 0x000fea0003800000 */
.L_x_9814:
        /* <DEDUP_REMOVED lines=14> */
.L_x_9818:
        /* <DEDUP_REMOVED lines=12> */
.L_x_9821:
[----:B------:R-:W-:-:S07]  /*1dc60*/  IMAD.MOV.U32 R0, RZ, RZ, R14 ;  /* 0x000000ffff007224 */ /* 0x000fce00078e000e */
.L_x_9822:
[----:B------:R-:W-:Y:S05]  /*1dc70*/  BSYNC B2 ;  /* 0x0000000000027941 */ /* 0x000fea0003800000 */
.L_x_9820:
        /* <DEDUP_REMOVED lines=16> */
.L_x_9826:
[----:B------:R-:W-:Y:S05]  /*1dd80*/  BSYNC B3 ;  /* 0x0000000000037941 */ /* 0x000fea0003800000 */
.L_x_9825:
        /* <DEDUP_REMOVED lines=42> */
.L_x_9824:
[----:B------:R-:W-:Y:S05]  /*1e030*/  BSYNC B2 ;  /* 0x0000000000027941 */ /* 0x000fea0003800000 */
.L_x_9823:
        /* <DEDUP_REMOVED lines=12> */
.L_x_9819:
        /* <DEDUP_REMOVED lines=54> */
.L_x_9827:
[----:B------:R-:W-:-:S07]  /*1e460*/  VIADD R162, R162, 0x20 ;  /* 0x00000020a2a27836 */ /* 0x000fce0000000000 */
.L_x_9698:
[----:B------:R-:W-:Y:S05]  /*1e470*/  BSYNC B1 ;  /* 0x0000000000017941 */ /* 0x000fea0003800000 */
.L_x_9697:
        /* <DEDUP_REMOVED lines=29> */
.L_x_9831:
[----:B------:R-:W-:-:S07]  /*1e650*/  IMAD.MOV.U32 R148, RZ, RZ, R14 ;  /* 0x000000ffff947224 */ /* 0x000fce00078e000e */
.L_x_9832:
[----:B------:R-:W-:Y:S05]  /*1e660*/  BSYNC B2 ;  /* 0x0000000000027941 */ /* 0x000fea0003800000 */
.L_x_9830:
        /* <DEDUP_REMOVED lines=16> */
.L_x_9836:
[----:B------:R-:W-:Y:S05]  /*1e770*/  BSYNC B3 ;  /* 0x0000000000037941 */ /* 0x000fea0003800000 */
.L_x_9835:
        /* <DEDUP_REMOVED lines=42> */
.L_x_9834:
[----:B------:R-:W-:Y:S05]  /*1ea20*/  BSYNC B2 ;  /* 0x0000000000027941 */ /* 0x000fea0003800000 */
.L_x_9833:
        /* <DEDUP_REMOVED lines=21> */
.L_x_9837:
        /* <DEDUP_REMOVED lines=12> */
.L_x_9840:
[----:B------:R-:W-:-:S07]  /*1ec40*/  IMAD.MOV.U32 R8, RZ, RZ, R14 ;  /* 0x000000ffff087224 */ /* 0x000fce00078e000e */
.L_x_9841:
[----:B------:R-:W-:Y:S05]  /*1ec50*/  BSYNC B2 ;  /* 0x0000000000027941 */ /* 0x000fea0003800000 */
.L_x_9839:
        /* <DEDUP_REMOVED lines=16> */
.L_x_9845:
[----:B------:R-:W-:Y:S05]  /*1ed60*/  BSYNC B3 ;  /* 0x0000000000037941 */ /* 0x000fea0003800000 */
.L_x_9844:
        /* <DEDUP_REMOVED lines=42> */
.L_x_9843:
[----:B------:R-:W-:Y:S05]  /*1f010*/  BSYNC B2 ;  /* 0x0000000000027941 */ /* 0x000fea0003800000 */
.L_x_9842:
        /* <DEDUP_REMOVED lines=10> */
.L_x_9838:
        /* <DEDUP_REMOVED lines=12> */
.L_x_9847:
[----:B------:R-:W-:-:S07]  /*1f180*/  IMAD.MOV.U32 R128, RZ, RZ, R14 ;  /* 0x000000ffff807224 */ /* 0x000fce00078e000e */
.L_x_9848:
[----:B------:R-:W-:Y:S05]  /*1f190*/  BSYNC B2 ;  /* 0x0000000000027941 */ /* 0x000fea0003800000 */
.L_x_9846:
        /* <DEDUP_REMOVED lines=16> */
.L_x_9852:
[----:B------:R-:W-:Y:S05]  /*1f2a0*/  BSYNC B3 ;  /* 0x0000000000037941 */ /* 0x000fea0003800000 */
.L_x_9851:
        /* <DEDUP_REMOVED lines=42> */
.L_x_9850:
[----:B------:R-:W-:Y:S05]  /*1f550*/  BSYNC B2 ;  /* 0x0000000000027941 */ /* 0x000fea0003800000 */
.L_x_9849:
        /* <DEDUP_REMOVED lines=16> */
.L_x_9853:
        /* <DEDUP_REMOVED lines=12> */
.L_x_9856:
[----:B------:R-:W-:-:S07]  /*1f720*/  MOV R7, R14 ;  /* 0x0000000e00077202 */ /* 0x000fce0000000f00 */
.L_x_9857:
[----:B------:R-:W-:Y:S05]  /*1f730*/  BSYNC B2 ;  /* 0x0000000000027941 */ /* 0x000fea0003800000 */
.L_x_9855:
        /* <DEDUP_REMOVED lines=16> */
.L_x_9861:
[----:B------:R-:W-:Y:S05]  /*1f840*/  BSYNC B3 ;  /* 0x0000000000037941 */ /* 0x000fea0003800000 */
.L_x_9860:
        /* <DEDUP_REMOVED lines=42> */
.L_x_9859:
[----:B------:R-:W-:Y:S05]  /*1faf0*/  BSYNC B2 ;  /* 0x0000000000027941 */ /* 0x000fea0003800000 */
.L_x_9858:
        /* <DEDUP_REMOVED lines=12> */
.L_x_9854:
        /* <DEDUP_REMOVED lines=12> */
.L_x_9863:
[----:B------:R-:W-:-:S07]  /*1fc80*/  MOV R128, R14 ;  /* 0x0000000e00807202 */ /* 0x000fce0000000f00 */
.L_x_9864:
[----:B------:R-:W-:Y:S05]  /*1fc90*/  BSYNC B2 ;  /* 0x0000000000027941 */ /* 0x000fea0003800000 */
.L_x_9862:
        /* <DEDUP_REMOVED lines=16> */
.L_x_9868:
[----:B------:R-:W-:Y:S05]  /*1fda0*/  BSYNC B3 ;  /* 0x0000000000037941 */ /* 0x000fea0003800000 */
.L_x_9867:
        /* <DEDUP_REMOVED lines=42> */
.L_x_9866:
[----:B------:R-:W-:Y:S05]  /*20050*/  BSYNC B2 ;  /* 0x0000000000027941 */ /* 0x000fea0003800000 */
.L_x_9865:
        /* <DEDUP_REMOVED lines=16> */
.L_x_9869:
        /* <DEDUP_REMOVED lines=12> */
.L_x_9872:
[----:B------:R-:W-:-:S07]  /*20220*/  IMAD.MOV.U32 R6, RZ, RZ, R14 ;  /* 0x000000ffff067224 */ /* 0x000fce00078e000e */
.L_x_9873:
[----:B------:R-:W-:Y:S05]  /*20230*/  BSYNC B2 ;  /* 0x0000000000027941 */ /* 0x000fea0003800000 */
.L_x_9871:
        /* <DEDUP_REMOVED lines=16> */
.L_x_9877:
[----:B------:R-:W-:Y:S05]  /*20340*/  BSYNC B3 ;  /* 0x0000000000037941 */ /* 0x000fea0003800000 */
.L_x_9876:
        /* <DEDUP_REMOVED lines=43> */
.L_x_9875:
[----:B------:R-:W-:Y:S05]  /*20600*/  BSYNC B2 ;  /* 0x0000000000027941 */ /* 0x000fea0003800000 */
.L_x_9874:
        /* <DEDUP_REMOVED lines=10> */
.L_x_9870:
        /* <DEDUP_REMOVED lines=12> */
.L_x_9879:
[----:B------:R-:W-:-:S07]  /*20770*/  MOV R137, R14 ;  /* 0x0000000e00897202 */ /* 0x000fce0000000f00 */
.L_x_9880:
[----:B------:R-:W-:Y:S05]  /*20780*/  BSYNC B2 ;  /* 0x0000000000027941 */ /* 0x000fea0003800000 */
.L_x_9878:
        /* <DEDUP_REMOVED lines=16> */
.L_x_9884:
[----:B------:R-:W-:Y:S05]  /*20890*/  BSYNC B3 ;  /* 0x0000000000037941 */ /* 0x000fea0003800000 */
.L_x_9883:
        /* <DEDUP_REMOVED lines=43> */
.L_x_9882:
[----:B------:R-:W-:Y:S05]  /*20b50*/  BSYNC B2 ;  /* 0x0000000000027941 */ /* 0x000fea0003800000 */
.L_x_9881:
        /* <DEDUP_REMOVED lines=16> */
.L_x_9885:
        /* <DEDUP_REMOVED lines=12> */
.L_x_9888:
[----:B------:R-:W-:-:S07]  /*20d20*/  MOV R5, R14 ;  /* 0x0000000e00057202 */ /* 0x000fce0000000f00 */
.L_x_9889:
[----:B------:R-:W-:Y:S05]  /*20d30*/  BSYNC B2 ;  /* 0x0000000000027941 */ /* 0x000fea0003800000 */
.L_x_9887:
        /* <DEDUP_REMOVED lines=16> */
.L_x_9893:
[----:B------:R-:W-:Y:S05]  /*20e40*/  BSYNC B3 ;  /* 0x0000000000037941 */ /* 0x000fea0003800000 */
.L_x_9892:
        /* <DEDUP_REMOVED lines=42> */
.L_x_9891:
[----:B------:R-:W-:Y:S05]  /*210f0*/  BSYNC B2 ;  /* 0x0000000000027941 */ /* 0x000fea0003800000 */
.L_x_9890:
        /* <DEDUP_REMOVED lines=12> */
.L_x_9886:
        /* <DEDUP_REMOVED lines=12> */
.L_x_9895:
[----:B------:R-:W-:-:S07]  /*21280*/  MOV R148, R14 ;  /* 0x0000000e00947202 */ /* 0x000fce0000000f00 */
.L_x_9896:
[----:B------:R-:W-:Y:S05]  /*21290*/  BSYNC B2 ;  /* 0x0000000000027941 */ /* 0x000fea0003800000 */
.L_x_9894:
        /* <DEDUP_REMOVED lines=16> */
.L_x_9900:
[----:B------:R-:W-:Y:S05]  /*213a0*/  BSYNC B3 ;  /* 0x0000000000037941 */ /* 0x000fea0003800000 */
.L_x_9899:
        /* <DEDUP_REMOVED lines=42> */
.L_x_9898:
[----:B------:R-:W-:Y:S05]  /*21650*/  BSYNC B2 ;  /* 0x0000000000027941 */ /* 0x000fea0003800000 */
.L_x_9897:
        /* <DEDUP_REMOVED lines=16> */
.L_x_9901:
        /* <DEDUP_REMOVED lines=12> */
.L_x_9904:
[----:B------:R-:W-:-:S07]  /*21820*/  IMAD.MOV.U32 R4, RZ, RZ, R14 ;  /* 0x000000ffff047224 */ /* 0x000fce00078e000e */
.L_x_9905:
[----:B------:R-:W-:Y:S05]  /*21830*/  BSYNC B2 ;  /* 0x0000000000027941 */ /* 0x000fea0003800000 */
.L_x_9903:
        /* <DEDUP_REMOVED lines=16> */
.L_x_9909:
[----:B------:R-:W-:Y:S05]  /*21940*/  BSYNC B3 ;  /* 0x0000000000037941 */ /* 0x000fea0003800000 */
.L_x_9908:
        /* <DEDUP_REMOVED lines=43> */
.L_x_9907:
[----:B------:R-:W-:Y:S05]  /*21c00*/  BSYNC B2 ;  /* 0x0000000000027941 */ /* 0x000fea0003800000 */
.L_x_9906:
        /* <DEDUP_REMOVED lines=10> */
.L_x_9902:
        /* <DEDUP_REMOVED lines=12> */
.L_x_9911:
[----:B------:R-:W-:-:S07]  /*21d70*/  MOV R130, R14 ;  /* 0x0000000e00827202 */ /* 0x000fce0000000f00 */
.L_x_9912:
[----:B------:R-:W-:Y:S05]  /*21d80*/  BSYNC B2 ;  /* 0x0000000000027941 */ /* 0x000fea0003800000 */
.L_x_9910:
        /* <DEDUP_REMOVED lines=16> */
.L_x_9916:
[----:B------:R-:W-:Y:S05]  /*21e90*/  BSYNC B3 ;  /* 0x0000000000037941 */ /* 0x000fea0003800000 */
.L_x_9915:
        /* <DEDUP_REMOVED lines=43> */
.L_x_9914:
[----:B------:R-:W-:Y:S05]  /*22150*/  BSYNC B2 ;  /* 0x0000000000027941 */ /* 0x000fea0003800000 */
.L_x_9913:
        /* <DEDUP_REMOVED lines=14> */
.L_x_9917:
        /* <DEDUP_REMOVED lines=12> */
.L_x_9920:
[----:B------:R-:W-:-:S07]  /*22300*/  MOV R3, R14 ;  /* 0x0000000e00037202 */ /* 0x000fce0000000f00 */
.L_x_9921:
[----:B------:R-:W-:Y:S05]  /*22310*/  BSYNC B2 ;  /* 0x0000000000027941 */ /* 0x000fea0003800000 */
.L_x_9919:
        /* <DEDUP_REMOVED lines=16> */
.L_x_9925:
[----:B------:R-:W-:Y:S05]  /*22420*/  BSYNC B3 ;  /* 0x0000000000037941 */ /* 0x000fea0003800000 */
.L_x_9924:
        /* <DEDUP_REMOVED lines=42> */
.L_x_9923:
[----:B------:R-:W-:Y:S05]  /*226d0*/  BSYNC B2 ;  /* 0x0000000000027941 */ /* 0x000fea0003800000 */
.L_x_9922:
        /* <DEDUP_REMOVED lines=12> */
.L_x_9918:
        /* <DEDUP_REMOVED lines=12> */
.L_x_9927:
[----:B------:R-:W-:-:S07]  /*22860*/  MOV R130, R14 ;  /* 0x0000000e00827202 */ /* 0x000fce0000000f00 */
.L_x_9928:
[----:B------:R-:W-:Y:S05]  /*22870*/  BSYNC B2 ;  /* 0x0000000000027941 */ /* 0x000fea0003800000 */
.L_x_9926:
        /* <DEDUP_REMOVED lines=16> */
.L_x_9932:
[----:B------:R-:W-:Y:S05]  /*22980*/  BSYNC B3 ;  /* 0x0000000000037941 */ /* 0x000fea0003800000 */
.L_x_9931:
        /* <DEDUP_REMOVED lines=42> */
.L_x_9930:
[----:B------:R-:W-:Y:S05]  /*22c30*/  BSYNC B2 ;  /* 0x0000000000027941 */ /* 0x000fea0003800000 */
.L_x_9929:
        /* <DEDUP_REMOVED lines=14> */
.L_x_9933:
        /* <DEDUP_REMOVED lines=12> */
.L_x_9936:
[----:B------:R-:W-:-:S07]  /*22de0*/  IMAD.MOV.U32 R2, RZ, RZ, R14 ;  /* 0x000000ffff027224 */ /* 0x000fce00078e000e */
.L_x_9937:
[----:B------:R-:W-:Y:S05]  /*22df0*/  BSYNC B2 ;  /* 0x0000000000027941 */ /* 0x000fea0003800000 */
.L_x_9935:
        /* <DEDUP_REMOVED lines=16> */
.L_x_9941:
[----:B------:R-:W-:Y:S05]  /*22f00*/  BSYNC B3 ;  /* 0x0000000000037941 */ /* 0x000fea0003800000 */
.L_x_9940:
        /* <DEDUP_REMOVED lines=42> */
.L_x_9939:
[----:B------:R-:W-:Y:S05]  /*231b0*/  BSYNC B2 ;  /* 0x0000000000027941 */ /* 0x000fea0003800000 */
.L_x_9938:
        /* <DEDUP_REMOVED lines=10> */
.L_x_9934:
        /* <DEDUP_REMOVED lines=12> */
.L_x_9943:
[----:B------:R-:W-:-:S07]  /*23320*/  IMAD.MOV.U32 R130, RZ, RZ, R14 ;  /* 0x000000ffff827224 */ /* 0x000fce00078e000e */
.L_x_9944:
[----:B------:R-:W-:Y:S05]  /*23330*/  BSYNC B2 ;  /* 0x0000000000027941 */ /* 0x000fea0003800000 */
.L_x_9942:
        /* <DEDUP_REMOVED lines=16> */
.L_x_9948:
[----:B------:R-:W-:Y:S05]  /*23440*/  BSYNC B3 ;  /* 0x0000000000037941 */ /* 0x000fea0003800000 */
.L_x_9947:
        /* <DEDUP_REMOVED lines=42> */
.L_x_9946:
[----:B------:R-:W-:Y:S05]  /*236f0*/  BSYNC B2 ;  /* 0x0000000000027941 */ /* 0x000fea0003800000 */
.L_x_9945:
        /* <DEDUP_REMOVED lines=14> */
.L_x_9949:
        /* <DEDUP_REMOVED lines=12> */
.L_x_9952:
[----:B------:R-:W-:-:S07]  /*238a0*/  IMAD.MOV.U32 R0, RZ, RZ, R14 ;  /* 0x000000ffff007224 */ /* 0x000fce00078e000e */
.L_x_9953:
[----:B------:R-:W-:Y:S05]  /*238b0*/  BSYNC B2 ;  /* 0x0000000000027941 */ /* 0x000fea0003800000 */
.L_x_9951:
        /* <DEDUP_REMOVED lines=16> */
.L_x_9957:
[----:B------:R-:W-:Y:S05]  /*239c0*/  BSYNC B3 ;  /* 0x0000000000037941 */ /* 0x000fea0003800000 */
.L_x_9956:
        /* <DEDUP_REMOVED lines=42> */
.L_x_9955:
[----:B------:R-:W-:Y:S05]  /*23c70*/  BSYNC B2 ;  /* 0x0000000000027941 */ /* 0x000fea0003800000 */
.L_x_9954:
        /* <DEDUP_REMOVED lines=12> */
.L_x_9950:
        /* <DEDUP_REMOVED lines=22> */
[----:B------:R-:W-:Y:S01]  /*23ea0*/  IMAD.WIDE.U32 R130, R130, 0x10000, RZ ;  /* 0x0001000082827825 */ /* 0x000fe200078e00ff */
[----:B------:R-:W-:-:S03]  /*23eb0*/  SHF.L.U32 R181, R162, 0x3, RZ ;  /* 0x00000003a2b57819 */ /* 0x000fc600000006ff */
[----:B------:R-:W-:-:S03]  /*23ec0*/  IMAD.WIDE.U32 R128, R128, 0x100, RZ ;  /* 0x0000010080807825 */ /* 0x000fc600078e00ff */
[----:B------:R-:W-:Y:S02]  /*23ed0*/  LOP3.LUT R128, R128, R180, R130, 0xfe, !PT ;  /* 0x000000b480807212 */ /* 0x000fe400078efe82 */
[----:B------:R-:W-:Y:S02]  /*23ee0*/  SEL R130, RZ, 0x1, P2 ;  /* 0x00000001ff827807 */ /* 0x000fe40001000000 */
[----:B------:R-:W-:Y:S02]  /*23ef0*/  SHF.R.U32.HI R180, RZ, 0x1d, R162 ;  /* 0x0000001dffb47819 */ /* 0x000fe400000116a2 */
[----:B------:R-:W-:Y:S02]  /*23f00*/  LOP3.LUT R128, R128, R130, RZ, 0xfc, !PT ;  /* 0x0000008280807212 */ /* 0x000fe400078efcff */
[----:B------:R-:W-:Y:S02]  /*23f10*/  IADD3 R130, P0, R181, UR30, RZ ;  /* 0x0000001eb5827c10 */ /* 0x000fe4000ff1e0ff */
[----:B------:R-:W-:-:S02]  /*23f20*/  LOP3.LUT R129, R129, R163, R131, 0xfe, !PT ;  /* 0x000000a381817212 */ /* 0x000fc400078efe83 */
[----:B------:R-:W-:-:S05]  /*23f30*/  IADD3.X R131, R180, UR31, RZ, P0, !PT ;  /* 0x0000001fb4837c10 */ /* 0x000fca00087fe4ff */
[----:B------:R2:W-:Y:S01]  /*23f40*/  STG.E.64 desc[UR4][R130.64], R128 ;  /* 0x0000008082007986 */ /* 0x0005e2000c101b04 */
[----:B------:R-:W-:Y:S05]  /*23f50*/  @!P1 BRA `(.L_x_9829) ;  /* 0x0000000000509947 */ /* 0x000fea0003800000 */
[----:B--2---:R-:W-:Y:S01]  /*23f60*/  IMAD.U32 R128, R2, 0x10000, RZ ;  /* 0x0001000002807824 */ /* 0x004fe200078e00ff */
        /* <DEDUP_REMOVED lines=19> */
.L_x_9829:
[----:B------:R-:W-:Y:S05]  /*240a0*/  BSYNC B1 ;  /* 0x0000000000017941 */ /* 0x000fea0003800000 */
.L_x_9828:
        /* <DEDUP_REMOVED lines=177> */
.L_x_9983:
        /* <DEDUP_REMOVED lines=19> */
[----:B------:R-:W3:Y:S04]  /*24cf0*/  LDL R244, [R1+0x84] ;  /* 0x0000840001f47983 */ /* 0x000ee80000100800 */
[----:B0-----:R-:W4:Y:S04]  /*24d00*/  LDL R162, [R1+0x88] ;  /* 0x0000880001a27983 */ /* 0x001f280000100800 */
[----:B------:R-:W4:Y:S04]  /*24d10*/  LDL R251, [R1+0x8c] ;  /* 0x00008c0001fb7983 */ /* 0x000f280000100800 */
[----:B------:R-:W4:Y:S04]  /*24d20*/  LDL R249, [R1+0x70] ;  /* 0x0000700001f97983 */ /* 0x000f280000100800 */
[----:B------:R-:W4:Y:S04]  /*24d30*/  LDL R248, [R1+0x74] ;  /* 0x0000740001f87983 */ /* 0x000f280000100800 */
[----:B------:R-:W4:Y:S04]  /*24d40*/  LDL R250, [R1+0x78] ;  /* 0x0000780001fa7983 */ /* 0x000f280000100800 */
[----:B------:R-:W4:Y:S01]  /*24d50*/  LDL R163, [R1+0x7c] ;  /* 0x00007c0001a37983 */ /* 0x000f220000100800 */
[--C-:B-1----:R-:W-:Y:S01]  /*24d60*/  FADD.FTZ R129, R22, -R181.reuse ;  /* 0x800000b516817221 */ /* 0x102fe20000010000 */
[--C-:B------:R-:W-:Y:S01]  /*24d70*/  FADD.FTZ R128, R23, -R181.reuse ;  /* 0x800000b517807221 */ /* 0x100fe20000010000 */
[--C-:B------:R-:W-:Y:S01]  /*24d80*/  FADD.FTZ R131, R35, -R181.reuse ;  /* 0x800000b523837221 */ /* 0x100fe20000010000 */
[----:B------:R-:W-:Y:S01]  /*24d90*/  FADD.FTZ R130, R138, -R181 ;  /* 0x800000b58a827221 */ /* 0x000fe20000010000 */
[C---:B------:R-:W-:Y:S01]  /*24da0*/  FMUL.FTZ R182, R180.reuse, R129 ;  /* 0x00000081b4b67220 */ /* 0x040fe20000410000 */
[----:B------:R-:W-:-:S02]  /*24db0*/  FMUL.FTZ R183, R180, R128 ;  /* 0x00000080b4b77220 */ /* 0x000fc40000410000 */
[C---:B------:R-:W-:Y:S01]  /*24dc0*/  FMUL.FTZ R246, R180.reuse, R130 ;  /* 0x00000082b4f67220 */ /* 0x040fe20000410000 */
[----:B--2--5:R-:W-:Y:S01]  /*24dd0*/  FFMA.FTZ R128, R245, R182, R172 ;  /* 0x000000b6f5807223 */ /* 0x024fe200000100ac */
[----:B------:R-:W-:Y:S01]  /*24de0*/  FMUL.FTZ R245, R180, R131 ;  /* 0x00000083b4f57220 */ /* 0x000fe20000410000 */
[----:B---3--:R-:W-:-:S05]  /*24df0*/  FFMA.FTZ R129, R244, R183, R173 ;  /* 0x000000b7f4817223 */ /* 0x008fca00000100ad */
[----:B------:R-:W-:Y:S01]  /*24e00*/  F2FP.BF16.F32.PACK_AB R128, R129, R128 ;  /* 0x000000808180723e */ /* 0x000fe200000010ff */
[----:B------:R-:W-:-:S04]  /*24e10*/  FADD.FTZ R129, R34, -R181 ;  /* 0x800000b522817221 */ /* 0x000fc80000010000 */
[----:B------:R-:W-:Y:S01]  /*24e20*/  FMUL.FTZ R244, R180, R129 ;  /* 0x00000081b4f47220 */ /* 0x000fe20000410000 */
[----:B------:R-:W-:Y:S01]  /*24e30*/  FADD.FTZ R129, R139, -R181 ;  /* 0x800000b58b817221 */ /* 0x000fe20000010000 */
[----:B----4-:R-:W-:-:S03]  /*24e40*/  FFMA.FTZ R130, R249, R246, R176 ;  /* 0x000000f6f9827223 */ /* 0x010fc600000100b0 */
[----:B------:R-:W-:Y:S01]  /*24e50*/  FMUL.FTZ R247, R180, R129 ;  /* 0x00000081b4f77220 */ /* 0x000fe20000410000 */
[----:B------:R-:W-:Y:S01]  /*24e60*/  FFMA.FTZ R129, R162, R244, R174 ;  /* 0x000000f4a2817223 */ /* 0x000fe200000100ae */
[----:B------:R-:W-:Y:S02]  /*24e70*/  FFMA.FTZ R162, R251, R245, R175 ;  /* 0x000000f5fba27223 */ /* 0x000fe400000100af */
[----:B------:R-:W-:-:S03]  /*24e80*/  FFMA.FTZ R131, R248, R247, R177 ;  /* 0x000000f7f8837223 */ /* 0x000fc600000100b1 */
[----:B------:R-:W-:Y:S01]  /*24e90*/  F2FP.BF16.F32.PACK_AB R129, R162, R129 ;  /* 0x00000081a281723e */ /* 0x000fe200000010ff */
[--C-:B------:R-:W-:Y:S01]  /*24ea0*/  FADD.FTZ R162, R150, -R181.reuse ;  /* 0x800000b596a27221 */ /* 0x100fe20000010000 */
[----:B------:R-:W-:Y:S01]  /*24eb0*/  F2FP.BF16.F32.PACK_AB R130, R131, R130 ;  /* 0x000000828382723e */ /* 0x000fe200000010ff */
[----:B------:R-:W-:Y:S02]  /*24ec0*/  FADD.FTZ R131, R151, -R181 ;  /* 0x800000b597837221 */ /* 0x000fe40000010000 */
[C---:B------:R-:W-:Y:S02]  /*24ed0*/  FMUL.FTZ R248, R180.reuse, R162 ;  /* 0x000000a2b4f87220 */ /* 0x040fe40000410000 */
[----:B------:R-:W-:Y:S02]  /*24ee0*/  FMUL.FTZ R249, R180, R131 ;  /* 0x00000083b4f97220 */ /* 0x000fe40000410000 */
[----:B------:R-:W-:Y:S02]  /*24ef0*/  FFMA.FTZ R131, R250, R248, R178 ;  /* 0x000000f8fa837223 */ /* 0x000fe400000100b2 */
[----:B------:R-:W-:Y:S01]  /*24f00*/  FFMA.FTZ R162, R163, R249, R179 ;  /* 0x000000f9a3a27223 */ /* 0x000fe200000100b3 */
[----:B------:R-:W0:Y:S04]  /*24f10*/  LDC.64 R250, c[0x0][0x2c0] ;  /* 0x0000b000fffa7b82 */ /* 0x000e280000000a00 */
[----:B------:R-:W-:-:S04]  /*24f20*/  F2FP.BF16.F32.PACK_AB R131, R162, R131 ;  /* 0x00000083a283723e */ /* 0x000fc800000010ff */
[----:B------:R-:W1:Y:S02]  /*24f30*/  LDC.64 R162, c[0x0][0x2b8] ;  /* 0x0000ae00ffa27b82 */ /* 0x000e640000000a00 */
[----:B-1----:R-:W-:-:S05]  /*24f40*/  IMAD.WIDE.U32 R162, R9, 0x10, R162 ;  /* 0x0000001009a27825 */ /* 0x002fca00078e00a2 */
[----:B------:R1:W-:Y:S04]  /*24f50*/  STG.E.128 desc[UR4][R162.64], R128 ;  /* 0x00000080a2007986 */ /* 0x0003e8000c101d04 */
[----:B-1----:R-:W2:Y:S04]  /*24f60*/  LDL R131, [R1+0x58] ;  /* 0x0000580001837983 */ /* 0x002ea80000100800 */
        /* <DEDUP_REMOVED lines=10> */
[----:B------:R-:W-:Y:S01]  /*25010*/  F2FP.BF16.F32.PACK_AB R131, R128, R131 ;  /* 0x000000838083723e */ /* 0x000fe200000010ff */
[----:B------:R-:W-:Y:S01]  /*25020*/  FFMA.FTZ R130, R130, R246, R168 ;  /* 0x000000f682827223 */ /* 0x000fe200000100a8 */
[----:B------:R-:W-:Y:S01]  /*25030*/  FFMA.FTZ R162, R162, R247, R169 ;  /* 0x000000f7a2a27223 */ /* 0x000fe200000100a9 */
[----:B------:R-:W-:-:S04]  /*25040*/  FFMA.FTZ R163, R163, R245, R167 ;  /* 0x000000f5a3a37223 */ /* 0x000fc800000100a7 */
[----:B------:R-:W-:Y:S02]  /*25050*/  F2FP.BF16.F32.PACK_AB R130, R162, R130 ;  /* 0x00000082a282723e */ /* 0x000fe400000010ff */
[----:B------:R-:W-:Y:S01]  /*25060*/  F2FP.BF16.F32.PACK_AB R129, R163, R129 ;  /* 0x00000081a381723e */ /* 0x000fe200000010ff */
[----:B0-----:R-:W-:-:S04]  /*25070*/  IMAD.WIDE.U32 R162, R9, 0x10, R250 ;  /* 0x0000001009a27825 */ /* 0x001fc800078e00fa */
[----:B------:R-:W-:Y:S02]  /*25080*/  VIADD R9, R9, 0x20 ;  /* 0x0000002009097836 */ /* 0x000fe40000000000 */
[----:B--2---:R-:W-:Y:S01]  /*25090*/  FFMA.FTZ R183, R248, R183, R165 ;  /* 0x000000b7f8b77223 */ /* 0x004fe200000100a5 */
[----:B---3--:R-:W-:-:S05]  /*250a0*/  FFMA.FTZ R128, R249, R182, R164 ;  /* 0x000000b6f9807223 */ /* 0x008fca00000100a4 */
[----:B------:R-:W-:-:S05]  /*250b0*/  F2FP.BF16.F32.PACK_AB R128, R183, R128 ;  /* 0x00000080b780723e */ /* 0x000fca00000010ff */
[----:B------:R2:W-:Y:S02]  /*250c0*/  STG.E.128 desc[UR4][R162.64], R128 ;  /* 0x00000080a2007986 */ /* 0x0005e4000c101d04 */
.L_x_9960:
[----:B------:R-:W-:Y:S05]  /*250d0*/  BSYNC B1 ;  /* 0x0000000000017941 */ /* 0x000fea0003800000 */
.L_x_9959:
[----:B------:R-:W-:Y:S01]  /*250e0*/  LOP3.LUT P0, RZ, R17, 0x400, RZ, 0xc0, !PT ;  /* 0x0000040011ff7812 */ /* 0x000fe2000780c0ff */
[----:B------:R-:W-:-:S12]  /*250f0*/  BSSY B1, `(.L_x_9961) ;  /* 0x0000039000017945 */ /* 0x000fd80003800000 */
[----:B------:R-:W-:Y:S05]  /*25100*/  @!P0 BRA `(.L_x_9962) ;  /* 0x0000000000dc8947 */ /* 0x000fea0003800000 */
[--C-:B-12---:R-:W-:Y:S01]  /*25110*/  FADD.FTZ R129, R24, -R181.reuse ;  /* 0x800000b518817221 */ /* 0x106fe20000010000 */
        /* <DEDUP_REMOVED lines=8> */
[----:B------:R-:W-:Y:S01]  /*251a0*/  FFMA.FTZ R129, R213, R183, R125 ;  /* 0x000000b7d5817223 */ /* 0x000fe2000001007d */
[----:B0-----:R-:W-:Y:S01]  /*251b0*/  FFMA.FTZ R162, R215, R245, R127 ;  /* 0x000000f5d7a27223 */ /* 0x001fe2000001007f */
[----:B------:R-:W-:Y:S01]  /*251c0*/  FFMA.FTZ R130, R208, R246, R120 ;  /* 0x000000f6d0827223 */ /* 0x000fe20000010078 */
[----:B------:R-:W0:Y:S02]  /*251d0*/  LDC.64 R250, c[0x0][0x2c0] ;  /* 0x0000b000fffa7b82 */ /* 0x000e240000000a00 */
[----:B------:R-:W-:Y:S01]  /*251e0*/  F2FP.BF16.F32.PACK_AB R128, R129, R128 ;  /* 0x000000808180723e */ /* 0x000fe200000010ff */
[----:B------:R-:W-:-:S04]  /*251f0*/  FADD.FTZ R129, R36, -R181 ;  /* 0x800000b524817221 */ /* 0x000fc80000010000 */
[----:B------:R-:W-:Y:S01]  /*25200*/  FMUL.FTZ R244, R180, R129 ;  /* 0x00000081b4f47220 */ /* 0x000fe20000410000 */
[----:B------:R-:W-:-:S04]  /*25210*/  FADD.FTZ R129, R141, -R181 ;  /* 0x800000b58d817221 */ /* 0x000fc80000010000 */
        /* <DEDUP_REMOVED lines=32> */
[C---:B0-----:R-:W-:Y:S01]  /*25420*/  IMAD.WIDE.U32 R162, R9.reuse, 0x10, R250 ;  /* 0x0000001009a27825 */ /* 0x041fe200078e00fa */
[----:B------:R-:W-:-:S03]  /*25430*/  IADD3 R9, R9, 0x20, RZ ;  /* 0x0000002009097810 */ /* 0x000fc60007ffe0ff */
[----:B--2---:R-:W-:Y:S01]  /*25440*/  FFMA.FTZ R183, R248, R183, R117 ;  /* 0x000000b7f8b77223 */ /* 0x004fe20000010075 */
[----:B---3--:R-:W-:-:S05]  /*25450*/  FFMA.FTZ R128, R249, R182, R116 ;  /* 0x000000b6f9807223 */ /* 0x008fca0000010074 */
[----:B------:R-:W-:-:S05]  /*25460*/  F2FP.BF16.F32.PACK_AB R128, R183, R128 ;  /* 0x00000080b780723e */ /* 0x000fca00000010ff */
[----:B------:R3:W-:Y:S02]  /*25470*/  STG.E.128 desc[UR4][R162.64], R128 ;  /* 0x00000080a2007986 */ /* 0x0007e4000c101d04 */
.L_x_9962:
[----:B------:R-:W-:Y:S05]  /*25480*/  BSYNC B1 ;  /* 0x0000000000017941 */ /* 0x000fea0003800000 */
.L_x_9961:
[----:B------:R-:W-:Y:S01]  /*25490*/  LOP3.LUT P0, RZ, R17, 0x200, RZ, 0xc0, !PT ;  /* 0x0000020011ff7812 */ /* 0x000fe2000780c0ff */
[----:B------:R-:W-:-:S12]  /*254a0*/  BSSY B1, `(.L_x_9963) ;  /* 0x0000039000017945 */ /* 0x000fd80003800000 */
[----:B------:R-:W-:Y:S05]  /*254b0*/  @!P0 BRA `(.L_x_9964) ;  /* 0x0000000000dc8947 */ /* 0x000fea0003800000 */
[--C-:B-123--:R-:W-:Y:S01]  /*254c0*/  FADD.FTZ R129, R26, -R181.reuse ;  /* 0x800000b51a817221 */ /* 0x10efe20000010000 */
        /* <DEDUP_REMOVED lines=54> */
.L_x_9964:
[----:B------:R-:W-:Y:S05]  /*25830*/  BSYNC B1 ;  /* 0x0000000000017941 */ /* 0x000fea0003800000 */
.L_x_9963:
[----:B------:R-:W-:Y:S01]  /*25840*/  LOP3.LUT P0, RZ, R17, 0x100, RZ, 0xc0, !PT ;  /* 0x0000010011ff7812 */ /* 0x000fe2000780c0ff */
[----:B------:R-:W-:-:S12]  /*25850*/  BSSY B1, `(.L_x_9965) ;  /* 0x0000035000017945 */ /* 0x000fd80003800000 */
[----:B------:R-:W-:Y:S05]  /*25860*/  @!P0 BRA `(.L_x_9966) ;  /* 0x0000000000cc8947 */ /* 0x000fea0003800000 */
[--C-:B-1234-:R-:W-:Y:S01]  /*25870*/  FADD.FTZ R129, R28, -R181.reuse ;  /* 0x800000b51c817221 */ /* 0x11efe20000010000 */
        /* <DEDUP_REMOVED lines=31> */
[----:B-1----:R-:W2:Y:S01]  /*25a70*/  LDL R130, [R1] ;  /* 0x0000000001827983 */ /* 0x002ea20000100800 */
[----:B------:R-:W-:-:S03]  /*25a80*/  FFMA.FTZ R131, R242, R248, R82 ;  /* 0x000000f8f2837223 */ /* 0x000fc60000010052 */
[----:B------:R-:W3:Y:S04]  /*25a90*/  LDL R162, [R1+0x8] ;  /* 0x0000080001a27983 */ /* 0x000ee80000100800 */
        /* <DEDUP_REMOVED lines=8> */
[----:B----4-:R-:W-:-:S04]  /*25b20*/  FFMA.FTZ R163, R163, R245, R87 ;  /* 0x000000f5a3a37223 */ /* 0x010fc80000010057 */
[----:B------:R-:W-:Y:S01]  /*25b30*/  F2FP.BF16.F32.PACK_AB R130, R162, R130 ;  /* 0x00000082a282723e */ /* 0x000fe200000010ff */
[----:B------:R-:W-:Y:S01]  /*25b40*/  FFMA.FTZ R183, R248, R183, R85 ;  /* 0x000000b7f8b77223 */ /* 0x000fe20000010055 */
[----:B------:R-:W-:Y:S01]  /*25b50*/  F2FP.BF16.F32.PACK_AB R129, R163, R129 ;  /* 0x00000081a381723e */ /* 0x000fe200000010ff */
[----:B0-----:R-:W-:-:S03]  /*25b60*/  IMAD.WIDE.U32 R162, R9, 0x10, R250 ;  /* 0x0000001009a27825 */ /* 0x001fc600078e00fa */
[----:B------:R-:W-:Y:S01]  /*25b70*/  F2FP.BF16.F32.PACK_AB R128, R183, R128 ;  /* 0x00000080b780723e */ /* 0x000fe200000010ff */
[----:B------:R-:W-:-:S04]  /*25b80*/  VIADD R9, R9, 0x20 ;  /* 0x0000002009097836 */ /* 0x000fc80000000000 */
[----:B------:R0:W-:Y:S03]  /*25b90*/  STG.E.128 desc[UR4][R162.64], R128 ;  /* 0x00000080a2007986 */ /* 0x0001e6000c101d04 */
.L_x_9966:
[----:B------:R-:W-:Y:S05]  /*25ba0*/  BSYNC B1 ;  /* 0x0000000000017941 */ /* 0x000fea0003800000 */
.L_x_9965:
[----:B------:R-:W-:Y:S01]  /*25bb0*/  LOP3.LUT P0, RZ, R17, 0x80, RZ, 0xc0, !PT ;  /* 0x0000008011ff7812 */ /* 0x000fe2000780c0ff */
        /* <DEDUP_REMOVED lines=14> */
[----:B------:R-:W0:Y:S01]  /*25ca0*/  LDC.64 R250, c[0x0][0x2c0] ;  /* 0x0000b000fffa7b82 */ /* 0x000e220000000a00 */
[----:B------:R-:W-:Y:S01]  /*25cb0*/  FFMA.FTZ R183, R237, R183, R69 ;  /* 0x000000b7edb77223 */ /* 0x000fe20000010045 */
        /* <DEDUP_REMOVED lines=18> */
[----:B------:R1:W-:Y:S02]  /*25de0*/  STG.E.128 desc[UR4][R162.64], R128 ;  /* 0x00000080a2007986 */ /* 0x0003e4000c101d04 */
[----:B-1----:R-:W-:Y:S01]  /*25df0*/  FFMA.FTZ R131, R234, R248, R66 ;  /* 0x000000f8ea837223 */ /* 0x002fe20000010042 */
[----:B------:R-:W-:Y:S01]  /*25e00*/  FFMA.FTZ R128, R235, R249, R67 ;  /* 0x000000f9eb807223 */ /* 0x000fe20000010043 */
[----:B------:R-:W-:Y:S01]  /*25e10*/  FFMA.FTZ R129, R238, R244, R70 ;  /* 0x000000f4ee817223 */ /* 0x000fe20000010046 */
[----:B------:R-:W-:Y:S01]  /*25e20*/  FFMA.FTZ R130, R232, R246, R64 ;  /* 0x000000f6e8827223 */ /* 0x000fe20000010040 */
[----:B------:R-:W-:Y:S01]  /*25e30*/  FFMA.FTZ R162, R233, R247, R65 ;  /* 0x000000f7e9a27223 */ /* 0x000fe20000010041 */
[----:B------:R-:W-:Y:S01]  /*25e40*/  FFMA.FTZ R163, R239, R245, R71 ;  /* 0x000000f5efa37223 */ /* 0x000fe20000010047 */
[----:B------:R-:W-:Y:S01]  /*25e50*/  F2FP.BF16.F32.PACK_AB R131, R128, R131 ;  /* 0x000000838083723e */ /* 0x000fe200000010ff */
[----:B------:R-:W-:Y:S02]  /*25e60*/  FFMA.FTZ R128, R236, R182, R68 ;  /* 0x000000b6ec807223 */ /* 0x000fe40000010044 */
[----:B------:R-:W-:-:S02]  /*25e70*/  F2FP.BF16.F32.PACK_AB R130, R162, R130 ;  /* 0x00000082a282723e */ /* 0x000fc400000010ff */
[----:B------:R-:W-:Y:S01]  /*25e80*/  F2FP.BF16.F32.PACK_AB R129, R163, R129 ;  /* 0x00000081a381723e */ /* 0x000fe200000010ff */
[----:B0-----:R-:W-:Y:S01]  /*25e90*/  IMAD.WIDE.U32 R162, R9, 0x10, R250 ;  /* 0x0000001009a27825 */ /* 0x001fe200078e00fa */
[----:B------:R-:W-:Y:S02]  /*25ea0*/  F2FP.BF16.F32.PACK_AB R128, R183, R128 ;  /* 0x00000080b780723e */ /* 0x000fe400000010ff */
[----:B------:R-:W-:-:S03]  /*25eb0*/  IADD3 R9, R9, 0x20, RZ ;  /* 0x0000002009097810 */ /* 0x000fc60007ffe0ff */
[----:B------:R0:W-:Y:S04]  /*25ec0*/  STG.E.128 desc[UR4][R162.64], R128 ;  /* 0x00000080a2007986 */ /* 0x0001e8000c101d04 */
.L_x_9968:
[----:B------:R-:W-:Y:S05]  /*25ed0*/  BSYNC B1 ;  /* 0x0000000000017941 */ /* 0x000fea0003800000 */
.L_x_9967:
[----:B------:R-:W-:Y:S01]  /*25ee0*/  LOP3.LUT P0, RZ, R17, 0x40, RZ, 0xc0, !PT ;  /* 0x0000004011ff7812 */ /* 0x000fe2000780c0ff */
        /* <DEDUP_REMOVED lines=14> */
[--C-:B------:R-:W-:Y:S01]  /*25fd0*/  FADD.FTZ R162, R161, -R181.reuse ;  /* 0x800000b5a1a27221 */ /* 0x100fe20000010000 */
[----:B------:R-:W0:Y:S01]  /*25fe0*/  LDC.64 R248, c[0x0][0x2c0] ;  /* 0x0000b000fff87b82 */ /* 0x000e220000000a00 */
[----:B------:R-:W-:Y:S01]  /*25ff0*/  F2FP.BF16.F32.PACK_AB R128, R129, R128 ;  /* 0x000000808180723e */ /* 0x000fe200000010ff */
[----:B------:R-:W-:Y:S01]  /*26000*/  FADD.FTZ R129, R137, -R181 ;  /* 0x800000b589817221 */ /* 0x000fe20000010000 */
[----:B------:R-:W-:Y:S01]  /*26010*/  FFMA.FTZ R131, R225, R247, R57 ;  /* 0x000000f7e1837223 */ /* 0x000fe20000010039 */
[----:B------:R-:W-:-:S02]  /*26020*/  FFMA.FTZ R183, R221, R183, R53 ;  /* 0x000000b7ddb77223 */ /* 0x000fc40000010035 */
[----:B------:R-:W-:Y:S01]  /*26030*/  FMUL.FTZ R182, R180, R129 ;  /* 0x00000081b4b67220 */ /* 0x000fe20000410000 */
[----:B------:R-:W-:-:S03]  /*26040*/  FFMA.FTZ R129, R230, R245, R62 ;  /* 0x000000f5e6817223 */ /* 0x000fc6000001003e */
[----:B------:R-:W-:-:S05]  /*26050*/  FFMA.FTZ R130, R231, R182, R63 ;  /* 0x000000b6e7827223 */ /* 0x000fca000001003f */
[----:B------:R-:W-:Y:S01]  /*26060*/  F2FP.BF16.F32.PACK_AB R129, R130, R129 ;  /* 0x000000818281723e */ /* 0x000fe200000010ff */
[----:B------:R-:W-:-:S05]  /*26070*/  FFMA.FTZ R130, R224, R246, R56 ;  /* 0x000000f6e0827223 */ /* 0x000fca0000010038 */
[----:B------:R-:W-:Y:S01]  /*26080*/  F2FP.BF16.F32.PACK_AB R130, R131, R130 ;  /* 0x000000828382723e */ /* 0x000fe200000010ff */
[----:B------:R-:W-:-:S04]  /*26090*/  FADD.FTZ R131, R160, -R181 ;  /* 0x800000b5a0837221 */ /* 0x000fc80000010000 */
[C---:B------:R-:W-:Y:S01]  /*260a0*/  FMUL.FTZ R181, R180.reuse, R131 ;  /* 0x00000083b4b57220 */ /* 0x040fe20000410000 */
[----:B------:R-:W-:-:S03]  /*260b0*/  FMUL.FTZ R180, R180, R162 ;  /* 0x000000a2b4b47220 */ /* 0x000fc60000410000 */
[----:B------:R-:W-:Y:S01]  /*260c0*/  FFMA.FTZ R131, R226, R181, R58 ;  /* 0x000000b5e2837223 */ /* 0x000fe2000001003a */
        /* <DEDUP_REMOVED lines=16> */
[----:B------:R-:W-:-:S05]  /*261d0*/  F2FP.BF16.F32.PACK_AB R128, R183, R128 ;  /* 0x00000080b780723e */ /* 0x000fca00000010ff */
[----:B------:R0:W-:Y:S02]  /*261e0*/  STG.E.128 desc[UR4][R162.64], R128 ;  /* 0x00000080a2007986 */ /* 0x0001e4000c101d04 */
.L_x_9970:
[----:B------:R-:W-:Y:S05]  /*261f0*/  BSYNC B1 ;  /* 0x0000000000017941 */ /* 0x000fea0003800000 */
.L_x_9969:
[----:B01234-:R-:W0:Y:S02]  /*26200*/  LDC.64 R128, c[0x0][0x210] ;  /* 0x00008400ff807b82 */ /* 0x01fe240000000a00 */
[----:B0-----:R-:W-:-:S05]  /*26210*/  IMAD R16, R128, 0x4, R16 ;  /* 0x0000000480107824 */ /* 0x001fca00078e0210 */
[----:B------:R-:W-:-:S13]  /*26220*/  ISETP.GE.AND P0, PT, R16, R129, PT ;  /* 0x000000811000720c */ /* 0x000fda0003f06270 */
[----:B------:R-:W-:Y:S05]  /*26230*/  @!P0 BRA `(.L_x_9971) ;  /* 0xfffffdb4002c8947 */ /* 0x000fea000383ffff */
[----:B------:R-:W-:Y:S05]  /*26240*/  BSYNC B0 ;  /* 0x0000000000007941 */ /* 0x000fea0003800000 */
.L_x_9172:
[----:B------:R-:W-:Y:S05]  /*26250*/  EXIT ;  /* 0x000000000000794d */ /* 0x000fea0003800000 */
.L_x_9958:
[----:B------:R-:W-:Y:S01]  /*26260*/  HFMA2.MMA R130, -RZ, RZ, 0, 5.9604644775390625e-08 ;  /* 0x00000001ff827435 */ /* 0x000fe200000001ff */
[----:B------:R-:W-:Y:S01]  /*26270*/  BSSY B1, `(.L_x_9972) ;  /* 0x0000007000017945 */ /* 0x000fe20003800000 */
[----:B------:R-:W-:Y:S02]  /*26280*/  IMAD.MOV.U32 R163, RZ, RZ, R131 ;  /* 0x000000ffffa37224 */ /* 0x000fe400078e0083 */
[----:B------:R-:W-:Y:S02]  /*26290*/  IMAD.MOV.U32 R129, RZ, RZ, 0x1f ;  /* 0x0000001fff817424 */ /* 0x000fe400078e00ff */
[----:B------:R-:W-:-:S07]  /*262a0*/  IMAD.MOV.U32 R128, RZ, RZ, -0x1 ;  /* 0xffffffffff807424 */ /* 0x000fce00078e00ff */
[----:B-----5:R-:W-:Y:S05]  /*262b0*/  WARPSYNC.COLLECTIVE R128, `(.L_x_9973) ;  /* 0x0000000080087348 */ /* 0x020fea0003c00000 */
[----:B------:R0:W1:Y:S02]  /*262c0*/  SHFL.BFLY P6, R128, R163, R130, R129 ;  /* 0x0c000082a3807389 */ /* 0x00006400000c0081 */
[----:B01---5:R-:W-:Y:S01]  /*262d0*/  ENDCOLLECTIVE ;  /* 0x000000000000791b */ /* 0x023fe20003800000 */
.L_x_9973:
[----:B------:R-:W-:Y:S05]  /*262e0*/  BSYNC B1 ;  /* 0x0000000000017941 */ /* 0x000fea0003800000 */
.L_x_9972:
[----:B------:R-:W-:Y:S01]  /*262f0*/  FADD.FTZ R131, R131, R128 ;  /* 0x0000008083837221 */ /* 0x000fe20000010000 */
[----:B------:R-:W-:Y:S01]  /*26300*/  MOV R128, 0xffffffff ;  /* 0xffffffff00807802 */ /* 0x000fe20000000f00 */
[----:B------:R-:W-:Y:S01]  /*26310*/  IMAD.MOV.U32 R130, RZ, RZ, 0x2 ;  /* 0x00000002ff827424 */ /* 0x000fe200078e00ff */
[----:B------:R-:W0:Y:S01]  /*26320*/  LDC R180, c[0x0][0x290] ;  /* 0x0000a400ffb47b82 */ /* 0x000e220000000800 */
[----:B------:R-:W-:Y:S01]  /*26330*/  IMAD.MOV.U32 R129, RZ, RZ, 0x1f ;  /* 0x0000001fff817424 */ /* 0x000fe200078e00ff */
[----:B------:R-:W-:-:S07]  /*26340*/  MOV R163, R131 ;  /* 0x0000008300a37202 */ /* 0x000fce0000000f00 */
[----:B0-----:R-:W-:Y:S05]  /*26350*/  WARPSYNC.COLLECTIVE R128, `(.L_x_9974) ;  /* 0x0000000080087348 */ /* 0x001fea0003c00000 */
[----:B------:R1:W2:Y:S02]  /*26360*/  SHFL.BFLY P6, R128, R163, R130, R129 ;  /* 0x0c000082a3807389 */ /* 0x0002a400000c0081 */
[----:B012---:R-:W-:Y:S01]  /*26370*/  ENDCOLLECTIVE ;  /* 0x000000000000791b */ /* 0x007fe20003800000 */
.L_x_9974:
[----:B------:R-:W-:Y:S02]  /*26380*/  IMAD.MOV.U32 R130, RZ, RZ, 0x4 ;  /* 0x00000004ff827424 */ /* 0x000fe400078e00ff */
[----:B------:R-:W-:Y:S01]  /*26390*/  FADD.FTZ R131, R131, R128 ;  /* 0x0000008083837221 */ /* 0x000fe20000010000 */
[----:B------:R-:W-:-:S03]  /*263a0*/  MOV R128, 0xffffffff ;  /* 0xffffffff00807802 */ /* 0x000fc60000000f00 */
[----:B------:R-:W-:-:S07]  /*263b0*/  IMAD.MOV.U32 R163, RZ, RZ, R131 ;  /* 0x000000ffffa37224 */ /* 0x000fce00078e0083 */
[----:B------:R-:W-:Y:S05]  /*263c0*/  WARPSYNC.COLLECTIVE R128, `(.L_x_9975) ;  /* 0x0000000080087348 */ /* 0x000fea0003c00000 */
[----:B------:R0:W1:Y:S02]  /*263d0*/  SHFL.BFLY P6, R128, R163, R130, R129 ;  /* 0x0c000082a3807389 */ /* 0x00006400000c0081 */
[----:B01----:R-:W-:Y:S01]  /*263e0*/  ENDCOLLECTIVE ;  /* 0x000000000000791b */ /* 0x003fe20003800000 */
.L_x_9975:
[----:B------:R-:W-:Y:S02]  /*263f0*/  IMAD.MOV.U32 R130, RZ, RZ, 0x8 ;  /* 0x00000008ff827424 */ /* 0x000fe400078e00ff */
[----:B------:R-:W-:Y:S01]  /*26400*/  FADD.FTZ R131, R131, R128 ;  /* 0x0000008083837221 */ /* 0x000fe20000010000 */
[----:B------:R-:W-:-:S03]  /*26410*/  MOV R128, 0xffffffff ;  /* 0xffffffff00807802 */ /* 0x000fc60000000f00 */
[----:B------:R-:W-:-:S07]  /*26420*/  IMAD.MOV.U32 R163, RZ, RZ, R131 ;  /* 0x000000ffffa37224 */ /* 0x000fce00078e0083 */
[----:B------:R-:W-:Y:S05]  /*26430*/  WARPSYNC.COLLECTIVE R128, `(.L_x_9976) ;  /* 0x0000000080087348 */ /* 0x000fea0003c00000 */
[----:B------:R0:W1:Y:S02]  /*26440*/  SHFL.BFLY P6, R128, R163, R130, R129 ;  /* 0x0c000082a3807389 */ /* 0x00006400000c0081 */
[----:B01----:R-:W-:Y:S01]  /*26450*/  ENDCOLLECTIVE ;  /* 0x000000000000791b */ /* 0x003fe20003800000 */
.L_x_9976:
[----:B------:R-:W-:Y:S02]  /*26460*/  IMAD.MOV.U32 R130, RZ, RZ, 0x10 ;  /* 0x00000010ff827424 */ /* 0x000fe400078e00ff */
[----:B------:R-:W-:Y:S01]  /*26470*/  FADD.FTZ R131, R131, R128 ;  /* 0x0000008083837221 */ /* 0x000fe20000010000 */
[----:B------:R-:W-:-:S03]  /*26480*/  MOV R128, 0xffffffff ;  /* 0xffffffff00807802 */ /* 0x000fc60000000f00 */
[----:B------:R-:W-:-:S07]  /*26490*/  IMAD.MOV.U32 R163, RZ, RZ, R131 ;  /* 0x000000ffffa37224 */ /* 0x000fce00078e0083 */
[----:B------:R-:W-:Y:S05]  /*264a0*/  WARPSYNC.COLLECTIVE R128, `(.L_x_9977) ;  /* 0x0000000080087348 */ /* 0x000fea0003c00000 */
[----:B------:R0:W1:Y:S02]  /*264b0*/  SHFL.BFLY P6, R128, R163, R130, R129 ;  /* 0x0c000082a3807389 */ /* 0x00006400000c0081 */
[----:B01----:R-:W-:Y:S01]  /*264c0*/  ENDCOLLECTIVE ;  /* 0x000000000000791b */ /* 0x003fe20003800000 */
.L_x_9977:
[----:B------:R-:W-:Y:S02]  /*264d0*/  IMAD.MOV.U32 R130, RZ, RZ, 0x1 ;  /* 0x00000001ff827424 */ /* 0x000fe400078e00ff */
[----:B------:R-:W-:Y:S01]  /*264e0*/  FADD.FTZ R131, R131, R128 ;  /* 0x0000008083837221 */ /* 0x000fe20000010000 */
[----:B------:R-:W-:-:S03]  /*264f0*/  LOP3.LUT P6, RZ, R17, 0x20, RZ, 0xc0, !PT ;  /* 0x0000002011ff7812 */ /* 0x000fc600078cc0ff */
        /* <DEDUP_REMOVED lines=104> */
.L_x_9978:
[----:B------:R-:W-:Y:S01]  /*26b80*/  MOV R130, 0x2 ;  /* 0x0000000200827802 */ /* 0x000fe20000000f00 */
[----:B------:R-:W-:Y:S01]  /*26b90*/  FADD.FTZ R162, R162, R128 ;  /* 0x00000080a2a27221 */ /* 0x000fe20000010000 */
[----:B------:R-:W-:-:S03]  /*26ba0*/  IMAD.MOV.U32 R128, RZ, RZ, -0x1 ;  /* 0xffffffffff807424 */ /* 0x000fc600078e00ff */
[----:B------:R-:W-:-:S07]  /*26bb0*/  IMAD.MOV.U32 R163, RZ, RZ, R162 ;  /* 0x000000ffffa37224 */ /* 0x000fce00078e00a2 */
[----:B------:R-:W-:Y:S05]  /*26bc0*/  WARPSYNC.COLLECTIVE R128, `(.L_x_9979) ;  /* 0x0000000080087348 */ /* 0x000fea0003c00000 */
[----:B------:R0:W1:Y:S02]  /*26bd0*/  SHFL.BFLY P6, R128, R163, R130, R129 ;  /* 0x0c000082a3807389 */ /* 0x00006400000c0081 */
[----:B01----:R-:W-:Y:S01]  /*26be0*/  ENDCOLLECTIVE ;  /* 0x000000000000791b */ /* 0x003fe20003800000 */
.L_x_9979:
[----:B------:R-:W-:Y:S01]  /*26bf0*/  HFMA2.MMA R130, -RZ, RZ, 0, 2.384185791015625e-07 ;  /* 0x00000004ff827435 */ /* 0x000fe200000001ff */
[----:B------:R-:W-:Y:S01]  /*26c00*/  FADD.FTZ R162, R162, R128 ;  /* 0x00000080a2a27221 */ /* 0x000fe20000010000 */
[----:B------:R-:W-:-:S03]  /*26c10*/  IMAD.MOV.U32 R128, RZ, RZ, -0x1 ;  /* 0xffffffffff807424 */ /* 0x000fc600078e00ff */
[----:B------:R-:W-:-:S07]  /*26c20*/  IMAD.MOV.U32 R163, RZ, RZ, R162 ;  /* 0x000000ffffa37224 */ /* 0x000fce00078e00a2 */
[----:B------:R-:W-:Y:S05]  /*26c30*/  WARPSYNC.COLLECTIVE R128, `(.L_x_9980) ;  /* 0x0000000080087348 */ /* 0x000fea0003c00000 */
[----:B------:R0:W1:Y:S02]  /*26c40*/  SHFL.BFLY P6, R128, R163, R130, R129 ;  /* 0x0c000082a3807389 */ /* 0x00006400000c0081 */
[----:B01----:R-:W-:Y:S01]  /*26c50*/  ENDCOLLECTIVE ;  /* 0x000000000000791b */ /* 0x003fe20003800000 */
.L_x_9980:
[----:B------:R-:W-:Y:S01]  /*26c60*/  MOV R130, 0x8 ;  /* 0x0000000800827802 */ /* 0x000fe20000000f00 */
[----:B------:R-:W-:Y:S01]  /*26c70*/  FADD.FTZ R162, R162, R128 ;  /* 0x00000080a2a27221 */ /* 0x000fe20000010000 */
[----:B------:R-:W-:-:S03]  /*26c80*/  IMAD.MOV.U32 R128, RZ, RZ, -0x1 ;  /* 0xffffffffff807424 */ /* 0x000fc600078e00ff */
[----:B------:R-:W-:-:S07]  /*26c90*/  IMAD.MOV.U32 R163, RZ, RZ, R162 ;  /* 0x000000ffffa37224 */ /* 0x000fce00078e00a2 */
[----:B------:R-:W-:Y:S05]  /*26ca0*/  WARPSYNC.COLLECTIVE R128, `(.L_x_9981) ;  /* 0x0000000080087348 */ /* 0x000fea0003c00000 */
[----:B------:R0:W1:Y:S02]  /*26cb0*/  SHFL.BFLY P6, R128, R163, R130, R129 ;  /* 0x0c000082a3807389 */ /* 0x00006400000c0081 */
[----:B01----:R-:W-:Y:S01]  /*26cc0*/  ENDCOLLECTIVE ;  /* 0x000000000000791b */ /* 0x003fe20003800000 */
.L_x_9981:
[----:B------:R-:W-:Y:S01]  /*26cd0*/  HFMA2.MMA R130, -RZ, RZ, 0, 9.5367431640625e-07 ;  /* 0x00000010ff827435 */ /* 0x000fe200000001ff */
[----:B------:R-:W-:Y:S01]  /*26ce0*/  FADD.FTZ R162, R162, R128 ;  /* 0x00000080a2a27221 */ /* 0x000fe20000010000 */
[----:B------:R-:W-:-:S03]  /*26cf0*/  IMAD.MOV.U32 R128, RZ, RZ, -0x1 ;  /* 0xffffffffff807424 */ /* 0x000fc600078e00ff */
[----:B------:R-:W-:-:S07]  /*26d00*/  IMAD.MOV.U32 R163, RZ, RZ, R162 ;  /* 0x000000ffffa37224 */ /* 0x000fce00078e00a2 */
[----:B------:R-:W-:Y:S05]  /*26d10*/  WARPSYNC.COLLECTIVE R128, `(.L_x_9982) ;  /* 0x0000000080087348 */ /* 0x000fea0003c00000 */
[----:B------:R0:W1:Y:S02]  /*26d20*/  SHFL.BFLY P6, R128, R163, R130, R129 ;  /* 0x0c000082a3807389 */ /* 0x00006400000c0081 */
[----:B01----:R-:W-:Y:S01]  /*26d30*/  ENDCOLLECTIVE ;  /* 0x000000000000791b */ /* 0x003fe20003800000 */
.L_x_9982:
[----:B------:R-:W-:Y:S05]  /*26d40*/  BRA `(.L_x_9983) ;  /* 0xffffffdc009c7947 */ /* 0x000fea000383ffff */
.L_x_9984:
        /* <DEDUP_REMOVED lines=11> */
.L_x_40128:


//--------------------- .text._ZN10layer_norm31ln_parallel_residual_fwd_kernelINS_13Kernel_traitsIf13__nv_bfloat16S2_S2_fjLj1536ELj1ELj4ELj1ELj16ENS_18Kernel_traits_baseILj1536EfS2_S2_S2_fjLj128EEEEELb1ELb0ELb1EEEvNS_9FwdParamsE --------------------------
	.section	.text._ZN10layer_norm31ln_parallel_residual_fwd_kernelINS_13Kernel_traitsIf13__nv_bfloat16S2_S2_fjLj1536ELj1ELj4ELj1ELj16ENS_18Kernel_traits_baseILj1536EfS2_S2_S2_fjLj128EEEEELb1ELb0ELb1EEEvNS_9FwdParamsE,"ax",@progbits
	.align	128
        .global         _ZN10layer_norm31ln_parallel_residual_fwd_kernelINS_13Kernel_traitsIf13__nv_bfloat16S2_S2_fjLj1536ELj1ELj4ELj1ELj16ENS_18Kernel_traits_baseILj1536EfS2_S2_S2_fjLj128EEEEELb1ELb0ELb1EEEvNS_9FwdParamsE
        .type           _ZN10layer_norm31ln_parallel_residual_fwd_kernelINS_13Kernel_traitsIf13__nv_bfloat16S2_S2_fjLj1536ELj1ELj4ELj1ELj16ENS_18Kernel_traits_baseILj1536EfS2_S2_S2_fjLj128EEEEELb1ELb0ELb1EEEvNS_9FwdParamsE,@function
        .size           _ZN10layer_norm31ln_parallel_residual_fwd_kernelINS_13Kernel_traitsIf13__nv_bfloat16S2_S2_fjLj1536ELj1ELj4ELj1ELj16ENS_18Kernel_traits_baseILj1536EfS2_S2_S2_fjLj128EEEEELb1ELb0ELb1EEEvNS_9FwdParamsE,(.L_x_40129 - _ZN10layer_norm31ln_parallel_residual_fwd_kernelINS_13Kernel_traitsIf13__nv_bfloat16S2_S2_fjLj1536ELj1ELj4ELj1ELj16ENS_18Kernel_traits_baseILj1536EfS2_S2_S2_fjLj128EEEEELb1ELb0ELb1EEEvNS_9FwdParamsE)
        .other          _ZN10layer_norm31ln_parallel_residual_fwd_kernelINS_13Kernel_traitsIf13__nv_bfloat16S2_S2_fjLj1536ELj1ELj4ELj1ELj16ENS_18Kernel_traits_baseILj1536EfS2_S2_S2_fjLj128EEEEELb1ELb0ELb1EEEvNS_9FwdParamsE,@"STO_CUDA_ENTRY STV_DEFAULT"
_ZN10layer_norm31ln_parallel_residual_fwd_kernelINS_13Kernel_traitsIf13__nv_bfloat16S2_S2_fjLj1536ELj1ELj4ELj1ELj16ENS_18Kernel_traits_baseILj1536EfS2_S2_S2_fjLj128EEEEELb1ELb0ELb1EEEvNS_9FwdParamsE:
.text._ZN10layer_norm31ln_parallel_residual_fwd_kernelINS_13Kernel_traitsIf13__nv_bfloat16S2_S2_fjLj1536ELj1ELj4ELj1ELj16ENS_18Kernel_traits_baseILj1536EfS2_S2_S2_fjLj128EEEEELb1ELb0ELb1EEEvNS_9FwdParamsE:
[----:B------:R-:W0:Y:S08]  /*0000*/  LDC R1, c[0x0][0x28] ;  /* 0x00000a00ff017b82 */ /* 0x000e300000000800 */
[----:B------:R-:W1:Y:S01]  /*0010*/  LDC R8, c[0x0][0x2e8] ;  /* 0x0000ba00ff087b82 */ /* 0x000e620000000800 */
[----:B------:R-:W-:Y:S01]  /*0020*/  ULDC.U8 UR4, c[0x0][0x2f4] ;  /* 0x0000bd0000047ab9 */ /* 0x000fe20000000000 */
[----:B------:R-:W-:Y:S01]  /*0030*/  ULDC.64 UR6, c[0x0][0x2e0] ;  /* 0x0000b80000067ab9 */ /* 0x000fe20000000a00 */
[----:B------:R-:W-:Y:S01]  /*0040*/  ISETP.NE.AND P0, PT, RZ, UR4, PT ;  /* 0x00000004ff007c0c */ /* 0x000fe2000bf05270 */
[----:B------:R-:W-:Y:S01]  /*0050*/  IMAD.U32 R2, RZ, RZ, UR6 ;  /* 0x00000006ff027e24 */ /* 0x000fe2000f8e00ff */
[----:B------:R-:W-:Y:S01]  /*0060*/  MOV R3, UR7 ;  /* 0x0000000700037c02 */ /* 0x000fe20008000f00 */
[----:B------:R-:W-:Y:S01]  /*0070*/  ULDC.64 UR4, c[0x0][0x208] ;  /* 0x0000820000047ab9 */ /* 0x000fe20000000a00 */
[----:B0-----:R-:W-:Y:S01]  /*0080*/  VIADD R1, R1, 0xffffff80 ;  /* 0xffffff8001017836 */ /* 0x001fe20000000000 */
[----:B------:R-:W0:Y:S01]  /*0090*/  LDC R7, c[0x0][0x2ec] ;  /* 0x0000bb00ff077b82 */ /* 0x000e220000000800 */
[----:B------:R-:W2:Y:S01]  /*00a0*/  S2R R251, SR_TID.X ;  /* 0x0000000000fb7919 */ /* 0x000ea20000002100 */
[----:B------:R-:W3:Y:S01]  /*00b0*/  S2R R9, SR_CTAID.X ;  /* 0x0000000000097919 */ /* 0x000ee20000002500 */
[----:B------:R-:W-:Y:S01]  /*00c0*/  ULDC UR8, c[0x0][0x0] ;  /* 0x0000000000087ab9 */ /* 0x000fe20000000800 */
[----:B------:R-:W-:-:S04]  /*00d0*/  ULDC.64 UR12, c[0x0][0x2d0] ;  /* 0x0000b400000c7ab9 */ /* 0x000fc80000000a00 */
[----:B------:R-:W4:Y:S01]  /*00e0*/  @P0 LDC R11, c[0x0][0x2f0] ;  /* 0x0000bc00ff0b0b82 */ /* 0x000f220000000800 */
[----:B------:R-:W4:Y:S01]  /*00f0*/  @P0 LDG.E.64 R2, desc[UR4][R2.64] ;  /* 0x0000000402020981 */ /* 0x000f22000c1e1b00 */
[----:B------:R-:W-:Y:S01]  /*0100*/  ULDC.64 UR10, c[0x0][0x268] ;  /* 0x00009a00000a7ab9 */ /* 0x000fe20000000a00 */
[----:B-1----:R-:W-:-:S05]  /*0110*/  @P0 IMAD.MOV.U32 R6, RZ, RZ, R8 ;  /* 0x000000ffff060224 */ /* 0x002fca00078e0008 */
[----:B0-----:R-:W4:Y:S01]  /*0120*/  @P0 LDG.E.64 R4, desc[UR4][R6.64] ;  /* 0x0000000406040981 */ /* 0x001f22000c1e1b00 */
[----:B--2---:R-:W-:-:S05]  /*0130*/  SHF.R.U32.HI R0, RZ, 0x5, R251 ;  /* 0x00000005ff007819 */ /* 0x004fca00000116fb */
[----:B---3--:R-:W-:Y:S01]  /*0140*/  IMAD R0, R9, 0x4, R0 ;  /* 0x0000000409007824 */ /* 0x008fe200078e0200 */
        /* <DEDUP_REMOVED lines=24> */
[----:B----4-:R-:W-:Y:S02]  /*02d0*/  @P0 R2UR UR6, R2 ;  /* 0x00000000020602ca */ /* 0x010fe400000e0000 */
[----:B------:R-:W-:Y:S02]  /*02e0*/  @P0 R2UR UR7, R3 ;  /* 0x00000000030702ca */ /* 0x000fe400000e0000 */
[----:B------:R-:W-:Y:S01]  /*02f0*/  @P0 IADD3 R8, P1, R4, R11, RZ ;  /* 0x0000000b04080210 */ /* 0x000fe20007f3e0ff */
[----:B------:R-:W-:-:S10]  /*0300*/  IMAD R4, R9, UR8, R251 ;  /* 0x0000000809047c24 */ /* 0x000fd4000f8e02fb */
[----:B------:R-:W-:Y:S02]  /*0310*/  UIADD3 UR26, UR7, -0x4498517b, URZ ;  /* 0xbb67ae85071a7890 */ /* 0x000fe4000fffe03f */
[----:B------:R-:W-:Y:S01]  /*0320*/  UIADD3 UR25, UR6, -0x61c88647, URZ ;  /* 0x9e3779b906197890 */ /* 0x000fe2000fffe03f */
[----:B------:R-:W-:Y:S01]  /*0330*/  @P0 IMAD.X R7, RZ, RZ, R5, P1 ;  /* 0x000000ffff070224 */ /* 0x000fe200008e0605 */
[----:B------:R-:W-:Y:S01]  /*0340*/  UIADD3 UR27, UR6, 0x3c6ef372, URZ ;  /* 0x3c6ef372061b7890 */ /* 0x000fe2000fffe03f */
[----:B------:R-:W-:Y:S01]  /*0350*/  IMAD.WIDE.U32 R10, R4, -0x326172a9, RZ ;  /* 0xcd9e8d57040a7825 */ /* 0x000fe200078e00ff */
[----:B------:R-:W-:Y:S02]  /*0360*/  UIADD3 UR28, UR7, 0x76cf5d0a, URZ ;  /* 0x76cf5d0a071c7890 */ /* 0x000fe4000fffe03f */
[--C-:B------:R-:W-:Y:S01]  /*0370*/  SHF.R.U64 R5, R8, 0x2, R7.reuse ;  /* 0x0000000208057819 */ /* 0x100fe20000001207 */
[----:B------:R-:W-:Y:S01]  /*0380*/  UIADD3 UR30, UR7, 0x32370b8f, URZ ;  /* 0x32370b8f071e7890 */ /* 0x000fe2000fffe03f */
[----:B------:R-:W-:Y:S01]  /*0390*/  SHF.R.U32.HI R6, RZ, 0x2, R7 ;  /* 0x00000002ff067819 */ /* 0x000fe20000011607 */
[----:B------:R-:W-:-:S02]  /*03a0*/  UIADD3 UR29, UR6, -0x255992d5, URZ ;  /* 0xdaa66d2b061d7890 */ /* 0x000fc4000fffe03f */
[----:B------:R-:W-:Y:S01]  /*03b0*/  IMAD.WIDE.U32 R2, R5, -0x2daee0ad, RZ ;  /* 0xd2511f5305027825 */ /* 0x000fe200078e00ff */
[----:B------:R-:W-:Y:S01]  /*03c0*/  LOP3.LUT R12, R11, UR6, R6, 0x96, !PT ;  /* 0x000000060b0c7c12 */ /* 0x000fe2000f8e9606 */
[----:B------:R-:W-:Y:S02]  /*03d0*/  UIADD3 UR31, UR6, 0x78dde6e4, URZ ;  /* 0x78dde6e4061f7890 */ /* 0x000fe4000fffe03f */
[----:B------:R-:W-:Y:S02]  /*03e0*/  UIADD3 UR32, UR7, -0x126145ec, URZ ;  /* 0xed9eba1407207890 */ /* 0x000fe4000fffe03f */
[----:B------:R-:W-:Y:S01]  /*03f0*/  LOP3.LUT R14, R3, UR7, RZ, 0x3c, !PT ;  /* 0x00000007030e7c12 */ /* 0x000fe2000f8e3cff */
[----:B------:R-:W-:Y:S01]  /*0400*/  IMAD.WIDE.U32 R12, R12, -0x2daee0ad, RZ ;  /* 0xd2511f530c0c7825 */ /* 0x000fe200078e00ff */
[----:B------:R-:W-:Y:S02]  /*0410*/  UIADD3 UR34, UR7, -0x56f99767, URZ ;  /* 0xa906689907227890 */ /* 0x000fe4000fffe03f */
[----:B------:R-:W-:Y:S01]  /*0420*/  UIADD3 UR33, UR6, 0x1715609d, URZ ;  /* 0x1715609d06217890 */ /* 0x000fe2000fffe03f */
[----:B------:R-:W-:Y:S01]  /*0430*/  IMAD.WIDE.U32 R14, R14, -0x326172a9, RZ ;  /* 0xcd9e8d570e0e7825 */ /* 0x000fe200078e00ff */
[----:B------:R-:W-:Y:S01]  /*0440*/  LOP3.LUT R11, R13, UR26, R2, 0x96, !PT ;  /* 0x0000001a0d0b7c12 */ /* 0x000fe2000f8e9602 */
[----:B------:R-:W-:-:S02]  /*0450*/  UIADD3 UR35, UR6, -0x4ab325aa, URZ ;  /* 0xb54cda5606237890 */ /* 0x000fc4000fffe03f */
[----:B------:R-:W-:Y:S01]  /*0460*/  UIADD3 UR36, UR7, 0x646e171e, URZ ;  /* 0x646e171e07247890 */ /* 0x000fe2000fffe03f */
[----:B------:R-:W-:Y:S01]  /*0470*/  LOP3.LUT R2, R15, UR25, R10, 0x96, !PT ;  /* 0x000000190f027c12 */ /* 0x000fe2000f8e960a */
[----:B------:R-:W-:Y:S01]  /*0480*/  IMAD.WIDE.U32 R10, R11, -0x326172a9, RZ ;  /* 0xcd9e8d570b0a7825 */ /* 0x000fe200078e00ff */
[----:B------:R-:W-:Y:S02]  /*0490*/  UIADD3 UR38, UR7, 0x1fd5c5a3, URZ ;  /* 0x1fd5c5a307267890 */ /* 0x000fe4000fffe03f */
[----:B------:R-:W-:Y:S01]  /*04a0*/  UIADD3 UR37, UR6, 0x5384540f, URZ ;  /* 0x5384540f06257890 */ /* 0x000fe2000fffe03f */
[----:B------:R-:W-:Y:S01]  /*04b0*/  IMAD.WIDE.U32 R2, R2, -0x2daee0ad, RZ ;  /* 0xd2511f5302027825 */ /* 0x000fe200078e00ff */
[----:B------:R-:W-:Y:S01]  /*04c0*/  LOP3.LUT R13, R11, UR27, R14, 0x96, !PT ;  /* 0x0000001b0b0d7c12 */ /* 0x000fe2000f8e960e */
[----:B------:R-:W-:Y:S02]  /*04d0*/  UIADD3 UR39, UR6, -0xe443238, URZ ;  /* 0xf1bbcdc806277890 */ /* 0x000fe4000fffe03f */
[----:B------:R-:W-:Y:S01]  /*04e0*/  UIADD3 UR40, UR7, -0x24c28bd8, URZ ;  /* 0xdb3d742807287890 */ /* 0x000fe2000fffe03f */
[----:B------:R-:W-:Y:S01]  /*04f0*/  LOP3.LUT R14, R3, UR28, R12, 0x96, !PT ;  /* 0x0000001c030e7c12 */ /* 0x000fe2000f8e960c */
[----:B------:R-:W-:Y:S01]  /*0500*/  IMAD.WIDE.U32 R12, R13, -0x2daee0ad, RZ ;  /* 0xd2511f530d0c7825 */ /* 0x000fe200078e00ff */
[----:B------:R-:W-:-:S03]  /*0510*/  ULDC.64 UR8, c[0x0][0x260] ;  /* 0x0000980000087ab9 */ /* 0x000fc60000000a00 */
        /* <DEDUP_REMOVED lines=18> */
[----:B------:R-:W-:Y:S02]  /*0640*/  SHF.L.U32 R2, R251, 0x5, RZ ;  /* 0x00000005fb027819 */ /* 0x000fe400000006ff */
[----:B------:R-:W-:Y:S01]  /*0650*/  LOP3.LUT R16, R15, UR37, R10, 0x96, !PT ;  /* 0x000000250f107c12 */ /* 0x000fe2000f8e960a */
[----:B------:R-:W-:Y:S01]  /*0660*/  IMAD.HI.U32 R7, R17, -0x326172a9, RZ ;  /* 0xcd9e8d5711077827 */ /* 0x000fe200078e00ff */
[----:B------:R-:W-:Y:S02]  /*0670*/  LOP3.LUT R251, R251, 0x1f, RZ, 0xc0, !PT ;  /* 0x0000001ffbfb7812 */ /* 0x000fe400078ec0ff */
[----:B------:R-:W-:Y:S01]  /*0680*/  ISETP.NE.U32.AND P1, PT, RZ, UR12, PT ;  /* 0x0000000cff007c0c */ /* 0x000fe2000bf25070 */
[----:B------:R-:W-:Y:S01]  /*0690*/  IMAD.HI.U32 R3, R16, -0x2daee0ad, RZ ;  /* 0xd2511f5310037827 */ /* 0x000fe200078e00ff */
[----:B------:R-:W-:-:S02]  /*06a0*/  LOP3.LUT R9, R7, UR39, R14, 0x96, !PT ;  /* 0x0000002707097c12 */ /* 0x000fc4000f8e960e */
[----:B------:R-:W-:Y:S02]  /*06b0*/  SHF.L.U32 R14, R251, 0x5, RZ ;  /* 0x00000005fb0e7819 */ /* 0x000fe400000006ff */
[----:B------:R-:W-:Y:S02]  /*06c0*/  ISETP.NE.AND.EX P1, PT, RZ, UR13, PT, P1 ;  /* 0x0000000dff007c0c */ /* 0x000fe4000bf25310 */
[----:B------:R-:W-:Y:S02]  /*06d0*/  LOP3.LUT R18, R3, UR40, R12, 0x96, !PT ;  /* 0x0000002803127c12 */ /* 0x000fe4000f8e960c */
[C---:B------:R-:W-:Y:S02]  /*06e0*/  IADD3 R12, P3, R14.reuse, UR10, RZ ;  /* 0x0000000a0e0c7c10 */ /* 0x040fe4000ff7e0ff */
[----:B------:R-:W-:-:S04]  /*06f0*/  IADD3 R14, P4, R14, UR12, RZ ;  /* 0x0000000c0e0e7c10 */ /* 0x000fc8000ff9e0ff */
[----:B------:R-:W-:-:S05]  /*0700*/  IADD3.X R15, RZ, UR13, RZ, P4, !PT ;  /* 0x0000000dff0f7c10 */ /* 0x000fca000a7fe4ff */
        /* <DEDUP_REMOVED lines=12> */
[----:B------:R-:W-:-:S04]  /*07d0*/  LOP3.LUT R10, R2, 0x3e0, RZ, 0xc0, !PT ;  /* 0x000003e0020a7812 */ /* 0x000fc800078ec0ff */
[----:B------:R-:W-:-:S05]  /*07e0*/  IADD3 R2, P0, R10, UR8, RZ ;  /* 0x000000080a027c10 */ /* 0x000fca000ff1e0ff */
[----:B------:R-:W-:Y:S01]  /*07f0*/  IMAD.X R3, RZ, RZ, UR9, P0 ;  /* 0x00000009ff037e24 */ /* 0x000fe200080e06ff */
[----:B------:R-:W-:Y:S02]  /*0800*/  ULDC.64 UR8, c[0x0][0x2c8] ;  /* 0x0000b20000087ab9 */ /* 0x000fe40000000a00 */
[----:B------:R-:W-:-:S04]  /*0810*/  ISETP.NE.U32.AND P0, PT, RZ, UR8, PT ;  /* 0x00000008ff007c0c */ /* 0x000fc8000bf05070 */
[----:B------:R-:W-:Y:S02]  /*0820*/  ISETP.NE.AND.EX P0, PT, RZ, UR9, PT, P0 ;  /* 0x00000009ff007c0c */ /* 0x000fe4000bf05300 */
[----:B------:R-:W-:Y:S02]  /*0830*/  IADD3 R10, P2, R10, UR8, RZ ;  /* 0x000000080a0a7c10 */ /* 0x000fe4000ff5e0ff */
        /* <DEDUP_REMOVED lines=23> */
[----:B------:R-:W-:Y:S01]  /*09b0*/  CS2R R98, SRZ ;  /* 0x0000000000627805 */ /* 0x000fe2000001ff00 */
[----:B------:R-:W-:Y:S01]  /*09c0*/  IMAD.X R11, RZ, RZ, UR9, P2 ;  /* 0x00000009ff0b7e24 */ /* 0x000fe200090e06ff */
[----:B------:R-:W-:-:S04]  /*09d0*/  ULDC UR8, c[0x0][0x214] ;  /* 0x0000850000087ab9 */ /* 0x000fc80000000800 */
        /* <DEDUP_REMOVED lines=12> */
[----:B------:R-:W-:Y:S01]  /*0aa0*/  ISETP.GE.AND P0, PT, R0, UR8, PT ;  /* 0x0000000800007c0c */ /* 0x000fe2000bf06270 */
[----:B------:R-:W-:-:S12]  /*0ab0*/  IMAD.X R13, RZ, RZ, UR11, P3 ;  /* 0x0000000bff0d7e24 */ /* 0x000fd800098e06ff */
[----:B0-----:R-:W-:Y:S05]  /*0ac0*/  @P0 EXIT ;  /* 0x000000000000094d */ /* 0x001fea0003800000 */
[----:B------:R-:W2:Y:S04]  /*0ad0*/  LDG.E.128 R148, desc[UR4][R2.64] ;  /* 0x0000000402947981 */ /* 0x000ea8000c1e1d00 */
[----:B------:R-:W3:Y:S04]  /*0ae0*/  LDG.E.128 R144, desc[UR4][R2.64+0x10] ;  /* 0x0000100402907981 */ /* 0x000ee8000c1e1d00 */
[----:B------:R-:W4:Y:S04]  /*0af0*/  LDG.E.128 R40, desc[UR4][R2.64+0x400] ;  /* 0x0004000402287981 */ /* 0x000f28000c1e1d00 */
[----:B------:R-:W4:Y:S04]  /*0b00*/  LDG.E.128 R36, desc[UR4][R2.64+0x410] ;  /* 0x0004100402247981 */ /* 0x000f28000c1e1d00 */
[----:B------:R-:W4:Y:S04]  /*0b10*/  LDG.E.128 R32, desc[UR4][R12.64] ;  /* 0x000000040c207981 */ /* 0x000f28000c1e1d00 */
[----:B------:R-:W4:Y:S04]  /*0b20*/  LDG.E.128 R28, desc[UR4][R12.64+0x10] ;  /* 0x000010040c1c7981 */ /* 0x000f28000c1e1d00 */
[----:B------:R-:W4:Y:S04]  /*0b30*/  LDG.E.128 R24, desc[UR4][R12.64+0x400] ;  /* 0x000400040c187981 */ /* 0x000f28000c1e1d00 */
[----:B------:R-:W4:Y:S04]  /*0b40*/  LDG.E.128 R20, desc[UR4][R12.64+0x410] ;  /* 0x000410040c147981 */ /* 0x000f28000c1e1d00 */
[----:B------:R-:W5:Y:S04]  /*0b50*/  LDG.E.128 R236, desc[UR4][R12.64+0x800] ;  /* 0x000800040cec7981 */ /* 0x000f68000c1e1d00 */
[----:B------:R-:W5:Y:S04]  /*0b60*/  LDG.E.128 R232, desc[UR4][R12.64+0x810] ;  /* 0x000810040ce87981 */ /* 0x000f68000c1e1d00 */
[----:B------:R-:W5:Y:S04]  /*0b70*/  LDG.E.128 R220, desc[UR4][R12.64+0xc00] ;  /* 0x000c00040cdc7981 */ /* 0x000f68000c1e1d00 */
[----:B------:R-:W5:Y:S04]  /*0b80*/  LDG.E.128 R216, desc[UR4][R12.64+0xc10] ;  /* 0x000c10040cd87981 */ /* 0x000f68000c1e1d00 */
[----:B------:R-:W5:Y:S04]  /*0b90*/  LDG.E.128 R204, desc[UR4][R12.64+0x1000] ;  /* 0x001000040ccc7981 */ /* 0x000f68000c1e1d00 */
[----:B------:R-:W5:Y:S04]  /*0ba0*/  LDG.E.128 R200, desc[UR4][R12.64+0x1010] ;  /* 0x001010040cc87981 */ /* 0x000f68000c1e1d00 */
[----:B------:R-:W5:Y:S04]  /*0bb0*/  LDG.E.128 R188, desc[UR4][R12.64+0x1400] ;  /* 0x001400040cbc7981 */ /* 0x000f68000c1e1d00 */
[----:B------:R-:W5:Y:S01]  /*0bc0*/  LDG.E.128 R44, desc[UR4][R12.64+0x1410] ;  /* 0x001410040c2c7981 */ /* 0x000f62000c1e1d00 */
[----:B------:R-:W-:Y:S01]  /*0bd0*/  UIADD3 UR41, UR6, -0x700cb87f, URZ ;  /* 0x8ff3478106297890 */ /* 0x000fe2000fffe03f */
[----:B------:R-:W-:Y:S01]  /*0be0*/  IMAD.HI.U32 R7, R18, -0x326172a9, RZ ;  /* 0xcd9e8d5712077827 */ /* 0x000fe200078e00ff */
[----:B------:R-:W-:Y:S01]  /*0bf0*/  UIADD3 UR42, UR7, -0x695add53, URZ ;  /* 0x96a522ad072a7890 */ /* 0x000fe2000fffe03f */
[----:B------:R-:W5:Y:S01]  /*0c00*/  LDG.E.128 R244, desc[UR4][R2.64+0x800] ;  /* 0x0008000402f47981 */ /* 0x000f62000c1e1d00 */
[----:B------:R-:W-:Y:S01]  /*0c10*/  ULDC.64 UR8, c[0x0][0x228] ;  /* 0x00008a0000087ab9 */ /* 0x000fe20000000a00 */
[----:B------:R-:W-:-:S02]  /*0c20*/  IMAD.HI.U32 R10, R9, -0x2daee0ad, RZ ;  /* 0xd2511f53090a7827 */ /* 0x000fc400078e00ff */
[----:B------:R-:W5:Y:S04]  /*0c30*/  LDG.E.128 R240, desc[UR4][R2.64+0x810] ;  /* 0x0008100402f07981 */ /* 0x000f68000c1e1d00 */
[----:B------:R-:W5:Y:S04]  /*0c40*/  LDG.E.128 R228, desc[UR4][R2.64+0xc00] ;  /* 0x000c000402e47981 */ /* 0x000f68000c1e1d00 */
[----:B------:R-:W5:Y:S04]  /*0c50*/  LDG.E.128 R224, desc[UR4][R2.64+0xc10] ;  /* 0x000c100402e07981 */ /* 0x000f68000c1e1d00 */
[----:B------:R-:W5:Y:S04]  /*0c60*/  LDG.E.128 R212, desc[UR4][R2.64+0x1000] ;  /* 0x0010000402d47981 */ /* 0x000f68000c1e1d00 */
[----:B------:R-:W5:Y:S04]  /*0c70*/  LDG.E.128 R208, desc[UR4][R2.64+0x1010] ;  /* 0x0010100402d07981 */ /* 0x000f68000c1e1d00 */
[----:B------:R-:W5:Y:S04]  /*0c80*/  LDG.E.128 R196, desc[UR4][R2.64+0x1400] ;  /* 0x0014000402c47981 */ /* 0x000f68000c1e1d00 */
[----:B------:R0:W5:Y:S01]  /*0c90*/  LDG.E.128 R192, desc[UR4][R2.64+0x1410] ;  /* 0x0014100402c07981 */ /* 0x000162000c1e1d00 */
[----:B------:R-:W-:Y:S01]  /*0ca0*/  ISETP.NE.U32.AND P0, PT, RZ, UR8, PT ;  /* 0x00000008ff007c0c */ /* 0x000fe2000bf05070 */
[----:B------:R-:W-:Y:S01]  /*0cb0*/  BSSY B0, `(.L_x_9985) ;  /* 0x0002508000007945 */ /* 0x000fe20003800000 */
[----:B------:R-:W-:Y:S01]  /*0cc0*/  LOP3.LUT R187, R8, 0x3, RZ, 0xc0, !PT ;  /* 0x0000000308bb7812 */ /* 0x000fe200078ec0ff */
[----:B------:R-:W-:Y:S01]  /*0cd0*/  ULDC.U8 UR10, c[0x0][0x2a0] ;  /* 0x0000a800000a7ab9 */ /* 0x000fe20000000000 */
[----:B------:R-:W-:Y:S01]  /*0ce0*/  ULDC UR23, c[0x0][0x218] ;  /* 0x0000860000177ab9 */ /* 0x000fe20000000800 */
[----:B------:R-:W-:Y:S01]  /*0cf0*/  ULDC UR24, c[0x0][0x2d8] ;  /* 0x0000b60000187ab9 */ /* 0x000fe20000000800 */
[----:B------:R-:W-:Y:S01]  /*0d00*/  ULDC.64 UR12, c[0x0][0x238] ;  /* 0x00008e00000c7ab9 */ /* 0x000fe20000000a00 */
[----:B------:R-:W-:Y:S01]  /*0d10*/  ULDC.64 UR14, c[0x0][0x240] ;  /* 0x00009000000e7ab9 */ /* 0x000fe20000000a00 */
[----:B------:R-:W-:Y:S01]  /*0d20*/  ULDC.64 UR16, c[0x0][0x248] ;  /* 0x0000920000107ab9 */ /* 0x000fe20000000a00 */
[----:B0-----:R-:W-:Y:S01]  /*0d30*/  IMAD R3, R16, -0x2daee0ad, RZ ;  /* 0xd2511f5310037824 */ /* 0x001fe200078e02ff */
[----:B------:R-:W-:Y:S01]  /*0d40*/  ULDC.64 UR18, c[0x0][0x2b8] ;  /* 0x0000ae0000127ab9 */ /* 0x000fe20000000a00 */
[----:B------:R-:W-:Y:S01]  /*0d50*/  IMAD R2, R17, -0x326172a9, RZ ;  /* 0xcd9e8d5711027824 */ /* 0x000fe200078e02ff */
[----:B------:R-:W-:Y:S01]  /*0d60*/  ULDC.64 UR20, c[0x0][0x2c0] ;  /* 0x0000b00000147ab9 */ /* 0x000fe20000000a00 */
[----:B------:R-:W-:Y:S01]  /*0d70*/  IMAD R8, R18, -0x326172a9, RZ ;  /* 0xcd9e8d5712087824 */ /* 0x000fe200078e02ff */
[----:B------:R-:W-:Y:S01]  /*0d80*/  LOP3.LUT R3, R10, UR42, R3, 0x96, !PT ;  /* 0x0000002a0a037c12 */ /* 0x000fe2000f8e9603 */
[----:B------:R-:W-:Y:S01]  /*0d90*/  IMAD R10, R9, -0x2daee0ad, RZ ;  /* 0xd2511f53090a7824 */ /* 0x000fe200078e02ff */
[----:B------:R-:W-:Y:S01]  /*0da0*/  LOP3.LUT R2, R7, UR41, R2, 0x96, !PT ;  /* 0x0000002907027c12 */ /* 0x000fe2000f8e9602 */
[----:B------:R-:W-:Y:S01]  /*0db0*/  IMAD.MOV.U32 R7, RZ, RZ, RZ ;  /* 0x000000ffff077224 */ /* 0x000fe200078e00ff */
[----:B------:R-:W-:Y:S01]  /*0dc0*/  ISETP.NE.AND.EX P0, PT, RZ, UR9, PT, P0 ;  /* 0x00000009ff007c0c */ /* 0x000fe2000bf05300 */
[----:B------:R-:W-:Y:S01]  /*0dd0*/  UISETP.NE.AND UP0, UPT, UR10, URZ, UPT ;  /* 0x0000003f0a00728c */ /* 0x000fe2000bf05270 */
[----:B------:R-:W-:-:S02]  /*0de0*/  ULDC.64 UR8, c[0x0][0x228] ;  /* 0x00008a0000087ab9 */ /* 0x000fc40000000a00 */
[----:B------:R-:W-:Y:S01]  /*0df0*/  ULDC.64 UR10, c[0x0][0x230] ;  /* 0x00008c00000a7ab9 */ /* 0x000fe20000000a00 */
[----:B--2---:R0:W-:Y:S04]  /*0e00*/  STL.64 [R1+0x70], R148 ;  /* 0x0000709401007387 */ /* 0x0041e80000100a00 */
[----:B------:R0:W-:Y:S04]  /*0e10*/  STL.64 [R1+0x78], R150 ;  /* 0x0000789601007387 */ /* 0x0001e80000100a00 */
[----:B---3--:R0:W-:Y:S04]  /*0e20*/  STL.64 [R1+0x60], R144 ;  /* 0x0000609001007387 */ /* 0x0081e80000100a00 */
[----:B------:R0:W-:Y:S04]  /*0e30*/  STL.64 [R1+0x68], R146 ;  /* 0x0000689201007387 */ /* 0x0001e80000100a00 */
[----:B----4-:R0:W-:Y:S04]  /*0e40*/  STL.64 [R1+0x30], R40 ;  /* 0x0000302801007387 */ /* 0x0101e80000100a00 */
[----:B------:R0:W-:Y:S04]  /*0e50*/  STL.64 [R1+0x38], R42 ;  /* 0x0000382a01007387 */ /* 0x0001e80000100a00 */
        /* <DEDUP_REMOVED lines=8> */
[----:B------:R0:W-:Y:S04]  /*0ee0*/  STL.64 [R1], R20 ;  /* 0x0000001401007387 */ /* 0x0001e80000100a00 */
[----:B------:R0:W-:Y:S02]  /*0ef0*/  STL.64 [R1+0x8], R22 ;  /* 0x0000081601007387 */ /* 0x0001e40000100a00 */
.L_x_10761:
[----:B01----:R-:W0:Y:S01]  /*0f00*/  @P0 LDC.64 R24, c[0x0][0x228] ;  /* 0x00008a00ff180b82 */ /* 0x003e220000000a00 */
        /* <DEDUP_REMOVED lines=27> */
.L_x_9987:
[----:B------:R-:W-:-:S07]  /*10c0*/  MOV R19, R8 ;  /* 0x0000000800137202 */ /* 0x000fce0000000f00 */
.L_x_9988:
[----:B------:R-:W-:Y:S05]  /*10d0*/  BSYNC B1 ;  /* 0x0000000000017941 */ /* 0x000fea0003800000 */
.L_x_9986:
        /* <DEDUP_REMOVED lines=16> */
.L_x_9992:
[----:B------:R-:W-:Y:S05]  /*11e0*/  BSYNC B2 ;  /* 0x0000000000027941 */ /* 0x000fea0003800000 */
.L_x_9991:
        /* <DEDUP_REMOVED lines=44> */
.L_x_9990:
[----:B------:R-:W-:Y:S05]  /*14b0*/  BSYNC B1 ;  /* 0x0000000000017941 */ /* 0x000fea0003800000 */
.L_x_9989:
        /* <DEDUP_REMOVED lines=8> */
[----:B-----5:R-:W-:Y:S02]  /*1540*/  SHF.L.U32 R19, R20, 0x10, RZ ;  /* 0x0000001014137819 */ /* 0x020fe400000006ff */
[----:B0-----:R-:W-:-:S03]  /*1550*/  FSETP.GTU.FTZ.AND P3, PT, R24, R249, PT ;  /* 0x000000f91800720b */ /* 0x001fc60003f7c000 */
[----:B-1----:R-:W-:Y:S01]  /*1560*/  FMUL.FTZ R170, R19, R248 ;  /* 0x000000f813aa7220 */ /* 0x002fe20000410000 */
[----:B------:R-:W-:-:S09]  /*1570*/  PRMT R19, R20, 0x7632, R19 ;  /* 0x0000763214137816 */ /* 0x000fd20000000013 */
        /* <DEDUP_REMOVED lines=9> */
.L_x_9993:
        /* <DEDUP_REMOVED lines=12> */
.L_x_9996:
[----:B------:R-:W-:-:S07]  /*16d0*/  IMAD.MOV.U32 R9, RZ, RZ, R8 ;  /* 0x000000ffff097224 */ /* 0x000fce00078e0008 */
.L_x_9997:
[----:B------:R-:W-:Y:S05]  /*16e0*/  BSYNC B1 ;  /* 0x0000000000017941 */ /* 0x000fea0003800000 */
.L_x_9995:
        /* <DEDUP_REMOVED lines=16> */
.L_x_10001:
[----:B------:R-:W-:Y:S05]  /*17f0*/  BSYNC B2 ;  /* 0x0000000000027941 */ /* 0x000fea0003800000 */
.L_x_10000:
        /* <DEDUP_REMOVED lines=44> */
.L_x_9999:
[----:B------:R-:W-:Y:S05]  /*1ac0*/  BSYNC B1 ;  /* 0x0000000000017941 */ /* 0x000fea0003800000 */
.L_x_9998:
        /* <DEDUP_REMOVED lines=10> */
.L_x_9994:
        /* <DEDUP_REMOVED lines=12> */
.L_x_10003:
[----:B------:R-:W-:-:S07]  /*1c30*/  IMAD.MOV.U32 R20, RZ, RZ, R8 ;  /* 0x000000ffff147224 */ /* 0x000fce00078e0008 */
.L_x_10004:
[----:B------:R-:W-:Y:S05]  /*1c40*/  BSYNC B1 ;  /* 0x0000000000017941 */ /* 0x000fea0003800000 */
.L_x_10002:
        /* <DEDUP_REMOVED lines=16> */
.L_x_10008:
[----:B------:R-:W-:Y:S05]  /*1d50*/  BSYNC B2 ;  /* 0x0000000000027941 */ /* 0x000fea0003800000 */
.L_x_10007:
        /* <DEDUP_REMOVED lines=44> */
.L_x_10006:
[----:B------:R-:W-:Y:S05]  /*2020*/  BSYNC B1 ;  /* 0x0000000000017941 */ /* 0x000fea0003800000 */
.L_x_10005:
        /* <DEDUP_REMOVED lines=16> */
.L_x_10009:
        /* <DEDUP_REMOVED lines=12> */
.L_x_10012:
[----:B------:R-:W-:-:S07]  /*21f0*/  IMAD.MOV.U32 R12, RZ, RZ, R8 ;  /* 0x000000ffff0c7224 */ /* 0x000fce00078e0008 */
.L_x_10013:
[----:B------:R-:W-:Y:S05]  /*2200*/  BSYNC B1 ;  /* 0x0000000000017941 */ /* 0x000fea0003800000 */
.L_x_10011:
        /* <DEDUP_REMOVED lines=16> */
.L_x_10017:
[----:B------:R-:W-:Y:S05]  /*2310*/  BSYNC B2 ;  /* 0x0000000000027941 */ /* 0x000fea0003800000 */
.L_x_10016:
[----:B------:R-:W-:Y:S01]  /*2320*/  IMAD.HI.U32 R3, R4, -0x326172a9, RZ ;  /* 0xcd9e8d5704037827 */ /* 0x000fe200078e00ff */
        /* <DEDUP_REMOVED lines=43> */
.L_x_10015:
[----:B------:R-:W-:Y:S05]  /*25e0*/  BSYNC B1 ;  /* 0x0000000000017941 */ /* 0x000fea0003800000 */
.L_x_10014:
[----:B------:R-:W-:Y:S02]  /*25f0*/  I2FP.F32.U32 R19, R12 ;  /* 0x0000000c00137245 */ /* 0x000fe40000201000 */
[----:B------:R-:W-:-:S05]  /*2600*/  PRMT R12, R36, 0x7632, R12 ;  /* 0x00007632240c7816 */ /* 0x000fca000000000c */
[----:B------:R-:W-:Y:S02]  /*2610*/  IMAD.U32 R25, R12, 0x10000, RZ ;  /* 0x000100000c197824 */ /* 0x000fe400078e00ff */
[----:B------:R-:W-:Y:S02]  /*2620*/  FFMA.FTZ R12, R19, R250, 1.1641532182693481445e-10 ;  /* 0x2f000000130c7423 */ /* 0x000fe400000100fa */
[----:B------:R-:W-:-:S03]  /*2630*/  FMUL.FTZ R25, R25, R248 ;  /* 0x000000f819197220 */ /* 0x000fc60000410000 */
[----:B------:R-:W-:Y:S02]  /*2640*/  FSETP.GTU.FTZ.AND P3, PT, R12, R249, PT ;  /* 0x000000f90c00720b */ /* 0x000fe40003f7c000 */
[----:B------:R-:W-:Y:S02]  /*2650*/  @P1 PRMT R12, R40, 0x7632, R12 ;  /* 0x00007632280c1816 */ /* 0x000fe4000000000c */
[----:B------:R-:W-:-:S03]  /*2660*/  FSEL R24, R25, RZ, !P3 ;  /* 0x000000ff19187208 */ /* 0x000fc60005800000 */
[----:B------:R-:W-:Y:S01]  /*2670*/  @P1 IMAD.U32 R26, R12, 0x10000, RZ ;  /* 0x000100000c1a1824 */ /* 0x000fe200078e00ff */
[----:B------:R-:W-:Y:S01]  /*2680*/  SEL R12, RZ, 0x1, P3 ;  /* 0x00000001ff0c7807 */ /* 0x000fe20001800000 */
[----:B------:R-:W-:-:S04]  /*2690*/  FADD.FTZ R171, R171, R24 ;  /* 0x00000018abab7221 */ /* 0x000fc80000010000 */
[----:B------:R-:W-:-:S07]  /*26a0*/  @P1 FADD.FTZ R171, R171, R26 ;  /* 0x0000001aabab1221 */ /* 0x000fce0000010000 */
.L_x_10010:
        /* <DEDUP_REMOVED lines=12> */
.L_x_10019:
[----:B------:R-:W-:-:S07]  /*2770*/  IMAD.MOV.U32 R19, RZ, RZ, R8 ;  /* 0x000000ffff137224 */ /* 0x000fce00078e0008 */
.L_x_10020:
[----:B------:R-:W-:Y:S05]  /*2780*/  BSYNC B1 ;  /* 0x0000000000017941 */ /* 0x000fea0003800000 */
.L_x_10018:
        /* <DEDUP_REMOVED lines=16> */
.L_x_10024:
[----:B------:R-:W-:Y:S05]  /*2890*/  BSYNC B2 ;  /* 0x0000000000027941 */ /* 0x000fea0003800000 */
.L_x_10023:
        /* <DEDUP_REMOVED lines=44> */
.L_x_10022:
[----:B------:R-:W-:Y:S05]  /*2b60*/  BSYNC B1 ;  /* 0x0000000000017941 */ /* 0x000fea0003800000 */
.L_x_10021:
[----:B------:R-:W-:Y:S02]  /*2b70*/  I2FP.F32.U32 R19, R19 ;  /* 0x0000001300137245 */ /* 0x000fe40000201000 */
[----:B------:R-:W-:-:S03]  /*2b80*/  LOP3.LUT R11, R11, 0xfffffff7, RZ, 0xc0, !PT ;  /* 0xfffffff70b0b7812 */ /* 0x000fc600078ec0ff */
[----:B------:R-:W-:Y:S01]  /*2b90*/  FFMA.FTZ R20, R19, R250, 1.1641532182693481445e-10 ;  /* 0x2f00000013147423 */ /* 0x000fe200000100fa */
[----:B------:R-:W-:-:S04]  /*2ba0*/  SHF.L.U32 R19, R21, 0x10, RZ ;  /* 0x0000001015137819 */ /* 0x000fc800000006ff */
[----:B------:R-:W-:Y:S01]  /*2bb0*/  FSETP.GTU.FTZ.AND P3, PT, R20, R249, PT ;  /* 0x000000f91400720b */ /* 0x000fe20003f7c000 */
[----:B------:R-:W-:Y:S01]  /*2bc0*/  FMUL.FTZ R172, R19, R248 ;  /* 0x000000f813ac7220 */ /* 0x000fe20000410000 */
[----:B------:R-:W-:-:S04]  /*2bd0*/  PRMT R19, R21, 0x7632, R19 ;  /* 0x0000763215137816 */ /* 0x000fc80000000013 */
[----:B------:R-:W-:-:S07]  /*2be0*/  FSEL R172, R172, RZ, !P3 ;  /* 0x000000ffacac7208 */ /* 0x000fce0005800000 */
        /* <DEDUP_REMOVED lines=8> */
.L_x_10025:
        /* <DEDUP_REMOVED lines=12> */
.L_x_10028:
[----:B------:R-:W-:-:S07]  /*2d30*/  IMAD.MOV.U32 R13, RZ, RZ, R8 ;  /* 0x000000ffff0d7224 */ /* 0x000fce00078e0008 */
.L_x_10029:
[----:B------:R-:W-:Y:S05]  /*2d40*/  BSYNC B1 ;  /* 0x0000000000017941 */ /* 0x000fea0003800000 */
.L_x_10027:
        /* <DEDUP_REMOVED lines=16> */
.L_x_10033:
[----:B------:R-:W-:Y:S05]  /*2e50*/  BSYNC B2 ;  /* 0x0000000000027941 */ /* 0x000fea0003800000 */
.L_x_10032:
        /* <DEDUP_REMOVED lines=44> */
.L_x_10031:
[----:B------:R-:W-:Y:S05]  /*3120*/  BSYNC B1 ;  /* 0x0000000000017941 */ /* 0x000fea0003800000 */
.L_x_10030:
        /* <DEDUP_REMOVED lines=10> */
.L_x_10026:
        /* <DEDUP_REMOVED lines=12> */
.L_x_10035:
[----:B------:R-:W-:-:S07]  /*3290*/  IMAD.MOV.U32 R20, RZ, RZ, R8 ;  /* 0x000000ffff147224 */ /* 0x000fce00078e0008 */
.L_x_10036:
[----:B------:R-:W-:Y:S05]  /*32a0*/  BSYNC B1 ;  /* 0x0000000000017941 */ /* 0x000fea0003800000 */
.L_x_10034:
        /* <DEDUP_REMOVED lines=16> */
.L_x_10040:
[----:B------:R-:W-:Y:S05]  /*33b0*/  BSYNC B2 ;  /* 0x0000000000027941 */ /* 0x000fea0003800000 */
.L_x_10039:
        /* <DEDUP_REMOVED lines=44> */
.L_x_10038:
[----:B------:R-:W-:Y:S05]  /*3680*/  BSYNC B1 ;  /* 0x0000000000017941 */ /* 0x000fea0003800000 */
.L_x_10037:
[----:B------:R-:W-:Y:S02]  /*3690*/  I2FP.F32.U32 R21, R20 ;  /* 0x0000001400157245 */ /* 0x000fe40000201000 */
[----:B------:R-:W-:-:S03]  /*36a0*/  SHF.L.U32 R19, R19, 0x10, RZ ;  /* 0x0000001013137819 */ /* 0x000fc600000006ff */
        /* <DEDUP_REMOVED lines=13> */
.L_x_10041:
        /* <DEDUP_REMOVED lines=12> */
.L_x_10044:
[----:B------:R-:W-:-:S07]  /*3840*/  IMAD.MOV.U32 R14, RZ, RZ, R8 ;  /* 0x000000ffff0e7224 */ /* 0x000fce00078e0008 */
.L_x_10045:
[----:B------:R-:W-:Y:S05]  /*3850*/  BSYNC B1 ;  /* 0x0000000000017941 */ /* 0x000fea0003800000 */
.L_x_10043:
        /* <DEDUP_REMOVED lines=16> */
.L_x_10049:
[----:B------:R-:W-:Y:S05]  /*3960*/  BSYNC B2 ;  /* 0x0000000000027941 */ /* 0x000fea0003800000 */
.L_x_10048:
        /* <DEDUP_REMOVED lines=44> */
.L_x_10047:
[----:B------:R-:W-:Y:S05]  /*3c30*/  BSYNC B1 ;  /* 0x0000000000017941 */ /* 0x000fea0003800000 */
.L_x_10046:
[----:B------:R-:W-:Y:S02]  /*3c40*/  I2FP.F32.U32 R19, R14 ;  /* 0x0000000e00137245 */ /* 0x000fe40000201000 */
[----:B------:R-:W-:-:S05]  /*3c50*/  PRMT R14, R37, 0x7632, R14 ;  /* 0x00007632250e7816 */ /* 0x000fca000000000e */
        /* <DEDUP_REMOVED lines=10> */
.L_x_10042:
        /* <DEDUP_REMOVED lines=12> */
.L_x_10051:
[----:B------:R-:W-:-:S07]  /*3dc0*/  IMAD.MOV.U32 R19, RZ, RZ, R8 ;  /* 0x000000ffff137224 */ /* 0x000fce00078e0008 */
.L_x_10052:
[----:B------:R-:W-:Y:S05]  /*3dd0*/  BSYNC B1 ;  /* 0x0000000000017941 */ /* 0x000fea0003800000 */
.L_x_10050:
        /* <DEDUP_REMOVED lines=16> */
.L_x_10056:
[----:B------:R-:W-:Y:S05]  /*3ee0*/  BSYNC B2 ;  /* 0x0000000000027941 */ /* 0x000fea0003800000 */
.L_x_10055:
        /* <DEDUP_REMOVED lines=44> */
.L_x_10054:
[----:B------:R-:W-:Y:S05]  /*41b0*/  BSYNC B1 ;  /* 0x0000000000017941 */ /* 0x000fea0003800000 */
.L_x_10053:
        /* <DEDUP_REMOVED lines=16> */
.L_x_10057:
        /* <DEDUP_REMOVED lines=12> */
.L_x_10060:
[----:B------:R-:W-:-:S07]  /*4380*/  IMAD.MOV.U32 R15, RZ, RZ, R8 ;  /* 0x000000ffff0f7224 */ /* 0x000fce00078e0008 */
.L_x_10061:
[----:B------:R-:W-:Y:S05]  /*4390*/  BSYNC B1 ;  /* 0x0000000000017941 */ /* 0x000fea0003800000 */
.L_x_10059:
        /* <DEDUP_REMOVED lines=16> */
.L_x_10065:
[----:B------:R-:W-:Y:S05]  /*44a0*/  BSYNC B2 ;  /* 0x0000000000027941 */ /* 0x000fea0003800000 */
.L_x_10064:
        /* <DEDUP_REMOVED lines=44> */
.L_x_10063:
[----:B------:R-:W-:Y:S05]  /*4770*/  BSYNC B1 ;  /* 0x0000000000017941 */ /* 0x000fea0003800000 */
.L_x_10062:
        /* <DEDUP_REMOVED lines=8> */
[----:B------:R-:W-:-:S04]  /*4800*/  @P1 IMAD.U32 R21, R42, 0x10000, RZ ;  /* 0x000100002a151824 */ /* 0x000fc800078e00ff */
[----:B------:R-:W-:-:S07]  /*4810*/  @P1 FADD.FTZ R168, R168, R21 ;  /* 0x00000015a8a81221 */ /* 0x000fce0000010000 */
.L_x_10058:
        /* <DEDUP_REMOVED lines=12> */
.L_x_10067:
[----:B------:R-:W-:-:S07]  /*48e0*/  IMAD.MOV.U32 R21, RZ, RZ, R8 ;  /* 0x000000ffff157224 */ /* 0x000fce00078e0008 */
.L_x_10068:
[----:B------:R-:W-:Y:S05]  /*48f0*/  BSYNC B1 ;  /* 0x0000000000017941 */ /* 0x000fea0003800000 */
.L_x_10066:
        /* <DEDUP_REMOVED lines=16> */
.L_x_10072:
[----:B------:R-:W-:Y:S05]  /*4a00*/  BSYNC B2 ;  /* 0x0000000000027941 */ /* 0x000fea0003800000 */
.L_x_10071:
        /* <DEDUP_REMOVED lines=39> */
[----:B------:R-:W-:Y:S01]  /*4c80*/  IMAD.WIDE.U32 R24, R24, -0x2daee0ad, RZ ;  /* 0xd2511f5318187825 */ /* 0x000fe200078e00ff */
[----:B------:R-:W-:-:S03]  /*4c90*/  MOV R8, R28 ;  /* 0x0000001c00087202 */ /* 0x000fc60000000f00 */
[----:B------:R-:W-:Y:S01]  /*4ca0*/  IMAD.MOV.U32 R10, RZ, RZ, R24 ;  /* 0x000000ffff0a7224 */ /* 0x000fe200078e0018 */
[----:B------:R-:W-:Y:S01]  /*4cb0*/  LOP3.LUT R3, R25, UR42, R26, 0x96, !PT ;  /* 0x0000002a19037c12 */ /* 0x000fe2000f8e961a */
[----:B------:R-:W-:-:S07]  /*4cc0*/  IMAD.MOV.U32 R24, RZ, RZ, RZ ;  /* 0x000000ffff187224 */ /* 0x000fce00078e00ff */
.L_x_10070:
[----:B------:R-:W-:Y:S05]  /*4cd0*/  BSYNC B1 ;  /* 0x0000000000017941 */ /* 0x000fea0003800000 */
.L_x_10069:
        /* <DEDUP_REMOVED lines=14> */
.L_x_10073:
        /* <DEDUP_REMOVED lines=12> */
.L_x_10076:
[----:B------:R-:W-:-:S07]  /*4e80*/  IMAD.MOV.U32 R16, RZ, RZ, R8 ;  /* 0x000000ffff107224 */ /* 0x000fce00078e0008 */
.L_x_10077:
[----:B------:R-:W-:Y:S05]  /*4e90*/  BSYNC B1 ;  /* 0x0000000000017941 */ /* 0x000fea0003800000 */
.L_x_10075:
        /* <DEDUP_REMOVED lines=16> */
.L_x_10081:
[----:B------:R-:W-:Y:S05]  /*4fa0*/  BSYNC B2 ;  /* 0x0000000000027941 */ /* 0x000fea0003800000 */
.L_x_10080:
        /* <DEDUP_REMOVED lines=44> */
.L_x_10079:
[----:B------:R-:W-:Y:S05]  /*5270*/  BSYNC B1 ;  /* 0x0000000000017941 */ /* 0x000fea0003800000 */
.L_x_10078:
[----:B------:R-:W-:Y:S02]  /*5280*/  I2FP.F32.U32 R19, R16 ;  /* 0x0000001000137245 */ /* 0x000fe40000201000 */
[----:B------:R-:W-:-:S05]  /*5290*/  PRMT R16, R38, 0x7632, R16 ;  /* 0x0000763226107816 */ /* 0x000fca0000000010 */
[----:B------:R-:W-:Y:S02]  /*52a0*/  IMAD.U32 R25, R16, 0x10000, RZ ;  /* 0x0001000010197824 */ /* 0x000fe400078e00ff */
[----:B------:R-:W-:Y:S01]  /*52b0*/  FFMA.FTZ R16, R19, R250, 1.1641532182693481445e-10 ;  /* 0x2f00000013107423 */ /* 0x000fe200000100fa */
[----:B------:R-:W-:Y:S01]  /*52c0*/  @P1 PRMT R19, R42, 0x7632, R19 ;  /* 0x000076322a131816 */ /* 0x000fe20000000013 */
[----:B------:R-:W-:-:S03]  /*52d0*/  FMUL.FTZ R25, R25, R248 ;  /* 0x000000f819197220 */ /* 0x000fc60000410000 */
[----:B------:R-:W-:-:S04]  /*52e0*/  FSETP.GTU.FTZ.AND P4, PT, R16, R249, PT ;  /* 0x000000f91000720b */ /* 0x000fc80003f9c000 */
[----:B------:R-:W-:Y:S02]  /*52f0*/  FSEL R22, R25, RZ, !P4 ;  /* 0x000000ff19167208 */ /* 0x000fe40006000000 */
[----:B------:R-:W-:-:S03]  /*5300*/  SEL R16, RZ, 0x1, P4 ;  /* 0x00000001ff107807 */ /* 0x000fc60002000000 */
[----:B------:R-:W-:Y:S01]  /*5310*/  FADD.FTZ R169, R169, R22 ;  /* 0x00000016a9a97221 */ /* 0x000fe20000010000 */
[----:B------:R-:W-:-:S04]  /*5320*/  @P1 IMAD.U32 R22, R19, 0x10000, RZ ;  /* 0x0001000013161824 */ /* 0x000fc800078e00ff */
[----:B------:R-:W-:-:S07]  /*5330*/  @P1 FADD.FTZ R169, R169, R22 ;  /* 0x00000016a9a91221 */ /* 0x000fce0000010000 */
.L_x_10074:
        /* <DEDUP_REMOVED lines=12> */
.L_x_10083:
[----:B------:R-:W-:-:S07]  /*5400*/  IMAD.MOV.U32 R19, RZ, RZ, R8 ;  /* 0x000000ffff137224 */ /* 0x000fce00078e0008 */
.L_x_10084:
[----:B------:R-:W-:Y:S05]  /*5410*/  BSYNC B1 ;  /* 0x0000000000017941 */ /* 0x000fea0003800000 */
.L_x_10082:
        /* <DEDUP_REMOVED lines=16> */
.L_x_10088:
[----:B------:R-:W-:Y:S05]  /*5520*/  BSYNC B2 ;  /* 0x0000000000027941 */ /* 0x000fea0003800000 */
.L_x_10087:
        /* <DEDUP_REMOVED lines=43> */
[----:B------:R-:W-:-:S07]  /*57e0*/  LOP3.LUT R3, R25, UR42, R26, 0x96, !PT ;  /* 0x0000002a19037c12 */ /* 0x000fce000f8e961a */
.L_x_10086:
[----:B------:R-:W-:Y:S05]  /*57f0*/  BSYNC B1 ;  /* 0x0000000000017941 */ /* 0x000fea0003800000 */
.L_x_10085:
        /* <DEDUP_REMOVED lines=14> */
.L_x_10089:
        /* <DEDUP_REMOVED lines=12> */
.L_x_10092:
[----:B------:R-:W-:-:S07]  /*59a0*/  IMAD.MOV.U32 R17, RZ, RZ, R8 ;  /* 0x000000ffff117224 */ /* 0x000fce00078e0008 */
.L_x_10093:
[----:B------:R-:W-:Y:S05]  /*59b0*/  BSYNC B1 ;  /* 0x0000000000017941 */ /* 0x000fea0003800000 */
.L_x_10091:
        /* <DEDUP_REMOVED lines=16> */
.L_x_10097:
[----:B------:R-:W-:Y:S05]  /*5ac0*/  BSYNC B2 ;  /* 0x0000000000027941 */ /* 0x000fea0003800000 */
.L_x_10096:
        /* <DEDUP_REMOVED lines=40> */
[----:B------:R-:W-:-:S04]  /*5d50*/  IMAD.WIDE.U32 R22, R22, -0x2daee0ad, RZ ;  /* 0xd2511f5316167825 */ /* 0x000fc800078e00ff */
[----:B------:R-:W-:Y:S01]  /*5d60*/  IMAD.MOV.U32 R10, RZ, RZ, R22 ;  /* 0x000000ffff0a7224 */ /* 0x000fe200078e0016 */
[----:B------:R-:W-:Y:S01]  /*5d70*/  LOP3.LUT R3, R23, UR42, R24, 0x96, !PT ;  /* 0x0000002a17037c12 */ /* 0x000fe2000f8e9618 */
[----:B------:R-:W-:-:S11]  /*5d80*/  HFMA2.MMA R23, -RZ, RZ, 0, 0 ;  /* 0x00000000ff177435 */ /* 0x000fd600000001ff */
.L_x_10095:
[----:B------:R-:W-:Y:S05]  /*5d90*/  BSYNC B1 ;  /* 0x0000000000017941 */ /* 0x000fea0003800000 */
.L_x_10094:
        /* <DEDUP_REMOVED lines=10> */
.L_x_10090:
        /* <DEDUP_REMOVED lines=12> */
.L_x_10099:
[----:B------:R-:W-:-:S07]  /*5f00*/  IMAD.MOV.U32 R21, RZ, RZ, R8 ;  /* 0x000000ffff157224 */ /* 0x000fce00078e0008 */
.L_x_10100:
[----:B------:R-:W-:Y:S05]  /*5f10*/  BSYNC B1 ;  /* 0x0000000000017941 */ /* 0x000fea0003800000 */
.L_x_10098:
        /* <DEDUP_REMOVED lines=16> */
.L_x_10104:
[----:B------:R-:W-:Y:S05]  /*6020*/  BSYNC B2 ;  /* 0x0000000000027941 */ /* 0x000fea0003800000 */
.L_x_10103:
        /* <DEDUP_REMOVED lines=38> */
[----:B------:R-:W-:Y:S02]  /*6290*/  LOP3.LUT R2, R23, UR41, R2, 0x96, !PT ;  /* 0x0000002917027c12 */ /* 0x000fe4000f8e9602 */
[----:B------:R-:W-:Y:S01]  /*62a0*/  MOV R8, R22 ;  /* 0x0000001600087202 */ /* 0x000fe20000000f00 */
[----:B------:R-:W-:-:S04]  /*62b0*/  IMAD.WIDE.U32 R22, R3, -0x2daee0ad, RZ ;  /* 0xd2511f5303167825 */ /* 0x000fc800078e00ff */
[----:B------:R-:W-:Y:S01]  /*62c0*/  IMAD.MOV.U32 R10, RZ, RZ, R22 ;  /* 0x000000ffff0a7224 */ /* 0x000fe200078e0016 */
[----:B------:R-:W-:Y:S01]  /*62d0*/  LOP3.LUT R3, R23, UR42, R24, 0x96, !PT ;  /* 0x0000002a17037c12 */ /* 0x000fe2000f8e9618 */
[----:B------:R-:W-:-:S07]  /*62e0*/  IMAD.MOV.U32 R22, RZ, RZ, RZ ;  /* 0x000000ffff167224 */ /* 0x000fce00078e00ff */
.L_x_10102:
[----:B------:R-:W-:Y:S05]  /*62f0*/  BSYNC B1 ;  /* 0x0000000000017941 */ /* 0x000fea0003800000 */
.L_x_10101:
        /* <DEDUP_REMOVED lines=14> */
.L_x_10105:
        /* <DEDUP_REMOVED lines=12> */
.L_x_10108:
[----:B------:R-:W-:-:S07]  /*64a0*/  IMAD.MOV.U32 R18, RZ, RZ, R8 ;  /* 0x000000ffff127224 */ /* 0x000fce00078e0008 */
.L_x_10109:
[----:B------:R-:W-:Y:S05]  /*64b0*/  BSYNC B1 ;  /* 0x0000000000017941 */ /* 0x000fea0003800000 */
.L_x_10107:
        /* <DEDUP_REMOVED lines=18> */
.L_x_10113:
[----:B------:R-:W-:Y:S05]  /*65e0*/  BSYNC B2 ;  /* 0x0000000000027941 */ /* 0x000fea0003800000 */
.L_x_10112:
        /* <DEDUP_REMOVED lines=43> */
[----:B------:R-:W-:-:S07]  /*68a0*/  LOP3.LUT R3, R23, UR42, R24, 0x96, !PT ;  /* 0x0000002a17037c12 */ /* 0x000fce000f8e9618 */
.L_x_10111:
[----:B------:R-:W-:Y:S05]  /*68b0*/  BSYNC B1 ;  /* 0x0000000000017941 */ /* 0x000fea0003800000 */
.L_x_10110:
        /* <DEDUP_REMOVED lines=12> */
.L_x_10106:
[----:B------:R-:W-:Y:S02]  /*6980*/  SEL R27, RZ, 0x100, P3 ;  /* 0x00000100ff1b7807 */ /* 0x000fe40001800000 */
[----:B------:R-:W-:Y:S02]  /*6990*/  ISETP.NE.AND P3, PT, R20, RZ, PT ;  /* 0x000000ff1400720c */ /* 0x000fe40003f65270 */
[----:B------:R-:W-:Y:S02]  /*69a0*/  F2FP.BF16.F32.PACK_AB R23, R167, R166 ;  /* 0x000000a6a717723e */ /* 0x000fe400000010ff */
[----:B------:R-:W-:Y:S02]  /*69b0*/  SEL R26, RZ, 0x1, P3 ;  /* 0x00000001ff1a7807 */ /* 0x000fe40001800000 */
[----:B------:R-:W-:Y:S02]  /*69c0*/  LEA R24, P3, R165, UR12, 0x4 ;  /* 0x0000000ca5187c11 */ /* 0x000fe4000f8620ff */
[----:B------:R-:W-:-:S02]  /*69d0*/  F2FP.BF16.F32.PACK_AB R22, R169, R168 ;  /* 0x000000a8a916723e */ /* 0x000fc400000010ff */
[----:B------:R-:W-:Y:S02]  /*69e0*/  LEA.HI.X R25, R165, UR13, RZ, 0x4, P3 ;  /* 0x0000000da5197c11 */ /* 0x000fe400098f24ff */
[----:B------:R-:W-:Y:S02]  /*69f0*/  F2FP.BF16.F32.PACK_AB R21, R173, R172 ;  /* 0x000000acad15723e */ /* 0x000fe400000010ff */
[----:B------:R-:W-:Y:S02]  /*6a00*/  F2FP.BF16.F32.PACK_AB R20, R171, R170 ;  /* 0x000000aaab14723e */ /* 0x000fe400000010ff */
[----:B------:R-:W-:Y:S02]  /*6a10*/  SEL R29, RZ, 0x1000000, P5 ;  /* 0x01000000ff1d7807 */ /* 0x000fe40002800000 */
[----:B------:R-:W-:Y:S01]  /*6a20*/  SEL R28, RZ, 0x10000, P4 ;  /* 0x00010000ff1c7807 */ /* 0x000fe20002000000 */
[----:B------:R0:W-:Y:S01]  /*6a30*/  STG.E.128 desc[UR4][R24.64], R20 ;  /* 0x0000001418007986 */ /* 0x0001e2000c101d04 */
[----:B------:R-:W-:-:S02]  /*6a40*/  LOP3.LUT P3, RZ, R11, 0x2, RZ, 0xc0, !PT ;  /* 0x000000020bff7812 */ /* 0x000fc4000786c0ff */
[----:B------:R-:W-:Y:S02]  /*6a50*/  LOP3.LUT R27, R27, R29, R28, 0xfe, !PT ;  /* 0x0000001d1b1b7212 */ /* 0x000fe400078efe1c */
[----:B------:R-:W-:Y:S02]  /*6a60*/  SEL R29, RZ, 0x1, P3 ;  /* 0x00000001ff1d7807 */ /* 0x000fe40001800000 */
[C---:B------:R-:W-:Y:S02]  /*6a70*/  LOP3.LUT P5, RZ, R11.reuse, 0x10, RZ, 0xc0, !PT ;  /* 0x000000100bff7812 */ /* 0x040fe400078ac0ff */
[C---:B------:R-:W-:Y:S02]  /*6a80*/  LOP3.LUT P4, RZ, R11.reuse, 0x8, RZ, 0xc0, !PT ;  /* 0x000000080bff7812 */ /* 0x040fe4000788c0ff */
[----:B------:R-:W-:Y:S02]  /*6a90*/  LOP3.LUT P6, RZ, R11, 0x20, RZ, 0xc0, !PT ;  /* 0x000000200bff7812 */ /* 0x000fe400078cc0ff */
[----:B------:R-:W-:-:S02]  /*6aa0*/  SHF.L.U32 R31, R165, 0x3, RZ ;  /* 0x00000003a51f7819 */ /* 0x000fc400000006ff */
[----:B------:R-:W-:Y:S01]  /*6ab0*/  SHF.R.U32.HI R30, RZ, 0x1d, R165 ;  /* 0x0000001dff1e7819 */ /* 0x000fe200000116a5 */
[----:B0-----:R-:W-:Y:S01]  /*6ac0*/  IMAD.WIDE.U32 R20, R26, 0x1000000, RZ ;  /* 0x010000001a147825 */ /* 0x001fe200078e00ff */
[----:B------:R-:W-:-:S04]  /*6ad0*/  SEL R26, RZ, 0x1, P4 ;  /* 0x00000001ff1a7807 */ /* 0x000fc80002000000 */
[----:B------:R-:W-:Y:S01]  /*6ae0*/  LOP3.LUT R29, R21, R27, R29, 0xfe, !PT ;  /* 0x0000001b151d7212 */ /* 0x000fe200078efe1d */
[----:B------:R-:W-:Y:S01]  /*6af0*/  IMAD.WIDE.U32 R22, R26, 0x10000, RZ ;  /* 0x000100001a167825 */ /* 0x000fe200078e00ff */
[----:B------:R-:W-:-:S05]  /*6b00*/  SEL R27, RZ, 0x1, P5 ;  /* 0x00000001ff1b7807 */ /* 0x000fca0002800000 */
[----:B------:R-:W-:-:S05]  /*6b10*/  IMAD.WIDE.U32 R24, R27, 0x100, RZ ;  /* 0x000001001b187825 */ /* 0x000fca00078e00ff */
[----:B------:R-:W-:Y:S02]  /*6b20*/  LOP3.LUT R21, R25, R29, R23, 0xfe, !PT ;  /* 0x0000001d19157212 */ /* 0x000fe400078efe17 */
[----:B------:R-:W-:Y:S02]  /*6b30*/  LOP3.LUT R26, R24, R20, R22, 0xfe, !PT ;  /* 0x00000014181a7212 */ /* 0x000fe400078efe16 */
[----:B------:R-:W-:Y:S01]  /*6b40*/  SEL R23, RZ, 0x1, P6 ;  /* 0x00000001ff177807 */ /* 0x000fe20003000000 */
[----:B------:R-:W0:Y:S03]  /*6b50*/  @P1 LDC.64 R24, c[0x0][0x230] ;  /* 0x00008c00ff181b82 */ /* 0x000e260000000a00 */
[----:B------:R-:W-:Y:S02]  /*6b60*/  LOP3.LUT R20, R26, R23, RZ, 0xfc, !PT ;  /* 0x000000171a147212 */ /* 0x000fe400078efcff */
[----:B------:R-:W-:-:S03]  /*6b70*/  IADD3 R26, P3, R31, UR14, RZ ;  /* 0x0000000e1f1a7c10 */ /* 0x000fc6000ff7e0ff */
[----:B------:R-:W1:Y:S01]  /*6b80*/  @P0 LDC.64 R22, c[0x0][0x228] ;  /* 0x00008a00ff160b82 */ /* 0x000e620000000a00 */
[----:B------:R-:W-:-:S05]  /*6b90*/  IADD3.X R27, R30, UR15, RZ, P3, !PT ;  /* 0x0000000f1e1b7c10 */ /* 0x000fca0009ffe4ff */
[----:B------:R2:W-:Y:S01]  /*6ba0*/  STG.E.64 desc[UR4][R26.64], R20 ;  /* 0x000000141a007986 */ /* 0x0005e2000c101b04 */
[----:B------:R-:W-:Y:S05]  /*6bb0*/  @!P0 BRA `(.L_x_10114) ;  /* 0x0000000000508947 */ /* 0x000fea0003800000 */
[----:B--2---:R-:W-:Y:S01]  /*6bc0*/  IMAD.U32 R20, R17, 0x10000, RZ ;  /* 0x0001000011147824 */ /* 0x004fe200078e00ff */
[----:B------:R-:W-:-:S04]  /*6bd0*/  LOP3.LUT R26, R13, 0xff, RZ, 0xc0, !PT ;  /* 0x000000ff0d1a7812 */ /* 0x000fc800078ec0ff */
[----:B------:R-:W-:Y:S01]  /*6be0*/  LOP3.LUT R21, R20, 0xff0000, RZ, 0xc0, !PT ;  /* 0x00ff000014157812 */ /* 0x000fe200078ec0ff */
[----:B------:R-:W-:Y:S01]  /*6bf0*/  IMAD.WIDE.U32 R26, R26, 0x10000, RZ ;  /* 0x000100001a1a7825 */ /* 0x000fe200078e00ff */
[----:B------:R-:W-:-:S04]  /*6c00*/  LOP3.LUT R20, R18, 0xffff, RZ, 0xc0, !PT ;  /* 0x0000ffff12147812 */ /* 0x000fc800078ec0ff */
[----:B------:R-:W-:Y:S02]  /*6c10*/  PRMT R21, R21, 0x4210, R20 ;  /* 0x0000421015157816 */ /* 0x000fe40000000014 */
[----:B------:R-:W-:-:S04]  /*6c20*/  PRMT R20, R16, 0x7104, RZ ;  /* 0x0000710410147816 */ /* 0x000fc800000000ff */
[----:B------:R-:W-:Y:S02]  /*6c30*/  LOP3.LUT R28, R21, 0xff00, R20, 0xf8, !PT ;  /* 0x0000ff00151c7812 */ /* 0x000fe400078ef814 */
[----:B------:R-:W-:Y:S02]  /*6c40*/  LOP3.LUT R20, R14, 0xff, RZ, 0xc0, !PT ;  /* 0x000000ff0e147812 */ /* 0x000fe400078ec0ff */
[----:B------:R-:W-:Y:S02]  /*6c50*/  LOP3.LUT R33, R28, 0xff, R15, 0xf8, !PT ;  /* 0x000000ff1c217812 */ /* 0x000fe400078ef80f */
[----:B------:R-:W-:Y:S01]  /*6c60*/  LOP3.LUT R28, R12, 0xff, RZ, 0xc0, !PT ;  /* 0x000000ff0c1c7812 */ /* 0x000fe200078ec0ff */
        /* <DEDUP_REMOVED lines=9> */
.L_x_10114:
[----:B--23--:R-:W-:-:S04]  /*6d00*/  VIADD R20, R165, 0x20 ;  /* 0x00000020a5147836 */ /* 0x00cfc80000000000 */
[----:B-1----:R-:W-:-:S05]  /*6d10*/  @P0 IMAD.WIDE.U32 R22, R20, 0x10, R22 ;  /* 0x0000001014160825 */ /* 0x002fca00078e0016 */
[----:B------:R0:W5:Y:S02]  /*6d20*/  @P0 LDG.E.128 R36, desc[UR4][R22.64] ;  /* 0x0000000416240981 */ /* 0x000164000c1e1d00 */
[----:B0-----:R-:W-:-:S05]  /*6d30*/  @P1 IMAD.WIDE.U32 R22, R20, 0x10, R24 ;  /* 0x0000001014161825 */ /* 0x001fca00078e0018 */
[----:B------:R0:W5:Y:S02]  /*6d40*/  @P1 LDG.E.128 R40, desc[UR4][R22.64] ;  /* 0x0000000416281981 */ /* 0x000164000c1e1d00 */
[----:B0-----:R-:W-:-:S05]  /*6d50*/  IMAD.WIDE.U32 R22, R20, 0x10, R180 ;  /* 0x0000001014167825 */ /* 0x001fca00078e00b4 */
[----:B------:R0:W5:Y:S01]  /*6d60*/  LDG.E.128 R24, desc[UR4][R22.64] ;  /* 0x0000000416187981 */ /* 0x000162000c1e1d00 */
        /* <DEDUP_REMOVED lines=12> */
.L_x_10116:
[----:B------:R-:W-:-:S07]  /*6e30*/  IMAD.MOV.U32 R21, RZ, RZ, R8 ;  /* 0x000000ffff157224 */ /* 0x000fce00078e0008 */
.L_x_10117:
[----:B------:R-:W-:Y:S05]  /*6e40*/  BSYNC B1 ;  /* 0x0000000000017941 */ /* 0x000fea0003800000 */
.L_x_10115:
        /* <DEDUP_REMOVED lines=16> */
.L_x_10121:
[----:B------:R-:W-:Y:S05]  /*6f50*/  BSYNC B2 ;  /* 0x0000000000027941 */ /* 0x000fea0003800000 */
.L_x_10120:
        /* <DEDUP_REMOVED lines=44> */
.L_x_10119:
[----:B------:R-:W-:Y:S05]  /*7220*/  BSYNC B1 ;  /* 0x0000000000017941 */ /* 0x000fea0003800000 */
.L_x_10118:
[----:B------:R-:W-:Y:S02]  /*7230*/  I2FP.F32.U32 R19, R21 ;  /* 0x0000001500137245 */ /* 0x000fe40000201000 */
[----:B------:R-:W-:-:S03]  /*7240*/  LOP3.LUT R11, R11, 0xffffffdf, RZ, 0xc0, !PT ;  /* 0xffffffdf0b0b7812 */ /* 0x000fc600078ec0ff */
[----:B------:R-:W-:Y:S01]  /*7250*/  FFMA.FTZ R22, R19, R250, 1.1641532182693481445e-10 ;  /* 0x2f00000013167423 */ /* 0x000fe200000100fa */
[----:B-----5:R-:W-:-:S04]  /*7260*/  SHF.L.U32 R19, R24, 0x10, RZ ;  /* 0x0000001018137819 */ /* 0x020fc800000006ff */
        /* <DEDUP_REMOVED lines=12> */
.L_x_10122:
        /* <DEDUP_REMOVED lines=12> */
.L_x_10125:
[----:B------:R-:W-:-:S07]  /*73f0*/  IMAD.MOV.U32 R9, RZ, RZ, R8 ;  /* 0x000000ffff097224 */ /* 0x000fce00078e0008 */
.L_x_10126:
[----:B------:R-:W-:Y:S05]  /*7400*/  BSYNC B1 ;  /* 0x0000000000017941 */ /* 0x000fea0003800000 */
.L_x_10124:
        /* <DEDUP_REMOVED lines=16> */
.L_x_10130:
[----:B------:R-:W-:Y:S05]  /*7510*/  BSYNC B2 ;  /* 0x0000000000027941 */ /* 0x000fea0003800000 */
.L_x_10129:
        /* <DEDUP_REMOVED lines=38> */
[----:B------:R-:W-:Y:S01]  /*7780*/  IMAD.MOV.U32 R8, RZ, RZ, R22 ;  /* 0x000000ffff087224 */ /* 0x000fe200078e0016 */
[----:B------:R-:W-:Y:S01]  /*7790*/  LOP3.LUT R2, R23, UR41, R2, 0x96, !PT ;  /* 0x0000002917027c12 */ /* 0x000fe2000f8e9602 */
[----:B------:R-:W-:-:S04]  /*77a0*/  IMAD.WIDE.U32 R22, R3, -0x2daee0ad, RZ ;  /* 0xd2511f5303167825 */ /* 0x000fc800078e00ff */
[----:B------:R-:W-:Y:S01]  /*77b0*/  IMAD.MOV.U32 R10, RZ, RZ, R22 ;  /* 0x000000ffff0a7224 */ /* 0x000fe200078e0016 */
[----:B------:R-:W-:Y:S01]  /*77c0*/  HFMA2.MMA R22, -RZ, RZ, 0, 0 ;  /* 0x00000000ff167435 */ /* 0x000fe200000001ff */
[----:B------:R-:W-:-:S10]  /*77d0*/  LOP3.LUT R3, R23, UR42, R28, 0x96, !PT ;  /* 0x0000002a17037c12 */ /* 0x000fd4000f8e961c */
.L_x_10128:
[----:B------:R-:W-:Y:S05]  /*77e0*/  BSYNC B1 ;  /* 0x0000000000017941 */ /* 0x000fea0003800000 */
.L_x_10127:
[----:B------:R-:W-:-:S05]  /*77f0*/  I2FP.F32.U32 R9, R9 ;  /* 0x0000000900097245 */ /* 0x000fca0000201000 */
[----:B------:R-:W-:Y:S01]  /*7800*/  FFMA.FTZ R24, R9, R250, 1.1641532182693481445e-10 ;  /* 0x2f00000009187423 */ /* 0x000fe200000100fa */
[----:B------:R-:W-:-:S04]  /*7810*/  IMAD.U32 R9, R36, 0x10000, RZ ;  /* 0x0001000024097824 */ /* 0x000fc800078e00ff */
[----:B------:R-:W-:Y:S01]  /*7820*/  FMUL.FTZ R9, R9, R248 ;  /* 0x000000f809097220 */ /* 0x000fe20000410000 */
[----:B------:R-:W-:-:S04]  /*7830*/  FSETP.GTU.FTZ.AND P3, PT, R24, R249, PT ;  /* 0x000000f91800720b */ /* 0x000fc80003f7c000 */
[----:B------:R-:W-:Y:S02]  /*7840*/  FSEL R24, R9, RZ, !P3 ;  /* 0x000000ff09187208 */ /* 0x000fe40005800000 */
[----:B------:R-:W-:-:S03]  /*7850*/  SEL R9, RZ, 0x1, P3 ;  /* 0x00000001ff097807 */ /* 0x000fc60001800000 */
[----:B------:R-:W-:Y:S01]  /*7860*/  FADD.FTZ R161, R161, R24 ;  /* 0x00000018a1a17221 */ /* 0x000fe20000010000 */
[----:B------:R-:W-:-:S04]  /*7870*/  @P1 IMAD.U32 R24, R40, 0x10000, RZ ;  /* 0x0001000028181824 */ /* 0x000fc800078e00ff */
[----:B------:R-:W-:-:S07]  /*7880*/  @P1 FADD.FTZ R161, R24, R161 ;  /* 0x000000a118a11221 */ /* 0x000fce0000010000 */
.L_x_10123:
        /* <DEDUP_REMOVED lines=12> */
.L_x_10132:
[----:B------:R-:W-:-:S07]  /*7950*/  IMAD.MOV.U32 R21, RZ, RZ, R8 ;  /* 0x000000ffff157224 */ /* 0x000fce00078e0008 */
.L_x_10133:
[----:B------:R-:W-:Y:S05]  /*7960*/  BSYNC B1 ;  /* 0x0000000000017941 */ /* 0x000fea0003800000 */
.L_x_10131:
        /* <DEDUP_REMOVED lines=16> */
.L_x_10137:
[----:B------:R-:W-:Y:S05]  /*7a70*/  BSYNC B2 ;  /* 0x0000000000027941 */ /* 0x000fea0003800000 */
.L_x_10136:
        /* <DEDUP_REMOVED lines=44> */
.L_x_10135:
[----:B------:R-:W-:Y:S05]  /*7d40*/  BSYNC B1 ;  /* 0x0000000000017941 */ /* 0x000fea0003800000 */
.L_x_10134:
        /* <DEDUP_REMOVED lines=16> */
.L_x_10138:
        /* <DEDUP_REMOVED lines=12> */
.L_x_10141:
[----:B------:R-:W-:-:S07]  /*7f10*/  IMAD.MOV.U32 R12, RZ, RZ, R8 ;  /* 0x000000ffff0c7224 */ /* 0x000fce00078e0008 */
.L_x_10142:
[----:B------:R-:W-:Y:S05]  /*7f20*/  BSYNC B1 ;  /* 0x0000000000017941 */ /* 0x000fea0003800000 */
.L_x_10140:
        /* <DEDUP_REMOVED lines=16> */
.L_x_10146:
[----:B------:R-:W-:Y:S05]  /*8030*/  BSYNC B2 ;  /* 0x0000000000027941 */ /* 0x000fea0003800000 */
.L_x_10145:
        /* <DEDUP_REMOVED lines=43> */
[----:B------:R-:W-:-:S07]  /*82f0*/  LOP3.LUT R3, R23, UR42, R28, 0x96, !PT ;  /* 0x0000002a17037c12 */ /* 0x000fce000f8e961c */
.L_x_10144:
[----:B------:R-:W-:Y:S05]  /*8300*/  BSYNC B1 ;  /* 0x0000000000017941 */ /* 0x000fea0003800000 */
.L_x_10143:
[----:B------:R-:W-:Y:S02]  /*8310*/  I2FP.F32.U32 R19, R12 ;  /* 0x0000000c00137245 */ /* 0x000fe40000201000 */
[----:B------:R-:W-:-:S03]  /*8320*/  PRMT R22, R36, 0x7632, R22 ;  /* 0x0000763224167816 */ /* 0x000fc60000000016 */
[----:B------:R-:W-:Y:S02]  /*8330*/  FFMA.FTZ R12, R19, R250, 1.1641532182693481445e-10 ;  /* 0x2f000000130c7423 */ /* 0x000fe400000100fa */
[----:B------:R-:W-:-:S03]  /*8340*/  IMAD.U32 R19, R22, 0x10000, RZ ;  /* 0x0001000016137824 */ /* 0x000fc600078e00ff */
[----:B------:R-:W-:Y:S01]  /*8350*/  FSETP.GTU.FTZ.AND P3, PT, R12, R249, PT ;  /* 0x000000f90c00720b */ /* 0x000fe20003f7c000 */
[----:B------:R-:W-:Y:S01]  /*8360*/  FMUL.FTZ R19, R19, R248 ;  /* 0x000000f813137220 */ /* 0x000fe20000410000 */
[----:B------:R-:W-:-:S04]  /*8370*/  @P1 PRMT R12, R40, 0x7632, R12 ;  /* 0x00007632280c1816 */ /* 0x000fc8000000000c */
[----:B------:R-:W-:-:S05]  /*8380*/  FSEL R19, R19, RZ, !P3 ;  /* 0x000000ff13137208 */ /* 0x000fca0005800000 */
[----:B------:R-:W-:Y:S01]  /*8390*/  FADD.FTZ R162, R162, R19 ;  /* 0x00000013a2a27221 */ /* 0x000fe20000010000 */
[----:B------:R-:W-:Y:S01]  /*83a0*/  @P1 IMAD.U32 R19, R12, 0x10000, RZ ;  /* 0x000100000c131824 */ /* 0x000fe200078e00ff */
[----:B------:R-:W-:-:S03]  /*83b0*/  SEL R12, RZ, 0x1, P3 ;  /* 0x00000001ff0c7807 */ /* 0x000fc60001800000 */
[----:B------:R-:W-:-:S07]  /*83c0*/  @P1 FADD.FTZ R162, R162, R19 ;  /* 0x00000013a2a21221 */ /* 0x000fce0000010000 */
.L_x_10139:
        /* <DEDUP_REMOVED lines=12> */
.L_x_10148:
[----:B------:R-:W-:-:S07]  /*8490*/  IMAD.MOV.U32 R19, RZ, RZ, R8 ;  /* 0x000000ffff137224 */ /* 0x000fce00078e0008 */
.L_x_10149:
[----:B------:R-:W-:Y:S05]  /*84a0*/  BSYNC B1 ;  /* 0x0000000000017941 */ /* 0x000fea0003800000 */
.L_x_10147:
        /* <DEDUP_REMOVED lines=16> */
.L_x_10153:
[----:B------:R-:W-:Y:S05]  /*85b0*/  BSYNC B2 ;  /* 0x0000000000027941 */ /* 0x000fea0003800000 */
.L_x_10152:
        /* <DEDUP_REMOVED lines=44> */
.L_x_10151:
[----:B------:R-:W-:Y:S05]  /*8880*/  BSYNC B1 ;  /* 0x0000000000017941 */ /* 0x000fea0003800000 */
.L_x_10150:
        /* <DEDUP_REMOVED lines=16> */
.L_x_10154:
        /* <DEDUP_REMOVED lines=12> */
.L_x_10157:
[----:B------:R-:W-:-:S07]  /*8a50*/  IMAD.MOV.U32 R13, RZ, RZ, R8 ;  /* 0x000000ffff0d7224 */ /* 0x000fce00078e0008 */
.L_x_10158:
[----:B------:R-:W-:Y:S05]  /*8a60*/  BSYNC B1 ;  /* 0x0000000000017941 */ /* 0x000fea0003800000 */
.L_x_10156:
        /* <DEDUP_REMOVED lines=16> */
.L_x_10162:
[----:B------:R-:W-:Y:S05]  /*8b70*/  BSYNC B2 ;  /* 0x0000000000027941 */ /* 0x000fea0003800000 */
.L_x_10161:
        /* <DEDUP_REMOVED lines=42> */
[----:B------:R-:W-:Y:S01]  /*8e20*/  LOP3.LUT R3, R23, UR42, R24, 0x96, !PT ;  /* 0x0000002a17037c12 */ /* 0x000fe2000f8e9618 */
[----:B------:R-:W-:-:S11]  /*8e30*/  HFMA2.MMA R23, -RZ, RZ, 0, 0 ;  /* 0x00000000ff177435 */ /* 0x000fd600000001ff */
.L_x_10160:
[----:B------:R-:W-:Y:S05]  /*8e40*/  BSYNC B1 ;  /* 0x0000000000017941 */ /* 0x000fea0003800000 */
.L_x_10159:
        /* <DEDUP_REMOVED lines=10> */
.L_x_10155:
        /* <DEDUP_REMOVED lines=12> */
.L_x_10164:
[----:B------:R-:W-:-:S07]  /*8fb0*/  IMAD.MOV.U32 R21, RZ, RZ, R8 ;  /* 0x000000ffff157224 */ /* 0x000fce00078e0008 */
.L_x_10165:
[----:B------:R-:W-:Y:S05]  /*8fc0*/  BSYNC B1 ;  /* 0x0000000000017941 */ /* 0x000fea0003800000 */
.L_x_10163:
        /* <DEDUP_REMOVED lines=16> */
.L_x_10169:
[----:B------:R-:W-:Y:S05]  /*90d0*/  BSYNC B2 ;  /* 0x0000000000027941 */ /* 0x000fea0003800000 */
.L_x_10168:
        /* <DEDUP_REMOVED lines=44> */
.L_x_10167:
[----:B------:R-:W-:Y:S05]  /*93a0*/  BSYNC B1 ;  /* 0x0000000000017941 */ /* 0x000fea0003800000 */
.L_x_10166:
        /* <DEDUP_REMOVED lines=16> */
.L_x_10170:
        /* <DEDUP_REMOVED lines=12> */
.L_x_10173:
[----:B------:R-:W-:-:S07]  /*9570*/  IMAD.MOV.U32 R14, RZ, RZ, R8 ;  /* 0x000000ffff0e7224 */ /* 0x000fce00078e0008 */
.L_x_10174:
[----:B------:R-:W-:Y:S05]  /*9580*/  BSYNC B1 ;  /* 0x0000000000017941 */ /* 0x000fea0003800000 */
.L_x_10172:
        /* <DEDUP_REMOVED lines=16> */
.L_x_10178:
[----:B------:R-:W-:Y:S05]  /*9690*/  BSYNC B2 ;  /* 0x0000000000027941 */ /* 0x000fea0003800000 */
.L_x_10177:
        /* <DEDUP_REMOVED lines=44> */
.L_x_10176:
[----:B------:R-:W-:Y:S05]  /*9960*/  BSYNC B1 ;  /* 0x0000000000017941 */ /* 0x000fea0003800000 */
.L_x_10175:
        /* <DEDUP_REMOVED lines=12> */
.L_x_10171:
        /* <DEDUP_REMOVED lines=12> */
.L_x_10180:
[----:B------:R-:W-:-:S07]  /*9af0*/  IMAD.MOV.U32 R19, RZ, RZ, R8 ;  /* 0x000000ffff137224 */ /* 0x000fce00078e0008 */
.L_x_10181:
[----:B------:R-:W-:Y:S05]  /*9b00*/  BSYNC B1 ;  /* 0x0000000000017941 */ /* 0x000fea0003800000 */
.L_x_10179:
        /* <DEDUP_REMOVED lines=16> */
.L_x_10185:
[----:B------:R-:W-:Y:S05]  /*9c10*/  BSYNC B2 ;  /* 0x0000000000027941 */ /* 0x000fea0003800000 */
.L_x_10184:
        /* <DEDUP_REMOVED lines=44> */
.L_x_10183:
[----:B------:R-:W-:Y:S05]  /*9ee0*/  BSYNC B1 ;  /* 0x0000000000017941 */ /* 0x000fea0003800000 */
.L_x_10182:
        /* <DEDUP_REMOVED lines=16> */
.L_x_10186:
        /* <DEDUP_REMOVED lines=12> */
.L_x_10189:
[----:B------:R-:W-:-:S07]  /*a0b0*/  IMAD.MOV.U32 R15, RZ, RZ, R8 ;  /* 0x000000ffff0f7224 */ /* 0x000fce00078e0008 */
.L_x_10190:
[----:B------:R-:W-:Y:S05]  /*a0c0*/  BSYNC B1 ;  /* 0x0000000000017941 */ /* 0x000fea0003800000 */
.L_x_10188:
        /* <DEDUP_REMOVED lines=16> */
.L_x_10194:
[----:B------:R-:W-:Y:S05]  /*a1d0*/  BSYNC B2 ;  /* 0x0000000000027941 */ /* 0x000fea0003800000 */
.L_x_10193:
        /* <DEDUP_REMOVED lines=44> */
.L_x_10192:
[----:B------:R-:W-:Y:S05]  /*a4a0*/  BSYNC B1 ;  /* 0x0000000000017941 */ /* 0x000fea0003800000 */
.L_x_10191:
        /* <DEDUP_REMOVED lines=10> */
.L_x_10187:
        /* <DEDUP_REMOVED lines=12> */
.L_x_10196:
[----:B------:R-:W-:-:S07]  /*a610*/  IMAD.MOV.U32 R21, RZ, RZ, R8 ;  /* 0x000000ffff157224 */ /* 0x000fce00078e0008 */
.L_x_10197:
[----:B------:R-:W-:Y:S05]  /*a620*/  BSYNC B1 ;  /* 0x0000000000017941 */ /* 0x000fea0003800000 */
.L_x_10195:
        /* <DEDUP_REMOVED lines=16> */
.L_x_10201:
[----:B------:R-:W-:Y:S05]  /*a730*/  BSYNC B2 ;  /* 0x0000000000027941 */ /* 0x000fea0003800000 */
.L_x_10200:
        /* <DEDUP_REMOVED lines=44> */
.L_x_10199:
[----:B------:R-:W-:Y:S05]  /*aa00*/  BSYNC B1 ;  /* 0x0000000000017941 */ /* 0x000fea0003800000 */
.L_x_10198:
        /* <DEDUP_REMOVED lines=14> */
.L_x_10202:
        /* <DEDUP_REMOVED lines=12> */
.L_x_10205:
[----:B------:R-:W-:-:S07]  /*abb0*/  IMAD.MOV.U32 R16, RZ, RZ, R8 ;  /* 0x000000ffff107224 */ /* 0x000fce00078e0008 */
.L_x_10206:
[----:B------:R-:W-:Y:S05]  /*abc0*/  BSYNC B1 ;  /* 0x0000000000017941 */ /* 0x000fea0003800000 */
.L_x_10204:
        /* <DEDUP_REMOVED lines=16> */
.L_x_10210:
[----:B------:R-:W-:Y:S05]  /*acd0*/  BSYNC B2 ;  /* 0x0000000000027941 */ /* 0x000fea0003800000 */
.L_x_10209:
        /* <DEDUP_REMOVED lines=44> */
.L_x_10208:
[----:B------:R-:W-:Y:S05]  /*afa0*/  BSYNC B1 ;  /* 0x0000000000017941 */ /* 0x000fea0003800000 */
.L_x_10207:
        /* <DEDUP_REMOVED lines=12> */
.L_x_10203:
        /* <DEDUP_REMOVED lines=12> */
.L_x_10212:
[----:B------:R-:W-:-:S07]  /*b130*/  IMAD.MOV.U32 R19, RZ, RZ, R8 ;  /* 0x000000ffff137224 */ /* 0x000fce00078e0008 */
.L_x_10213:
[----:B------:R-:W-:Y:S05]  /*b140*/  BSYNC B1 ;  /* 0x0000000000017941 */ /* 0x000fea0003800000 */
.L_x_10211:
        /* <DEDUP_REMOVED lines=16> */
.L_x_10217:
[----:B------:R-:W-:Y:S05]  /*b250*/  BSYNC B2 ;  /* 0x0000000000027941 */ /* 0x000fea0003800000 */
.L_x_10216:
        /* <DEDUP_REMOVED lines=44> */
.L_x_10215:
[----:B------:R-:W-:Y:S05]  /*b520*/  BSYNC B1 ;  /* 0x0000000000017941 */ /* 0x000fea0003800000 */
.L_x_10214:
        /* <DEDUP_REMOVED lines=14> */
.L_x_10218:
        /* <DEDUP_REMOVED lines=12> */
.L_x_10221:
[----:B------:R-:W-:-:S07]  /*b6d0*/  IMAD.MOV.U32 R17, RZ, RZ, R8 ;  /* 0x000000ffff117224 */ /* 0x000fce00078e0008 */
.L_x_10222:
[----:B------:R-:W-:Y:S05]  /*b6e0*/  BSYNC B1 ;  /* 0x0000000000017941 */ /* 0x000fea0003800000 */
.L_x_10220:
        /* <DEDUP_REMOVED lines=16> */
.L_x_10226:
[----:B------:R-:W-:Y:S05]  /*b7f0*/  BSYNC B2 ;  /* 0x0000000000027941 */ /* 0x000fea0003800000 */
.L_x_10225:
        /* <DEDUP_REMOVED lines=44> */
.L_x_10224:
[----:B------:R-:W-:Y:S05]  /*bac0*/  BSYNC B1 ;  /* 0x0000000000017941 */ /* 0x000fea0003800000 */
.L_x_10223:
        /* <DEDUP_REMOVED lines=10> */
.L_x_10219:
        /* <DEDUP_REMOVED lines=12> */
.L_x_10228:
[----:B------:R-:W-:-:S07]  /*bc30*/  IMAD.MOV.U32 R21, RZ, RZ, R8 ;  /* 0x000000ffff157224 */ /* 0x000fce00078e0008 */
.L_x_10229:
[----:B------:R-:W-:Y:S05]  /*bc40*/  BSYNC B1 ;  /* 0x0000000000017941 */ /* 0x000fea0003800000 */
.L_x_10227:
        /* <DEDUP_REMOVED lines=16> */
.L_x_10233:
[----:B------:R-:W-:Y:S05]  /*bd50*/  BSYNC B2 ;  /* 0x0000000000027941 */ /* 0x000fea0003800000 */
.L_x_10232:
        /* <DEDUP_REMOVED lines=44> */
.L_x_10231:
[----:B------:R-:W-:Y:S05]  /*c020*/  BSYNC B1 ;  /* 0x0000000000017941 */ /* 0x000fea0003800000 */
.L_x_10230:
        /* <DEDUP_REMOVED lines=14> */
.L_x_10234:
        /* <DEDUP_REMOVED lines=12> */
.L_x_10237:
[----:B------:R-:W-:-:S07]  /*c1d0*/  IMAD.MOV.U32 R24, RZ, RZ, R8 ;  /* 0x000000ffff187224 */ /* 0x000fce00078e0008 */
.L_x_10238:
[----:B------:R-:W-:Y:S05]  /*c1e0*/  BSYNC B1 ;  /* 0x0000000000017941 */ /* 0x000fea0003800000 */
.L_x_10236:
        /* <DEDUP_REMOVED lines=18> */
.L_x_10242:
[----:B------:R-:W-:Y:S05]  /*c310*/  BSYNC B2 ;  /* 0x0000000000027941 */ /* 0x000fea0003800000 */
.L_x_10241:
        /* <DEDUP_REMOVED lines=8> */
[----:B------:R-:W-:Y:S01]  /*c3a0*/  IMAD.WIDE.U32 R22, R21, -0x2daee0ad, RZ ;  /* 0xd2511f5315167825 */ /* 0x000fe200078e00ff */
[----:B------:R-:W-:Y:S02]  /*c3b0*/  HFMA2.MMA R21, -RZ, RZ, 0, 0 ;  /* 0x00000000ff157435 */ /* 0x000fe400000001ff */
        /* <DEDUP_REMOVED lines=34> */
.L_x_10240:
[----:B------:R-:W-:Y:S05]  /*c5e0*/  BSYNC B1 ;  /* 0x0000000000017941 */ /* 0x000fea0003800000 */
.L_x_10239:
        /* <DEDUP_REMOVED lines=12> */
.L_x_10235:
[----:B------:R-:W0:Y:S01]  /*c6b0*/  LDC.64 R184, c[0x0][0x238] ;  /* 0x00008e00ffb87b82 */ /* 0x000e220000000a00 */
[----:B------:R-:W-:Y:S02]  /*c6c0*/  LOP3.LUT R11, R11, 0xffffffbf, RZ, 0xc0, !PT ;  /* 0xffffffbf0b0b7812 */ /* 0x000fe400078ec0ff */
[----:B------:R-:W-:Y:S02]  /*c6d0*/  SEL R19, RZ, 0x1000000, P5 ;  /* 0x01000000ff137807 */ /* 0x000fe40002800000 */
[----:B------:R-:W-:Y:S02]  /*c6e0*/  @P1 LOP3.LUT R11, R11, 0x40, RZ, 0xfc, !PT ;  /* 0x000000400b0b1812 */ /* 0x000fe400078efcff */
[----:B------:R-:W-:Y:S01]  /*c6f0*/  SEL R28, RZ, 0x10000, P4 ;  /* 0x00010000ff1c7807 */ /* 0x000fe20002000000 */
[----:B------:R-:W1:Y:S01]  /*c700*/  LDC.64 R182, c[0x0][0x240] ;  /* 0x00009000ffb67b82 */ /* 0x000e620000000a00 */
[----:B------:R-:W-:Y:S02]  /*c710*/  LOP3.LUT P1, RZ, R11, 0x4, RZ, 0xc0, !PT ;  /* 0x000000040bff7812 */ /* 0x000fe4000782c0ff */
[----:B------:R-:W-:-:S02]  /*c720*/  SEL R29, RZ, 0x100, P3 ;  /* 0x00000100ff1d7807 */ /* 0x000fc40001800000 */
[C---:B------:R-:W-:Y:S02]  /*c730*/  LOP3.LUT P4, RZ, R11.reuse, 0x10, RZ, 0xc0, !PT ;  /* 0x000000100bff7812 */ /* 0x040fe4000788c0ff */
[----:B------:R-:W-:Y:S02]  /*c740*/  LOP3.LUT P3, RZ, R11, 0x8, RZ, 0xc0, !PT ;  /* 0x000000080bff7812 */ /* 0x000fe4000786c0ff */
[----:B------:R-:W-:Y:S02]  /*c750*/  F2FP.BF16.F32.PACK_AB R27, R160, R159 ;  /* 0x0000009fa01b723e */ /* 0x000fe400000010ff */
[----:B------:R-:W-:Y:S02]  /*c760*/  F2FP.BF16.F32.PACK_AB R26, R158, R157 ;  /* 0x0000009d9e1a723e */ /* 0x000fe400000010ff */
[----:B------:R-:W-:Y:S02]  /*c770*/  F2FP.BF16.F32.PACK_AB R25, R164, R163 ;  /* 0x000000a3a419723e */ /* 0x000fe400000010ff */
[----:B------:R-:W-:Y:S01]  /*c780*/  F2FP.BF16.F32.PACK_AB R24, R162, R161 ;  /* 0x000000a1a218723e */ /* 0x000fe200000010ff */
[----:B0-----:R-:W-:Y:S01]  /*c790*/  IMAD.WIDE.U32 R22, R20, 0x10, R184 ;  /* 0x0000001014167825 */ /* 0x001fe200078e00b8 */
[----:B------:R-:W-:-:S02]  /*c7a0*/  SEL R30, RZ, 0x1, P1 ;  /* 0x00000001ff1e7807 */ /* 0x000fc40000800000 */
[----:B------:R-:W-:Y:S02]  /*c7b0*/  LOP3.LUT R19, R29, R19, R28, 0xfe, !PT ;  /* 0x000000131d137212 */ /* 0x000fe400078efe1c */
[----:B------:R-:W-:Y:S01]  /*c7c0*/  SEL R31, RZ, 0x1, P3 ;  /* 0x00000001ff1f7807 */ /* 0x000fe20001800000 */
[----:B------:R0:W-:Y:S01]  /*c7d0*/  STG.E.128 desc[UR4][R22.64], R24 ;  /* 0x0000001816007986 */ /* 0x0001e2000c101d04 */
[----:B------:R-:W-:Y:S02]  /*c7e0*/  SEL R29, RZ, 0x1, P4 ;  /* 0x00000001ff1d7807 */ /* 0x000fe40002000000 */
[C---:B------:R-:W-:Y:S02]  /*c7f0*/  LOP3.LUT P5, RZ, R11.reuse, 0x2, RZ, 0xc0, !PT ;  /* 0x000000020bff7812 */ /* 0x040fe400078ac0ff */
[----:B------:R-:W-:Y:S02]  /*c800*/  LOP3.LUT P6, RZ, R11, 0x20, RZ, 0xc0, !PT ;  /* 0x000000200bff7812 */ /* 0x000fe400078cc0ff */
[----:B------:R-:W-:-:S02]  /*c810*/  SEL R28, RZ, 0x1, P5 ;  /* 0x00000001ff1c7807 */ /* 0x000fc40002800000 */
[----:B------:R-:W-:Y:S01]  /*c820*/  LOP3.LUT P1, RZ, R11, 0x40, RZ, 0xc0, !PT ;  /* 0x000000400bff7812 */ /* 0x000fe2000782c0ff */
[----:B0-----:R-:W-:-:S04]  /*c830*/  IMAD.WIDE.U32 R22, R30, 0x1000000, RZ ;  /* 0x010000001e167825 */ /* 0x001fc800078e00ff */
[----:B------:R-:W-:Y:S01]  /*c840*/  IMAD.WIDE.U32 R24, R31, 0x10000, RZ ;  /* 0x000100001f187825 */ /* 0x000fe200078e00ff */
[----:B------:R-:W-:Y:S02]  /*c850*/  LOP3.LUT R23, R23, R19, R28, 0xfe, !PT ;  /* 0x0000001317177212 */ /* 0x000fe400078efe1c */
[----:B------:R-:W-:Y:S01]  /*c860*/  SEL R19, RZ, 0x1, P6 ;  /* 0x00000001ff137807 */ /* 0x000fe20003000000 */
[----:B------:R-:W-:-:S03]  /*c870*/  IMAD.WIDE.U32 R26, R29, 0x100, RZ ;  /* 0x000001001d1a7825 */ /* 0x000fc600078e00ff */
[----:B------:R-:W-:Y:S02]  /*c880*/  LOP3.LUT R22, R26, R22, R24, 0xfe, !PT ;  /* 0x000000161a167212 */ /* 0x000fe400078efe18 */
[----:B------:R-:W-:Y:S01]  /*c890*/  LOP3.LUT R23, R27, R23, R25, 0xfe, !PT ;  /* 0x000000171b177212 */ /* 0x000fe200078efe19 */
[----:B-1----:R-:W-:Y:S01]  /*c8a0*/  IMAD.WIDE.U32 R24, R20, 0x8, R182 ;  /* 0x0000000814187825 */ /* 0x002fe200078e00b6 */
[----:B------:R-:W-:-:S05]  /*c8b0*/  LOP3.LUT R22, R22, R19, RZ, 0xfc, !PT ;  /* 0x0000001316167212 */ /* 0x000fca00078efcff */
[----:B------:R0:W-:Y:S01]  /*c8c0*/  STG.E.64 desc[UR4][R24.64], R22 ;  /* 0x0000001618007986 */ /* 0x0001e2000c101b04 */
[----:B------:R-:W-:Y:S05]  /*c8d0*/  @!P0 BRA `(.L_x_10243) ;  /* 0x0000000000508947 */ /* 0x000fea0003800000 */
[----:B------:R-:W-:Y:S02]  /*c8e0*/  SHF.L.U32 R19, R17, 0x10, RZ ;  /* 0x0000001011137819 */ /* 0x000fe400000006ff */
[----:B0-----:R-:W-:Y:S02]  /*c8f0*/  LOP3.LUT R23, R14, 0xff, RZ, 0xc0, !PT ;  /* 0x000000ff0e177812 */ /* 0x001fe400078ec0ff */
[----:B------:R-:W-:Y:S02]  /*c900*/  LOP3.LUT R22, R19, 0xff0000, RZ, 0xc0, !PT ;  /* 0x00ff000013167812 */ /* 0x000fe400078ec0ff */
[----:B------:R-:W-:Y:S02]  /*c910*/  LOP3.LUT R19, R18, 0xffff, RZ, 0xc0, !PT ;  /* 0x0000ffff12137812 */ /* 0x000fe400078ec0ff */
[----:B------:R-:W-:Y:S02]  /*c920*/  LOP3.LUT R24, R13, 0xff, RZ, 0xc0, !PT ;  /* 0x000000ff0d187812 */ /* 0x000fe400078ec0ff */
[----:B------:R-:W-:-:S02]  /*c930*/  PRMT R19, R22, 0x4210, R19 ;  /* 0x0000421016137816 */ /* 0x000fc40000000013 */
[----:B------:R-:W-:Y:S01]  /*c940*/  PRMT R22, R16, 0x7104, RZ ;  /* 0x0000710410167816 */ /* 0x000fe200000000ff */
[----:B------:R-:W-:Y:S01]  /*c950*/  IMAD.WIDE.U32 R24, R24, 0x10000, RZ ;  /* 0x0001000018187825 */ /* 0x000fe200078e00ff */
[----:B------:R-:W-:Y:S02]  /*c960*/  LOP3.LUT R26, R12, 0xff, RZ, 0xc0, !PT ;  /* 0x000000ff0c1a7812 */ /* 0x000fe400078ec0ff */
[----:B------:R-:W-:-:S03]  /*c970*/  LOP3.LUT R22, R19, 0xff00, R22, 0xf8, !PT ;  /* 0x0000ff0013167812 */ /* 0x000fc600078ef816 */
[----:B------:R-:W-:Y:S01]  /*c980*/  IMAD.WIDE.U32 R26, R26, 0x100, RZ ;  /* 0x000001001a1a7825 */ /* 0x000fe200078e00ff */
        /* <DEDUP_REMOVED lines=9> */
.L_x_10243:
[----:B01----:R-:W0:Y:S01]  /*ca20*/  @P1 LDC.64 R22, c[0x0][0x230] ;  /* 0x00008c00ff161b82 */ /* 0x003e220000000a00 */
[----:B------:R-:W-:-:S07]  /*ca30*/  VIADD R19, R165, 0x40 ;  /* 0x00000040a5137836 */ /* 0x000fce0000000000 */
[----:B------:R-:W1:Y:S01]  /*ca40*/  @P0 LDC.64 R24, c[0x0][0x228] ;  /* 0x00008a00ff180b82 */ /* 0x000e620000000a00 */
[----:B0-----:R-:W-:-:S05]  /*ca50*/  @P1 IMAD.WIDE.U32 R22, R19, 0x10, R22 ;  /* 0x0000001013161825 */ /* 0x001fca00078e0016 */
[----:B------:R0:W5:Y:S01]  /*ca60*/  @P1 LDG.E.128 R40, desc[UR4][R22.64] ;  /* 0x0000000416281981 */ /* 0x000162000c1e1d00 */
[----:B-1----:R-:W-:-:S05]  /*ca70*/  @P0 IMAD.WIDE.U32 R24, R19, 0x10, R24 ;  /* 0x0000001013180825 */ /* 0x002fca00078e0018 */
[----:B------:R1:W5:Y:S01]  /*ca80*/  @P0 LDG.E.128 R36, desc[UR4][R24.64] ;  /* 0x0000000418240981 */ /* 0x000362000c1e1d00 */
[----:B0-----:R-:W-:-:S05]  /*ca90*/  IMAD.WIDE.U32 R22, R19, 0x10, R180 ;  /* 0x0000001013167825 */ /* 0x001fca00078e00b4 */
[----:B------:R1:W5:Y:S01]  /*caa0*/  LDG.E.128 R24, desc[UR4][R22.64] ;  /* 0x0000000416187981 */ /* 0x000362000c1e1d00 */
        /* <DEDUP_REMOVED lines=12> */
.L_x_10245:
[----:B------:R-:W-:-:S07]  /*cb70*/  MOV R28, R8 ;  /* 0x00000008001c7202 */ /* 0x000fce0000000f00 */
.L_x_10246:
[----:B------:R-:W-:Y:S05]  /*cb80*/  BSYNC B1 ;  /* 0x0000000000017941 */ /* 0x000fea0003800000 */
.L_x_10244:
        /* <DEDUP_REMOVED lines=16> */
.L_x_10250:
[----:B------:R-:W-:Y:S05]  /*cc90*/  BSYNC B2 ;  /* 0x0000000000027941 */ /* 0x000fea0003800000 */
.L_x_10249:
[----:B------:R-:W-:Y:S01]  /*cca0*/  LOP3.LUT R2, R2, UR7, R7, 0x96, !PT ;  /* 0x0000000702027c12 */ /* 0x000fe2000f8e9607 */
[----:B------:R-:W-:-:S04]  /*ccb0*/  IMAD.HI.U32 R21, R4, -0x326172a9, RZ ;  /* 0xcd9e8d5704157827 */ /* 0x000fc800078e00ff */
[----:B------:R-:W-:Y:S02]  /*ccc0*/  IMAD R3, R4, -0x326172a9, RZ ;  /* 0xcd9e8d5704037824 */ /* 0x000fe400078e02ff */
[----:B------:R-:W-:Y:S01]  /*ccd0*/  IMAD.WIDE.U32 R22, R2, -0x326172a9, RZ ;  /* 0xcd9e8d5702167825 */ /* 0x000fe200078e00ff */
[----:B------:R-:W-:-:S03]  /*cce0*/  LOP3.LUT R2, R21, UR6, R6, 0x96, !PT ;  /* 0x0000000615027c12 */ /* 0x000fc6000f8e9606 */
        /* <DEDUP_REMOVED lines=39> */
.L_x_10248:
[----:B------:R-:W-:Y:S05]  /*cf60*/  BSYNC B1 ;  /* 0x0000000000017941 */ /* 0x000fea0003800000 */
.L_x_10247:
[----:B------:R-:W-:Y:S02]  /*cf70*/  I2FP.F32.U32 R21, R28 ;  /* 0x0000001c00157245 */ /* 0x000fe40000201000 */
[----:B------:R-:W-:Y:S02]  /*cf80*/  LOP3.LUT R11, R11, 0xffffffdf, RZ, 0xc0, !PT ;  /* 0xffffffdf0b0b7812 */ /* 0x000fe400078ec0ff */
[----:B-----5:R-:W-:Y:S01]  /*cf90*/  PRMT R22, R24, 0x7632, R22 ;  /* 0x0000763218167816 */ /* 0x020fe20000000016 */
[----:B------:R-:W-:-:S05]  /*cfa0*/  FFMA.FTZ R21, R21, R250, 1.1641532182693481445e-10 ;  /* 0x2f00000015157423 */ /* 0x000fca00000100fa */
[----:B------:R-:W-:Y:S01]  /*cfb0*/  FSETP.GTU.FTZ.AND P3, PT, R21, R249, PT ;  /* 0x000000f91500720b */ /* 0x000fe20003f7c000 */
[----:B------:R-:W-:-:S04]  /*cfc0*/  IMAD.U32 R21, R24, 0x10000, RZ ;  /* 0x0001000018157824 */ /* 0x000fc800078e00ff */
[----:B------:R-:W-:-:S05]  /*cfd0*/  FMUL.FTZ R21, R21, R248 ;  /* 0x000000f815157220 */ /* 0x000fca0000410000 */
        /* <DEDUP_REMOVED lines=9> */
.L_x_10251:
        /* <DEDUP_REMOVED lines=12> */
.L_x_10254:
[----:B------:R-:W-:-:S07]  /*d130*/  IMAD.MOV.U32 R23, RZ, RZ, R8 ;  /* 0x000000ffff177224 */ /* 0x000fce00078e0008 */
.L_x_10255:
[----:B------:R-:W-:Y:S05]  /*d140*/  BSYNC B1 ;  /* 0x0000000000017941 */ /* 0x000fea0003800000 */
.L_x_10253:
        /* <DEDUP_REMOVED lines=16> */
.L_x_10259:
[----:B------:R-:W-:Y:S05]  /*d250*/  BSYNC B2 ;  /* 0x0000000000027941 */ /* 0x000fea0003800000 */
.L_x_10258:
[----:B------:R-:W-:Y:S01]  /*d260*/  LOP3.LUT R2, R2, UR7, R7, 0x96, !PT ;  /* 0x0000000702027c12 */ /* 0x000fe2000f8e9607 */
[----:B------:R-:W-:-:S04]  /*d270*/  IMAD.HI.U32 R29, R4, -0x326172a9, RZ ;  /* 0xcd9e8d57041d7827 */ /* 0x000fc800078e00ff */
[----:B------:R-:W-:Y:S02]  /*d280*/  IMAD R3, R4, -0x326172a9, RZ ;  /* 0xcd9e8d5704037824 */ /* 0x000fe400078e02ff */
[----:B------:R-:W-:Y:S01]  /*d290*/  IMAD.WIDE.U32 R8, R2, -0x326172a9, RZ ;  /* 0xcd9e8d5702087825 */ /* 0x000fe200078e00ff */
[----:B------:R-:W-:-:S04]  /*d2a0*/  LOP3.LUT R2, R29, UR6, R6, 0x96, !PT ;  /* 0x000000061d027c12 */ /* 0x000fc8000f8e9606 */
        /* <DEDUP_REMOVED lines=34> */
[----:B------:R-:W-:Y:S01]  /*d4d0*/  IMAD.MOV.U32 R28, RZ, RZ, RZ ;  /* 0x000000ffff1c7224 */ /* 0x000fe200078e00ff */
[----:B------:R-:W-:Y:S01]  /*d4e0*/  MOV R10, R8 ;  /* 0x00000008000a7202 */ /* 0x000fe20000000f00 */
[----:B------:R-:W-:-:S05]  /*d4f0*/  IMAD.WIDE.U32 R8, R24, -0x326172a9, RZ ;  /* 0xcd9e8d5718087825 */ /* 0x000fca00078e00ff */
[----:B------:R-:W-:-:S07]  /*d500*/  LOP3.LUT R2, R9, UR41, R2, 0x96, !PT ;  /* 0x0000002909027c12 */ /* 0x000fce000f8e9602 */
.L_x_10257:
[----:B------:R-:W-:Y:S05]  /*d510*/  BSYNC B1 ;  /* 0x0000000000017941 */ /* 0x000fea0003800000 */
.L_x_10256:
        /* <DEDUP_REMOVED lines=10> */
.L_x_10252:
        /* <DEDUP_REMOVED lines=12> */
.L_x_10261:
[----:B------:R-:W-:-:S07]  /*d680*/  IMAD.MOV.U32 R23, RZ, RZ, R8 ;  /* 0x000000ffff177224 */ /* 0x000fce00078e0008 */
.L_x_10262:
[----:B------:R-:W-:Y:S05]  /*d690*/  BSYNC B1 ;  /* 0x0000000000017941 */ /* 0x000fea0003800000 */
.L_x_10260:
        /* <DEDUP_REMOVED lines=16> */
.L_x_10266:
[----:B------:R-:W-:Y:S05]  /*d7a0*/  BSYNC B2 ;  /* 0x0000000000027941 */ /* 0x000fea0003800000 */
.L_x_10265:
        /* <DEDUP_REMOVED lines=44> */
.L_x_10264:
[----:B------:R-:W-:Y:S05]  /*da70*/  BSYNC B1 ;  /* 0x0000000000017941 */ /* 0x000fea0003800000 */
.L_x_10263:
        /* <DEDUP_REMOVED lines=16> */
.L_x_10267:
        /* <DEDUP_REMOVED lines=12> */
.L_x_10270:
[----:B------:R-:W-:-:S07]  /*dc40*/  MOV R12, R8 ;  /* 0x00000008000c7202 */ /* 0x000fce0000000f00 */
.L_x_10271:
[----:B------:R-:W-:Y:S05]  /*dc50*/  BSYNC B1 ;  /* 0x0000000000017941 */ /* 0x000fea0003800000 */
.L_x_10269:
        /* <DEDUP_REMOVED lines=16> */
.L_x_10275:
[----:B------:R-:W-:Y:S05]  /*dd60*/  BSYNC B2 ;  /* 0x0000000000027941 */ /* 0x000fea0003800000 */
.L_x_10274:
        /* <DEDUP_REMOVED lines=44> */
.L_x_10273:
[----:B------:R-:W-:Y:S05]  /*e030*/  BSYNC B1 ;  /* 0x0000000000017941 */ /* 0x000fea0003800000 */
.L_x_10272:
[----:B------:R-:W-:-:S05]  /*e040*/  I2FP.F32.U32 R12, R12 ;  /* 0x0000000c000c7245 */ /* 0x000fca0000201000 */
[----:B------:R-:W-:-:S05]  /*e050*/  FFMA.FTZ R12, R12, R250, 1.1641532182693481445e-10 ;  /* 0x2f0000000c0c7423 */ /* 0x000fca00000100fa */
[----:B------:R-:W-:Y:S02]  /*e060*/  FSETP.GTU.FTZ.AND P3, PT, R12, R249, PT ;  /* 0x000000f90c00720b */ /* 0x000fe40003f7c000 */
[----:B------:R-:W-:-:S05]  /*e070*/  PRMT R12, R36, 0x7632, R12 ;  /* 0x00007632240c7816 */ /* 0x000fca000000000c */
[----:B------:R-:W-:-:S04]  /*e080*/  IMAD.U32 R12, R12, 0x10000, RZ ;  /* 0x000100000c0c7824 */ /* 0x000fc800078e00ff */
[----:B------:R-:W-:-:S05]  /*e090*/  FMUL.FTZ R12, R12, R248 ;  /* 0x000000f80c0c7220 */ /* 0x000fca0000410000 */
[----:B------:R-:W-:-:S05]  /*e0a0*/  FSEL R12, R12, RZ, !P3 ;  /* 0x000000ff0c0c7208 */ /* 0x000fca0005800000 */
[--C-:B------:R-:W-:Y:S01]  /*e0b0*/  FADD.FTZ R22, R22, R12.reuse ;  /* 0x0000000c16167221 */ /* 0x100fe20000010000 */
[----:B------:R-:W-:-:S04]  /*e0c0*/  @P1 PRMT R12, R40, 0x7632, R12 ;  /* 0x00007632280c1816 */ /* 0x000fc8000000000c */
[----:B------:R-:W-:-:S05]  /*e0d0*/  @P1 SHF.L.U32 R12, R12, 0x10, RZ ;  /* 0x000000100c0c1819 */ /* 0x000fca00000006ff */
[----:B------:R-:W-:Y:S01]  /*e0e0*/  @P1 FADD.FTZ R22, R22, R12 ;  /* 0x0000000c16161221 */ /* 0x000fe20000010000 */
[----:B------:R-:W-:-:S07]  /*e0f0*/  SEL R12, RZ, 0x1, P3 ;  /* 0x00000001ff0c7807 */ /* 0x000fce0001800000 */
.L_x_10268:
        /* <DEDUP_REMOVED lines=12> */
.L_x_10277:
[----:B------:R-:W-:-:S07]  /*e1c0*/  IMAD.MOV.U32 R23, RZ, RZ, R8 ;  /* 0x000000ffff177224 */ /* 0x000fce00078e0008 */
.L_x_10278:
[----:B------:R-:W-:Y:S05]  /*e1d0*/  BSYNC B1 ;  /* 0x0000000000017941 */ /* 0x000fea0003800000 */
.L_x_10276:
        /* <DEDUP_REMOVED lines=16> */
.L_x_10282:
[----:B------:R-:W-:Y:S05]  /*e2e0*/  BSYNC B2 ;  /* 0x0000000000027941 */ /* 0x000fea0003800000 */
.L_x_10281:
        /* <DEDUP_REMOVED lines=44> */
.L_x_10280:
[----:B------:R-:W-:Y:S05]  /*e5b0*/  BSYNC B1 ;  /* 0x0000000000017941 */ /* 0x000fea0003800000 */
.L_x_10279:
        /* <DEDUP_REMOVED lines=16> */
.L_x_10283:
        /* <DEDUP_REMOVED lines=12> */
.L_x_10286:
[----:B------:R-:W-:-:S07]  /*e780*/  MOV R13, R8 ;  /* 0x00000008000d7202 */ /* 0x000fce0000000f00 */
.L_x_10287:
[----:B------:R-:W-:Y:S05]  /*e790*/  BSYNC B1 ;  /* 0x0000000000017941 */ /* 0x000fea0003800000 */
.L_x_10285:
        /* <DEDUP_REMOVED lines=16> */
.L_x_10291:
[----:B------:R-:W-:Y:S05]  /*e8a0*/  BSYNC B2 ;  /* 0x0000000000027941 */ /* 0x000fea0003800000 */
.L_x_10290:
        /* <DEDUP_REMOVED lines=44> */
.L_x_10289:
[----:B------:R-:W-:Y:S05]  /*eb70*/  BSYNC B1 ;  /* 0x0000000000017941 */ /* 0x000fea0003800000 */
.L_x_10288:
        /* <DEDUP_REMOVED lines=10> */
.L_x_10284:
        /* <DEDUP_REMOVED lines=12> */
.L_x_10293:
[----:B------:R-:W-:-:S07]  /*ece0*/  IMAD.MOV.U32 R29, RZ, RZ, R8 ;  /* 0x000000ffff1d7224 */ /* 0x000fce00078e0008 */
.L_x_10294:
[----:B------:R-:W-:Y:S05]  /*ecf0*/  BSYNC B1 ;  /* 0x0000000000017941 */ /* 0x000fea0003800000 */
.L_x_10292:
        /* <DEDUP_REMOVED lines=16> */
.L_x_10298:
[----:B------:R-:W-:Y:S05]  /*ee00*/  BSYNC B2 ;  /* 0x0000000000027941 */ /* 0x000fea0003800000 */
.L_x_10297:
        /* <DEDUP_REMOVED lines=44> */
.L_x_10296:
[----:B------:R-:W-:Y:S05]  /*f0d0*/  BSYNC B1 ;  /* 0x0000000000017941 */ /* 0x000fea0003800000 */
.L_x_10295:
        /* <DEDUP_REMOVED lines=16> */
.L_x_10299:
        /* <DEDUP_REMOVED lines=12> */
.L_x_10302:
[----:B------:R-:W-:-:S07]  /*f2a0*/  MOV R14, R8 ;  /* 0x00000008000e7202 */ /* 0x000fce0000000f00 */
.L_x_10303:
[----:B------:R-:W-:Y:S05]  /*f2b0*/  BSYNC B1 ;  /* 0x0000000000017941 */ /* 0x000fea0003800000 */
.L_x_10301:
        /* <DEDUP_REMOVED lines=16> */
.L_x_10307:
[----:B------:R-:W-:Y:S05]  /*f3c0*/  BSYNC B2 ;  /* 0x0000000000027941 */ /* 0x000fea0003800000 */
.L_x_10306:
        /* <DEDUP_REMOVED lines=44> */
.L_x_10305:
[----:B------:R-:W-:Y:S05]  /*f690*/  BSYNC B1 ;  /* 0x0000000000017941 */ /* 0x000fea0003800000 */
.L_x_10304:
        /* <DEDUP_REMOVED lines=12> */
.L_x_10300:
        /* <DEDUP_REMOVED lines=12> */
.L_x_10309:
[----:B------:R-:W-:-:S07]  /*f820*/  IMAD.MOV.U32 R23, RZ, RZ, R8 ;  /* 0x000000ffff177224 */ /* 0x000fce00078e0008 */
.L_x_10310:
[----:B------:R-:W-:Y:S05]  /*f830*/  BSYNC B1 ;  /* 0x0000000000017941 */ /* 0x000fea0003800000 */
.L_x_10308:
        /* <DEDUP_REMOVED lines=16> */
.L_x_10314:
[----:B------:R-:W-:Y:S05]  /*f940*/  BSYNC B2 ;  /* 0x0000000000027941 */ /* 0x000fea0003800000 */
.L_x_10313:
        /* <DEDUP_REMOVED lines=44> */
.L_x_10312:
[----:B------:R-:W-:Y:S05]  /*fc10*/  BSYNC B1 ;  /* 0x0000000000017941 */ /* 0x000fea0003800000 */
.L_x_10311:
        /* <DEDUP_REMOVED lines=16> */
.L_x_10315:
        /* <DEDUP_REMOVED lines=12> */
.L_x_10318:
[----:B------:R-:W-:-:S07]  /*fde0*/  MOV R15, R8 ;  /* 0x00000008000f7202 */ /* 0x000fce0000000f00 */
.L_x_10319:
[----:B------:R-:W-:Y:S05]  /*fdf0*/  BSYNC B1 ;  /* 0x0000000000017941 */ /* 0x000fea0003800000 */
.L_x_10317:
        /* <DEDUP_REMOVED lines=16> */
.L_x_10323:
[----:B------:R-:W-:Y:S05]  /*ff00*/  BSYNC B2 ;  /* 0x0000000000027941 */ /* 0x000fea0003800000 */
.L_x_10322:
        /* <DEDUP_REMOVED lines=44> */
.L_x_10321:
[----:B------:R-:W-:Y:S05]  /*101d0*/  BSYNC B1 ;  /* 0x0000000000017941 */ /* 0x000fea0003800000 */
.L_x_10320:
        /* <DEDUP_REMOVED lines=10> */
.L_x_10316:
        /* <DEDUP_REMOVED lines=12> */
.L_x_10325:
[----:B------:R-:W-:-:S07]  /*10340*/  IMAD.MOV.U32 R32, RZ, RZ, R8 ;  /* 0x000000ffff207224 */ /* 0x000fce00078e0008 */
.L_x_10326:
[----:B------:R-:W-:Y:S05]  /*10350*/  BSYNC B1 ;  /* 0x0000000000017941 */ /* 0x000fea0003800000 */
.L_x_10324:
        /* <DEDUP_REMOVED lines=16> */
.L_x_10330:
[----:B------:R-:W-:Y:S05]  /*10460*/  BSYNC B2 ;  /* 0x0000000000027941 */ /* 0x000fea0003800000 */
.L_x_10329:
        /* <DEDUP_REMOVED lines=44> */
.L_x_10328:
[----:B------:R-:W-:Y:S05]  /*10730*/  BSYNC B1 ;  /* 0x0000000000017941 */ /* 0x000fea0003800000 */
.L_x_10327:
        /* <DEDUP_REMOVED lines=14> */
.L_x_10331:
        /* <DEDUP_REMOVED lines=12> */
.L_x_10334:
[----:B------:R-:W-:-:S07]  /*108e0*/  MOV R16, R8 ;  /* 0x0000000800107202 */ /* 0x000fce0000000f00 */
.L_x_10335:
[----:B------:R-:W-:Y:S05]  /*108f0*/  BSYNC B1 ;  /* 0x0000000000017941 */ /* 0x000fea0003800000 */
.L_x_10333:
        /* <DEDUP_REMOVED lines=16> */
.L_x_10339:
[----:B------:R-:W-:Y:S05]  /*10a00*/  BSYNC B2 ;  /* 0x0000000000027941 */ /* 0x000fea0003800000 */
.L_x_10338:
        /* <DEDUP_REMOVED lines=44> */
.L_x_10337:
[----:B------:R-:W-:Y:S05]  /*10cd0*/  BSYNC B1 ;  /* 0x0000000000017941 */ /* 0x000fea0003800000 */
.L_x_10336:
        /* <DEDUP_REMOVED lines=12> */
.L_x_10332:
        /* <DEDUP_REMOVED lines=12> */
.L_x_10341:
[----:B------:R-:W-:-:S07]  /*10e60*/  IMAD.MOV.U32 R25, RZ, RZ, R8 ;  /* 0x000000ffff197224 */ /* 0x000fce00078e0008 */
.L_x_10342:
[----:B------:R-:W-:Y:S05]  /*10e70*/  BSYNC B1 ;  /* 0x0000000000017941 */ /* 0x000fea0003800000 */
.L_x_10340:
        /* <DEDUP_REMOVED lines=16> */
.L_x_10346:
[----:B------:R-:W-:Y:S05]  /*10f80*/  BSYNC B2 ;  /* 0x0000000000027941 */ /* 0x000fea0003800000 */
.L_x_10345:
        /* <DEDUP_REMOVED lines=44> */
.L_x_10344:
[----:B------:R-:W-:Y:S05]  /*11250*/  BSYNC B1 ;  /* 0x0000000000017941 */ /* 0x000fea0003800000 */
.L_x_10343:
        /* <DEDUP_REMOVED lines=14> */
.L_x_10347:
        /* <DEDUP_REMOVED lines=12> */
.L_x_10350:
[----:B------:R-:W-:-:S07]  /*11400*/  MOV R17, R8 ;  /* 0x0000000800117202 */ /* 0x000fce0000000f00 */
.L_x_10351:
[----:B------:R-:W-:Y:S05]  /*11410*/  BSYNC B1 ;  /* 0x0000000000017941 */ /* 0x000fea0003800000 */
.L_x_10349:
        /* <DEDUP_REMOVED lines=16> */
.L_x_10355:
[----:B------:R-:W-:Y:S05]  /*11520*/  BSYNC B2 ;  /* 0x0000000000027941 */ /* 0x000fea0003800000 */
.L_x_10354:
        /* <DEDUP_REMOVED lines=44> */
.L_x_10353:
[----:B------:R-:W-:Y:S05]  /*117f0*/  BSYNC B1 ;  /* 0x0000000000017941 */ /* 0x000fea0003800000 */
.L_x_10352:
        /* <DEDUP_REMOVED lines=10> */
.L_x_10348:
        /* <DEDUP_REMOVED lines=12> */
.L_x_10357:
[----:B------:R-:W-:-:S07]  /*11960*/  IMAD.MOV.U32 R31, RZ, RZ, R8 ;  /* 0x000000ffff1f7224 */ /* 0x000fce00078e0008 */
.L_x_10358:
[----:B------:R-:W-:Y:S05]  /*11970*/  BSYNC B1 ;  /* 0x0000000000017941 */ /* 0x000fea0003800000 */
.L_x_10356:
        /* <DEDUP_REMOVED lines=16> */
.L_x_10362:
[----:B------:R-:W-:Y:S05]  /*11a80*/  BSYNC B2 ;  /* 0x0000000000027941 */ /* 0x000fea0003800000 */
.L_x_10361:
        /* <DEDUP_REMOVED lines=44> */
.L_x_10360:
[----:B------:R-:W-:Y:S05]  /*11d50*/  BSYNC B1 ;  /* 0x0000000000017941 */ /* 0x000fea0003800000 */
.L_x_10359:
        /* <DEDUP_REMOVED lines=14> */
.L_x_10363:
        /* <DEDUP_REMOVED lines=12> */
.L_x_10366:
[----:B------:R-:W-:-:S07]  /*11f00*/  MOV R18, R8 ;  /* 0x0000000800127202 */ /* 0x000fce0000000f00 */
.L_x_10367:
[----:B------:R-:W-:Y:S05]  /*11f10*/  BSYNC B1 ;  /* 0x0000000000017941 */ /* 0x000fea0003800000 */
.L_x_10365:
        /* <DEDUP_REMOVED lines=9> */
[----:B------:R-:W-:-:S04]  /*11fb0*/  LOP3.LUT R11, R11, 0xffffffbf, RZ, 0xc0, !PT ;  /* 0xffffffbf0b0b7812 */ /* 0x000fc800078ec0ff */
[----:B------:R-:W-:Y:S02]  /*11fc0*/  ISETP.NE.AND P6, PT, R6, RZ, PT ;  /* 0x000000ff0600720c */ /* 0x000fe40003fc5270 */
[----:B------:R-:W-:-:S11]  /*11fd0*/  @P0 LOP3.LUT R11, R11, 0x40, RZ, 0xfc, !PT ;  /* 0x000000400b0b0812 */ /* 0x000fd600078efcff */
[----:B------:R-:W-:Y:S01]  /*11fe0*/  @!P6 IADD3 R4, R4, 0x1, RZ ;  /* 0x000000010404e810 */ /* 0x000fe20007ffe0ff */
[----:B------:R-:W-:Y:S02]  /*11ff0*/  @!P6 VIADD R2, R7, 0x1 ;  /* 0x000000010702e836 */ /* 0x000fe40000000000 */
[----:B------:R-:W-:Y:S01]  /*12000*/  @!P6 IMAD.MOV.U32 R6, RZ, RZ, RZ ;  /* 0x000000ffff06e224 */ /* 0x000fe200078e00ff */
[----:B------:R-:W-:-:S13]  /*12010*/  ISETP.NE.AND P0, PT, R4, RZ, !P6 ;  /* 0x000000ff0400720c */ /* 0x000fda0007705270 */
[----:B------:R-:W-:Y:S01]  /*12020*/  @P0 IMAD.MOV R2, RZ, RZ, R7 ;  /* 0x000000ffff020224 */ /* 0x000fe200078e0207 */
[----:B------:R-:W-:-:S04]  /*12030*/  LOP3.LUT P0, RZ, R11, 0x40, RZ, 0xc0, !PT ;  /* 0x000000400bff7812 */ /* 0x000fc8000780c0ff */
[----:B------:R-:W-:-:S09]  /*12040*/  @!P6 MOV R7, R2 ;  /* 0x000000020007e202 */ /* 0x000fd20000000f00 */
.L_x_10371:
[----:B------:R-:W-:Y:S05]  /*12050*/  BSYNC B2 ;  /* 0x0000000000027941 */ /* 0x000fea0003800000 */
.L_x_10370:
        /* <DEDUP_REMOVED lines=44> */
.L_x_10369:
[----:B------:R-:W-:Y:S05]  /*12320*/  BSYNC B1 ;  /* 0x0000000000017941 */ /* 0x000fea0003800000 */
.L_x_10368:
        /* <DEDUP_REMOVED lines=12> */
.L_x_10364:
[----:B------:R-:W-:Y:S01]  /*123f0*/  LOP3.LUT R11, R11, 0xffffffbf, RZ, 0xc0, !PT ;  /* 0xffffffbf0b0b7812 */ /* 0x000fe200078ec0ff */
[----:B------:R-:W-:Y:S01]  /*12400*/  IMAD.WIDE.U32 R26, R19, 0x10, R184 ;  /* 0x00000010131a7825 */ /* 0x000fe200078e00b8 */
[----:B------:R-:W-:Y:S02]  /*12410*/  F2FP.BF16.F32.PACK_AB R35, R31, R30 ;  /* 0x0000001e1f23723e */ /* 0x000fe400000010ff */
[----:B------:R-:W-:Y:S02]  /*12420*/  @P1 LOP3.LUT R11, R11, 0x40, RZ, 0xfc, !PT ;  /* 0x000000400b0b1812 */ /* 0x000fe400078efcff */
[----:B------:R-:W-:Y:S02]  /*12430*/  F2FP.BF16.F32.PACK_AB R34, R24, R23 ;  /* 0x000000171822723e */ /* 0x000fe400000010ff */
[----:B------:R-:W-:Y:S02]  /*12440*/  F2FP.BF16.F32.PACK_AB R33, R29, R28 ;  /* 0x0000001c1d21723e */ /* 0x000fe400000010ff */
[----:B------:R-:W-:-:S02]  /*12450*/  F2FP.BF16.F32.PACK_AB R32, R22, R21 ;  /* 0x000000151620723e */ /* 0x000fc400000010ff */
[C---:B------:R-:W-:Y:S02]  /*12460*/  LOP3.LUT P1, RZ, R11.reuse, 0x4, RZ, 0xc0, !PT ;  /* 0x000000040bff7812 */ /* 0x040fe4000782c0ff */
[----:B------:R-:W-:Y:S01]  /*12470*/  SEL R25, RZ, 0x1000000, P5 ;  /* 0x01000000ff197807 */ /* 0x000fe20002800000 */
[----:B------:R0:W-:Y:S01]  /*12480*/  STG.E.128 desc[UR4][R26.64], R32 ;  /* 0x000000201a007986 */ /* 0x0001e2000c101d04 */
[C---:B------:R-:W-:Y:S02]  /*12490*/  LOP3.LUT P5, RZ, R11.reuse, 0x10, RZ, 0xc0, !PT ;  /* 0x000000100bff7812 */ /* 0x040fe400078ac0ff */
[----:B------:R-:W-:Y:S02]  /*124a0*/  LOP3.LUT P6, RZ, R11, 0x20, RZ, 0xc0, !PT ;  /* 0x000000200bff7812 */ /* 0x000fe400078cc0ff */
[----:B0-----:R-:W-:Y:S02]  /*124b0*/  SEL R27, RZ, 0x10000, P4 ;  /* 0x00010000ff1b7807 */ /* 0x001fe40002000000 */
[----:B------:R-:W-:-:S02]  /*124c0*/  SEL R32, RZ, 0x100, P3 ;  /* 0x00000100ff207807 */ /* 0x000fc40001800000 */
[----:B------:R-:W-:Y:S02]  /*124d0*/  SEL R26, RZ, 0x1, P1 ;  /* 0x00000001ff1a7807 */ /* 0x000fe40000800000 */
[C---:B------:R-:W-:Y:S02]  /*124e0*/  LOP3.LUT P3, RZ, R11.reuse, 0x2, RZ, 0xc0, !PT ;  /* 0x000000020bff7812 */ /* 0x040fe4000786c0ff */
[----:B------:R-:W-:Y:S01]  /*124f0*/  LOP3.LUT R25, R32, R25, R27, 0xfe, !PT ;  /* 0x0000001920197212 */ /* 0x000fe200078efe1b */
[----:B------:R-:W-:Y:S01]  /*12500*/  IMAD.WIDE.U32 R26, R26, 0x1000000, RZ ;  /* 0x010000001a1a7825 */ /* 0x000fe200078e00ff */
[----:B------:R-:W-:Y:S02]  /*12510*/  SEL R32, RZ, 0x1, P3 ;  /* 0x00000001ff207807 */ /* 0x000fe40001800000 */
[----:B------:R-:W-:Y:S02]  /*12520*/  LOP3.LUT P4, RZ, R11, 0x8, RZ, 0xc0, !PT ;  /* 0x000000080bff7812 */ /* 0x000fe4000788c0ff */
[----:B------:R-:W-:-:S02]  /*12530*/  LOP3.LUT R27, R27, R25, R32, 0xfe, !PT ;  /* 0x000000191b1b7212 */ /* 0x000fc400078efe20 */
[----:B------:R-:W-:Y:S02]  /*12540*/  SEL R32, RZ, 0x1, P4 ;  /* 0x00000001ff207807 */ /* 0x000fe40002000000 */
[----:B------:R-:W-:Y:S02]  /*12550*/  SEL R25, RZ, 0x1, P5 ;  /* 0x00000001ff197807 */ /* 0x000fe40002800000 */
[----:B------:R-:W-:Y:S01]  /*12560*/  LOP3.LUT P1, RZ, R11, 0x40, RZ, 0xc0, !PT ;  /* 0x000000400bff7812 */ /* 0x000fe2000782c0ff */
[----:B------:R-:W-:-:S04]  /*12570*/  IMAD.WIDE.U32 R32, R32, 0x10000, RZ ;  /* 0x0001000020207825 */ /* 0x000fc800078e00ff */
[----:B------:R-:W-:Y:S01]  /*12580*/  IMAD.WIDE.U32 R34, R25, 0x100, RZ ;  /* 0x0000010019227825 */ /* 0x000fe200078e00ff */
[----:B------:R-:W-:Y:S02]  /*12590*/  SEL R25, RZ, 0x1, P6 ;  /* 0x00000001ff197807 */ /* 0x000fe40003000000 */
[----:B------:R-:W-:Y:S02]  /*125a0*/  LOP3.LUT R26, R34, R26, R32, 0xfe, !PT ;  /* 0x0000001a221a7212 */ /* 0x000fe400078efe20 */
[----:B------:R-:W-:Y:S01]  /*125b0*/  LOP3.LUT R27, R35, R27, R33, 0xfe, !PT ;  /* 0x0000001b231b7212 */ /* 0x000fe200078efe21 */
[----:B------:R-:W-:Y:S01]  /*125c0*/  IMAD.WIDE.U32 R32, R19, 0x8, R182 ;  /* 0x0000000813207825 */ /* 0x000fe200078e00b6 */
[----:B------:R-:W-:-:S05]  /*125d0*/  LOP3.LUT R26, R26, R25, RZ, 0xfc, !PT ;  /* 0x000000191a1a7212 */ /* 0x000fca00078efcff */
[----:B------:R0:W-:Y:S01]  /*125e0*/  STG.E.64 desc[UR4][R32.64], R26 ;  /* 0x0000001a20007986 */ /* 0x0001e2000c101b04 */
[----:B------:R-:W-:Y:S05]  /*125f0*/  @!P0 BRA `(.L_x_10372) ;  /* 0x0000000000508947 */ /* 0x000fea0003800000 */
[----:B------:R-:W-:Y:S01]  /*12600*/  IMAD.U32 R25, R17, 0x10000, RZ ;  /* 0x0001000011197824 */ /* 0x000fe200078e00ff */
[----:B0-----:R-:W-:Y:S02]  /*12610*/  LOP3.LUT R26, R18, 0xffff, RZ, 0xc0, !PT ;  /* 0x0000ffff121a7812 */ /* 0x001fe400078ec0ff */
        /* <DEDUP_REMOVED lines=18> */
.L_x_10372:
        /* <DEDUP_REMOVED lines=21> */
.L_x_10374:
[----:B------:R-:W-:-:S07]  /*12890*/  IMAD.MOV.U32 R146, RZ, RZ, R8 ;  /* 0x000000ffff927224 */ /* 0x000fce00078e0008 */
.L_x_10375:
[----:B------:R-:W-:Y:S05]  /*128a0*/  BSYNC B1 ;  /* 0x0000000000017941 */ /* 0x000fea0003800000 */
.L_x_10373:
        /* <DEDUP_REMOVED lines=16> */
.L_x_10379:
[----:B------:R-:W-:Y:S05]  /*129b0*/  BSYNC B2 ;  /* 0x0000000000027941 */ /* 0x000fea0003800000 */
.L_x_10378:
        /* <DEDUP_REMOVED lines=37> */
[----:B------:R-:W-:-:S05]  /*12c10*/  LOP3.LUT R3, R3, UR39, R26, 0x96, !PT ;  /* 0x0000002703037c12 */ /* 0x000fca000f8e961a */
[----:B------:R-:W-:-:S05]  /*12c20*/  IMAD.WIDE.U32 R26, R3, -0x2daee0ad, RZ ;  /* 0xd2511f53031a7825 */ /* 0x000fca00078e00ff */
[----:B------:R-:W-:Y:S02]  /*12c30*/  LOP3.LUT R3, R27, UR42, R144, 0x96, !PT ;  /* 0x0000002a1b037c12 */ /* 0x000fe4000f8e9690 */
[----:B------:R-:W-:Y:S01]  /*12c40*/  MOV R10, R26 ;  /* 0x0000001a000a7202 */ /* 0x000fe20000000f00 */
[----:B------:R-:W-:-:S04]  /*12c50*/  IMAD.WIDE.U32 R26, R8, -0x326172a9, RZ ;  /* 0xcd9e8d57081a7825 */ /* 0x000fc800078e00ff */
[----:B------:R-:W-:Y:S01]  /*12c60*/  IMAD.MOV.U32 R8, RZ, RZ, R26 ;  /* 0x000000ffff087224 */ /* 0x000fe200078e001a */
[----:B------:R-:W-:-:S07]  /*12c70*/  LOP3.LUT R2, R27, UR41, R2, 0x96, !PT ;  /* 0x000000291b027c12 */ /* 0x000fce000f8e9602 */
.L_x_10377:
[----:B------:R-:W-:Y:S05]  /*12c80*/  BSYNC B1 ;  /* 0x0000000000017941 */ /* 0x000fea0003800000 */
.L_x_10376:
[----:B------:R-:W-:Y:S02]  /*12c90*/  I2FP.F32.U32 R26, R146 ;  /* 0x00000092001a7245 */ /* 0x000fe40000201000 */
[----:B------:R-:W-:Y:S02]  /*12ca0*/  LOP3.LUT R11, R11, 0xffffffdf, RZ, 0xc0, !PT ;  /* 0xffffffdf0b0b7812 */ /* 0x000fe400078ec0ff */
[----:B-----5:R-:W-:Y:S01]  /*12cb0*/  PRMT R27, R32, 0x7632, R27 ;  /* 0x00007632201b7816 */ /* 0x020fe2000000001b */
[----:B------:R-:W-:-:S05]  /*12cc0*/  FFMA.FTZ R26, R26, R250, 1.1641532182693481445e-10 ;  /* 0x2f0000001a1a7423 */ /* 0x000fca00000100fa */
[----:B------:R-:W-:Y:S02]  /*12cd0*/  FSETP.GTU.FTZ.AND P3, PT, R26, R249, PT ;  /* 0x000000f91a00720b */ /* 0x000fe40003f7c000 */
[----:B------:R-:W-:-:S05]  /*12ce0*/  SHF.L.U32 R26, R32, 0x10, RZ ;  /* 0x00000010201a7819 */ /* 0x000fca00000006ff */
[----:B------:R-:W-:-:S05]  /*12cf0*/  FMUL.FTZ R26, R26, R248 ;  /* 0x000000f81a1a7220 */ /* 0x000fca0000410000 */
        /* <DEDUP_REMOVED lines=9> */
.L_x_10380:
        /* <DEDUP_REMOVED lines=12> */
.L_x_10383:
[----:B------:R-:W-:-:S07]  /*12e50*/  IMAD.MOV.U32 R32, RZ, RZ, R8 ;  /* 0x000000ffff207224 */ /* 0x000fce00078e0008 */
.L_x_10384:
[----:B------:R-:W-:Y:S05]  /*12e60*/  BSYNC B1 ;  /* 0x0000000000017941 */ /* 0x000fea0003800000 */
.L_x_10382:
        /* <DEDUP_REMOVED lines=16> */
.L_x_10388:
[----:B------:R-:W-:Y:S05]  /*12f70*/  BSYNC B2 ;  /* 0x0000000000027941 */ /* 0x000fea0003800000 */
.L_x_10387:
        /* <DEDUP_REMOVED lines=42> */
[----:B------:R-:W-:-:S07]  /*13220*/  LOP3.LUT R2, R9, UR41, R2, 0x96, !PT ;  /* 0x0000002909027c12 */ /* 0x000fce000f8e9602 */
.L_x_10386:
[----:B------:R-:W-:Y:S05]  /*13230*/  BSYNC B1 ;  /* 0x0000000000017941 */ /* 0x000fea0003800000 */
.L_x_10385:
        /* <DEDUP_REMOVED lines=10> */
.L_x_10381:
        /* <DEDUP_REMOVED lines=12> */
.L_x_10390:
[----:B------:R-:W-:-:S07]  /*133a0*/  MOV R32, R8 ;  /* 0x0000000800207202 */ /* 0x000fce0000000f00 */
.L_x_10391:
[----:B------:R-:W-:Y:S05]  /*133b0*/  BSYNC B1 ;  /* 0x0000000000017941 */ /* 0x000fea0003800000 */
.L_x_10389:
        /* <DEDUP_REMOVED lines=16> */
.L_x_10395:
[----:B------:R-:W-:Y:S05]  /*134c0*/  BSYNC B2 ;  /* 0x0000000000027941 */ /* 0x000fea0003800000 */
.L_x_10394:
        /* <DEDUP_REMOVED lines=44> */
.L_x_10393:
[----:B------:R-:W-:Y:S05]  /*13790*/  BSYNC B1 ;  /* 0x0000000000017941 */ /* 0x000fea0003800000 */
.L_x_10392:
        /* <DEDUP_REMOVED lines=16> */
.L_x_10396:
        /* <DEDUP_REMOVED lines=12> */
.L_x_10399:
[----:B------:R-:W-:-:S07]  /*13960*/  IMAD.MOV.U32 R12, RZ, RZ, R8 ;  /* 0x000000ffff0c7224 */ /* 0x000fce00078e0008 */
.L_x_10400:
[----:B------:R-:W-:Y:S05]  /*13970*/  BSYNC B1 ;  /* 0x0000000000017941 */ /* 0x000fea0003800000 */
.L_x_10398:
        /* <DEDUP_REMOVED lines=16> */
.L_x_10404:
[----:B------:R-:W-:Y:S05]  /*13a80*/  BSYNC B2 ;  /* 0x0000000000027941 */ /* 0x000fea0003800000 */
.L_x_10403:
        /* <DEDUP_REMOVED lines=44> */
.L_x_10402:
[----:B------:R-:W-:Y:S05]  /*13d50*/  BSYNC B1 ;  /* 0x0000000000017941 */ /* 0x000fea0003800000 */
.L_x_10401:
[----:B------:R-:W-:-:S05]  /*13d60*/  I2FP.F32.U32 R12, R12 ;  /* 0x0000000c000c7245 */ /* 0x000fca0000201000 */
[----:B------:R-:W-:-:S05]  /*13d70*/  FFMA.FTZ R12, R12, R250, 1.1641532182693481445e-10 ;  /* 0x2f0000000c0c7423 */ /* 0x000fca00000100fa */
[----:B------:R-:W-:Y:S02]  /*13d80*/  FSETP.GTU.FTZ.AND P3, PT, R12, R249, PT ;  /* 0x000000f90c00720b */ /* 0x000fe40003f7c000 */
[----:B------:R-:W-:-:S04]  /*13d90*/  PRMT R12, R36, 0x7632, R12 ;  /* 0x00007632240c7816 */ /* 0x000fc8000000000c */
[----:B------:R-:W-:-:S05]  /*13da0*/  SHF.L.U32 R12, R12, 0x10, RZ ;  /* 0x000000100c0c7819 */ /* 0x000fca00000006ff */
[----:B------:R-:W-:-:S05]  /*13db0*/  FMUL.FTZ R12, R12, R248 ;  /* 0x000000f80c0c7220 */ /* 0x000fca0000410000 */
[----:B------:R-:W-:-:S05]  /*13dc0*/  FSEL R12, R12, RZ, !P3 ;  /* 0x000000ff0c0c7208 */ /* 0x000fca0005800000 */
[--C-:B------:R-:W-:Y:S01]  /*13dd0*/  FADD.FTZ R27, R27, R12.reuse ;  /* 0x0000000c1b1b7221 */ /* 0x100fe20000010000 */
[----:B------:R-:W-:-:S05]  /*13de0*/  @P1 PRMT R12, R40, 0x7632, R12 ;  /* 0x00007632280c1816 */ /* 0x000fca000000000c */
[----:B------:R-:W-:-:S04]  /*13df0*/  @P1 IMAD.U32 R12, R12, 0x10000, RZ ;  /* 0x000100000c0c1824 */ /* 0x000fc800078e00ff */
[----:B------:R-:W-:Y:S01]  /*13e00*/  @P1 FADD.FTZ R27, R27, R12 ;  /* 0x0000000c1b1b1221 */ /* 0x000fe20000010000 */
[----:B------:R-:W-:-:S07]  /*13e10*/  SEL R12, RZ, 0x1, P3 ;  /* 0x00000001ff0c7807 */ /* 0x000fce0001800000 */
.L_x_10397:
        /* <DEDUP_REMOVED lines=12> */
.L_x_10406:
[----:B------:R-:W-:-:S07]  /*13ee0*/  MOV R32, R8 ;  /* 0x0000000800207202 */ /* 0x000fce0000000f00 */
.L_x_10407:
[----:B------:R-:W-:Y:S05]  /*13ef0*/  BSYNC B1 ;  /* 0x0000000000017941 */ /* 0x000fea0003800000 */
.L_x_10405:
        /* <DEDUP_REMOVED lines=16> */
.L_x_10411:
[----:B------:R-:W-:Y:S05]  /*14000*/  BSYNC B2 ;  /* 0x0000000000027941 */ /* 0x000fea0003800000 */
.L_x_10410:
        /* <DEDUP_REMOVED lines=44> */
.L_x_10409:
[----:B------:R-:W-:Y:S05]  /*142d0*/  BSYNC B1 ;  /* 0x0000000000017941 */ /* 0x000fea0003800000 */
.L_x_10408:
        /* <DEDUP_REMOVED lines=16> */
.L_x_10412:
        /* <DEDUP_REMOVED lines=12> */
.L_x_10415:
[----:B------:R-:W-:-:S07]  /*144a0*/  IMAD.MOV.U32 R13, RZ, RZ, R8 ;  /* 0x000000ffff0d7224 */ /* 0x000fce00078e0008 */
.L_x_10416:
[----:B------:R-:W-:Y:S05]  /*144b0*/  BSYNC B1 ;  /* 0x0000000000017941 */ /* 0x000fea0003800000 */
.L_x_10414:
        /* <DEDUP_REMOVED lines=16> */
.L_x_10420:
[----:B------:R-:W-:Y:S05]  /*145c0*/  BSYNC B2 ;  /* 0x0000000000027941 */ /* 0x000fea0003800000 */
.L_x_10419:
        /* <DEDUP_REMOVED lines=44> */
.L_x_10418:
[----:B------:R-:W-:Y:S05]  /*14890*/  BSYNC B1 ;  /* 0x0000000000017941 */ /* 0x000fea0003800000 */
.L_x_10417:
        /* <DEDUP_REMOVED lines=10> */
.L_x_10413:
        /* <DEDUP_REMOVED lines=12> */
.L_x_10422:
[----:B------:R-:W-:-:S07]  /*14a00*/  MOV R148, R8 ;  /* 0x0000000800947202 */ /* 0x000fce0000000f00 */
.L_x_10423:
[----:B------:R-:W-:Y:S05]  /*14a10*/  BSYNC B1 ;  /* 0x0000000000017941 */ /* 0x000fea0003800000 */
.L_x_10421:
        /* <DEDUP_REMOVED lines=16> */
.L_x_10427:
[----:B------:R-:W-:Y:S05]  /*14b20*/  BSYNC B2 ;  /* 0x0000000000027941 */ /* 0x000fea0003800000 */
.L_x_10426:
        /* <DEDUP_REMOVED lines=44> */
.L_x_10425:
[----:B------:R-:W-:Y:S05]  /*14df0*/  BSYNC B1 ;  /* 0x0000000000017941 */ /* 0x000fea0003800000 */
.L_x_10424:
        /* <DEDUP_REMOVED lines=16> */
.L_x_10428:
        /* <DEDUP_REMOVED lines=12> */
.L_x_10431:
[----:B------:R-:W-:-:S07]  /*14fc0*/  IMAD.MOV.U32 R14, RZ, RZ, R8 ;  /* 0x000000ffff0e7224 */ /* 0x000fce00078e0008 */
.L_x_10432:
[----:B------:R-:W-:Y:S05]  /*14fd0*/  BSYNC B1 ;  /* 0x0000000000017941 */ /* 0x000fea0003800000 */
.L_x_10430:
        /* <DEDUP_REMOVED lines=16> */
.L_x_10436:
[----:B------:R-:W-:Y:S05]  /*150e0*/  BSYNC B2 ;  /* 0x0000000000027941 */ /* 0x000fea0003800000 */
.L_x_10435:
        /* <DEDUP_REMOVED lines=44> */
.L_x_10434:
[----:B------:R-:W-:Y:S05]  /*153b0*/  BSYNC B1 ;  /* 0x0000000000017941 */ /* 0x000fea0003800000 */
.L_x_10433:
        /* <DEDUP_REMOVED lines=12> */
.L_x_10429:
        /* <DEDUP_REMOVED lines=12> */
.L_x_10438:
[----:B------:R-:W-:-:S07]  /*15540*/  MOV R148, R8 ;  /* 0x0000000800947202 */ /* 0x000fce0000000f00 */
.L_x_10439:
[----:B------:R-:W-:Y:S05]  /*15550*/  BSYNC B1 ;  /* 0x0000000000017941 */ /* 0x000fea0003800000 */
.L_x_10437:
        /* <DEDUP_REMOVED lines=16> */
.L_x_10443:
[----:B------:R-:W-:Y:S05]  /*15660*/  BSYNC B2 ;  /* 0x0000000000027941 */ /* 0x000fea0003800000 */
.L_x_10442:
        /* <DEDUP_REMOVED lines=44> */
.L_x_10441:
[----:B------:R-:W-:Y:S05]  /*15930*/  BSYNC B1 ;  /* 0x0000000000017941 */ /* 0x000fea0003800000 */
.L_x_10440:
        /* <DEDUP_REMOVED lines=16> */
.L_x_10444:
        /* <DEDUP_REMOVED lines=12> */
.L_x_10447:
[----:B------:R-:W-:-:S07]  /*15b00*/  IMAD.MOV.U32 R15, RZ, RZ, R8 ;  /* 0x000000ffff0f7224 */ /* 0x000fce00078e0008 */
.L_x_10448:
[----:B------:R-:W-:Y:S05]  /*15b10*/  BSYNC B1 ;  /* 0x0000000000017941 */ /* 0x000fea0003800000 */
.L_x_10446:
        /* <DEDUP_REMOVED lines=16> */
.L_x_10452:
[----:B------:R-:W-:Y:S05]  /*15c20*/  BSYNC B2 ;  /* 0x0000000000027941 */ /* 0x000fea0003800000 */
.L_x_10451:
        /* <DEDUP_REMOVED lines=44> */
.L_x_10450:
[----:B------:R-:W-:Y:S05]  /*15ef0*/  BSYNC B1 ;  /* 0x0000000000017941 */ /* 0x000fea0003800000 */
.L_x_10449:
        /* <DEDUP_REMOVED lines=10> */
.L_x_10445:
        /* <DEDUP_REMOVED lines=12> */
.L_x_10454:
[----:B------:R-:W-:-:S07]  /*16060*/  MOV R149, R8 ;  /* 0x0000000800957202 */ /* 0x000fce0000000f00 */
.L_x_10455:
[----:B------:R-:W-:Y:S05]  /*16070*/  BSYNC B1 ;  /* 0x0000000000017941 */ /* 0x000fea0003800000 */
.L_x_10453:
        /* <DEDUP_REMOVED lines=16> */
.L_x_10459:
[----:B------:R-:W-:Y:S05]  /*16180*/  BSYNC B2 ;  /* 0x0000000000027941 */ /* 0x000fea0003800000 */
.L_x_10458:
        /* <DEDUP_REMOVED lines=44> */
.L_x_10457:
[----:B------:R-:W-:Y:S05]  /*16450*/  BSYNC B1 ;  /* 0x0000000000017941 */ /* 0x000fea0003800000 */
.L_x_10456:
        /* <DEDUP_REMOVED lines=14> */
.L_x_10460:
        /* <DEDUP_REMOVED lines=12> */
.L_x_10463:
[----:B------:R-:W-:-:S07]  /*16600*/  IMAD.MOV.U32 R16, RZ, RZ, R8 ;  /* 0x000000ffff107224 */ /* 0x000fce00078e0008 */
.L_x_10464:
[----:B------:R-:W-:Y:S05]  /*16610*/  BSYNC B1 ;  /* 0x0000000000017941 */ /* 0x000fea0003800000 */
.L_x_10462:
        /* <DEDUP_REMOVED lines=16> */
.L_x_10468:
[----:B------:R-:W-:Y:S05]  /*16720*/  BSYNC B2 ;  /* 0x0000000000027941 */ /* 0x000fea0003800000 */
.L_x_10467:
        /* <DEDUP_REMOVED lines=44> */
.L_x_10466:
[----:B------:R-:W-:Y:S05]  /*169f0*/  BSYNC B1 ;  /* 0x0000000000017941 */ /* 0x000fea0003800000 */
.L_x_10465:
        /* <DEDUP_REMOVED lines=12> */
.L_x_10461:
        /* <DEDUP_REMOVED lines=12> */
.L_x_10470:
[----:B------:R-:W-:-:S07]  /*16b80*/  MOV R149, R8 ;  /* 0x0000000800957202 */ /* 0x000fce0000000f00 */
.L_x_10471:
[----:B------:R-:W-:Y:S05]  /*16b90*/  BSYNC B1 ;  /* 0x0000000000017941 */ /* 0x000fea0003800000 */
.L_x_10469:
        /* <DEDUP_REMOVED lines=16> */
.L_x_10475:
[----:B------:R-:W-:Y:S05]  /*16ca0*/  BSYNC B2 ;  /* 0x0000000000027941 */ /* 0x000fea0003800000 */
.L_x_10474:
        /* <DEDUP_REMOVED lines=44> */
.L_x_10473:
[----:B------:R-:W-:Y:S05]  /*16f70*/  BSYNC B1 ;  /* 0x0000000000017941 */ /* 0x000fea0003800000 */
.L_x_10472:
[----:B------:R-:W-:Y:S02]  /*16f80*/  I2FP.F32.U32 R145, R149 ;  /* 0x0000009500917245 */ /* 0x000fe40000201000 */
[----:B------:R-:W-:-:S03]  /*16f90*/  PRMT R146, R35, 0x7632, R146 ;  /* 0x0000763223927816 */ /* 0x000fc60000000092 */
        /* <DEDUP_REMOVED lines=8> */
[----:B------:R-:W-:-:S04]  /*17020*/  IMAD.U32 R145, R43, 0x10000, RZ ;  /* 0x000100002b917824 */ /* 0x000fc800078e00ff */
[----:B------:R-:W-:Y:S01]  /*17030*/  FADD.FTZ R35, R145, R35 ;  /* 0x0000002391237221 */ /* 0x000fe20000010000 */
[----:B------:R-:W-:Y:S01]  /*17040*/  IMAD.MOV.U32 R145, RZ, RZ, R144 ;  /* 0x000000ffff917224 */ /* 0x000fe200078e0090 */
[----:B------:R-:W-:Y:S06]  /*17050*/  BRA `(.L_x_10477) ;  /* 0x0000000400587947 */ /* 0x000fec0003800000 */
.L_x_10476:
        /* <DEDUP_REMOVED lines=12> */
.L_x_10479:
[----:B------:R-:W-:-:S07]  /*17120*/  IMAD.MOV.U32 R17, RZ, RZ, R8 ;  /* 0x000000ffff117224 */ /* 0x000fce00078e0008 */
.L_x_10480:
[----:B------:R-:W-:Y:S05]  /*17130*/  BSYNC B1 ;  /* 0x0000000000017941 */ /* 0x000fea0003800000 */
.L_x_10478:
        /* <DEDUP_REMOVED lines=16> */
.L_x_10484:
[----:B------:R-:W-:Y:S05]  /*17240*/  BSYNC B2 ;  /* 0x0000000000027941 */ /* 0x000fea0003800000 */
.L_x_10483:
        /* <DEDUP_REMOVED lines=44> */
.L_x_10482:
[----:B------:R-:W-:Y:S05]  /*17510*/  BSYNC B1 ;  /* 0x0000000000017941 */ /* 0x000fea0003800000 */
.L_x_10481:
        /* <DEDUP_REMOVED lines=10> */
.L_x_10477:
        /* <DEDUP_REMOVED lines=12> */
.L_x_10486:
[----:B------:R-:W-:-:S07]  /*17680*/  MOV R147, R8 ;  /* 0x0000000800937202 */ /* 0x000fce0000000f00 */
.L_x_10487:
[----:B------:R-:W-:Y:S05]  /*17690*/  BSYNC B1 ;  /* 0x0000000000017941 */ /* 0x000fea0003800000 */
.L_x_10485:
        /* <DEDUP_REMOVED lines=16> */
.L_x_10491:
[----:B------:R-:W-:Y:S05]  /*177a0*/  BSYNC B2 ;  /* 0x0000000000027941 */ /* 0x000fea0003800000 */
.L_x_10490:
        /* <DEDUP_REMOVED lines=44> */
.L_x_10489:
[----:B------:R-:W-:Y:S05]  /*17a70*/  BSYNC B1 ;  /* 0x0000000000017941 */ /* 0x000fea0003800000 */
.L_x_10488:
        /* <DEDUP_REMOVED lines=14> */
.L_x_10492:
        /* <DEDUP_REMOVED lines=12> */
.L_x_10495:
[----:B------:R-:W-:-:S07]  /*17c20*/  IMAD.MOV.U32 R18, RZ, RZ, R8 ;  /* 0x000000ffff127224 */ /* 0x000fce00078e0008 */
.L_x_10496:
[----:B------:R-:W-:Y:S05]  /*17c30*/  BSYNC B1 ;  /* 0x0000000000017941 */ /* 0x000fea0003800000 */
.L_x_10494:
        /* <DEDUP_REMOVED lines=9> */
[----:B------:R-:W-:Y:S02]  /*17cd0*/  LOP3.LUT R11, R11, 0xffffffbf, RZ, 0xc0, !PT ;  /* 0xffffffbf0b0b7812 */ /* 0x000fe400078ec0ff */
[----:B------:R-:W-:Y:S02]  /*17ce0*/  ISETP.NE.AND P6, PT, R6, RZ, PT ;  /* 0x000000ff0600720c */ /* 0x000fe40003fc5270 */
[----:B------:R-:W-:-:S11]  /*17cf0*/  @P0 LOP3.LUT R11, R11, 0x40, RZ, 0xfc, !PT ;  /* 0x000000400b0b0812 */ /* 0x000fd600078efcff */
[----:B------:R-:W-:Y:S02]  /*17d00*/  @!P6 VIADD R4, R4, 0x1 ;  /* 0x000000010404e836 */ /* 0x000fe40000000000 */
[----:B------:R-:W-:Y:S02]  /*17d10*/  @!P6 VIADD R3, R7, 0x1 ;  /* 0x000000010703e836 */ /* 0x000fe40000000000 */
[----:B------:R-:W-:Y:S01]  /*17d20*/  @!P6 IMAD.MOV.U32 R6, RZ, RZ, RZ ;  /* 0x000000ffff06e224 */ /* 0x000fe200078e00ff */
[----:B------:R-:W-:-:S13]  /*17d30*/  ISETP.NE.AND P0, PT, R4, RZ, !P6 ;  /* 0x000000ff0400720c */ /* 0x000fda0007705270 */
[----:B------:R-:W-:Y:S02]  /*17d40*/  @P0 IADD3 R3, R7, RZ, RZ ;  /* 0x000000ff07030210 */ /* 0x000fe40007ffe0ff */
[----:B------:R-:W-:-:S03]  /*17d50*/  LOP3.LUT P0, RZ, R11, 0x40, RZ, 0xc0, !PT ;  /* 0x000000400bff7812 */ /* 0x000fc6000780c0ff */
[----:B------:R-:W-:-:S10]  /*17d60*/  @!P6 IMAD.MOV.U32 R7, RZ, RZ, R3 ;  /* 0x000000ffff07e224 */ /* 0x000fd400078e0003 */
.L_x_10500:
[----:B------:R-:W-:Y:S05]  /*17d70*/  BSYNC B2 ;  /* 0x0000000000027941 */ /* 0x000fea0003800000 */
.L_x_10499:
        /* <DEDUP_REMOVED lines=44> */
.L_x_10498:
[----:B------:R-:W-:Y:S05]  /*18040*/  BSYNC B1 ;  /* 0x0000000000017941 */ /* 0x000fea0003800000 */
.L_x_10497:
        /* <DEDUP_REMOVED lines=12> */
.L_x_10493:
        /* <DEDUP_REMOVED lines=15> */
[----:B------:R-:W-:Y:S02]  /*18200*/  LOP3.LUT P3, RZ, R11, 0x2, RZ, 0xc0, !PT ;  /* 0x000000020bff7812 */ /* 0x000fe4000786c0ff */
        /* <DEDUP_REMOVED lines=9> */
[----:B------:R-:W-:-:S05]  /*182a0*/  IMAD.WIDE.U32 R150, R150, 0x100, RZ ;  /* 0x0000010096967825 */ /* 0x000fca00078e00ff */
[----:B------:R-:W-:Y:S02]  /*182b0*/  LOP3.LUT R147, R151, R145, R147, 0xfe, !PT ;  /* 0x0000009197937212 */ /* 0x000fe400078efe93 */
[----:B------:R-:W-:Y:S02]  /*182c0*/  LOP3.LUT R144, R150, R144, R146, 0xfe, !PT ;  /* 0x0000009096907212 */ /* 0x000fe400078efe92 */
[----:B------:R-:W-:-:S04]  /*182d0*/  SEL R145, RZ, 0x1, P6 ;  /* 0x00000001ff917807 */ /* 0x000fc80003000000 */
[----:B------:R-:W-:Y:S01]  /*182e0*/  LOP3.LUT R146, R144, R145, RZ, 0xfc, !PT ;  /* 0x0000009190927212 */ /* 0x000fe200078efcff */
[----:B------:R-:W-:-:S05]  /*182f0*/  IMAD.WIDE.U32 R144, R25, 0x8, R182 ;  /* 0x0000000819907825 */ /* 0x000fca00078e00b6 */
        /* <DEDUP_REMOVED lines=22> */
.L_x_10501:
        /* <DEDUP_REMOVED lines=21> */
.L_x_10503:
[----:B------:R-:W-:-:S07]  /*185b0*/  IMAD.MOV.U32 R151, RZ, RZ, R8 ;  /* 0x000000ffff977224 */ /* 0x000fce00078e0008 */
.L_x_10504:
[----:B------:R-:W-:Y:S05]  /*185c0*/  BSYNC B1 ;  /* 0x0000000000017941 */ /* 0x000fea0003800000 */
.L_x_10502:
        /* <DEDUP_REMOVED lines=16> */
.L_x_10508:
[----:B------:R-:W-:Y:S05]  /*186d0*/  BSYNC B2 ;  /* 0x0000000000027941 */ /* 0x000fea0003800000 */
.L_x_10507:
        /* <DEDUP_REMOVED lines=44> */
.L_x_10506:
[----:B------:R-:W-:Y:S05]  /*189a0*/  BSYNC B1 ;  /* 0x0000000000017941 */ /* 0x000fea0003800000 */
.L_x_10505:
[----:B------:R-:W-:Y:S02]  /*189b0*/  I2FP.F32.U32 R151, R151 ;  /* 0x0000009700977245 */ /* 0x000fe40000201000 */
[----:B------:R-:W-:-:S03]  /*189c0*/  LOP3.LUT R11, R11, 0xffffffdf, RZ, 0xc0, !PT ;  /* 0xffffffdf0b0b7812 */ /* 0x000fc600078ec0ff */
[----:B------:R-:W-:-:S05]  /*189d0*/  FFMA.FTZ R151, R151, R250, 1.1641532182693481445e-10 ;  /* 0x2f00000097977423 */ /* 0x000fca00000100fa */
[----:B------:R-:W-:Y:S01]  /*189e0*/  FSETP.GTU.FTZ.AND P3, PT, R151, R249, PT ;  /* 0x000000f99700720b */ /* 0x000fe20003f7c000 */
[C---:B-----5:R-:W-:Y:S01]  /*189f0*/  IMAD.U32 R151, R144.reuse, 0x10000, RZ ;  /* 0x0001000090977824 */ /* 0x060fe200078e00ff */
[----:B------:R-:W-:-:S03]  /*18a00*/  PRMT R144, R144, 0x7632, R144 ;  /* 0x0000763290907816 */ /* 0x000fc60000000090 */
[----:B------:R-:W-:-:S05]  /*18a10*/  FMUL.FTZ R151, R151, R248 ;  /* 0x000000f897977220 */ /* 0x000fca0000410000 */
[----:B------:R-:W-:-:S03]  /*18a20*/  FSEL R151, R151, RZ, !P3 ;  /* 0x000000ff97977208 */ /* 0x000fc60005800000 */
        /* <DEDUP_REMOVED lines=8> */
.L_x_10509:
        /* <DEDUP_REMOVED lines=12> */
.L_x_10512:
[----:B------:R-:W-:-:S07]  /*18b70*/  MOV R154, R8 ;  /* 0x00000008009a7202 */ /* 0x000fce0000000f00 */
.L_x_10513:
[----:B------:R-:W-:Y:S05]  /*18b80*/  BSYNC B1 ;  /* 0x0000000000017941 */ /* 0x000fea0003800000 */
.L_x_10511:
        /* <DEDUP_REMOVED lines=16> */
.L_x_10517:
[----:B------:R-:W-:Y:S05]  /*18c90*/  BSYNC B2 ;  /* 0x0000000000027941 */ /* 0x000fea0003800000 */
.L_x_10516:
        /* <DEDUP_REMOVED lines=41> */
[----:B------:R-:W-:-:S04]  /*18f30*/  HFMA2.MMA R152, -RZ, RZ, 0, 0 ;  /* 0x00000000ff987435 */ /* 0x000fc800000001ff */
[----:B------:R-:W-:-:S07]  /*18f40*/  LOP3.LUT R2, R9, UR41, R2, 0x96, !PT ;  /* 0x0000002909027c12 */ /* 0x000fce000f8e9602 */
.L_x_10515:
[----:B------:R-:W-:Y:S05]  /*18f50*/  BSYNC B1 ;  /* 0x0000000000017941 */ /* 0x000fea0003800000 */
.L_x_10514:
        /* <DEDUP_REMOVED lines=10> */
.L_x_10510:
        /* <DEDUP_REMOVED lines=12> */
.L_x_10519:
[----:B------:R-:W-:-:S07]  /*190c0*/  IMAD.MOV.U32 R156, RZ, RZ, R8 ;  /* 0x000000ffff9c7224 */ /* 0x000fce00078e0008 */
.L_x_10520:
[----:B------:R-:W-:Y:S05]  /*190d0*/  BSYNC B1 ;  /* 0x0000000000017941 */ /* 0x000fea0003800000 */
.L_x_10518:
        /* <DEDUP_REMOVED lines=16> */
.L_x_10524:
[----:B------:R-:W-:Y:S05]  /*191e0*/  BSYNC B2 ;  /* 0x0000000000027941 */ /* 0x000fea0003800000 */
.L_x_10523:
        /* <DEDUP_REMOVED lines=44> */
.L_x_10522:
[----:B------:R-:W-:Y:S05]  /*194b0*/  BSYNC B1 ;  /* 0x0000000000017941 */ /* 0x000fea0003800000 */
.L_x_10521:
        /* <DEDUP_REMOVED lines=16> */
.L_x_10525:
        /* <DEDUP_REMOVED lines=12> */
.L_x_10528:
[----:B------:R-:W-:-:S07]  /*19680*/  IMAD.MOV.U32 R12, RZ, RZ, R8 ;  /* 0x000000ffff0c7224 */ /* 0x000fce00078e0008 */
.L_x_10529:
[----:B------:R-:W-:Y:S05]  /*19690*/  BSYNC B1 ;  /* 0x0000000000017941 */ /* 0x000fea0003800000 */
.L_x_10527:
        /* <DEDUP_REMOVED lines=16> */
.L_x_10533:
[----:B------:R-:W-:Y:S05]  /*197a0*/  BSYNC B2 ;  /* 0x0000000000027941 */ /* 0x000fea0003800000 */
.L_x_10532:
        /* <DEDUP_REMOVED lines=44> */
.L_x_10531:
[----:B------:R-:W-:Y:S05]  /*19a70*/  BSYNC B1 ;  /* 0x0000000000017941 */ /* 0x000fea0003800000 */
.L_x_10530:
        /* <DEDUP_REMOVED lines=8> */
[----:B------:R-:W-:-:S05]  /*19b00*/  @P1 PRMT R12, R40, 0x7632, R12 ;  /* 0x00007632280c1816 */ /* 0x000fca000000000c */
[----:B------:R-:W-:-:S04]  /*19b10*/  @P1 IMAD.U32 R12, R12, 0x10000, RZ ;  /* 0x000100000c0c1824 */ /* 0x000fc800078e00ff */
[----:B------:R-:W-:Y:S01]  /*19b20*/  @P1 FADD.FTZ R152, R152, R12 ;  /* 0x0000000c98981221 */ /* 0x000fe20000010000 */
[----:B------:R-:W-:-:S07]  /*19b30*/  SEL R12, RZ, 0x1, P3 ;  /* 0x00000001ff0c7807 */ /* 0x000fce0001800000 */
.L_x_10526:
        /* <DEDUP_REMOVED lines=12> */
.L_x_10535:
[----:B------:R-:W-:-:S07]  /*19c00*/  IMAD.MOV.U32 R144, RZ, RZ, R8 ;  /* 0x000000ffff907224 */ /* 0x000fce00078e0008 */
.L_x_10536:
[----:B------:R-:W-:Y:S05]  /*19c10*/  BSYNC B1 ;  /* 0x0000000000017941 */ /* 0x000fea0003800000 */
.L_x_10534:
        /* <DEDUP_REMOVED lines=16> */
.L_x_10540:
[----:B------:R-:W-:Y:S05]  /*19d20*/  BSYNC B2 ;  /* 0x0000000000027941 */ /* 0x000fea0003800000 */
.L_x_10539:
        /* <DEDUP_REMOVED lines=44> */
.L_x_10538:
[----:B------:R-:W-:Y:S05]  /*19ff0*/  BSYNC B1 ;  /* 0x0000000000017941 */ /* 0x000fea0003800000 */
.L_x_10537:
[----:B------:R-:W-:Y:S02]  /*1a000*/  I2FP.F32.U32 R144, R144 ;  /* 0x0000009000907245 */ /* 0x000fe40000201000 */
[----:B------:R-:W-:Y:S02]  /*1a010*/  LOP3.LUT R11, R11, 0xfffffff7, RZ, 0xc0, !PT ;  /* 0xfffffff70b0b7812 */ /* 0x000fe400078ec0ff */
[----:B------:R-:W-:Y:S01]  /*1a020*/  PRMT R154, R145, 0x7632, R154 ;  /* 0x00007632919a7816 */ /* 0x000fe2000000009a */
        /* <DEDUP_REMOVED lines=13> */
.L_x_10541:
        /* <DEDUP_REMOVED lines=12> */
.L_x_10544:
[----:B------:R-:W-:-:S07]  /*1a1c0*/  IMAD.MOV.U32 R13, RZ, RZ, R8 ;  /* 0x000000ffff0d7224 */ /* 0x000fce00078e0008 */
.L_x_10545:
[----:B------:R-:W-:Y:S05]  /*1a1d0*/  BSYNC B1 ;  /* 0x0000000000017941 */ /* 0x000fea0003800000 */
.L_x_10543:
        /* <DEDUP_REMOVED lines=16> */
.L_x_10549:
[----:B------:R-:W-:Y:S05]  /*1a2e0*/  BSYNC B2 ;  /* 0x0000000000027941 */ /* 0x000fea0003800000 */
.L_x_10548:
        /* <DEDUP_REMOVED lines=44> */
.L_x_10547:
[----:B------:R-:W-:Y:S05]  /*1a5b0*/  BSYNC B1 ;  /* 0x0000000000017941 */ /* 0x000fea0003800000 */
.L_x_10546:
        /* <DEDUP_REMOVED lines=10> */
.L_x_10542:
        /* <DEDUP_REMOVED lines=12> */
.L_x_10551:
[----:B------:R-:W-:-:S07]  /*1a720*/  IMAD.MOV.U32 R155, RZ, RZ, R8 ;  /* 0x000000ffff9b7224 */ /* 0x000fce00078e0008 */
.L_x_10552:
[----:B------:R-:W-:Y:S05]  /*1a730*/  BSYNC B1 ;  /* 0x0000000000017941 */ /* 0x000fea0003800000 */
.L_x_10550:
        /* <DEDUP_REMOVED lines=16> */
.L_x_10556:
[----:B------:R-:W-:Y:S05]  /*1a840*/  BSYNC B2 ;  /* 0x0000000000027941 */ /* 0x000fea0003800000 */
.L_x_10555:
        /* <DEDUP_REMOVED lines=44> */
.L_x_10554:
[----:B------:R-:W-:Y:S05]  /*1ab10*/  BSYNC B1 ;  /* 0x0000000000017941 */ /* 0x000fea0003800000 */
.L_x_10553:
[----:B------:R-:W-:Y:S02]  /*1ab20*/  I2FP.F32.U32 R145, R155 ;  /* 0x0000009b00917245 */ /* 0x000fe40000201000 */
[----:B------:R-:W-:-:S03]  /*1ab30*/  LOP3.LUT R11, R11, 0xfffffffb, RZ, 0xc0, !PT ;  /* 0xfffffffb0b0b7812 */ /* 0x000fc600078ec0ff */
        /* <DEDUP_REMOVED lines=14> */
.L_x_10557:
        /* <DEDUP_REMOVED lines=12> */
.L_x_10560:
[----:B------:R-:W-:-:S07]  /*1ace0*/  IMAD.MOV.U32 R14, RZ, RZ, R8 ;  /* 0x000000ffff0e7224 */ /* 0x000fce00078e0008 */
.L_x_10561:
[----:B------:R-:W-:Y:S05]  /*1acf0*/  BSYNC B1 ;  /* 0x0000000000017941 */ /* 0x000fea0003800000 */
.L_x_10559:
        /* <DEDUP_REMOVED lines=16> */
.L_x_10565:
[----:B------:R-:W-:Y:S05]  /*1ae00*/  BSYNC B2 ;  /* 0x0000000000027941 */ /* 0x000fea0003800000 */
.L_x_10564:
        /* <DEDUP_REMOVED lines=44> */
.L_x_10563:
[----:B------:R-:W-:Y:S05]  /*1b0d0*/  BSYNC B1 ;  /* 0x0000000000017941 */ /* 0x000fea0003800000 */
.L_x_10562:
        /* <DEDUP_REMOVED lines=12> */
.L_x_10558:
        /* <DEDUP_REMOVED lines=12> */
.L_x_10567:
[----:B------:R-:W-:-:S07]  /*1b260*/  IMAD.MOV.U32 R155, RZ, RZ, R8 ;  /* 0x000000ffff9b7224 */ /* 0x000fce00078e0008 */
.L_x_10568:
[----:B------:R-:W-:Y:S05]  /*1b270*/  BSYNC B1 ;  /* 0x0000000000017941 */ /* 0x000fea0003800000 */
.L_x_10566:
        /* <DEDUP_REMOVED lines=16> */
.L_x_10572:
[----:B------:R-:W-:Y:S05]  /*1b380*/  BSYNC B2 ;  /* 0x0000000000027941 */ /* 0x000fea0003800000 */
.L_x_10571:
        /* <DEDUP_REMOVED lines=44> */
.L_x_10570:
[----:B------:R-:W-:Y:S05]  /*1b650*/  BSYNC B1 ;  /* 0x0000000000017941 */ /* 0x000fea0003800000 */
.L_x_10569:
[----:B------:R-:W-:Y:S02]  /*1b660*/  I2FP.F32.U32 R145, R155 ;  /* 0x0000009b00917245 */ /* 0x000fe40000201000 */
[----:B------:R-:W-:-:S03]  /*1b670*/  LOP3.LUT R11, R11, 0xfffffffd, RZ, 0xc0, !PT ;  /* 0xfffffffd0b0b7812 */ /* 0x000fc600078ec0ff */
[----:B------:R-:W-:-:S05]  /*1b680*/  FFMA.FTZ R145, R145, R250, 1.1641532182693481445e-10 ;  /* 0x2f00000091917423 */ /* 0x000fca00000100fa */
[----:B------:R-:W-:Y:S02]  /*1b690*/  FSETP.GTU.FTZ.AND P3, PT, R145, R249, PT ;  /* 0x000000f99100720b */ /* 0x000fe40003f7c000 */
[C---:B------:R-:W-:Y:S02]  /*1b6a0*/  SHF.L.U32 R145, R146.reuse, 0x10, RZ ;  /* 0x0000001092917819 */ /* 0x040fe400000006ff */
[----:B------:R-:W-:-:S03]  /*1b6b0*/  PRMT R146, R146, 0x7632, R146 ;  /* 0x0000763292927816 */ /* 0x000fc60000000092 */
[----:B------:R-:W-:-:S05]  /*1b6c0*/  FMUL.FTZ R145, R145, R248 ;  /* 0x000000f891917220 */ /* 0x000fca0000410000 */
        /* <DEDUP_REMOVED lines=9> */
.L_x_10573:
        /* <DEDUP_REMOVED lines=12> */
.L_x_10576:
[----:B------:R-:W-:-:S07]  /*1b820*/  IMAD.MOV.U32 R15, RZ, RZ, R8 ;  /* 0x000000ffff0f7224 */ /* 0x000fce00078e0008 */
.L_x_10577:
[----:B------:R-:W-:Y:S05]  /*1b830*/  BSYNC B1 ;  /* 0x0000000000017941 */ /* 0x000fea0003800000 */
.L_x_10575:
        /* <DEDUP_REMOVED lines=16> */
.L_x_10581:
[----:B------:R-:W-:Y:S05]  /*1b940*/  BSYNC B2 ;  /* 0x0000000000027941 */ /* 0x000fea0003800000 */
.L_x_10580:
        /* <DEDUP_REMOVED lines=44> */
.L_x_10579:
[----:B------:R-:W-:Y:S05]  /*1bc10*/  BSYNC B1 ;  /* 0x0000000000017941 */ /* 0x000fea0003800000 */
.L_x_10578:
        /* <DEDUP_REMOVED lines=10> */
.L_x_10574:
        /* <DEDUP_REMOVED lines=12> */
.L_x_10583:
[----:B------:R-:W-:-:S07]  /*1bd80*/  IMAD.MOV.U32 R156, RZ, RZ, R8 ;  /* 0x000000ffff9c7224 */ /* 0x000fce00078e0008 */
.L_x_10584:
[----:B------:R-:W-:Y:S05]  /*1bd90*/  BSYNC B1 ;  /* 0x0000000000017941 */ /* 0x000fea0003800000 */
.L_x_10582:
        /* <DEDUP_REMOVED lines=16> */
.L_x_10588:
[----:B------:R-:W-:Y:S05]  /*1bea0*/  BSYNC B2 ;  /* 0x0000000000027941 */ /* 0x000fea0003800000 */
.L_x_10587:
        /* <DEDUP_REMOVED lines=44> */
.L_x_10586:
[----:B------:R-:W-:Y:S05]  /*1c170*/  BSYNC B1 ;  /* 0x0000000000017941 */ /* 0x000fea0003800000 */
.L_x_10585:
        /* <DEDUP_REMOVED lines=14> */
.L_x_10589:
        /* <DEDUP_REMOVED lines=12> */
.L_x_10592:
[----:B------:R-:W-:-:S07]  /*1c320*/  IMAD.MOV.U32 R16, RZ, RZ, R8 ;  /* 0x000000ffff107224 */ /* 0x000fce00078e0008 */
.L_x_10593:
[----:B------:R-:W-:Y:S05]  /*1c330*/  BSYNC B1 ;  /* 0x0000000000017941 */ /* 0x000fea0003800000 */
.L_x_10591:
        /* <DEDUP_REMOVED lines=16> */
.L_x_10597:
[----:B------:R-:W-:Y:S05]  /*1c440*/  BSYNC B2 ;  /* 0x0000000000027941 */ /* 0x000fea0003800000 */
.L_x_10596:
        /* <DEDUP_REMOVED lines=44> */
.L_x_10595:
[----:B------:R-:W-:Y:S05]  /*1c710*/  BSYNC B1 ;  /* 0x0000000000017941 */ /* 0x000fea0003800000 */
.L_x_10594:
        /* <DEDUP_REMOVED lines=12> */
.L_x_10590:
        /* <DEDUP_REMOVED lines=12> */
.L_x_10599:
[----:B------:R-:W-:-:S07]  /*1c8a0*/  IMAD.MOV.U32 R146, RZ, RZ, R8 ;  /* 0x000000ffff927224 */ /* 0x000fce00078e0008 */
.L_x_10600:
[----:B------:R-:W-:Y:S05]  /*1c8b0*/  BSYNC B1 ;  /* 0x0000000000017941 */ /* 0x000fea0003800000 */
.L_x_10598:
        /* <DEDUP_REMOVED lines=16> */
.L_x_10604:
[----:B------:R-:W-:Y:S05]  /*1c9c0*/  BSYNC B2 ;  /* 0x0000000000027941 */ /* 0x000fea0003800000 */
.L_x_10603:
        /* <DEDUP_REMOVED lines=44> */
.L_x_10602:
[----:B------:R-:W-:Y:S05]  /*1cc90*/  BSYNC B1 ;  /* 0x0000000000017941 */ /* 0x000fea0003800000 */
.L_x_10601:
[----:B------:R-:W-:Y:S02]  /*1cca0*/  I2FP.F32.U32 R145, R146 ;  /* 0x0000009200917245 */ /* 0x000fe40000201000 */
[----:B------:R-:W-:-:S03]  /*1ccb0*/  PRMT R175, R147, 0x7632, R175 ;  /* 0x0000763293af7816 */ /* 0x000fc600000000af */
[----:B------:R-:W-:-:S05]  /*1ccc0*/  FFMA.FTZ R145, R145, R250, 1.1641532182693481445e-10 ;  /* 0x2f00000091917423 */ /* 0x000fca00000100fa */
[----:B------:R-:W-:Y:S02]  /*1ccd0*/  FSETP.GTU.FTZ.AND P4, PT, R145, R249, PT ;  /* 0x000000f99100720b */ /* 0x000fe40003f9c000 */
[----:B------:R-:W-:-:S05]  /*1cce0*/  SHF.L.U32 R145, R147, 0x10, RZ ;  /* 0x0000001093917819 */ /* 0x000fca00000006ff */
[----:B------:R-:W-:-:S05]  /*1ccf0*/  FMUL.FTZ R145, R145, R248 ;  /* 0x000000f891917220 */ /* 0x000fca0000410000 */
        /* <DEDUP_REMOVED lines=8> */
.L_x_10605:
        /* <DEDUP_REMOVED lines=12> */
.L_x_10608:
[----:B------:R-:W-:-:S07]  /*1ce40*/  IMAD.MOV.U32 R17, RZ, RZ, R8 ;  /* 0x000000ffff117224 */ /* 0x000fce00078e0008 */
.L_x_10609:
[----:B------:R-:W-:Y:S05]  /*1ce50*/  BSYNC B1 ;  /* 0x0000000000017941 */ /* 0x000fea0003800000 */
.L_x_10607:
        /* <DEDUP_REMOVED lines=16> */
.L_x_10613:
[----:B------:R-:W-:Y:S05]  /*1cf60*/  BSYNC B2 ;  /* 0x0000000000027941 */ /* 0x000fea0003800000 */
.L_x_10612:
        /* <DEDUP_REMOVED lines=44> */
.L_x_10611:
[----:B------:R-:W-:Y:S05]  /*1d230*/  BSYNC B1 ;  /* 0x0000000000017941 */ /* 0x000fea0003800000 */
.L_x_10610:
        /* <DEDUP_REMOVED lines=10> */
.L_x_10606:
        /* <DEDUP_REMOVED lines=12> */
.L_x_10615:
[----:B------:R-:W-:-:S07]  /*1d3a0*/  IMAD.MOV.U32 R176, RZ, RZ, R8 ;  /* 0x000000ffffb07224 */ /* 0x000fce00078e0008 */
.L_x_10616:
[----:B------:R-:W-:Y:S05]  /*1d3b0*/  BSYNC B1 ;  /* 0x0000000000017941 */ /* 0x000fea0003800000 */
.L_x_10614:
        /* <DEDUP_REMOVED lines=16> */
.L_x_10620:
[----:B------:R-:W-:Y:S05]  /*1d4c0*/  BSYNC B2 ;  /* 0x0000000000027941 */ /* 0x000fea0003800000 */
.L_x_10619:
        /* <DEDUP_REMOVED lines=44> */
.L_x_10618:
[----:B------:R-:W-:Y:S05]  /*1d790*/  BSYNC B1 ;  /* 0x0000000000017941 */ /* 0x000fea0003800000 */
.L_x_10617:
[----:B------:R-:W-:-:S05]  /*1d7a0*/  I2FP.F32.U32 R145, R176 ;  /* 0x000000b000917245 */ /* 0x000fca0000201000 */
        /* <DEDUP_REMOVED lines=13> */
.L_x_10621:
        /* <DEDUP_REMOVED lines=12> */
.L_x_10624:
[----:B------:R-:W-:-:S07]  /*1d940*/  MOV R18, R8 ;  /* 0x0000000800127202 */ /* 0x000fce0000000f00 */
.L_x_10625:
[----:B------:R-:W-:Y:S05]  /*1d950*/  BSYNC B1 ;  /* 0x0000000000017941 */ /* 0x000fea0003800000 */
.L_x_10623:
        /* <DEDUP_REMOVED lines=12> */
[----:B------:R-:W-:Y:S01]  /*1da20*/  @!P6 VIADD R4, R4, 0x1 ;  /* 0x000000010404e836 */ /* 0x000fe20000000000 */
[----:B------:R-:W-:Y:S01]  /*1da30*/  @!P6 IADD3 R3, R7, 0x1, RZ ;  /* 0x000000010703e810 */ /* 0x000fe20007ffe0ff */
[----:B------:R-:W-:-:S03]  /*1da40*/  @!P6 IMAD.MOV.U32 R6, RZ, RZ, RZ ;  /* 0x000000ffff06e224 */ /* 0x000fc600078e00ff */
[----:B------:R-:W-:-:S13]  /*1da50*/  ISETP.NE.AND P0, PT, R4, RZ, !P6 ;  /* 0x000000ff0400720c */ /* 0x000fda0007705270 */
[----:B------:R-:W-:Y:S01]  /*1da60*/  @P0 IMAD.MOV R3, RZ, RZ, R7 ;  /* 0x000000ffff030224 */ /* 0x000fe200078e0207 */
[----:B------:R-:W-:-:S04]  /*1da70*/  LOP3.LUT P0, RZ, R11, 0x40, RZ, 0xc0, !PT ;  /* 0x000000400bff7812 */ /* 0x000fc8000780c0ff */
[----:B------:R-:W-:-:S09]  /*1da80*/  @!P6 MOV R7, R3 ;  /* 0x000000030007e202 */ /* 0x000fd20000000f00 */
.L_x_10629:
[----:B------:R-:W-:Y:S05]  /*1da90*/  BSYNC B2 ;  /* 0x0000000000027941 */ /* 0x000fea0003800000 */
.L_x_10628:
        /* <DEDUP_REMOVED lines=44> */
.L_x_10627:
[----:B------:R-:W-:Y:S05]  /*1dd60*/  BSYNC B1 ;  /* 0x0000000000017941 */ /* 0x000fea0003800000 */
.L_x_10626:
        /* <DEDUP_REMOVED lines=12> */
.L_x_10622:
        /* <DEDUP_REMOVED lines=53> */
.L_x_10630:
        /* <DEDUP_REMOVED lines=21> */
.L_x_10632:
[----:B------:R-:W-:-:S07]  /*1e2d0*/  IMAD.MOV.U32 R177, RZ, RZ, R8 ;  /* 0x000000ffffb17224 */ /* 0x000fce00078e0008 */
.L_x_10633:
[----:B------:R-:W-:Y:S05]  /*1e2e0*/  BSYNC B1 ;  /* 0x0000000000017941 */ /* 0x000fea0003800000 */
.L_x_10631:
        /* <DEDUP_REMOVED lines=16> */
.L_x_10637:
[----:B------:R-:W-:Y:S05]  /*1e3f0*/  BSYNC B2 ;  /* 0x0000000000027941 */ /* 0x000fea0003800000 */
.L_x_10636:
        /* <DEDUP_REMOVED lines=44> */
.L_x_10635:
[----:B------:R-:W-:Y:S05]  /*1e6c0*/  BSYNC B1 ;  /* 0x0000000000017941 */ /* 0x000fea0003800000 */
.L_x_10634:
[----:B------:R-:W-:Y:S02]  /*1e6d0*/  I2FP.F32.U32 R177, R177 ;  /* 0x000000b100b17245 */ /* 0x000fe40000201000 */
[----:B------:R-:W-:-:S03]  /*1e6e0*/  LOP3.LUT R11, R11, 0xffffffef, RZ, 0xc0, !PT ;  /* 0xffffffef0b0b7812 */ /* 0x000fc600078ec0ff */
[----:B------:R-:W-:-:S05]  /*1e6f0*/  FFMA.FTZ R177, R177, R250, 1.1641532182693481445e-10 ;  /* 0x2f000000b1b17423 */ /* 0x000fca00000100fa */
[----:B------:R-:W-:Y:S02]  /*1e700*/  FSETP.GTU.FTZ.AND P3, PT, R177, R249, PT ;  /* 0x000000f9b100720b */ /* 0x000fe40003f7c000 */
[C---:B-----5:R-:W-:Y:S02]  /*1e710*/  SHF.L.U32 R177, R144.reuse, 0x10, RZ ;  /* 0x0000001090b17819 */ /* 0x060fe400000006ff */
[----:B------:R-:W-:-:S03]  /*1e720*/  PRMT R144, R144, 0x7632, R144 ;  /* 0x0000763290907816 */ /* 0x000fc60000000090 */
[----:B------:R-:W-:-:S05]  /*1e730*/  FMUL.FTZ R177, R177, R248 ;  /* 0x000000f8b1b17220 */ /* 0x000fca0000410000 */
[----:B------:R-:W-:Y:S02]  /*1e740*/  FSEL R177, R177, RZ, !P3 ;  /* 0x000000ffb1b17208 */ /* 0x000fe40005800000 */
        /* <DEDUP_REMOVED lines=8> */
.L_x_10638:
        /* <DEDUP_REMOVED lines=12> */
.L_x_10641:
[----:B------:R-:W-:-:S07]  /*1e890*/  MOV R180, R8 ;  /* 0x0000000800b47202 */ /* 0x000fce0000000f00 */
.L_x_10642:
[----:B------:R-:W-:Y:S05]  /*1e8a0*/  BSYNC B1 ;  /* 0x0000000000017941 */ /* 0x000fea0003800000 */
.L_x_10640:
        /* <DEDUP_REMOVED lines=16> */
.L_x_10646:
[----:B------:R-:W-:Y:S05]  /*1e9b0*/  BSYNC B2 ;  /* 0x0000000000027941 */ /* 0x000fea0003800000 */
.L_x_10645:
        /* <DEDUP_REMOVED lines=43> */
.L_x_10644:
[----:B------:R-:W-:Y:S05]  /*1ec70*/  BSYNC B1 ;  /* 0x0000000000017941 */ /* 0x000fea0003800000 */
.L_x_10643:
        /* <DEDUP_REMOVED lines=10> */
.L_x_10639:
        /* <DEDUP_REMOVED lines=12> */
.L_x_10648:
[----:B------:R-:W-:-:S07]  /*1ede0*/  MOV R182, R8 ;  /* 0x0000000800b67202 */ /* 0x000fce0000000f00 */
.L_x_10649:
[----:B------:R-:W-:Y:S05]  /*1edf0*/  BSYNC B1 ;  /* 0x0000000000017941 */ /* 0x000fea0003800000 */
.L_x_10647:
        /* <DEDUP_REMOVED lines=16> */
.L_x_10653:
[----:B------:R-:W-:Y:S05]  /*1ef00*/  BSYNC B2 ;  /* 0x0000000000027941 */ /* 0x000fea0003800000 */
.L_x_10652:
        /* <DEDUP_REMOVED lines=44> */
.L_x_10651:
[----:B------:R-:W-:Y:S05]  /*1f1d0*/  BSYNC B1 ;  /* 0x0000000000017941 */ /* 0x000fea0003800000 */
.L_x_10650:
        /* <DEDUP_REMOVED lines=11> */
[----:B------:R-:W-:Y:S02]  /*1f290*/  PRMT R144, R40, 0x7632, R144 ;  /* 0x0000763228907816 */ /* 0x000fe40000000090 */
[----:B------:R-:W-:-:S03]  /*1f2a0*/  MOV R181, R179 ;  /* 0x000000b300b57202 */ /* 0x000fc60000000f00 */
[----:B------:R-:W-:-:S04]  /*1f2b0*/  IMAD.U32 R144, R144, 0x10000, RZ ;  /* 0x0001000090907824 */ /* 0x000fc800078e00ff */
[----:B------:R-:W-:Y:S01]  /*1f2c0*/  FADD.FTZ R178, R178, R144 ;  /* 0x00000090b2b27221 */ /* 0x000fe20000010000 */
[----:B------:R-:W-:Y:S06]  /*1f2d0*/  BRA `(.L_x_10655) ;  /* 0x0000000400607947 */ /* 0x000fec0003800000 */
.L_x_10654:
        /* <DEDUP_REMOVED lines=12> */
.L_x_10657:
[----:B------:R-:W-:-:S07]  /*1f3a0*/  IMAD.MOV.U32 R12, RZ, RZ, R8 ;  /* 0x000000ffff0c7224 */ /* 0x000fce00078e0008 */
.L_x_10658:
[----:B------:R-:W-:Y:S05]  /*1f3b0*/  BSYNC B1 ;  /* 0x0000000000017941 */ /* 0x000fea0003800000 */
.L_x_10656:
        /* <DEDUP_REMOVED lines=16> */
.L_x_10662:
[----:B------:R-:W-:Y:S05]  /*1f4c0*/  BSYNC B2 ;  /* 0x0000000000027941 */ /* 0x000fea0003800000 */
.L_x_10661:
        /* <DEDUP_REMOVED lines=44> */
.L_x_10660:
[----:B------:R-:W-:Y:S05]  /*1f790*/  BSYNC B1 ;  /* 0x0000000000017941 */ /* 0x000fea0003800000 */
.L_x_10659:
        /* <DEDUP_REMOVED lines=12> */
.L_x_10655:
        /* <DEDUP_REMOVED lines=12> */
.L_x_10664:
[----:B------:R-:W-:-:S07]  /*1f920*/  MOV R144, R8 ;  /* 0x0000000800907202 */ /* 0x000fce0000000f00 */
.L_x_10665:
[----:B------:R-:W-:Y:S05]  /*1f930*/  BSYNC B1 ;  /* 0x0000000000017941 */ /* 0x000fea0003800000 */
.L_x_10663:
        /* <DEDUP_REMOVED lines=16> */
.L_x_10669:
[----:B------:R-:W-:Y:S05]  /*1fa40*/  BSYNC B2 ;  /* 0x0000000000027941 */ /* 0x000fea0003800000 */
.L_x_10668:
        /* <DEDUP_REMOVED lines=44> */
.L_x_10667:
[----:B------:R-:W-:Y:S05]  /*1fd10*/  BSYNC B1 ;  /* 0x0000000000017941 */ /* 0x000fea0003800000 */
.L_x_10666:
        /* <DEDUP_REMOVED lines=16> */
.L_x_10670:
        /* <DEDUP_REMOVED lines=12> */
.L_x_10673:
[----:B------:R-:W-:-:S07]  /*1fee0*/  IMAD.MOV.U32 R13, RZ, RZ, R8 ;  /* 0x000000ffff0d7224 */ /* 0x000fce00078e0008 */
.L_x_10674:
[----:B------:R-:W-:Y:S05]  /*1fef0*/  BSYNC B1 ;  /* 0x0000000000017941 */ /* 0x000fea0003800000 */
.L_x_10672:
        /* <DEDUP_REMOVED lines=16> */
.L_x_10678:
[----:B------:R-:W-:Y:S05]  /*20000*/  BSYNC B2 ;  /* 0x0000000000027941 */ /* 0x000fea0003800000 */
.L_x_10677:
        /* <DEDUP_REMOVED lines=44> */
.L_x_10676:
[----:B------:R-:W-:Y:S05]  /*202d0*/  BSYNC B1 ;  /* 0x0000000000017941 */ /* 0x000fea0003800000 */
.L_x_10675:
        /* <DEDUP_REMOVED lines=10> */
.L_x_10671:
        /* <DEDUP_REMOVED lines=12> */
.L_x_10680:
[----:B------:R-:W-:-:S07]  /*20440*/  MOV R183, R8 ;  /* 0x0000000800b77202 */ /* 0x000fce0000000f00 */
.L_x_10681:
[----:B------:R-:W-:Y:S05]  /*20450*/  BSYNC B1 ;  /* 0x0000000000017941 */ /* 0x000fea0003800000 */
.L_x_10679:
        /* <DEDUP_REMOVED lines=16> */
.L_x_10685:
[----:B------:R-:W-:Y:S05]  /*20560*/  BSYNC B2 ;  /* 0x0000000000027941 */ /* 0x000fea0003800000 */
.L_x_10684:
        /* <DEDUP_REMOVED lines=44> */
.L_x_10683:
[----:B------:R-:W-:Y:S05]  /*20830*/  BSYNC B1 ;  /* 0x0000000000017941 */ /* 0x000fea0003800000 */
.L_x_10682:
[----:B------:R-:W-:Y:S02]  /*20840*/  I2FP.F32.U32 R145, R183 ;  /* 0x000000b700917245 */ /* 0x000fe40000201000 */
[----:B------:R-:W-:-:S03]  /*20850*/  LOP3.LUT R11, R11, 0xfffffffd, RZ, 0xc0, !PT ;  /* 0xfffffffd0b0b7812 */ /* 0x000fc600078ec0ff */
        /* <DEDUP_REMOVED lines=9> */
[----:B------:R-:W-:-:S05]  /*208f0*/  PRMT R145, R41, 0x7632, R145 ;  /* 0x0000763229917816 */ /* 0x000fca0000000091 */
[----:B------:R-:W-:-:S04]  /*20900*/  IMAD.U32 R145, R145, 0x10000, RZ ;  /* 0x0001000091917824 */ /* 0x000fc800078e00ff */
[----:B------:R-:W-:Y:S01]  /*20910*/  FADD.FTZ R180, R180, R145 ;  /* 0x00000091b4b47221 */ /* 0x000fe20000010000 */
[----:B------:R-:W-:Y:S01]  /*20920*/  MOV R145, R144 ;  /* 0x0000009000917202 */ /* 0x000fe20000000f00 */
[----:B------:R-:W-:Y:S06]  /*20930*/  BRA `(.L_x_10687) ;  /* 0x0000000400607947 */ /* 0x000fec0003800000 */
.L_x_10686:
        /* <DEDUP_REMOVED lines=12> */
.L_x_10689:
[----:B------:R-:W-:-:S07]  /*20a00*/  IMAD.MOV.U32 R14, RZ, RZ, R8 ;  /* 0x000000ffff0e7224 */ /* 0x000fce00078e0008 */
.L_x_10690:
[----:B------:R-:W-:Y:S05]  /*20a10*/  BSYNC B1 ;  /* 0x0000000000017941 */ /* 0x000fea0003800000 */
.L_x_10688:
        /* <DEDUP_REMOVED lines=16> */
.L_x_10694:
[----:B------:R-:W-:Y:S05]  /*20b20*/  BSYNC B2 ;  /* 0x0000000000027941 */ /* 0x000fea0003800000 */
.L_x_10693:
        /* <DEDUP_REMOVED lines=44> */
.L_x_10692:
[----:B------:R-:W-:Y:S05]  /*20df0*/  BSYNC B1 ;  /* 0x0000000000017941 */ /* 0x000fea0003800000 */
.L_x_10691:
        /* <DEDUP_REMOVED lines=12> */
.L_x_10687:
        /* <DEDUP_REMOVED lines=12> */
.L_x_10696:
[----:B------:R-:W-:-:S07]  /*20f80*/  MOV R181, R8 ;  /* 0x0000000800b57202 */ /* 0x000fce0000000f00 */
.L_x_10697:
[----:B------:R-:W-:Y:S05]  /*20f90*/  BSYNC B1 ;  /* 0x0000000000017941 */ /* 0x000fea0003800000 */
.L_x_10695:
        /* <DEDUP_REMOVED lines=16> */
.L_x_10701:
[----:B------:R-:W-:Y:S05]  /*210a0*/  BSYNC B2 ;  /* 0x0000000000027941 */ /* 0x000fea0003800000 */
.L_x_10700:
        /* <DEDUP_REMOVED lines=44> */
.L_x_10699:
[----:B------:R-:W-:Y:S05]  /*21370*/  BSYNC B1 ;  /* 0x0000000000017941 */ /* 0x000fea0003800000 */
.L_x_10698:
        /* <DEDUP_REMOVED lines=14> */
[----:B------:R-:W-:Y:S01]  /*21460*/  MOV R145, R144 ;  /* 0x0000009000917202 */ /* 0x000fe20000000f00 */
[----:B------:R-:W-:Y:S06]  /*21470*/  BRA `(.L_x_10703) ;  /* 0x0000000400587947 */ /* 0x000fec0003800000 */
.L_x_10702:
        /* <DEDUP_REMOVED lines=12> */
.L_x_10705:
[----:B------:R-:W-:-:S07]  /*21540*/  IMAD.MOV.U32 R15, RZ, RZ, R8 ;  /* 0x000000ffff0f7224 */ /* 0x000fce00078e0008 */
.L_x_10706:
[----:B------:R-:W-:Y:S05]  /*21550*/  BSYNC B1 ;  /* 0x0000000000017941 */ /* 0x000fea0003800000 */
.L_x_10704:
        /* <DEDUP_REMOVED lines=16> */
.L_x_10710:
[----:B------:R-:W-:Y:S05]  /*21660*/  BSYNC B2 ;  /* 0x0000000000027941 */ /* 0x000fea0003800000 */
.L_x_10709:
        /* <DEDUP_REMOVED lines=44> */
.L_x_10708:
[----:B------:R-:W-:Y:S05]  /*21930*/  BSYNC B1 ;  /* 0x0000000000017941 */ /* 0x000fea0003800000 */
.L_x_10707:
        /* <DEDUP_REMOVED lines=10> */
.L_x_10703:
        /* <DEDUP_REMOVED lines=12> */
.L_x_10712:
[----:B------:R-:W-:-:S07]  /*21aa0*/  MOV R184, R8 ;  /* 0x0000000800b87202 */ /* 0x000fce0000000f00 */
.L_x_10713:
[----:B------:R-:W-:Y:S05]  /*21ab0*/  BSYNC B1 ;  /* 0x0000000000017941 */ /* 0x000fea0003800000 */
.L_x_10711:
        /* <DEDUP_REMOVED lines=16> */
.L_x_10717:
[----:B------:R-:W-:Y:S05]  /*21bc0*/  BSYNC B2 ;  /* 0x0000000000027941 */ /* 0x000fea0003800000 */
.L_x_10716:
        /* <DEDUP_REMOVED lines=44> */
.L_x_10715:
[----:B------:R-:W-:Y:S05]  /*21e90*/  BSYNC B1 ;  /* 0x0000000000017941 */ /* 0x000fea0003800000 */
.L_x_10714:
        /* <DEDUP_REMOVED lines=12> */
[----:B------:R-:W-:Y:S01]  /*21f60*/  MOV R145, R144 ;  /* 0x0000009000917202 */ /* 0x000fe20000000f00 */
[----:B------:R-:W-:Y:S06]  /*21f70*/  BRA `(.L_x_10719) ;  /* 0x0000000400607947 */ /* 0x000fec0003800000 */
.L_x_10718:
        /* <DEDUP_REMOVED lines=12> */
.L_x_10721:
[----:B------:R-:W-:-:S07]  /*22040*/  IMAD.MOV.U32 R16, RZ, RZ, R8 ;  /* 0x000000ffff107224 */ /* 0x000fce00078e0008 */
.L_x_10722:
[----:B------:R-:W-:Y:S05]  /*22050*/  BSYNC B1 ;  /* 0x0000000000017941 */ /* 0x000fea0003800000 */
.L_x_10720:
        /* <DEDUP_REMOVED lines=16> */
.L_x_10726:
[----:B------:R-:W-:Y:S05]  /*22160*/  BSYNC B2 ;  /* 0x0000000000027941 */ /* 0x000fea0003800000 */
.L_x_10725:
        /* <DEDUP_REMOVED lines=44> */
.L_x_10724:
[----:B------:R-:W-:Y:S05]  /*22430*/  BSYNC B1 ;  /* 0x0000000000017941 */ /* 0x000fea0003800000 */
.L_x_10723:
        /* <DEDUP_REMOVED lines=12> */
.L_x_10719:
        /* <DEDUP_REMOVED lines=12> */
.L_x_10728:
[----:B------:R-:W-:-:S07]  /*225c0*/  MOV R146, R8 ;  /* 0x0000000800927202 */ /* 0x000fce0000000f00 */
.L_x_10729:
[----:B------:R-:W-:Y:S05]  /*225d0*/  BSYNC B1 ;  /* 0x0000000000017941 */ /* 0x000fea0003800000 */
.L_x_10727:
        /* <DEDUP_REMOVED lines=16> */
.L_x_10733:
[----:B------:R-:W-:Y:S05]  /*226e0*/  BSYNC B2 ;  /* 0x0000000000027941 */ /* 0x000fea0003800000 */
.L_x_10732:
        /* <DEDUP_REMOVED lines=44> */
.L_x_10731:
[----:B------:R-:W-:Y:S05]  /*229b0*/  BSYNC B1 ;  /* 0x0000000000017941 */ /* 0x000fea0003800000 */
.L_x_10730:
        /* <DEDUP_REMOVED lines=12> */
[----:B------:R-:W-:Y:S01]  /*22a80*/  MOV R145, R144 ;  /* 0x0000009000917202 */ /* 0x000fe20000000f00 */
[----:B------:R-:W-:Y:S06]  /*22a90*/  BRA `(.L_x_10735) ;  /* 0x0000000400587947 */ /* 0x000fec0003800000 */
.L_x_10734:
        /* <DEDUP_REMOVED lines=12> */
.L_x_10737:
[----:B------:R-:W-:-:S07]  /*22b60*/  IMAD.MOV.U32 R17, RZ, RZ, R8 ;  /* 0x000000ffff117224 */ /* 0x000fce00078e0008 */
.L_x_10738:
[----:B------:R-:W-:Y:S05]  /*22b70*/  BSYNC B1 ;  /* 0x0000000000017941 */ /* 0x000fea0003800000 */
.L_x_10736:
        /* <DEDUP_REMOVED lines=16> */
.L_x_10742:
[----:B------:R-:W-:Y:S05]  /*22c80*/  BSYNC B2 ;  /* 0x0000000000027941 */ /* 0x000fea0003800000 */
.L_x_10741:
        /* <DEDUP_REMOVED lines=44> */
.L_x_10740:
[----:B------:R-:W-:Y:S05]  /*22f50*/  BSYNC B1 ;  /* 0x0000000000017941 */ /* 0x000fea0003800000 */
.L_x_10739:
        /* <DEDUP_REMOVED lines=10> */
.L_x_10735:
        /* <DEDUP_REMOVED lines=12> */
.L_x_10744:
[----:B------:R-:W-:-:S07]  /*230c0*/  MOV R183, R8 ;  /* 0x0000000800b77202 */ /* 0x000fce0000000f00 */
.L_x_10745:
[----:B------:R-:W-:Y:S05]  /*230d0*/  BSYNC B1 ;  /* 0x0000000000017941 */ /* 0x000fea0003800000 */
.L_x_10743:
        /* <DEDUP_REMOVED lines=16> */
.L_x_10749:
[----:B------:R-:W-:Y:S05]  /*231e0*/  BSYNC B2 ;  /* 0x0000000000027941 */ /* 0x000fea0003800000 */
.L_x_10748:
        /* <DEDUP_REMOVED lines=44> */
.L_x_10747:
[----:B------:R-:W-:Y:S05]  /*234b0*/  BSYNC B1 ;  /* 0x0000000000017941 */ /* 0x000fea0003800000 */
.L_x_10746:
        /* <DEDUP_REMOVED lines=14> */
.L_x_10750:
        /* <DEDUP_REMOVED lines=12> */
.L_x_10753:
[----:B------:R-:W-:-:S07]  /*23660*/  IMAD.MOV.U32 R18, RZ, RZ, R8 ;  /* 0x000000ffff127224 */ /* 0x000fce00078e0008 */
.L_x_10754:
[----:B------:R-:W-:Y:S05]  /*23670*/  BSYNC B1 ;  /* 0x0000000000017941 */ /* 0x000fea0003800000 */
.L_x_10752:
        /* <DEDUP_REMOVED lines=16> */
.L_x_10758:
[----:B------:R-:W-:Y:S05]  /*23780*/  BSYNC B2 ;  /* 0x0000000000027941 */ /* 0x000fea0003800000 */
.L_x_10757:
        /* <DEDUP_REMOVED lines=44> */
.L_x_10756:
[----:B------:R-:W-:Y:S05]  /*23a50*/  BSYNC B1 ;  /* 0x0000000000017941 */ /* 0x000fea0003800000 */
.L_x_10755:
        /* <DEDUP_REMOVED lines=12> */
.L_x_10751:
[----:B------:R-:W0:Y:S01]  /*23b20*/  LDC.64 R144, c[0x0][0x238] ;  /* 0x00008e00ff907b82 */ /* 0x000e220000000a00 */
[----:B------:R-:W-:Y:S02]  /*23b30*/  F2FP.BF16.F32.PACK_AB R147, R186, R185 ;  /* 0x000000b9ba93723e */ /* 0x000fe400000010ff */
[----:B------:R-:W-:Y:S02]  /*23b40*/  F2FP.BF16.F32.PACK_AB R146, R184, R181 ;  /* 0x000000b5b892723e */ /* 0x000fe400000010ff */
[C---:B------:R-:W-:Y:S02]  /*23b50*/  LOP3.LUT P6, RZ, R11.reuse, 0x4, RZ, 0xc0, !PT ;  /* 0x000000040bff7812 */ /* 0x040fe400078cc0ff */
[C---:B------:R-:W-:Y:S01]  /*23b60*/  LOP3.LUT P2, RZ, R11.reuse, 0x8, RZ, 0xc0, !PT ;  /* 0x000000080bff7812 */ /* 0x040fe2000784c0ff */
[----:B------:R-:W1:Y:S01]  /*23b70*/  LDC.64 R248, c[0x0][0x240] ;  /* 0x00009000fff87b82 */ /* 0x000e620000000a00 */
[----:B------:R-:W-:Y:S01]  /*23b80*/  LOP3.LUT P1, RZ, R11, 0x10, RZ, 0xc0, !PT ;  /* 0x000000100bff7812 */ /* 0x000fe2000782c0ff */
[----:B0-----:R-:W-:Y:S01]  /*23b90*/  IMAD.WIDE.U32 R182, R176, 0x10, R144 ;  /* 0x00000010b0b67825 */ /* 0x001fe200078e0090 */
[----:B------:R-:W-:-:S02]  /*23ba0*/  F2FP.BF16.F32.PACK_AB R145, R180, R179 ;  /* 0x000000b3b491723e */ /* 0x000fc400000010ff */
[----:B------:R-:W-:-:S05]  /*23bb0*/  F2FP.BF16.F32.PACK_AB R144, R178, R177 ;  /* 0x000000b1b290723e */ /* 0x000fca00000010ff */
[----:B------:R0:W-:Y:S02]  /*23bc0*/  STG.E.128 desc[UR4][R182.64], R144 ;  /* 0x00000090b6007986 */ /* 0x0001e4000c101d04 */
[----:B0-----:R-:W-:Y:S02]  /*23bd0*/  SEL R144, RZ, 0x1000000, P5 ;  /* 0x01000000ff907807 */ /* 0x001fe40002800000 */
[----:B------:R-:W-:Y:S02]  /*23be0*/  SEL R145, RZ, 0x10000, P4 ;  /* 0x00010000ff917807 */ /* 0x000fe40002000000 */
[----:B------:R-:W-:Y:S02]  /*23bf0*/  SEL R146, RZ, 0x100, P3 ;  /* 0x00000100ff927807 */ /* 0x000fe40001800000 */
[----:B------:R-:W-:Y:S02]  /*23c00*/  LOP3.LUT P4, RZ, R11, 0x2, RZ, 0xc0, !PT ;  /* 0x000000020bff7812 */ /* 0x000fe4000788c0ff */
[----:B------:R-:W-:-:S02]  /*23c10*/  LOP3.LUT R144, R146, R144, R145, 0xfe, !PT ;  /* 0x0000009092907212 */ /* 0x000fc400078efe91 */
[----:B------:R-:W-:Y:S02]  /*23c20*/  SEL R145, RZ, 0x1, P4 ;  /* 0x00000001ff917807 */ /* 0x000fe40002000000 */
[----:B------:R-:W-:Y:S02]  /*23c30*/  LOP3.LUT P5, RZ, R11, 0x1, RZ, 0xc0, !PT ;  /* 0x000000010bff7812 */ /* 0x000fe400078ac0ff */
[----:B------:R-:W-:Y:S01]  /*23c40*/  SEL R146, RZ, 0x1, P6 ;  /* 0x00000001ff927807 */ /* 0x000fe20003000000 */
[----:B------:R-:W-:Y:S01]  /*23c50*/  IMAD.WIDE.U32 R182, R145, 0x1000000, RZ ;  /* 0x0100000091b67825 */ /* 0x000fe200078e00ff */
[----:B------:R-:W-:-:S03]  /*23c60*/  SEL R145, RZ, 0x1, P5 ;  /* 0x00000001ff917807 */ /* 0x000fc60002800000 */
[----:B------:R-:W-:Y:S01]  /*23c70*/  IMAD.WIDE.U32 R146, R146, 0x10000, RZ ;  /* 0x0001000092927825 */ /* 0x000fe200078e00ff */
[----:B------:R-:W-:Y:S02]  /*23c80*/  LOP3.LUT R183, R183, R144, R145, 0xfe, !PT ;  /* 0x00000090b7b77212 */ /* 0x000fe400078efe91 */
[----:B------:R-:W-:-:S05]  /*23c90*/  SEL R144, RZ, 0x1, P2 ;  /* 0x00000001ff907807 */ /* 0x000fca0001000000 */
[----:B------:R-:W-:-:S03]  /*23ca0*/  IMAD.WIDE.U32 R144, R144, 0x100, RZ ;  /* 0x0000010090907825 */ /* 0x000fc600078e00ff */
[----:B------:R-:W-:Y:S02]  /*23cb0*/  LOP3.LUT R144, R144, R182, R146, 0xfe, !PT ;  /* 0x000000b690907212 */ /* 0x000fe400078efe92 */
[----:B------:R-:W-:Y:S02]  /*23cc0*/  SEL R146, RZ, 0x1, P1 ;  /* 0x00000001ff927807 */ /* 0x000fe40000800000 */
[----:B------:R-:W-:Y:S02]  /*23cd0*/  LOP3.LUT R145, R145, R183, R147, 0xfe, !PT ;  /* 0x000000b791917212 */ /* 0x000fe400078efe93 */
[----:B------:R-:W-:Y:S01]  /*23ce0*/  LOP3.LUT R144, R144, R146, RZ, 0xfc, !PT ;  /* 0x0000009290907212 */ /* 0x000fe200078efcff */
[----:B-1----:R-:W-:-:S05]  /*23cf0*/  IMAD.WIDE.U32 R146, R176, 0x8, R248 ;  /* 0x00000008b0927825 */ /* 0x002fca00078e00f8 */
[----:B------:R0:W-:Y:S01]  /*23d00*/  STG.E.64 desc[UR4][R146.64], R144 ;  /* 0x0000009092007986 */ /* 0x0001e2000c101b04 */
[----:B------:R-:W-:Y:S05]  /*23d10*/  @!P0 BRA `(.L_x_10759) ;  /* 0x0000000000508947 */ /* 0x000fea0003800000 */
[----:B0-----:R-:W-:Y:S02]  /*23d20*/  SHF.L.U32 R144, R17, 0x10, RZ ;  /* 0x0000001011907819 */ /* 0x001fe400000006ff */
[----:B------:R-:W-:Y:S02]  /*23d30*/  LOP3.LUT R145, R18, 0xffff, RZ, 0xc0, !PT ;  /* 0x0000ffff12917812 */ /* 0x000fe400078ec0ff */
[----:B------:R-:W-:Y:S02]  /*23d40*/  LOP3.LUT R144, R144, 0xff0000, RZ, 0xc0, !PT ;  /* 0x00ff000090907812 */ /* 0x000fe400078ec0ff */
[----:B------:R-:W-:Y:S02]  /*23d50*/  LOP3.LUT R146, R13, 0xff, RZ, 0xc0, !PT ;  /* 0x000000ff0d927812 */ /* 0x000fe400078ec0ff */
[----:B------:R-:W-:Y:S02]  /*23d60*/  PRMT R145, R144, 0x4210, R145 ;  /* 0x0000421090917816 */ /* 0x000fe40000000091 */
[----:B------:R-:W-:Y:S01]  /*23d70*/  PRMT R144, R16, 0x7104, RZ ;  /* 0x0000710410907816 */ /* 0x000fe200000000ff */
[----:B------:R-:W-:Y:S01]  /*23d80*/  IMAD.WIDE.U32 R146, R146, 0x10000, RZ ;  /* 0x0001000092927825 */ /* 0x000fe200078e00ff */
[----:B------:R-:W-:-:S02]  /*23d90*/  LOP3.LUT R182, R12, 0xff, RZ, 0xc0, !PT ;  /* 0x000000ff0cb67812 */ /* 0x000fc400078ec0ff */
[----:B------:R-:W-:Y:S02]  /*23da0*/  LOP3.LUT R145, R145, 0xff00, R144, 0xf8, !PT ;  /* 0x0000ff0091917812 */ /* 0x000fe400078ef890 */
[----:B------:R-:W-:Y:S01]  /*23db0*/  LOP3.LUT R144, R14, 0xff, RZ, 0xc0, !PT ;  /* 0x000000ff0e907812 */ /* 0x000fe200078ec0ff */
        /* <DEDUP_REMOVED lines=10> */
.L_x_10759:
        /* <DEDUP_REMOVED lines=64> */
[C---:B------:R-:W-:Y:S01]  /*24260*/  FADD.FTZ R145, -R249.reuse, R171 ;  /* 0x000000abf9917221 */ /* 0x040fe20000010100 */
[----:B------:R-:W-:Y:S02]  /*24270*/  FADD.FTZ R147, -R249, R186 ;  /* 0x000000baf9937221 */ /* 0x000fe40000010100 */
        /* <DEDUP_REMOVED lines=102> */
.L_x_10773:
[----:B------:R-:W-:Y:S01]  /*248e0*/  FMUL.FTZ R145, R249, R249 ;  /* 0x000000f9f9917220 */ /* 0x000fe20000410000 */
[----:B-1----:R-:W-:Y:S01]  /*248f0*/  FADD.FTZ R144, R147, R144 ;  /* 0x0000009093907221 */ /* 0x002fe20000010000 */
[----:B------:R-:W-:Y:S01]  /*24900*/  PLOP3.LUT P2, PT, PT, PT, UP0, 0x40, 0x0 ;  /* 0x000000000000781c */ /* 0x000fe20003f4e808 */
[----:B0-----:R-:W0:Y:S01]  /*24910*/  @!P1 LDC.64 R146, c[0x0][0x258] ;  /* 0x00009600ff929b82 */ /* 0x001e220000000a00 */
[----:B------:R-:W2:Y:S01]  /*24920*/  LDL R252, [R1+0x78] ;  /* 0x0000780001fc7983 */ /* 0x000ea20000100800 */
[----:B------:R-:W-:Y:S01]  /*24930*/  FFMA.FTZ R144, R144, R182, UR24 ;  /* 0x0000001890907e23 */ /* 0x000fe200080100b6 */
[----:B------:R-:W-:Y:S02]  /*24940*/  FSEL R145, R145, RZ, !P2 ;  /* 0x000000ff91917208 */ /* 0x000fe40005000000 */
[----:B------:R-:W3:Y:S03]  /*24950*/  LDL R248, [R1+0x7c] ;  /* 0x00007c0001f87983 */ /* 0x000ee60000100800 */
[----:B------:R-:W-:Y:S01]  /*24960*/  FADD.FTZ R182, R144, R145 ;  /* 0x0000009190b67221 */ /* 0x000fe20000010000 */
[----:B------:R-:W4:Y:S01]  /*24970*/  LDL R250, [R1+0x64] ;  /* 0x0000640001fa7983 */ /* 0x000f220000100800 */
[----:B------:R-:W1:Y:S04]  /*24980*/  @!P1 LDC.64 R144, c[0x0][0x250] ;  /* 0x00009400ff909b82 */ /* 0x000e680000000a00 */
[----:B------:R-:W5:Y:S01]  /*24990*/  MUFU.RSQ R182, R182 ;  /* 0x000000b600b67308 */ /* 0x000f620000001400 */
[----:B-1----:R-:W-:-:S05]  /*249a0*/  @!P1 IMAD.WIDE R144, R0, 0x4, R144 ;  /* 0x0000000400909825 */ /* 0x002fca00078e0290 */
[----:B------:R0:W-:Y:S02]  /*249b0*/  @!P1 STG.E desc[UR4][R144.64], R249 ;  /* 0x000000f990009986 */ /* 0x0001e4000c101904 */
[----:B0-----:R-:W-:-:S05]  /*249c0*/  @!P1 IMAD.WIDE R144, R0, 0x4, R146 ;  /* 0x0000000400909825 */ /* 0x001fca00078e0292 */
[----:B-----5:R0:W-:Y:S01]  /*249d0*/  @!P1 STG.E desc[UR4][R144.64], R182 ;  /* 0x000000b690009986 */ /* 0x0201e2000c101904 */
[----:B------:R-:W-:-:S04]  /*249e0*/  PLOP3.LUT P1, PT, PT, PT, UP0, 0x40, 0x0 ;  /* 0x000000000000781c */ /* 0x000fc80003f2e808 */
[----:B------:R-:W-:Y:S02]  /*249f0*/  FSEL R183, R249, RZ, P1 ;  /* 0x000000fff9b77208 */ /* 0x000fe40000800000 */
[----:B------:R-:W5:Y:S03]  /*24a00*/  LDL R249, [R1+0x60] ;  /* 0x0000600001f97983 */ /* 0x000f660000100800 */
[C---:B0-----:R-:W-:Y:S01]  /*24a10*/  FADD.FTZ R144, -R183.reuse, R170 ;  /* 0x000000aab7907221 */ /* 0x041fe20000010100 */
[----:B------:R-:W-:-:S03]  /*24a20*/  FADD.FTZ R145, -R183, R171 ;  /* 0x000000abb7917221 */ /* 0x000fc60000010100 */
[C---:B------:R-:W-:Y:S01]  /*24a30*/  FMUL.FTZ R170, R182.reuse, R144 ;  /* 0x00000090b6aa7220 */ /* 0x040fe20000410000 */
[----:B------:R-:W-:Y:S01]  /*24a40*/  FMUL.FTZ R171, R182, R145 ;  /* 0x00000091b6ab7220 */ /* 0x000fe20000410000 */
[----:B------:R-:W2:Y:S04]  /*24a50*/  LDL R144, [R1+0x70] ;  /* 0x0000700001907983 */ /* 0x000ea80000100800 */
[----:B------:R-:W4:Y:S01]  /*24a60*/  LDL R145, [R1+0x74] ;  /* 0x0000740001917983 */ /* 0x000f220000100800 */
[C---:B------:R-:W-:Y:S01]  /*24a70*/  FADD.FTZ R146, -R183.reuse, R172 ;  /* 0x000000acb7927221 */ /* 0x040fe20000010100 */
[----:B------:R-:W-:-:S03]  /*24a80*/  FADD.FTZ R147, -R183, R173 ;  /* 0x000000adb7937221 */ /* 0x000fc60000010100 */
[C---:B------:R-:W-:Y:S01]  /*24a90*/  FMUL.FTZ R173, R182.reuse, R146 ;  /* 0x00000092b6ad7220 */ /* 0x040fe20000410000 */
[----:B------:R-:W-:Y:S01]  /*24aa0*/  FMUL.FTZ R172, R182, R147 ;  /* 0x00000093b6ac7220 */ /* 0x000fe20000410000 */
[C---:B------:R-:W-:Y:S01]  /*24ab0*/  FADD.FTZ R147, -R183.reuse, R168 ;  /* 0x000000a8b7937221 */ /* 0x040fe20000010100 */
[----:B------:R-:W-:Y:S01]  /*24ac0*/  FADD.FTZ R166, -R183, R166 ;  /* 0x000000a6b7a67221 */ /* 0x000fe20000010100 */
[----:B------:R-:W5:Y:S01]  /*24ad0*/  LDL R168, [R1+0x6c] ;  /* 0x00006c0001a87983 */ /* 0x000f620000100800 */
[----:B---3--:R-:W-:Y:S01]  /*24ae0*/  FFMA.FTZ R146, R248, R172, R143 ;  /* 0x000000acf8927223 */ /* 0x008fe2000001008f */
[----:B------:R-:W-:Y:S01]  /*24af0*/  FMUL.FTZ R248, R182, R147 ;  /* 0x00000093b6f87220 */ /* 0x000fe20000410000 */
[----:B--2---:R-:W-:Y:S01]  /*24b00*/  FFMA.FTZ R144, R144, R170, R140 ;  /* 0x000000aa90907223 */ /* 0x004fe2000001008c */
[----:B----4-:R-:W-:-:S05]  /*24b10*/  FFMA.FTZ R145, R145, R171, R141 ;  /* 0x000000ab91917223 */ /* 0x010fca000001008d */
[----:B------:R-:W-:Y:S01]  /*24b20*/  F2FP.BF16.F32.PACK_AB R144, R145, R144 ;  /* 0x000000909190723e */ /* 0x000fe200000010ff */
[----:B------:R-:W-:Y:S01]  /*24b30*/  FFMA.FTZ R145, R252, R173, R142 ;  /* 0x000000adfc917223 */ /* 0x000fe2000001008e */
[C---:B------:R-:W-:Y:S01]  /*24b40*/  FADD.FTZ R169, -R183.reuse, R169 ;  /* 0x000000a9b7a97221 */ /* 0x040fe20000010100 */
[----:B------:R-:W-:Y:S01]  /*24b50*/  FADD.FTZ R167, -R183, R167 ;  /* 0x000000a7b7a77221 */ /* 0x000fe20000010100 */
[----:B------:R-:W2:Y:S02]  /*24b60*/  LDL R252, [R1+0x44] ;  /* 0x0000440001fc7983 */ /* 0x000ea40000100800 */
[----:B------:R-:W-:Y:S01]  /*24b70*/  F2FP.BF16.F32.PACK_AB R145, R146, R145 ;  /* 0x000000919291723e */ /* 0x000fe200000010ff */
[----:B-----5:R-:W-:Y:S01]  /*24b80*/  FFMA.FTZ R146, R249, R248, R136 ;  /* 0x000000f8f9927223 */ /* 0x020fe20000010088 */
[C---:B------:R-:W-:Y:S02]  /*24b90*/  FMUL.FTZ R249, R182.reuse, R166 ;  /* 0x000000a6b6f97220 */ /* 0x040fe40000410000 */
[----:B------:R-:W3:Y:S01]  /*24ba0*/  LDL R166, [R1+0x68] ;  /* 0x0000680001a67983 */ /* 0x000ee20000100800 */
[----:B------:R-:W-:-:S04]  /*24bb0*/  FMUL.FTZ R169, R182, R169 ;  /* 0x000000a9b6a97220 */ /* 0x000fc80000410000 */
[----:B------:R-:W-:Y:S01]  /*24bc0*/  FFMA.FTZ R147, R250, R169, R137 ;  /* 0x000000a9fa937223 */ /* 0x000fe20000010089 */
[----:B------:R-:W-:-:S04]  /*24bd0*/  FMUL.FTZ R250, R182, R167 ;  /* 0x000000a7b6fa7220 */ /* 0x000fc80000410000 */
[----:B------:R-:W-:Y:S01]  /*24be0*/  F2FP.BF16.F32.PACK_AB R146, R147, R146 ;  /* 0x000000929392723e */ /* 0x000fe200000010ff */
[----:B---3--:R-:W-:Y:S01]  /*24bf0*/  FFMA.FTZ R147, R166, R249, R138 ;  /* 0x000000f9a6937223 */ /* 0x008fe2000001008a */
[----:B------:R-:W-:Y:S01]  /*24c00*/  FFMA.FTZ R166, R168, R250, R139 ;  /* 0x000000faa8a67223 */ /* 0x000fe2000001008b */
[----:B------:R-:W-:Y:S01]  /*24c10*/  IMAD.SHL.U32 R168, R165, 0x10, RZ ;  /* 0x00000010a5a87824 */ /* 0x000fe200078e00ff */
[----:B------:R-:W-:-:S03]  /*24c20*/  SHF.R.U32.HI R165, RZ, 0x1c, R165 ;  /* 0x0000001cffa57819 */ /* 0x000fc600000116a5 */
[----:B------:R-:W-:Y:S02]  /*24c30*/  F2FP.BF16.F32.PACK_AB R147, R166, R147 ;  /* 0x00000093a693723e */ /* 0x000fe400000010ff */
[----:B------:R-:W-:-:S04]  /*24c40*/  IADD3 R166, P1, R168, UR18, RZ ;  /* 0x00000012a8a67c10 */ /* 0x000fc8000ff3e0ff */
[----:B------:R-:W-:-:S05]  /*24c50*/  IADD3.X R167, R165, UR19, RZ, P1, !PT ;  /* 0x00000013a5a77c10 */ /* 0x000fca0008ffe4ff */
[----:B------:R0:W-:Y:S04]  /*24c60*/  STG.E.128 desc[UR4][R166.64], R144 ;  /* 0x00000090a6007986 */ /* 0x0001e8000c101d04 */
[----:B0-----:R-:W3:Y:S04]  /*24c70*/  LDL R145, [R1+0x58] ;  /* 0x0000580001917983 */ /* 0x001ee80000100800 */
[----:B------:R-:W4:Y:S04]  /*24c80*/  LDL R146, [R1+0x40] ;  /* 0x0000400001927983 */ /* 0x000f280000100800 */
[----:B------:R-:W5:Y:S04]  /*24c90*/  LDL R166, [R1+0x4c] ;  /* 0x00004c0001a67983 */ /* 0x000f680000100800 */
[----:B------:R-:W2:Y:S04]  /*24ca0*/  LDL R147, [R1+0x48] ;  /* 0x0000480001937983 */ /* 0x000ea80000100800 */
[----:B------:R-:W2:Y:S01]  /*24cb0*/  LDL R167, [R1+0x5c] ;  /* 0x00005c0001a77983 */ /* 0x000ea20000100800 */
[----:B---3--:R-:W-:-:S03]  /*24cc0*/  FFMA.FTZ R145, R145, R173, R94 ;  /* 0x000000ad91917223 */ /* 0x008fc6000001005e */
[----:B------:R-:W3:Y:S01]  /*24cd0*/  LDL R173, [R1+0x54] ;  /* 0x0000540001ad7983 */ /* 0x000ee20000100800 */
[----:B----4-:R-:W-:-:S03]  /*24ce0*/  FFMA.FTZ R146, R146, R248, R88 ;  /* 0x000000f892927223 */ /* 0x010fc60000010058 */
[----:B------:R-:W4:Y:S01]  /*24cf0*/  LDL R248, [R1+0x50] ;  /* 0x0000500001f87983 */ /* 0x000f220000100800 */
[----:B-----5:R-:W-:Y:S01]  /*24d00*/  FFMA.FTZ R144, R166, R250, R91 ;  /* 0x000000faa6907223 */ /* 0x020fe2000001005b */
[----:B--2---:R-:W-:Y:S02]  /*24d10*/  FFMA.FTZ R166, R252, R169, R89 ;  /* 0x000000a9fca67223 */ /* 0x004fe40000010059 */
[----:B------:R-:W2:Y:S04]  /*24d20*/  LDL R250, [R1+0x38] ;  /* 0x0000380001fa7983 */ /* 0x000ea80000100800 */
[----:B------:R-:W5:Y:S04]  /*24d30*/  LDL R169, [R1+0x30] ;  /* 0x0000300001a97983 */ /* 0x000f680000100800 */
[----:B------:R-:W2:Y:S01]  /*24d40*/  LDL R252, [R1+0x34] ;  /* 0x0000340001fc7983 */ /* 0x000ea20000100800 */
[----:B------:R-:W-:-:S03]  /*24d50*/  FFMA.FTZ R147, R147, R249, R90 ;  /* 0x000000f993937223 */ /* 0x000fc6000001005a */
[----:B------:R-:W2:Y:S01]  /*24d60*/  LDL R249, [R1+0x3c] ;  /* 0x00003c0001f97983 */ /* 0x000ea20000100800 */
[----:B------:R-:W-:Y:S01]  /*24d70*/  FFMA.FTZ R167, R167, R172, R95 ;  /* 0x000000aca7a77223 */ /* 0x000fe2000001005f */
[----:B------:R-:W-:Y:S02]  /*24d80*/  F2FP.BF16.F32.PACK_AB R147, R144, R147 ;  /* 0x000000939093723e */ /* 0x000fe400000010ff */
[----:B------:R-:W-:Y:S01]  /*24d90*/  F2FP.BF16.F32.PACK_AB R146, R166, R146 ;  /* 0x00000092a692723e */ /* 0x000fe200000010ff */
[----:B------:R-:W-:Y:S01]  /*24da0*/  FADD.FTZ R159, -R183, R159 ;  /* 0x0000009fb79f7221 */ /* 0x000fe20000010100 */
[----:B------:R-:W-:Y:S01]  /*24db0*/  F2FP.BF16.F32.PACK_AB R145, R167, R145 ;  /* 0x00000091a791723e */ /* 0x000fe200000010ff */
[----:B------:R-:W2:Y:S01]  /*24dc0*/  LDL R172, [R1+0x14] ;  /* 0x0000140001ac7983 */ /* 0x000ea20000100800 */
[----:B------:R-:W-:-:S03]  /*24dd0*/  IADD3 R166, P1, R168, UR20, RZ ;  /* 0x00000014a8a67c10 */ /* 0x000fc6000ff3e0ff */
[----:B------:R-:W2:Y:S01]  /*24de0*/  LDL R168, [R1+0x2c] ;  /* 0x00002c0001a87983 */ /* 0x000ea20000100800 */
[----:B---3--:R-:W-:-:S03]  /*24df0*/  FFMA.FTZ R167, R173, R171, R93 ;  /* 0x000000abada77223 */ /* 0x008fc6000001005d */
[----:B------:R-:W3:Y:S01]  /*24e00*/  LDL R173, [R1+0x1c] ;  /* 0x00001c0001ad7983 */ /* 0x000ee20000100800 */
[----:B----4-:R-:W-:Y:S02]  /*24e10*/  FFMA.FTZ R144, R248, R170, R92 ;  /* 0x000000aaf8907223 */ /* 0x010fe4000001005c */
[----:B------:R-:W0:Y:S01]  /*24e20*/  LDC.64 R170, c[0x0][0x2b8] ;  /* 0x0000ae00ffaa7b82 */ /* 0x000e220000000a00 */
[----:B------:R-:W4:Y:S02]  /*24e30*/  LDL R248, [R1+0x4] ;  /* 0x0000040001f87983 */ /* 0x000f240000100800 */
[----:B------:R-:W-:Y:S02]  /*24e40*/  F2FP.BF16.F32.PACK_AB R144, R167, R144 ;  /* 0x00000090a790723e */ /* 0x000fe400000010ff */
[----:B------:R-:W-:-:S05]  /*24e50*/  IADD3.X R167, R165, UR21, RZ, P1, !PT ;  /* 0x00000015a5a77c10 */ /* 0x000fca0008ffe4ff */
        /* <DEDUP_REMOVED lines=9> */
[----:B-----5:R-:W-:Y:S01]  /*24ef0*/  FFMA.FTZ R144, R169, R161, R132 ;  /* 0x000000a1a9907223 */ /* 0x020fe20000010084 */
[----:B--2---:R-:W-:Y:S01]  /*24f00*/  FFMA.FTZ R145, R252, R162, R133 ;  /* 0x000000a2fc917223 */ /* 0x004fe20000010085 */
[----:B------:R-:W-:Y:S01]  /*24f10*/  FMUL.FTZ R164, R182, R147 ;  /* 0x00000093b6a47220 */ /* 0x000fe20000410000 */
[----:B------:R-:W2:Y:S03]  /*24f20*/  LDL R169, [R1+0x28] ;  /* 0x0000280001a97983 */ /* 0x000ea60000100800 */
[----:B------:R-:W-:Y:S01]  /*24f30*/  F2FP.BF16.F32.PACK_AB R144, R145, R144 ;  /* 0x000000909190723e */ /* 0x000fe200000010ff */
[----:B------:R-:W-:Y:S01]  /*24f40*/  FFMA.FTZ R145, R250, R163, R134 ;  /* 0x000000a3fa917223 */ /* 0x000fe20000010086 */
[----:B------:R-:W-:Y:S01]  /*24f50*/  FFMA.FTZ R146, R249, R164, R135 ;  /* 0x000000a4f9927223 */ /* 0x000fe20000010087 */
[C---:B------:R-:W-:Y:S01]  /*24f60*/  FADD.FTZ R147, -R183.reuse, R158 ;  /* 0x0000009eb7937221 */ /* 0x040fe20000010100 */
[----:B------:R-:W5:Y:S03]  /*24f70*/  LDL R252, [R1+0xc] ;  /* 0x00000c0001fc7983 */ /* 0x000f660000100800 */
[----:B------:R-:W-:Y:S01]  /*24f80*/  F2FP.BF16.F32.PACK_AB R145, R146, R145 ;  /* 0x000000919291723e */ /* 0x000fe200000010ff */
[C---:B------:R-:W-:Y:S01]  /*24f90*/  FADD.FTZ R146, -R183.reuse, R157 ;  /* 0x0000009db7927221 */ /* 0x040fe20000010100 */
[----:B------:R-:W-:Y:S01]  /*24fa0*/  FADD.FTZ R158, -R183, R160 ;  /* 0x000000a0b79e7221 */ /* 0x000fe20000010100 */
[C---:B------:R-:W-:Y:S01]  /*24fb0*/  FMUL.FTZ R160, R182.reuse, R147 ;  /* 0x00000093b6a07220 */ /* 0x040fe20000410000 */
[----:B------:R-:W4:Y:S01]  /*24fc0*/  LDL R250, [R1+0x10] ;  /* 0x0000100001fa7983 */ /* 0x000f220000100800 */
[----:B------:R-:W-:-:S03]  /*24fd0*/  FMUL.FTZ R157, R182, R146 ;  /* 0x00000092b69d7220 */ /* 0x000fc60000410000 */
[----:B------:R-:W3:Y:S04]  /*24fe0*/  LDL R147, [R1+0x24] ;  /* 0x0000240001937983 */ /* 0x000ee80000100800 */
[----:B------:R-:W5:Y:S01]  /*24ff0*/  LDL R146, [R1+0x20] ;  /* 0x0000200001927983 */ /* 0x000f620000100800 */
[----:B------:R-:W-:-:S03]  /*25000*/  FMUL.FTZ R166, R182, R158 ;  /* 0x0000009eb6a67220 */ /* 0x000fc60000410000 */
[----:B------:R-:W4:Y:S01]  /*25010*/  LDL R249, [R1+0x18] ;  /* 0x0000180001f97983 */ /* 0x000f220000100800 */
[----:B------:R-:W-:-:S03]  /*25020*/  FFMA.FTZ R158, R168, R166, R131 ;  /* 0x000000a6a89e7223 */ /* 0x000fc60000010083 */
[----:B------:R-:W4:Y:S01]  /*25030*/  LDL R167, [R1] ;  /* 0x0000000001a77983 */ /* 0x000f220000100800 */
[----:B---3--:R-:W-:Y:S01]  /*25040*/  FFMA.FTZ R159, R147, R160, R129 ;  /* 0x000000a0939f7223 */ /* 0x008fe20000010081 */
[----:B--2---:R-:W-:Y:S02]  /*25050*/  FFMA.FTZ R147, R169, R165, R130 ;  /* 0x000000a5a9937223 */ /* 0x004fe40000010082 */
[----:B------:R-:W1:Y:S01]  /*25060*/  LDC.64 R168, c[0x0][0x2c0] ;  /* 0x0000b000ffa87b82 */ /* 0x000e620000000a00 */
[----:B-----5:R-:W-:Y:S02]  /*25070*/  FFMA.FTZ R146, R146, R157, R128 ;  /* 0x0000009d92927223 */ /* 0x020fe40000010080 */
[----:B------:R-:W-:-:S03]  /*25080*/  F2FP.BF16.F32.PACK_AB R147, R158, R147 ;  /* 0x000000939e93723e */ /* 0x000fc600000010ff */
[----:B------:R-:W-:Y:S01]  /*25090*/  F2FP.BF16.F32.PACK_AB R146, R159, R146 ;  /* 0x000000929f92723e */ /* 0x000fe200000010ff */
[----:B0-----:R-:W-:-:S05]  /*250a0*/  IMAD.WIDE.U32 R158, R20, 0x10, R170 ;  /* 0x00000010149e7825 */ /* 0x001fca00078e00aa */
[----:B------:R0:W-:Y:S04]  /*250b0*/  STG.E.128 desc[UR4][R158.64], R144 ;  /* 0x000000909e007986 */ /* 0x0001e8000c101d04 */
[----:B0-----:R-:W2:Y:S01]  /*250c0*/  LDL R159, [R1+0x8] ;  /* 0x00000800019f7983 */ /* 0x001ea20000100800 */
[----:B------:R-:W-:Y:S01]  /*250d0*/  FFMA.FTZ R144, R252, R166, R83 ;  /* 0x000000a6fc907223 */ /* 0x000fe20000010053 */
[----:B----4-:R-:W-:Y:S01]  /*250e0*/  FFMA.FTZ R145, R249, R163, R86 ;  /* 0x000000a3f9917223 */ /* 0x010fe20000010056 */
[----:B------:R-:W-:Y:S01]  /*250f0*/  FFMA.FTZ R146, R167, R157, R80 ;  /* 0x0000009da7927223 */ /* 0x000fe20000010050 */
[----:B------:R-:W-:Y:S01]  /*25100*/  FFMA.FTZ R158, R173, R164, R87 ;  /* 0x000000a4ad9e7223 */ /* 0x000fe20000010057 */
[----:B------:R-:W-:Y:S01]  /*25110*/  FFMA.FTZ R157, R248, R160, R81 ;  /* 0x000000a0f89d7223 */ /* 0x000fe20000010051 */
[----:B------:R-:W-:-:S03]  /*25120*/  FADD.FTZ R21, -R183, R21 ;  /* 0x00000015b7157221 */ /* 0x000fc60000010100 */
[----:B------:R-:W-:Y:S02]  /*25130*/  F2FP.BF16.F32.PACK_AB R145, R158, R145 ;  /* 0x000000919e91723e */ /* 0x000fe400000010ff */
[----:B------:R-:W-:Y:S01]  /*25140*/  F2FP.BF16.F32.PACK_AB R146, R157, R146 ;  /* 0x000000929d92723e */ /* 0x000fe200000010ff */
[C---:B------:R-:W-:Y:S01]  /*25150*/  FADD.FTZ R22, -R183.reuse, R22 ;  /* 0x00000016b7167221 */ /* 0x040fe20000010100 */
[C---:B------:R-:W-:Y:S01]  /*25160*/  FADD.FTZ R29, -R183.reuse, R29 ;  /* 0x0000001db71d7221 */ /* 0x040fe20000010100 */
[C---:B------:R-:W-:Y:S01]  /*25170*/  FADD.FTZ R23, -R183.reuse, R23 ;  /* 0x00000017b7177221 */ /* 0x040fe20000010100 */
[C---:B------:R-:W-:Y:S01]  /*25180*/  FADD.FTZ R33, -R183.reuse, R33 ;  /* 0x00000021b7217221 */ /* 0x040fe20000010100 */
[C---:B------:R-:W-:Y:S01]  /*25190*/  FADD.FTZ R26, -R183.reuse, R26 ;  /* 0x0000001ab71a7221 */ /* 0x040fe20000010100 */
[----:B------:R-:W-:Y:S02]  /*251a0*/  FADD.FTZ R27, -R183, R27 ;  /* 0x0000001bb71b7221 */ /* 0x000fe40000010100 */
[C---:B------:R-:W-:Y:S01]  /*251b0*/  FMUL.FTZ R33, R182.reuse, R33 ;  /* 0x00000021b6217220 */ /* 0x040fe20000410000 */
[C---:B------:R-:W-:Y:S01]  /*251c0*/  FMUL.FTZ R26, R182.reuse, R26 ;  /* 0x0000001ab61a7220 */ /* 0x040fe20000410000 */
[----:B------:R-:W-:-:S02]  /*251d0*/  FMUL.FTZ R27, R182, R27 ;  /* 0x0000001bb61b7220 */ /* 0x000fc40000410000 */
[-C--:B------:R-:W-:Y:S01]  /*251e0*/  FFMA.FTZ R160, R231, R33.reuse, R119 ;  /* 0x00000021e7a07223 */ /* 0x080fe20000010077 */
[----:B------:R-:W-:Y:S01]  /*251f0*/  FADD.FTZ R155, -R183, R155 ;  /* 0x0000009bb79b7221 */ /* 0x000fe20000010100 */
[----:B------:R-:W-:-:S03]  /*25200*/  FFMA.FTZ R33, R223, R33, R71 ;  /* 0x00000021df217223 */ /* 0x000fc60000010047 */
[----:B------:R-:W-:Y:S01]  /*25210*/  FMUL.FTZ R155, R182, R155 ;  /* 0x0000009bb69b7220 */ /* 0x000fe20000410000 */
[----:B--2---:R-:W-:Y:S01]  /*25220*/  FFMA.FTZ R147, R159, R165, R82 ;  /* 0x000000a59f937223 */ /* 0x004fe20000010052 */
[----:B------:R-:W-:-:S04]  /*25230*/  FFMA.FTZ R159, R172, R162, R85 ;  /* 0x000000a2ac9f7223 */ /* 0x000fc80000010055 */
[----:B------:R-:W-:Y:S01]  /*25240*/  F2FP.BF16.F32.PACK_AB R147, R144, R147 ;  /* 0x000000939093723e */ /* 0x000fe200000010ff */
[----:B------:R-:W-:-:S05]  /*25250*/  FFMA.FTZ R144, R250, R161, R84 ;  /* 0x000000a1fa907223 */ /* 0x000fca0000010054 */
[----:B------:R-:W-:Y:S01]  /*25260*/  F2FP.BF16.F32.PACK_AB R144, R159, R144 ;  /* 0x000000909f90723e */ /* 0x000fe200000010ff */
[----:B-1----:R-:W-:-:S04]  /*25270*/  IMAD.WIDE.U32 R158, R20, 0x10, R168 ;  /* 0x00000010149e7825 */ /* 0x002fc800078e00a8 */
[----:B------:R-:W-:Y:S01]  /*25280*/  FADD.FTZ R20, -R183, R28 ;  /* 0x0000001cb7147221 */ /* 0x000fe20000010100 */
[----:B------:R0:W-:Y:S02]  /*25290*/  STG.E.128 desc[UR4][R158.64], R144 ;  /* 0x000000909e007986 */ /* 0x0001e4000c101d04 */
[C---:B0-----:R-:W-:Y:S01]  /*252a0*/  FMUL.FTZ R147, R182.reuse, R21 ;  /* 0x00000015b6937220 */ /* 0x041fe20000410000 */
[C---:B------:R-:W-:Y:S01]  /*252b0*/  FMUL.FTZ R144, R182.reuse, R22 ;  /* 0x00000016b6907220 */ /* 0x040fe20000410000 */
[C---:B------:R-:W-:Y:S01]  /*252c0*/  FMUL.FTZ R146, R182.reuse, R20 ;  /* 0x00000014b6927220 */ /* 0x040fe20000410000 */
[----:B------:R-:W-:Y:S01]  /*252d0*/  FMUL.FTZ R145, R182, R29 ;  /* 0x0000001db6917220 */ /* 0x000fe20000410000 */
[----:B------:R-:W-:Y:S01]  /*252e0*/  FFMA.FTZ R20, R244, R147, R124 ;  /* 0x00000093f4147223 */ /* 0x000fe2000001007c */
[----:B------:R-:W-:Y:S01]  /*252f0*/  FFMA.FTZ R28, R245, R144, R125 ;  /* 0x00000090f51c7223 */ /* 0x000fe2000001007d */
[----:B------:R-:W-:Y:S01]  /*25300*/  FFMA.FTZ R21, R246, R146, R126 ;  /* 0x00000092f6157223 */ /* 0x000fe2000001007e */
[----:B------:R-:W-:Y:S01]  /*25310*/  FFMA.FTZ R22, R247, R145, R127 ;  /* 0x00000091f7167223 */ /* 0x000fe2000001007f */
[----:B------:R-:W-:-:S02]  /*25320*/  FADD.FTZ R29, -R183, R31 ;  /* 0x0000001fb71d7221 */ /* 0x000fc40000010100 */
[----:B------:R-:W-:Y:S01]  /*25330*/  F2FP.BF16.F32.PACK_AB R20, R28, R20 ;  /* 0x000000141c14723e */ /* 0x000fe200000010ff */
[C---:B------:R-:W-:Y:S01]  /*25340*/  FADD.FTZ R28, -R183.reuse, R30 ;  /* 0x0000001eb71c7221 */ /* 0x040fe20000010100 */
[----:B------:R-:W-:Y:S01]  /*25350*/  F2FP.BF16.F32.PACK_AB R21, R22, R21 ;  /* 0x000000151615723e */ /* 0x000fe200000010ff */
        /* <DEDUP_REMOVED lines=8> */
[----:B------:R-:W-:-:S04]  /*253e0*/  FFMA.FTZ R29, R241, R24, R121 ;  /* 0x00000018f11d7223 */ /* 0x000fc80000010079 */
[----:B------:R-:W-:Y:S02]  /*253f0*/  F2FP.BF16.F32.PACK_AB R23, R28, R23 ;  /* 0x000000171c17723e */ /* 0x000fe400000010ff */
[----:B------:R-:W-:Y:S01]  /*25400*/  F2FP.BF16.F32.PACK_AB R22, R29, R22 ;  /* 0x000000161d16723e */ /* 0x000fe200000010ff */
[----:B------:R-:W-:-:S05]  /*25410*/  IMAD.WIDE.U32 R28, R19, 0x10, R170 ;  /* 0x00000010131c7825 */ /* 0x000fca00078e00aa */
[----:B------:R0:W-:Y:S01]  /*25420*/  STG.E.128 desc[UR4][R28.64], R20 ;  /* 0x000000141c007986 */ /* 0x0001e2000c101d04 */
[----:B------:R-:W-:Y:S01]  /*25430*/  FFMA.FTZ R24, R233, R24, R73 ;  /* 0x00000018e9187223 */ /* 0x000fe20000010049 */
[----:B0-----:R-:W-:Y:S01]  /*25440*/  FFMA.FTZ R22, R232, R30, R72 ;  /* 0x0000001ee8167223 */ /* 0x001fe20000010048 */
[----:B------:R-:W-:Y:S01]  /*25450*/  FFMA.FTZ R20, R236, R147, R76 ;  /* 0x00000093ec147223 */ /* 0x000fe2000001004c */
[----:B------:R-:W-:Y:S01]  /*25460*/  FFMA.FTZ R30, R237, R144, R77 ;  /* 0x00000090ed1e7223 */ /* 0x000fe2000001004d */
[----:B------:R-:W-:Y:S01]  /*25470*/  FFMA.FTZ R21, R238, R146, R78 ;  /* 0x00000092ee157223 */ /* 0x000fe2000001004e */
[----:B------:R-:W-:Y:S01]  /*25480*/  FFMA.FTZ R23, R234, R31, R74 ;  /* 0x0000001fea177223 */ /* 0x000fe2000001004a */
[----:B------:R-:W-:Y:S01]  /*25490*/  FFMA.FTZ R28, R235, R157, R75 ;  /* 0x0000009deb1c7223 */ /* 0x000fe2000001004b */
[----:B------:R-:W-:Y:S01]  /*254a0*/  FFMA.FTZ R29, R239, R145, R79 ;  /* 0x00000091ef1d7223 */ /* 0x000fe2000001004f */
[----:B------:R-:W-:Y:S01]  /*254b0*/  F2FP.BF16.F32.PACK_AB R20, R30, R20 ;  /* 0x000000141e14723e */ /* 0x000fe200000010ff */
[----:B------:R-:W-:Y:S01]  /*254c0*/  FADD.FTZ R30, -R183, R32 ;  /* 0x00000020b71e7221 */ /* 0x000fe20000010100 */
[----:B------:R-:W-:-:S02]  /*254d0*/  F2FP.BF16.F32.PACK_AB R22, R24, R22 ;  /* 0x000000161816723e */ /* 0x000fc400000010ff */
[----:B------:R-:W-:Y:S01]  /*254e0*/  F2FP.BF16.F32.PACK_AB R23, R28, R23 ;  /* 0x000000171c17723e */ /* 0x000fe200000010ff */
[----:B------:R-:W-:Y:S01]  /*254f0*/  FMUL.FTZ R30, R182, R30 ;  /* 0x0000001eb61e7220 */ /* 0x000fe20000410000 */
[----:B------:R-:W-:Y:S01]  /*25500*/  F2FP.BF16.F32.PACK_AB R21, R29, R21 ;  /* 0x000000151d15723e */ /* 0x000fe200000010ff */
[----:B------:R-:W-:-:S04]  /*25510*/  IMAD.WIDE.U32 R28, R19, 0x10, R168 ;  /* 0x00000010131c7825 */ /* 0x000fc800078e00a8 */
[C---:B------:R-:W-:Y:S01]  /*25520*/  FADD.FTZ R31, -R183.reuse, R34 ;  /* 0x00000022b71f7221 */ /* 0x040fe20000010100 */
[C---:B------:R-:W-:Y:S01]  /*25530*/  FADD.FTZ R34, -R183.reuse, R148 ;  /* 0x00000094b7227221 */ /* 0x040fe20000010100 */
[C---:B------:R-:W-:Y:S01]  /*25540*/  FADD.FTZ R157, -R183.reuse, R149 ;  /* 0x00000095b79d7221 */ /* 0x040fe20000010100 */
[----:B------:R-:W-:Y:S01]  /*25550*/  FADD.FTZ R147, -R183, R35 ;  /* 0x00000023b7937221 */ /* 0x000fe20000010100 */
[----:B------:R-:W-:Y:S01]  /*25560*/  FFMA.FTZ R159, R230, R30, R118 ;  /* 0x0000001ee69f7223 */ /* 0x000fe20000010076 */
[----:B------:R0:W-:Y:S01]  /*25570*/  STG.E.128 desc[UR4][R28.64], R20 ;  /* 0x000000141c007986 */ /* 0x0001e2000c101d04 */
[----:B------:R-:W-:Y:S01]  /*25580*/  FFMA.FTZ R161, R228, R26, R116 ;  /* 0x0000001ae4a17223 */ /* 0x000fe20000010074 */
[----:B------:R-:W-:Y:S01]  /*25590*/  FFMA.FTZ R162, R229, R27, R117 ;  /* 0x0000001be5a27223 */ /* 0x000fe20000010075 */
[C---:B------:R-:W-:Y:S01]  /*255a0*/  FADD.FTZ R32, -R183.reuse, R152 ;  /* 0x00000098b7207221 */ /* 0x040fe20000010100 */
[C---:B------:R-:W-:Y:S01]  /*255b0*/  FADD.FTZ R35, -R183.reuse, R153 ;  /* 0x00000099b7237221 */ /* 0x040fe20000010100 */
[C---:B------:R-:W-:Y:S01]  /*255c0*/  FADD.FTZ R146, -R183.reuse, R154 ;  /* 0x0000009ab7927221 */ /* 0x040fe20000010100 */
[C---:B------:R-:W-:Y:S01]  /*255d0*/  FADD.FTZ R152, -R183.reuse, R156 ;  /* 0x0000009cb7987221 */ /* 0x040fe20000010100 */
[C---:B------:R-:W-:Y:S01]  /*255e0*/  FADD.FTZ R153, -R183.reuse, R174 ;  /* 0x000000aeb7997221 */ /* 0x040fe20000010100 */
[C---:B------:R-:W-:Y:S01]  /*255f0*/  FADD.FTZ R156, -R183.reuse, R175 ;  /* 0x000000afb79c7221 */ /* 0x040fe20000010100 */
[----:B------:R-:W-:Y:S01]  /*25600*/  FADD.FTZ R24, -R183, R151 ;  /* 0x00000097b7187221 */ /* 0x000fe20000010100 */
[C---:B0-----:R-:W-:Y:S01]  /*25610*/  FMUL.FTZ R23, R182.reuse, R31 ;  /* 0x0000001fb6177220 */ /* 0x041fe20000410000 */
[C---:B------:R-:W-:Y:S01]  /*25620*/  FMUL.FTZ R22, R182.reuse, R34 ;  /* 0x00000022b6167220 */ /* 0x040fe20000410000 */
[C---:B------:R-:W-:Y:S01]  /*25630*/  FMUL.FTZ R28, R182.reuse, R157 ;  /* 0x0000009db61c7220 */ /* 0x040fe20000410000 */
[----:B------:R-:W-:Y:S01]  /*25640*/  FMUL.FTZ R31, R182, R147 ;  /* 0x00000093b61f7220 */ /* 0x000fe20000410000 */
[----:B------:R-:W-:Y:S01]  /*25650*/  F2FP.BF16.F32.PACK_AB R21, R160, R159 ;  /* 0x0000009fa015723e */ /* 0x000fe200000010ff */
[----:B------:R-:W-:Y:S01]  /*25660*/  FFMA.FTZ R29, R222, R30, R70 ;  /* 0x0000001ede1d7223 */ /* 0x000fe20000010046 */
[-C--:B------:R-:W-:Y:S01]  /*25670*/  FFMA.FTZ R157, R224, R23.reuse, R112 ;  /* 0x00000017e09d7223 */ /* 0x080fe20000010070 */
[----:B------:R-:W-:Y:S01]  /*25680*/  FFMA.FTZ R30, R216, R23, R64 ;  /* 0x00000017d81e7223 */ /* 0x000fe20000010040 */
[----:B------:R-:W-:Y:S01]  /*25690*/  FFMA.FTZ R159, R225, R22, R113 ;  /* 0x00000016e19f7223 */ /* 0x000fe20000010071 */
[-C--:B------:R-:W-:Y:S01]  /*256a0*/  FFMA.FTZ R147, R227, R28.reuse, R115 ;  /* 0x0000001ce3937223 */ /* 0x080fe20000010073 */
[----:B------:R-:W-:Y:S01]  /*256b0*/  FFMA.FTZ R34, R219, R28, R67 ;  /* 0x0000001cdb227223 */ /* 0x000fe20000010043 */
[----:B------:R-:W-:Y:S01]  /*256c0*/  FFMA.FTZ R23, R226, R31, R114 ;  /* 0x0000001fe2177223 */ /* 0x000fe20000010072 */
[----:B------:R-:W-:Y:S01]  /*256d0*/  FFMA.FTZ R28, R217, R22, R65 ;  /* 0x00000016d91c7223 */ /* 0x000fe20000010041 */
[----:B------:R-:W-:Y:S01]  /*256e0*/  F2FP.BF16.F32.PACK_AB R20, R162, R161 ;  /* 0x000000a1a214723e */ /* 0x000fe200000010ff */
[----:B------:R-:W-:Y:S01]  /*256f0*/  FFMA.FTZ R31, R218, R31, R66 ;  /* 0x0000001fda1f7223 */ /* 0x000fe20000010042 */
[C---:B------:R-:W-:Y:S01]  /*25700*/  FMUL.FTZ R160, R182.reuse, R35 ;  /* 0x00000023b6a07220 */ /* 0x040fe20000410000 */
[C---:B------:R-:W-:Y:S01]  /*25710*/  FMUL.FTZ R161, R182.reuse, R146 ;  /* 0x00000092b6a17220 */ /* 0x040fe20000410000 */
[C---:B------:R-:W-:Y:S01]  /*25720*/  FMUL.FTZ R162, R182.reuse, R152 ;  /* 0x00000098b6a27220 */ /* 0x040fe20000410000 */
[C---:B------:R-:W-:Y:S01]  /*25730*/  FMUL.FTZ R163, R182.reuse, R153 ;  /* 0x00000099b6a37220 */ /* 0x040fe20000410000 */
[C---:B------:R-:W-:Y:S01]  /*25740*/  FMUL.FTZ R156, R182.reuse, R156 ;  /* 0x0000009cb69c7220 */ /* 0x040fe20000410000 */
[----:B------:R-:W-:Y:S01]  /*25750*/  F2FP.BF16.F32.PACK_AB R22, R159, R157 ;  /* 0x0000009d9f16723e */ /* 0x000fe200000010ff */
[C---:B------:R-:W-:Y:S01]  /*25760*/  FMUL.FTZ R157, R182.reuse, R24 ;  /* 0x00000018b69d7220 */ /* 0x040fe20000410000 */
[----:B------:R-:W-:Y:S01]  /*25770*/  F2FP.BF16.F32.PACK_AB R23, R147, R23 ;  /* 0x000000179317723e */ /* 0x000fe200000010ff */
[----:B------:R-:W-:Y:S01]  /*25780*/  FMUL.FTZ R159, R182, R32 ;  /* 0x00000020b69f7220 */ /* 0x000fe20000410000 */
        /* <DEDUP_REMOVED lines=14> */
[C---:B------:R-:W-:Y:S01]  /*25870*/  FADD.FTZ R19, -R183.reuse, R177 ;  /* 0x000000b1b7137221 */ /* 0x040fe20000010100 */
[----:B------:R-:W-:Y:S01]  /*25880*/  F2FP.BF16.F32.PACK_AB R34, R34, R27 ;  /* 0x0000001b2222723e */ /* 0x000fe200000010ff */
[----:B------:R-:W-:Y:S01]  /*25890*/  FADD.FTZ R144, -R183, R178 ;  /* 0x000000b2b7907221 */ /* 0x000fe20000010100 */
[----:B------:R-:W-:Y:S01]  /*258a0*/  F2FP.BF16.F32.PACK_AB R35, R26, R24 ;  /* 0x000000181a23723e */ /* 0x000fe200000010ff */
[----:B------:R-:W-:Y:S01]  /*258b0*/  IMAD.WIDE.U32 R26, R25, 0x10, R170 ;  /* 0x00000010191a7825 */ /* 0x000fe200078e00aa */
[----:B------:R-:W-:-:S02]  /*258c0*/  F2FP.BF16.F32.PACK_AB R28, R147, R28 ;  /* 0x0000001c931c723e */ /* 0x000fc400000010ff */
[----:B------:R-:W-:Y:S01]  /*258d0*/  F2FP.BF16.F32.PACK_AB R32, R146, R32 ;  /* 0x000000209220723e */ /* 0x000fe200000010ff */
[----:B------:R-:W-:-:S04]  /*258e0*/  IMAD.WIDE.U32 R24, R25, 0x10, R168 ;  /* 0x0000001019187825 */ /* 0x000fc800078e00a8 */
[C---:B------:R-:W-:Y:S01]  /*258f0*/  FMUL.FTZ R19, R182.reuse, R19 ;  /* 0x00000013b6137220 */ /* 0x040fe20000410000 */
[----:B------:R-:W-:Y:S01]  /*25900*/  FMUL.FTZ R152, R182, R144 ;  /* 0x00000090b6987220 */ /* 0x000fe20000410000 */
[----:B------:R-:W-:Y:S01]  /*25910*/  IMAD.WIDE.U32 R146, R150, 0x10, R170 ;  /* 0x0000001096927825 */ /* 0x000fe200078e00aa */
[----:B------:R0:W-:Y:S03]  /*25920*/  STG.E.128 desc[UR4][R26.64], R20 ;  /* 0x000000141a007986 */ /* 0x0001e6000c101d04 */
[C---:B------:R-:W-:Y:S01]  /*25930*/  FADD.FTZ R145, -R183.reuse, R179 ;  /* 0x000000b3b7917221 */ /* 0x040fe20000010100 */
[C---:B------:R-:W-:Y:S01]  /*25940*/  FADD.FTZ R148, -R183.reuse, R180 ;  /* 0x000000b4b7947221 */ /* 0x040fe20000010100 */
[C---:B------:R-:W-:Y:S01]  /*25950*/  FADD.FTZ R149, -R183.reuse, R181 ;  /* 0x000000b5b7957221 */ /* 0x040fe20000010100 */
[----:B------:R1:W-:Y:S01]  /*25960*/  STG.E.128 desc[UR4][R24.64], R28 ;  /* 0x0000001c18007986 */ /* 0x0003e2000c101d04 */
[C---:B------:R-:W-:Y:S01]  /*25970*/  FADD.FTZ R151, -R183.reuse, R184 ;  /* 0x000000b8b7977221 */ /* 0x040fe20000010100 */
[C---:B------:R-:W-:Y:S01]  /*25980*/  FADD.FTZ R154, -R183.reuse, R185 ;  /* 0x000000b9b79a7221 */ /* 0x040fe20000010100 */
[----:B------:R-:W-:Y:S01]  /*25990*/  FADD.FTZ R158, -R183, R186 ;  /* 0x000000bab79e7221 */ /* 0x000fe20000010100 */
[----:B------:R2:W-:Y:S01]  /*259a0*/  STG.E.128 desc[UR4][R146.64], R32 ;  /* 0x0000002092007986 */ /* 0x0005e2000c101d04 */
[C---:B------:R-:W-:Y:S01]  /*259b0*/  FMUL.FTZ R153, R182.reuse, R145 ;  /* 0x00000091b6997220 */ /* 0x040fe20000410000 */
[C---:B------:R-:W-:Y:S01]  /*259c0*/  FMUL.FTZ R148, R182.reuse, R148 ;  /* 0x00000094b6947220 */ /* 0x040fe20000410000 */
[C---:B------:R-:W-:Y:S01]  /*259d0*/  FMUL.FTZ R149, R182.reuse, R149 ;  /* 0x00000095b6957220 */ /* 0x040fe20000410000 */
[C---:B------:R-:W-:Y:S01]  /*259e0*/  FMUL.FTZ R151, R182.reuse, R151 ;  /* 0x00000097b6977220 */ /* 0x040fe20000410000 */
[C---:B------:R-:W-:Y:S01]  /*259f0*/  FMUL.FTZ R154, R182.reuse, R154 ;  /* 0x0000009ab69a7220 */ /* 0x040fe20000410000 */
[----:B------:R-:W-:Y:S01]  /*25a00*/  FMUL.FTZ R158, R182, R158 ;  /* 0x0000009eb69e7220 */ /* 0x000fe20000410000 */
[----:B0-----:R-:W-:Y:S01]  /*25a10*/  FFMA.FTZ R26, R196, R19, R100 ;  /* 0x00000013c41a7223 */ /* 0x001fe20000010064 */
[----:B-1----:R-:W-:Y:S01]  /*25a20*/  FFMA.FTZ R25, R197, R152, R101 ;  /* 0x00000098c5197223 */ /* 0x002fe20000010065 */
[----:B--2---:R-:W0:Y:S04]  /*25a30*/  LDC.64 R32, c[0x0][0x210] ;  /* 0x00008400ff207b82 */ /* 0x004e280000000a00 */
[----:B------:R-:W-:Y:S01]  /*25a40*/  F2FP.BF16.F32.PACK_AB R24, R25, R26 ;  /* 0x0000001a1918723e */ /* 0x000fe200000010ff */
[----:B------:R-:W-:Y:S01]  /*25a50*/  FFMA.FTZ R25, R198, R153, R102 ;  /* 0x00000099c6197223 */ /* 0x000fe20000010066 */
[----:B------:R-:W-:Y:S01]  /*25a60*/  FFMA.FTZ R26, R199, R148, R103 ;  /* 0x00000094c71a7223 */ /* 0x000fe20000010067 */
[----:B------:R-:W-:Y:S01]  /*25a70*/  FFMA.FTZ R27, R192, R149, R96 ;  /* 0x00000095c01b7223 */ /* 0x000fe20000010060 */
[----:B------:R-:W-:Y:S01]  /*25a80*/  FFMA.FTZ R28, R193, R151, R97 ;  /* 0x00000097c11c7223 */ /* 0x000fe20000010061 */
[----:B------:R-:W-:Y:S01]  /*25a90*/  FFMA.FTZ R29, R194, R154, R98 ;  /* 0x0000009ac21d7223 */ /* 0x000fe20000010062 */
[----:B------:R-:W-:Y:S01]  /*25aa0*/  FFMA.FTZ R30, R195, R158, R99 ;  /* 0x0000009ec31e7223 */ /* 0x000fe20000010063 */
[----:B------:R-:W-:Y:S01]  /*25ab0*/  SHF.L.U32 R146, R176, 0x4, RZ ;  /* 0x00000004b0927819 */ /* 0x000fe200000006ff */
[----:B------:R-:W-:Y:S01]  /*25ac0*/  IMAD.WIDE.U32 R144, R150, 0x10, R168 ;  /* 0x0000001096907825 */ /* 0x000fe200078e00a8 */
[----:B------:R-:W-:-:S03]  /*25ad0*/  F2FP.BF16.F32.PACK_AB R25, R26, R25 ;  /* 0x000000191a19723e */ /* 0x000fc600000010ff */
        /* <DEDUP_REMOVED lines=13> */
[----:B------:R-:W-:Y:S01]  /*25bb0*/  SHF.R.U32.HI R176, RZ, 0x1c, R176 ;  /* 0x0000001cffb07819 */ /* 0x000fe200000116b0 */
[----:B------:R-:W-:Y:S01]  /*25bc0*/  FFMA.FTZ R30, R44, R149, R48 ;  /* 0x000000952c1e7223 */ /* 0x000fe20000010030 */
[----:B------:R-:W-:Y:S01]  /*25bd0*/  IADD3 R34, P1, R146, UR18, RZ ;  /* 0x0000001292227c10 */ /* 0x000fe2000ff3e0ff */
[----:B------:R-:W-:Y:S01]  /*25be0*/  FFMA.FTZ R151, R45, R151, R49 ;  /* 0x000000972d977223 */ /* 0x000fe20000010031 */
[----:B------:R-:W-:Y:S01]  /*25bf0*/  FFMA.FTZ R29, R190, R153, R54 ;  /* 0x00000099be1d7223 */ /* 0x000fe20000010036 */
[----:B------:R-:W-:Y:S01]  /*25c00*/  FFMA.FTZ R148, R191, R148, R55 ;  /* 0x00000094bf947223 */ /* 0x000fe20000010037 */
[----:B------:R-:W-:Y:S01]  /*25c10*/  FFMA.FTZ R19, R189, R152, R53 ;  /* 0x00000098bd137223 */ /* 0x000fe20000010035 */
[----:B------:R-:W-:-:S02]  /*25c20*/  IADD3 R146, P2, R146, UR20, RZ ;  /* 0x0000001492927c10 */ /* 0x000fc4000ff5e0ff */
[----:B------:R-:W-:Y:S02]  /*25c30*/  F2FP.BF16.F32.PACK_AB R23, R156, R163 ;  /* 0x000000a39c17723e */ /* 0x000fe400000010ff */
[----:B------:R-:W-:Y:S02]  /*25c40*/  F2FP.BF16.F32.PACK_AB R22, R162, R155 ;  /* 0x0000009ba216723e */ /* 0x000fe400000010ff */
[----:B------:R-:W-:Y:S02]  /*25c50*/  F2FP.BF16.F32.PACK_AB R21, R161, R160 ;  /* 0x000000a0a115723e */ /* 0x000fe400000010ff */
[----:B------:R-:W-:Y:S02]  /*25c60*/  F2FP.BF16.F32.PACK_AB R20, R150, R157 ;  /* 0x0000009d9614723e */ /* 0x000fe400000010ff */
[----:B------:R-:W-:Y:S02]  /*25c70*/  IADD3.X R35, R176, UR19, RZ, P1, !PT ;  /* 0x00000013b0237c10 */ /* 0x000fe40008ffe4ff */
[----:B------:R-:W-:-:S02]  /*25c80*/  F2FP.BF16.F32.PACK_AB R31, R158, R31 ;  /* 0x0000001f9e1f723e */ /* 0x000fc400000010ff */
[----:B------:R-:W-:Y:S02]  /*25c90*/  F2FP.BF16.F32.PACK_AB R30, R151, R30 ;  /* 0x0000001e971e723e */ /* 0x000fe400000010ff */
[----:B------:R-:W-:Y:S02]  /*25ca0*/  F2FP.BF16.F32.PACK_AB R29, R148, R29 ;  /* 0x0000001d941d723e */ /* 0x000fe400000010ff */
[----:B------:R-:W-:Y:S02]  /*25cb0*/  IADD3.X R147, R176, UR21, RZ, P2, !PT ;  /* 0x00000015b0937c10 */ /* 0x000fe400097fe4ff */
[----:B------:R-:W-:Y:S01]  /*25cc0*/  F2FP.BF16.F32.PACK_AB R28, R19, R28 ;  /* 0x0000001c131c723e */ /* 0x000fe200000010ff */
[----:B------:R1:W-:Y:S01]  /*25cd0*/  STG.E.128 desc[UR4][R144.64], R20 ;  /* 0x0000001490007986 */ /* 0x0003e2000c101d04 */
[----:B0-----:R-:W-:-:S03]  /*25ce0*/  IMAD R0, R32, 0x4, R0 ;  /* 0x0000000420007824 */ /* 0x001fc600078e0200 */
[----:B------:R1:W-:Y:S04]  /*25cf0*/  STG.E.128 desc[UR4][R34.64], R24 ;  /* 0x0000001822007986 */ /* 0x0003e8000c101d04 */
[----:B------:R1:W-:Y:S01]  /*25d00*/  STG.E.128 desc[UR4][R146.64], R28 ;  /* 0x0000001c92007986 */ /* 0x0003e2000c101d04 */
[----:B------:R-:W-:-:S13]  /*25d10*/  ISETP.GE.AND P1, PT, R0, R33, PT ;  /* 0x000000210000720c */ /* 0x000fda0003f26270 */
[----:B------:R-:W-:Y:S05]  /*25d20*/  @!P1 BRA `(.L_x_10761) ;  /* 0xfffffdb000749947 */ /* 0x000fea000383ffff */
[----:B------:R-:W-:Y:S05]  /*25d30*/  BSYNC B0 ;  /* 0x0000000000007941 */ /* 0x000fea0003800000 */
.L_x_9985:
[----:B------:R-:W-:Y:S05]  /*25d40*/  EXIT ;  /* 0x000000000000794d */ /* 0x000fea0003800000 */
.L_x_10760:
        /* <DEDUP_REMOVED lines=8> */
.L_x_10763:
[----:B------:R-:W-:Y:S05]  /*25dd0*/  BSYNC B1 ;  /* 0x0000000000017941 */ /* 0x000fea0003800000 */
.L_x_10762:
        /* <DEDUP_REMOVED lines=9> */
.L_x_10764:
[----:B------:R-:W-:Y:S02]  /*25e70*/  IMAD.MOV.U32 R146, RZ, RZ, 0x4 ;  /* 0x00000004ff927424 */ /* 0x000fe400078e00ff */
[----:B------:R-:W-:Y:S01]  /*25e80*/  FADD.FTZ R147, R147, R144 ;  /* 0x0000009093937221 */ /* 0x000fe20000010000 */
[----:B------:R-:W-:-:S04]  /*25e90*/  MOV R144, 0xffffffff ;  /* 0xffffffff00907802 */ /* 0x000fc80000000f00 */
[----:B------:R-:W-:-:S07]  /*25ea0*/  MOV R183, R147 ;  /* 0x0000009300b77202 */ /* 0x000fce0000000f00 */
[----:B------:R-:W-:Y:S05]  /*25eb0*/  WARPSYNC.COLLECTIVE R144, `(.L_x_10765) ;  /* 0x0000000090087348 */ /* 0x000fea0003c00000 */
[----:B------:R0:W1:Y:S02]  /*25ec0*/  SHFL.BFLY P2, R144, R183, R146, R145 ;  /* 0x0c000092b7907389 */ /* 0x0000640000040091 */
[----:B01----:R-:W-:Y:S01]  /*25ed0*/  ENDCOLLECTIVE ;  /* 0x000000000000791b */ /* 0x003fe20003800000 */
.L_x_10765:
[----:B------:R-:W-:Y:S01]  /*25ee0*/  HFMA2.MMA R146, -RZ, RZ, 0, 4.76837158203125e-07 ;  /* 0x00000008ff927435 */ /* 0x000fe200000001ff */
[----:B------:R-:W-:Y:S01]  /*25ef0*/  FADD.FTZ R147, R147, R144 ;  /* 0x0000009093937221 */ /* 0x000fe20000010000 */
[----:B------:R-:W-:-:S03]  /*25f00*/  IMAD.MOV.U32 R144, RZ, RZ, -0x1 ;  /* 0xffffffffff907424 */ /* 0x000fc600078e00ff */
[----:B------:R-:W-:-:S07]  /*25f10*/  IMAD.MOV.U32 R183, RZ, RZ, R147 ;  /* 0x000000ffffb77224 */ /* 0x000fce00078e0093 */
[----:B------:R-:W-:Y:S05]  /*25f20*/  WARPSYNC.COLLECTIVE R144, `(.L_x_10766) ;  /* 0x0000000090087348 */ /* 0x000fea0003c00000 */
[----:B------:R0:W1:Y:S02]  /*25f30*/  SHFL.BFLY P2, R144, R183, R146, R145 ;  /* 0x0c000092b7907389 */ /* 0x0000640000040091 */
[----:B01----:R-:W-:Y:S01]  /*25f40*/  ENDCOLLECTIVE ;  /* 0x000000000000791b */ /* 0x003fe20003800000 */
.L_x_10766:
[----:B------:R-:W-:Y:S02]  /*25f50*/  IMAD.MOV.U32 R146, RZ, RZ, 0x10 ;  /* 0x00000010ff927424 */ /* 0x000fe400078e00ff */
[----:B------:R-:W-:Y:S01]  /*25f60*/  FADD.FTZ R147, R147, R144 ;  /* 0x0000009093937221 */ /* 0x000fe20000010000 */
[----:B------:R-:W-:-:S04]  /*25f70*/  MOV R144, 0xffffffff ;  /* 0xffffffff00907802 */ /* 0x000fc80000000f00 */
[----:B------:R-:W-:-:S07]  /*25f80*/  MOV R183, R147 ;  /* 0x0000009300b77202 */ /* 0x000fce0000000f00 */
[----:B------:R-:W-:Y:S05]  /*25f90*/  WARPSYNC.COLLECTIVE R144, `(.L_x_10767) ;  /* 0x0000000090087348 */ /* 0x000fea0003c00000 */
[----:B------:R0:W1:Y:S02]  /*25fa0*/  SHFL.BFLY P2, R144, R183, R146, R145 ;  /* 0x0c000092b7907389 */ /* 0x0000640000040091 */
[----:B01----:R-:W-:Y:S01]  /*25fb0*/  ENDCOLLECTIVE ;  /* 0x000000000000791b */ /* 0x003fe20003800000 */
.L_x_10767:
[----:B------:R-:W-:Y:S01]  /*25fc0*/  HFMA2.MMA R146, -RZ, RZ, 0, 5.9604644775390625e-08 ;  /* 0x00000001ff927435 */ /* 0x000fe200000001ff */
        /* <DEDUP_REMOVED lines=98> */
[----:B------:R-:W-:Y:S01]  /*265f0*/  FFMA.FTZ R147, R147, R147, R144 ;  /* 0x0000009393937223 */ /* 0x000fe20000010090 */
[----:B------:R-:W-:-:S03]  /*26600*/  MOV R144, 0xffffffff ;  /* 0xffffffff00907802 */ /* 0x000fc60000000f00 */
[----:B------:R-:W-:-:S07]  /*26610*/  IMAD.MOV.U32 R183, RZ, RZ, R147 ;  /* 0x000000ffffb77224 */ /* 0x000fce00078e0093 */
[----:B------:R-:W-:Y:S05]  /*26620*/  WARPSYNC.COLLECTIVE R144, `(.L_x_10768) ;  /* 0x0000000090087348 */ /* 0x000fea0003c00000 */
[----:B------:R0:W1:Y:S02]  /*26630*/  SHFL.BFLY P2, R144, R183, R146, R145 ;  /* 0x0c000092b7907389 */ /* 0x0000640000040091 */
[----:B01----:R-:W-:Y:S01]  /*26640*/  ENDCOLLECTIVE ;  /* 0x000000000000791b */ /* 0x003fe20003800000 */
.L_x_10768:
[----:B------:R-:W-:Y:S01]  /*26650*/  HFMA2.MMA R146, -RZ, RZ, 0, 1.1920928955078125e-07 ;  /* 0x00000002ff927435 */ /* 0x000fe200000001ff */
[----:B------:R-:W-:Y:S01]  /*26660*/  FADD.FTZ R147, R147, R144 ;  /* 0x0000009093937221 */ /* 0x000fe20000010000 */
[----:B------:R-:W-:-:S03]  /*26670*/  IMAD.MOV.U32 R144, RZ, RZ, -0x1 ;  /* 0xffffffffff907424 */ /* 0x000fc600078e00ff */
[----:B------:R-:W-:-:S07]  /*26680*/  IMAD.MOV.U32 R183, RZ, RZ, R147 ;  /* 0x000000ffffb77224 */ /* 0x000fce00078e0093 */
[----:B------:R-:W-:Y:S05]  /*26690*/  WARPSYNC.COLLECTIVE R144, `(.L_x_10769) ;  /* 0x0000000090087348 */ /* 0x000fea0003c00000 */
[----:B------:R0:W1:Y:S02]  /*266a0*/  SHFL.BFLY P2, R144, R183, R146, R145 ;  /* 0x0c000092b7907389 */ /* 0x0000640000040091 */
[----:B01----:R-:W-:Y:S01]  /*266b0*/  ENDCOLLECTIVE ;  /* 0x000000000000791b */ /* 0x003fe20003800000 */
.L_x_10769:
[----:B------:R-:W-:Y:S02]  /*266c0*/  IMAD.MOV.U32 R146, RZ, RZ, 0x4 ;  /* 0x00000004ff927424 */ /* 0x000fe400078e00ff */
[----:B------:R-:W-:Y:S01]  /*266d0*/  FADD.FTZ R147, R147, R144 ;  /* 0x0000009093937221 */ /* 0x000fe20000010000 */
[----:B------:R-:W-:-:S04]  /*266e0*/  MOV R144, 0xffffffff ;  /* 0xffffffff00907802 */ /* 0x000fc80000000f00 */
[----:B------:R-:W-:-:S07]  /*266f0*/  MOV R183, R147 ;  /* 0x0000009300b77202 */ /* 0x000fce0000000f00 */
[----:B------:R-:W-:Y:S05]  /*26700*/  WARPSYNC.COLLECTIVE R144, `(.L_x_10770) ;  /* 0x0000000090087348 */ /* 0x000fea0003c00000 */
[----:B------:R0:W1:Y:S02]  /*26710*/  SHFL.BFLY P2, R144, R183, R146, R145 ;  /* 0x0c000092b7907389 */ /* 0x0000640000040091 */
[----:B01----:R-:W-:Y:S01]  /*26720*/  ENDCOLLECTIVE ;  /* 0x000000000000791b */ /* 0x003fe20003800000 */
.L_x_10770:
[----:B------:R-:W-:Y:S01]  /*26730*/  HFMA2.MMA R146, -RZ, RZ, 0, 4.76837158203125e-07 ;  /* 0x00000008ff927435 */ /* 0x000fe200000001ff */
[----:B------:R-:W-:Y:S01]  /*26740*/  FADD.FTZ R147, R147, R144 ;  /* 0x0000009093937221 */ /* 0x000fe20000010000 */
[----:B------:R-:W-:-:S03]  /*26750*/  IMAD.MOV.U32 R144, RZ, RZ, -0x1 ;  /* 0xffffffffff907424 */ /* 0x000fc600078e00ff */
[----:B------:R-:W-:-:S07]  /*26760*/  IMAD.MOV.U32 R183, RZ, RZ, R147 ;  /* 0x000000ffffb77224 */ /* 0x000fce00078e0093 */
[----:B------:R-:W-:Y:S05]  /*26770*/  WARPSYNC.COLLECTIVE R144, `(.L_x_10771) ;  /* 0x0000000090087348 */ /* 0x000fea0003c00000 */
[----:B------:R0:W1:Y:S02]  /*26780*/  SHFL.BFLY P2, R144, R183, R146, R145 ;  /* 0x0c000092b7907389 */ /* 0x0000640000040091 */
[----:B01----:R-:W-:Y:S01]  /*26790*/  ENDCOLLECTIVE ;  /* 0x000000000000791b */ /* 0x003fe20003800000 */
.L_x_10771:
[----:B------:R-:W-:Y:S02]  /*267a0*/  IMAD.MOV.U32 R146, RZ, RZ, 0x10 ;  /* 0x00000010ff927424 */ /* 0x000fe400078e00ff */
[----:B------:R-:W-:Y:S01]  /*267b0*/  FADD.FTZ R147, R147, R144 ;  /* 0x0000009093937221 */ /* 0x000fe20000010000 */
[----:B------:R-:W-:-:S04]  /*267c0*/  MOV R144, 0xffffffff ;  /* 0xffffffff00907802 */ /* 0x000fc80000000f00 */
[----:B------:R-:W-:-:S07]  /*267d0*/  MOV R183, R147 ;  /* 0x0000009300b77202 */ /* 0x000fce0000000f00 */
[----:B------:R-:W-:Y:S05]  /*267e0*/  WARPSYNC.COLLECTIVE R144, `(.L_x_10772) ;  /* 0x0000000090087348 */ /* 0x000fea0003c00000 */
[----:B------:R0:W1:Y:S02]  /*267f0*/  SHFL.BFLY P2, R144, R183, R146, R145 ;  /* 0x0c000092b7907389 */ /* 0x0000640000040091 */
[----:B01----:R-:W-:Y:S01]  /*26800*/  ENDCOLLECTIVE ;  /* 0x000000000000791b */ /* 0x003fe20003800000 */
.L_x_10772:
[----:B------:R-:W-:Y:S05]  /*26810*/  BRA `(.L_x_10773) ;  /* 0xffffffe000307947 */ /* 0x000fea000383ffff */
.L_x_10774:
        /* <DEDUP_REMOVED lines=14> */
.L_x_40129:


//--------------------- .text._ZN10layer_norm31ln_parallel_residual_fwd_kernelINS_13Kernel_traitsIf13__nv_bfloat16S2_S2_fjLj1536ELj1ELj4ELj1ELj16ENS_18Kernel_traits_baseILj1536EfS2_S2_S2_fjLj128EEEEELb1ELb1ELb0EEEvNS_9FwdParamsE --------------------------
	.section	.text._ZN10layer_norm31ln_parallel_residual_fwd_kernelINS_13Kernel_traitsIf13__nv_bfloat16S2_S2_fjLj1536ELj1ELj4ELj1ELj16ENS_18Kernel_traits_baseILj1536EfS2_S2_S2_fjLj128EEEEELb1ELb1ELb0EEEvNS_9FwdParamsE,"ax",@progbits
	.align	128
        .global         _ZN10layer_norm31ln_parallel_residual_fwd_kernelINS_13Kernel_traitsIf13__nv_bfloat16S2_S2_fjLj1536ELj1ELj4ELj1ELj16ENS_18Kernel_traits_baseILj1536EfS2_S2_S2_fjLj128EEEEELb1ELb1ELb0EEEvNS_9FwdParamsE
        .type           _ZN10layer_norm31ln_parallel_residual_fwd_kernelINS_13Kernel_traitsIf13__nv_bfloat16S2_S2_fjLj1536ELj1ELj4ELj1ELj16ENS_18Kernel_traits_baseILj1536EfS2_S2_S2_fjLj128EEEEELb1ELb1ELb0EEEvNS_9FwdParamsE,@function
        .size           _ZN10layer_norm31ln_parallel_residual_fwd_kernelINS_13Kernel_traitsIf13__nv_bfloat16S2_S2_fjLj1536ELj1ELj4ELj1ELj16ENS_18Kernel_traits_baseILj1536EfS2_S2_S2_fjLj128EEEEELb1ELb1ELb0EEEvNS_9FwdParamsE,(.L_x_40130 - _ZN10layer_norm31ln_parallel_residual_fwd_kernelINS_13Kernel_traitsIf13__nv_bfloat16S2_S2_fjLj1536ELj1ELj4ELj1ELj16ENS_18Kernel_traits_baseILj1536EfS2_S2_S2_fjLj128EEEEELb1ELb1ELb0EEEvNS_9FwdParamsE)
        .other          _ZN10layer_norm31ln_parallel_residual_fwd_kernelINS_13Kernel_traitsIf13__nv_bfloat16S2_S2_fjLj1536ELj1ELj4ELj1ELj16ENS_18Kernel_traits_baseILj1536EfS2_S2_S2_fjLj128EEEEELb1ELb1ELb0EEEvNS_9FwdParamsE,@"STO_CUDA_ENTRY STV_DEFAULT"
_ZN10layer_norm31ln_parallel_residual_fwd_kernelINS_13Kernel_traitsIf13__nv_bfloat16S2_S2_fjLj1536ELj1ELj4ELj1ELj16ENS_18Kernel_traits_baseILj1536EfS2_S2_S2_fjLj128EEEEELb1ELb1ELb0EEEvNS_9FwdParamsE:
.text._ZN10layer_norm31ln_parallel_residual_fwd_kernelINS_13Kernel_traitsIf13__nv_bfloat16S2_S2_fjLj1536ELj1ELj4ELj1ELj16ENS_18Kernel_traits_baseILj1536EfS2_S2_S2_fjLj128EEEEELb1ELb1ELb0EEEvNS_9FwdParamsE:
        /* <DEDUP_REMOVED lines=26> */
[----:B------:R-:W-:-:S04]  /*01a0*/  LOP3.LUT R23, R15, 0x1f, RZ, 0x3c, !PT ;  /* 0x0000001f0f177812 */ /* 0x000fc800078e3cff */
[----:B------:R-:W-:-:S04]  /*01b0*/  LEA.HI.SX32 R23, R0, R23, 0x1d ;  /* 0x0000001700177211 */ /* 0x000fc800078feaff */
[C---:B------:R-:W-:Y:S02]  /*01c0*/  LOP3.LUT P6, RZ, R23.reuse, 0xffffffe0, RZ, 0xc0, !PT ;  /* 0xffffffe017ff7812 */ /* 0x040fe400078cc0ff */
[C---:B------:R-:W-:Y:S02]  /*01d0*/  ISETP.GE.U32.AND P5, PT, R23.reuse, 0x40, PT ;  /* 0x000000401700780c */ /* 0x040fe40003fa6070 */
[C---:B------:R-:W-:Y:S02]  /*01e0*/  ISETP.GE.U32.AND P4, PT, R23.reuse, 0x60, PT ;  /* 0x000000601700780c */ /* 0x040fe40003f86070 */
[C---:B------:R-:W-:Y:S02]  /*01f0*/  ISETP.GE.U32.AND P3, PT, R23.reuse, 0x80, PT ;  /* 0x000000801700780c */ /* 0x040fe40003f66070 */
[----:B------:R-:W-:-:S05]  /*0200*/  ISETP.GE.U32.AND P2, PT, R23, 0xa0, PT ;  /* 0x000000a01700780c */ /* 0x000fca0003f46070 */
[----:B------:R-:W-:-:S04]  /*0210*/  @P6 LOP3.LUT R18, R18, 0x20, RZ, 0xfc, !PT ;  /* 0x0000002012126812 */ /* 0x000fc800078efcff */
[----:B------:R-:W-:-:S04]  /*0220*/  LOP3.LUT R18, R18, 0xfffffbff, RZ, 0xc0, !PT ;  /* 0xfffffbff12127812 */ /* 0x000fc800078ec0ff */
[----:B------:R-:W-:-:S04]  /*0230*/  @P5 LOP3.LUT R18, R18, 0x400, RZ, 0xfc, !PT ;  /* 0x0000040012125812 */ /* 0x000fc800078efcff */
[----:B------:R-:W-:-:S04]  /*0240*/  LOP3.LUT R18, R18, 0xfffffdff, RZ, 0xc0, !PT ;  /* 0xfffffdff12127812 */ /* 0x000fc800078ec0ff */
[----:B------:R-:W-:-:S04]  /*0250*/  @P4 LOP3.LUT R18, R18, 0x200, RZ, 0xfc, !PT ;  /* 0x0000020012124812 */ /* 0x000fc800078efcff */
[----:B------:R-:W-:-:S04]  /*0260*/  LOP3.LUT R18, R18, 0xfffffeff, RZ, 0xc0, !PT ;  /* 0xfffffeff12127812 */ /* 0x000fc800078ec0ff */
[----:B------:R-:W-:-:S04]  /*0270*/  @P3 LOP3.LUT R18, R18, 0x100, RZ, 0xfc, !PT ;  /* 0x0000010012123812 */ /* 0x000fc800078efcff */
[----:B------:R-:W-:-:S04]  /*0280*/  LOP3.LUT R18, R18, 0xffffff7f, RZ, 0xc0, !PT ;  /* 0xffffff7f12127812 */ /* 0x000fc800078ec0ff */
[----:B------:R-:W-:Y:S02]  /*0290*/  @P2 LOP3.LUT R18, R18, 0x80, RZ, 0xfc, !PT ;  /* 0x0000008012122812 */ /* 0x000fe400078efcff */
[----:B----4-:R-:W-:Y:S01]  /*02a0*/  @P0 IADD3 R36, P1, R2, R5, RZ ;  /* 0x0000000502240210 */ /* 0x010fe20007f3e0ff */
[----:B------:R-:W-:-:S04]  /*02b0*/  IMAD.WIDE.U32 R4, R145, -0x326172a9, RZ ;  /* 0xcd9e8d5791047825 */ /* 0x000fc800078e00ff */
[----:B------:R-:W-:Y:S02]  /*02c0*/  @P0 IMAD.X R37, RZ, RZ, R3, P1 ;  /* 0x000000ffff250224 */ /* 0x000fe400008e0603 */
[C---:B-----5:R-:W-:Y:S01]  /*02d0*/  VIADD R34, R199.reuse, 0xbb67ae85 ;  /* 0xbb67ae85c7227836 */ /* 0x060fe20000000000 */
[C---:B------:R-:W-:Y:S01]  /*02e0*/  IADD3 R32, R198.reuse, 0x3c6ef372, RZ ;  /* 0x3c6ef372c6207810 */ /* 0x040fe20007ffe0ff */
[----:B------:R-:W-:Y:S01]  /*02f0*/  VIADD R33, R198, 0x9e3779b9 ;  /* 0x9e3779b9c6217836 */ /* 0x000fe20000000000 */
[--C-:B------:R-:W-:Y:S01]  /*0300*/  SHF.R.U32.HI R144, RZ, 0x2, R37.reuse ;  /* 0x00000002ff907819 */ /* 0x100fe20000011625 */
[C---:B------:R-:W-:Y:S01]  /*0310*/  VIADD R31, R199.reuse, 0x76cf5d0a ;  /* 0x76cf5d0ac71f7836 */ /* 0x040fe20000000000 */
[----:B------:R-:W-:Y:S01]  /*0320*/  SHF.R.U64 R35, R36, 0x2, R37 ;  /* 0x0000000224237819 */ /* 0x000fe20000001225 */
[----:B------:R-:W-:Y:S01]  /*0330*/  VIADD R30, R199, 0x32370b8f ;  /* 0x32370b8fc71e7836 */ /* 0x000fe20000000000 */
[----:B------:R-:W-:Y:S01]  /*0340*/  LOP3.LUT R6, R5, R144, R198, 0x96, !PT ;  /* 0x0000009005067212 */ /* 0x000fe200078e96c6 */
[C---:B------:R-:W-:Y:S01]  /*0350*/  VIADD R29, R198.reuse, 0xdaa66d2b ;  /* 0xdaa66d2bc61d7836 */ /* 0x040fe20000000000 */
[C---:B------:R-:W-:Y:S01]  /*0360*/  IADD3 R28, R198.reuse, 0x78dde6e4, RZ ;  /* 0x78dde6e4c61c7810 */ /* 0x040fe20007ffe0ff */
[----:B------:R-:W-:Y:S01]  /*0370*/  IMAD.WIDE.U32 R2, R35, -0x2daee0ad, RZ ;  /* 0xd2511f5323027825 */ /* 0x000fe200078e00ff */
[----:B------:R-:W-:-:S03]  /*0380*/  IADD3 R24, R198, 0x1715609d, RZ ;  /* 0x1715609dc6187810 */ /* 0x000fc60007ffe0ff */
[----:B------:R-:W-:Y:S01]  /*0390*/  IMAD.WIDE.U32 R6, R6, -0x2daee0ad, RZ ;  /* 0xd2511f5306067825 */ /* 0x000fe200078e00ff */
[----:B------:R-:W-:-:S03]  /*03a0*/  LOP3.LUT R3, R3, R199, RZ, 0x3c, !PT ;  /* 0x000000c703037212 */ /* 0x000fc600078e3cff */
        /* <DEDUP_REMOVED lines=18> */
[----:B------:R-:W-:Y:S01]  /*04d0*/  VIADD R20, R199, 0x1fd5c5a3 ;  /* 0x1fd5c5a3c7147836 */ /* 0x000fe20000000000 */
        /* <DEDUP_REMOVED lines=9> */
[----:B------:R-:W-:Y:S06]  /*0570*/  @!P6 BRA `(.L_x_10776) ;  /* 0x000000000040e947 */ /* 0x000fec0003800000 */
        /* <DEDUP_REMOVED lines=16> */
.L_x_10776:
[----:B------:R-:W-:Y:S05]  /*0680*/  BSYNC B0 ;  /* 0x0000000000007941 */ /* 0x000fea0003800000 */
.L_x_10775:
        /* <DEDUP_REMOVED lines=18> */
.L_x_10778:
[----:B------:R-:W-:Y:S05]  /*07b0*/  BSYNC B0 ;  /* 0x0000000000007941 */ /* 0x000fea0003800000 */
.L_x_10777:
        /* <DEDUP_REMOVED lines=18> */
.L_x_10780:
[----:B------:R-:W-:Y:S05]  /*08e0*/  BSYNC B0 ;  /* 0x0000000000007941 */ /* 0x000fea0003800000 */
.L_x_10779:
        /* <DEDUP_REMOVED lines=18> */
.L_x_10782:
[----:B------:R-:W-:Y:S05]  /*0a10*/  BSYNC B0 ;  /* 0x0000000000007941 */ /* 0x000fea0003800000 */
.L_x_10781:
        /* <DEDUP_REMOVED lines=18> */
.L_x_10784:
[----:B------:R-:W-:Y:S05]  /*0b40*/  BSYNC B0 ;  /* 0x0000000000007941 */ /* 0x000fea0003800000 */
.L_x_10783:
[----:B------:R-:W-:Y:S01]  /*0b50*/  ISETP.GE.U32.AND P0, PT, R23, 0xc0, PT ;  /* 0x000000c01700780c */ /* 0x000fe20003f06070 */
[----:B------:R-:W-:Y:S01]  /*0b60*/  IMAD.WIDE.U32 R8, R8, -0x2daee0ad, RZ ;  /* 0xd2511f5308087825 */ /* 0x000fe200078e00ff */
[----:B------:R-:W-:Y:S01]  /*0b70*/  IADD3 R19, R198, 0x5384540f, RZ ;  /* 0x5384540fc6137810 */ /* 0x000fe20007ffe0ff */
[----:B------:R-:W-:Y:S01]  /*0b80*/  BSSY B0, `(.L_x_10785) ;  /* 0x0000017000007945 */ /* 0x000fe20003800000 */
[----:B------:R-:W-:Y:S01]  /*0b90*/  LOP3.LUT R18, R18, 0xffffffbf, RZ, 0xc0, !PT ;  /* 0xffffffbf12127812 */ /* 0x000fe200078ec0ff */
[----:B------:R-:W-:Y:S01]  /*0ba0*/  IMAD.WIDE.U32 R12, R12, -0x326172a9, RZ ;  /* 0xcd9e8d570c0c7825 */ /* 0x000fe200078e00ff */
[----:B------:R-:W-:-:S03]  /*0bb0*/  LOP3.LUT R6, R9, R6, R20, 0x96, !PT ;  /* 0x0000000609067212 */ /* 0x000fc600078e9614 */
[----:B------:R-:W-:Y:S01]  /*0bc0*/  IMAD R17, R14, 0x4, R17 ;  /* 0x000000040e117824 */ /* 0x000fe200078e0211 */
[----:B------:R-:W-:-:S03]  /*0bd0*/  LOP3.LUT R10, R13, R10, R19, 0x96, !PT ;  /* 0x0000000a0d0a7212 */ /* 0x000fc600078e9613 */
[----:B------:R-:W-:Y:S01]  /*0be0*/  @P0 LOP3.LUT R18, R18, 0x40, RZ, 0xfc, !PT ;  /* 0x0000004012120812 */ /* 0x000fe200078efcff */
[----:B------:R-:W-:Y:S06]  /*0bf0*/  @!P0 BRA `(.L_x_10786) ;  /* 0x00000000003c8947 */ /* 0x000fec0003800000 */
        /* <DEDUP_REMOVED lines=15> */
.L_x_10786:
[----:B------:R-:W-:Y:S05]  /*0cf0*/  BSYNC B0 ;  /* 0x0000000000007941 */ /* 0x000fea0003800000 */
.L_x_10785:
[----:B------:R-:W-:Y:S01]  /*0d00*/  ULDC UR6, c[0x0][0x214] ;  /* 0x0000850000067ab9 */ /* 0x000fe20000000800 */
[----:B------:R-:W-:Y:S01]  /*0d10*/  VIADD R16, R198, 0xf1bbcdc8 ;  /* 0xf1bbcdc8c6107836 */ /* 0x000fe20000000000 */
[----:B------:R-:W-:Y:S01]  /*0d20*/  ISETP.GE.AND P0, PT, R17, UR6, PT ;  /* 0x0000000611007c0c */ /* 0x000fe2000bf06270 */
[----:B01234-:R-:W-:Y:S01]  /*0d30*/  IMAD.HI.U32 R3, R6, -0x326172a9, RZ ;  /* 0xcd9e8d5706037827 */ /* 0x01ffe200078e00ff */
[----:B------:R-:W-:-:S03]  /*0d40*/  IADD3 R14, R199, -0x695add53, RZ ;  /* 0x96a522adc70e7810 */ /* 0x000fc60007ffe0ff */
[----:B------:R-:W-:Y:S01]  /*0d50*/  IMAD.HI.U32 R0, R10, -0x2daee0ad, RZ ;  /* 0xd2511f530a007827 */ /* 0x000fe200078e00ff */
[----:B------:R-:W-:-:S03]  /*0d60*/  LOP3.LUT R2, R3, R12, R16, 0x96, !PT ;  /* 0x0000000c03027212 */ /* 0x000fc600078e9610 */
[----:B------:R-:W-:-:S05]  /*0d70*/  VIADD R15, R199, 0xdb3d7428 ;  /* 0xdb3d7428c70f7836 */ /* 0x000fca0000000000 */
[----:B------:R-:W-:Y:S01]  /*0d80*/  LOP3.LUT R8, R0, R8, R15, 0x96, !PT ;  /* 0x0000000800087212 */ /* 0x000fe200078e960f */
[----:B------:R-:W-:Y:S06]  /*0d90*/  @P0 EXIT ;  /* 0x000000000000094d */ /* 0x000fec0003800000 */
[----:B------:R-:W-:Y:S01]  /*0da0*/  ULDC.U8 UR6, c[0x0][0x2a0] ;  /* 0x0000a80000067ab9 */ /* 0x000fe20000000000 */
[----:B------:R-:W-:Y:S01]  /*0db0*/  IMAD R3, R10, -0x2daee0ad, RZ ;  /* 0xd2511f530a037824 */ /* 0x000fe200078e02ff */
[----:B------:R-:W-:Y:S01]  /*0dc0*/  ISETP.NE.AND P0, PT, RZ, UR6, PT ;  /* 0x00000006ff007c0c */ /* 0x000fe2000bf05270 */
[----:B------:R-:W-:Y:S01]  /*0dd0*/  IMAD.HI.U32 R12, R2, -0x2daee0ad, RZ ;  /* 0xd2511f53020c7827 */ /* 0x000fe200078e00ff */
[----:B------:R-:W-:Y:S01]  /*0de0*/  LOP3.LUT R18, R18, 0xfffff7ff, RZ, 0xc0, !PT ;  /* 0xfffff7ff12127812 */ /* 0x000fe200078ec0ff */
[----:B------:R-:W-:Y:S01]  /*0df0*/  BSSY B0, `(.L_x_10787) ;  /* 0x000242f000007945 */ /* 0x000fe20003800000 */
[----:B------:R-:W-:Y:S01]  /*0e00*/  LOP3.LUT R11, R36, 0x3, RZ, 0xc0, !PT ;  /* 0x00000003240b7812 */ /* 0x000fe200078ec0ff */
[----:B------:R-:W-:Y:S01]  /*0e10*/  IMAD R0, R6, -0x326172a9, RZ ;  /* 0xcd9e8d5706007824 */ /* 0x000fe200078e02ff */
[----:B------:R-:W-:Y:S01]  /*0e20*/  LOP3.LUT R12, R12, R3, R14, 0x96, !PT ;  /* 0x000000030c0c7212 */ /* 0x000fe200078e960e */
[----:B------:R-:W-:Y:S01]  /*0e30*/  IMAD.HI.U32 R9, R8, -0x326172a9, RZ ;  /* 0xcd9e8d5708097827 */ /* 0x000fe200078e00ff */
[----:B------:R-:W-:Y:S01]  /*0e40*/  ULDC UR15, c[0x0][0x218] ;  /* 0x00008600000f7ab9 */ /* 0x000fe20000000800 */
[----:B------:R-:W-:Y:S01]  /*0e50*/  ULDC UR14, c[0x0][0x2d8] ;  /* 0x0000b600000e7ab9 */ /* 0x000fe20000000800 */
[----:B------:R-:W-:Y:S01]  /*0e60*/  ULDC.64 UR6, c[0x0][0x230] ;  /* 0x00008c0000067ab9 */ /* 0x000fe20000000a00 */
[----:B------:R-:W-:Y:S01]  /*0e70*/  VIADD R13, R198, 0x8ff34781 ;  /* 0x8ff34781c60d7836 */ /* 0x000fe20000000000 */
[----:B------:R-:W-:Y:S01]  /*0e80*/  ULDC.64 UR8, c[0x0][0x238] ;  /* 0x00008e0000087ab9 */ /* 0x000fe20000000a00 */
[----:B------:R-:W-:Y:S01]  /*0e90*/  IMAD R10, R2, -0x2daee0ad, RZ ;  /* 0xd2511f53020a7824 */ /* 0x000fe200078e02ff */
[----:B------:R-:W-:Y:S01]  /*0ea0*/  @P0 LOP3.LUT R18, R18, 0x800, RZ, 0xfc, !PT ;  /* 0x0000080012120812 */ /* 0x000fe200078efcff */
[----:B------:R-:W-:Y:S01]  /*0eb0*/  IMAD.MOV.U32 R7, RZ, RZ, RZ ;  /* 0x000000ffff077224 */ /* 0x000fe200078e00ff */
[----:B------:R-:W-:Y:S01]  /*0ec0*/  LOP3.LUT R9, R9, R0, R13, 0x96, !PT ;  /* 0x0000000009097212 */ /* 0x000fe200078e960d */
[----:B------:R-:W-:Y:S01]  /*0ed0*/  IMAD R8, R8, -0x326172a9, RZ ;  /* 0xcd9e8d5708087824 */ /* 0x000fe200078e02ff */
[----:B------:R-:W-:Y:S01]  /*0ee0*/  ULDC.64 UR10, c[0x0][0x240] ;  /* 0x00009000000a7ab9 */ /* 0x000fe20000000a00 */
[----:B------:R-:W-:-:S05]  /*0ef0*/  ULDC.64 UR12, c[0x0][0x248] ;  /* 0x00009200000c7ab9 */ /* 0x000fca0000000a00 */
.L_x_11586:
        /* <DEDUP_REMOVED lines=34> */
.L_x_10791:
[----:B------:R-:W-:-:S07]  /*1120*/  MOV R180, R8 ;  /* 0x0000000800b47202 */ /* 0x000fce0000000f00 */
.L_x_10792:
[----:B------:R-:W-:Y:S05]  /*1130*/  BSYNC B2 ;  /* 0x0000000000027941 */ /* 0x000fea0003800000 */
.L_x_10790:
        /* <DEDUP_REMOVED lines=16> */
.L_x_10796:
[----:B------:R-:W-:Y:S05]  /*1240*/  BSYNC B3 ;  /* 0x0000000000037941 */ /* 0x000fea0003800000 */
.L_x_10795:
        /* <DEDUP_REMOVED lines=41> */
[----:B------:R-:W-:-:S07]  /*14e0*/  LOP3.LUT R12, R11, R168, R14, 0x96, !PT ;  /* 0x000000a80b0c7212 */ /* 0x000fce00078e960e */
.L_x_10794:
[----:B------:R-:W-:Y:S05]  /*14f0*/  BSYNC B2 ;  /* 0x0000000000027941 */ /* 0x000fea0003800000 */
.L_x_10793:
        /* <DEDUP_REMOVED lines=21> */
.L_x_10797:
        /* <DEDUP_REMOVED lines=12> */
.L_x_10800:
[----:B------:R-:W-:-:S07]  /*1710*/  IMAD.MOV.U32 R6, RZ, RZ, R8 ;  /* 0x000000ffff067224 */ /* 0x000fce00078e0008 */
.L_x_10801:
[----:B------:R-:W-:Y:S05]  /*1720*/  BSYNC B2 ;  /* 0x0000000000027941 */ /* 0x000fea0003800000 */
.L_x_10799:
        /* <DEDUP_REMOVED lines=14> */
[----:B------:R-:W-:-:S04]  /*1810*/  @P4 IMAD.MOV R9, RZ, RZ, R7 ;  /* 0x000000ffff094224 */ /* 0x000fc800078e0207 */
[----:B------:R-:W-:-:S07]  /*1820*/  @!P3 IMAD.MOV.U32 R7, RZ, RZ, R9 ;  /* 0x000000ffff07b224 */ /* 0x000fce00078e0009 */
.L_x_10805:
[----:B------:R-:W-:Y:S05]  /*1830*/  BSYNC B3 ;  /* 0x0000000000037941 */ /* 0x000fea0003800000 */
.L_x_10804:
        /* <DEDUP_REMOVED lines=41> */
[----:B------:R-:W-:-:S07]  /*1ad0*/  IMAD.MOV.U32 R11, RZ, RZ, RZ ;  /* 0x000000ffff0b7224 */ /* 0x000fce00078e00ff */
.L_x_10803:
[----:B------:R-:W-:Y:S05]  /*1ae0*/  BSYNC B2 ;  /* 0x0000000000027941 */ /* 0x000fea0003800000 */
.L_x_10802:
        /* <DEDUP_REMOVED lines=10> */
.L_x_10798:
        /* <DEDUP_REMOVED lines=12> */
.L_x_10807:
[----:B------:R-:W-:-:S07]  /*1c50*/  IMAD.MOV.U32 R156, RZ, RZ, R8 ;  /* 0x000000ffff9c7224 */ /* 0x000fce00078e0008 */
.L_x_10808:
[----:B------:R-:W-:Y:S05]  /*1c60*/  BSYNC B2 ;  /* 0x0000000000027941 */ /* 0x000fea0003800000 */
.L_x_10806:
        /* <DEDUP_REMOVED lines=16> */
.L_x_10812:
[----:B------:R-:W-:Y:S05]  /*1d70*/  BSYNC B3 ;  /* 0x0000000000037941 */ /* 0x000fea0003800000 */
.L_x_10811:
        /* <DEDUP_REMOVED lines=42> */
.L_x_10810:
[----:B------:R-:W-:Y:S05]  /*2020*/  BSYNC B2 ;  /* 0x0000000000027941 */ /* 0x000fea0003800000 */
.L_x_10809:
        /* <DEDUP_REMOVED lines=16> */
.L_x_10813:
        /* <DEDUP_REMOVED lines=12> */
.L_x_10816:
[----:B------:R-:W-:-:S07]  /*21f0*/  IMAD.MOV.U32 R5, RZ, RZ, R8 ;  /* 0x000000ffff057224 */ /* 0x000fce00078e0008 */
.L_x_10817:
[----:B------:R-:W-:Y:S05]  /*2200*/  BSYNC B2 ;  /* 0x0000000000027941 */ /* 0x000fea0003800000 */
.L_x_10815:
        /* <DEDUP_REMOVED lines=16> */
.L_x_10821:
[----:B------:R-:W-:Y:S05]  /*2310*/  BSYNC B3 ;  /* 0x0000000000037941 */ /* 0x000fea0003800000 */
.L_x_10820:
        /* <DEDUP_REMOVED lines=42> */
.L_x_10819:
[----:B------:R-:W-:Y:S05]  /*25c0*/  BSYNC B2 ;  /* 0x0000000000027941 */ /* 0x000fea0003800000 */
.L_x_10818:
        /* <DEDUP_REMOVED lines=12> */
.L_x_10814:
        /* <DEDUP_REMOVED lines=12> */
.L_x_10823:
[----:B------:R-:W-:-:S07]  /*2750*/  IMAD.MOV.U32 R140, RZ, RZ, R8 ;  /* 0x000000ffff8c7224 */ /* 0x000fce00078e0008 */
.L_x_10824:
[----:B------:R-:W-:Y:S05]  /*2760*/  BSYNC B2 ;  /* 0x0000000000027941 */ /* 0x000fea0003800000 */
.L_x_10822:
        /* <DEDUP_REMOVED lines=16> */
.L_x_10828:
[----:B------:R-:W-:Y:S05]  /*2870*/  BSYNC B3 ;  /* 0x0000000000037941 */ /* 0x000fea0003800000 */
.L_x_10827:
        /* <DEDUP_REMOVED lines=41> */
[----:B------:R-:W-:-:S07]  /*2b10*/  LOP3.LUT R12, R11, R168, R14, 0x96, !PT ;  /* 0x000000a80b0c7212 */ /* 0x000fce00078e960e */
.L_x_10826:
[----:B------:R-:W-:Y:S05]  /*2b20*/  BSYNC B2 ;  /* 0x0000000000027941 */ /* 0x000fea0003800000 */
.L_x_10825:
        /* <DEDUP_REMOVED lines=16> */
.L_x_10829:
        /* <DEDUP_REMOVED lines=12> */
.L_x_10832:
[----:B------:R-:W-:-:S07]  /*2cf0*/  IMAD.MOV.U32 R4, RZ, RZ, R8 ;  /* 0x000000ffff047224 */ /* 0x000fce00078e0008 */
.L_x_10833:
[----:B------:R-:W-:Y:S05]  /*2d00*/  BSYNC B2 ;  /* 0x0000000000027941 */ /* 0x000fea0003800000 */
.L_x_10831:
        /* <DEDUP_REMOVED lines=16> */
.L_x_10837:
[----:B------:R-:W-:Y:S05]  /*2e10*/  BSYNC B3 ;  /* 0x0000000000037941 */ /* 0x000fea0003800000 */
.L_x_10836:
        /* <DEDUP_REMOVED lines=42> */
.L_x_10835:
[----:B------:R-:W-:Y:S05]  /*30c0*/  BSYNC B2 ;  /* 0x0000000000027941 */ /* 0x000fea0003800000 */
.L_x_10834:
        /* <DEDUP_REMOVED lines=10> */
.L_x_10830:
        /* <DEDUP_REMOVED lines=12> */
.L_x_10839:
[----:B------:R-:W-:-:S07]  /*3230*/  IMAD.MOV.U32 R180, RZ, RZ, R8 ;  /* 0x000000ffffb47224 */ /* 0x000fce00078e0008 */
.L_x_10840:
[----:B------:R-:W-:Y:S05]  /*3240*/  BSYNC B2 ;  /* 0x0000000000027941 */ /* 0x000fea0003800000 */
.L_x_10838:
        /* <DEDUP_REMOVED lines=16> */
.L_x_10844:
[----:B------:R-:W-:Y:S05]  /*3350*/  BSYNC B3 ;  /* 0x0000000000037941 */ /* 0x000fea0003800000 */
.L_x_10843:
        /* <DEDUP_REMOVED lines=42> */
.L_x_10842:
[----:B------:R-:W-:Y:S05]  /*3600*/  BSYNC B2 ;  /* 0x0000000000027941 */ /* 0x000fea0003800000 */
.L_x_10841:
        /* <DEDUP_REMOVED lines=16> */
.L_x_10845:
        /* <DEDUP_REMOVED lines=12> */
.L_x_10848:
[----:B------:R-:W-:-:S07]  /*37d0*/  IMAD.MOV.U32 R3, RZ, RZ, R8 ;  /* 0x000000ffff037224 */ /* 0x000fce00078e0008 */
.L_x_10849:
[----:B------:R-:W-:Y:S05]  /*37e0*/  BSYNC B2 ;  /* 0x0000000000027941 */ /* 0x000fea0003800000 */
.L_x_10847:
        /* <DEDUP_REMOVED lines=16> */
.L_x_10853:
[----:B------:R-:W-:Y:S05]  /*38f0*/  BSYNC B3 ;  /* 0x0000000000037941 */ /* 0x000fea0003800000 */
.L_x_10852:
        /* <DEDUP_REMOVED lines=42> */
.L_x_10851:
[----:B------:R-:W-:Y:S05]  /*3ba0*/  BSYNC B2 ;  /* 0x0000000000027941 */ /* 0x000fea0003800000 */
.L_x_10850:
        /* <DEDUP_REMOVED lines=12> */
.L_x_10846:
        /* <DEDUP_REMOVED lines=12> */
.L_x_10855:
[----:B------:R-:W-:-:S07]  /*3d30*/  IMAD.MOV.U32 R180, RZ, RZ, R8 ;  /* 0x000000ffffb47224 */ /* 0x000fce00078e0008 */
.L_x_10856:
[----:B------:R-:W-:Y:S05]  /*3d40*/  BSYNC B2 ;  /* 0x0000000000027941 */ /* 0x000fea0003800000 */
.L_x_10854:
        /* <DEDUP_REMOVED lines=16> */
.L_x_10860:
[----:B------:R-:W-:Y:S05]  /*3e50*/  BSYNC B3 ;  /* 0x0000000000037941 */ /* 0x000fea0003800000 */
.L_x_10859:
        /* <DEDUP_REMOVED lines=42> */
.L_x_10858:
[----:B------:R-:W-:Y:S05]  /*4100*/  BSYNC B2 ;  /* 0x0000000000027941 */ /* 0x000fea0003800000 */
.L_x_10857:
        /* <DEDUP_REMOVED lines=16> */
.L_x_10861:
        /* <DEDUP_REMOVED lines=12> */
.L_x_10864:
[----:B------:R-:W-:-:S07]  /*42d0*/  IMAD.MOV.U32 R2, RZ, RZ, R8 ;  /* 0x000000ffff027224 */ /* 0x000fce00078e0008 */
.L_x_10865:
[----:B------:R-:W-:Y:S05]  /*42e0*/  BSYNC B2 ;  /* 0x0000000000027941 */ /* 0x000fea0003800000 */
.L_x_10863:
        /* <DEDUP_REMOVED lines=16> */
.L_x_10869:
[----:B------:R-:W-:Y:S05]  /*43f0*/  BSYNC B3 ;  /* 0x0000000000037941 */ /* 0x000fea0003800000 */
.L_x_10868:
        /* <DEDUP_REMOVED lines=42> */
.L_x_10867:
[----:B------:R-:W-:Y:S05]  /*46a0*/  BSYNC B2 ;  /* 0x0000000000027941 */ /* 0x000fea0003800000 */
.L_x_10866:
        /* <DEDUP_REMOVED lines=10> */
.L_x_10862:
        /* <DEDUP_REMOVED lines=12> */
.L_x_10871:
[----:B------:R-:W-:-:S07]  /*4810*/  IMAD.MOV.U32 R178, RZ, RZ, R8 ;  /* 0x000000ffffb27224 */ /* 0x000fce00078e0008 */
.L_x_10872:
[----:B------:R-:W-:Y:S05]  /*4820*/  BSYNC B2 ;  /* 0x0000000000027941 */ /* 0x000fea0003800000 */
.L_x_10870:
        /* <DEDUP_REMOVED lines=16> */
.L_x_10876:
[----:B------:R-:W-:Y:S05]  /*4930*/  BSYNC B3 ;  /* 0x0000000000037941 */ /* 0x000fea0003800000 */
.L_x_10875:
        /* <DEDUP_REMOVED lines=42> */
.L_x_10874:
[----:B------:R-:W-:Y:S05]  /*4be0*/  BSYNC B2 ;  /* 0x0000000000027941 */ /* 0x000fea0003800000 */
.L_x_10873:
        /* <DEDUP_REMOVED lines=14> */
.L_x_10877:
        /* <DEDUP_REMOVED lines=12> */
.L_x_10880:
[----:B------:R-:W-:-:S07]  /*4d90*/  IMAD.MOV.U32 R0, RZ, RZ, R8 ;  /* 0x000000ffff007224 */ /* 0x000fce00078e0008 */
.L_x_10881:
[----:B------:R-:W-:Y:S05]  /*4da0*/  BSYNC B2 ;  /* 0x0000000000027941 */ /* 0x000fea0003800000 */
.L_x_10879:
        /* <DEDUP_REMOVED lines=16> */
.L_x_10885:
[----:B------:R-:W-:Y:S05]  /*4eb0*/  BSYNC B3 ;  /* 0x0000000000037941 */ /* 0x000fea0003800000 */
.L_x_10884:
        /* <DEDUP_REMOVED lines=42> */
.L_x_10883:
[----:B------:R-:W-:Y:S05]  /*5160*/  BSYNC B2 ;  /* 0x0000000000027941 */ /* 0x000fea0003800000 */
.L_x_10882:
        /* <DEDUP_REMOVED lines=12> */
.L_x_10878:
        /* <DEDUP_REMOVED lines=12> */
.L_x_10887:
[----:B------:R-:W-:-:S07]  /*52f0*/  IMAD.MOV.U32 R142, RZ, RZ, R8 ;  /* 0x000000ffff8e7224 */ /* 0x000fce00078e0008 */
.L_x_10888:
[----:B------:R-:W-:Y:S05]  /*5300*/  BSYNC B2 ;  /* 0x0000000000027941 */ /* 0x000fea0003800000 */
.L_x_10886:
        /* <DEDUP_REMOVED lines=16> */
.L_x_10892:
[----:B------:R-:W-:Y:S05]  /*5410*/  BSYNC B3 ;  /* 0x0000000000037941 */ /* 0x000fea0003800000 */
.L_x_10891:
        /* <DEDUP_REMOVED lines=42> */
.L_x_10890:
[----:B------:R-:W-:Y:S05]  /*56c0*/  BSYNC B2 ;  /* 0x0000000000027941 */ /* 0x000fea0003800000 */
.L_x_10889:
        /* <DEDUP_REMOVED lines=14> */
.L_x_10893:
        /* <DEDUP_REMOVED lines=12> */
.L_x_10896:
[----:B------:R-:W-:-:S07]  /*5870*/  IMAD.MOV.U32 R146, RZ, RZ, R8 ;  /* 0x000000ffff927224 */ /* 0x000fce00078e0008 */
.L_x_10897:
[----:B------:R-:W-:Y:S05]  /*5880*/  BSYNC B2 ;  /* 0x0000000000027941 */ /* 0x000fea0003800000 */
.L_x_10895:
        /* <DEDUP_REMOVED lines=16> */
.L_x_10901:
[----:B------:R-:W-:Y:S05]  /*5990*/  BSYNC B3 ;  /* 0x0000000000037941 */ /* 0x000fea0003800000 */
.L_x_10900:
        /* <DEDUP_REMOVED lines=42> */
.L_x_10899:
[----:B------:R-:W-:Y:S05]  /*5c40*/  BSYNC B2 ;  /* 0x0000000000027941 */ /* 0x000fea0003800000 */
.L_x_10898:
        /* <DEDUP_REMOVED lines=10> */
.L_x_10894:
        /* <DEDUP_REMOVED lines=12> */
.L_x_10903:
[----:B------:R-:W-:-:S07]  /*5db0*/  IMAD.MOV.U32 R202, RZ, RZ, R8 ;  /* 0x000000ffffca7224 */ /* 0x000fce00078e0008 */
.L_x_10904:
[----:B------:R-:W-:Y:S05]  /*5dc0*/  BSYNC B2 ;  /* 0x0000000000027941 */ /* 0x000fea0003800000 */
.L_x_10902:
        /* <DEDUP_REMOVED lines=16> */
.L_x_10908:
[----:B------:R-:W-:Y:S05]  /*5ed0*/  BSYNC B3 ;  /* 0x0000000000037941 */ /* 0x000fea0003800000 */
.L_x_10907:
        /* <DEDUP_REMOVED lines=42> */
.L_x_10906:
[----:B------:R-:W-:Y:S05]  /*6180*/  BSYNC B2 ;  /* 0x0000000000027941 */ /* 0x000fea0003800000 */
.L_x_10905:
        /* <DEDUP_REMOVED lines=14> */
.L_x_10909:
        /* <DEDUP_REMOVED lines=12> */
.L_x_10912:
[----:B------:R-:W-:-:S07]  /*6330*/  IMAD.MOV.U32 R147, RZ, RZ, R8 ;  /* 0x000000ffff937224 */ /* 0x000fce00078e0008 */
.L_x_10913:
[----:B------:R-:W-:Y:S05]  /*6340*/  BSYNC B2 ;  /* 0x0000000000027941 */ /* 0x000fea0003800000 */
.L_x_10911:
        /* <DEDUP_REMOVED lines=16> */
.L_x_10917:
[----:B------:R-:W-:Y:S05]  /*6450*/  BSYNC B3 ;  /* 0x0000000000037941 */ /* 0x000fea0003800000 */
.L_x_10916:
        /* <DEDUP_REMOVED lines=42> */
.L_x_10915:
[----:B------:R-:W-:Y:S05]  /*6700*/  BSYNC B2 ;  /* 0x0000000000027941 */ /* 0x000fea0003800000 */
.L_x_10914:
[----:B------:R-:W-:Y:S02]  /*6710*/  I2FP.F32.U32 R140, R147 ;  /* 0x00000093008c7245 */ /* 0x000fe40000201000 */
[----:B------:R-:W-:-:S03]  /*6720*/  PRMT R141, R39, 0x7632, R141 ;  /* 0x00007632278d7816 */ /* 0x000fc6000000008d */
[----:B------:R-:W-:Y:S01]  /*6730*/  FFMA.FTZ R201, R140, R201, 1.1641532182693481445e-10 ;  /* 0x2f0000008cc97423 */ /* 0x000fe200000100c9 */
[----:B------:R-:W-:Y:S01]  /*6740*/  @P0 PRMT R140, R43, 0x7632, R140 ;  /* 0x000076322b8c0816 */ /* 0x000fe2000000008c */
[----:B------:R-:W-:-:S03]  /*6750*/  IMAD.U32 R142, R141, 0x10000, RZ ;  /* 0x000100008d8e7824 */ /* 0x000fc600078e00ff */
[----:B------:R-:W-:Y:S01]  /*6760*/  FSETP.GTU.FTZ.AND P2, PT, R201, R200, PT ;  /* 0x000000c8c900720b */ /* 0x000fe20003f5c000 */
[----:B------:R-:W-:Y:S01]  /*6770*/  FMUL.FTZ R142, R142, R197 ;  /* 0x000000c58e8e7220 */ /* 0x000fe20000410000 */
[----:B------:R-:W-:Y:S02]  /*6780*/  @P0 SHF.L.U32 R143, R140, 0x10, RZ ;  /* 0x000000108c8f0819 */ /* 0x000fe400000006ff */
[----:B------:R-:W-:Y:S02]  /*6790*/  SEL R147, RZ, 0x1, P2 ;  /* 0x00000001ff937807 */ /* 0x000fe40001000000 */
[----:B------:R-:W-:-:S05]  /*67a0*/  FSEL R141, R142, RZ, !P2 ;  /* 0x000000ff8e8d7208 */ /* 0x000fca0005000000 */
[----:B------:R-:W-:-:S04]  /*67b0*/  FADD.FTZ R180, R141, R180 ;  /* 0x000000b48db47221 */ /* 0x000fc80000010000 */
[----:B------:R-:W-:-:S07]  /*67c0*/  @P0 FADD.FTZ R180, R143, R180 ;  /* 0x000000b48fb40221 */ /* 0x000fce0000010000 */
.L_x_10910:
        /* <DEDUP_REMOVED lines=54> */
.L_x_10918:
[----:B------:R-:W-:-:S07]  /*6b30*/  VIADD R197, R196, 0x20 ;  /* 0x00000020c4c57836 */ /* 0x000fce0000000000 */
.L_x_10789:
[----:B------:R-:W-:Y:S05]  /*6b40*/  BSYNC B1 ;  /* 0x0000000000017941 */ /* 0x000fea0003800000 */
.L_x_10788:
[----:B------:R-:W-:Y:S01]  /*6b50*/  LOP3.LUT P0, RZ, R18, 0x400, RZ, 0xc0, !PT ;  /* 0x0000040012ff7812 */ /* 0x000fe2000780c0ff */
[----:B------:R-:W-:-:S12]  /*6b60*/  BSSY B1, `(.L_x_10919) ;  /* 0x00005be000017945 */ /* 0x000fd80003800000 */
[----:B------:R-:W-:Y:S05]  /*6b70*/  @!P0 BRA `(.L_x_10920) ;  /* 0x0000005800f08947 */ /* 0x000fea0003800000 */
[----:B------:R-:W2:Y:S01]  /*6b80*/  LDC.64 R154, c[0x0][0x228] ;  /* 0x00008a00ff9a7b82 */ /* 0x000ea20000000a00 */
[----:B------:R-:W-:-:S04]  /*6b90*/  ISETP.NE.U32.AND P0, PT, RZ, UR6, PT ;  /* 0x00000006ff007c0c */ /* 0x000fc8000bf05070 */
[----:B------:R-:W-:-:S03]  /*6ba0*/  ISETP.NE.AND.EX P0, PT, RZ, UR7, PT, P0 ;  /* 0x00000007ff007c0c */ /* 0x000fc6000bf05300 */
[----:B01----:R-:W0:Y:S10]  /*6bb0*/  LDC.64 R140, c[0x0][0x220] ;  /* 0x00008800ff8c7b82 */ /* 0x003e340000000a00 */
[----:B------:R-:W-:-:S04]  /*6bc0*/  @P0 LEA R166, P1, R197, UR6, 0x4 ;  /* 0x00000006c5a60c11 */ /* 0x000fc8000f8220ff */
[----:B------:R-:W-:Y:S02]  /*6bd0*/  @P0 LEA.HI.X R167, R197, UR7, RZ, 0x4, P1 ;  /* 0x00000007c5a70c11 */ /* 0x000fe400088f24ff */
[----:B--2---:R-:W-:-:S03]  /*6be0*/  ISETP.NE.U32.AND P1, PT, R154, RZ, PT ;  /* 0x000000ff9a00720c */ /* 0x004fc60003f25070 */
[----:B------:R1:W5:Y:S01]  /*6bf0*/  @P0 LDG.E.128 R40, desc[UR4][R166.64] ;  /* 0x00000004a6280981 */ /* 0x000362000c1e1d00 */
[----:B------:R-:W-:Y:S01]  /*6c00*/  ISETP.NE.AND.EX P1, PT, R155, RZ, PT, P1 ;  /* 0x000000ff9b00720c */ /* 0x000fe20003f25310 */
[----:B0-----:R-:W-:-:S06]  /*6c10*/  IMAD.WIDE.U32 R140, R197, 0x10, R140 ;  /* 0x00000010c58c7825 */ /* 0x001fcc00078e008c */
[----:B------:R-:W5:Y:S06]  /*6c20*/  LDG.E.128 R140, desc[UR4][R140.64] ;  /* 0x000000048c8c7981 */ /* 0x000f6c000c1e1d00 */
[----:B------:R-:W-:-:S04]  /*6c30*/  @P1 LEA R176, P2, R197, R154, 0x4 ;  /* 0x0000009ac5b01211 */ /* 0x000fc800078420ff */
[----:B------:R-:W-:-:S05]  /*6c40*/  @P1 LEA.HI.X R177, R197, R155, RZ, 0x4, P2 ;  /* 0x0000009bc5b11211 */ /* 0x000fca00010f24ff */
[----:B------:R1:W5:Y:S01]  /*6c50*/  @P1 LDG.E.128 R36, desc[UR4][R176.64] ;  /* 0x00000004b0241981 */ /* 0x000362000c1e1d00 */
        /* <DEDUP_REMOVED lines=12> */
.L_x_10922:
[----:B------:R-:W-:-:S07]  /*6d20*/  MOV R186, R8 ;  /* 0x0000000800ba7202 */ /* 0x000fce0000000f00 */
.L_x_10923:
[----:B------:R-:W-:Y:S05]  /*6d30*/  BSYNC B2 ;  /* 0x0000000000027941 */ /* 0x000fea0003800000 */
.L_x_10921:
        /* <DEDUP_REMOVED lines=16> */
.L_x_10927:
[----:B------:R-:W-:Y:S05]  /*6e40*/  BSYNC B3 ;  /* 0x0000000000037941 */ /* 0x000fea0003800000 */
.L_x_10926:
        /* <DEDUP_REMOVED lines=42> */
.L_x_10925:
[----:B------:R-:W-:Y:S05]  /*70f0*/  BSYNC B2 ;  /* 0x0000000000027941 */ /* 0x000fea0003800000 */
.L_x_10924:
        /* <DEDUP_REMOVED lines=21> */
.L_x_10928:
        /* <DEDUP_REMOVED lines=12> */
.L_x_10931:
[----:B------:R-:W-:-:S07]  /*7310*/  IMAD.MOV.U32 R6, RZ, RZ, R8 ;  /* 0x000000ffff067224 */ /* 0x000fce00078e0008 */
.L_x_10932:
[----:B------:R-:W-:Y:S05]  /*7320*/  BSYNC B2 ;  /* 0x0000000000027941 */ /* 0x000fea0003800000 */
.L_x_10930:
        /* <DEDUP_REMOVED lines=16> */
.L_x_10936:
[----:B------:R-:W-:Y:S05]  /*7430*/  BSYNC B3 ;  /* 0x0000000000037941 */ /* 0x000fea0003800000 */
.L_x_10935:
        /* <DEDUP_REMOVED lines=42> */
.L_x_10934:
[----:B------:R-:W-:Y:S05]  /*76e0*/  BSYNC B2 ;  /* 0x0000000000027941 */ /* 0x000fea0003800000 */
.L_x_10933:
        /* <DEDUP_REMOVED lines=10> */
.L_x_10929:
        /* <DEDUP_REMOVED lines=12> */
.L_x_10938:
[----:B------:R-:W-:-:S07]  /*7850*/  IMAD.MOV.U32 R154, RZ, RZ, R8 ;  /* 0x000000ffff9a7224 */ /* 0x000fce00078e0008 */
.L_x_10939:
[----:B------:R-:W-:Y:S05]  /*7860*/  BSYNC B2 ;  /* 0x0000000000027941 */ /* 0x000fea0003800000 */
.L_x_10937:
        /* <DEDUP_REMOVED lines=16> */
.L_x_10943:
[----:B------:R-:W-:Y:S05]  /*7970*/  BSYNC B3 ;  /* 0x0000000000037941 */ /* 0x000fea0003800000 */
.L_x_10942:
        /* <DEDUP_REMOVED lines=42> */
.L_x_10941:
[----:B------:R-:W-:Y:S05]  /*7c20*/  BSYNC B2 ;  /* 0x0000000000027941 */ /* 0x000fea0003800000 */
.L_x_10940:
        /* <DEDUP_REMOVED lines=16> */
.L_x_10944:
        /* <DEDUP_REMOVED lines=12> */
.L_x_10947:
[----:B------:R-:W-:-:S07]  /*7df0*/  IMAD.MOV.U32 R5, RZ, RZ, R8 ;  /* 0x000000ffff057224 */ /* 0x000fce00078e0008 */
.L_x_10948:
[----:B------:R-:W-:Y:S05]  /*7e00*/  BSYNC B2 ;  /* 0x0000000000027941 */ /* 0x000fea0003800000 */
.L_x_10946:
        /* <DEDUP_REMOVED lines=16> */
.L_x_10952:
[----:B------:R-:W-:Y:S05]  /*7f10*/  BSYNC B3 ;  /* 0x0000000000037941 */ /* 0x000fea0003800000 */
.L_x_10951:
        /* <DEDUP_REMOVED lines=42> */
.L_x_10950:
[----:B------:R-:W-:Y:S05]  /*81c0*/  BSYNC B2 ;  /* 0x0000000000027941 */ /* 0x000fea0003800000 */
.L_x_10949:
        /* <DEDUP_REMOVED lines=12> */
.L_x_10945:
        /* <DEDUP_REMOVED lines=12> */
.L_x_10954:
[----:B------:R-:W-:-:S07]  /*8350*/  IMAD.MOV.U32 R140, RZ, RZ, R8 ;  /* 0x000000ffff8c7224 */ /* 0x000fce00078e0008 */
.L_x_10955:
[----:B------:R-:W-:Y:S05]  /*8360*/  BSYNC B2 ;  /* 0x0000000000027941 */ /* 0x000fea0003800000 */
.L_x_10953:
        /* <DEDUP_REMOVED lines=16> */
.L_x_10959:
[----:B------:R-:W-:Y:S05]  /*8470*/  BSYNC B3 ;  /* 0x0000000000037941 */ /* 0x000fea0003800000 */
.L_x_10958:
        /* <DEDUP_REMOVED lines=42> */
.L_x_10957:
[----:B------:R-:W-:Y:S05]  /*8720*/  BSYNC B2 ;  /* 0x0000000000027941 */ /* 0x000fea0003800000 */
.L_x_10956:
        /* <DEDUP_REMOVED lines=16> */
.L_x_10960:
        /* <DEDUP_REMOVED lines=12> */
.L_x_10963:
[----:B------:R-:W-:-:S07]  /*88f0*/  IMAD.MOV.U32 R4, RZ, RZ, R8 ;  /* 0x000000ffff047224 */ /* 0x000fce00078e0008 */
.L_x_10964:
[----:B------:R-:W-:Y:S05]  /*8900*/  BSYNC B2 ;  /* 0x0000000000027941 */ /* 0x000fea0003800000 */
.L_x_10962:
        /* <DEDUP_REMOVED lines=16> */
.L_x_10968:
[----:B------:R-:W-:Y:S05]  /*8a10*/  BSYNC B3 ;  /* 0x0000000000037941 */ /* 0x000fea0003800000 */
.L_x_10967:
        /* <DEDUP_REMOVED lines=42> */
.L_x_10966:
[----:B------:R-:W-:Y:S05]  /*8cc0*/  BSYNC B2 ;  /* 0x0000000000027941 */ /* 0x000fea0003800000 */
.L_x_10965:
        /* <DEDUP_REMOVED lines=10> */
.L_x_10961:
        /* <DEDUP_REMOVED lines=12> */
.L_x_10970:
[----:B------:R-:W-:-:S07]  /*8e30*/  IMAD.MOV.U32 R186, RZ, RZ, R8 ;  /* 0x000000ffffba7224 */ /* 0x000fce00078e0008 */
.L_x_10971:
[----:B------:R-:W-:Y:S05]  /*8e40*/  BSYNC B2 ;  /* 0x0000000000027941 */ /* 0x000fea0003800000 */
.L_x_10969:
        /* <DEDUP_REMOVED lines=16> */
.L_x_10975:
[----:B------:R-:W-:Y:S05]  /*8f50*/  BSYNC B3 ;  /* 0x0000000000037941 */ /* 0x000fea0003800000 */
.L_x_10974:
        /* <DEDUP_REMOVED lines=42> */
.L_x_10973:
[----:B------:R-:W-:Y:S05]  /*9200*/  BSYNC B2 ;  /* 0x0000000000027941 */ /* 0x000fea0003800000 */
.L_x_10972:
        /* <DEDUP_REMOVED lines=16> */
.L_x_10976:
        /* <DEDUP_REMOVED lines=12> */
.L_x_10979:
[----:B------:R-:W-:-:S07]  /*93d0*/  IMAD.MOV.U32 R3, RZ, RZ, R8 ;  /* 0x000000ffff037224 */ /* 0x000fce00078e0008 */
.L_x_10980:
[----:B------:R-:W-:Y:S05]  /*93e0*/  BSYNC B2 ;  /* 0x0000000000027941 */ /* 0x000fea0003800000 */
.L_x_10978:
        /* <DEDUP_REMOVED lines=16> */
.L_x_10984:
[----:B------:R-:W-:Y:S05]  /*94f0*/  BSYNC B3 ;  /* 0x0000000000037941 */ /* 0x000fea0003800000 */
.L_x_10983:
        /* <DEDUP_REMOVED lines=42> */
.L_x_10982:
[----:B------:R-:W-:Y:S05]  /*97a0*/  BSYNC B2 ;  /* 0x0000000000027941 */ /* 0x000fea0003800000 */
.L_x_10981:
        /* <DEDUP_REMOVED lines=12> */
.L_x_10977:
        /* <DEDUP_REMOVED lines=12> */
.L_x_10986:
[----:B------:R-:W-:-:S07]  /*9930*/  IMAD.MOV.U32 R186, RZ, RZ, R8 ;  /* 0x000000ffffba7224 */ /* 0x000fce00078e0008 */
.L_x_10987:
[----:B------:R-:W-:Y:S05]  /*9940*/  BSYNC B2 ;  /* 0x0000000000027941 */ /* 0x000fea0003800000 */
.L_x_10985:
        /* <DEDUP_REMOVED lines=16> */
.L_x_10991:
[----:B------:R-:W-:Y:S05]  /*9a50*/  BSYNC B3 ;  /* 0x0000000000037941 */ /* 0x000fea0003800000 */
.L_x_10990:
        /* <DEDUP_REMOVED lines=42> */
.L_x_10989:
[----:B------:R-:W-:Y:S05]  /*9d00*/  BSYNC B2 ;  /* 0x0000000000027941 */ /* 0x000fea0003800000 */
.L_x_10988:
        /* <DEDUP_REMOVED lines=16> */
.L_x_10992:
        /* <DEDUP_REMOVED lines=12> */
.L_x_10995:
[----:B------:R-:W-:-:S07]  /*9ed0*/  IMAD.MOV.U32 R2, RZ, RZ, R8 ;  /* 0x000000ffff027224 */ /* 0x000fce00078e0008 */
.L_x_10996:
[----:B------:R-:W-:Y:S05]  /*9ee0*/  BSYNC B2 ;  /* 0x0000000000027941 */ /* 0x000fea0003800000 */
.L_x_10994:
        /* <DEDUP_REMOVED lines=16> */
.L_x_11000:
[----:B------:R-:W-:Y:S05]  /*9ff0*/  BSYNC B3 ;  /* 0x0000000000037941 */ /* 0x000fea0003800000 */
.L_x_10999:
        /* <DEDUP_REMOVED lines=41> */
[----:B------:R-:W-:-:S11]  /*a290*/  HFMA2.MMA R11, -RZ, RZ, 0, 0 ;  /* 0x00000000ff0b7435 */ /* 0x000fd600000001ff */
.L_x_10998:
[----:B------:R-:W-:Y:S05]  /*a2a0*/  BSYNC B2 ;  /* 0x0000000000027941 */ /* 0x000fea0003800000 */
.L_x_10997:
        /* <DEDUP_REMOVED lines=10> */
.L_x_10993:
        /* <DEDUP_REMOVED lines=12> */
.L_x_11002:
[----:B------:R-:W-:-:S07]  /*a410*/  IMAD.MOV.U32 R176, RZ, RZ, R8 ;  /* 0x000000ffffb07224 */ /* 0x000fce00078e0008 */
.L_x_11003:
[----:B------:R-:W-:Y:S05]  /*a420*/  BSYNC B2 ;  /* 0x0000000000027941 */ /* 0x000fea0003800000 */
.L_x_11001:
        /* <DEDUP_REMOVED lines=16> */
.L_x_11007:
[----:B------:R-:W-:Y:S05]  /*a530*/  BSYNC B3 ;  /* 0x0000000000037941 */ /* 0x000fea0003800000 */
.L_x_11006:
        /* <DEDUP_REMOVED lines=42> */
.L_x_11005:
[----:B------:R-:W-:Y:S05]  /*a7e0*/  BSYNC B2 ;  /* 0x0000000000027941 */ /* 0x000fea0003800000 */
.L_x_11004:
        /* <DEDUP_REMOVED lines=14> */
.L_x_11008:
        /* <DEDUP_REMOVED lines=12> */
.L_x_11011:
[----:B------:R-:W-:-:S07]  /*a990*/  MOV R0, R8 ;  /* 0x0000000800007202 */ /* 0x000fce0000000f00 */
.L_x_11012:
[----:B------:R-:W-:Y:S05]  /*a9a0*/  BSYNC B2 ;  /* 0x0000000000027941 */ /* 0x000fea0003800000 */
.L_x_11010:
        /* <DEDUP_REMOVED lines=16> */
.L_x_11016:
[----:B------:R-:W-:Y:S05]  /*aab0*/  BSYNC B3 ;  /* 0x0000000000037941 */ /* 0x000fea0003800000 */
.L_x_11015:
        /* <DEDUP_REMOVED lines=42> */
.L_x_11014:
[----:B------:R-:W-:Y:S05]  /*ad60*/  BSYNC B2 ;  /* 0x0000000000027941 */ /* 0x000fea0003800000 */
.L_x_11013:
[----:B------:R-:W-:Y:S02]  /*ad70*/  I2FP.F32.U32 R141, R0 ;  /* 0x00000000008d7245 */ /* 0x000fe40000201000 */
[----:B------:R-:W-:Y:S02]  /*ad80*/  PRMT R0, R38, 0x7632, R0 ;  /* 0x0000763226007816 */ /* 0x000fe40000000000 */
[----:B------:R-:W-:Y:S02]  /*ad90*/  @P0 PRMT R140, R42, 0x7632, R140 ;  /* 0x000076322a8c0816 */ /* 0x000fe4000000008c */
[----:B------:R-:W-:Y:S01]  /*ada0*/  SHF.L.U32 R187, R0, 0x10, RZ ;  /* 0x0000001000bb7819 */ /* 0x000fe200000006ff */
[----:B------:R-:W-:Y:S02]  /*adb0*/  FFMA.FTZ R0, R141, R202, 1.1641532182693481445e-10 ;  /* 0x2f0000008d007423 */ /* 0x000fe400000100ca */
[----:B------:R-:W-:Y:S02]  /*adc0*/  @P0 IMAD.U32 R141, R140, 0x10000, RZ ;  /* 0x000100008c8d0824 */ /* 0x000fe400078e00ff */
[----:B------:R-:W-:Y:S01]  /*add0*/  FMUL.FTZ R187, R187, R200 ;  /* 0x000000c8bbbb7220 */ /* 0x000fe20000410000 */
[----:B------:R-:W-:-:S04]  /*ade0*/  FSETP.GTU.FTZ.AND P4, PT, R0, R201, PT ;  /* 0x000000c90000720b */ /* 0x000fc80003f9c000 */
[----:B------:R-:W-:Y:S02]  /*adf0*/  FSEL R187, R187, RZ, !P4 ;  /* 0x000000ffbbbb7208 */ /* 0x000fe40006000000 */
[----:B------:R-:W-:-:S03]  /*ae00*/  SEL R0, RZ, 0x1, P4 ;  /* 0x00000001ff007807 */ /* 0x000fc60002000000 */
[----:B------:R-:W-:-:S04]  /*ae10*/  FADD.FTZ R176, R187, R176 ;  /* 0x000000b0bbb07221 */ /* 0x000fc80000010000 */
[----:B------:R-:W-:-:S07]  /*ae20*/  @P0 FADD.FTZ R176, R141, R176 ;  /* 0x000000b08db00221 */ /* 0x000fce0000010000 */
.L_x_11009:
        /* <DEDUP_REMOVED lines=12> */
.L_x_11018:
[----:B------:R-:W-:-:S07]  /*aef0*/  MOV R142, R8 ;  /* 0x00000008008e7202 */ /* 0x000fce0000000f00 */
.L_x_11019:
[----:B------:R-:W-:Y:S05]  /*af00*/  BSYNC B2 ;  /* 0x0000000000027941 */ /* 0x000fea0003800000 */
.L_x_11017:
        /* <DEDUP_REMOVED lines=16> */
.L_x_11023:
[----:B------:R-:W-:Y:S05]  /*b010*/  BSYNC B3 ;  /* 0x0000000000037941 */ /* 0x000fea0003800000 */
.L_x_11022:
        /* <DEDUP_REMOVED lines=42> */
.L_x_11021:
[----:B------:R-:W-:Y:S05]  /*b2c0*/  BSYNC B2 ;  /* 0x0000000000027941 */ /* 0x000fea0003800000 */
.L_x_11020:
        /* <DEDUP_REMOVED lines=14> */
.L_x_11024:
        /* <DEDUP_REMOVED lines=12> */
.L_x_11027:
[----:B------:R-:W-:-:S07]  /*b470*/  IMAD.MOV.U32 R146, RZ, RZ, R8 ;  /* 0x000000ffff927224 */ /* 0x000fce00078e0008 */
.L_x_11028:
[----:B------:R-:W-:Y:S05]  /*b480*/  BSYNC B2 ;  /* 0x0000000000027941 */ /* 0x000fea0003800000 */
.L_x_11026:
        /* <DEDUP_REMOVED lines=16> */
.L_x_11032:
[----:B------:R-:W-:Y:S05]  /*b590*/  BSYNC B3 ;  /* 0x0000000000037941 */ /* 0x000fea0003800000 */
.L_x_11031:
        /* <DEDUP_REMOVED lines=42> */
.L_x_11030:
[----:B------:R-:W-:Y:S05]  /*b840*/  BSYNC B2 ;  /* 0x0000000000027941 */ /* 0x000fea0003800000 */
.L_x_11029:
        /* <DEDUP_REMOVED lines=10> */
.L_x_11025:
        /* <DEDUP_REMOVED lines=12> */
.L_x_11034:
[----:B------:R-:W-:-:S07]  /*b9b0*/  IMAD.MOV.U32 R203, RZ, RZ, R8 ;  /* 0x000000ffffcb7224 */ /* 0x000fce00078e0008 */
.L_x_11035:
[----:B------:R-:W-:Y:S05]  /*b9c0*/  BSYNC B2 ;  /* 0x0000000000027941 */ /* 0x000fea0003800000 */
.L_x_11033:
        /* <DEDUP_REMOVED lines=16> */
.L_x_11039:
[----:B------:R-:W-:Y:S05]  /*bad0*/  BSYNC B3 ;  /* 0x0000000000037941 */ /* 0x000fea0003800000 */
.L_x_11038:
        /* <DEDUP_REMOVED lines=42> */
.L_x_11037:
[----:B------:R-:W-:Y:S05]  /*bd80*/  BSYNC B2 ;  /* 0x0000000000027941 */ /* 0x000fea0003800000 */
.L_x_11036:
        /* <DEDUP_REMOVED lines=14> */
.L_x_11040:
        /* <DEDUP_REMOVED lines=12> */
.L_x_11043:
[----:B------:R-:W-:-:S07]  /*bf30*/  IMAD.MOV.U32 R147, RZ, RZ, R8 ;  /* 0x000000ffff937224 */ /* 0x000fce00078e0008 */
.L_x_11044:
[----:B------:R-:W-:Y:S05]  /*bf40*/  BSYNC B2 ;  /* 0x0000000000027941 */ /* 0x000fea0003800000 */
.L_x_11042:
        /* <DEDUP_REMOVED lines=16> */
.L_x_11048:
[----:B------:R-:W-:Y:S05]  /*c050*/  BSYNC B3 ;  /* 0x0000000000037941 */ /* 0x000fea0003800000 */
.L_x_11047:
        /* <DEDUP_REMOVED lines=42> */
.L_x_11046:
[----:B------:R-:W-:Y:S05]  /*c300*/  BSYNC B2 ;  /* 0x0000000000027941 */ /* 0x000fea0003800000 */
.L_x_11045:
        /* <DEDUP_REMOVED lines=12> */
.L_x_11041:
        /* <DEDUP_REMOVED lines=54> */
.L_x_11049:
[----:B------:R-:W-:-:S07]  /*c730*/  VIADD R197, R197, 0x20 ;  /* 0x00000020c5c57836 */ /* 0x000fce0000000000 */
.L_x_10920:
[----:B------:R-:W-:Y:S05]  /*c740*/  BSYNC B1 ;  /* 0x0000000000017941 */ /* 0x000fea0003800000 */
.L_x_10919:
        /* <DEDUP_REMOVED lines=29> */
.L_x_11053:
[----:B------:R-:W-:-:S07]  /*c920*/  IMAD.MOV.U32 R188, RZ, RZ, R8 ;  /* 0x000000ffffbc7224 */ /* 0x000fce00078e0008 */
.L_x_11054:
[----:B------:R-:W-:Y:S05]  /*c930*/  BSYNC B2 ;  /* 0x0000000000027941 */ /* 0x000fea0003800000 */
.L_x_11052:
        /* <DEDUP_REMOVED lines=16> */
.L_x_11058:
[----:B------:R-:W-:Y:S05]  /*ca40*/  BSYNC B3 ;  /* 0x0000000000037941 */ /* 0x000fea0003800000 */
.L_x_11057:
        /* <DEDUP_REMOVED lines=42> */
.L_x_11056:
[----:B------:R-:W-:Y:S05]  /*ccf0*/  BSYNC B2 ;  /* 0x0000000000027941 */ /* 0x000fea0003800000 */
.L_x_11055:
        /* <DEDUP_REMOVED lines=21> */
.L_x_11059:
        /* <DEDUP_REMOVED lines=12> */
.L_x_11062:
[----:B------:R-:W-:-:S07]  /*cf10*/  IMAD.MOV.U32 R6, RZ, RZ, R8 ;  /* 0x000000ffff067224 */ /* 0x000fce00078e0008 */
.L_x_11063:
[----:B------:R-:W-:Y:S05]  /*cf20*/  BSYNC B2 ;  /* 0x0000000000027941 */ /* 0x000fea0003800000 */
.L_x_11061:
        /* <DEDUP_REMOVED lines=16> */
.L_x_11067:
[----:B------:R-:W-:Y:S05]  /*d030*/  BSYNC B3 ;  /* 0x0000000000037941 */ /* 0x000fea0003800000 */
.L_x_11066:
        /* <DEDUP_REMOVED lines=42> */
.L_x_11065:
[----:B------:R-:W-:Y:S05]  /*d2e0*/  BSYNC B2 ;  /* 0x0000000000027941 */ /* 0x000fea0003800000 */
.L_x_11064:
        /* <DEDUP_REMOVED lines=10> */
.L_x_11060:
        /* <DEDUP_REMOVED lines=12> */
.L_x_11069:
[----:B------:R-:W-:-:S07]  /*d450*/  IMAD.MOV.U32 R152, RZ, RZ, R8 ;  /* 0x000000ffff987224 */ /* 0x000fce00078e0008 */
.L_x_11070:
[----:B------:R-:W-:Y:S05]  /*d460*/  BSYNC B2 ;  /* 0x0000000000027941 */ /* 0x000fea0003800000 */
.L_x_11068:
        /* <DEDUP_REMOVED lines=16> */
.L_x_11074:
[----:B------:R-:W-:Y:S05]  /*d570*/  BSYNC B3 ;  /* 0x0000000000037941 */ /* 0x000fea0003800000 */
.L_x_11073:
        /* <DEDUP_REMOVED lines=42> */
.L_x_11072:
[----:B------:R-:W-:Y:S05]  /*d820*/  BSYNC B2 ;  /* 0x0000000000027941 */ /* 0x000fea0003800000 */
.L_x_11071:
        /* <DEDUP_REMOVED lines=16> */
.L_x_11075:
        /* <DEDUP_REMOVED lines=12> */
.L_x_11078:
[----:B------:R-:W-:-:S07]  /*d9f0*/  MOV R5, R8 ;  /* 0x0000000800057202 */ /* 0x000fce0000000f00 */
.L_x_11079:
[----:B------:R-:W-:Y:S05]  /*da00*/  BSYNC B2 ;  /* 0x0000000000027941 */ /* 0x000fea0003800000 */
.L_x_11077:
        /* <DEDUP_REMOVED lines=16> */
.L_x_11083:
[----:B------:R-:W-:Y:S05]  /*db10*/  BSYNC B3 ;  /* 0x0000000000037941 */ /* 0x000fea0003800000 */
.L_x_11082:
        /* <DEDUP_REMOVED lines=42> */
.L_x_11081:
[----:B------:R-:W-:Y:S05]  /*ddc0*/  BSYNC B2 ;  /* 0x0000000000027941 */ /* 0x000fea0003800000 */
.L_x_11080:
        /* <DEDUP_REMOVED lines=12> */
.L_x_11076:
        /* <DEDUP_REMOVED lines=12> */
.L_x_11085:
[----:B------:R-:W-:-:S07]  /*df50*/  MOV R140, R8 ;  /* 0x00000008008c7202 */ /* 0x000fce0000000f00 */
.L_x_11086:
[----:B------:R-:W-:Y:S05]  /*df60*/  BSYNC B2 ;  /* 0x0000000000027941 */ /* 0x000fea0003800000 */
.L_x_11084:
        /* <DEDUP_REMOVED lines=16> */
.L_x_11090:
[----:B------:R-:W-:Y:S05]  /*e070*/  BSYNC B3 ;  /* 0x0000000000037941 */ /* 0x000fea0003800000 */
.L_x_11089:
        /* <DEDUP_REMOVED lines=42> */
.L_x_11088:
[----:B------:R-:W-:Y:S05]  /*e320*/  BSYNC B2 ;  /* 0x0000000000027941 */ /* 0x000fea0003800000 */
.L_x_11087:
        /* <DEDUP_REMOVED lines=16> */
.L_x_11091:
        /* <DEDUP_REMOVED lines=12> */
.L_x_11094:
[----:B------:R-:W-:-:S07]  /*e4f0*/  IMAD.MOV.U32 R4, RZ, RZ, R8 ;  /* 0x000000ffff047224 */ /* 0x000fce00078e0008 */
.L_x_11095:
[----:B------:R-:W-:Y:S05]  /*e500*/  BSYNC B2 ;  /* 0x0000000000027941 */ /* 0x000fea0003800000 */
.L_x_11093:
        /* <DEDUP_REMOVED lines=16> */
.L_x_11099:
[----:B------:R-:W-:Y:S05]  /*e610*/  BSYNC B3 ;  /* 0x0000000000037941 */ /* 0x000fea0003800000 */
.L_x_11098:
        /* <DEDUP_REMOVED lines=42> */
.L_x_11097:
[----:B------:R-:W-:Y:S05]  /*e8c0*/  BSYNC B2 ;  /* 0x0000000000027941 */ /* 0x000fea0003800000 */
.L_x_11096:
        /* <DEDUP_REMOVED lines=10> */
.L_x_11092:
        /* <DEDUP_REMOVED lines=12> */
.L_x_11101:
[----:B------:R-:W-:-:S07]  /*ea30*/  IMAD.MOV.U32 R188, RZ, RZ, R8 ;  /* 0x000000ffffbc7224 */ /* 0x000fce00078e0008 */
.L_x_11102:
[----:B------:R-:W-:Y:S05]  /*ea40*/  BSYNC B2 ;  /* 0x0000000000027941 */ /* 0x000fea0003800000 */
.L_x_11100:
        /* <DEDUP_REMOVED lines=16> */
.L_x_11106:
[----:B------:R-:W-:Y:S05]  /*eb50*/  BSYNC B3 ;  /* 0x0000000000037941 */ /* 0x000fea0003800000 */
.L_x_11105:
        /* <DEDUP_REMOVED lines=42> */
.L_x_11104:
[----:B------:R-:W-:Y:S05]  /*ee00*/  BSYNC B2 ;  /* 0x0000000000027941 */ /* 0x000fea0003800000 */
.L_x_11103:
        /* <DEDUP_REMOVED lines=16> */
.L_x_11107:
        /* <DEDUP_REMOVED lines=12> */
.L_x_11110:
[----:B------:R-:W-:-:S07]  /*efd0*/  IMAD.MOV.U32 R3, RZ, RZ, R8 ;  /* 0x000000ffff037224 */ /* 0x000fce00078e0008 */
.L_x_11111:
[----:B------:R-:W-:Y:S05]  /*efe0*/  BSYNC B2 ;  /* 0x0000000000027941 */ /* 0x000fea0003800000 */
.L_x_11109:
        /* <DEDUP_REMOVED lines=16> */
.L_x_11115:
[----:B------:R-:W-:Y:S05]  /*f0f0*/  BSYNC B3 ;  /* 0x0000000000037941 */ /* 0x000fea0003800000 */
.L_x_11114:
        /* <DEDUP_REMOVED lines=42> */
.L_x_11113:
[----:B------:R-:W-:Y:S05]  /*f3a0*/  BSYNC B2 ;  /* 0x0000000000027941 */ /* 0x000fea0003800000 */
.L_x_11112:
        /* <DEDUP_REMOVED lines=12> */
.L_x_11108:
        /* <DEDUP_REMOVED lines=12> */
.L_x_11117:
[----:B------:R-:W-:-:S07]  /*f530*/  IMAD.MOV.U32 R188, RZ, RZ, R8 ;  /* 0x000000ffffbc7224 */ /* 0x000fce00078e0008 */
.L_x_11118:
[----:B------:R-:W-:Y:S05]  /*f540*/  BSYNC B2 ;  /* 0x0000000000027941 */ /* 0x000fea0003800000 */
.L_x_11116:
        /* <DEDUP_REMOVED lines=16> */
.L_x_11122:
[----:B------:R-:W-:Y:S05]  /*f650*/  BSYNC B3 ;  /* 0x0000000000037941 */ /* 0x000fea0003800000 */
.L_x_11121:
        /* <DEDUP_REMOVED lines=42> */
.L_x_11120:
[----:B------:R-:W-:Y:S05]  /*f900*/  BSYNC B2 ;  /* 0x0000000000027941 */ /* 0x000fea0003800000 */
.L_x_11119:
        /* <DEDUP_REMOVED lines=16> */
.L_x_11123:
        /* <DEDUP_REMOVED lines=12> */
.L_x_11126:
[----:B------:R-:W-:-:S07]  /*fad0*/  MOV R2, R8 ;  /* 0x0000000800027202 */ /* 0x000fce0000000f00 */
.L_x_11127:
[----:B------:R-:W-:Y:S05]  /*fae0*/  BSYNC B2 ;  /* 0x0000000000027941 */ /* 0x000fea0003800000 */
.L_x_11125:
        /* <DEDUP_REMOVED lines=16> */
.L_x_11131:
[----:B------:R-:W-:Y:S05]  /*fbf0*/  BSYNC B3 ;  /* 0x0000000000037941 */ /* 0x000fea0003800000 */
.L_x_11130:
        /* <DEDUP_REMOVED lines=42> */
.L_x_11129:
[----:B------:R-:W-:Y:S05]  /*fea0*/  BSYNC B2 ;  /* 0x0000000000027941 */ /* 0x000fea0003800000 */
.L_x_11128:
        /* <DEDUP_REMOVED lines=10> */
.L_x_11124:
        /* <DEDUP_REMOVED lines=12> */
.L_x_11133:
[----:B------:R-:W-:-:S07]  /*10010*/  MOV R174, R8 ;  /* 0x0000000800ae7202 */ /* 0x000fce0000000f00 */
.L_x_11134:
[----:B------:R-:W-:Y:S05]  /*10020*/  BSYNC B2 ;  /* 0x0000000000027941 */ /* 0x000fea0003800000 */
.L_x_11132:
        /* <DEDUP_REMOVED lines=16> */
.L_x_11138:
[----:B------:R-:W-:Y:S05]  /*10130*/  BSYNC B3 ;  /* 0x0000000000037941 */ /* 0x000fea0003800000 */
.L_x_11137:
        /* <DEDUP_REMOVED lines=42> */
.L_x_11136:
[----:B------:R-:W-:Y:S05]  /*103e0*/  BSYNC B2 ;  /* 0x0000000000027941 */ /* 0x000fea0003800000 */
.L_x_11135:
        /* <DEDUP_REMOVED lines=14> */
.L_x_11139:
        /* <DEDUP_REMOVED lines=12> */
.L_x_11142:
[----:B------:R-:W-:-:S07]  /*10590*/  IMAD.MOV.U32 R0, RZ, RZ, R8 ;  /* 0x000000ffff007224 */ /* 0x000fce00078e0008 */
.L_x_11143:
[----:B------:R-:W-:Y:S05]  /*105a0*/  BSYNC B2 ;  /* 0x0000000000027941 */ /* 0x000fea0003800000 */
.L_x_11141:
        /* <DEDUP_REMOVED lines=16> */
.L_x_11147:
[----:B------:R-:W-:Y:S05]  /*106b0*/  BSYNC B3 ;  /* 0x0000000000037941 */ /* 0x000fea0003800000 */
.L_x_11146:
        /* <DEDUP_REMOVED lines=42> */
.L_x_11145:
[----:B------:R-:W-:Y:S05]  /*10960*/  BSYNC B2 ;  /* 0x0000000000027941 */ /* 0x000fea0003800000 */
.L_x_11144:
[----:B------:R-:W-:Y:S02]  /*10970*/  I2FP.F32.U32 R141, R0 ;  /* 0x00000000008d7245 */ /* 0x000fe40000201000 */
[----:B------:R-:W-:Y:S02]  /*10980*/  PRMT R0, R38, 0x7632, R0 ;  /* 0x0000763226007816 */ /* 0x000fe40000000000 */
[----:B------:R-:W-:-:S03]  /*10990*/  @P0 PRMT R140, R42, 0x7632, R140 ;  /* 0x000076322a8c0816 */ /* 0x000fc6000000008c */
[----:B------:R-:W-:Y:S02]  /*109a0*/  IMAD.U32 R189, R0, 0x10000, RZ ;  /* 0x0001000000bd7824 */ /* 0x000fe400078e00ff */
[----:B------:R-:W-:Y:S01]  /*109b0*/  FFMA.FTZ R0, R141, R202, 1.1641532182693481445e-10 ;  /* 0x2f0000008d007423 */ /* 0x000fe200000100ca */
[----:B------:R-:W-:Y:S01]  /*109c0*/  @P0 SHF.L.U32 R141, R140, 0x10, RZ ;  /* 0x000000108c8d0819 */ /* 0x000fe200000006ff */
[----:B------:R-:W-:-:S03]  /*109d0*/  FMUL.FTZ R189, R189, R200 ;  /* 0x000000c8bdbd7220 */ /* 0x000fc60000410000 */
[----:B------:R-:W-:-:S04]  /*109e0*/  FSETP.GTU.FTZ.AND P4, PT, R0, R201, PT ;  /* 0x000000c90000720b */ /* 0x000fc80003f9c000 */
[----:B------:R-:W-:Y:S02]  /*109f0*/  FSEL R189, R189, RZ, !P4 ;  /* 0x000000ffbdbd7208 */ /* 0x000fe40006000000 */
[----:B------:R-:W-:-:S03]  /*10a00*/  SEL R0, RZ, 0x1, P4 ;  /* 0x00000001ff007807 */ /* 0x000fc60002000000 */
[----:B------:R-:W-:-:S04]  /*10a10*/  FADD.FTZ R174, R189, R174 ;  /* 0x000000aebdae7221 */ /* 0x000fc80000010000 */
[----:B------:R-:W-:-:S07]  /*10a20*/  @P0 FADD.FTZ R174, R141, R174 ;  /* 0x000000ae8dae0221 */ /* 0x000fce0000010000 */
.L_x_11140:
        /* <DEDUP_REMOVED lines=12> */
.L_x_11149:
[----:B------:R-:W-:-:S07]  /*10af0*/  IMAD.MOV.U32 R142, RZ, RZ, R8 ;  /* 0x000000ffff8e7224 */ /* 0x000fce00078e0008 */
.L_x_11150:
[----:B------:R-:W-:Y:S05]  /*10b00*/  BSYNC B2 ;  /* 0x0000000000027941 */ /* 0x000fea0003800000 */
.L_x_11148:
        /* <DEDUP_REMOVED lines=16> */
.L_x_11154:
[----:B------:R-:W-:Y:S05]  /*10c10*/  BSYNC B3 ;  /* 0x0000000000037941 */ /* 0x000fea0003800000 */
.L_x_11153:
        /* <DEDUP_REMOVED lines=42> */
.L_x_11152:
[----:B------:R-:W-:Y:S05]  /*10ec0*/  BSYNC B2 ;  /* 0x0000000000027941 */ /* 0x000fea0003800000 */
.L_x_11151:
        /* <DEDUP_REMOVED lines=14> */
.L_x_11155:
        /* <DEDUP_REMOVED lines=12> */
.L_x_11158:
[----:B------:R-:W-:-:S07]  /*11070*/  IMAD.MOV.U32 R146, RZ, RZ, R8 ;  /* 0x000000ffff927224 */ /* 0x000fce00078e0008 */
.L_x_11159:
[----:B------:R-:W-:Y:S05]  /*11080*/  BSYNC B2 ;  /* 0x0000000000027941 */ /* 0x000fea0003800000 */
.L_x_11157:
        /* <DEDUP_REMOVED lines=16> */
.L_x_11163:
[----:B------:R-:W-:Y:S05]  /*11190*/  BSYNC B3 ;  /* 0x0000000000037941 */ /* 0x000fea0003800000 */
.L_x_11162:
        /* <DEDUP_REMOVED lines=42> */
.L_x_11161:
[----:B------:R-:W-:Y:S05]  /*11440*/  BSYNC B2 ;  /* 0x0000000000027941 */ /* 0x000fea0003800000 */
.L_x_11160:
[----:B------:R-:W-:Y:S01]  /*11450*/  I2FP.F32.U32 R141, R146 ;  /* 0x00000092008d7245 */ /* 0x000fe20000201000 */
[----:B------:R-:W-:-:S04]  /*11460*/  IMAD.U32 R143, R39, 0x10000, RZ ;  /* 0x00010000278f7824 */ /* 0x000fc800078e00ff */
[----:B------:R-:W-:Y:S01]  /*11470*/  FFMA.FTZ R140, R141, R202, 1.1641532182693481445e-10 ;  /* 0x2f0000008d8c7423 */ /* 0x000fe200000100ca */
[----:B------:R-:W-:Y:S01]  /*11480*/  FMUL.FTZ R141, R143, R200 ;  /* 0x000000c88f8d7220 */ /* 0x000fe20000410000 */
[----:B------:R-:W-:-:S03]  /*11490*/  @P0 IMAD.U32 R143, R43, 0x10000, RZ ;  /* 0x000100002b8f0824 */ /* 0x000fc600078e00ff */
[----:B------:R-:W-:-:S04]  /*114a0*/  FSETP.GTU.FTZ.AND P5, PT, R140, R201, PT ;  /* 0x000000c98c00720b */ /* 0x000fc80003fbc000 */
[----:B------:R-:W-:Y:S02]  /*114b0*/  FSEL R141, R141, RZ, !P5 ;  /* 0x000000ff8d8d7208 */ /* 0x000fe40006800000 */
[----:B------:R-:W-:-:S03]  /*114c0*/  SEL R146, RZ, 0x1, P5 ;  /* 0x00000001ff927807 */ /* 0x000fc60002800000 */
[----:B------:R-:W-:-:S04]  /*114d0*/  FADD.FTZ R188, R141, R188 ;  /* 0x000000bc8dbc7221 */ /* 0x000fc80000010000 */
[----:B------:R-:W-:-:S07]  /*114e0*/  @P0 FADD.FTZ R188, R143, R188 ;  /* 0x000000bc8fbc0221 */ /* 0x000fce0000010000 */
.L_x_11156:
        /* <DEDUP_REMOVED lines=12> */
.L_x_11165:
[----:B------:R-:W-:-:S07]  /*115b0*/  IMAD.MOV.U32 R203, RZ, RZ, R8 ;  /* 0x000000ffffcb7224 */ /* 0x000fce00078e0008 */
.L_x_11166:
[----:B------:R-:W-:Y:S05]  /*115c0*/  BSYNC B2 ;  /* 0x0000000000027941 */ /* 0x000fea0003800000 */
.L_x_11164:
        /* <DEDUP_REMOVED lines=16> */
.L_x_11170:
[----:B------:R-:W-:Y:S05]  /*116d0*/  BSYNC B3 ;  /* 0x0000000000037941 */ /* 0x000fea0003800000 */
.L_x_11169:
        /* <DEDUP_REMOVED lines=42> */
.L_x_11168:
[----:B------:R-:W-:Y:S05]  /*11980*/  BSYNC B2 ;  /* 0x0000000000027941 */ /* 0x000fea0003800000 */
.L_x_11167:
        /* <DEDUP_REMOVED lines=14> */
.L_x_11171:
        /* <DEDUP_REMOVED lines=12> */
.L_x_11174:
[----:B------:R-:W-:-:S07]  /*11b30*/  MOV R147, R8 ;  /* 0x0000000800937202 */ /* 0x000fce0000000f00 */
.L_x_11175:
[----:B------:R-:W-:Y:S05]  /*11b40*/  BSYNC B2 ;  /* 0x0000000000027941 */ /* 0x000fea0003800000 */
.L_x_11173:
        /* <DEDUP_REMOVED lines=16> */
.L_x_11179:
[----:B------:R-:W-:Y:S05]  /*11c50*/  BSYNC B3 ;  /* 0x0000000000037941 */ /* 0x000fea0003800000 */
.L_x_11178:
        /* <DEDUP_REMOVED lines=42> */
.L_x_11177:
[----:B------:R-:W-:Y:S05]  /*11f00*/  BSYNC B2 ;  /* 0x0000000000027941 */ /* 0x000fea0003800000 */
.L_x_11176:
        /* <DEDUP_REMOVED lines=12> */
.L_x_11172:
        /* <DEDUP_REMOVED lines=54> */
.L_x_11180:
[----:B------:R-:W-:-:S07]  /*12330*/  VIADD R197, R197, 0x20 ;  /* 0x00000020c5c57836 */ /* 0x000fce0000000000 */
.L_x_11051:
[----:B------:R-:W-:Y:S05]  /*12340*/  BSYNC B1 ;  /* 0x0000000000017941 */ /* 0x000fea0003800000 */
.L_x_11050:
        /* <DEDUP_REMOVED lines=29> */
.L_x_11184:
[----:B------:R-:W-:-:S07]  /*12520*/  MOV R190, R8 ;  /* 0x0000000800be7202 */ /* 0x000fce0000000f00 */
.L_x_11185:
[----:B------:R-:W-:Y:S05]  /*12530*/  BSYNC B2 ;  /* 0x0000000000027941 */ /* 0x000fea0003800000 */
.L_x_11183:
        /* <DEDUP_REMOVED lines=16> */
.L_x_11189:
[----:B------:R-:W-:Y:S05]  /*12640*/  BSYNC B3 ;  /* 0x0000000000037941 */ /* 0x000fea0003800000 */
.L_x_11188:
        /* <DEDUP_REMOVED lines=42> */
.L_x_11187:
[----:B------:R-:W-:Y:S05]  /*128f0*/  BSYNC B2 ;  /* 0x0000000000027941 */ /* 0x000fea0003800000 */
.L_x_11186:
        /* <DEDUP_REMOVED lines=21> */
.L_x_11190:
        /* <DEDUP_REMOVED lines=12> */
.L_x_11193:
[----:B------:R-:W-:-:S07]  /*12b10*/  MOV R6, R8 ;  /* 0x0000000800067202 */ /* 0x000fce0000000f00 */
.L_x_11194:
[----:B------:R-:W-:Y:S05]  /*12b20*/  BSYNC B2 ;  /* 0x0000000000027941 */ /* 0x000fea0003800000 */
.L_x_11192:
        /* <DEDUP_REMOVED lines=16> */
.L_x_11198:
[----:B------:R-:W-:Y:S05]  /*12c30*/  BSYNC B3 ;  /* 0x0000000000037941 */ /* 0x000fea0003800000 */
.L_x_11197:
        /* <DEDUP_REMOVED lines=42> */
.L_x_11196:
[----:B------:R-:W-:Y:S05]  /*12ee0*/  BSYNC B2 ;  /* 0x0000000000027941 */ /* 0x000fea0003800000 */
.L_x_11195:
        /* <DEDUP_REMOVED lines=10> */
.L_x_11191:
        /* <DEDUP_REMOVED lines=12> */
.L_x_11200:
[----:B------:R-:W-:-:S07]  /*13050*/  MOV R150, R8 ;  /* 0x0000000800967202 */ /* 0x000fce0000000f00 */
.L_x_11201:
[----:B------:R-:W-:Y:S05]  /*13060*/  BSYNC B2 ;  /* 0x0000000000027941 */ /* 0x000fea0003800000 */
.L_x_11199:
        /* <DEDUP_REMOVED lines=16> */
.L_x_11205:
[----:B------:R-:W-:Y:S05]  /*13170*/  BSYNC B3 ;  /* 0x0000000000037941 */ /* 0x000fea0003800000 */
.L_x_11204:
        /* <DEDUP_REMOVED lines=42> */
.L_x_11203:
[----:B------:R-:W-:Y:S05]  /*13420*/  BSYNC B2 ;  /* 0x0000000000027941 */ /* 0x000fea0003800000 */
.L_x_11202:
        /* <DEDUP_REMOVED lines=16> */
.L_x_11206:
        /* <DEDUP_REMOVED lines=12> */
.L_x_11209:
[----:B------:R-:W-:-:S07]  /*135f0*/  IMAD.MOV.U32 R5, RZ, RZ, R8 ;  /* 0x000000ffff057224 */ /* 0x000fce00078e0008 */
.L_x_11210:
[----:B------:R-:W-:Y:S05]  /*13600*/  BSYNC B2 ;  /* 0x0000000000027941 */ /* 0x000fea0003800000 */
.L_x_11208:
        /* <DEDUP_REMOVED lines=16> */
.L_x_11214:
[----:B------:R-:W-:Y:S05]  /*13710*/  BSYNC B3 ;  /* 0x0000000000037941 */ /* 0x000fea0003800000 */
.L_x_11213:
        /* <DEDUP_REMOVED lines=42> */
.L_x_11212:
[----:B------:R-:W-:Y:S05]  /*139c0*/  BSYNC B2 ;  /* 0x0000000000027941 */ /* 0x000fea0003800000 */
.L_x_11211:
        /* <DEDUP_REMOVED lines=12> */
.L_x_11207:
        /* <DEDUP_REMOVED lines=12> */
.L_x_11216:
[----:B------:R-:W-:-:S07]  /*13b50*/  IMAD.MOV.U32 R140, RZ, RZ, R8 ;  /* 0x000000ffff8c7224 */ /* 0x000fce00078e0008 */
.L_x_11217:
[----:B------:R-:W-:Y:S05]  /*13b60*/  BSYNC B2 ;  /* 0x0000000000027941 */ /* 0x000fea0003800000 */
.L_x_11215:
        /* <DEDUP_REMOVED lines=16> */
.L_x_11221:
[----:B------:R-:W-:Y:S05]  /*13c70*/  BSYNC B3 ;  /* 0x0000000000037941 */ /* 0x000fea0003800000 */
.L_x_11220:
        /* <DEDUP_REMOVED lines=42> */
.L_x_11219:
[----:B------:R-:W-:Y:S05]  /*13f20*/  BSYNC B2 ;  /* 0x0000000000027941 */ /* 0x000fea0003800000 */
.L_x_11218:
        /* <DEDUP_REMOVED lines=16> */
.L_x_11222:
        /* <DEDUP_REMOVED lines=12> */
.L_x_11225:
[----:B------:R-:W-:-:S07]  /*140f0*/  IMAD.MOV.U32 R4, RZ, RZ, R8 ;  /* 0x000000ffff047224 */ /* 0x000fce00078e0008 */
.L_x_11226:
[----:B------:R-:W-:Y:S05]  /*14100*/  BSYNC B2 ;  /* 0x0000000000027941 */ /* 0x000fea0003800000 */
.L_x_11224:
        /* <DEDUP_REMOVED lines=16> */
.L_x_11230:
[----:B------:R-:W-:Y:S05]  /*14210*/  BSYNC B3 ;  /* 0x0000000000037941 */ /* 0x000fea0003800000 */
.L_x_11229:
        /* <DEDUP_REMOVED lines=42> */
.L_x_11228:
[----:B------:R-:W-:Y:S05]  /*144c0*/  BSYNC B2 ;  /* 0x0000000000027941 */ /* 0x000fea0003800000 */
.L_x_11227:
        /* <DEDUP_REMOVED lines=10> */
.L_x_11223:
        /* <DEDUP_REMOVED lines=12> */
.L_x_11232:
[----:B------:R-:W-:-:S07]  /*14630*/  IMAD.MOV.U32 R190, RZ, RZ, R8 ;  /* 0x000000ffffbe7224 */ /* 0x000fce00078e0008 */
.L_x_11233:
[----:B------:R-:W-:Y:S05]  /*14640*/  BSYNC B2 ;  /* 0x0000000000027941 */ /* 0x000fea0003800000 */
.L_x_11231:
        /* <DEDUP_REMOVED lines=16> */
.L_x_11237:
[----:B------:R-:W-:Y:S05]  /*14750*/  BSYNC B3 ;  /* 0x0000000000037941 */ /* 0x000fea0003800000 */
.L_x_11236:
        /* <DEDUP_REMOVED lines=42> */
.L_x_11235:
[----:B------:R-:W-:Y:S05]  /*14a00*/  BSYNC B2 ;  /* 0x0000000000027941 */ /* 0x000fea0003800000 */
.L_x_11234:
        /* <DEDUP_REMOVED lines=16> */
.L_x_11238:
        /* <DEDUP_REMOVED lines=12> */
.L_x_11241:
[----:B------:R-:W-:-:S07]  /*14bd0*/  MOV R3, R8 ;  /* 0x0000000800037202 */ /* 0x000fce0000000f00 */
.L_x_11242:
[----:B------:R-:W-:Y:S05]  /*14be0*/  BSYNC B2 ;  /* 0x0000000000027941 */ /* 0x000fea0003800000 */
.L_x_11240:
        /* <DEDUP_REMOVED lines=16> */
.L_x_11246:
[----:B------:R-:W-:Y:S05]  /*14cf0*/  BSYNC B3 ;  /* 0x0000000000037941 */ /* 0x000fea0003800000 */
.L_x_11245:
        /* <DEDUP_REMOVED lines=42> */
.L_x_11244:
[----:B------:R-:W-:Y:S05]  /*14fa0*/  BSYNC B2 ;  /* 0x0000000000027941 */ /* 0x000fea0003800000 */
.L_x_11243:
        /* <DEDUP_REMOVED lines=12> */
.L_x_11239:
        /* <DEDUP_REMOVED lines=12> */
.L_x_11248:
[----:B------:R-:W-:-:S07]  /*15130*/  MOV R190, R8 ;  /* 0x0000000800be7202 */ /* 0x000fce0000000f00 */
.L_x_11249:
[----:B------:R-:W-:Y:S05]  /*15140*/  BSYNC B2 ;  /* 0x0000000000027941 */ /* 0x000fea0003800000 */
.L_x_11247:
        /* <DEDUP_REMOVED lines=16> */
.L_x_11253:
[----:B------:R-:W-:Y:S05]  /*15250*/  BSYNC B3 ;  /* 0x0000000000037941 */ /* 0x000fea0003800000 */
.L_x_11252:
        /* <DEDUP_REMOVED lines=42> */
.L_x_11251:
[----:B------:R-:W-:Y:S05]  /*15500*/  BSYNC B2 ;  /* 0x0000000000027941 */ /* 0x000fea0003800000 */
.L_x_11250:
        /* <DEDUP_REMOVED lines=16> */
.L_x_11254:
        /* <DEDUP_REMOVED lines=12> */
.L_x_11257:
[----:B------:R-:W-:-:S07]  /*156d0*/  IMAD.MOV.U32 R2, RZ, RZ, R8 ;  /* 0x000000ffff027224 */ /* 0x000fce00078e0008 */
.L_x_11258:
[----:B------:R-:W-:Y:S05]  /*156e0*/  BSYNC B2 ;  /* 0x0000000000027941 */ /* 0x000fea0003800000 */
.L_x_11256:
        /* <DEDUP_REMOVED lines=16> */
.L_x_11262:
[----:B------:R-:W-:Y:S05]  /*157f0*/  BSYNC B3 ;  /* 0x0000000000037941 */ /* 0x000fea0003800000 */
.L_x_11261:
        /* <DEDUP_REMOVED lines=42> */
.L_x_11260:
[----:B------:R-:W-:Y:S05]  /*15aa0*/  BSYNC B2 ;  /* 0x0000000000027941 */ /* 0x000fea0003800000 */
.L_x_11259:
        /* <DEDUP_REMOVED lines=10> */
.L_x_11255:
        /* <DEDUP_REMOVED lines=12> */
.L_x_11264:
[----:B------:R-:W-:-:S07]  /*15c10*/  IMAD.MOV.U32 R172, RZ, RZ, R8 ;  /* 0x000000ffffac7224 */ /* 0x000fce00078e0008 */
.L_x_11265:
[----:B------:R-:W-:Y:S05]  /*15c20*/  BSYNC B2 ;  /* 0x0000000000027941 */ /* 0x000fea0003800000 */
.L_x_11263:
        /* <DEDUP_REMOVED lines=16> */
.L_x_11269:
[----:B------:R-:W-:Y:S05]  /*15d30*/  BSYNC B3 ;  /* 0x0000000000037941 */ /* 0x000fea0003800000 */
.L_x_11268:
        /* <DEDUP_REMOVED lines=42> */
.L_x_11267:
[----:B------:R-:W-:Y:S05]  /*15fe0*/  BSYNC B2 ;  /* 0x0000000000027941 */ /* 0x000fea0003800000 */
.L_x_11266:
        /* <DEDUP_REMOVED lines=14> */
.L_x_11270:
        /* <DEDUP_REMOVED lines=12> */
.L_x_11273:
[----:B------:R-:W-:-:S07]  /*16190*/  IMAD.MOV.U32 R0, RZ, RZ, R8 ;  /* 0x000000ffff007224 */ /* 0x000fce00078e0008 */
.L_x_11274:
[----:B------:R-:W-:Y:S05]  /*161a0*/  BSYNC B2 ;  /* 0x0000000000027941 */ /* 0x000fea0003800000 */
.L_x_11272:
        /* <DEDUP_REMOVED lines=16> */
.L_x_11278:
[----:B------:R-:W-:Y:S05]  /*162b0*/  BSYNC B3 ;  /* 0x0000000000037941 */ /* 0x000fea0003800000 */
.L_x_11277:
        /* <DEDUP_REMOVED lines=42> */
.L_x_11276:
[----:B------:R-:W-:Y:S05]  /*16560*/  BSYNC B2 ;  /* 0x0000000000027941 */ /* 0x000fea0003800000 */
.L_x_11275:
[----:B------:R-:W-:Y:S02]  /*16570*/  I2FP.F32.U32 R141, R0 ;  /* 0x00000000008d7245 */ /* 0x000fe40000201000 */
[----:B------:R-:W-:Y:S02]  /*16580*/  PRMT R0, R38, 0x7632, R0 ;  /* 0x0000763226007816 */ /* 0x000fe40000000000 */
[----:B------:R-:W-:-:S03]  /*16590*/  @P0 PRMT R140, R42, 0x7632, R140 ;  /* 0x000076322a8c0816 */ /* 0x000fc6000000008c */
[----:B------:R-:W-:Y:S02]  /*165a0*/  IMAD.U32 R191, R0, 0x10000, RZ ;  /* 0x0001000000bf7824 */ /* 0x000fe400078e00ff */
[----:B------:R-:W-:Y:S01]  /*165b0*/  FFMA.FTZ R0, R141, R202, 1.1641532182693481445e-10 ;  /* 0x2f0000008d007423 */ /* 0x000fe200000100ca */
[----:B------:R-:W-:Y:S02]  /*165c0*/  @P0 IMAD.U32 R141, R140, 0x10000, RZ ;  /* 0x000100008c8d0824 */ /* 0x000fe400078e00ff */
[----:B------:R-:W-:Y:S02]  /*165d0*/  FMUL.FTZ R191, R191, R200 ;  /* 0x000000c8bfbf7220 */ /* 0x000fe40000410000 */
[----:B------:R-:W-:-:S04]  /*165e0*/  FSETP.GTU.FTZ.AND P4, PT, R0, R201, PT ;  /* 0x000000c90000720b */ /* 0x000fc80003f9c000 */
[----:B------:R-:W-:Y:S02]  /*165f0*/  FSEL R191, R191, RZ, !P4 ;  /* 0x000000ffbfbf7208 */ /* 0x000fe40006000000 */
[----:B------:R-:W-:-:S03]  /*16600*/  SEL R0, RZ, 0x1, P4 ;  /* 0x00000001ff007807 */ /* 0x000fc60002000000 */
[----:B------:R-:W-:-:S04]  /*16610*/  FADD.FTZ R172, R191, R172 ;  /* 0x000000acbfac7221 */ /* 0x000fc80000010000 */
[----:B------:R-:W-:-:S07]  /*16620*/  @P0 FADD.FTZ R172, R141, R172 ;  /* 0x000000ac8dac0221 */ /* 0x000fce0000010000 */
.L_x_11271:
        /* <DEDUP_REMOVED lines=12> */
.L_x_11280:
[----:B------:R-:W-:-:S07]  /*166f0*/  IMAD.MOV.U32 R142, RZ, RZ, R8 ;  /* 0x000000ffff8e7224 */ /* 0x000fce00078e0008 */
.L_x_11281:
[----:B------:R-:W-:Y:S05]  /*16700*/  BSYNC B2 ;  /* 0x0000000000027941 */ /* 0x000fea0003800000 */
.L_x_11279:
        /* <DEDUP_REMOVED lines=16> */
.L_x_11285:
[----:B------:R-:W-:Y:S05]  /*16810*/  BSYNC B3 ;  /* 0x0000000000037941 */ /* 0x000fea0003800000 */
.L_x_11284:
        /* <DEDUP_REMOVED lines=42> */
.L_x_11283:
[----:B------:R-:W-:Y:S05]  /*16ac0*/  BSYNC B2 ;  /* 0x0000000000027941 */ /* 0x000fea0003800000 */
.L_x_11282:
        /* <DEDUP_REMOVED lines=14> */
.L_x_11286:
        /* <DEDUP_REMOVED lines=12> */
.L_x_11289:
[----:B------:R-:W-:-:S07]  /*16c70*/  MOV R146, R8 ;  /* 0x0000000800927202 */ /* 0x000fce0000000f00 */
.L_x_11290:
[----:B------:R-:W-:Y:S05]  /*16c80*/  BSYNC B2 ;  /* 0x0000000000027941 */ /* 0x000fea0003800000 */
.L_x_11288:
        /* <DEDUP_REMOVED lines=16> */
.L_x_11294:
[----:B------:R-:W-:Y:S05]  /*16d90*/  BSYNC B3 ;  /* 0x0000000000037941 */ /* 0x000fea0003800000 */
.L_x_11293:
        /* <DEDUP_REMOVED lines=42> */
.L_x_11292:
[----:B------:R-:W-:Y:S05]  /*17040*/  BSYNC B2 ;  /* 0x0000000000027941 */ /* 0x000fea0003800000 */
.L_x_11291:
[----:B------:R-:W-:Y:S02]  /*17050*/  I2FP.F32.U32 R141, R146 ;  /* 0x00000092008d7245 */ /* 0x000fe40000201000 */
[----:B------:R-:W-:-:S03]  /*17060*/  SHF.L.U32 R143, R39, 0x10, RZ ;  /* 0x00000010278f7819 */ /* 0x000fc600000006ff */
[----:B------:R-:W-:Y:S02]  /*17070*/  FFMA.FTZ R140, R141, R202, 1.1641532182693481445e-10 ;  /* 0x2f0000008d8c7423 */ /* 0x000fe400000100ca */
[----:B------:R-:W-:Y:S01]  /*17080*/  FMUL.FTZ R141, R143, R200 ;  /* 0x000000c88f8d7220 */ /* 0x000fe20000410000 */
[----:B------:R-:W-:Y:S02]  /*17090*/  @P0 IMAD.U32 R143, R43, 0x10000, RZ ;  /* 0x000100002b8f0824 */ /* 0x000fe400078e00ff */
[----:B------:R-:W-:-:S04]  /*170a0*/  FSETP.GTU.FTZ.AND P5, PT, R140, R201, PT ;  /* 0x000000c98c00720b */ /* 0x000fc80003fbc000 */
[----:B------:R-:W-:Y:S02]  /*170b0*/  FSEL R141, R141, RZ, !P5 ;  /* 0x000000ff8d8d7208 */ /* 0x000fe40006800000 */
[----:B------:R-:W-:-:S03]  /*170c0*/  SEL R146, RZ, 0x1, P5 ;  /* 0x00000001ff927807 */ /* 0x000fc60002800000 */
[----:B------:R-:W-:-:S04]  /*170d0*/  FADD.FTZ R190, R141, R190 ;  /* 0x000000be8dbe7221 */ /* 0x000fc80000010000 */
[----:B------:R-:W-:-:S07]  /*170e0*/  @P0 FADD.FTZ R190, R143, R190 ;  /* 0x000000be8fbe0221 */ /* 0x000fce0000010000 */
.L_x_11287:
        /* <DEDUP_REMOVED lines=12> */
.L_x_11296:
[----:B------:R-:W-:-:S07]  /*171b0*/  MOV R203, R8 ;  /* 0x0000000800cb7202 */ /* 0x000fce0000000f00 */
.L_x_11297:
[----:B------:R-:W-:Y:S05]  /*171c0*/  BSYNC B2 ;  /* 0x0000000000027941 */ /* 0x000fea0003800000 */
.L_x_11295:
        /* <DEDUP_REMOVED lines=16> */
.L_x_11301:
[----:B------:R-:W-:Y:S05]  /*172d0*/  BSYNC B3 ;  /* 0x0000000000037941 */ /* 0x000fea0003800000 */
.L_x_11300:
        /* <DEDUP_REMOVED lines=42> */
.L_x_11299:
[----:B------:R-:W-:Y:S05]  /*17580*/  BSYNC B2 ;  /* 0x0000000000027941 */ /* 0x000fea0003800000 */
.L_x_11298:
        /* <DEDUP_REMOVED lines=14> */
.L_x_11302:
        /* <DEDUP_REMOVED lines=12> */
.L_x_11305:
[----:B------:R-:W-:-:S07]  /*17730*/  IMAD.MOV.U32 R147, RZ, RZ, R8 ;  /* 0x000000ffff937224 */ /* 0x000fce00078e0008 */
.L_x_11306:
[----:B------:R-:W-:Y:S05]  /*17740*/  BSYNC B2 ;  /* 0x0000000000027941 */ /* 0x000fea0003800000 */
.L_x_11304:
        /* <DEDUP_REMOVED lines=16> */
.L_x_11310:
[----:B------:R-:W-:Y:S05]  /*17850*/  BSYNC B3 ;  /* 0x0000000000037941 */ /* 0x000fea0003800000 */
.L_x_11309:
        /* <DEDUP_REMOVED lines=42> */
.L_x_11308:
[----:B------:R-:W-:Y:S05]  /*17b00*/  BSYNC B2 ;  /* 0x0000000000027941 */ /* 0x000fea0003800000 */
.L_x_11307:
        /* <DEDUP_REMOVED lines=12> */
.L_x_11303:
        /* <DEDUP_REMOVED lines=54> */
.L_x_11311:
[----:B------:R-:W-:-:S07]  /*17f30*/  IADD3 R197, R197, 0x20, RZ ;  /* 0x00000020c5c57810 */ /* 0x000fce0007ffe0ff */
.L_x_11182:
[----:B------:R-:W-:Y:S05]  /*17f40*/  BSYNC B1 ;  /* 0x0000000000017941 */ /* 0x000fea0003800000 */
.L_x_11181:
        /* <DEDUP_REMOVED lines=29> */
.L_x_11315:
[----:B------:R-:W-:-:S07]  /*18120*/  IMAD.MOV.U32 R192, RZ, RZ, R8 ;  /* 0x000000ffffc07224 */ /* 0x000fce00078e0008 */
.L_x_11316:
[----:B------:R-:W-:Y:S05]  /*18130*/  BSYNC B2 ;  /* 0x0000000000027941 */ /* 0x000fea0003800000 */
.L_x_11314:
        /* <DEDUP_REMOVED lines=16> */
.L_x_11320:
[----:B------:R-:W-:Y:S05]  /*18240*/  BSYNC B3 ;  /* 0x0000000000037941 */ /* 0x000fea0003800000 */
.L_x_11319:
        /* <DEDUP_REMOVED lines=42> */
.L_x_11318:
[----:B------:R-:W-:Y:S05]  /*184f0*/  BSYNC B2 ;  /* 0x0000000000027941 */ /* 0x000fea0003800000 */
.L_x_11317:
        /* <DEDUP_REMOVED lines=21> */
.L_x_11321:
        /* <DEDUP_REMOVED lines=12> */
.L_x_11324:
[----:B------:R-:W-:-:S07]  /*18710*/  IMAD.MOV.U32 R6, RZ, RZ, R8 ;  /* 0x000000ffff067224 */ /* 0x000fce00078e0008 */
.L_x_11325:
[----:B------:R-:W-:Y:S05]  /*18720*/  BSYNC B2 ;  /* 0x0000000000027941 */ /* 0x000fea0003800000 */
.L_x_11323:
        /* <DEDUP_REMOVED lines=16> */
.L_x_11329:
[----:B------:R-:W-:Y:S05]  /*18830*/  BSYNC B3 ;  /* 0x0000000000037941 */ /* 0x000fea0003800000 */
.L_x_11328:
        /* <DEDUP_REMOVED lines=42> */
.L_x_11327:
[----:B------:R-:W-:Y:S05]  /*18ae0*/  BSYNC B2 ;  /* 0x0000000000027941 */ /* 0x000fea0003800000 */
.L_x_11326:
        /* <DEDUP_REMOVED lines=10> */
.L_x_11322:
        /* <DEDUP_REMOVED lines=12> */
.L_x_11331:
[----:B------:R-:W-:-:S07]  /*18c50*/  IMAD.MOV.U32 R148, RZ, RZ, R8 ;  /* 0x000000ffff947224 */ /* 0x000fce00078e0008 */
.L_x_11332:
[----:B------:R-:W-:Y:S05]  /*18c60*/  BSYNC B2 ;  /* 0x0000000000027941 */ /* 0x000fea0003800000 */
.L_x_11330:
        /* <DEDUP_REMOVED lines=16> */
.L_x_11336:
[----:B------:R-:W-:Y:S05]  /*18d70*/  BSYNC B3 ;  /* 0x0000000000037941 */ /* 0x000fea0003800000 */
.L_x_11335:
        /* <DEDUP_REMOVED lines=42> */
.L_x_11334:
[----:B------:R-:W-:Y:S05]  /*19020*/  BSYNC B2 ;  /* 0x0000000000027941 */ /* 0x000fea0003800000 */
.L_x_11333:
        /* <DEDUP_REMOVED lines=16> */
.L_x_11337:
        /* <DEDUP_REMOVED lines=12> */
.L_x_11340:
[----:B------:R-:W-:-:S07]  /*191f0*/  IMAD.MOV.U32 R5, RZ, RZ, R8 ;  /* 0x000000ffff057224 */ /* 0x000fce00078e0008 */
.L_x_11341:
[----:B------:R-:W-:Y:S05]  /*19200*/  BSYNC B2 ;  /* 0x0000000000027941 */ /* 0x000fea0003800000 */
.L_x_11339:
        /* <DEDUP_REMOVED lines=16> */
.L_x_11345:
[----:B------:R-:W-:Y:S05]  /*19310*/  BSYNC B3 ;  /* 0x0000000000037941 */ /* 0x000fea0003800000 */
.L_x_11344:
        /* <DEDUP_REMOVED lines=42> */
.L_x_11343:
[----:B------:R-:W-:Y:S05]  /*195c0*/  BSYNC B2 ;  /* 0x0000000000027941 */ /* 0x000fea0003800000 */
.L_x_11342:
        /* <DEDUP_REMOVED lines=12> */
.L_x_11338:
        /* <DEDUP_REMOVED lines=12> */
.L_x_11347:
[----:B------:R-:W-:-:S07]  /*19750*/  IMAD.MOV.U32 R140, RZ, RZ, R8 ;  /* 0x000000ffff8c7224 */ /* 0x000fce00078e0008 */
.L_x_11348:
[----:B------:R-:W-:Y:S05]  /*19760*/  BSYNC B2 ;  /* 0x0000000000027941 */ /* 0x000fea0003800000 */
.L_x_11346:
        /* <DEDUP_REMOVED lines=16> */
.L_x_11352:
[----:B------:R-:W-:Y:S05]  /*19870*/  BSYNC B3 ;  /* 0x0000000000037941 */ /* 0x000fea0003800000 */
.L_x_11351:
        /* <DEDUP_REMOVED lines=41> */
[----:B------:R-:W-:-:S08]  /*19b10*/  LOP3.LUT R12, R11, R160, R14, 0x96, !PT ;  /* 0x000000a00b0c7212 */ /* 0x000fd000078e960e */
.L_x_11350:
[----:B------:R-:W-:Y:S05]  /*19b20*/  BSYNC B2 ;  /* 0x0000000000027941 */ /* 0x000fea0003800000 */
.L_x_11349:
        /* <DEDUP_REMOVED lines=16> */
.L_x_11353:
        /* <DEDUP_REMOVED lines=12> */
.L_x_11356:
[----:B------:R-:W-:-:S07]  /*19cf0*/  MOV R4, R8 ;  /* 0x0000000800047202 */ /* 0x000fce0000000f00 */
.L_x_11357:
[----:B------:R-:W-:Y:S05]  /*19d00*/  BSYNC B2 ;  /* 0x0000000000027941 */ /* 0x000fea0003800000 */
.L_x_11355:
        /* <DEDUP_REMOVED lines=16> */
.L_x_11361:
[----:B------:R-:W-:Y:S05]  /*19e10*/  BSYNC B3 ;  /* 0x0000000000037941 */ /* 0x000fea0003800000 */
.L_x_11360:
        /* <DEDUP_REMOVED lines=42> */
.L_x_11359:
[----:B------:R-:W-:Y:S05]  /*1a0c0*/  BSYNC B2 ;  /* 0x0000000000027941 */ /* 0x000fea0003800000 */
.L_x_11358:
        /* <DEDUP_REMOVED lines=10> */
.L_x_11354:
        /* <DEDUP_REMOVED lines=12> */
.L_x_11363:
[----:B------:R-:W-:-:S07]  /*1a230*/  MOV R192, R8 ;  /* 0x0000000800c07202 */ /* 0x000fce0000000f00 */
.L_x_11364:
[----:B------:R-:W-:Y:S05]  /*1a240*/  BSYNC B2 ;  /* 0x0000000000027941 */ /* 0x000fea0003800000 */
.L_x_11362:
        /* <DEDUP_REMOVED lines=16> */
.L_x_11368:
[----:B------:R-:W-:Y:S05]  /*1a350*/  BSYNC B3 ;  /* 0x0000000000037941 */ /* 0x000fea0003800000 */
.L_x_11367:
        /* <DEDUP_REMOVED lines=42> */
.L_x_11366:
[----:B------:R-:W-:Y:S05]  /*1a600*/  BSYNC B2 ;  /* 0x0000000000027941 */ /* 0x000fea0003800000 */
.L_x_11365:
        /* <DEDUP_REMOVED lines=16> */
.L_x_11369:
        /* <DEDUP_REMOVED lines=12> */
.L_x_11372:
[----:B------:R-:W-:-:S07]  /*1a7d0*/  IMAD.MOV.U32 R3, RZ, RZ, R8 ;  /* 0x000000ffff037224 */ /* 0x000fce00078e0008 */
.L_x_11373:
[----:B------:R-:W-:Y:S05]  /*1a7e0*/  BSYNC B2 ;  /* 0x0000000000027941 */ /* 0x000fea0003800000 */
.L_x_11371:
        /* <DEDUP_REMOVED lines=16> */
.L_x_11377:
[----:B------:R-:W-:Y:S05]  /*1a8f0*/  BSYNC B3 ;  /* 0x0000000000037941 */ /* 0x000fea0003800000 */
.L_x_11376:
        /* <DEDUP_REMOVED lines=42> */
.L_x_11375:
[----:B------:R-:W-:Y:S05]  /*1aba0*/  BSYNC B2 ;  /* 0x0000000000027941 */ /* 0x000fea0003800000 */
.L_x_11374:
        /* <DEDUP_REMOVED lines=12> */
.L_x_11370:
        /* <DEDUP_REMOVED lines=12> */
.L_x_11379:
[----:B------:R-:W-:-:S07]  /*1ad30*/  IMAD.MOV.U32 R192, RZ, RZ, R8 ;  /* 0x000000ffffc07224 */ /* 0x000fce00078e0008 */
.L_x_11380:
[----:B------:R-:W-:Y:S05]  /*1ad40*/  BSYNC B2 ;  /* 0x0000000000027941 */ /* 0x000fea0003800000 */
.L_x_11378:
        /* <DEDUP_REMOVED lines=16> */
.L_x_11384:
[----:B------:R-:W-:Y:S05]  /*1ae50*/  BSYNC B3 ;  /* 0x0000000000037941 */ /* 0x000fea0003800000 */
.L_x_11383:
        /* <DEDUP_REMOVED lines=42> */
.L_x_11382:
[----:B------:R-:W-:Y:S05]  /*1b100*/  BSYNC B2 ;  /* 0x0000000000027941 */ /* 0x000fea0003800000 */
.L_x_11381:
        /* <DEDUP_REMOVED lines=16> */
.L_x_11385:
        /* <DEDUP_REMOVED lines=12> */
.L_x_11388:
[----:B------:R-:W-:-:S07]  /*1b2d0*/  IMAD.MOV.U32 R2, RZ, RZ, R8 ;  /* 0x000000ffff027224 */ /* 0x000fce00078e0008 */
.L_x_11389:
[----:B------:R-:W-:Y:S05]  /*1b2e0*/  BSYNC B2 ;  /* 0x0000000000027941 */ /* 0x000fea0003800000 */
.L_x_11387:
        /* <DEDUP_REMOVED lines=16> */
.L_x_11393:
[----:B------:R-:W-:Y:S05]  /*1b3f0*/  BSYNC B3 ;  /* 0x0000000000037941 */ /* 0x000fea0003800000 */
.L_x_11392:
        /* <DEDUP_REMOVED lines=42> */
.L_x_11391:
[----:B------:R-:W-:Y:S05]  /*1b6a0*/  BSYNC B2 ;  /* 0x0000000000027941 */ /* 0x000fea0003800000 */
.L_x_11390:
        /* <DEDUP_REMOVED lines=10> */
.L_x_11386:
        /* <DEDUP_REMOVED lines=12> */
.L_x_11395:
[----:B------:R-:W-:-:S07]  /*1b810*/  IMAD.MOV.U32 R170, RZ, RZ, R8 ;  /* 0x000000ffffaa7224 */ /* 0x000fce00078e0008 */
.L_x_11396:
[----:B------:R-:W-:Y:S05]  /*1b820*/  BSYNC B2 ;  /* 0x0000000000027941 */ /* 0x000fea0003800000 */
.L_x_11394:
        /* <DEDUP_REMOVED lines=16> */
.L_x_11400:
[----:B------:R-:W-:Y:S05]  /*1b930*/  BSYNC B3 ;  /* 0x0000000000037941 */ /* 0x000fea0003800000 */
.L_x_11399:
        /* <DEDUP_REMOVED lines=42> */
.L_x_11398:
[----:B------:R-:W-:Y:S05]  /*1bbe0*/  BSYNC B2 ;  /* 0x0000000000027941 */ /* 0x000fea0003800000 */
.L_x_11397:
        /* <DEDUP_REMOVED lines=14> */
.L_x_11401:
        /* <DEDUP_REMOVED lines=12> */
.L_x_11404:
[----:B------:R-:W-:-:S07]  /*1bd90*/  MOV R0, R8 ;  /* 0x0000000800007202 */ /* 0x000fce0000000f00 */
.L_x_11405:
[----:B------:R-:W-:Y:S05]  /*1bda0*/  BSYNC B2 ;  /* 0x0000000000027941 */ /* 0x000fea0003800000 */
.L_x_11403:
        /* <DEDUP_REMOVED lines=16> */
.L_x_11409:
[----:B------:R-:W-:Y:S05]  /*1beb0*/  BSYNC B3 ;  /* 0x0000000000037941 */ /* 0x000fea0003800000 */
.L_x_11408:
        /* <DEDUP_REMOVED lines=42> */
.L_x_11407:
[----:B------:R-:W-:Y:S05]  /*1c160*/  BSYNC B2 ;  /* 0x0000000000027941 */ /* 0x000fea0003800000 */
.L_x_11406:
        /* <DEDUP_REMOVED lines=12> */
.L_x_11402:
        /* <DEDUP_REMOVED lines=12> */
.L_x_11411:
[----:B------:R-:W-:-:S07]  /*1c2f0*/  MOV R142, R8 ;  /* 0x00000008008e7202 */ /* 0x000fce0000000f00 */
.L_x_11412:
[----:B------:R-:W-:Y:S05]  /*1c300*/  BSYNC B2 ;  /* 0x0000000000027941 */ /* 0x000fea0003800000 */
.L_x_11410:
        /* <DEDUP_REMOVED lines=16> */
.L_x_11416:
[----:B------:R-:W-:Y:S05]  /*1c410*/  BSYNC B3 ;  /* 0x0000000000037941 */ /* 0x000fea0003800000 */
.L_x_11415:
        /* <DEDUP_REMOVED lines=42> */
.L_x_11414:
[----:B------:R-:W-:Y:S05]  /*1c6c0*/  BSYNC B2 ;  /* 0x0000000000027941 */ /* 0x000fea0003800000 */
.L_x_11413:
        /* <DEDUP_REMOVED lines=14> */
.L_x_11417:
        /* <DEDUP_REMOVED lines=12> */
.L_x_11420:
[----:B------:R-:W-:-:S07]  /*1c870*/  IMAD.MOV.U32 R146, RZ, RZ, R8 ;  /* 0x000000ffff927224 */ /* 0x000fce00078e0008 */
.L_x_11421:
[----:B------:R-:W-:Y:S05]  /*1c880*/  BSYNC B2 ;  /* 0x0000000000027941 */ /* 0x000fea0003800000 */
.L_x_11419:
        /* <DEDUP_REMOVED lines=16> */
.L_x_11425:
[----:B------:R-:W-:Y:S05]  /*1c990*/  BSYNC B3 ;  /* 0x0000000000037941 */ /* 0x000fea0003800000 */
.L_x_11424:
        /* <DEDUP_REMOVED lines=42> */
.L_x_11423:
[----:B------:R-:W-:Y:S05]  /*1cc40*/  BSYNC B2 ;  /* 0x0000000000027941 */ /* 0x000fea0003800000 */
.L_x_11422:
        /* <DEDUP_REMOVED lines=10> */
.L_x_11418:
        /* <DEDUP_REMOVED lines=12> */
.L_x_11427:
[----:B------:R-:W-:-:S07]  /*1cdb0*/  IMAD.MOV.U32 R203, RZ, RZ, R8 ;  /* 0x000000ffffcb7224 */ /* 0x000fce00078e0008 */
.L_x_11428:
[----:B------:R-:W-:Y:S05]  /*1cdc0*/  BSYNC B2 ;  /* 0x0000000000027941 */ /* 0x000fea0003800000 */
.L_x_11426:
        /* <DEDUP_REMOVED lines=16> */
.L_x_11432:
[----:B------:R-:W-:Y:S05]  /*1ced0*/  BSYNC B3 ;  /* 0x0000000000037941 */ /* 0x000fea0003800000 */
.L_x_11431:
        /* <DEDUP_REMOVED lines=42> */
.L_x_11430:
[----:B------:R-:W-:Y:S05]  /*1d180*/  BSYNC B2 ;  /* 0x0000000000027941 */ /* 0x000fea0003800000 */
.L_x_11429:
        /* <DEDUP_REMOVED lines=14> */
.L_x_11433:
        /* <DEDUP_REMOVED lines=12> */
.L_x_11436:
[----:B------:R-:W-:-:S07]  /*1d330*/  IMAD.MOV.U32 R147, RZ, RZ, R8 ;  /* 0x000000ffff937224 */ /* 0x000fce00078e0008 */
.L_x_11437:
[----:B------:R-:W-:Y:S05]  /*1d340*/  BSYNC B2 ;  /* 0x0000000000027941 */ /* 0x000fea0003800000 */
.L_x_11435:
        /* <DEDUP_REMOVED lines=16> */
.L_x_11441:
[----:B------:R-:W-:Y:S05]  /*1d450*/  BSYNC B3 ;  /* 0x0000000000037941 */ /* 0x000fea0003800000 */
.L_x_11440:
        /* <DEDUP_REMOVED lines=42> */
.L_x_11439:
[----:B------:R-:W-:Y:S05]  /*1d700*/  BSYNC B2 ;  /* 0x0000000000027941 */ /* 0x000fea0003800000 */
.L_x_11438:
        /* <DEDUP_REMOVED lines=12> */
.L_x_11434:
        /* <DEDUP_REMOVED lines=54> */
.L_x_11442:
[----:B------:R-:W-:-:S07]  /*1db30*/  VIADD R197, R197, 0x20 ;  /* 0x00000020c5c57836 */ /* 0x000fce0000000000 */
.L_x_11313:
[----:B------:R-:W-:Y:S05]  /*1db40*/  BSYNC B1 ;  /* 0x0000000000017941 */ /* 0x000fea0003800000 */
.L_x_11312:
        /* <DEDUP_REMOVED lines=29> */
.L_x_11446:
[----:B------:R-:W-:-:S07]  /*1dd20*/  IMAD.MOV.U32 R194, RZ, RZ, R8 ;  /* 0x000000ffffc27224 */ /* 0x000fce00078e0008 */
.L_x_11447:
[----:B------:R-:W-:Y:S05]  /*1dd30*/  BSYNC B2 ;  /* 0x0000000000027941 */ /* 0x000fea0003800000 */
.L_x_11445:
        /* <DEDUP_REMOVED lines=16> */
.L_x_11451:
[----:B------:R-:W-:Y:S05]  /*1de40*/  BSYNC B3 ;  /* 0x0000000000037941 */ /* 0x000fea0003800000 */
.L_x_11450:
        /* <DEDUP_REMOVED lines=42> */
.L_x_11449:
[----:B------:R-:W-:Y:S05]  /*1e0f0*/  BSYNC B2 ;  /* 0x0000000000027941 */ /* 0x000fea0003800000 */
.L_x_11448:
        /* <DEDUP_REMOVED lines=21> */
.L_x_11452:
        /* <DEDUP_REMOVED lines=12> */
.L_x_11455:
[----:B------:R-:W-:-:S07]  /*1e310*/  IMAD.MOV.U32 R6, RZ, RZ, R8 ;  /* 0x000000ffff067224 */ /* 0x000fce00078e0008 */
.L_x_11456:
[----:B------:R-:W-:Y:S05]  /*1e320*/  BSYNC B2 ;  /* 0x0000000000027941 */ /* 0x000fea0003800000 */
.L_x_11454:
        /* <DEDUP_REMOVED lines=16> */
.L_x_11460:
[----:B------:R-:W-:Y:S05]  /*1e430*/  BSYNC B3 ;  /* 0x0000000000037941 */ /* 0x000fea0003800000 */
.L_x_11459:
        /* <DEDUP_REMOVED lines=42> */
.L_x_11458:
[----:B------:R-:W-:Y:S05]  /*1e6e0*/  BSYNC B2 ;  /* 0x0000000000027941 */ /* 0x000fea0003800000 */
.L_x_11457:
        /* <DEDUP_REMOVED lines=10> */
.L_x_11453:
        /* <DEDUP_REMOVED lines=12> */
.L_x_11462:
[----:B------:R-:W-:-:S07]  /*1e850*/  IMAD.MOV.U32 R158, RZ, RZ, R8 ;  /* 0x000000ffff9e7224 */ /* 0x000fce00078e0008 */
.L_x_11463:
[----:B------:R-:W-:Y:S05]  /*1e860*/  BSYNC B2 ;  /* 0x0000000000027941 */ /* 0x000fea0003800000 */
.L_x_11461:
        /* <DEDUP_REMOVED lines=16> */
.L_x_11467:
[----:B------:R-:W-:Y:S05]  /*1e970*/  BSYNC B3 ;  /* 0x0000000000037941 */ /* 0x000fea0003800000 */
.L_x_11466:
        /* <DEDUP_REMOVED lines=42> */
.L_x_11465:
[----:B------:R-:W-:Y:S05]  /*1ec20*/  BSYNC B2 ;  /* 0x0000000000027941 */ /* 0x000fea0003800000 */
.L_x_11464:
        /* <DEDUP_REMOVED lines=16> */
.L_x_11468:
        /* <DEDUP_REMOVED lines=12> */
.L_x_11471:
[----:B------:R-:W-:-:S07]  /*1edf0*/  MOV R5, R8 ;  /* 0x0000000800057202 */ /* 0x000fce0000000f00 */
.L_x_11472:
[----:B------:R-:W-:Y:S05]  /*1ee00*/  BSYNC B2 ;  /* 0x0000000000027941 */ /* 0x000fea0003800000 */
.L_x_11470:
        /* <DEDUP_REMOVED lines=16> */
.L_x_11476:
[----:B------:R-:W-:Y:S05]  /*1ef10*/  BSYNC B3 ;  /* 0x0000000000037941 */ /* 0x000fea0003800000 */
.L_x_11475:
        /* <DEDUP_REMOVED lines=42> */
.L_x_11474:
[----:B------:R-:W-:Y:S05]  /*1f1c0*/  BSYNC B2 ;  /* 0x0000000000027941 */ /* 0x000fea0003800000 */
.L_x_11473:
        /* <DEDUP_REMOVED lines=12> */
.L_x_11469:
        /* <DEDUP_REMOVED lines=12> */
.L_x_11478:
[----:B------:R-:W-:-:S07]  /*1f350*/  MOV R140, R8 ;  /* 0x00000008008c7202 */ /* 0x000fce0000000f00 */
.L_x_11479:
[----:B------:R-:W-:Y:S05]  /*1f360*/  BSYNC B2 ;  /* 0x0000000000027941 */ /* 0x000fea0003800000 */
.L_x_11477:
        /* <DEDUP_REMOVED lines=16> */
.L_x_11483:
[----:B------:R-:W-:Y:S05]  /*1f470*/  BSYNC B3 ;  /* 0x0000000000037941 */ /* 0x000fea0003800000 */
.L_x_11482:
        /* <DEDUP_REMOVED lines=42> */
.L_x_11481:
[----:B------:R-:W-:Y:S05]  /*1f720*/  BSYNC B2 ;  /* 0x0000000000027941 */ /* 0x000fea0003800000 */
.L_x_11480:
        /* <DEDUP_REMOVED lines=16> */
.L_x_11484:
        /* <DEDUP_REMOVED lines=12> */
.L_x_11487:
[----:B------:R-:W-:-:S07]  /*1f8f0*/  IMAD.MOV.U32 R4, RZ, RZ, R8 ;  /* 0x000000ffff047224 */ /* 0x000fce00078e0008 */
.L_x_11488:
[----:B------:R-:W-:Y:S05]  /*1f900*/  BSYNC B2 ;  /* 0x0000000000027941 */ /* 0x000fea0003800000 */
.L_x_11486:
        /* <DEDUP_REMOVED lines=16> */
.L_x_11492:
[----:B------:R-:W-:Y:S05]  /*1fa10*/  BSYNC B3 ;  /* 0x0000000000037941 */ /* 0x000fea0003800000 */
.L_x_11491:
        /* <DEDUP_REMOVED lines=42> */
.L_x_11490:
[----:B------:R-:W-:Y:S05]  /*1fcc0*/  BSYNC B2 ;  /* 0x0000000000027941 */ /* 0x000fea0003800000 */
.L_x_11489:
        /* <DEDUP_REMOVED lines=10> */
.L_x_11485:
        /* <DEDUP_REMOVED lines=12> */
.L_x_11494:
[----:B------:R-:W-:-:S07]  /*1fe30*/  IMAD.MOV.U32 R194, RZ, RZ, R8 ;  /* 0x000000ffffc27224 */ /* 0x000fce00078e0008 */
.L_x_11495:
[----:B------:R-:W-:Y:S05]  /*1fe40*/  BSYNC B2 ;  /* 0x0000000000027941 */ /* 0x000fea0003800000 */
.L_x_11493:
        /* <DEDUP_REMOVED lines=16> */
.L_x_11499:
[----:B------:R-:W-:Y:S05]  /*1ff50*/  BSYNC B3 ;  /* 0x0000000000037941 */ /* 0x000fea0003800000 */
.L_x_11498:
        /* <DEDUP_REMOVED lines=42> */
.L_x_11497:
[----:B------:R-:W-:Y:S05]  /*20200*/  BSYNC B2 ;  /* 0x0000000000027941 */ /* 0x000fea0003800000 */
.L_x_11496:
        /* <DEDUP_REMOVED lines=16> */
.L_x_11500:
        /* <DEDUP_REMOVED lines=12> */
.L_x_11503:
[----:B------:R-:W-:-:S07]  /*203d0*/  IMAD.MOV.U32 R3, RZ, RZ, R8 ;  /* 0x000000ffff037224 */ /* 0x000fce00078e0008 */
.L_x_11504:
[----:B------:R-:W-:Y:S05]  /*203e0*/  BSYNC B2 ;  /* 0x0000000000027941 */ /* 0x000fea0003800000 */
.L_x_11502:
        /* <DEDUP_REMOVED lines=16> */
.L_x_11508:
[----:B------:R-:W-:Y:S05]  /*204f0*/  BSYNC B3 ;  /* 0x0000000000037941 */ /* 0x000fea0003800000 */
.L_x_11507:
        /* <DEDUP_REMOVED lines=42> */
.L_x_11506:
[----:B------:R-:W-:Y:S05]  /*207a0*/  BSYNC B2 ;  /* 0x0000000000027941 */ /* 0x000fea0003800000 */
.L_x_11505:
[----:B------:R-:W-:Y:S02]  /*207b0*/  PRMT R140, R37, 0x7632, R140 ;  /* 0x00007632258c7816 */ /* 0x000fe4000000008c */
[----:B------:R-:W-:-:S03]  /*207c0*/  I2FP.F32.U32 R3, R3 ;  /* 0x0000000300037245 */ /* 0x000fc60000201000 */
[----:B------:R-:W-:Y:S02]  /*207d0*/  IMAD.U32 R141, R140, 0x10000, RZ ;  /* 0x000100008c8d7824 */ /* 0x000fe400078e00ff */
[----:B------:R-:W-:Y:S02]  /*207e0*/  FFMA.FTZ R140, R3, R202, 1.1641532182693481445e-10 ;  /* 0x2f000000038c7423 */ /* 0x000fe400000100ca */
[----:B------:R-:W-:-:S03]  /*207f0*/  FMUL.FTZ R141, R141, R200 ;  /* 0x000000c88d8d7220 */ /* 0x000fc60000410000 */
[----:B------:R-:W-:-:S04]  /*20800*/  FSETP.GTU.FTZ.AND P3, PT, R140, R201, PT ;  /* 0x000000c98c00720b */ /* 0x000fc80003f7c000 */
[----:B------:R-:W-:Y:S02]  /*20810*/  FSEL R140, R141, RZ, !P3 ;  /* 0x000000ff8d8c7208 */ /* 0x000fe40005800000 */
[----:B------:R-:W-:Y:S02]  /*20820*/  @P0 PRMT R141, R41, 0x7632, R141 ;  /* 0x00007632298d0816 */ /* 0x000fe4000000008d */
[----:B------:R-:W-:Y:S01]  /*20830*/  SEL R3, RZ, 0x1, P3 ;  /* 0x00000001ff037807 */ /* 0x000fe20001800000 */
[----:B------:R-:W-:Y:S02]  /*20840*/  FADD.FTZ R183, R140, R183 ;  /* 0x000000b78cb77221 */ /* 0x000fe40000010000 */
[----:B------:R-:W-:-:S04]  /*20850*/  @P0 IMAD.U32 R184, R141, 0x10000, RZ ;  /* 0x000100008db80824 */ /* 0x000fc800078e00ff */
[----:B------:R-:W-:-:S07]  /*20860*/  @P0 FADD.FTZ R183, R184, R183 ;  /* 0x000000b7b8b70221 */ /* 0x000fce0000010000 */
.L_x_11501:
        /* <DEDUP_REMOVED lines=12> */
.L_x_11510:
[----:B------:R-:W-:-:S07]  /*20930*/  IMAD.MOV.U32 R194, RZ, RZ, R8 ;  /* 0x000000ffffc27224 */ /* 0x000fce00078e0008 */
.L_x_11511:
[----:B------:R-:W-:Y:S05]  /*20940*/  BSYNC B2 ;  /* 0x0000000000027941 */ /* 0x000fea0003800000 */
.L_x_11509:
        /* <DEDUP_REMOVED lines=16> */
.L_x_11515:
[----:B------:R-:W-:Y:S05]  /*20a50*/  BSYNC B3 ;  /* 0x0000000000037941 */ /* 0x000fea0003800000 */
.L_x_11514:
        /* <DEDUP_REMOVED lines=42> */
.L_x_11513:
[----:B------:R-:W-:Y:S05]  /*20d00*/  BSYNC B2 ;  /* 0x0000000000027941 */ /* 0x000fea0003800000 */
.L_x_11512:
        /* <DEDUP_REMOVED lines=16> */
.L_x_11516:
        /* <DEDUP_REMOVED lines=12> */
.L_x_11519:
[----:B------:R-:W-:-:S07]  /*20ed0*/  MOV R2, R8 ;  /* 0x0000000800027202 */ /* 0x000fce0000000f00 */
.L_x_11520:
[----:B------:R-:W-:Y:S05]  /*20ee0*/  BSYNC B2 ;  /* 0x0000000000027941 */ /* 0x000fea0003800000 */
.L_x_11518:
        /* <DEDUP_REMOVED lines=16> */
.L_x_11524:
[----:B------:R-:W-:Y:S05]  /*20ff0*/  BSYNC B3 ;  /* 0x0000000000037941 */ /* 0x000fea0003800000 */
.L_x_11523:
        /* <DEDUP_REMOVED lines=42> */
.L_x_11522:
[----:B------:R-:W-:Y:S05]  /*212a0*/  BSYNC B2 ;  /* 0x0000000000027941 */ /* 0x000fea0003800000 */
.L_x_11521:
        /* <DEDUP_REMOVED lines=10> */
.L_x_11517:
        /* <DEDUP_REMOVED lines=12> */
.L_x_11526:
[----:B------:R-:W-:-:S07]  /*21410*/  MOV R185, R8 ;  /* 0x0000000800b97202 */ /* 0x000fce0000000f00 */
.L_x_11527:
[----:B------:R-:W-:Y:S05]  /*21420*/  BSYNC B2 ;  /* 0x0000000000027941 */ /* 0x000fea0003800000 */
.L_x_11525:
        /* <DEDUP_REMOVED lines=16> */
.L_x_11531:
[----:B------:R-:W-:Y:S05]  /*21530*/  BSYNC B3 ;  /* 0x0000000000037941 */ /* 0x000fea0003800000 */
.L_x_11530:
        /* <DEDUP_REMOVED lines=42> */
.L_x_11529:
[----:B------:R-:W-:Y:S05]  /*217e0*/  BSYNC B2 ;  /* 0x0000000000027941 */ /* 0x000fea0003800000 */
.L_x_11528:
        /* <DEDUP_REMOVED lines=14> */
.L_x_11532:
        /* <DEDUP_REMOVED lines=12> */
.L_x_11535:
[----:B------:R-:W-:-:S07]  /*21990*/  IMAD.MOV.U32 R0, RZ, RZ, R8 ;  /* 0x000000ffff007224 */ /* 0x000fce00078e0008 */
.L_x_11536:
[----:B------:R-:W-:Y:S05]  /*219a0*/  BSYNC B2 ;  /* 0x0000000000027941 */ /* 0x000fea0003800000 */
.L_x_11534:
        /* <DEDUP_REMOVED lines=16> */
.L_x_11540:
[----:B------:R-:W-:Y:S05]  /*21ab0*/  BSYNC B3 ;  /* 0x0000000000037941 */ /* 0x000fea0003800000 */
.L_x_11539:
        /* <DEDUP_REMOVED lines=42> */
.L_x_11538:
[----:B------:R-:W-:Y:S05]  /*21d60*/  BSYNC B2 ;  /* 0x0000000000027941 */ /* 0x000fea0003800000 */
.L_x_11537:
        /* <DEDUP_REMOVED lines=12> */
.L_x_11533:
        /* <DEDUP_REMOVED lines=12> */
.L_x_11542:
[----:B------:R-:W-:-:S07]  /*21ef0*/  IMAD.MOV.U32 R142, RZ, RZ, R8 ;  /* 0x000000ffff8e7224 */ /* 0x000fce00078e0008 */
.L_x_11543:
[----:B------:R-:W-:Y:S05]  /*21f00*/  BSYNC B2 ;  /* 0x0000000000027941 */ /* 0x000fea0003800000 */
.L_x_11541:
        /* <DEDUP_REMOVED lines=16> */
.L_x_11547:
[----:B------:R-:W-:Y:S05]  /*22010*/  BSYNC B3 ;  /* 0x0000000000037941 */ /* 0x000fea0003800000 */
.L_x_11546:
        /* <DEDUP_REMOVED lines=42> */
.L_x_11545:
[----:B------:R-:W-:Y:S05]  /*222c0*/  BSYNC B2 ;  /* 0x0000000000027941 */ /* 0x000fea0003800000 */
.L_x_11544:
        /* <DEDUP_REMOVED lines=14> */
.L_x_11548:
        /* <DEDUP_REMOVED lines=12> */
.L_x_11551:
[----:B------:R-:W-:-:S07]  /*22470*/  IMAD.MOV.U32 R146, RZ, RZ, R8 ;  /* 0x000000ffff927224 */ /* 0x000fce00078e0008 */
.L_x_11552:
[----:B------:R-:W-:Y:S05]  /*22480*/  BSYNC B2 ;  /* 0x0000000000027941 */ /* 0x000fea0003800000 */
.L_x_11550:
        /* <DEDUP_REMOVED lines=16> */
.L_x_11556:
[----:B------:R-:W-:Y:S05]  /*22590*/  BSYNC B3 ;  /* 0x0000000000037941 */ /* 0x000fea0003800000 */
.L_x_11555:
        /* <DEDUP_REMOVED lines=42> */
.L_x_11554:
[----:B------:R-:W-:Y:S05]  /*22840*/  BSYNC B2 ;  /* 0x0000000000027941 */ /* 0x000fea0003800000 */
.L_x_11553:
        /* <DEDUP_REMOVED lines=10> */
.L_x_11549:
        /* <DEDUP_REMOVED lines=12> */
.L_x_11558:
[----:B------:R-:W-:-:S07]  /*229b0*/  IMAD.MOV.U32 R203, RZ, RZ, R8 ;  /* 0x000000ffffcb7224 */ /* 0x000fce00078e0008 */
.L_x_11559:
[----:B------:R-:W-:Y:S05]  /*229c0*/  BSYNC B2 ;  /* 0x0000000000027941 */ /* 0x000fea0003800000 */
.L_x_11557:
        /* <DEDUP_REMOVED lines=16> */
.L_x_11563:
[----:B------:R-:W-:Y:S05]  /*22ad0*/  BSYNC B3 ;  /* 0x0000000000037941 */ /* 0x000fea0003800000 */
.L_x_11562:
        /* <DEDUP_REMOVED lines=42> */
.L_x_11561:
[----:B------:R-:W-:Y:S05]  /*22d80*/  BSYNC B2 ;  /* 0x0000000000027941 */ /* 0x000fea0003800000 */
.L_x_11560:
        /* <DEDUP_REMOVED lines=14> */
.L_x_11564:
        /* <DEDUP_REMOVED lines=12> */
.L_x_11567:
[----:B------:R-:W-:-:S07]  /*22f30*/  MOV R147, R8 ;  /* 0x0000000800937202 */ /* 0x000fce0000000f00 */
.L_x_11568:
[----:B------:R-:W-:Y:S05]  /*22f40*/  BSYNC B2 ;  /* 0x0000000000027941 */ /* 0x000fea0003800000 */
.L_x_11566:
        /* <DEDUP_REMOVED lines=16> */
.L_x_11572:
[----:B------:R-:W-:Y:S05]  /*23050*/  BSYNC B3 ;  /* 0x0000000000037941 */ /* 0x000fea0003800000 */
.L_x_11571:
        /* <DEDUP_REMOVED lines=42> */
.L_x_11570:
[----:B------:R-:W-:Y:S05]  /*23300*/  BSYNC B2 ;  /* 0x0000000000027941 */ /* 0x000fea0003800000 */
.L_x_11569:
        /* <DEDUP_REMOVED lines=12> */
.L_x_11565:
        /* <DEDUP_REMOVED lines=54> */
.L_x_11444:
[----:B------:R-:W-:Y:S05]  /*23730*/  BSYNC B1 ;  /* 0x0000000000017941 */ /* 0x000fea0003800000 */
.L_x_11443:
        /* <DEDUP_REMOVED lines=177> */
.L_x_11598:
[----:B-1----:R-:W-:Y:S01]  /*24250*/  FADD.FTZ R203, R202, R201 ;  /* 0x000000c9cacb7221 */ /* 0x002fe20000010000 */
[----:B------:R-:W-:Y:S01]  /*24260*/  FMUL.FTZ R201, R197, R197 ;  /* 0x000000c5c5c97220 */ /* 0x000fe20000410000 */
[C---:B------:R-:W-:Y:S01]  /*24270*/  LOP3.LUT P1, RZ, R18.reuse, 0x800, RZ, 0xc0, !PT ;  /* 0x0000080012ff7812 */ /* 0x040fe2000782c0ff */
[----:B------:R-:W1:Y:S01]  /*24280*/  @!P5 LDC.64 R142, c[0x0][0x250] ;  /* 0x00009400ff8edb82 */ /* 0x000e620000000a00 */
[----:B------:R-:W-:Y:S01]  /*24290*/  FFMA.FTZ R200, R203, R200, UR14 ;  /* 0x0000000ecbc87e23 */ /* 0x000fe200080100c8 */
[----:B------:R-:W-:Y:S01]  /*242a0*/  LOP3.LUT P0, RZ, R18, 0x20, RZ, 0xc0, !PT ;  /* 0x0000002012ff7812 */ /* 0x000fe2000780c0ff */
[----:B------:R-:W-:Y:S01]  /*242b0*/  BSSY B1, `(.L_x_11574) ;  /* 0x000002b000017945 */ /* 0x000fe20003800000 */
[----:B------:R-:W-:Y:S02]  /*242c0*/  FSEL R201, R201, RZ, P1 ;  /* 0x000000ffc9c97208 */ /* 0x000fe40000800000 */
[----:B0-----:R-:W-:Y:S02]  /*242d0*/  FSEL R202, R197, RZ, !P1 ;  /* 0x000000ffc5ca7208 */ /* 0x001fe40004800000 */
[----:B------:R-:W0:Y:S01]  /*242e0*/  @!P5 LDC.64 R140, c[0x0][0x258] ;  /* 0x00009600ff8cdb82 */ /* 0x000e220000000a00 */
[----:B------:R-:W-:-:S04]  /*242f0*/  FADD.FTZ R200, R200, R201 ;  /* 0x000000c9c8c87221 */ /* 0x000fc80000010000 */
[----:B------:R-:W2:Y:S01]  /*24300*/  MUFU.RSQ R203, R200 ;  /* 0x000000c800cb7308 */ /* 0x000ea20000001400 */
[----:B-1----:R-:W-:-:S05]  /*24310*/  @!P5 IMAD.WIDE R142, R17, 0x4, R142 ;  /* 0x00000004118ed825 */ /* 0x002fca00078e028e */
[----:B------:R1:W-:Y:S01]  /*24320*/  @!P5 STG.E desc[UR4][R142.64], R197 ;  /* 0x000000c58e00d986 */ /* 0x0003e2000c101904 */
[----:B0-----:R-:W-:-:S05]  /*24330*/  @!P5 IMAD.WIDE R140, R17, 0x4, R140 ;  /* 0x00000004118cd825 */ /* 0x001fca00078e028c */
[----:B--2---:R1:W-:Y:S01]  /*24340*/  @!P5 STG.E desc[UR4][R140.64], R203 ;  /* 0x000000cb8c00d986 */ /* 0x0043e2000c101904 */
[----:B------:R-:W-:Y:S05]  /*24350*/  @!P0 BRA `(.L_x_11575) ;  /* 0x0000000000808947 */ /* 0x000fea0003800000 */
[----:B------:R-:W0:Y:S01]  /*24360*/  LDC.64 R200, c[0x0][0x2b8] ;  /* 0x0000ae00ffc87b82 */ /* 0x000e220000000a00 */
[--C-:B-1----:R-:W-:Y:S01]  /*24370*/  FADD.FTZ R140, R157, -R202.reuse ;  /* 0x800000ca9d8c7221 */ /* 0x102fe20000010000 */
        /* <DEDUP_REMOVED lines=30> */
.L_x_11575:
[----:B------:R-:W-:Y:S05]  /*24560*/  BSYNC B1 ;  /* 0x0000000000017941 */ /* 0x000fea0003800000 */
.L_x_11574:
[----:B------:R-:W-:Y:S01]  /*24570*/  LOP3.LUT P0, RZ, R18, 0x400, RZ, 0xc0, !PT ;  /* 0x0000040012ff7812 */ /* 0x000fe2000780c0ff */
[----:B------:R-:W-:-:S12]  /*24580*/  BSSY B1, `(.L_x_11576) ;  /* 0x0000022000017945 */ /* 0x000fd80003800000 */
[----:B------:R-:W-:Y:S05]  /*24590*/  @!P0 BRA `(.L_x_11577) ;  /* 0x0000000000808947 */ /* 0x000fea0003800000 */
[----:B0-----:R-:W0:Y:S01]  /*245a0*/  LDC.64 R200, c[0x0][0x2b8] ;  /* 0x0000ae00ffc87b82 */ /* 0x001e220000000a00 */
        /* <DEDUP_REMOVED lines=31> */
.L_x_11577:
[----:B------:R-:W-:Y:S05]  /*247a0*/  BSYNC B1 ;  /* 0x0000000000017941 */ /* 0x000fea0003800000 */
.L_x_11576:
[----:B------:R-:W-:Y:S01]  /*247b0*/  LOP3.LUT P0, RZ, R18, 0x200, RZ, 0xc0, !PT ;  /* 0x0000020012ff7812 */ /* 0x000fe2000780c0ff */
[----:B------:R-:W-:-:S12]  /*247c0*/  BSSY B1, `(.L_x_11578) ;  /* 0x0000022000017945 */ /* 0x000fd80003800000 */
[----:B------:R-:W-:Y:S05]  /*247d0*/  @!P0 BRA `(.L_x_11579) ;  /* 0x0000000000808947 */ /* 0x000fea0003800000 */
[----:B0-2---:R-:W0:Y:S01]  /*247e0*/  LDC.64 R200, c[0x0][0x2b8] ;  /* 0x0000ae00ffc87b82 */ /* 0x005e220000000a00 */
        /* <DEDUP_REMOVED lines=31> */
.L_x_11579:
[----:B------:R-:W-:Y:S05]  /*249e0*/  BSYNC B1 ;  /* 0x0000000000017941 */ /* 0x000fea0003800000 */
.L_x_11578:
[----:B------:R-:W-:Y:S01]  /*249f0*/  LOP3.LUT P0, RZ, R18, 0x100, RZ, 0xc0, !PT ;  /* 0x0000010012ff7812 */ /* 0x000fe2000780c0ff */
[----:B------:R-:W-:-:S12]  /*24a00*/  BSSY B1, `(.L_x_11580) ;  /* 0x0000022000017945 */ /* 0x000fd80003800000 */
[----:B------:R-:W-:Y:S05]  /*24a10*/  @!P0 BRA `(.L_x_11581) ;  /* 0x0000000000808947 */ /* 0x000fea0003800000 */
[----:B0-23--:R-:W0:Y:S01]  /*24a20*/  LDC.64 R200, c[0x0][0x2b8] ;  /* 0x0000ae00ffc87b82 */ /* 0x00de220000000a00 */
        /* <DEDUP_REMOVED lines=31> */
.L_x_11581:
[----:B------:R-:W-:Y:S05]  /*24c20*/  BSYNC B1 ;  /* 0x0000000000017941 */ /* 0x000fea0003800000 */
.L_x_11580:
[----:B------:R-:W-:Y:S01]  /*24c30*/  LOP3.LUT P0, RZ, R18, 0x80, RZ, 0xc0, !PT ;  /* 0x0000008012ff7812 */ /* 0x000fe2000780c0ff */
[----:B------:R-:W-:-:S12]  /*24c40*/  BSSY B1, `(.L_x_11582) ;  /* 0x0000022000017945 */ /* 0x000fd80003800000 */
[----:B------:R-:W-:Y:S05]  /*24c50*/  @!P0 BRA `(.L_x_11583) ;  /* 0x0000000000808947 */ /* 0x000fea0003800000 */
[----:B0-234-:R-:W0:Y:S01]  /*24c60*/  LDC.64 R200, c[0x0][0x2b8] ;  /* 0x0000ae00ffc87b82 */ /* 0x01de220000000a00 */
        /* <DEDUP_REMOVED lines=31> */
.L_x_11583:
[----:B------:R-:W-:Y:S05]  /*24e60*/  BSYNC B1 ;  /* 0x0000000000017941 */ /* 0x000fea0003800000 */
.L_x_11582:
        /* <DEDUP_REMOVED lines=34> */
.L_x_11585:
[----:B------:R-:W-:Y:S05]  /*25090*/  BSYNC B1 ;  /* 0x0000000000017941 */ /* 0x000fea0003800000 */
.L_x_11584:
[----:B01234-:R-:W0:Y:S02]  /*250a0*/  LDC.64 R140, c[0x0][0x210] ;  /* 0x00008400ff8c7b82 */ /* 0x01fe240000000a00 */
[----:B0-----:R-:W-:-:S04]  /*250b0*/  LEA R17, R140, R17, 0x2 ;  /* 0x000000118c117211 */ /* 0x001fc800078e10ff */
[----:B------:R-:W-:-:S13]  /*250c0*/  ISETP.GE.AND P0, PT, R17, R141, PT ;  /* 0x0000008d1100720c */ /* 0x000fda0003f06270 */
[----:B------:R-:W-:Y:S05]  /*250d0*/  @!P0 BRA `(.L_x_11586) ;  /* 0xfffffdbc00888947 */ /* 0x000fea000383ffff */
[----:B------:R-:W-:Y:S05]  /*250e0*/  BSYNC B0 ;  /* 0x0000000000007941 */ /* 0x000fea0003800000 */
.L_x_10787:
[----:B------:R-:W-:Y:S05]  /*250f0*/  EXIT ;  /* 0x000000000000794d */ /* 0x000fea0003800000 */
.L_x_11573:
[----:B------:R-:W-:Y:S01]  /*25100*/  HFMA2.MMA R208, -RZ, RZ, 0, 1.847743988037109375e-06 ;  /* 0x0000001fffd07435 */ /* 0x000fe200000001ff */
[----:B------:R-:W-:Y:S01]  /*25110*/  BSSY B1, `(.L_x_11587) ;  /* 0x0000007000017945 */ /* 0x000fe20003800000 */
[----:B------:R-:W-:Y:S02]  /*25120*/  IMAD.MOV.U32 R206, RZ, RZ, R140 ;  /* 0x000000ffffce7224 */ /* 0x000fe400078e008c */
[----:B------:R-:W-:Y:S02]  /*25130*/  IMAD.MOV.U32 R205, RZ, RZ, 0x1 ;  /* 0x00000001ffcd7424 */ /* 0x000fe400078e00ff */
[----:B------:R-:W-:-:S07]  /*25140*/  IMAD.MOV.U32 R203, RZ, RZ, -0x1 ;  /* 0xffffffffffcb7424 */ /* 0x000fce00078e00ff */
[----:B-----5:R-:W-:Y:S05]  /*25150*/  WARPSYNC.COLLECTIVE R203, `(.L_x_11588) ;  /* 0x00000000cb087348 */ /* 0x020fea0003c00000 */
[----:B------:R0:W1:Y:S02]  /*25160*/  SHFL.BFLY P6, R204, R206, R205, R208 ;  /* 0x0c0000cdcecc7389 */ /* 0x00006400000c00d0 */
[----:B01---5:R-:W-:Y:S01]  /*25170*/  ENDCOLLECTIVE ;  /* 0x000000000000791b */ /* 0x023fe20003800000 */
.L_x_11588:
[----:B------:R-:W-:Y:S05]  /*25180*/  BSYNC B1 ;  /* 0x0000000000017941 */ /* 0x000fea0003800000 */
.L_x_11587:
        /* <DEDUP_REMOVED lines=9> */
.L_x_11589:
[----:B------:R-:W-:Y:S01]  /*25220*/  HFMA2.MMA R205, -RZ, RZ, 0, 2.384185791015625e-07 ;  /* 0x00000004ffcd7435 */ /* 0x000fe200000001ff */
[----:B------:R-:W-:-:S04]  /*25230*/  IMAD.MOV.U32 R142, RZ, RZ, R204 ;  /* 0x000000ffff8e7224 */ /* 0x000fc800078e00cc */
[----:B------:R-:W-:-:S04]  /*25240*/  FADD.FTZ R142, R141, R142 ;  /* 0x0000008e8d8e7221 */ /* 0x000fc80000010000 */
[----:B------:R-:W-:-:S07]  /*25250*/  IMAD.MOV.U32 R206, RZ, RZ, R142 ;  /* 0x000000ffffce7224 */ /* 0x000fce00078e008e */
[----:B------:R-:W-:Y:S05]  /*25260*/  WARPSYNC.COLLECTIVE R203, `(.L_x_11590) ;  /* 0x00000000cb087348 */ /* 0x000fea0003c00000 */
[----:B------:R0:W1:Y:S02]  /*25270*/  SHFL.BFLY P6, R204, R206, R205, R208 ;  /* 0x0c0000cdcecc7389 */ /* 0x00006400000c00d0 */
[----:B01----:R-:W-:Y:S01]  /*25280*/  ENDCOLLECTIVE ;  /* 0x000000000000791b */ /* 0x003fe20003800000 */
.L_x_11590:
[----:B------:R-:W-:Y:S01]  /*25290*/  MOV R205, 0x8 ;  /* 0x0000000800cd7802 */ /* 0x000fe20000000f00 */
[----:B------:R-:W-:-:S04]  /*252a0*/  IMAD.MOV.U32 R143, RZ, RZ, R204 ;  /* 0x000000ffff8f7224 */ /* 0x000fc800078e00cc */
[----:B------:R-:W-:-:S04]  /*252b0*/  FADD.FTZ R143, R142, R143 ;  /* 0x0000008f8e8f7221 */ /* 0x000fc80000010000 */
[----:B------:R-:W-:-:S07]  /*252c0*/  IMAD.MOV.U32 R206, RZ, RZ, R143 ;  /* 0x000000ffffce7224 */ /* 0x000fce00078e008f */
[----:B------:R-:W-:Y:S05]  /*252d0*/  WARPSYNC.COLLECTIVE R203, `(.L_x_11591) ;  /* 0x00000000cb087348 */ /* 0x000fea0003c00000 */
[----:B------:R0:W1:Y:S02]  /*252e0*/  SHFL.BFLY P6, R204, R206, R205, R208 ;  /* 0x0c0000cdcecc7389 */ /* 0x00006400000c00d0 */
[----:B01----:R-:W-:Y:S01]  /*252f0*/  ENDCOLLECTIVE ;  /* 0x000000000000791b */ /* 0x003fe20003800000 */
.L_x_11591:
        /* <DEDUP_REMOVED lines=8> */
.L_x_11592:
        /* <DEDUP_REMOVED lines=106> */
.L_x_11593:
[----:B------:R-:W-:Y:S01]  /*25a20*/  HFMA2.MMA R205, -RZ, RZ, 0, 1.1920928955078125e-07 ;  /* 0x00000002ffcd7435 */ /* 0x000fe200000001ff */
[----:B------:R-:W-:-:S04]  /*25a30*/  IMAD.MOV.U32 R141, RZ, RZ, R204 ;  /* 0x000000ffff8d7224 */ /* 0x000fc800078e00cc */
[----:B------:R-:W-:-:S04]  /*25a40*/  FADD.FTZ R141, R140, R141 ;  /* 0x0000008d8c8d7221 */ /* 0x000fc80000010000 */
[----:B------:R-:W-:-:S07]  /*25a50*/  IMAD.MOV.U32 R206, RZ, RZ, R141 ;  /* 0x000000ffffce7224 */ /* 0x000fce00078e008d */
[----:B------:R-:W-:Y:S05]  /*25a60*/  WARPSYNC.COLLECTIVE R203, `(.L_x_11594) ;  /* 0x00000000cb087348 */ /* 0x000fea0003c00000 */
[----:B------:R0:W1:Y:S02]  /*25a70*/  SHFL.BFLY P6, R204, R206, R205, R208 ;  /* 0x0c0000cdcecc7389 */ /* 0x00006400000c00d0 */
[----:B01----:R-:W-:Y:S01]  /*25a80*/  ENDCOLLECTIVE ;  /* 0x000000000000791b */ /* 0x003fe20003800000 */
.L_x_11594:
[----:B------:R-:W-:Y:S01]  /*25a90*/  MOV R205, 0x4 ;  /* 0x0000000400cd7802 */ /* 0x000fe20000000f00 */
[----:B------:R-:W-:-:S04]  /*25aa0*/  IMAD.MOV.U32 R142, RZ, RZ, R204 ;  /* 0x000000ffff8e7224 */ /* 0x000fc800078e00cc */
[----:B------:R-:W-:-:S04]  /*25ab0*/  FADD.FTZ R142, R141, R142 ;  /* 0x0000008e8d8e7221 */ /* 0x000fc80000010000 */
[----:B------:R-:W-:-:S07]  /*25ac0*/  IMAD.MOV.U32 R206, RZ, RZ, R142 ;  /* 0x000000ffffce7224 */ /* 0x000fce00078e008e */
[----:B------:R-:W-:Y:S05]  /*25ad0*/  WARPSYNC.COLLECTIVE R203, `(.L_x_11595) ;  /* 0x00000000cb087348 */ /* 0x000fea0003c00000 */
[----:B------:R0:W1:Y:S02]  /*25ae0*/  SHFL.BFLY P6, R204, R206, R205, R208 ;  /* 0x0c0000cdcecc7389 */ /* 0x00006400000c00d0 */
[----:B01----:R-:W-:Y:S01]  /*25af0*/  ENDCOLLECTIVE ;  /* 0x000000000000791b */ /* 0x003fe20003800000 */
.L_x_11595:
[----:B------:R-:W-:Y:S01]  /*25b00*/  HFMA2.MMA R205, -RZ, RZ, 0, 4.76837158203125e-07 ;  /* 0x00000008ffcd7435 */ /* 0x000fe200000001ff */
[----:B------:R-:W-:-:S04]  /*25b10*/  IMAD.MOV.U32 R143, RZ, RZ, R204 ;  /* 0x000000ffff8f7224 */ /* 0x000fc800078e00cc */
[----:B------:R-:W-:-:S04]  /*25b20*/  FADD.FTZ R143, R142, R143 ;  /* 0x0000008f8e8f7221 */ /* 0x000fc80000010000 */
[----:B------:R-:W-:-:S07]  /*25b30*/  IMAD.MOV.U32 R206, RZ, RZ, R143 ;  /* 0x000000ffffce7224 */ /* 0x000fce00078e008f */
[----:B------:R-:W-:Y:S05]  /*25b40*/  WARPSYNC.COLLECTIVE R203, `(.L_x_11596) ;  /* 0x00000000cb087348 */ /* 0x000fea0003c00000 */
[----:B------:R0:W1:Y:S02]  /*25b50*/  SHFL.BFLY P6, R204, R206, R205, R208 ;  /* 0x0c0000cdcecc7389 */ /* 0x00006400000c00d0 */
[----:B01----:R-:W-:Y:S01]  /*25b60*/  ENDCOLLECTIVE ;  /* 0x000000000000791b */ /* 0x003fe20003800000 */
.L_x_11596:
[----:B------:R-:W-:Y:S01]  /*25b70*/  MOV R205, 0x10 ;  /* 0x0000001000cd7802 */ /* 0x000fe20000000f00 */
[----:B------:R-:W-:-:S04]  /*25b80*/  IMAD.MOV.U32 R202, RZ, RZ, R204 ;  /* 0x000000ffffca7224 */ /* 0x000fc800078e00cc */
[----:B------:R-:W-:-:S04]  /*25b90*/  FADD.FTZ R202, R143, R202 ;  /* 0x000000ca8fca7221 */ /* 0x000fc80000010000 */
[----:B------:R-:W-:-:S07]  /*25ba0*/  IMAD.MOV.U32 R206, RZ, RZ, R202 ;  /* 0x000000ffffce7224 */ /* 0x000fce00078e00ca */
[----:B------:R-:W-:Y:S05]  /*25bb0*/  WARPSYNC.COLLECTIVE R203, `(.L_x_11597) ;  /* 0x00000000cb087348 */ /* 0x000fea0003c00000 */
[----:B------:R0:W1:Y:S02]  /*25bc0*/  SHFL.BFLY P6, R204, R206, R205, R208 ;  /* 0x0c0000cdcecc7389 */ /* 0x00006400000c00d0 */
[----:B01----:R-:W-:Y:S01]  /*25bd0*/  ENDCOLLECTIVE ;  /* 0x000000000000791b */ /* 0x003fe20003800000 */
.L_x_11597:
[----:B------:R-:W-:Y:S01]  /*25be0*/  IMAD.MOV.U32 R201, RZ, RZ, R204 ;  /* 0x000000ffffc97224 */ /* 0x000fe200078e00cc */
[----:B------:R-:W-:Y:S06]  /*25bf0*/  BRA `(.L_x_11598) ;  /* 0xffffffe400947947 */ /* 0x000fec000383ffff */
.L_x_11599:
        /* <DEDUP_REMOVED lines=16> */
.L_x_40130:


//--------------------- .text._ZN10layer_norm31ln_parallel_residual_fwd_kernelINS_13Kernel_traitsIf13__nv_bfloat16S2_S2_fjLj1536ELj1ELj4ELj1ELj16ENS_18Kernel_traits_baseILj1536EfS2_S2_S2_fjLj128EEEEELb1ELb1ELb1EEEvNS_9FwdParamsE --------------------------
	.section	.text._ZN10layer_norm31ln_parallel_residual_fwd_kernelINS_13Kernel_traitsIf13__nv_bfloat16S2_S2_fjLj1536ELj1ELj4ELj1ELj16ENS_18Kernel_traits_baseILj1536EfS2_S2_S2_fjLj128EEEEELb1ELb1ELb1EEEvNS_9FwdParamsE,"ax",@progbits
	.align	128
        .global         _ZN10layer_norm31ln_parallel_residual_fwd_kernelINS_13Kernel_traitsIf13__nv_bfloat16S2_S2_fjLj1536ELj1ELj4ELj1ELj16ENS_18Kernel_traits_baseILj1536EfS2_S2_S2_fjLj128EEEEELb1ELb1ELb1EEEvNS_9FwdParamsE
        .type           _ZN10layer_norm31ln_parallel_residual_fwd_kernelINS_13Kernel_traitsIf13__nv_bfloat16S2_S2_fjLj1536ELj1ELj4ELj1ELj16ENS_18Kernel_traits_baseILj1536EfS2_S2_S2_fjLj128EEEEELb1ELb1ELb1EEEvNS_9FwdParamsE,@function
        .size           _ZN10layer_norm31ln_parallel_residual_fwd_kernelINS_13Kernel_traitsIf13__nv_bfloat16S2_S2_fjLj1536ELj1ELj4ELj1ELj16ENS_18Kernel_traits_baseILj1536EfS2_S2_S2_fjLj128EEEEELb1ELb1ELb1EEEvNS_9FwdParamsE,(.L_x_40131 - _ZN10layer_norm31ln_parallel_residual_fwd_kernelINS_13Kernel_traitsIf13__nv_bfloat16S2_S2_fjLj1536ELj1ELj4ELj1ELj16ENS_18Kernel_traits_baseILj1536EfS2_S2_S2_fjLj128EEEEELb1ELb1ELb1EEEvNS_9FwdParamsE)
        .other          _ZN10layer_norm31ln_parallel_residual_fwd_kernelINS_13Kernel_traitsIf13__nv_bfloat16S2_S2_fjLj1536ELj1ELj4ELj1ELj16ENS_18Kernel_traits_baseILj1536EfS2_S2_S2_fjLj128EEEEELb1ELb1ELb1EEEvNS_9FwdParamsE,@"STO_CUDA_ENTRY STV_DEFAULT"
_ZN10layer_norm31ln_parallel_residual_fwd_kernelINS_13Kernel_traitsIf13__nv_bfloat16S2_S2_fjLj1536ELj1ELj4ELj1ELj16ENS_18Kernel_traits_baseILj1536EfS2_S2_S2_fjLj128EEEEELb1ELb1ELb1EEEvNS_9FwdParamsE:
.text._ZN10layer_norm31ln_parallel_residual_fwd_kernelINS_13Kernel_traitsIf13__nv_bfloat16S2_S2_fjLj1536ELj1ELj4ELj1ELj16ENS_18Kernel_traits_baseILj1536EfS2_S2_S2_fjLj128EEEEELb1ELb1ELb1EEEvNS_9FwdParamsE:
[----:B------:R-:W-:Y:S01]  /*0000*/  LDC R1, c[0x0][0x28] ;  /* 0x00000a00ff017b82 */ /* 0x000fe20000000800 */
[----:B------:R-:W0:Y:S01]  /*0010*/  S2R R0, SR_TID.X ;  /* 0x0000000000007919 */ /* 0x000e220000002100 */
[----:B------:R-:W-:Y:S01]  /*0020*/  ULDC.64 UR6, c[0x0][0x2e0] ;  /* 0x0000b80000067ab9 */ /* 0x000fe20000000a00 */
[----:B------:R-:W-:Y:S01]  /*0030*/  ULDC.U8 UR4, c[0x0][0x2f4] ;  /* 0x0000bd0000047ab9 */ /* 0x000fe20000000000 */
[----:B------:R-:W-:Y:S01]  /*0040*/  MOV R158, UR6 ;  /* 0x00000006009e7c02 */ /* 0x000fe20008000f00 */
[----:B------:R-:W-:Y:S01]  /*0050*/  IMAD.U32 R159, RZ, RZ, UR7 ;  /* 0x00000007ff9f7e24 */ /* 0x000fe2000f8e00ff */
[----:B------:R-:W-:Y:S01]  /*0060*/  ULDC.64 UR6, c[0x0][0x2c8] ;  /* 0x0000b20000067ab9 */ /* 0x000fe20000000a00 */
[----:B------:R-:W-:Y:S02]  /*0070*/  ISETP.NE.AND P1, PT, RZ, UR4, PT ;  /* 0x00000004ff007c0c */ /* 0x000fe4000bf25270 */
        /* <DEDUP_REMOVED lines=24> */
[----:B------:R-:W-:Y:S01]  /*0200*/  CS2R R80, SRZ ;  /* 0x0000000000507805 */ /* 0x000fe2000001ff00 */
[----:B0-----:R-:W-:Y:S01]  /*0210*/  IMAD.SHL.U32 R6, R0, 0x20, RZ ;  /* 0x0000002000067824 */ /* 0x001fe200078e00ff */
[----:B------:R-:W-:Y:S01]  /*0220*/  CS2R R82, SRZ ;  /* 0x0000000000527805 */ /* 0x000fe2000001ff00 */
[----:B------:R-:W-:Y:S01]  /*0230*/  ULDC.64 UR4, c[0x0][0x208] ;  /* 0x0000820000047ab9 */ /* 0x000fe20000000a00 */
[----:B------:R-:W0:Y:S01]  /*0240*/  LDC R178, c[0x0][0x2e8] ;  /* 0x0000ba00ffb27b82 */ /* 0x000e220000000800 */
[----:B------:R-:W5:Y:S01]  /*0250*/  @P1 LDG.E.64 R158, desc[UR4][R158.64] ;  /* 0x000000049e9e1981 */ /* 0x000f62000c1e1b00 */
[----:B------:R-:W-:Y:S01]  /*0260*/  LOP3.LUT R6, R6, 0x3e0, RZ, 0xc0, !PT ;  /* 0x000003e006067812 */ /* 0x000fe200078ec0ff */
[----:B------:R-:W-:-:S03]  /*0270*/  ULDC.64 UR8, c[0x0][0x260] ;  /* 0x0000980000087ab9 */ /* 0x000fc60000000a00 */
[----:B------:R-:W-:Y:S02]  /*0280*/  IADD3 R8, P3, R6, UR6, RZ ;  /* 0x0000000606087c10 */ /* 0x000fe4000ff7e0ff */
[----:B------:R-:W1:Y:S02]  /*0290*/  LDC R179, c[0x0][0x2ec] ;  /* 0x0000bb00ffb37b82 */ /* 0x000e640000000800 */
[----:B------:R-:W-:Y:S01]  /*02a0*/  IADD3.X R9, RZ, UR7, RZ, P3, !PT ;  /* 0x00000007ff097c10 */ /* 0x000fe20009ffe4ff */
[----:B------:R-:W-:-:S04]  /*02b0*/  ULDC UR7, c[0x0][0x214] ;  /* 0x0000850000077ab9 */ /* 0x000fc80000000800 */
[----:B------:R-:W5:Y:S04]  /*02c0*/  @P0 LDG.E.128 R36, desc[UR4][R8.64] ;  /* 0x0000000408240981 */ /* 0x000f68000c1e1d00 */
[----:B------:R-:W5:Y:S04]  /*02d0*/  @P0 LDG.E.128 R40, desc[UR4][R8.64+0x10] ;  /* 0x0000100408280981 */ /* 0x000f68000c1e1d00 */
[----:B------:R-:W5:Y:S01]  /*02e0*/  @P0 LDG.E.128 R44, desc[UR4][R8.64+0x400] ;  /* 0x00040004082c0981 */ /* 0x000f62000c1e1d00 */
[----:B0-----:R-:W-:-:S03]  /*02f0*/  @P1 IMAD.MOV.U32 R2, RZ, RZ, R178 ;  /* 0x000000ffff021224 */ /* 0x001fc600078e00b2 */
[----:B------:R-:W5:Y:S04]  /*0300*/  @P0 LDG.E.128 R48, desc[UR4][R8.64+0x410] ;  /* 0x0004100408300981 */ /* 0x000f68000c1e1d00 */
[----:B------:R-:W5:Y:S01]  /*0310*/  @P0 LDG.E.128 R52, desc[UR4][R8.64+0x800] ;  /* 0x0008000408340981 */ /* 0x000f62000c1e1d00 */
[----:B-1----:R-:W-:-:S03]  /*0320*/  @P1 IMAD.MOV.U32 R3, RZ, RZ, R179 ;  /* 0x000000ffff031224 */ /* 0x002fc600078e00b3 */
[----:B------:R-:W5:Y:S04]  /*0330*/  @P0 LDG.E.128 R56, desc[UR4][R8.64+0x810] ;  /* 0x0008100408380981 */ /* 0x000f68000c1e1d00 */
[----:B------:R-:W5:Y:S04]  /*0340*/  @P0 LDG.E.128 R60, desc[UR4][R8.64+0xc00] ;  /* 0x000c0004083c0981 */ /* 0x000f68000c1e1d00 */
[----:B------:R-:W5:Y:S04]  /*0350*/  @P0 LDG.E.128 R64, desc[UR4][R8.64+0xc10] ;  /* 0x000c100408400981 */ /* 0x000f68000c1e1d00 */
[----:B------:R-:W5:Y:S04]  /*0360*/  @P0 LDG.E.128 R68, desc[UR4][R8.64+0x1000] ;  /* 0x0010000408440981 */ /* 0x000f68000c1e1d00 */
[----:B------:R-:W5:Y:S04]  /*0370*/  @P0 LDG.E.128 R72, desc[UR4][R8.64+0x1010] ;  /* 0x0010100408480981 */ /* 0x000f68000c1e1d00 */
[----:B------:R-:W5:Y:S04]  /*0380*/  @P0 LDG.E.128 R76, desc[UR4][R8.64+0x1400] ;  /* 0x00140004084c0981 */ /* 0x000f68000c1e1d00 */
[----:B------:R-:W5:Y:S04]  /*0390*/  @P0 LDG.E.128 R80, desc[UR4][R8.64+0x1410] ;  /* 0x0014100408500981 */ /* 0x000f68000c1e1d00 */
[----:B------:R0:W5:Y:S02]  /*03a0*/  @P1 LDG.E.64 R4, desc[UR4][R2.64] ;  /* 0x0000000402041981 */ /* 0x000164000c1e1b00 */
[----:B0-----:R-:W0:Y:S01]  /*03b0*/  S2R R3, SR_CTAID.X ;  /* 0x0000000000037919 */ /* 0x001e220000002500 */
[----:B------:R-:W-:-:S02]  /*03c0*/  SHF.R.U32.HI R2, RZ, 0x5, R0 ;  /* 0x00000005ff027819 */ /* 0x000fc40000011600 */
[----:B------:R-:W-:-:S05]  /*03d0*/  IADD3 R6, P2, R6, UR8, RZ ;  /* 0x0000000806067c10 */ /* 0x000fca000ff5e0ff */
[----:B------:R-:W-:Y:S01]  /*03e0*/  IMAD.X R7, RZ, RZ, UR9, P2 ;  /* 0x00000009ff077e24 */ /* 0x000fe200090e06ff */
[----:B------:R-:W-:Y:S01]  /*03f0*/  ULDC UR6, c[0x0][0x0] ;  /* 0x0000000000067ab9 */ /* 0x000fe20000000800 */
[----:B0-----:R-:W-:-:S05]  /*0400*/  IMAD R2, R3, 0x4, R2 ;  /* 0x0000000403027824 */ /* 0x001fca00078e0202 */
[----:B------:R-:W-:Y:S01]  /*0410*/  ISETP.GE.AND P2, PT, R2, UR7, PT ;  /* 0x0000000702007c0c */ /* 0x000fe2000bf46270 */
[----:B------:R-:W-:-:S12]  /*0420*/  IMAD R26, R3, UR6, R0 ;  /* 0x00000006031a7c24 */ /* 0x000fd8000f8e0200 */
[----:B------:R-:W-:Y:S05]  /*0430*/  @P2 EXIT ;  /* 0x000000000000294d */ /* 0x000fea0003800000 */
[----:B------:R-:W0:Y:S01]  /*0440*/  @P1 LDC R3, c[0x0][0x2f0] ;  /* 0x0000bc00ff031b82 */ /* 0x000e220000000800 */
[----:B------:R-:W-:Y:S01]  /*0450*/  IMAD.WIDE.U32 R10, R26, -0x326172a9, RZ ;  /* 0xcd9e8d571a0a7825 */ /* 0x000fe200078e00ff */
[----:B------:R-:W5:Y:S01]  /*0460*/  LDG.E.128 R84, desc[UR4][R6.64] ;  /* 0x0000000406547981 */ /* 0x000f62000c1e1d00 */
[----:B------:R-:W-:-:S03]  /*0470*/  ULDC.64 UR6, c[0x0][0x228] ;  /* 0x00008a0000067ab9 */ /* 0x000fc60000000a00 */
[----:B------:R-:W5:Y:S04]  /*0480*/  LDG.E.128 R88, desc[UR4][R6.64+0x10] ;  /* 0x0000100406587981 */ /* 0x000f68000c1e1d00 */
[----:B------:R-:W5:Y:S04]  /*0490*/  LDG.E.128 R92, desc[UR4][R6.64+0x400] ;  /* 0x00040004065c7981 */ /* 0x000f68000c1e1d00 */
[----:B------:R-:W5:Y:S04]  /*04a0*/  LDG.E.128 R96, desc[UR4][R6.64+0x410] ;  /* 0x0004100406607981 */ /* 0x000f68000c1e1d00 */
[----:B------:R-:W5:Y:S04]  /*04b0*/  LDG.E.128 R100, desc[UR4][R6.64+0x800] ;  /* 0x0008000406647981 */ /* 0x000f68000c1e1d00 */
[----:B------:R-:W5:Y:S04]  /*04c0*/  LDG.E.128 R104, desc[UR4][R6.64+0x810] ;  /* 0x0008100406687981 */ /* 0x000f68000c1e1d00 */
[----:B------:R-:W5:Y:S02]  /*04d0*/  LDG.E.128 R108, desc[UR4][R6.64+0xc00] ;  /* 0x000c0004066c7981 */ /* 0x000f64000c1e1d00 */
[----:B0----5:R-:W-:Y:S01]  /*04e0*/  @P1 IADD3 R178, P0, R4, R3, RZ ;  /* 0x0000000304b21210 */ /* 0x021fe20007f1e0ff */
[----:B------:R-:W-:Y:S01]  /*04f0*/  ULDC UR16, c[0x0][0x2d8] ;  /* 0x0000b60000107ab9 */ /* 0x000fe20000000800 */
[----:B------:R-:W5:Y:S02]  /*0500*/  LDG.E.128 R112, desc[UR4][R6.64+0xc10] ;  /* 0x000c100406707981 */ /* 0x000f64000c1e1d00 */
[----:B------:R-:W-:Y:S01]  /*0510*/  @P1 IADD3.X R179, RZ, R5, RZ, P0, !PT ;  /* 0x00000005ffb31210 */ /* 0x000fe200007fe4ff */
[----:B------:R-:W-:Y:S01]  /*0520*/  ULDC.64 UR20, c[0x0][0x228] ;  /* 0x00008a0000147ab9 */ /* 0x000fe20000000a00 */
[----:B------:R-:W5:Y:S02]  /*0530*/  LDG.E.128 R116, desc[UR4][R6.64+0x1000] ;  /* 0x0010000406747981 */ /* 0x000f64000c1e1d00 */
[--C-:B------:R-:W-:Y:S01]  /*0540*/  SHF.R.U64 R28, R178, 0x2, R179.reuse ;  /* 0x00000002b21c7819 */ /* 0x100fe200000012b3 */
[----:B------:R-:W-:Y:S01]  /*0550*/  ULDC.64 UR8, c[0x0][0x230] ;  /* 0x00008c0000087ab9 */ /* 0x000fe20000000a00 */
[----:B------:R-:W-:Y:S01]  /*0560*/  SHF.R.U32.HI R29, RZ, 0x2, R179 ;  /* 0x00000002ff1d7819 */ /* 0x000fe200000116b3 */
[----:B------:R-:W5:Y:S04]  /*0570*/  LDG.E.128 R120, desc[UR4][R6.64+0x1010] ;  /* 0x0010100406787981 */ /* 0x000f68000c1e1d00 */
[----:B------:R-:W5:Y:S01]  /*0580*/  LDG.E.128 R124, desc[UR4][R6.64+0x1400] ;  /* 0x00140004067c7981 */ /* 0x000f62000c1e1d00 */
[----:B------:R-:W-:Y:S01]  /*0590*/  IMAD.WIDE.U32 R8, R28, -0x2daee0ad, RZ ;  /* 0xd2511f531c087825 */ /* 0x000fe200078e00ff */
[----:B------:R-:W-:Y:S01]  /*05a0*/  LOP3.LUT R12, R11, R29, R158, 0x96, !PT ;  /* 0x0000001d0b0c7212 */ /* 0x000fe200078e969e */
[----:B------:R-:W-:Y:S01]  /*05b0*/  ULDC.64 UR10, c[0x0][0x238] ;  /* 0x00008e00000a7ab9 */ /* 0x000fe20000000a00 */
[----:B------:R0:W5:Y:S01]  /*05c0*/  LDG.E.128 R128, desc[UR4][R6.64+0x1410] ;  /* 0x0014100406807981 */ /* 0x000162000c1e1d00 */
[----:B------:R-:W-:Y:S01]  /*05d0*/  VIADD R3, R159, 0xbb67ae85 ;  /* 0xbb67ae859f037836 */ /* 0x000fe20000000000 */
[----:B------:R-:W-:Y:S01]  /*05e0*/  LOP3.LUT R14, R9, R159, RZ, 0x3c, !PT ;  /* 0x0000009f090e7212 */ /* 0x000fe200078e3cff */
[----:B------:R-:W-:Y:S01]  /*05f0*/  IMAD.WIDE.U32 R12, R12, -0x2daee0ad, RZ ;  /* 0xd2511f530c0c7825 */ /* 0x000fe200078e00ff */
[----:B------:R-:W-:Y:S01]  /*0600*/  IADD3 R5, R158, 0x3c6ef372, RZ ;  /* 0x3c6ef3729e057810 */ /* 0x000fe20007ffe0ff */
[----:B------:R-:W-:Y:S01]  /*0610*/  BSSY B0, `(.L_x_11600) ;  /* 0x00024a1000007945 */ /* 0x000fe20003800000 */
[----:B------:R-:W-:Y:S01]  /*0620*/  ISETP.NE.U32.AND P0, PT, RZ, UR6, PT ;  /* 0x00000006ff007c0c */ /* 0x000fe2000bf05070 */
[----:B------:R-:W-:Y:S01]  /*0630*/  IMAD.WIDE.U32 R14, R14, -0x326172a9, RZ ;  /* 0xcd9e8d570e0e7825 */ /* 0x000fe200078e00ff */
[----:B------:R-:W-:Y:S01]  /*0640*/  LOP3.LUT R16, R13, R8, R3, 0x96, !PT ;  /* 0x000000080d107212 */ /* 0x000fe200078e9603 */
[----:B------:R-:W-:Y:S01]  /*0650*/  ULDC.U8 UR6, c[0x0][0x2a0] ;  /* 0x0000a80000067ab9 */ /* 0x000fe20000000000 */
[C---:B------:R-:W-:Y:S01]  /*0660*/  IADD3 R8, R158.reuse, -0x255992d5, RZ ;  /* 0xdaa66d2b9e087810 */ /* 0x040fe20007ffe0ff */
[----:B------:R-:W-:Y:S01]  /*0670*/  VIADD R4, R158, 0x9e3779b9 ;  /* 0x9e3779b99e047836 */ /* 0x000fe20000000000 */
[----:B------:R-:W-:Y:S01]  /*0680*/  ISETP.NE.AND P1, PT, RZ, UR6, PT ;  /* 0x00000006ff007c0c */ /* 0x000fe2000bf25270 */
[----:B------:R-:W-:Y:S01]  /*0690*/  IMAD.WIDE.U32 R16, R16, -0x326172a9, RZ ;  /* 0xcd9e8d5710107825 */ /* 0x000fe200078e00ff */
[----:B------:R-:W-:Y:S01]  /*06a0*/  LOP3.LUT R27, R27, 0xffffffbf, RZ, 0xc0, !PT ;  /* 0xffffffbf1b1b7812 */ /* 0x000fe200078ec0ff */
[----:B------:R-:W-:Y:S01]  /*06b0*/  ULDC.64 UR12, c[0x0][0x240] ;  /* 0x00009000000c7ab9 */ /* 0x000fe20000000a00 */
[----:B------:R-:W-:Y:S01]  /*06c0*/  LOP3.LUT R10, R15, R4, R10, 0x96, !PT ;  /* 0x000000040f0a7212 */ /* 0x000fe200078e960a */
[----:B0-----:R-:W-:Y:S01]  /*06d0*/  VIADD R6, R159, 0x76cf5d0a ;  /* 0x76cf5d0a9f067836 */ /* 0x001fe20000000000 */
[----:B------:R-:W-:Y:S01]  /*06e0*/  LOP3.LUT R13, R17, R14, R5, 0x96, !PT ;  /* 0x0000000e110d7212 */ /* 0x000fe200078e9605 */
[----:B------:R-:W-:Y:S01]  /*06f0*/  VIADD R7, R159, 0x32370b8f ;  /* 0x32370b8f9f077836 */ /* 0x000fe20000000000 */
[----:B------:R-:W-:Y:S01]  /*0700*/  LOP3.LUT R178, R178, 0x3, RZ, 0xc0, !PT ;  /* 0x00000003b2b27812 */ /* 0x000fe200078ec0ff */
[----:B------:R-:W-:Y:S01]  /*0710*/  IMAD.WIDE.U32 R10, R10, -0x2daee0ad, RZ ;  /* 0xd2511f530a0a7825 */ /* 0x000fe200078e00ff */
[----:B------:R-:W-:Y:S01]  /*0720*/  LOP3.LUT R160, R0, 0x1f, RZ, 0xc0, !PT ;  /* 0x0000001f00a07812 */ /* 0x000fe200078ec0ff */
[----:B------:R-:W-:Y:S01]  /*0730*/  ULDC.64 UR14, c[0x0][0x248] ;  /* 0x00009200000e7ab9 */ /* 0x000fe20000000a00 */
[----:B------:R-:W-:Y:S01]  /*0740*/  ISETP.NE.AND.EX P0, PT, RZ, UR7, PT, P0 ;  /* 0x00000007ff007c0c */ /* 0x000fe2000bf05300 */
[----:B------:R-:W-:Y:S01]  /*0750*/  VIADD R9, R158, 0x78dde6e4 ;  /* 0x78dde6e49e097836 */ /* 0x000fe20000000000 */
[----:B------:R-:W-:Y:S01]  /*0760*/  LOP3.LUT R14, R11, R12, R6, 0x96, !PT ;  /* 0x0000000c0b0e7212 */ /* 0x000fe200078e9606 */
[----:B------:R-:W-:Y:S01]  /*0770*/  IMAD.WIDE.U32 R12, R13, -0x2daee0ad, RZ ;  /* 0xd2511f530d0c7825 */ /* 0x000fe200078e00ff */
[----:B------:R-:W-:Y:S01]  /*0780*/  IADD3 R11, R159, -0x56f99767, RZ ;  /* 0xa90668999f0b7810 */ /* 0x000fe20007ffe0ff */
[----:B------:R-:W-:Y:S01]  /*0790*/  ULDC UR7, c[0x0][0x218] ;  /* 0x0000860000077ab9 */ /* 0x000fe20000000800 */
[----:B------:R-:W-:Y:S01]  /*07a0*/  @P1 LOP3.LUT R27, R27, 0x40, RZ, 0xfc, !PT ;  /* 0x000000401b1b1812 */ /* 0x000fe200078efcff */
[----:B------:R-:W-:Y:S01]  /*07b0*/  IMAD.WIDE.U32 R14, R14, -0x326172a9, RZ ;  /* 0xcd9e8d570e0e7825 */ /* 0x000fe200078e00ff */
[----:B------:R-:W-:Y:S01]  /*07c0*/  LOP3.LUT R18, R13, R10, R7, 0x96, !PT ;  /* 0x0000000a0d127212 */ /* 0x000fe200078e9607 */
[----:B------:R-:W-:-:S02]  /*07d0*/  ULDC.64 UR18, c[0x0][0x2b8] ;  /* 0x0000ae0000127ab9 */ /* 0x000fc40000000a00 */
[----:B------:R-:W-:Y:S01]  /*07e0*/  VIADD R10, R159, 0xed9eba14 ;  /* 0xed9eba149f0a7836 */ /* 0x000fe20000000000 */
[----:B------:R-:W-:Y:S01]  /*07f0*/  LOP3.LUT R16, R15, R16, R8, 0x96, !PT ;  /* 0x000000100f107212 */ /* 0x000fe200078e9608 */
[----:B------:R-:W-:-:S04]  /*0800*/  IMAD.WIDE.U32 R18, R18, -0x326172a9, RZ ;  /* 0xcd9e8d5712127825 */ /* 0x000fc800078e00ff */
[----:B------:R-:W-:Y:S01]  /*0810*/  IMAD.WIDE.U32 R16, R16, -0x2daee0ad, RZ ;  /* 0xd2511f5310107825 */ /* 0x000fe200078e00ff */
[----:B------:R-:W-:Y:S02]  /*0820*/  LOP3.LUT R20, R19, R14, R9, 0x96, !PT ;  /* 0x0000000e13147212 */ /* 0x000fe400078e9609 */
[----:B------:R-:W-:Y:S01]  /*0830*/  IADD3 R14, R159, 0x646e171e, RZ ;  /* 0x646e171e9f0e7810 */ /* 0x000fe20007ffe0ff */
[----:B------:R-:W-:Y:S01]  /*0840*/  VIADD R13, R158, 0xb54cda56 ;  /* 0xb54cda569e0d7836 */ /* 0x000fe20000000000 */
[----:B------:R-:W-:Y:S01]  /*0850*/  LOP3.LUT R22, R17, R12, R10, 0x96, !PT ;  /* 0x0000000c11167212 */ /* 0x000fe200078e960a */
[----:B------:R-:W-:Y:S01]  /*0860*/  IMAD.WIDE.U32 R20, R20, -0x2daee0ad, RZ ;  /* 0xd2511f5314147825 */ /* 0x000fe200078e00ff */
[----:B------:R-:W-:-:S03]  /*0870*/  IADD3 R17, R158, -0xe443238, RZ ;  /* 0xf1bbcdc89e117810 */ /* 0x000fc60007ffe0ff */
[----:B------:R-:W-:Y:S01]  /*0880*/  IMAD.WIDE.U32 R22, R22, -0x326172a9, RZ ;  /* 0xcd9e8d5716167825 */ /* 0x000fe200078e00ff */
[----:B------:R-:W-:-:S03]  /*0890*/  LOP3.LUT R24, R21, R16, R11, 0x96, !PT ;  /* 0x0000001015187212 */ /* 0x000fc600078e960b */
[----:B------:R-:W-:Y:S02]  /*08a0*/  VIADD R12, R158, 0x1715609d ;  /* 0x1715609d9e0c7836 */ /* 0x000fe40000000000 */
[----:B------:R-:W-:-:S03]  /*08b0*/  IMAD.WIDE.U32 R24, R24, -0x326172a9, RZ ;  /* 0xcd9e8d5718187825 */ /* 0x000fc600078e00ff */
[----:B------:R-:W-:Y:S01]  /*08c0*/  LOP3.LUT R18, R23, R18, R12, 0x96, !PT ;  /* 0x0000001217127212 */ /* 0x000fe200078e960c */
[----:B------:R-:W-:Y:S01]  /*08d0*/  VIADD R15, R159, 0x1fd5c5a3 ;  /* 0x1fd5c5a39f0f7836 */ /* 0x000fe20000000000 */
[----:B------:R-:W-:Y:S01]  /*08e0*/  LOP3.LUT R21, R25, R22, R13, 0x96, !PT ;  /* 0x0000001619157212 */ /* 0x000fe200078e960d */
[----:B------:R-:W-:Y:S02]  /*08f0*/  VIADD R16, R158, 0x5384540f ;  /* 0x5384540f9e107836 */ /* 0x000fe40000000000 */
[----:B------:R-:W-:-:S05]  /*0900*/  IMAD.WIDE.U32 R18, R18, -0x2daee0ad, RZ ;  /* 0xd2511f5312127825 */ /* 0x000fca00078e00ff */
[----:B------:R-:W-:Y:S01]  /*0910*/  LOP3.LUT R22, R19, R20, R14, 0x96, !PT ;  /* 0x0000001413167212 */ /* 0x000fe200078e960e */
[----:B------:R-:W-:-:S04]  /*0920*/  IMAD.WIDE.U32 R20, R21, -0x2daee0ad, RZ ;  /* 0xd2511f5315147825 */ /* 0x000fc800078e00ff */
[----:B------:R-:W-:Y:S01]  /*0930*/  IMAD.WIDE.U32 R22, R22, -0x326172a9, RZ ;  /* 0xcd9e8d5716167825 */ /* 0x000fe200078e00ff */
[----:B------:R-:W-:-:S03]  /*0940*/  LOP3.LUT R25, R21, R18, R15, 0x96, !PT ;  /* 0x0000001215197212 */ /* 0x000fc600078e960f */
[----:B------:R-:W-:Y:S01]  /*0950*/  VIADD R18, R159, 0xdb3d7428 ;  /* 0xdb3d74289f127836 */ /* 0x000fe20000000000 */
[----:B------:R-:W-:Y:S01]  /*0960*/  LOP3.LUT R24, R23, R24, R16, 0x96, !PT ;  /* 0x0000001817187212 */ /* 0x000fe200078e9610 */
[----:B------:R-:W-:-:S04]  /*0970*/  IMAD.HI.U32 R21, R25, -0x326172a9, RZ ;  /* 0xcd9e8d5719157827 */ /* 0x000fc800078e00ff */
[----:B------:R-:W-:Y:S01]  /*0980*/  IMAD.HI.U32 R19, R24, -0x2daee0ad, RZ ;  /* 0xd2511f5318137827 */ /* 0x000fe200078e00ff */
[----:B------:R-:W-:-:S03]  /*0990*/  LOP3.LUT R30, R21, R22, R17, 0x96, !PT ;  /* 0x00000016151e7212 */ /* 0x000fc600078e9611 */
[----:B------:R-:W-:Y:S01]  /*09a0*/  IMAD R22, R24, -0x2daee0ad, RZ ;  /* 0xd2511f5318167824 */ /* 0x000fe200078e02ff */
[----:B------:R-:W-:Y:S01]  /*09b0*/  LOP3.LUT R31, R19, R20, R18, 0x96, !PT ;  /* 0x00000014131f7212 */ /* 0x000fe200078e9612 */
[----:B------:R-:W-:Y:S01]  /*09c0*/  VIADD R19, R159, 0x96a522ad ;  /* 0x96a522ad9f137836 */ /* 0x000fe20000000000 */
[----:B------:R-:W-:Y:S01]  /*09d0*/  IADD3 R20, R158, -0x700cb87f, RZ ;  /* 0x8ff347819e147810 */ /* 0x000fe20007ffe0ff */
[----:B------:R-:W-:-:S04]  /*09e0*/  IMAD.HI.U32 R21, R30, -0x2daee0ad, RZ ;  /* 0xd2511f531e157827 */ /* 0x000fc800078e00ff */
[----:B------:R-:W-:Y:S01]  /*09f0*/  IMAD R23, R25, -0x326172a9, RZ ;  /* 0xcd9e8d5719177824 */ /* 0x000fe200078e02ff */
[----:B------:R-:W-:Y:S01]  /*0a00*/  LOP3.LUT R21, R21, R22, R19, 0x96, !PT ;  /* 0x0000001615157212 */ /* 0x000fe200078e9613 */
[----:B------:R-:W-:Y:S01]  /*0a10*/  IMAD.HI.U32 R24, R31, -0x326172a9, RZ ;  /* 0xcd9e8d571f187827 */ /* 0x000fe200078e00ff */
[----:B------:R-:W-:-:S04]  /*0a20*/  MOV R25, R29 ;  /* 0x0000001d00197202 */ /* 0x000fc80000000f00 */
[----:B------:R-:W-:Y:S01]  /*0a30*/  LOP3.LUT R22, R24, R23, R20, 0x96, !PT ;  /* 0x0000001718167212 */ /* 0x000fe200078e9614 */
[----:B------:R-:W-:Y:S02]  /*0a40*/  IMAD.MOV.U32 R24, RZ, RZ, R28 ;  /* 0x000000ffff187224 */ /* 0x000fe400078e001c */
[----:B------:R-:W-:Y:S02]  /*0a50*/  IMAD.MOV.U32 R23, RZ, RZ, R26 ;  /* 0x000000ffff177224 */ /* 0x000fe400078e001a */
[----:B------:R-:W-:Y:S02]  /*0a60*/  IMAD R28, R30, -0x2daee0ad, RZ ;  /* 0xd2511f531e1c7824 */ /* 0x000fe400078e02ff */
[----:B------:R-:W-:Y:S02]  /*0a70*/  IMAD.MOV.U32 R26, RZ, RZ, RZ ;  /* 0x000000ffff1a7224 */ /* 0x000fe400078e00ff */
[----:B------:R-:W-:-:S07]  /*0a80*/  IMAD R30, R31, -0x326172a9, RZ ;  /* 0xcd9e8d571f1e7824 */ /* 0x000fce00078e02ff */
.L_x_12376:
        /* <DEDUP_REMOVED lines=28> */
.L_x_11602:
[----:B------:R-:W-:-:S07]  /*0c50*/  MOV R145, R30 ;  /* 0x0000001e00917202 */ /* 0x000fce0000000f00 */
.L_x_11603:
[----:B------:R-:W-:Y:S05]  /*0c60*/  BSYNC B1 ;  /* 0x0000000000017941 */ /* 0x000fea0003800000 */
.L_x_11601:
        /* <DEDUP_REMOVED lines=16> */
.L_x_11607:
[----:B------:R-:W-:Y:S05]  /*0d70*/  BSYNC B2 ;  /* 0x0000000000027941 */ /* 0x000fea0003800000 */
.L_x_11606:
        /* <DEDUP_REMOVED lines=44> */
.L_x_11605:
[----:B------:R-:W-:Y:S05]  /*1040*/  BSYNC B1 ;  /* 0x0000000000017941 */ /* 0x000fea0003800000 */
.L_x_11604:
        /* <DEDUP_REMOVED lines=8> */
[C---:B-----5:R-:W-:Y:S02]  /*10d0*/  SHF.L.U32 R146, R140.reuse, 0x10, RZ ;  /* 0x000000108c927819 */ /* 0x060fe400000006ff */
        /* <DEDUP_REMOVED lines=12> */
.L_x_11608:
        /* <DEDUP_REMOVED lines=12> */
.L_x_11611:
[----:B------:R-:W-:-:S07]  /*1260*/  IMAD.MOV.U32 R152, RZ, RZ, R30 ;  /* 0x000000ffff987224 */ /* 0x000fce00078e001e */
.L_x_11612:
[----:B------:R-:W-:Y:S05]  /*1270*/  BSYNC B1 ;  /* 0x0000000000017941 */ /* 0x000fea0003800000 */
.L_x_11610:
        /* <DEDUP_REMOVED lines=16> */
.L_x_11616:
[----:B------:R-:W-:Y:S05]  /*1380*/  BSYNC B2 ;  /* 0x0000000000027941 */ /* 0x000fea0003800000 */
.L_x_11615:
        /* <DEDUP_REMOVED lines=43> */
.L_x_11614:
[----:B------:R-:W-:Y:S05]  /*1640*/  BSYNC B1 ;  /* 0x0000000000017941 */ /* 0x000fea0003800000 */
.L_x_11613:
[----:B------:R-:W-:Y:S02]  /*1650*/  I2FP.F32.U32 R148, R152 ;  /* 0x0000009800947245 */ /* 0x000fe40000201000 */
[----:B------:R-:W-:-:S03]  /*1660*/  SHF.L.U32 R150, R132, 0x10, RZ ;  /* 0x0000001084967819 */ /* 0x000fc600000006ff */
        /* <DEDUP_REMOVED lines=8> */
.L_x_11609:
        /* <DEDUP_REMOVED lines=12> */
.L_x_11618:
[----:B------:R-:W-:-:S07]  /*17b0*/  MOV R154, R30 ;  /* 0x0000001e009a7202 */ /* 0x000fce0000000f00 */
.L_x_11619:
[----:B------:R-:W-:Y:S05]  /*17c0*/  BSYNC B1 ;  /* 0x0000000000017941 */ /* 0x000fea0003800000 */
.L_x_11617:
        /* <DEDUP_REMOVED lines=16> */
.L_x_11623:
[----:B------:R-:W-:Y:S05]  /*18d0*/  BSYNC B2 ;  /* 0x0000000000027941 */ /* 0x000fea0003800000 */
.L_x_11622:
        /* <DEDUP_REMOVED lines=44> */
.L_x_11621:
[----:B------:R-:W-:Y:S05]  /*1ba0*/  BSYNC B1 ;  /* 0x0000000000017941 */ /* 0x000fea0003800000 */
.L_x_11620:
        /* <DEDUP_REMOVED lines=16> */
.L_x_11624:
        /* <DEDUP_REMOVED lines=12> */
.L_x_11627:
[----:B------:R-:W-:-:S07]  /*1d70*/  IMAD.MOV.U32 R154, RZ, RZ, R30 ;  /* 0x000000ffff9a7224 */ /* 0x000fce00078e001e */
.L_x_11628:
[----:B------:R-:W-:Y:S05]  /*1d80*/  BSYNC B1 ;  /* 0x0000000000017941 */ /* 0x000fea0003800000 */
.L_x_11626:
        /* <DEDUP_REMOVED lines=16> */
.L_x_11632:
[----:B------:R-:W-:Y:S05]  /*1e90*/  BSYNC B2 ;  /* 0x0000000000027941 */ /* 0x000fea0003800000 */
.L_x_11631:
        /* <DEDUP_REMOVED lines=43> */
.L_x_11630:
[----:B------:R-:W-:Y:S05]  /*2150*/  BSYNC B1 ;  /* 0x0000000000017941 */ /* 0x000fea0003800000 */
.L_x_11629:
        /* <DEDUP_REMOVED lines=12> */
.L_x_11625:
        /* <DEDUP_REMOVED lines=12> */
.L_x_11634:
[----:B------:R-:W-:-:S07]  /*22e0*/  IMAD.MOV.U32 R154, RZ, RZ, R30 ;  /* 0x000000ffff9a7224 */ /* 0x000fce00078e001e */
.L_x_11635:
[----:B------:R-:W-:Y:S05]  /*22f0*/  BSYNC B1 ;  /* 0x0000000000017941 */ /* 0x000fea0003800000 */
.L_x_11633:
        /* <DEDUP_REMOVED lines=16> */
.L_x_11639:
[----:B------:R-:W-:Y:S05]  /*2400*/  BSYNC B2 ;  /* 0x0000000000027941 */ /* 0x000fea0003800000 */
.L_x_11638:
[----:B------:R-:W-:Y:S01]  /*2410*/  IMAD.HI.U32 R21, R23, -0x326172a9, RZ ;  /* 0xcd9e8d5717157827 */ /* 0x000fe200078e00ff */
[----:B------:R-:W-:-:S03]  /*2420*/  LOP3.LUT R147, R147, R26, R159, 0x96, !PT ;  /* 0x0000001a93937212 */ /* 0x000fc600078e969f */
[----:B------:R-:W-:Y:S01]  /*2430*/  IMAD R153, R23, -0x326172a9, RZ ;  /* 0xcd9e8d5717997824 */ /* 0x000fe200078e02ff */
[----:B------:R-:W-:Y:S01]  /*2440*/  LOP3.LUT R21, R21, R25, R158, 0x96, !PT ;  /* 0x0000001915157212 */ /* 0x000fe200078e969e */
[----:B------:R-:W-:Y:S01]  /*2450*/  IMAD.WIDE.U32 R150, R147, -0x326172a9, RZ ;  /* 0xcd9e8d5793967825 */ /* 0x000fe200078e00ff */
[----:B------:R-:W-:-:S03]  /*2460*/  HFMA2.MMA R147, -RZ, RZ, 0, 0 ;  /* 0x00000000ff937435 */ /* 0x000fc600000001ff */
        /* <DEDUP_REMOVED lines=38> */
.L_x_11637:
[----:B------:R-:W-:Y:S05]  /*26d0*/  BSYNC B1 ;  /* 0x0000000000017941 */ /* 0x000fea0003800000 */
.L_x_11636:
[----:B------:R-:W-:Y:S02]  /*26e0*/  I2FP.F32.U32 R140, R154 ;  /* 0x0000009a008c7245 */ /* 0x000fe40000201000 */
[----:B------:R-:W-:-:S03]  /*26f0*/  LOP3.LUT R27, R27, 0xfffffff7, RZ, 0xc0, !PT ;  /* 0xfffffff71b1b7812 */ /* 0x000fc600078ec0ff */
[----:B------:R-:W-:Y:S01]  /*2700*/  FFMA.FTZ R149, R140, R155, 1.1641532182693481445e-10 ;  /* 0x2f0000008c957423 */ /* 0x000fe2000001009b */
[C---:B------:R-:W-:Y:S01]  /*2710*/  IMAD.U32 R140, R141.reuse, 0x10000, RZ ;  /* 0x000100008d8c7824 */ /* 0x040fe200078e00ff */
[----:B------:R-:W-:-:S03]  /*2720*/  PRMT R141, R141, 0x7632, R141 ;  /* 0x000076328d8d7816 */ /* 0x000fc6000000008d */
[----:B------:R-:W-:Y:S01]  /*2730*/  FSETP.GTU.FTZ.AND P3, PT, R149, R164, PT ;  /* 0x000000a49500720b */ /* 0x000fe20003f7c000 */
[----:B------:R-:W-:-:S05]  /*2740*/  FMUL.FTZ R140, R140, R161 ;  /* 0x000000a18c8c7220 */ /* 0x000fca0000410000 */
[----:B------:R-:W-:-:S07]  /*2750*/  FSEL R150, R140, RZ, !P3 ;  /* 0x000000ff8c967208 */ /* 0x000fce0005800000 */
        /* <DEDUP_REMOVED lines=8> */
.L_x_11640:
        /* <DEDUP_REMOVED lines=12> */
.L_x_11643:
[----:B------:R-:W-:-:S07]  /*28a0*/  MOV R32, R30 ;  /* 0x0000001e00207202 */ /* 0x000fce0000000f00 */
.L_x_11644:
[----:B------:R-:W-:Y:S05]  /*28b0*/  BSYNC B1 ;  /* 0x0000000000017941 */ /* 0x000fea0003800000 */
.L_x_11642:
        /* <DEDUP_REMOVED lines=16> */
.L_x_11648:
[----:B------:R-:W-:Y:S05]  /*29c0*/  BSYNC B2 ;  /* 0x0000000000027941 */ /* 0x000fea0003800000 */
.L_x_11647:
        /* <DEDUP_REMOVED lines=44> */
.L_x_11646:
[----:B------:R-:W-:Y:S05]  /*2c90*/  BSYNC B1 ;  /* 0x0000000000017941 */ /* 0x000fea0003800000 */
.L_x_11645:
        /* <DEDUP_REMOVED lines=10> */
.L_x_11641:
        /* <DEDUP_REMOVED lines=12> */
.L_x_11650:
[----:B------:R-:W-:-:S07]  /*2e00*/  IMAD.MOV.U32 R147, RZ, RZ, R30 ;  /* 0x000000ffff937224 */ /* 0x000fce00078e001e */
.L_x_11651:
[----:B------:R-:W-:Y:S05]  /*2e10*/  BSYNC B1 ;  /* 0x0000000000017941 */ /* 0x000fea0003800000 */
.L_x_11649:
        /* <DEDUP_REMOVED lines=16> */
.L_x_11655:
[----:B------:R-:W-:Y:S05]  /*2f20*/  BSYNC B2 ;  /* 0x0000000000027941 */ /* 0x000fea0003800000 */
.L_x_11654:
        /* <DEDUP_REMOVED lines=44> */
.L_x_11653:
[----:B------:R-:W-:Y:S05]  /*31f0*/  BSYNC B1 ;  /* 0x0000000000017941 */ /* 0x000fea0003800000 */
.L_x_11652:
        /* <DEDUP_REMOVED lines=15> */
.L_x_11656:
        /* <DEDUP_REMOVED lines=12> */
.L_x_11659:
[----:B------:R-:W-:-:S07]  /*33b0*/  MOV R33, R30 ;  /* 0x0000001e00217202 */ /* 0x000fce0000000f00 */
.L_x_11660:
[----:B------:R-:W-:Y:S05]  /*33c0*/  BSYNC B1 ;  /* 0x0000000000017941 */ /* 0x000fea0003800000 */
.L_x_11658:
        /* <DEDUP_REMOVED lines=16> */
.L_x_11664:
[----:B------:R-:W-:Y:S05]  /*34d0*/  BSYNC B2 ;  /* 0x0000000000027941 */ /* 0x000fea0003800000 */
.L_x_11663:
        /* <DEDUP_REMOVED lines=44> */
.L_x_11662:
[----:B------:R-:W-:Y:S05]  /*37a0*/  BSYNC B1 ;  /* 0x0000000000017941 */ /* 0x000fea0003800000 */
.L_x_11661:
        /* <DEDUP_REMOVED lines=12> */
.L_x_11657:
        /* <DEDUP_REMOVED lines=12> */
.L_x_11666:
[----:B------:R-:W-:-:S07]  /*3930*/  IMAD.MOV.U32 R151, RZ, RZ, R30 ;  /* 0x000000ffff977224 */ /* 0x000fce00078e001e */
.L_x_11667:
[----:B------:R-:W-:Y:S05]  /*3940*/  BSYNC B1 ;  /* 0x0000000000017941 */ /* 0x000fea0003800000 */
.L_x_11665:
        /* <DEDUP_REMOVED lines=16> */
.L_x_11671:
[----:B------:R-:W-:Y:S05]  /*3a50*/  BSYNC B2 ;  /* 0x0000000000027941 */ /* 0x000fea0003800000 */
.L_x_11670:
        /* <DEDUP_REMOVED lines=44> */
.L_x_11669:
[----:B------:R-:W-:Y:S05]  /*3d20*/  BSYNC B1 ;  /* 0x0000000000017941 */ /* 0x000fea0003800000 */
.L_x_11668:
        /* <DEDUP_REMOVED lines=15> */
.L_x_11672:
        /* <DEDUP_REMOVED lines=12> */
.L_x_11675:
[----:B------:R-:W-:-:S07]  /*3ee0*/  MOV R34, R30 ;  /* 0x0000001e00227202 */ /* 0x000fce0000000f00 */
.L_x_11676:
[----:B------:R-:W-:Y:S05]  /*3ef0*/  BSYNC B1 ;  /* 0x0000000000017941 */ /* 0x000fea0003800000 */
.L_x_11674:
        /* <DEDUP_REMOVED lines=16> */
.L_x_11680:
[----:B------:R-:W-:Y:S05]  /*4000*/  BSYNC B2 ;  /* 0x0000000000027941 */ /* 0x000fea0003800000 */
.L_x_11679:
        /* <DEDUP_REMOVED lines=44> */
.L_x_11678:
[----:B------:R-:W-:Y:S05]  /*42d0*/  BSYNC B1 ;  /* 0x0000000000017941 */ /* 0x000fea0003800000 */
.L_x_11677:
        /* <DEDUP_REMOVED lines=10> */
.L_x_11673:
        /* <DEDUP_REMOVED lines=12> */
.L_x_11682:
[----:B------:R-:W-:-:S07]  /*4440*/  IMAD.MOV.U32 R151, RZ, RZ, R30 ;  /* 0x000000ffff977224 */ /* 0x000fce00078e001e */
.L_x_11683:
[----:B------:R-:W-:Y:S05]  /*4450*/  BSYNC B1 ;  /* 0x0000000000017941 */ /* 0x000fea0003800000 */
.L_x_11681:
        /* <DEDUP_REMOVED lines=16> */
.L_x_11687:
[----:B------:R-:W-:Y:S05]  /*4560*/  BSYNC B2 ;  /* 0x0000000000027941 */ /* 0x000fea0003800000 */
.L_x_11686:
        /* <DEDUP_REMOVED lines=44> */
.L_x_11685:
[----:B------:R-:W-:Y:S05]  /*4830*/  BSYNC B1 ;  /* 0x0000000000017941 */ /* 0x000fea0003800000 */
.L_x_11684:
        /* <DEDUP_REMOVED lines=14> */
.L_x_11688:
        /* <DEDUP_REMOVED lines=12> */
.L_x_11691:
[----:B------:R-:W-:-:S07]  /*49e0*/  MOV R35, R30 ;  /* 0x0000001e00237202 */ /* 0x000fce0000000f00 */
.L_x_11692:
[----:B------:R-:W-:Y:S05]  /*49f0*/  BSYNC B1 ;  /* 0x0000000000017941 */ /* 0x000fea0003800000 */
.L_x_11690:
        /* <DEDUP_REMOVED lines=16> */
.L_x_11696:
[----:B------:R-:W-:Y:S05]  /*4b00*/  BSYNC B2 ;  /* 0x0000000000027941 */ /* 0x000fea0003800000 */
.L_x_11695:
        /* <DEDUP_REMOVED lines=44> */
.L_x_11694:
[----:B------:R-:W-:Y:S05]  /*4dd0*/  BSYNC B1 ;  /* 0x0000000000017941 */ /* 0x000fea0003800000 */
.L_x_11693:
        /* <DEDUP_REMOVED lines=12> */
.L_x_11689:
        /* <DEDUP_REMOVED lines=12> */
.L_x_11698:
[----:B------:R-:W-:-:S07]  /*4f60*/  IMAD.MOV.U32 R142, RZ, RZ, R30 ;  /* 0x000000ffff8e7224 */ /* 0x000fce00078e001e */
.L_x_11699:
[----:B------:R-:W-:Y:S05]  /*4f70*/  BSYNC B1 ;  /* 0x0000000000017941 */ /* 0x000fea0003800000 */
.L_x_11697:
        /* <DEDUP_REMOVED lines=16> */
.L_x_11703:
[----:B------:R-:W-:Y:S05]  /*5080*/  BSYNC B2 ;  /* 0x0000000000027941 */ /* 0x000fea0003800000 */
.L_x_11702:
        /* <DEDUP_REMOVED lines=44> */
.L_x_11701:
[----:B------:R-:W-:Y:S05]  /*5350*/  BSYNC B1 ;  /* 0x0000000000017941 */ /* 0x000fea0003800000 */
.L_x_11700:
        /* <DEDUP_REMOVED lines=14> */
.L_x_11704:
        /* <DEDUP_REMOVED lines=12> */
.L_x_11707:
[----:B------:R-:W-:-:S07]  /*5500*/  MOV R142, R30 ;  /* 0x0000001e008e7202 */ /* 0x000fce0000000f00 */
.L_x_11708:
[----:B------:R-:W-:Y:S05]  /*5510*/  BSYNC B1 ;  /* 0x0000000000017941 */ /* 0x000fea0003800000 */
.L_x_11706:
        /* <DEDUP_REMOVED lines=16> */
.L_x_11712:
[----:B------:R-:W-:Y:S05]  /*5620*/  BSYNC B2 ;  /* 0x0000000000027941 */ /* 0x000fea0003800000 */
.L_x_11711:
        /* <DEDUP_REMOVED lines=44> */
.L_x_11710:
[----:B------:R-:W-:Y:S05]  /*58f0*/  BSYNC B1 ;  /* 0x0000000000017941 */ /* 0x000fea0003800000 */
.L_x_11709:
        /* <DEDUP_REMOVED lines=10> */
.L_x_11705:
        /* <DEDUP_REMOVED lines=12> */
.L_x_11714:
[----:B------:R-:W-:-:S07]  /*5a60*/  IMAD.MOV.U32 R142, RZ, RZ, R30 ;  /* 0x000000ffff8e7224 */ /* 0x000fce00078e001e */
.L_x_11715:
[----:B------:R-:W-:Y:S05]  /*5a70*/  BSYNC B1 ;  /* 0x0000000000017941 */ /* 0x000fea0003800000 */
.L_x_11713:
        /* <DEDUP_REMOVED lines=16> */
.L_x_11719:
[----:B------:R-:W-:Y:S05]  /*5b80*/  BSYNC B2 ;  /* 0x0000000000027941 */ /* 0x000fea0003800000 */
.L_x_11718:
        /* <DEDUP_REMOVED lines=44> */
.L_x_11717:
[----:B------:R-:W-:Y:S05]  /*5e50*/  BSYNC B1 ;  /* 0x0000000000017941 */ /* 0x000fea0003800000 */
.L_x_11716:
        /* <DEDUP_REMOVED lines=14> */
.L_x_11720:
        /* <DEDUP_REMOVED lines=12> */
.L_x_11723:
[----:B------:R-:W-:-:S07]  /*6000*/  MOV R157, R30 ;  /* 0x0000001e009d7202 */ /* 0x000fce0000000f00 */
.L_x_11724:
[----:B------:R-:W-:Y:S05]  /*6010*/  BSYNC B1 ;  /* 0x0000000000017941 */ /* 0x000fea0003800000 */
.L_x_11722:
        /* <DEDUP_REMOVED lines=18> */
.L_x_11728:
[----:B------:R-:W-:Y:S05]  /*6140*/  BSYNC B2 ;  /* 0x0000000000027941 */ /* 0x000fea0003800000 */
.L_x_11727:
        /* <DEDUP_REMOVED lines=44> */
.L_x_11726:
[----:B------:R-:W-:Y:S05]  /*6410*/  BSYNC B1 ;  /* 0x0000000000017941 */ /* 0x000fea0003800000 */
.L_x_11725:
[----:B------:R-:W-:Y:S02]  /*6420*/  PRMT R141, R135, 0x7632, R141 ;  /* 0x00007632878d7816 */ /* 0x000fe4000000008d */
[----:B------:R-:W-:-:S03]  /*6430*/  I2FP.F32.U32 R140, R157 ;  /* 0x0000009d008c7245 */ /* 0x000fc60000201000 */
        /* <DEDUP_REMOVED lines=10> */
.L_x_11721:
        /* <DEDUP_REMOVED lines=8> */
[----:B------:R-:W-:Y:S01]  /*6560*/  ISETP.NE.AND P3, PT, R160, RZ, PT ;  /* 0x000000ffa000720c */ /* 0x000fe20003f65270 */
[----:B------:R-:W1:Y:S01]  /*6570*/  @P1 LDC.64 R170, c[0x0][0x230] ;  /* 0x00008c00ffaa1b82 */ /* 0x000e620000000a00 */
[----:B------:R-:W-:-:S02]  /*6580*/  LOP3.LUT P5, RZ, R27, 0x10, RZ, 0xc0, !PT ;  /* 0x000000101bff7812 */ /* 0x000fc400078ac0ff */
[----:B------:R-:W-:Y:S02]  /*6590*/  LOP3.LUT P4, RZ, R27, 0x8, RZ, 0xc0, !PT ;  /* 0x000000081bff7812 */ /* 0x000fe4000788c0ff */
        /* <DEDUP_REMOVED lines=15> */
[----:B0-----:R-:W-:Y:S01]  /*6690*/  @P0 IMAD.WIDE.U32 R168, R148, 0x10, R168 ;  /* 0x0000001094a80825 */ /* 0x001fe200078e00a8 */
[----:B------:R-:W-:Y:S02]  /*66a0*/  LOP3.LUT R160, R172, R140, R166, 0xfe, !PT ;  /* 0x0000008caca07212 */ /* 0x000fe400078efea6 */
[----:B------:R-:W-:Y:S01]  /*66b0*/  IADD3 R176, P3, R178, UR12, RZ ;  /* 0x0000000cb2b07c10 */ /* 0x000fe2000ff7e0ff */
[----:B-1----:R-:W-:Y:S01]  /*66c0*/  @P1 IMAD.WIDE.U32 R170, R148, 0x10, R170 ;  /* 0x0000001094aa1825 */ /* 0x002fe200078e00aa */
[----:B------:R-:W-:Y:S02]  /*66d0*/  F2FP.BF16.F32.PACK_AB R143, R154, R151 ;  /* 0x000000979a8f723e */ /* 0x000fe400000010ff */
[----:B------:R-:W-:Y:S02]  /*66e0*/  F2FP.BF16.F32.PACK_AB R142, R152, R149 ;  /* 0x00000095988e723e */ /* 0x000fe400000010ff */
[----:B------:R-:W-:-:S02]  /*66f0*/  F2FP.BF16.F32.PACK_AB R141, R147, R150 ;  /* 0x00000096938d723e */ /* 0x000fc400000010ff */
[----:B------:R-:W-:Y:S02]  /*6700*/  F2FP.BF16.F32.PACK_AB R140, R146, R145 ;  /* 0x00000091928c723e */ /* 0x000fe400000010ff */
[----:B------:R-:W-:Y:S01]  /*6710*/  LOP3.LUT R173, R173, R177, R167, 0xfe, !PT ;  /* 0x000000b1adad7212 */ /* 0x000fe200078efea7 */
[----:B------:R-:W-:Y:S01]  /*6720*/  IMAD.WIDE.U32 R166, R148, 0x10, R162 ;  /* 0x0000001094a67825 */ /* 0x000fe200078e00a2 */
[----:B------:R-:W-:Y:S01]  /*6730*/  IADD3.X R177, R179, UR13, RZ, P3, !PT ;  /* 0x0000000db3b17c10 */ /* 0x000fe20009ffe4ff */
        /* <DEDUP_REMOVED lines=24> */
.L_x_11729:
[----:B------:R2:W5:Y:S04]  /*68c0*/  @P0 LDG.E.128 R132, desc[UR4][R168.64] ;  /* 0x00000004a8840981 */ /* 0x000568000c1e1d00 */
[----:B------:R2:W5:Y:S04]  /*68d0*/  @P1 LDG.E.128 R136, desc[UR4][R170.64] ;  /* 0x00000004aa881981 */ /* 0x000568000c1e1d00 */
[----:B01----:R2:W5:Y:S01]  /*68e0*/  LDG.E.128 R140, desc[UR4][R166.64] ;  /* 0x00000004a68c7981 */ /* 0x003562000c1e1d00 */
[C---:B------:R-:W-:Y:S01]  /*68f0*/  ISETP.NE.AND P3, PT, R153.reuse, 0x1, PT ;  /* 0x000000019900780c */ /* 0x040fe20003f65270 */
        /* <DEDUP_REMOVED lines=12> */
.L_x_11731:
[----:B------:R-:W-:-:S07]  /*69c0*/  IMAD.MOV.U32 R165, RZ, RZ, R30 ;  /* 0x000000ffffa57224 */ /* 0x000fce00078e001e */
.L_x_11732:
[----:B------:R-:W-:Y:S05]  /*69d0*/  BSYNC B1 ;  /* 0x0000000000017941 */ /* 0x000fea0003800000 */
.L_x_11730:
        /* <DEDUP_REMOVED lines=16> */
.L_x_11736:
[----:B------:R-:W-:Y:S05]  /*6ae0*/  BSYNC B2 ;  /* 0x0000000000027941 */ /* 0x000fea0003800000 */
.L_x_11735:
        /* <DEDUP_REMOVED lines=42> */
[----:B------:R-:W-:Y:S01]  /*6d90*/  LOP3.LUT R21, R167, R170, R19, 0x96, !PT ;  /* 0x000000aaa7157212 */ /* 0x000fe200078e9613 */
[----:B------:R-:W-:-:S07]  /*6da0*/  IMAD.MOV.U32 R28, RZ, RZ, R166 ;  /* 0x000000ffff1c7224 */ /* 0x000fce00078e00a6 */
.L_x_11734:
[----:B------:R-:W-:Y:S05]  /*6db0*/  BSYNC B1 ;  /* 0x0000000000017941 */ /* 0x000fea0003800000 */
.L_x_11733:
[----:B------:R-:W-:Y:S02]  /*6dc0*/  I2FP.F32.U32 R166, R165 ;  /* 0x000000a500a67245 */ /* 0x000fe40000201000 */
[----:B------:R-:W-:-:S03]  /*6dd0*/  LOP3.LUT R27, R27, 0xffffffdf, RZ, 0xc0, !PT ;  /* 0xffffffdf1b1b7812 */ /* 0x000fc600078ec0ff */
[----:B------:R-:W-:Y:S01]  /*6de0*/  FFMA.FTZ R153, R166, R155, 1.1641532182693481445e-10 ;  /* 0x2f000000a6997423 */ /* 0x000fe2000001009b */
[C---:B-----5:R-:W-:Y:S01]  /*6df0*/  IMAD.U32 R166, R140.reuse, 0x10000, RZ ;  /* 0x000100008ca67824 */ /* 0x060fe200078e00ff */
        /* <DEDUP_REMOVED lines=12> */
.L_x_11737:
        /* <DEDUP_REMOVED lines=12> */
.L_x_11740:
[----:B------:R-:W-:-:S07]  /*6f80*/  MOV R173, R30 ;  /* 0x0000001e00ad7202 */ /* 0x000fce0000000f00 */
.L_x_11741:
[----:B------:R-:W-:Y:S05]  /*6f90*/  BSYNC B1 ;  /* 0x0000000000017941 */ /* 0x000fea0003800000 */
.L_x_11739:
        /* <DEDUP_REMOVED lines=16> */
.L_x_11745:
[----:B------:R-:W-:Y:S05]  /*70a0*/  BSYNC B2 ;  /* 0x0000000000027941 */ /* 0x000fea0003800000 */
.L_x_11744:
        /* <DEDUP_REMOVED lines=43> */
.L_x_11743:
[----:B------:R-:W-:Y:S05]  /*7360*/  BSYNC B1 ;  /* 0x0000000000017941 */ /* 0x000fea0003800000 */
.L_x_11742:
        /* <DEDUP_REMOVED lines=10> */
.L_x_11738:
        /* <DEDUP_REMOVED lines=12> */
.L_x_11747:
[----:B------:R-:W-:-:S07]  /*74d0*/  IMAD.MOV.U32 R174, RZ, RZ, R30 ;  /* 0x000000ffffae7224 */ /* 0x000fce00078e001e */
.L_x_11748:
[----:B------:R-:W-:Y:S05]  /*74e0*/  BSYNC B1 ;  /* 0x0000000000017941 */ /* 0x000fea0003800000 */
.L_x_11746:
        /* <DEDUP_REMOVED lines=16> */
.L_x_11752:
[----:B------:R-:W-:Y:S05]  /*75f0*/  BSYNC B2 ;  /* 0x0000000000027941 */ /* 0x000fea0003800000 */
.L_x_11751:
        /* <DEDUP_REMOVED lines=44> */
.L_x_11750:
[----:B------:R-:W-:Y:S05]  /*78c0*/  BSYNC B1 ;  /* 0x0000000000017941 */ /* 0x000fea0003800000 */
.L_x_11749:
        /* <DEDUP_REMOVED lines=16> */
.L_x_11753:
        /* <DEDUP_REMOVED lines=12> */
.L_x_11756:
[----:B------:R-:W-:-:S07]  /*7a90*/  IMAD.MOV.U32 R153, RZ, RZ, R30 ;  /* 0x000000ffff997224 */ /* 0x000fce00078e001e */
.L_x_11757:
[----:B------:R-:W-:Y:S05]  /*7aa0*/  BSYNC B1 ;  /* 0x0000000000017941 */ /* 0x000fea0003800000 */
.L_x_11755:
        /* <DEDUP_REMOVED lines=16> */
.L_x_11761:
[----:B------:R-:W-:Y:S05]  /*7bb0*/  BSYNC B2 ;  /* 0x0000000000027941 */ /* 0x000fea0003800000 */
.L_x_11760:
        /* <DEDUP_REMOVED lines=43> */
.L_x_11759:
[----:B------:R-:W-:Y:S05]  /*7e70*/  BSYNC B1 ;  /* 0x0000000000017941 */ /* 0x000fea0003800000 */
.L_x_11758:
[----:B------:R-:W-:Y:S02]  /*7e80*/  I2FP.F32.U32 R166, R153 ;  /* 0x0000009900a67245 */ /* 0x000fe40000201000 */
[----:B------:R-:W-:-:S04]  /*7e90*/  PRMT R31, R132, 0x7632, R31 ;  /* 0x00007632841f7816 */ /* 0x000fc8000000001f */
[----:B------:R-:W-:Y:S01]  /*7ea0*/  SHF.L.U32 R168, R31, 0x10, RZ ;  /* 0x000000101fa87819 */ /* 0x000fe200000006ff */
[----:B------:R-:W-:-:S04]  /*7eb0*/  FFMA.FTZ R31, R166, R155, 1.1641532182693481445e-10 ;  /* 0x2f000000a61f7423 */ /* 0x000fc8000001009b */
[----:B------:R-:W-:Y:S01]  /*7ec0*/  FMUL.FTZ R168, R168, R161 ;  /* 0x000000a1a8a87220 */ /* 0x000fe20000410000 */
[----:B------:R-:W-:Y:S02]  /*7ed0*/  FSETP.GTU.FTZ.AND P3, PT, R31, R164, PT ;  /* 0x000000a41f00720b */ /* 0x000fe40003f7c000 */
[----:B------:R-:W-:Y:S02]  /*7ee0*/  @P1 PRMT R31, R136, 0x7632, R31 ;  /* 0x00007632881f1816 */ /* 0x000fe4000000001f */
[----:B------:R-:W-:-:S03]  /*7ef0*/  FSEL R153, R168, RZ, !P3 ;  /* 0x000000ffa8997208 */ /* 0x000fc60005800000 */
[----:B------:R-:W-:Y:S01]  /*7f00*/  @P1 IMAD.U32 R167, R31, 0x10000, RZ ;  /* 0x000100001fa71824 */ /* 0x000fe200078e00ff */
[----:B------:R-:W-:Y:S01]  /*7f10*/  SEL R31, RZ, 0x1, P3 ;  /* 0x00000001ff1f7807 */ /* 0x000fe20001800000 */
[----:B------:R-:W-:-:S04]  /*7f20*/  FADD.FTZ R170, R170, R153 ;  /* 0x00000099aaaa7221 */ /* 0x000fc80000010000 */
[----:B------:R-:W-:-:S07]  /*7f30*/  @P1 FADD.FTZ R170, R170, R167 ;  /* 0x000000a7aaaa1221 */ /* 0x000fce0000010000 */
.L_x_11754:
        /* <DEDUP_REMOVED lines=12> */
.L_x_11763:
[----:B------:R-:W-:-:S07]  /*8000*/  MOV R171, R30 ;  /* 0x0000001e00ab7202 */ /* 0x000fce0000000f00 */
.L_x_11764:
[----:B------:R-:W-:Y:S05]  /*8010*/  BSYNC B1 ;  /* 0x0000000000017941 */ /* 0x000fea0003800000 */
.L_x_11762:
        /* <DEDUP_REMOVED lines=16> */
.L_x_11768:
[----:B------:R-:W-:Y:S05]  /*8120*/  BSYNC B2 ;  /* 0x0000000000027941 */ /* 0x000fea0003800000 */
.L_x_11767:
        /* <DEDUP_REMOVED lines=44> */
.L_x_11766:
[----:B------:R-:W-:Y:S05]  /*83f0*/  BSYNC B1 ;  /* 0x0000000000017941 */ /* 0x000fea0003800000 */
.L_x_11765:
        /* <DEDUP_REMOVED lines=16> */
.L_x_11769:
        /* <DEDUP_REMOVED lines=12> */
.L_x_11772:
[----:B------:R-:W-:-:S07]  /*85c0*/  IMAD.MOV.U32 R32, RZ, RZ, R30 ;  /* 0x000000ffff207224 */ /* 0x000fce00078e001e */
.L_x_11773:
[----:B------:R-:W-:Y:S05]  /*85d0*/  BSYNC B1 ;  /* 0x0000000000017941 */ /* 0x000fea0003800000 */
.L_x_11771:
        /* <DEDUP_REMOVED lines=16> */
.L_x_11777:
[----:B------:R-:W-:Y:S05]  /*86e0*/  BSYNC B2 ;  /* 0x0000000000027941 */ /* 0x000fea0003800000 */
.L_x_11776:
        /* <DEDUP_REMOVED lines=44> */
.L_x_11775:
[----:B------:R-:W-:Y:S05]  /*89b0*/  BSYNC B1 ;  /* 0x0000000000017941 */ /* 0x000fea0003800000 */
.L_x_11774:
        /* <DEDUP_REMOVED lines=10> */
.L_x_11770:
        /* <DEDUP_REMOVED lines=12> */
.L_x_11779:
[----:B------:R-:W-:-:S07]  /*8b20*/  MOV R176, R30 ;  /* 0x0000001e00b07202 */ /* 0x000fce0000000f00 */
.L_x_11780:
[----:B------:R-:W-:Y:S05]  /*8b30*/  BSYNC B1 ;  /* 0x0000000000017941 */ /* 0x000fea0003800000 */
.L_x_11778:
        /* <DEDUP_REMOVED lines=16> */
.L_x_11784:
[----:B------:R-:W-:Y:S05]  /*8c40*/  BSYNC B2 ;  /* 0x0000000000027941 */ /* 0x000fea0003800000 */
.L_x_11783:
        /* <DEDUP_REMOVED lines=44> */
.L_x_11782:
[----:B------:R-:W-:Y:S05]  /*8f10*/  BSYNC B1 ;  /* 0x0000000000017941 */ /* 0x000fea0003800000 */
.L_x_11781:
        /* <DEDUP_REMOVED lines=16> */
.L_x_11785:
        /* <DEDUP_REMOVED lines=12> */
.L_x_11788:
[----:B------:R-:W-:-:S07]  /*90e0*/  IMAD.MOV.U32 R33, RZ, RZ, R30 ;  /* 0x000000ffff217224 */ /* 0x000fce00078e001e */
.L_x_11789:
[----:B------:R-:W-:Y:S05]  /*90f0*/  BSYNC B1 ;  /* 0x0000000000017941 */ /* 0x000fea0003800000 */
.L_x_11787:
        /* <DEDUP_REMOVED lines=16> */
.L_x_11793:
[----:B------:R-:W-:Y:S05]  /*9200*/  BSYNC B2 ;  /* 0x0000000000027941 */ /* 0x000fea0003800000 */
.L_x_11792:
        /* <DEDUP_REMOVED lines=44> */
.L_x_11791:
[----:B------:R-:W-:Y:S05]  /*94d0*/  BSYNC B1 ;  /* 0x0000000000017941 */ /* 0x000fea0003800000 */
.L_x_11790:
        /* <DEDUP_REMOVED lines=12> */
.L_x_11786:
        /* <DEDUP_REMOVED lines=12> */
.L_x_11795:
[----:B------:R-:W-:-:S07]  /*9660*/  MOV R153, R30 ;  /* 0x0000001e00997202 */ /* 0x000fce0000000f00 */
.L_x_11796:
[----:B------:R-:W-:Y:S05]  /*9670*/  BSYNC B1 ;  /* 0x0000000000017941 */ /* 0x000fea0003800000 */
.L_x_11794:
        /* <DEDUP_REMOVED lines=16> */
.L_x_11800:
[----:B------:R-:W-:Y:S05]  /*9780*/  BSYNC B2 ;  /* 0x0000000000027941 */ /* 0x000fea0003800000 */
.L_x_11799:
        /* <DEDUP_REMOVED lines=44> */
.L_x_11798:
[----:B------:R-:W-:Y:S05]  /*9a50*/  BSYNC B1 ;  /* 0x0000000000017941 */ /* 0x000fea0003800000 */
.L_x_11797:
        /* <DEDUP_REMOVED lines=16> */
.L_x_11801:
        /* <DEDUP_REMOVED lines=12> */
.L_x_11804:
[----:B------:R-:W-:-:S07]  /*9c20*/  IMAD.MOV.U32 R34, RZ, RZ, R30 ;  /* 0x000000ffff227224 */ /* 0x000fce00078e001e */
.L_x_11805:
[----:B------:R-:W-:Y:S05]  /*9c30*/  BSYNC B1 ;  /* 0x0000000000017941 */ /* 0x000fea0003800000 */
.L_x_11803:
        /* <DEDUP_REMOVED lines=16> */
.L_x_11809:
[----:B------:R-:W-:Y:S05]  /*9d40*/  BSYNC B2 ;  /* 0x0000000000027941 */ /* 0x000fea0003800000 */
.L_x_11808:
        /* <DEDUP_REMOVED lines=44> */
.L_x_11807:
[----:B------:R-:W-:Y:S05]  /*a010*/  BSYNC B1 ;  /* 0x0000000000017941 */ /* 0x000fea0003800000 */
.L_x_11806:
        /* <DEDUP_REMOVED lines=10> */
.L_x_11802:
        /* <DEDUP_REMOVED lines=12> */
.L_x_11811:
[----:B------:R-:W-:-:S07]  /*a180*/  MOV R153, R30 ;  /* 0x0000001e00997202 */ /* 0x000fce0000000f00 */
.L_x_11812:
[----:B------:R-:W-:Y:S05]  /*a190*/  BSYNC B1 ;  /* 0x0000000000017941 */ /* 0x000fea0003800000 */
.L_x_11810:
        /* <DEDUP_REMOVED lines=16> */
.L_x_11816:
[----:B------:R-:W-:Y:S05]  /*a2a0*/  BSYNC B2 ;  /* 0x0000000000027941 */ /* 0x000fea0003800000 */
.L_x_11815:
        /* <DEDUP_REMOVED lines=44> */
.L_x_11814:
[----:B------:R-:W-:Y:S05]  /*a570*/  BSYNC B1 ;  /* 0x0000000000017941 */ /* 0x000fea0003800000 */
.L_x_11813:
        /* <DEDUP_REMOVED lines=14> */
.L_x_11817:
        /* <DEDUP_REMOVED lines=12> */
.L_x_11820:
[----:B------:R-:W-:-:S07]  /*a720*/  IMAD.MOV.U32 R35, RZ, RZ, R30 ;  /* 0x000000ffff237224 */ /* 0x000fce00078e001e */
.L_x_11821:
[----:B------:R-:W-:Y:S05]  /*a730*/  BSYNC B1 ;  /* 0x0000000000017941 */ /* 0x000fea0003800000 */
.L_x_11819:
        /* <DEDUP_REMOVED lines=16> */
.L_x_11825:
[----:B------:R-:W-:Y:S05]  /*a840*/  BSYNC B2 ;  /* 0x0000000000027941 */ /* 0x000fea0003800000 */
.L_x_11824:
        /* <DEDUP_REMOVED lines=44> */
.L_x_11823:
[----:B------:R-:W-:Y:S05]  /*ab10*/  BSYNC B1 ;  /* 0x0000000000017941 */ /* 0x000fea0003800000 */
.L_x_11822:
[----:B------:R-:W-:Y:S02]  /*ab20*/  I2FP.F32.U32 R142, R35 ;  /* 0x00000023008e7245 */ /* 0x000fe40000201000 */
[----:B------:R-:W-:-:S04]  /*ab30*/  PRMT R35, R134, 0x7632, R35 ;  /* 0x0000763286237816 */ /* 0x000fc80000000023 */
[----:B------:R-:W-:Y:S01]  /*ab40*/  SHF.L.U32 R166, R35, 0x10, RZ ;  /* 0x0000001023a67819 */ /* 0x000fe200000006ff */
[----:B------:R-:W-:Y:S01]  /*ab50*/  FFMA.FTZ R35, R142, R155, 1.1641532182693481445e-10 ;  /* 0x2f0000008e237423 */ /* 0x000fe2000001009b */
[----:B------:R-:W-:-:S03]  /*ab60*/  @P1 PRMT R142, R138, 0x7632, R142 ;  /* 0x000076328a8e1816 */ /* 0x000fc6000000008e */
[----:B------:R-:W-:Y:S01]  /*ab70*/  FMUL.FTZ R166, R166, R161 ;  /* 0x000000a1a6a67220 */ /* 0x000fe20000410000 */
[----:B------:R-:W-:Y:S01]  /*ab80*/  FSETP.GTU.FTZ.AND P4, PT, R35, R164, PT ;  /* 0x000000a42300720b */ /* 0x000fe20003f9c000 */
[----:B------:R-:W-:-:S03]  /*ab90*/  @P1 IMAD.U32 R153, R142, 0x10000, RZ ;  /* 0x000100008e991824 */ /* 0x000fc600078e00ff */
[----:B------:R-:W-:Y:S02]  /*aba0*/  FSEL R141, R166, RZ, !P4 ;  /* 0x000000ffa68d7208 */ /* 0x000fe40006000000 */
[----:B------:R-:W-:-:S03]  /*abb0*/  SEL R35, RZ, 0x1, P4 ;  /* 0x00000001ff237807 */ /* 0x000fc60002000000 */
[----:B------:R-:W-:-:S04]  /*abc0*/  FADD.FTZ R174, R174, R141 ;  /* 0x0000008daeae7221 */ /* 0x000fc80000010000 */
[----:B------:R-:W-:-:S07]  /*abd0*/  @P1 FADD.FTZ R174, R174, R153 ;  /* 0x00000099aeae1221 */ /* 0x000fce0000010000 */
.L_x_11818:
        /* <DEDUP_REMOVED lines=12> */
.L_x_11827:
[----:B------:R-:W-:-:S07]  /*aca0*/  MOV R142, R30 ;  /* 0x0000001e008e7202 */ /* 0x000fce0000000f00 */
.L_x_11828:
[----:B------:R-:W-:Y:S05]  /*acb0*/  BSYNC B1 ;  /* 0x0000000000017941 */ /* 0x000fea0003800000 */
.L_x_11826:
        /* <DEDUP_REMOVED lines=16> */
.L_x_11832:
[----:B------:R-:W-:Y:S05]  /*adc0*/  BSYNC B2 ;  /* 0x0000000000027941 */ /* 0x000fea0003800000 */
.L_x_11831:
        /* <DEDUP_REMOVED lines=44> */
.L_x_11830:
[----:B------:R-:W-:Y:S05]  /*b090*/  BSYNC B1 ;  /* 0x0000000000017941 */ /* 0x000fea0003800000 */
.L_x_11829:
        /* <DEDUP_REMOVED lines=14> */
.L_x_11833:
        /* <DEDUP_REMOVED lines=12> */
.L_x_11836:
[----:B------:R-:W-:-:S07]  /*b240*/  IMAD.MOV.U32 R142, RZ, RZ, R30 ;  /* 0x000000ffff8e7224 */ /* 0x000fce00078e001e */
.L_x_11837:
[----:B------:R-:W-:Y:S05]  /*b250*/  BSYNC B1 ;  /* 0x0000000000017941 */ /* 0x000fea0003800000 */
.L_x_11835:
        /* <DEDUP_REMOVED lines=16> */
.L_x_11841:
[----:B------:R-:W-:Y:S05]  /*b360*/  BSYNC B2 ;  /* 0x0000000000027941 */ /* 0x000fea0003800000 */
.L_x_11840:
        /* <DEDUP_REMOVED lines=44> */
.L_x_11839:
[----:B------:R-:W-:Y:S05]  /*b630*/  BSYNC B1 ;  /* 0x0000000000017941 */ /* 0x000fea0003800000 */
.L_x_11838:
        /* <DEDUP_REMOVED lines=10> */
.L_x_11834:
        /* <DEDUP_REMOVED lines=12> */
.L_x_11843:
[----:B------:R-:W-:-:S07]  /*b7a0*/  MOV R142, R30 ;  /* 0x0000001e008e7202 */ /* 0x000fce0000000f00 */
.L_x_11844:
[----:B------:R-:W-:Y:S05]  /*b7b0*/  BSYNC B1 ;  /* 0x0000000000017941 */ /* 0x000fea0003800000 */
.L_x_11842:
        /* <DEDUP_REMOVED lines=16> */
.L_x_11848:
[----:B------:R-:W-:Y:S05]  /*b8c0*/  BSYNC B2 ;  /* 0x0000000000027941 */ /* 0x000fea0003800000 */
.L_x_11847:
        /* <DEDUP_REMOVED lines=44> */
.L_x_11846:
[----:B------:R-:W-:Y:S05]  /*bb90*/  BSYNC B1 ;  /* 0x0000000000017941 */ /* 0x000fea0003800000 */
.L_x_11845:
        /* <DEDUP_REMOVED lines=14> */
.L_x_11849:
        /* <DEDUP_REMOVED lines=12> */
.L_x_11852:
[----:B------:R-:W-:-:S07]  /*bd40*/  IMAD.MOV.U32 R153, RZ, RZ, R30 ;  /* 0x000000ffff997224 */ /* 0x000fce00078e001e */
.L_x_11853:
[----:B------:R-:W-:Y:S05]  /*bd50*/  BSYNC B1 ;  /* 0x0000000000017941 */ /* 0x000fea0003800000 */
.L_x_11851:
        /* <DEDUP_REMOVED lines=18> */
.L_x_11857:
[----:B------:R-:W-:Y:S05]  /*be80*/  BSYNC B2 ;  /* 0x0000000000027941 */ /* 0x000fea0003800000 */
.L_x_11856:
        /* <DEDUP_REMOVED lines=44> */
.L_x_11855:
[----:B------:R-:W-:Y:S05]  /*c150*/  BSYNC B1 ;  /* 0x0000000000017941 */ /* 0x000fea0003800000 */
.L_x_11854:
        /* <DEDUP_REMOVED lines=12> */
.L_x_11850:
        /* <DEDUP_REMOVED lines=13> */
[C---:B------:R-:W-:Y:S01]  /*c2f0*/  LOP3.LUT P5, RZ, R27.reuse, 0x2, RZ, 0xc0, !PT ;  /* 0x000000021bff7812 */ /* 0x040fe200078ac0ff */
[----:B------:R-:W-:Y:S01]  /*c300*/  IMAD.WIDE.U32 R184, R184, 0x10000, RZ ;  /* 0x00010000b8b87825 */ /* 0x000fe200078e00ff */
[----:B------:R-:W-:Y:S01]  /*c310*/  LOP3.LUT R142, R142, R143, R141, 0xfe, !PT ;  /* 0x0000008f8e8e7212 */ /* 0x000fe200078efe8d */
[----:B------:R-:W3:Y:S01]  /*c320*/  @P1 LDC.64 R178, c[0x0][0x230] ;  /* 0x00008c00ffb21b82 */ /* 0x000ee20000000a00 */
[----:B------:R-:W-:Y:S01]  /*c330*/  LOP3.LUT P6, RZ, R27, 0x20, RZ, 0xc0, !PT ;  /* 0x000000201bff7812 */ /* 0x000fe200078cc0ff */
[----:B------:R-:W-:Y:S01]  /*c340*/  IMAD.WIDE.U32 R140, R140, 0x1000000, RZ ;  /* 0x010000008c8c7825 */ /* 0x000fe200078e00ff */
[----:B------:R-:W-:-:S02]  /*c350*/  SEL R191, RZ, 0x1, P5 ;  /* 0x00000001ffbf7807 */ /* 0x000fc40002800000 */
[----:B------:R-:W-:Y:S01]  /*c360*/  SEL R189, RZ, 0x1, P6 ;  /* 0x00000001ffbd7807 */ /* 0x000fe20003000000 */
[----:B------:R-:W-:Y:S01]  /*c370*/  IMAD.WIDE.U32 R182, R182, 0x100, RZ ;  /* 0x00000100b6b67825 */ /* 0x000fe200078e00ff */
[----:B------:R-:W-:Y:S02]  /*c380*/  LOP3.LUT R191, R141, R142, R191, 0xfe, !PT ;  /* 0x0000008e8dbf7212 */ /* 0x000fe400078efebf */
[----:B------:R-:W-:Y:S01]  /*c390*/  F2FP.BF16.F32.PACK_AB R143, R176, R175 ;  /* 0x000000afb08f723e */ /* 0x000fe200000010ff */
[----:B0-----:R-:W-:Y:S01]  /*c3a0*/  IMAD.WIDE.U32 R186, R148, 0x10, R168 ;  /* 0x0000001094ba7825 */ /* 0x001fe200078e00a8 */
[----:B------:R-:W-:Y:S02]  /*c3b0*/  LOP3.LUT R182, R182, R140, R184, 0xfe, !PT ;  /* 0x0000008cb6b67212 */ /* 0x000fe400078efeb8 */
[----:B------:R-:W-:Y:S02]  /*c3c0*/  F2FP.BF16.F32.PACK_AB R142, R174, R173 ;  /* 0x000000adae8e723e */ /* 0x000fe400000010ff */
[----:B------:R-:W-:-:S02]  /*c3d0*/  F2FP.BF16.F32.PACK_AB R141, R172, R171 ;  /* 0x000000abac8d723e */ /* 0x000fc400000010ff */
[----:B------:R-:W-:Y:S02]  /*c3e0*/  F2FP.BF16.F32.PACK_AB R140, R170, R165 ;  /* 0x000000a5aa8c723e */ /* 0x000fe400000010ff */
[----:B------:R-:W-:Y:S01]  /*c3f0*/  LOP3.LUT R184, R182, R189, RZ, 0xfc, !PT ;  /* 0x000000bdb6b87212 */ /* 0x000fe200078efcff */
[----:B-1----:R-:W-:Y:S01]  /*c400*/  IMAD.WIDE.U32 R188, R148, 0x8, R166 ;  /* 0x0000000894bc7825 */ /* 0x002fe200078e00a6 */
[----:B------:R-:W-:Y:S01]  /*c410*/  LOP3.LUT R185, R183, R191, R185, 0xfe, !PT ;  /* 0x000000bfb7b97212 */ /* 0x000fe200078efeb9 */
[----:B------:R0:W-:Y:S01]  /*c420*/  STG.E.128 desc[UR4][R186.64], R140 ;  /* 0x0000008cba007986 */ /* 0x0001e2000c101d04 */
[----:B------:R-:W-:Y:S01]  /*c430*/  ISETP.NE.AND P2, PT, R153, RZ, PT ;  /* 0x000000ff9900720c */ /* 0x000fe20003f45270 */
[----:B------:R-:W-:Y:S02]  /*c440*/  VIADD R153, R144, 0x40 ;  /* 0x0000004090997836 */ /* 0x000fe40000000000 */
[----:B------:R0:W-:Y:S02]  /*c450*/  STG.E.64 desc[UR4][R188.64], R184 ;  /* 0x000000b8bc007986 */ /* 0x0001e4000c101b04 */
[----:B------:R-:W-:-:S04]  /*c460*/  IMAD.WIDE.U32 R182, R153, 0x10, R162 ;  /* 0x0000001099b67825 */ /* 0x000fc800078e00a2 */
[----:B--2---:R-:W-:-:S04]  /*c470*/  @P0 IMAD.WIDE.U32 R180, R153, 0x10, R180 ;  /* 0x0000001099b40825 */ /* 0x004fc800078e00b4 */
        /* <DEDUP_REMOVED lines=10> */
[----:B------:R-:W-:Y:S02]  /*c520*/  LOP3.LUT R143, R31, 0xff, RZ, 0xc0, !PT ;  /* 0x000000ff1f8f7812 */ /* 0x000fe400078ec0ff */
[----:B------:R-:W-:Y:S01]  /*c530*/  LOP3.LUT R189, R142, 0xff00, R185, 0xf8, !PT ;  /* 0x0000ff008ebd7812 */ /* 0x000fe200078ef8b9 */
[----:B------:R-:W-:-:S03]  /*c540*/  IMAD.WIDE.U32 R184, R184, 0x1000000, RZ ;  /* 0x01000000b8b87825 */ /* 0x000fc600078e00ff */
[----:B------:R-:W-:Y:S01]  /*c550*/  LOP3.LUT R189, R189, 0xff, R34, 0xf8, !PT ;  /* 0x000000ffbdbd7812 */ /* 0x000fe200078ef822 */
[----:B------:R-:W-:-:S04]  /*c560*/  IMAD.WIDE.U32 R186, R186, 0x10000, RZ ;  /* 0x00010000baba7825 */ /* 0x000fc800078e00ff */
[----:B------:R-:W-:Y:S01]  /*c570*/  IMAD.WIDE.U32 R142, R143, 0x100, RZ ;  /* 0x000001008f8e7825 */ /* 0x000fe200078e00ff */
[----:B------:R-:W-:-:S03]  /*c580*/  LOP3.LUT R189, R187, R189, R185, 0xfe, !PT ;  /* 0x000000bdbbbd7212 */ /* 0x000fc600078efeb9 */
[----:B0-----:R-:W-:Y:S01]  /*c590*/  IMAD.WIDE.U32 R140, R148, 0x8, R140 ;  /* 0x00000008948c7825 */ /* 0x001fe200078e008c */
[----:B------:R-:W-:Y:S02]  /*c5a0*/  LOP3.LUT R142, R142, R184, R186, 0xfe, !PT ;  /* 0x000000b88e8e7212 */ /* 0x000fe400078efeba */
[----:B------:R-:W-:Y:S02]  /*c5b0*/  LOP3.LUT R143, R189, R143, RZ, 0xfc, !PT ;  /* 0x0000008fbd8f7212 */ /* 0x000fe400078efcff */
[----:B------:R-:W-:-:S05]  /*c5c0*/  LOP3.LUT R142, R142, 0xff, R29, 0xf8, !PT ;  /* 0x000000ff8e8e7812 */ /* 0x000fca00078ef81d */
[----:B------:R1:W-:Y:S02]  /*c5d0*/  STG.E.64 desc[UR4][R140.64], R142 ;  /* 0x0000008e8c007986 */ /* 0x0003e4000c101b04 */
.L_x_11858:
        /* <DEDUP_REMOVED lines=15> */
.L_x_11860:
[----:B------:R-:W-:-:S07]  /*c6d0*/  IMAD.MOV.U32 R188, RZ, RZ, R30 ;  /* 0x000000ffffbc7224 */ /* 0x000fce00078e001e */
.L_x_11861:
[----:B------:R-:W-:Y:S05]  /*c6e0*/  BSYNC B1 ;  /* 0x0000000000017941 */ /* 0x000fea0003800000 */
.L_x_11859:
        /* <DEDUP_REMOVED lines=16> */
.L_x_11865:
[----:B------:R-:W-:Y:S05]  /*c7f0*/  BSYNC B2 ;  /* 0x0000000000027941 */ /* 0x000fea0003800000 */
.L_x_11864:
        /* <DEDUP_REMOVED lines=44> */
.L_x_11863:
[----:B------:R-:W-:Y:S05]  /*cac0*/  BSYNC B1 ;  /* 0x0000000000017941 */ /* 0x000fea0003800000 */
.L_x_11862:
        /* <DEDUP_REMOVED lines=16> */
.L_x_11866:
        /* <DEDUP_REMOVED lines=12> */
.L_x_11869:
[----:B------:R-:W-:-:S07]  /*cc90*/  MOV R186, R30 ;  /* 0x0000001e00ba7202 */ /* 0x000fce0000000f00 */
.L_x_11870:
[----:B------:R-:W-:Y:S05]  /*cca0*/  BSYNC B1 ;  /* 0x0000000000017941 */ /* 0x000fea0003800000 */
.L_x_11868:
        /* <DEDUP_REMOVED lines=16> */
.L_x_11874:
[----:B------:R-:W-:Y:S05]  /*cdb0*/  BSYNC B2 ;  /* 0x0000000000027941 */ /* 0x000fea0003800000 */
.L_x_11873:
        /* <DEDUP_REMOVED lines=44> */
.L_x_11872:
[----:B------:R-:W-:Y:S05]  /*d080*/  BSYNC B1 ;  /* 0x0000000000017941 */ /* 0x000fea0003800000 */
.L_x_11871:
        /* <DEDUP_REMOVED lines=10> */
.L_x_11867:
        /* <DEDUP_REMOVED lines=12> */
.L_x_11876:
[----:B------:R-:W-:-:S07]  /*d1f0*/  IMAD.MOV.U32 R186, RZ, RZ, R30 ;  /* 0x000000ffffba7224 */ /* 0x000fce00078e001e */
.L_x_11877:
[----:B------:R-:W-:Y:S05]  /*d200*/  BSYNC B1 ;  /* 0x0000000000017941 */ /* 0x000fea0003800000 */
.L_x_11875:
        /* <DEDUP_REMOVED lines=16> */
.L_x_11881:
[----:B------:R-:W-:Y:S05]  /*d310*/  BSYNC B2 ;  /* 0x0000000000027941 */ /* 0x000fea0003800000 */
.L_x_11880:
        /* <DEDUP_REMOVED lines=44> */
.L_x_11879:
[----:B------:R-:W-:Y:S05]  /*d5e0*/  BSYNC B1 ;  /* 0x0000000000017941 */ /* 0x000fea0003800000 */
.L_x_11878:
        /* <DEDUP_REMOVED lines=16> */
.L_x_11882:
        /* <DEDUP_REMOVED lines=12> */
.L_x_11885:
[----:B------:R-:W-:-:S07]  /*d7b0*/  MOV R177, R30 ;  /* 0x0000001e00b17202 */ /* 0x000fce0000000f00 */
.L_x_11886:
[----:B------:R-:W-:Y:S05]  /*d7c0*/  BSYNC B1 ;  /* 0x0000000000017941 */ /* 0x000fea0003800000 */
.L_x_11884:
        /* <DEDUP_REMOVED lines=16> */
.L_x_11890:
[----:B------:R-:W-:Y:S05]  /*d8d0*/  BSYNC B2 ;  /* 0x0000000000027941 */ /* 0x000fea0003800000 */
.L_x_11889:
        /* <DEDUP_REMOVED lines=43> */
.L_x_11888:
[----:B------:R-:W-:Y:S05]  /*db90*/  BSYNC B1 ;  /* 0x0000000000017941 */ /* 0x000fea0003800000 */
.L_x_11887:
[----:B------:R-:W-:Y:S02]  /*dba0*/  PRMT R31, R132, 0x7632, R31 ;  /* 0x00007632841f7816 */ /* 0x000fe4000000001f */
[----:B------:R-:W-:-:S03]  /*dbb0*/  I2FP.F32.U32 R178, R177 ;  /* 0x000000b100b27245 */ /* 0x000fc60000201000 */
        /* <DEDUP_REMOVED lines=10> */
.L_x_11883:
        /* <DEDUP_REMOVED lines=12> */
.L_x_11892:
[----:B------:R-:W-:-:S07]  /*dd20*/  IMAD.MOV.U32 R186, RZ, RZ, R30 ;  /* 0x000000ffffba7224 */ /* 0x000fce00078e001e */
.L_x_11893:
[----:B------:R-:W-:Y:S05]  /*dd30*/  BSYNC B1 ;  /* 0x0000000000017941 */ /* 0x000fea0003800000 */
.L_x_11891:
        /* <DEDUP_REMOVED lines=16> */
.L_x_11897:
[----:B------:R-:W-:Y:S05]  /*de40*/  BSYNC B2 ;  /* 0x0000000000027941 */ /* 0x000fea0003800000 */
.L_x_11896:
        /* <DEDUP_REMOVED lines=44> */
.L_x_11895:
[----:B------:R-:W-:Y:S05]  /*e110*/  BSYNC B1 ;  /* 0x0000000000017941 */ /* 0x000fea0003800000 */
.L_x_11894:
[----:B------:R-:W-:Y:S02]  /*e120*/  I2FP.F32.U32 R140, R186 ;  /* 0x000000ba008c7245 */ /* 0x000fe40000201000 */
[----:B------:R-:W-:-:S03]  /*e130*/  LOP3.LUT R27, R27, 0xfffffff7, RZ, 0xc0, !PT ;  /* 0xfffffff71b1b7812 */ /* 0x000fc600078ec0ff */
[----:B------:R-:W-:Y:S01]  /*e140*/  FFMA.FTZ R179, R140, R155, 1.1641532182693481445e-10 ;  /* 0x2f0000008cb37423 */ /* 0x000fe2000001009b */
[C---:B------:R-:W-:Y:S02]  /*e150*/  SHF.L.U32 R140, R141.reuse, 0x10, RZ ;  /* 0x000000108d8c7819 */ /* 0x040fe400000006ff */
[----:B------:R-:W-:Y:S02]  /*e160*/  PRMT R141, R141, 0x7632, R141 ;  /* 0x000076328d8d7816 */ /* 0x000fe4000000008d */
[----:B------:R-:W-:Y:S01]  /*e170*/  FSETP.GTU.FTZ.AND P3, PT, R179, R164, PT ;  /* 0x000000a4b300720b */ /* 0x000fe20003f7c000 */
[----:B------:R-:W-:-:S05]  /*e180*/  FMUL.FTZ R140, R140, R161 ;  /* 0x000000a18c8c7220 */ /* 0x000fca0000410000 */
        /* <DEDUP_REMOVED lines=9> */
.L_x_11898:
        /* <DEDUP_REMOVED lines=12> */
.L_x_11901:
[----:B------:R-:W-:-:S07]  /*e2e0*/  IMAD.MOV.U32 R32, RZ, RZ, R30 ;  /* 0x000000ffff207224 */ /* 0x000fce00078e001e */
.L_x_11902:
[----:B------:R-:W-:Y:S05]  /*e2f0*/  BSYNC B1 ;  /* 0x0000000000017941 */ /* 0x000fea0003800000 */
.L_x_11900:
        /* <DEDUP_REMOVED lines=16> */
.L_x_11906:
[----:B------:R-:W-:Y:S05]  /*e400*/  BSYNC B2 ;  /* 0x0000000000027941 */ /* 0x000fea0003800000 */
.L_x_11905:
        /* <DEDUP_REMOVED lines=44> */
.L_x_11904:
[----:B------:R-:W-:Y:S05]  /*e6d0*/  BSYNC B1 ;  /* 0x0000000000017941 */ /* 0x000fea0003800000 */
.L_x_11903:
        /* <DEDUP_REMOVED lines=10> */
.L_x_11899:
        /* <DEDUP_REMOVED lines=12> */
.L_x_11908:
[----:B------:R-:W-:-:S07]  /*e840*/  IMAD.MOV.U32 R188, RZ, RZ, R30 ;  /* 0x000000ffffbc7224 */ /* 0x000fce00078e001e */
.L_x_11909:
[----:B------:R-:W-:Y:S05]  /*e850*/  BSYNC B1 ;  /* 0x0000000000017941 */ /* 0x000fea0003800000 */
.L_x_11907:
        /* <DEDUP_REMOVED lines=16> */
.L_x_11913:
[----:B------:R-:W-:Y:S05]  /*e960*/  BSYNC B2 ;  /* 0x0000000000027941 */ /* 0x000fea0003800000 */
.L_x_11912:
        /* <DEDUP_REMOVED lines=44> */
.L_x_11911:
[----:B------:R-:W-:Y:S05]  /*ec30*/  BSYNC B1 ;  /* 0x0000000000017941 */ /* 0x000fea0003800000 */
.L_x_11910:
        /* <DEDUP_REMOVED lines=16> */
.L_x_11914:
        /* <DEDUP_REMOVED lines=12> */
.L_x_11917:
[----:B------:R-:W-:-:S07]  /*ee00*/  IMAD.MOV.U32 R33, RZ, RZ, R30 ;  /* 0x000000ffff217224 */ /* 0x000fce00078e001e */
.L_x_11918:
[----:B------:R-:W-:Y:S05]  /*ee10*/  BSYNC B1 ;  /* 0x0000000000017941 */ /* 0x000fea0003800000 */
.L_x_11916:
        /* <DEDUP_REMOVED lines=16> */
.L_x_11922:
[----:B------:R-:W-:Y:S05]  /*ef20*/  BSYNC B2 ;  /* 0x0000000000027941 */ /* 0x000fea0003800000 */
.L_x_11921:
        /* <DEDUP_REMOVED lines=44> */
.L_x_11920:
[----:B------:R-:W-:Y:S05]  /*f1f0*/  BSYNC B1 ;  /* 0x0000000000017941 */ /* 0x000fea0003800000 */
.L_x_11919:
        /* <DEDUP_REMOVED lines=12> */
.L_x_11915:
        /* <DEDUP_REMOVED lines=12> */
.L_x_11924:
[----:B------:R-:W-:-:S07]  /*f380*/  IMAD.MOV.U32 R177, RZ, RZ, R30 ;  /* 0x000000ffffb17224 */ /* 0x000fce00078e001e */
.L_x_11925:
[----:B------:R-:W-:Y:S05]  /*f390*/  BSYNC B1 ;  /* 0x0000000000017941 */ /* 0x000fea0003800000 */
.L_x_11923:
        /* <DEDUP_REMOVED lines=16> */
.L_x_11929:
[----:B------:R-:W-:Y:S05]  /*f4a0*/  BSYNC B2 ;  /* 0x0000000000027941 */ /* 0x000fea0003800000 */
.L_x_11928:
        /* <DEDUP_REMOVED lines=40> */
[----:B------:R-:W-:Y:S02]  /*f730*/  LOP3.LUT R22, R183, R180, R20, 0x96, !PT ;  /* 0x000000b4b7167212 */ /* 0x000fe400078e9614 */
[----:B------:R-:W-:Y:S01]  /*f740*/  MOV R30, R182 ;  /* 0x000000b6001e7202 */ /* 0x000fe20000000f00 */
[----:B------:R-:W-:Y:S01]  /*f750*/  IMAD.MOV.U32 R28, RZ, RZ, R178 ;  /* 0x000000ffff1c7224 */ /* 0x000fe200078e00b2 */
[----:B------:R-:W-:-:S07]  /*f760*/  LOP3.LUT R21, R179, R140, R19, 0x96, !PT ;  /* 0x0000008cb3157212 */ /* 0x000fce00078e9613 */
.L_x_11927:
[----:B------:R-:W-:Y:S05]  /*f770*/  BSYNC B1 ;  /* 0x0000000000017941 */ /* 0x000fea0003800000 */
.L_x_11926:
        /* <DEDUP_REMOVED lines=16> */
.L_x_11930:
        /* <DEDUP_REMOVED lines=12> */
.L_x_11933:
[----:B------:R-:W-:-:S07]  /*f940*/  IMAD.MOV.U32 R34, RZ, RZ, R30 ;  /* 0x000000ffff227224 */ /* 0x000fce00078e001e */
.L_x_11934:
[----:B------:R-:W-:Y:S05]  /*f950*/  BSYNC B1 ;  /* 0x0000000000017941 */ /* 0x000fea0003800000 */
.L_x_11932:
        /* <DEDUP_REMOVED lines=16> */
.L_x_11938:
[----:B------:R-:W-:Y:S05]  /*fa60*/  BSYNC B2 ;  /* 0x0000000000027941 */ /* 0x000fea0003800000 */
.L_x_11937:
        /* <DEDUP_REMOVED lines=44> */
.L_x_11936:
[----:B------:R-:W-:Y:S05]  /*fd30*/  BSYNC B1 ;  /* 0x0000000000017941 */ /* 0x000fea0003800000 */
.L_x_11935:
        /* <DEDUP_REMOVED lines=10> */
.L_x_11931:
        /* <DEDUP_REMOVED lines=12> */
.L_x_11940:
[----:B------:R-:W-:-:S07]  /*fea0*/  IMAD.MOV.U32 R177, RZ, RZ, R30 ;  /* 0x000000ffffb17224 */ /* 0x000fce00078e001e */
.L_x_11941:
[----:B------:R-:W-:Y:S05]  /*feb0*/  BSYNC B1 ;  /* 0x0000000000017941 */ /* 0x000fea0003800000 */
.L_x_11939:
        /* <DEDUP_REMOVED lines=16> */
.L_x_11945:
[----:B------:R-:W-:Y:S05]  /*ffc0*/  BSYNC B2 ;  /* 0x0000000000027941 */ /* 0x000fea0003800000 */
.L_x_11944:
        /* <DEDUP_REMOVED lines=44> */
.L_x_11943:
[----:B------:R-:W-:Y:S05]  /*10290*/  BSYNC B1 ;  /* 0x0000000000017941 */ /* 0x000fea0003800000 */
.L_x_11942:
        /* <DEDUP_REMOVED lines=14> */
.L_x_11946:
        /* <DEDUP_REMOVED lines=12> */
.L_x_11949:
[----:B------:R-:W-:-:S07]  /*10440*/  IMAD.MOV.U32 R35, RZ, RZ, R30 ;  /* 0x000000ffff237224 */ /* 0x000fce00078e001e */
.L_x_11950:
[----:B------:R-:W-:Y:S05]  /*10450*/  BSYNC B1 ;  /* 0x0000000000017941 */ /* 0x000fea0003800000 */
.L_x_11948:
        /* <DEDUP_REMOVED lines=16> */
.L_x_11954:
[----:B------:R-:W-:Y:S05]  /*10560*/  BSYNC B2 ;  /* 0x0000000000027941 */ /* 0x000fea0003800000 */
.L_x_11953:
        /* <DEDUP_REMOVED lines=44> */
.L_x_11952:
[----:B------:R-:W-:Y:S05]  /*10830*/  BSYNC B1 ;  /* 0x0000000000017941 */ /* 0x000fea0003800000 */
.L_x_11951:
        /* <DEDUP_REMOVED lines=12> */
.L_x_11947:
        /* <DEDUP_REMOVED lines=12> */
.L_x_11956:
[----:B------:R-:W-:-:S07]  /*109c0*/  IMAD.MOV.U32 R142, RZ, RZ, R30 ;  /* 0x000000ffff8e7224 */ /* 0x000fce00078e001e */
.L_x_11957:
[----:B------:R-:W-:Y:S05]  /*109d0*/  BSYNC B1 ;  /* 0x0000000000017941 */ /* 0x000fea0003800000 */
.L_x_11955:
        /* <DEDUP_REMOVED lines=16> */
.L_x_11961:
[----:B------:R-:W-:Y:S05]  /*10ae0*/  BSYNC B2 ;  /* 0x0000000000027941 */ /* 0x000fea0003800000 */
.L_x_11960:
        /* <DEDUP_REMOVED lines=44> */
.L_x_11959:
[----:B------:R-:W-:Y:S05]  /*10db0*/  BSYNC B1 ;  /* 0x0000000000017941 */ /* 0x000fea0003800000 */
.L_x_11958:
        /* <DEDUP_REMOVED lines=14> */
.L_x_11962:
        /* <DEDUP_REMOVED lines=12> */
.L_x_11965:
[----:B------:R-:W-:-:S07]  /*10f60*/  IMAD.MOV.U32 R156, RZ, RZ, R30 ;  /* 0x000000ffff9c7224 */ /* 0x000fce00078e001e */
.L_x_11966:
[----:B------:R-:W-:Y:S05]  /*10f70*/  BSYNC B1 ;  /* 0x0000000000017941 */ /* 0x000fea0003800000 */
.L_x_11964:
        /* <DEDUP_REMOVED lines=16> */
.L_x_11970:
[----:B------:R-:W-:Y:S05]  /*11080*/  BSYNC B2 ;  /* 0x0000000000027941 */ /* 0x000fea0003800000 */
.L_x_11969:
        /* <DEDUP_REMOVED lines=44> */
.L_x_11968:
[----:B------:R-:W-:Y:S05]  /*11350*/  BSYNC B1 ;  /* 0x0000000000017941 */ /* 0x000fea0003800000 */
.L_x_11967:
        /* <DEDUP_REMOVED lines=10> */
.L_x_11963:
        /* <DEDUP_REMOVED lines=12> */
.L_x_11972:
[----:B------:R-:W-:-:S07]  /*114c0*/  IMAD.MOV.U32 R184, RZ, RZ, R30 ;  /* 0x000000ffffb87224 */ /* 0x000fce00078e001e */
.L_x_11973:
[----:B------:R-:W-:Y:S05]  /*114d0*/  BSYNC B1 ;  /* 0x0000000000017941 */ /* 0x000fea0003800000 */
.L_x_11971:
        /* <DEDUP_REMOVED lines=16> */
.L_x_11977:
[----:B------:R-:W-:Y:S05]  /*115e0*/  BSYNC B2 ;  /* 0x0000000000027941 */ /* 0x000fea0003800000 */
.L_x_11976:
        /* <DEDUP_REMOVED lines=44> */
.L_x_11975:
[----:B------:R-:W-:Y:S05]  /*118b0*/  BSYNC B1 ;  /* 0x0000000000017941 */ /* 0x000fea0003800000 */
.L_x_11974:
        /* <DEDUP_REMOVED lines=14> */
.L_x_11978:
        /* <DEDUP_REMOVED lines=12> */
.L_x_11981:
[----:B------:R-:W-:-:S07]  /*11a60*/  IMAD.MOV.U32 R157, RZ, RZ, R30 ;  /* 0x000000ffff9d7224 */ /* 0x000fce00078e001e */
.L_x_11982:
[----:B------:R-:W-:Y:S05]  /*11a70*/  BSYNC B1 ;  /* 0x0000000000017941 */ /* 0x000fea0003800000 */
.L_x_11980:
        /* <DEDUP_REMOVED lines=18> */
.L_x_11986:
[----:B------:R-:W-:Y:S05]  /*11ba0*/  BSYNC B2 ;  /* 0x0000000000027941 */ /* 0x000fea0003800000 */
.L_x_11985:
        /* <DEDUP_REMOVED lines=44> */
.L_x_11984:
[----:B------:R-:W-:Y:S05]  /*11e70*/  BSYNC B1 ;  /* 0x0000000000017941 */ /* 0x000fea0003800000 */
.L_x_11983:
        /* <DEDUP_REMOVED lines=12> */
.L_x_11979:
        /* <DEDUP_REMOVED lines=28> */
[----:B------:R-:W-:Y:S01]  /*12100*/  LOP3.LUT R179, R179, R199, R181, 0xfe, !PT ;  /* 0x000000c7b3b37212 */ /* 0x000fe200078efeb5 */
[----:B------:R-:W-:Y:S01]  /*12110*/  IMAD.WIDE.U32 R180, R153, 0x8, R166 ;  /* 0x0000000899b47825 */ /* 0x000fe200078e00a6 */
[----:B------:R-:W-:Y:S01]  /*12120*/  LOP3.LUT R178, R186, R187, RZ, 0xfc, !PT ;  /* 0x000000bbbab27212 */ /* 0x000fe200078efcff */
        /* <DEDUP_REMOVED lines=27> */
.L_x_11987:
[----:B------:R1:W5:Y:S04]  /*122e0*/  @P0 LDG.E.128 R132, desc[UR4][R184.64] ;  /* 0x00000004b8840981 */ /* 0x000368000c1e1d00 */
[----:B------:R1:W5:Y:S04]  /*122f0*/  @P1 LDG.E.128 R136, desc[UR4][R182.64] ;  /* 0x00000004b6881981 */ /* 0x000368000c1e1d00 */
[----:B0-2---:R1:W5:Y:S01]  /*12300*/  LDG.E.128 R140, desc[UR4][R186.64] ;  /* 0x00000004ba8c7981 */ /* 0x005362000c1e1d00 */
        /* <DEDUP_REMOVED lines=12> */
.L_x_11989:
[----:B------:R-:W-:-:S07]  /*123d0*/  MOV R186, R30 ;  /* 0x0000001e00ba7202 */ /* 0x000fce0000000f00 */
.L_x_11990:
[----:B------:R-:W-:Y:S05]  /*123e0*/  BSYNC B1 ;  /* 0x0000000000017941 */ /* 0x000fea0003800000 */
.L_x_11988:
        /* <DEDUP_REMOVED lines=16> */
.L_x_11994:
[----:B------:R-:W-:Y:S05]  /*124f0*/  BSYNC B2 ;  /* 0x0000000000027941 */ /* 0x000fea0003800000 */
.L_x_11993:
        /* <DEDUP_REMOVED lines=44> */
.L_x_11992:
[----:B------:R-:W-:Y:S05]  /*127c0*/  BSYNC B1 ;  /* 0x0000000000017941 */ /* 0x000fea0003800000 */
.L_x_11991:
        /* <DEDUP_REMOVED lines=16> */
.L_x_11995:
        /* <DEDUP_REMOVED lines=12> */
.L_x_11998:
[----:B------:R-:W-:-:S07]  /*12990*/  IMAD.MOV.U32 R184, RZ, RZ, R30 ;  /* 0x000000ffffb87224 */ /* 0x000fce00078e001e */
.L_x_11999:
[----:B------:R-:W-:Y:S05]  /*129a0*/  BSYNC B1 ;  /* 0x0000000000017941 */ /* 0x000fea0003800000 */
.L_x_11997:
        /* <DEDUP_REMOVED lines=16> */
.L_x_12003:
[----:B------:R-:W-:Y:S05]  /*12ab0*/  BSYNC B2 ;  /* 0x0000000000027941 */ /* 0x000fea0003800000 */
.L_x_12002:
        /* <DEDUP_REMOVED lines=41> */
[----:B------:R-:W-:Y:S02]  /*12d50*/  MOV R30, R180 ;  /* 0x000000b4001e7202 */ /* 0x000fe40000000f00 */
[----:B------:R-:W-:-:S07]  /*12d60*/  LOP3.LUT R21, R29, R178, R19, 0x96, !PT ;  /* 0x000000b21d157212 */ /* 0x000fce00078e9613 */
.L_x_12001:
[----:B------:R-:W-:Y:S05]  /*12d70*/  BSYNC B1 ;  /* 0x0000000000017941 */ /* 0x000fea0003800000 */
.L_x_12000:
        /* <DEDUP_REMOVED lines=10> */
.L_x_11996:
        /* <DEDUP_REMOVED lines=12> */
.L_x_12005:
[----:B------:R-:W-:-:S07]  /*12ee0*/  IMAD.MOV.U32 R186, RZ, RZ, R30 ;  /* 0x000000ffffba7224 */ /* 0x000fce00078e001e */
.L_x_12006:
[----:B------:R-:W-:Y:S05]  /*12ef0*/  BSYNC B1 ;  /* 0x0000000000017941 */ /* 0x000fea0003800000 */
.L_x_12004:
        /* <DEDUP_REMOVED lines=16> */
.L_x_12010:
[----:B------:R-:W-:Y:S05]  /*13000*/  BSYNC B2 ;  /* 0x0000000000027941 */ /* 0x000fea0003800000 */
.L_x_12009:
        /* <DEDUP_REMOVED lines=44> */
.L_x_12008:
[----:B------:R-:W-:Y:S05]  /*132d0*/  BSYNC B1 ;  /* 0x0000000000017941 */ /* 0x000fea0003800000 */
.L_x_12007:
        /* <DEDUP_REMOVED lines=16> */
.L_x_12011:
        /* <DEDUP_REMOVED lines=12> */
.L_x_12014:
[----:B------:R-:W-:-:S07]  /*134a0*/  MOV R184, R30 ;  /* 0x0000001e00b87202 */ /* 0x000fce0000000f00 */
.L_x_12015:
[----:B------:R-:W-:Y:S05]  /*134b0*/  BSYNC B1 ;  /* 0x0000000000017941 */ /* 0x000fea0003800000 */
.L_x_12013:
        /* <DEDUP_REMOVED lines=16> */
.L_x_12019:
[----:B------:R-:W-:Y:S05]  /*135c0*/  BSYNC B2 ;  /* 0x0000000000027941 */ /* 0x000fea0003800000 */
.L_x_12018:
        /* <DEDUP_REMOVED lines=43> */
.L_x_12017:
[----:B------:R-:W-:Y:S05]  /*13880*/  BSYNC B1 ;  /* 0x0000000000017941 */ /* 0x000fea0003800000 */
.L_x_12016:
        /* <DEDUP_REMOVED lines=12> */
.L_x_12012:
        /* <DEDUP_REMOVED lines=12> */
.L_x_12021:
[----:B------:R-:W-:-:S07]  /*13a10*/  IMAD.MOV.U32 R186, RZ, RZ, R30 ;  /* 0x000000ffffba7224 */ /* 0x000fce00078e001e */
.L_x_12022:
[----:B------:R-:W-:Y:S05]  /*13a20*/  BSYNC B1 ;  /* 0x0000000000017941 */ /* 0x000fea0003800000 */
.L_x_12020:
        /* <DEDUP_REMOVED lines=16> */
.L_x_12026:
[----:B------:R-:W-:Y:S05]  /*13b30*/  BSYNC B2 ;  /* 0x0000000000027941 */ /* 0x000fea0003800000 */
.L_x_12025:
        /* <DEDUP_REMOVED lines=44> */
.L_x_12024:
[----:B------:R-:W-:Y:S05]  /*13e00*/  BSYNC B1 ;  /* 0x0000000000017941 */ /* 0x000fea0003800000 */
.L_x_12023:
[----:B------:R-:W-:Y:S02]  /*13e10*/  I2FP.F32.U32 R140, R186 ;  /* 0x000000ba008c7245 */ /* 0x000fe40000201000 */
[----:B------:R-:W-:Y:S02]  /*13e20*/  LOP3.LUT R27, R27, 0xfffffff7, RZ, 0xc0, !PT ;  /* 0xfffffff71b1b7812 */ /* 0x000fe400078ec0ff */
[C---:B------:R-:W-:Y:S01]  /*13e30*/  PRMT R184, R141.reuse, 0x7632, R184 ;  /* 0x000076328db87816 */ /* 0x040fe200000000b8 */
[----:B------:R-:W-:Y:S01]  /*13e40*/  FFMA.FTZ R179, R140, R155, 1.1641532182693481445e-10 ;  /* 0x2f0000008cb37423 */ /* 0x000fe2000001009b */
[----:B------:R-:W-:-:S04]  /*13e50*/  SHF.L.U32 R140, R141, 0x10, RZ ;  /* 0x000000108d8c7819 */ /* 0x000fc800000006ff */
        /* <DEDUP_REMOVED lines=11> */
.L_x_12027:
        /* <DEDUP_REMOVED lines=12> */
.L_x_12030:
[----:B------:R-:W-:-:S07]  /*13fd0*/  IMAD.MOV.U32 R32, RZ, RZ, R30 ;  /* 0x000000ffff207224 */ /* 0x000fce00078e001e */
.L_x_12031:
[----:B------:R-:W-:Y:S05]  /*13fe0*/  BSYNC B1 ;  /* 0x0000000000017941 */ /* 0x000fea0003800000 */
.L_x_12029:
        /* <DEDUP_REMOVED lines=16> */
.L_x_12035:
[----:B------:R-:W-:Y:S05]  /*140f0*/  BSYNC B2 ;  /* 0x0000000000027941 */ /* 0x000fea0003800000 */
.L_x_12034:
        /* <DEDUP_REMOVED lines=44> */
.L_x_12033:
[----:B------:R-:W-:Y:S05]  /*143c0*/  BSYNC B1 ;  /* 0x0000000000017941 */ /* 0x000fea0003800000 */
.L_x_12032:
        /* <DEDUP_REMOVED lines=10> */
.L_x_12028:
        /* <DEDUP_REMOVED lines=12> */
.L_x_12037:
[----:B------:R-:W-:-:S07]  /*14530*/  IMAD.MOV.U32 R185, RZ, RZ, R30 ;  /* 0x000000ffffb97224 */ /* 0x000fce00078e001e */
.L_x_12038:
[----:B------:R-:W-:Y:S05]  /*14540*/  BSYNC B1 ;  /* 0x0000000000017941 */ /* 0x000fea0003800000 */
.L_x_12036:
        /* <DEDUP_REMOVED lines=16> */
.L_x_12042:
[----:B------:R-:W-:Y:S05]  /*14650*/  BSYNC B2 ;  /* 0x0000000000027941 */ /* 0x000fea0003800000 */
.L_x_12041:
        /* <DEDUP_REMOVED lines=44> */
.L_x_12040:
[----:B------:R-:W-:Y:S05]  /*14920*/  BSYNC B1 ;  /* 0x0000000000017941 */ /* 0x000fea0003800000 */
.L_x_12039:
        /* <DEDUP_REMOVED lines=16> */
.L_x_12043:
        /* <DEDUP_REMOVED lines=12> */
.L_x_12046:
[----:B------:R-:W-:-:S07]  /*14af0*/  IMAD.MOV.U32 R33, RZ, RZ, R30 ;  /* 0x000000ffff217224 */ /* 0x000fce00078e001e */
.L_x_12047:
[----:B------:R-:W-:Y:S05]  /*14b00*/  BSYNC B1 ;  /* 0x0000000000017941 */ /* 0x000fea0003800000 */
.L_x_12045:
        /* <DEDUP_REMOVED lines=16> */
.L_x_12051:
[----:B------:R-:W-:Y:S05]  /*14c10*/  BSYNC B2 ;  /* 0x0000000000027941 */ /* 0x000fea0003800000 */
.L_x_12050:
        /* <DEDUP_REMOVED lines=44> */
.L_x_12049:
[----:B------:R-:W-:Y:S05]  /*14ee0*/  BSYNC B1 ;  /* 0x0000000000017941 */ /* 0x000fea0003800000 */
.L_x_12048:
        /* <DEDUP_REMOVED lines=12> */
.L_x_12044:
        /* <DEDUP_REMOVED lines=12> */
.L_x_12053:
[----:B------:R-:W-:-:S07]  /*15070*/  IMAD.MOV.U32 R184, RZ, RZ, R30 ;  /* 0x000000ffffb87224 */ /* 0x000fce00078e001e */
.L_x_12054:
[----:B------:R-:W-:Y:S05]  /*15080*/  BSYNC B1 ;  /* 0x0000000000017941 */ /* 0x000fea0003800000 */
.L_x_12052:
        /* <DEDUP_REMOVED lines=16> */
.L_x_12058:
[----:B------:R-:W-:Y:S05]  /*15190*/  BSYNC B2 ;  /* 0x0000000000027941 */ /* 0x000fea0003800000 */
.L_x_12057:
        /* <DEDUP_REMOVED lines=44> */
.L_x_12056:
[----:B------:R-:W-:Y:S05]  /*15460*/  BSYNC B1 ;  /* 0x0000000000017941 */ /* 0x000fea0003800000 */
.L_x_12055:
        /* <DEDUP_REMOVED lines=16> */
.L_x_12059:
        /* <DEDUP_REMOVED lines=12> */
.L_x_12062:
[----:B------:R-:W-:-:S07]  /*15630*/  IMAD.MOV.U32 R34, RZ, RZ, R30 ;  /* 0x000000ffff227224 */ /* 0x000fce00078e001e */
.L_x_12063:
[----:B------:R-:W-:Y:S05]  /*15640*/  BSYNC B1 ;  /* 0x0000000000017941 */ /* 0x000fea0003800000 */
.L_x_12061:
        /* <DEDUP_REMOVED lines=16> */
.L_x_12067:
[----:B------:R-:W-:Y:S05]  /*15750*/  BSYNC B2 ;  /* 0x0000000000027941 */ /* 0x000fea0003800000 */
.L_x_12066:
        /* <DEDUP_REMOVED lines=44> */
.L_x_12065:
[----:B------:R-:W-:Y:S05]  /*15a20*/  BSYNC B1 ;  /* 0x0000000000017941 */ /* 0x000fea0003800000 */
.L_x_12064:
        /* <DEDUP_REMOVED lines=10> */
.L_x_12060:
        /* <DEDUP_REMOVED lines=12> */
.L_x_12069:
[----:B------:R-:W-:-:S07]  /*15b90*/  IMAD.MOV.U32 R184, RZ, RZ, R30 ;  /* 0x000000ffffb87224 */ /* 0x000fce00078e001e */
.L_x_12070:
[----:B------:R-:W-:Y:S05]  /*15ba0*/  BSYNC B1 ;  /* 0x0000000000017941 */ /* 0x000fea0003800000 */
.L_x_12068:
        /* <DEDUP_REMOVED lines=16> */
.L_x_12074:
[----:B------:R-:W-:Y:S05]  /*15cb0*/  BSYNC B2 ;  /* 0x0000000000027941 */ /* 0x000fea0003800000 */
.L_x_12073:
        /* <DEDUP_REMOVED lines=44> */
.L_x_12072:
[----:B------:R-:W-:Y:S05]  /*15f80*/  BSYNC B1 ;  /* 0x0000000000017941 */ /* 0x000fea0003800000 */
.L_x_12071:
        /* <DEDUP_REMOVED lines=14> */
.L_x_12075:
        /* <DEDUP_REMOVED lines=12> */
.L_x_12078:
[----:B------:R-:W-:-:S07]  /*16130*/  IMAD.MOV.U32 R35, RZ, RZ, R30 ;  /* 0x000000ffff237224 */ /* 0x000fce00078e001e */
.L_x_12079:
[----:B------:R-:W-:Y:S05]  /*16140*/  BSYNC B1 ;  /* 0x0000000000017941 */ /* 0x000fea0003800000 */
.L_x_12077:
        /* <DEDUP_REMOVED lines=16> */
.L_x_12083:
[----:B------:R-:W-:Y:S05]  /*16250*/  BSYNC B2 ;  /* 0x0000000000027941 */ /* 0x000fea0003800000 */
.L_x_12082:
        /* <DEDUP_REMOVED lines=44> */
.L_x_12081:
[----:B------:R-:W-:Y:S05]  /*16520*/  BSYNC B1 ;  /* 0x0000000000017941 */ /* 0x000fea0003800000 */
.L_x_12080:
        /* <DEDUP_REMOVED lines=12> */
.L_x_12076:
        /* <DEDUP_REMOVED lines=12> */
.L_x_12085:
[----:B------:R-:W-:-:S07]  /*166b0*/  IMAD.MOV.U32 R142, RZ, RZ, R30 ;  /* 0x000000ffff8e7224 */ /* 0x000fce00078e001e */
.L_x_12086:
[----:B------:R-:W-:Y:S05]  /*166c0*/  BSYNC B1 ;  /* 0x0000000000017941 */ /* 0x000fea0003800000 */
.L_x_12084:
        /* <DEDUP_REMOVED lines=16> */
.L_x_12090:
[----:B------:R-:W-:Y:S05]  /*167d0*/  BSYNC B2 ;  /* 0x0000000000027941 */ /* 0x000fea0003800000 */
.L_x_12089:
        /* <DEDUP_REMOVED lines=44> */
.L_x_12088:
[----:B------:R-:W-:Y:S05]  /*16aa0*/  BSYNC B1 ;  /* 0x0000000000017941 */ /* 0x000fea0003800000 */
.L_x_12087:
        /* <DEDUP_REMOVED lines=14> */
.L_x_12091:
        /* <DEDUP_REMOVED lines=12> */
.L_x_12094:
[----:B------:R-:W-:-:S07]  /*16c50*/  IMAD.MOV.U32 R156, RZ, RZ, R30 ;  /* 0x000000ffff9c7224 */ /* 0x000fce00078e001e */
.L_x_12095:
[----:B------:R-:W-:Y:S05]  /*16c60*/  BSYNC B1 ;  /* 0x0000000000017941 */ /* 0x000fea0003800000 */
.L_x_12093:
        /* <DEDUP_REMOVED lines=16> */
.L_x_12099:
[----:B------:R-:W-:Y:S05]  /*16d70*/  BSYNC B2 ;  /* 0x0000000000027941 */ /* 0x000fea0003800000 */
.L_x_12098:
        /* <DEDUP_REMOVED lines=44> */
.L_x_12097:
[----:B------:R-:W-:Y:S05]  /*17040*/  BSYNC B1 ;  /* 0x0000000000017941 */ /* 0x000fea0003800000 */
.L_x_12096:
        /* <DEDUP_REMOVED lines=10> */
.L_x_12092:
        /* <DEDUP_REMOVED lines=12> */
.L_x_12101:
[----:B------:R-:W-:-:S07]  /*171b0*/  IMAD.MOV.U32 R183, RZ, RZ, R30 ;  /* 0x000000ffffb77224 */ /* 0x000fce00078e001e */
.L_x_12102:
[----:B------:R-:W-:Y:S05]  /*171c0*/  BSYNC B1 ;  /* 0x0000000000017941 */ /* 0x000fea0003800000 */
.L_x_12100:
        /* <DEDUP_REMOVED lines=16> */
.L_x_12106:
[----:B------:R-:W-:Y:S05]  /*172d0*/  BSYNC B2 ;  /* 0x0000000000027941 */ /* 0x000fea0003800000 */
.L_x_12105:
        /* <DEDUP_REMOVED lines=44> */
.L_x_12104:
[----:B------:R-:W-:Y:S05]  /*175a0*/  BSYNC B1 ;  /* 0x0000000000017941 */ /* 0x000fea0003800000 */
.L_x_12103:
        /* <DEDUP_REMOVED lines=14> */
.L_x_12107:
        /* <DEDUP_REMOVED lines=12> */
.L_x_12110:
[----:B------:R-:W-:-:S07]  /*17750*/  IMAD.MOV.U32 R157, RZ, RZ, R30 ;  /* 0x000000ffff9d7224 */ /* 0x000fce00078e001e */
.L_x_12111:
[----:B------:R-:W-:Y:S05]  /*17760*/  BSYNC B1 ;  /* 0x0000000000017941 */ /* 0x000fea0003800000 */
.L_x_12109:
        /* <DEDUP_REMOVED lines=18> */
.L_x_12115:
[----:B------:R-:W-:Y:S05]  /*17890*/  BSYNC B2 ;  /* 0x0000000000027941 */ /* 0x000fea0003800000 */
.L_x_12114:
        /* <DEDUP_REMOVED lines=44> */
.L_x_12113:
[----:B------:R-:W-:Y:S05]  /*17b60*/  BSYNC B1 ;  /* 0x0000000000017941 */ /* 0x000fea0003800000 */
.L_x_12112:
        /* <DEDUP_REMOVED lines=12> */
.L_x_12108:
        /* <DEDUP_REMOVED lines=58> */
.L_x_12116:
        /* <DEDUP_REMOVED lines=15> */
.L_x_12118:
[----:B------:R-:W-:-:S07]  /*180c0*/  MOV R186, R30 ;  /* 0x0000001e00ba7202 */ /* 0x000fce0000000f00 */
.L_x_12119:
[----:B------:R-:W-:Y:S05]  /*180d0*/  BSYNC B1 ;  /* 0x0000000000017941 */ /* 0x000fea0003800000 */
.L_x_12117:
        /* <DEDUP_REMOVED lines=16> */
.L_x_12123:
[----:B------:R-:W-:Y:S05]  /*181e0*/  BSYNC B2 ;  /* 0x0000000000027941 */ /* 0x000fea0003800000 */
.L_x_12122:
        /* <DEDUP_REMOVED lines=44> */
.L_x_12121:
[----:B------:R-:W-:Y:S05]  /*184b0*/  BSYNC B1 ;  /* 0x0000000000017941 */ /* 0x000fea0003800000 */
.L_x_12120:
        /* <DEDUP_REMOVED lines=16> */
.L_x_12124:
        /* <DEDUP_REMOVED lines=12> */
.L_x_12127:
[----:B------:R-:W-:-:S07]  /*18680*/  IMAD.MOV.U32 R184, RZ, RZ, R30 ;  /* 0x000000ffffb87224 */ /* 0x000fce00078e001e */
.L_x_12128:
[----:B------:R-:W-:Y:S05]  /*18690*/  BSYNC B1 ;  /* 0x0000000000017941 */ /* 0x000fea0003800000 */
.L_x_12126:
        /* <DEDUP_REMOVED lines=16> */
.L_x_12132:
[----:B------:R-:W-:Y:S05]  /*187a0*/  BSYNC B2 ;  /* 0x0000000000027941 */ /* 0x000fea0003800000 */
.L_x_12131:
        /* <DEDUP_REMOVED lines=43> */
.L_x_12130:
[----:B------:R-:W-:Y:S05]  /*18a60*/  BSYNC B1 ;  /* 0x0000000000017941 */ /* 0x000fea0003800000 */
.L_x_12129:
        /* <DEDUP_REMOVED lines=10> */
.L_x_12125:
        /* <DEDUP_REMOVED lines=12> */
.L_x_12134:
[----:B------:R-:W-:-:S07]  /*18bd0*/  IMAD.MOV.U32 R186, RZ, RZ, R30 ;  /* 0x000000ffffba7224 */ /* 0x000fce00078e001e */
.L_x_12135:
[----:B------:R-:W-:Y:S05]  /*18be0*/  BSYNC B1 ;  /* 0x0000000000017941 */ /* 0x000fea0003800000 */
.L_x_12133:
        /* <DEDUP_REMOVED lines=16> */
.L_x_12139:
[----:B------:R-:W-:Y:S05]  /*18cf0*/  BSYNC B2 ;  /* 0x0000000000027941 */ /* 0x000fea0003800000 */
.L_x_12138:
        /* <DEDUP_REMOVED lines=44> */
.L_x_12137:
[----:B------:R-:W-:Y:S05]  /*18fc0*/  BSYNC B1 ;  /* 0x0000000000017941 */ /* 0x000fea0003800000 */
.L_x_12136:
        /* <DEDUP_REMOVED lines=16> */
.L_x_12140:
        /* <DEDUP_REMOVED lines=12> */
.L_x_12143:
[----:B------:R-:W-:-:S07]  /*19190*/  MOV R140, R30 ;  /* 0x0000001e008c7202 */ /* 0x000fce0000000f00 */
.L_x_12144:
[----:B------:R-:W-:Y:S05]  /*191a0*/  BSYNC B1 ;  /* 0x0000000000017941 */ /* 0x000fea0003800000 */
.L_x_12142:
        /* <DEDUP_REMOVED lines=16> */
.L_x_12148:
[----:B------:R-:W-:Y:S05]  /*192b0*/  BSYNC B2 ;  /* 0x0000000000027941 */ /* 0x000fea0003800000 */
.L_x_12147:
        /* <DEDUP_REMOVED lines=43> */
.L_x_12146:
[----:B------:R-:W-:Y:S05]  /*19570*/  BSYNC B1 ;  /* 0x0000000000017941 */ /* 0x000fea0003800000 */
.L_x_12145:
        /* <DEDUP_REMOVED lines=12> */
.L_x_12141:
        /* <DEDUP_REMOVED lines=12> */
.L_x_12150:
[----:B------:R-:W-:-:S07]  /*19700*/  IMAD.MOV.U32 R140, RZ, RZ, R30 ;  /* 0x000000ffff8c7224 */ /* 0x000fce00078e001e */
.L_x_12151:
[----:B------:R-:W-:Y:S05]  /*19710*/  BSYNC B1 ;  /* 0x0000000000017941 */ /* 0x000fea0003800000 */
.L_x_12149:
        /* <DEDUP_REMOVED lines=16> */
.L_x_12155:
[----:B------:R-:W-:Y:S05]  /*19820*/  BSYNC B2 ;  /* 0x0000000000027941 */ /* 0x000fea0003800000 */
.L_x_12154:
        /* <DEDUP_REMOVED lines=44> */
.L_x_12153:
[----:B------:R-:W-:Y:S05]  /*19af0*/  BSYNC B1 ;  /* 0x0000000000017941 */ /* 0x000fea0003800000 */
.L_x_12152:
        /* <DEDUP_REMOVED lines=16> */
.L_x_12156:
        /* <DEDUP_REMOVED lines=12> */
.L_x_12159:
[----:B------:R-:W-:-:S07]  /*19cc0*/  IMAD.MOV.U32 R32, RZ, RZ, R30 ;  /* 0x000000ffff207224 */ /* 0x000fce00078e001e */
.L_x_12160:
[----:B------:R-:W-:Y:S05]  /*19cd0*/  BSYNC B1 ;  /* 0x0000000000017941 */ /* 0x000fea0003800000 */
.L_x_12158:
        /* <DEDUP_REMOVED lines=16> */
.L_x_12164:
[----:B------:R-:W-:Y:S05]  /*19de0*/  BSYNC B2 ;  /* 0x0000000000027941 */ /* 0x000fea0003800000 */
.L_x_12163:
        /* <DEDUP_REMOVED lines=44> */
.L_x_12162:
[----:B------:R-:W-:Y:S05]  /*1a0b0*/  BSYNC B1 ;  /* 0x0000000000017941 */ /* 0x000fea0003800000 */
.L_x_12161:
        /* <DEDUP_REMOVED lines=10> */
.L_x_12157:
        /* <DEDUP_REMOVED lines=12> */
.L_x_12166:
[----:B------:R-:W-:-:S07]  /*1a220*/  IMAD.MOV.U32 R185, RZ, RZ, R30 ;  /* 0x000000ffffb97224 */ /* 0x000fce00078e001e */
.L_x_12167:
[----:B------:R-:W-:Y:S05]  /*1a230*/  BSYNC B1 ;  /* 0x0000000000017941 */ /* 0x000fea0003800000 */
.L_x_12165:
        /* <DEDUP_REMOVED lines=16> */
.L_x_12171:
[----:B------:R-:W-:Y:S05]  /*1a340*/  BSYNC B2 ;  /* 0x0000000000027941 */ /* 0x000fea0003800000 */
.L_x_12170:
        /* <DEDUP_REMOVED lines=44> */
.L_x_12169:
[----:B------:R-:W-:Y:S05]  /*1a610*/  BSYNC B1 ;  /* 0x0000000000017941 */ /* 0x000fea0003800000 */
.L_x_12168:
        /* <DEDUP_REMOVED lines=16> */
.L_x_12172:
        /* <DEDUP_REMOVED lines=12> */
.L_x_12175:
[----:B------:R-:W-:-:S07]  /*1a7e0*/  IMAD.MOV.U32 R33, RZ, RZ, R30 ;  /* 0x000000ffff217224 */ /* 0x000fce00078e001e */
.L_x_12176:
[----:B------:R-:W-:Y:S05]  /*1a7f0*/  BSYNC B1 ;  /* 0x0000000000017941 */ /* 0x000fea0003800000 */
.L_x_12174:
        /* <DEDUP_REMOVED lines=16> */
.L_x_12180:
[----:B------:R-:W-:Y:S05]  /*1a900*/  BSYNC B2 ;  /* 0x0000000000027941 */ /* 0x000fea0003800000 */
.L_x_12179:
        /* <DEDUP_REMOVED lines=44> */
.L_x_12178:
[----:B------:R-:W-:Y:S05]  /*1abd0*/  BSYNC B1 ;  /* 0x0000000000017941 */ /* 0x000fea0003800000 */
.L_x_12177:
        /* <DEDUP_REMOVED lines=12> */
.L_x_12173:
        /* <DEDUP_REMOVED lines=12> */
.L_x_12182:
[----:B------:R-:W-:-:S07]  /*1ad60*/  IMAD.MOV.U32 R184, RZ, RZ, R30 ;  /* 0x000000ffffb87224 */ /* 0x000fce00078e001e */
.L_x_12183:
[----:B------:R-:W-:Y:S05]  /*1ad70*/  BSYNC B1 ;  /* 0x0000000000017941 */ /* 0x000fea0003800000 */
.L_x_12181:
        /* <DEDUP_REMOVED lines=16> */
.L_x_12187:
[----:B------:R-:W-:Y:S05]  /*1ae80*/  BSYNC B2 ;  /* 0x0000000000027941 */ /* 0x000fea0003800000 */
.L_x_12186:
        /* <DEDUP_REMOVED lines=44> */
.L_x_12185:
[----:B------:R-:W-:Y:S05]  /*1b150*/  BSYNC B1 ;  /* 0x0000000000017941 */ /* 0x000fea0003800000 */
.L_x_12184:
        /* <DEDUP_REMOVED lines=16> */
.L_x_12188:
        /* <DEDUP_REMOVED lines=12> */
.L_x_12191:
[----:B------:R-:W-:-:S07]  /*1b320*/  IMAD.MOV.U32 R34, RZ, RZ, R30 ;  /* 0x000000ffff227224 */ /* 0x000fce00078e001e */
.L_x_12192:
[----:B------:R-:W-:Y:S05]  /*1b330*/  BSYNC B1 ;  /* 0x0000000000017941 */ /* 0x000fea0003800000 */
.L_x_12190:
        /* <DEDUP_REMOVED lines=16> */
.L_x_12196:
[----:B------:R-:W-:Y:S05]  /*1b440*/  BSYNC B2 ;  /* 0x0000000000027941 */ /* 0x000fea0003800000 */
.L_x_12195:
        /* <DEDUP_REMOVED lines=44> */
.L_x_12194:
[----:B------:R-:W-:Y:S05]  /*1b710*/  BSYNC B1 ;  /* 0x0000000000017941 */ /* 0x000fea0003800000 */
.L_x_12193:
        /* <DEDUP_REMOVED lines=10> */
.L_x_12189:
        /* <DEDUP_REMOVED lines=12> */
.L_x_12198:
[----:B------:R-:W-:-:S07]  /*1b880*/  IMAD.MOV.U32 R184, RZ, RZ, R30 ;  /* 0x000000ffffb87224 */ /* 0x000fce00078e001e */
.L_x_12199:
[----:B------:R-:W-:Y:S05]  /*1b890*/  BSYNC B1 ;  /* 0x0000000000017941 */ /* 0x000fea0003800000 */
.L_x_12197:
        /* <DEDUP_REMOVED lines=16> */
.L_x_12203:
[----:B------:R-:W-:Y:S05]  /*1b9a0*/  BSYNC B2 ;  /* 0x0000000000027941 */ /* 0x000fea0003800000 */
.L_x_12202:
        /* <DEDUP_REMOVED lines=44> */
.L_x_12201:
[----:B------:R-:W-:Y:S05]  /*1bc70*/  BSYNC B1 ;  /* 0x0000000000017941 */ /* 0x000fea0003800000 */
.L_x_12200:
        /* <DEDUP_REMOVED lines=14> */
.L_x_12204:
        /* <DEDUP_REMOVED lines=12> */
.L_x_12207:
[----:B------:R-:W-:-:S07]  /*1be20*/  IMAD.MOV.U32 R35, RZ, RZ, R30 ;  /* 0x000000ffff237224 */ /* 0x000fce00078e001e */
.L_x_12208:
[----:B------:R-:W-:Y:S05]  /*1be30*/  BSYNC B1 ;  /* 0x0000000000017941 */ /* 0x000fea0003800000 */
.L_x_12206:
        /* <DEDUP_REMOVED lines=16> */
.L_x_12212:
[----:B------:R-:W-:Y:S05]  /*1bf40*/  BSYNC B2 ;  /* 0x0000000000027941 */ /* 0x000fea0003800000 */
.L_x_12211:
        /* <DEDUP_REMOVED lines=44> */
.L_x_12210:
[----:B------:R-:W-:Y:S05]  /*1c210*/  BSYNC B1 ;  /* 0x0000000000017941 */ /* 0x000fea0003800000 */
.L_x_12209:
        /* <DEDUP_REMOVED lines=12> */
.L_x_12205:
        /* <DEDUP_REMOVED lines=12> */
.L_x_12214:
[----:B------:R-:W-:-:S07]  /*1c3a0*/  IMAD.MOV.U32 R142, RZ, RZ, R30 ;  /* 0x000000ffff8e7224 */ /* 0x000fce00078e001e */
.L_x_12215:
[----:B------:R-:W-:Y:S05]  /*1c3b0*/  BSYNC B1 ;  /* 0x0000000000017941 */ /* 0x000fea0003800000 */
.L_x_12213:
        /* <DEDUP_REMOVED lines=16> */
.L_x_12219:
[----:B------:R-:W-:Y:S05]  /*1c4c0*/  BSYNC B2 ;  /* 0x0000000000027941 */ /* 0x000fea0003800000 */
.L_x_12218:
        /* <DEDUP_REMOVED lines=44> */
.L_x_12217:
[----:B------:R-:W-:Y:S05]  /*1c790*/  BSYNC B1 ;  /* 0x0000000000017941 */ /* 0x000fea0003800000 */
.L_x_12216:
        /* <DEDUP_REMOVED lines=14> */
.L_x_12220:
        /* <DEDUP_REMOVED lines=12> */
.L_x_12223:
[----:B------:R-:W-:-:S07]  /*1c940*/  MOV R156, R30 ;  /* 0x0000001e009c7202 */ /* 0x000fce0000000f00 */
.L_x_12224:
[----:B------:R-:W-:Y:S05]  /*1c950*/  BSYNC B1 ;  /* 0x0000000000017941 */ /* 0x000fea0003800000 */
.L_x_12222:
        /* <DEDUP_REMOVED lines=16> */
.L_x_12228:
[----:B------:R-:W-:Y:S05]  /*1ca60*/  BSYNC B2 ;  /* 0x0000000000027941 */ /* 0x000fea0003800000 */
.L_x_12227:
        /* <DEDUP_REMOVED lines=42> */
[----:B------:R-:W-:Y:S01]  /*1cd10*/  HFMA2.MMA R140, -RZ, RZ, 0, 0 ;  /* 0x00000000ff8c7435 */ /* 0x000fe200000001ff */
[----:B------:R-:W-:-:S10]  /*1cd20*/  LOP3.LUT R21, R141, R142, R19, 0x96, !PT ;  /* 0x0000008e8d157212 */ /* 0x000fd400078e9613 */
.L_x_12226:
[----:B------:R-:W-:Y:S05]  /*1cd30*/  BSYNC B1 ;  /* 0x0000000000017941 */ /* 0x000fea0003800000 */
.L_x_12225:
        /* <DEDUP_REMOVED lines=10> */
.L_x_12221:
        /* <DEDUP_REMOVED lines=12> */
.L_x_12230:
[----:B------:R-:W-:-:S07]  /*1cea0*/  IMAD.MOV.U32 R183, RZ, RZ, R30 ;  /* 0x000000ffffb77224 */ /* 0x000fce00078e001e */
.L_x_12231:
[----:B------:R-:W-:Y:S05]  /*1ceb0*/  BSYNC B1 ;  /* 0x0000000000017941 */ /* 0x000fea0003800000 */
.L_x_12229:
        /* <DEDUP_REMOVED lines=16> */
.L_x_12235:
[----:B------:R-:W-:Y:S05]  /*1cfc0*/  BSYNC B2 ;  /* 0x0000000000027941 */ /* 0x000fea0003800000 */
.L_x_12234:
        /* <DEDUP_REMOVED lines=44> */
.L_x_12233:
[----:B------:R-:W-:Y:S05]  /*1d290*/  BSYNC B1 ;  /* 0x0000000000017941 */ /* 0x000fea0003800000 */
.L_x_12232:
        /* <DEDUP_REMOVED lines=14> */
.L_x_12236:
        /* <DEDUP_REMOVED lines=12> */
.L_x_12239:
[----:B------:R-:W-:-:S07]  /*1d440*/  MOV R157, R30 ;  /* 0x0000001e009d7202 */ /* 0x000fce0000000f00 */
.L_x_12240:
[----:B------:R-:W-:Y:S05]  /*1d450*/  BSYNC B1 ;  /* 0x0000000000017941 */ /* 0x000fea0003800000 */
.L_x_12238:
        /* <DEDUP_REMOVED lines=18> */
.L_x_12244:
[----:B------:R-:W-:Y:S05]  /*1d580*/  BSYNC B2 ;  /* 0x0000000000027941 */ /* 0x000fea0003800000 */
.L_x_12243:
        /* <DEDUP_REMOVED lines=44> */
.L_x_12242:
[----:B------:R-:W-:Y:S05]  /*1d850*/  BSYNC B1 ;  /* 0x0000000000017941 */ /* 0x000fea0003800000 */
.L_x_12241:
        /* <DEDUP_REMOVED lines=12> */
.L_x_12237:
        /* <DEDUP_REMOVED lines=24> */
[----:B------:R-:W-:Y:S01]  /*1daa0*/  IMAD.WIDE.U32 R162, R179, 0x10, R162 ;  /* 0x00000010b3a27825 */ /* 0x000fe200078e00a2 */
[----:B------:R-:W-:Y:S02]  /*1dab0*/  ISETP.NE.AND P2, PT, R142, RZ, PT ;  /* 0x000000ff8e00720c */ /* 0x000fe40003f45270 */
[----:B------:R-:W-:Y:S01]  /*1dac0*/  F2FP.BF16.F32.PACK_AB R143, R215, R212 ;  /* 0x000000d4d78f723e */ /* 0x000fe200000010ff */
[----:B0-----:R-:W-:Y:S01]  /*1dad0*/  @P0 IMAD.WIDE.U32 R182, R179, 0x10, R182 ;  /* 0x00000010b3b60825 */ /* 0x001fe200078e00b6 */
[----:B------:R-:W-:-:S02]  /*1dae0*/  F2FP.BF16.F32.PACK_AB R142, R213, R210 ;  /* 0x000000d2d58e723e */ /* 0x000fc400000010ff */
[----:B------:R-:W-:Y:S01]  /*1daf0*/  F2FP.BF16.F32.PACK_AB R141, R208, R211 ;  /* 0x000000d3d08d723e */ /* 0x000fe200000010ff */
[----:B-1----:R-:W-:Y:S01]  /*1db00*/  @P1 IMAD.WIDE.U32 R184, R179, 0x10, R184 ;  /* 0x00000010b3b81825 */ /* 0x002fe200078e00b8 */
[----:B------:R-:W-:Y:S02]  /*1db10*/  F2FP.BF16.F32.PACK_AB R140, R206, R209 ;  /* 0x000000d1ce8c723e */ /* 0x000fe400000010ff */
[----:B------:R-:W-:Y:S01]  /*1db20*/  LOP3.LUT R187, R189, R219, R187, 0xfe, !PT ;  /* 0x000000dbbdbb7212 */ /* 0x000fe200078efebb */
[----:B------:R-:W-:Y:S01]  /*1db30*/  IMAD.WIDE.U32 R188, R199, 0x8, R166 ;  /* 0x00000008c7bc7825 */ /* 0x000fe200078e00a6 */
[----:B------:R-:W-:Y:S01]  /*1db40*/  LOP3.LUT R186, R178, R217, RZ, 0xfc, !PT ;  /* 0x000000d9b2ba7212 */ /* 0x000fe200078efcff */
[----:B------:R0:W-:Y:S04]  /*1db50*/  STG.E.128 desc[UR4][R180.64], R140 ;  /* 0x0000008cb4007986 */ /* 0x0001e8000c101d04 */
        /* <DEDUP_REMOVED lines=22> */
.L_x_12245:
        /* <DEDUP_REMOVED lines=15> */
.L_x_12247:
[----:B------:R-:W-:-:S07]  /*1ddb0*/  IMAD.MOV.U32 R178, RZ, RZ, R30 ;  /* 0x000000ffffb27224 */ /* 0x000fce00078e001e */
.L_x_12248:
[----:B------:R-:W-:Y:S05]  /*1ddc0*/  BSYNC B1 ;  /* 0x0000000000017941 */ /* 0x000fea0003800000 */
.L_x_12246:
        /* <DEDUP_REMOVED lines=16> */
.L_x_12252:
[----:B------:R-:W-:Y:S05]  /*1ded0*/  BSYNC B2 ;  /* 0x0000000000027941 */ /* 0x000fea0003800000 */
.L_x_12251:
        /* <DEDUP_REMOVED lines=44> */
.L_x_12250:
[----:B------:R-:W-:Y:S05]  /*1e1a0*/  BSYNC B1 ;  /* 0x0000000000017941 */ /* 0x000fea0003800000 */
.L_x_12249:
[----:B------:R-:W-:Y:S02]  /*1e1b0*/  I2FP.F32.U32 R162, R178 ;  /* 0x000000b200a27245 */ /* 0x000fe40000201000 */
[----:B------:R-:W-:-:S03]  /*1e1c0*/  LOP3.LUT R27, R27, 0xffffffef, RZ, 0xc0, !PT ;  /* 0xffffffef1b1b7812 */ /* 0x000fc600078ec0ff */
[----:B------:R-:W-:Y:S01]  /*1e1d0*/  FFMA.FTZ R163, R162, R155, 1.1641532182693481445e-10 ;  /* 0x2f000000a2a37423 */ /* 0x000fe2000001009b */
[C---:B-----5:R-:W-:Y:S02]  /*1e1e0*/  SHF.L.U32 R162, R140.reuse, 0x10, RZ ;  /* 0x000000108ca27819 */ /* 0x060fe400000006ff */
        /* <DEDUP_REMOVED lines=12> */
.L_x_12253:
        /* <DEDUP_REMOVED lines=12> */
.L_x_12256:
[----:B------:R-:W-:-:S07]  /*1e370*/  MOV R178, R30 ;  /* 0x0000001e00b27202 */ /* 0x000fce0000000f00 */
.L_x_12257:
[----:B------:R-:W-:Y:S05]  /*1e380*/  BSYNC B1 ;  /* 0x0000000000017941 */ /* 0x000fea0003800000 */
.L_x_12255:
        /* <DEDUP_REMOVED lines=16> */
.L_x_12261:
[----:B------:R-:W-:Y:S05]  /*1e490*/  BSYNC B2 ;  /* 0x0000000000027941 */ /* 0x000fea0003800000 */
.L_x_12260:
        /* <DEDUP_REMOVED lines=40> */
[----:B------:R-:W-:Y:S02]  /*1e720*/  MOV R30, R180 ;  /* 0x000000b4001e7202 */ /* 0x000fe40000000f00 */
[----:B------:R-:W-:Y:S01]  /*1e730*/  LOP3.LUT R21, R29, R162, R19, 0x96, !PT ;  /* 0x000000a21d157212 */ /* 0x000fe200078e9613 */
[----:B------:R-:W-:-:S07]  /*1e740*/  IMAD.MOV.U32 R162, RZ, RZ, RZ ;  /* 0x000000ffffa27224 */ /* 0x000fce00078e00ff */
.L_x_12259:
[----:B------:R-:W-:Y:S05]  /*1e750*/  BSYNC B1 ;  /* 0x0000000000017941 */ /* 0x000fea0003800000 */
.L_x_12258:
        /* <DEDUP_REMOVED lines=10> */
.L_x_12254:
        /* <DEDUP_REMOVED lines=12> */
.L_x_12263:
[----:B------:R-:W-:-:S07]  /*1e8c0*/  MOV R178, R30 ;  /* 0x0000001e00b27202 */ /* 0x000fce0000000f00 */
.L_x_12264:
[----:B------:R-:W-:Y:S05]  /*1e8d0*/  BSYNC B1 ;  /* 0x0000000000017941 */ /* 0x000fea0003800000 */
.L_x_12262:
        /* <DEDUP_REMOVED lines=16> */
.L_x_12268:
[----:B------:R-:W-:Y:S05]  /*1e9e0*/  BSYNC B2 ;  /* 0x0000000000027941 */ /* 0x000fea0003800000 */
.L_x_12267:
        /* <DEDUP_REMOVED lines=44> */
.L_x_12266:
[----:B------:R-:W-:Y:S05]  /*1ecb0*/  BSYNC B1 ;  /* 0x0000000000017941 */ /* 0x000fea0003800000 */
.L_x_12265:
        /* <DEDUP_REMOVED lines=16> */
.L_x_12269:
        /* <DEDUP_REMOVED lines=12> */
.L_x_12272:
[----:B------:R-:W-:-:S07]  /*1ee80*/  IMAD.MOV.U32 R140, RZ, RZ, R30 ;  /* 0x000000ffff8c7224 */ /* 0x000fce00078e001e */
.L_x_12273:
[----:B------:R-:W-:Y:S05]  /*1ee90*/  BSYNC B1 ;  /* 0x0000000000017941 */ /* 0x000fea0003800000 */
.L_x_12271:
        /* <DEDUP_REMOVED lines=16> */
.L_x_12277:
[----:B------:R-:W-:Y:S05]  /*1efa0*/  BSYNC B2 ;  /* 0x0000000000027941 */ /* 0x000fea0003800000 */
.L_x_12276:
        /* <DEDUP_REMOVED lines=43> */
.L_x_12275:
[----:B------:R-:W-:Y:S05]  /*1f260*/  BSYNC B1 ;  /* 0x0000000000017941 */ /* 0x000fea0003800000 */
.L_x_12274:
        /* <DEDUP_REMOVED lines=12> */
.L_x_12270:
        /* <DEDUP_REMOVED lines=12> */
.L_x_12279:
[----:B------:R-:W-:-:S07]  /*1f3f0*/  IMAD.MOV.U32 R140, RZ, RZ, R30 ;  /* 0x000000ffff8c7224 */ /* 0x000fce00078e001e */
.L_x_12280:
[----:B------:R-:W-:Y:S05]  /*1f400*/  BSYNC B1 ;  /* 0x0000000000017941 */ /* 0x000fea0003800000 */
.L_x_12278:
        /* <DEDUP_REMOVED lines=16> */
.L_x_12284:
[----:B------:R-:W-:Y:S05]  /*1f510*/  BSYNC B2 ;  /* 0x0000000000027941 */ /* 0x000fea0003800000 */
.L_x_12283:
        /* <DEDUP_REMOVED lines=44> */
.L_x_12282:
[----:B------:R-:W-:Y:S05]  /*1f7e0*/  BSYNC B1 ;  /* 0x0000000000017941 */ /* 0x000fea0003800000 */
.L_x_12281:
        /* <DEDUP_REMOVED lines=16> */
.L_x_12285:
        /* <DEDUP_REMOVED lines=12> */
.L_x_12288:
[----:B------:R-:W-:-:S07]  /*1f9b0*/  MOV R32, R30 ;  /* 0x0000001e00207202 */ /* 0x000fce0000000f00 */
.L_x_12289:
[----:B------:R-:W-:Y:S05]  /*1f9c0*/  BSYNC B1 ;  /* 0x0000000000017941 */ /* 0x000fea0003800000 */
.L_x_12287:
        /* <DEDUP_REMOVED lines=16> */
.L_x_12293:
[----:B------:R-:W-:Y:S05]  /*1fad0*/  BSYNC B2 ;  /* 0x0000000000027941 */ /* 0x000fea0003800000 */
.L_x_12292:
        /* <DEDUP_REMOVED lines=44> */
.L_x_12291:
[----:B------:R-:W-:Y:S05]  /*1fda0*/  BSYNC B1 ;  /* 0x0000000000017941 */ /* 0x000fea0003800000 */
.L_x_12290:
        /* <DEDUP_REMOVED lines=10> */
.L_x_12286:
        /* <DEDUP_REMOVED lines=12> */
.L_x_12295:
[----:B------:R-:W-:-:S07]  /*1ff10*/  IMAD.MOV.U32 R184, RZ, RZ, R30 ;  /* 0x000000ffffb87224 */ /* 0x000fce00078e001e */
.L_x_12296:
[----:B------:R-:W-:Y:S05]  /*1ff20*/  BSYNC B1 ;  /* 0x0000000000017941 */ /* 0x000fea0003800000 */
.L_x_12294:
        /* <DEDUP_REMOVED lines=16> */
.L_x_12300:
[----:B------:R-:W-:Y:S05]  /*20030*/  BSYNC B2 ;  /* 0x0000000000027941 */ /* 0x000fea0003800000 */
.L_x_12299:
        /* <DEDUP_REMOVED lines=44> */
.L_x_12298:
[----:B------:R-:W-:Y:S05]  /*20300*/  BSYNC B1 ;  /* 0x0000000000017941 */ /* 0x000fea0003800000 */
.L_x_12297:
        /* <DEDUP_REMOVED lines=16> */
.L_x_12301:
        /* <DEDUP_REMOVED lines=12> */
.L_x_12304:
[----:B------:R-:W-:-:S07]  /*204d0*/  MOV R33, R30 ;  /* 0x0000001e00217202 */ /* 0x000fce0000000f00 */
.L_x_12305:
[----:B------:R-:W-:Y:S05]  /*204e0*/  BSYNC B1 ;  /* 0x0000000000017941 */ /* 0x000fea0003800000 */
.L_x_12303:
        /* <DEDUP_REMOVED lines=16> */
.L_x_12309:
[----:B------:R-:W-:Y:S05]  /*205f0*/  BSYNC B2 ;  /* 0x0000000000027941 */ /* 0x000fea0003800000 */
.L_x_12308:
        /* <DEDUP_REMOVED lines=44> */
.L_x_12307:
[----:B------:R-:W-:Y:S05]  /*208c0*/  BSYNC B1 ;  /* 0x0000000000017941 */ /* 0x000fea0003800000 */
.L_x_12306:
        /* <DEDUP_REMOVED lines=12> */
.L_x_12302:
        /* <DEDUP_REMOVED lines=12> */
.L_x_12311:
[----:B------:R-:W-:-:S07]  /*20a50*/  IMAD.MOV.U32 R178, RZ, RZ, R30 ;  /* 0x000000ffffb27224 */ /* 0x000fce00078e001e */
.L_x_12312:
[----:B------:R-:W-:Y:S05]  /*20a60*/  BSYNC B1 ;  /* 0x0000000000017941 */ /* 0x000fea0003800000 */
.L_x_12310:
        /* <DEDUP_REMOVED lines=16> */
.L_x_12316:
[----:B------:R-:W-:Y:S05]  /*20b70*/  BSYNC B2 ;  /* 0x0000000000027941 */ /* 0x000fea0003800000 */
.L_x_12315:
        /* <DEDUP_REMOVED lines=44> */
.L_x_12314:
[----:B------:R-:W-:Y:S05]  /*20e40*/  BSYNC B1 ;  /* 0x0000000000017941 */ /* 0x000fea0003800000 */
.L_x_12313:
        /* <DEDUP_REMOVED lines=16> */
.L_x_12317:
        /* <DEDUP_REMOVED lines=12> */
.L_x_12320:
[----:B------:R-:W-:-:S07]  /*21010*/  MOV R34, R30 ;  /* 0x0000001e00227202 */ /* 0x000fce0000000f00 */
.L_x_12321:
[----:B------:R-:W-:Y:S05]  /*21020*/  BSYNC B1 ;  /* 0x0000000000017941 */ /* 0x000fea0003800000 */
.L_x_12319:
        /* <DEDUP_REMOVED lines=16> */
.L_x_12325:
[----:B------:R-:W-:Y:S05]  /*21130*/  BSYNC B2 ;  /* 0x0000000000027941 */ /* 0x000fea0003800000 */
.L_x_12324:
        /* <DEDUP_REMOVED lines=44> */
.L_x_12323:
[----:B------:R-:W-:Y:S05]  /*21400*/  BSYNC B1 ;  /* 0x0000000000017941 */ /* 0x000fea0003800000 */
.L_x_12322:
        /* <DEDUP_REMOVED lines=10> */
.L_x_12318:
        /* <DEDUP_REMOVED lines=12> */
.L_x_12327:
[----:B------:R-:W-:-:S07]  /*21570*/  IMAD.MOV.U32 R178, RZ, RZ, R30 ;  /* 0x000000ffffb27224 */ /* 0x000fce00078e001e */
.L_x_12328:
[----:B------:R-:W-:Y:S05]  /*21580*/  BSYNC B1 ;  /* 0x0000000000017941 */ /* 0x000fea0003800000 */
.L_x_12326:
        /* <DEDUP_REMOVED lines=16> */
.L_x_12332:
[----:B------:R-:W-:Y:S05]  /*21690*/  BSYNC B2 ;  /* 0x0000000000027941 */ /* 0x000fea0003800000 */
.L_x_12331:
        /* <DEDUP_REMOVED lines=44> */
.L_x_12330:
[----:B------:R-:W-:Y:S05]  /*21960*/  BSYNC B1 ;  /* 0x0000000000017941 */ /* 0x000fea0003800000 */
.L_x_12329:
        /* <DEDUP_REMOVED lines=14> */
.L_x_12333:
        /* <DEDUP_REMOVED lines=12> */
.L_x_12336:
[----:B------:R-:W-:-:S07]  /*21b10*/  MOV R35, R30 ;  /* 0x0000001e00237202 */ /* 0x000fce0000000f00 */
.L_x_12337:
[----:B------:R-:W-:Y:S05]  /*21b20*/  BSYNC B1 ;  /* 0x0000000000017941 */ /* 0x000fea0003800000 */
.L_x_12335:
        /* <DEDUP_REMOVED lines=16> */
.L_x_12341:
[----:B------:R-:W-:Y:S05]  /*21c30*/  BSYNC B2 ;  /* 0x0000000000027941 */ /* 0x000fea0003800000 */
.L_x_12340:
        /* <DEDUP_REMOVED lines=44> */
.L_x_12339:
[----:B------:R-:W-:Y:S05]  /*21f00*/  BSYNC B1 ;  /* 0x0000000000017941 */ /* 0x000fea0003800000 */
.L_x_12338:
        /* <DEDUP_REMOVED lines=12> */
.L_x_12334:
        /* <DEDUP_REMOVED lines=12> */
.L_x_12343:
[----:B------:R-:W-:-:S07]  /*22090*/  IMAD.MOV.U32 R142, RZ, RZ, R30 ;  /* 0x000000ffff8e7224 */ /* 0x000fce00078e001e */
.L_x_12344:
[----:B------:R-:W-:Y:S05]  /*220a0*/  BSYNC B1 ;  /* 0x0000000000017941 */ /* 0x000fea0003800000 */
.L_x_12342:
        /* <DEDUP_REMOVED lines=16> */
.L_x_12348:
[----:B------:R-:W-:Y:S05]  /*221b0*/  BSYNC B2 ;  /* 0x0000000000027941 */ /* 0x000fea0003800000 */
.L_x_12347:
        /* <DEDUP_REMOVED lines=44> */
.L_x_12346:
[----:B------:R-:W-:Y:S05]  /*22480*/  BSYNC B1 ;  /* 0x0000000000017941 */ /* 0x000fea0003800000 */
.L_x_12345:
        /* <DEDUP_REMOVED lines=14> */
.L_x_12349:
        /* <DEDUP_REMOVED lines=12> */
.L_x_12352:
[----:B------:R-:W-:-:S07]  /*22630*/  MOV R156, R30 ;  /* 0x0000001e009c7202 */ /* 0x000fce0000000f00 */
.L_x_12353:
[----:B------:R-:W-:Y:S05]  /*22640*/  BSYNC B1 ;  /* 0x0000000000017941 */ /* 0x000fea0003800000 */
.L_x_12351:
        /* <DEDUP_REMOVED lines=16> */
.L_x_12357:
[----:B------:R-:W-:Y:S05]  /*22750*/  BSYNC B2 ;  /* 0x0000000000027941 */ /* 0x000fea0003800000 */
.L_x_12356:
        /* <DEDUP_REMOVED lines=44> */
.L_x_12355:
[----:B------:R-:W-:Y:S05]  /*22a20*/  BSYNC B1 ;  /* 0x0000000000017941 */ /* 0x000fea0003800000 */
.L_x_12354:
        /* <DEDUP_REMOVED lines=10> */
.L_x_12350:
        /* <DEDUP_REMOVED lines=12> */
.L_x_12359:
[----:B------:R-:W-:-:S07]  /*22b90*/  IMAD.MOV.U32 R188, RZ, RZ, R30 ;  /* 0x000000ffffbc7224 */ /* 0x000fce00078e001e */
.L_x_12360:
[----:B------:R-:W-:Y:S05]  /*22ba0*/  BSYNC B1 ;  /* 0x0000000000017941 */ /* 0x000fea0003800000 */
.L_x_12358:
        /* <DEDUP_REMOVED lines=16> */
.L_x_12364:
[----:B------:R-:W-:Y:S05]  /*22cb0*/  BSYNC B2 ;  /* 0x0000000000027941 */ /* 0x000fea0003800000 */
.L_x_12363:
        /* <DEDUP_REMOVED lines=44> */
.L_x_12362:
[----:B------:R-:W-:Y:S05]  /*22f80*/  BSYNC B1 ;  /* 0x0000000000017941 */ /* 0x000fea0003800000 */
.L_x_12361:
        /* <DEDUP_REMOVED lines=14> */
.L_x_12365:
        /* <DEDUP_REMOVED lines=12> */
.L_x_12368:
[----:B------:R-:W-:-:S07]  /*23130*/  MOV R157, R30 ;  /* 0x0000001e009d7202 */ /* 0x000fce0000000f00 */
.L_x_12369:
[----:B------:R-:W-:Y:S05]  /*23140*/  BSYNC B1 ;  /* 0x0000000000017941 */ /* 0x000fea0003800000 */
.L_x_12367:
        /* <DEDUP_REMOVED lines=16> */
.L_x_12373:
[----:B------:R-:W-:Y:S05]  /*23250*/  BSYNC B2 ;  /* 0x0000000000027941 */ /* 0x000fea0003800000 */
.L_x_12372:
        /* <DEDUP_REMOVED lines=44> */
.L_x_12371:
[----:B------:R-:W-:Y:S05]  /*23520*/  BSYNC B1 ;  /* 0x0000000000017941 */ /* 0x000fea0003800000 */
.L_x_12370:
        /* <DEDUP_REMOVED lines=12> */
.L_x_12366:
        /* <DEDUP_REMOVED lines=10> */
[C---:B------:R-:W-:Y:S01]  /*23690*/  LOP3.LUT P5, RZ, R27.reuse, 0x4, RZ, 0xc0, !PT ;  /* 0x000000041bff7812 */ /* 0x040fe200078ac0ff */
[----:B------:R-:W-:Y:S01]  /*236a0*/  FADD.FTZ R140, R140, R147 ;  /* 0x000000938c8c7221 */ /* 0x000fe20000010000 */
[----:B------:R-:W-:Y:S02]  /*236b0*/  LOP3.LUT P2, RZ, R27, 0x1, RZ, 0xc0, !PT ;  /* 0x000000011bff7812 */ /* 0x000fe4000784c0ff */
[----:B------:R-:W-:Y:S01]  /*236c0*/  LOP3.LUT R161, R161, R143, R142, 0xfe, !PT ;  /* 0x0000008fa1a17212 */ /* 0x000fe200078efe8e */
[----:B------:R-:W-:Y:S01]  /*236d0*/  FADD.FTZ R141, R140, R149 ;  /* 0x000000958c8d7221 */ /* 0x000fe20000010000 */
[----:B------:R-:W-:Y:S02]  /*236e0*/  SEL R162, RZ, 0x1, P5 ;  /* 0x00000001ffa27807 */ /* 0x000fe40002800000 */
[----:B------:R-:W-:Y:S01]  /*236f0*/  SEL R142, RZ, 0x1, P6 ;  /* 0x00000001ff8e7807 */ /* 0x000fe20003000000 */
[----:B------:R-:W-:Y:S01]  /*23700*/  FADD.FTZ R140, R141, R152 ;  /* 0x000000988d8c7221 */ /* 0x000fe20000010000 */
[----:B------:R-:W-:Y:S01]  /*23710*/  SEL R155, RZ, 0x1, P2 ;  /* 0x00000001ff9b7807 */ /* 0x000fe20001000000 */
[----:B------:R-:W-:Y:S01]  /*23720*/  IMAD.WIDE.U32 R162, R162, 0x10000, RZ ;  /* 0x00010000a2a27825 */ /* 0x000fe200078e00ff */
[----:B------:R-:W-:-:S03]  /*23730*/  LOP3.LUT P1, RZ, R27, 0x10, RZ, 0xc0, !PT ;  /* 0x000000101bff7812 */ /* 0x000fc6000782c0ff */
        /* <DEDUP_REMOVED lines=32> */
[----:B------:R-:W-:-:S04]  /*23940*/  IMAD.WIDE.U32 R140, R140, 0x1000000, RZ ;  /* 0x010000008c8c7825 */ /* 0x000fc800078e00ff */
[----:B------:R-:W-:Y:S01]  /*23950*/  FADD.FTZ R143, R164, R213 ;  /* 0x000000d5a48f7221 */ /* 0x000fe20000010000 */
[----:B------:R-:W-:-:S03]  /*23960*/  LOP3.LUT R141, R141, R161, R155, 0xfe, !PT ;  /* 0x000000a18d8d7212 */ /* 0x000fc600078efe9b */
[----:B------:R-:W-:Y:S01]  /*23970*/  FADD.FTZ R164, R143, R212 ;  /* 0x000000d48fa47221 */ /* 0x000fe20000010000 */
[----:B------:R-:W-:-:S04]  /*23980*/  IMAD.WIDE.U32 R142, R142, 0x100, RZ ;  /* 0x000001008e8e7825 */ /* 0x000fc800078e00ff */
        /* <DEDUP_REMOVED lines=40> */
.L_x_12374:
        /* <DEDUP_REMOVED lines=120> */
.L_x_12388:
        /* <DEDUP_REMOVED lines=27> */
[C---:B------:R-:W-:Y:S01]  /*24540*/  FADD.FTZ R175, -R161.reuse, R175 ;  /* 0x000000afa1af7221 */ /* 0x040fe20000010100 */
[C---:B------:R-:W-:Y:S01]  /*24550*/  FADD.FTZ R195, -R161.reuse, R208 ;  /* 0x000000d0a1c37221 */ /* 0x040fe20000010100 */
[C---:B--2---:R-:W-:Y:S01]  /*24560*/  FMUL.FTZ R164, R162.reuse, R147 ;  /* 0x00000093a2a47220 */ /* 0x044fe20000410000 */
[C---:B------:R-:W-:Y:S01]  /*24570*/  FMUL.FTZ R241, R162.reuse, R150 ;  /* 0x00000096a2f17220 */ /* 0x040fe20000410000 */
[----:B------:R-:W-:Y:S01]  /*24580*/  FMUL.FTZ R147, R162, R151 ;  /* 0x00000097a2937220 */ /* 0x000fe20000410000 */
[----:B-1----:R-:W-:Y:S01]  /*24590*/  @!P1 IMAD.WIDE R140, R2, 0x4, R140 ;  /* 0x00000004028c9825 */ /* 0x002fe200078e028c */
[----:B------:R-:W0:Y:S03]  /*245a0*/  LDC.64 R150, c[0x0][0x2b8] ;  /* 0x0000ae00ff967b82 */ /* 0x000e260000000a00 */
[C---:B------:R-:W-:Y:S01]  /*245b0*/  FMUL.FTZ R145, R162.reuse, R145 ;  /* 0x00000091a2917220 */ /* 0x040fe20000410000 */
[C---:B------:R-:W-:Y:S01]  /*245c0*/  FMUL.FTZ R146, R162.reuse, R146 ;  /* 0x00000092a2927220 */ /* 0x040fe20000410000 */
[C---:B------:R-:W-:Y:S01]  /*245d0*/  FMUL.FTZ R149, R162.reuse, R149 ;  /* 0x00000095a2957220 */ /* 0x040fe20000410000 */
[C---:B------:R-:W-:Y:S01]  /*245e0*/  FMUL.FTZ R176, R162.reuse, R152 ;  /* 0x00000098a2b07220 */ /* 0x040fe20000410000 */
[----:B------:R1:W-:Y:S01]  /*245f0*/  @!P1 STG.E desc[UR4][R142.64], R155 ;  /* 0x0000009b8e009986 */ /* 0x0003e2000c101904 */
[C---:B------:R-:W-:Y:S01]  /*24600*/  FADD.FTZ R219, -R161.reuse, R191 ;  /* 0x000000bfa1db7221 */ /* 0x040fe20000010100 */
[C---:B------:R-:W-:Y:S01]  /*24610*/  FADD.FTZ R217, -R161.reuse, R193 ;  /* 0x000000c1a1d97221 */ /* 0x040fe20000010100 */
[C---:B------:R-:W-:Y:S01]  /*24620*/  FADD.FTZ R229, -R161.reuse, R197 ;  /* 0x000000c5a1e57221 */ /* 0x040fe20000010100 */
[C---:B------:R-:W-:Y:S01]  /*24630*/  FADD.FTZ R227, -R161.reuse, R201 ;  /* 0x000000c9a1e37221 */ /* 0x040fe20000010100 */
[C---:B------:R-:W-:Y:S01]  /*24640*/  FADD.FTZ R237, -R161.reuse, R183 ;  /* 0x000000b7a1ed7221 */ /* 0x040fe20000010100 */
[----:B------:R-:W-:Y:S01]  /*24650*/  FMUL.FTZ R208, R162, R154 ;  /* 0x0000009aa2d07220 */ /* 0x000fe20000410000 */
[----:B------:R2:W-:Y:S01]  /*24660*/  @!P1 STG.E desc[UR4][R140.64], R162 ;  /* 0x000000a28c009986 */ /* 0x0005e2000c101904 */
[C---:B------:R-:W-:Y:S01]  /*24670*/  FADD.FTZ R231, -R161.reuse, R190 ;  /* 0x000000bea1e77221 */ /* 0x040fe20000010100 */
[C---:B------:R-:W-:Y:S01]  /*24680*/  FADD.FTZ R221, -R161.reuse, R192 ;  /* 0x000000c0a1dd7221 */ /* 0x040fe20000010100 */
[C---:B------:R-:W-:Y:S01]  /*24690*/  FADD.FTZ R167, -R161.reuse, R194 ;  /* 0x000000c2a1a77221 */ /* 0x040fe20000010100 */
[C---:B------:R-:W-:Y:S01]  /*246a0*/  FADD.FTZ R225, -R161.reuse, R196 ;  /* 0x000000c4a1e17221 */ /* 0x040fe20000010100 */
[----:B-1----:R-:W-:Y:S01]  /*246b0*/  FFMA.FTZ R143, R90, R147, R42 ;  /* 0x000000935a8f7223 */ /* 0x002fe2000001002a */
        /* <DEDUP_REMOVED lines=20> */
[----:B------:R-:W-:Y:S01]  /*24800*/  LEA R154, P1, R144, UR18, 0x4 ;  /* 0x00000012909a7c11 */ /* 0x000fe2000f8220ff */
[----:B------:R-:W-:Y:S01]  /*24810*/  FFMA.FTZ R145, R84, R145, R36 ;  /* 0x0000009154917223 */ /* 0x000fe20000010024 */
[----:B------:R-:W-:Y:S01]  /*24820*/  FFMA.FTZ R142, R88, R149, R40 ;  /* 0x00000095588e7223 */ /* 0x000fe20000010028 */
[----:B------:R-:W-:Y:S01]  /*24830*/  FFMA.FTZ R147, R89, R176, R41 ;  /* 0x000000b059937223 */ /* 0x000fe20000010029 */
[----:B------:R-:W-:Y:S01]  /*24840*/  FFMA.FTZ R146, R85, R146, R37 ;  /* 0x0000009255927223 */ /* 0x000fe20000010025 */
        /* <DEDUP_REMOVED lines=9> */
[----:B------:R-:W-:Y:S01]  /*248e0*/  LEA.HI.X R155, R144, UR19, RZ, 0x4, P1 ;  /* 0x00000013909b7c11 */ /* 0x000fe200088f24ff */
[----:B------:R-:W-:Y:S01]  /*248f0*/  FMUL.FTZ R206, R162, R161 ;  /* 0x000000a1a2ce7220 */ /* 0x000fe20000410000 */
[----:B------:R-:W-:Y:S01]  /*24900*/  FFMA.FTZ R241, R86, R241, R38 ;  /* 0x000000f156f17223 */ /* 0x000fe20000010026 */
[----:B------:R-:W-:Y:S01]  /*24910*/  FFMA.FTZ R208, R91, R208, R43 ;  /* 0x000000d05bd07223 */ /* 0x000fe2000001002b */
[----:B------:R-:W-:Y:S01]  /*24920*/  FFMA.FTZ R164, R87, R164, R39 ;  /* 0x000000a457a47223 */ /* 0x000fe20000010027 */
[----:B------:R-:W-:Y:S01]  /*24930*/  F2FP.BF16.F32.PACK_AB R142, R147, R142 ;  /* 0x0000008e938e723e */ /* 0x000fe200000010ff */
[----:B------:R-:W-:Y:S01]  /*24940*/  FFMA.FTZ R144, R92, R165, R44 ;  /* 0x000000a55c907223 */ /* 0x000fe2000001002c */
[----:B--2---:R-:W-:Y:S01]  /*24950*/  F2FP.BF16.F32.PACK_AB R140, R146, R145 ;  /* 0x00000091928c723e */ /* 0x004fe200000010ff */
        /* <DEDUP_REMOVED lines=12> */
[----:B0-----:R-:W-:Y:S01]  /*24a20*/  IMAD.WIDE.U32 R148, R148, 0x10, R150 ;  /* 0x0000001094947825 */ /* 0x001fe200078e0096 */
[----:B------:R-:W-:Y:S01]  /*24a30*/  F2FP.BF16.F32.PACK_AB R147, R198, R147 ;  /* 0x00000093c693723e */ /* 0x000fe200000010ff */
[----:B------:R-:W-:Y:S01]  /*24a40*/  STG.E.128 desc[UR4][R154.64], R140 ;  /* 0x0000008c9a007986 */ /* 0x000fe2000c101d04 */
[----:B------:R-:W-:Y:S01]  /*24a50*/  F2FP.BF16.F32.PACK_AB R146, R161, R146 ;  /* 0x00000092a192723e */ /* 0x000fe200000010ff */
[----:B------:R-:W-:Y:S01]  /*24a60*/  FMUL.FTZ R152, R162, R219 ;  /* 0x000000dba2987220 */ /* 0x000fe20000410000 */
[----:B------:R-:W-:Y:S01]  /*24a70*/  F2FP.BF16.F32.PACK_AB R145, R172, R145 ;  /* 0x00000091ac91723e */ /* 0x000fe200000010ff */
[C---:B------:R-:W-:Y:S01]  /*24a80*/  FMUL.FTZ R209, R162.reuse, R209 ;  /* 0x000000d1a2d17220 */ /* 0x040fe20000410000 */
[C---:B------:R-:W-:Y:S01]  /*24a90*/  FMUL.FTZ R184, R162.reuse, R169 ;  /* 0x000000a9a2b87220 */ /* 0x040fe20000410000 */
[C---:B------:R-:W-:Y:S01]  /*24aa0*/  FMUL.FTZ R181, R162.reuse, R181 ;  /* 0x000000b5a2b57220 */ /* 0x040fe20000410000 */
[C---:B------:R-:W-:Y:S01]  /*24ab0*/  FMUL.FTZ R200, R162.reuse, R213 ;  /* 0x000000d5a2c87220 */ /* 0x040fe20000410000 */
[----:B------:R0:W-:Y:S01]  /*24ac0*/  STG.E.128 desc[UR4][R148.64], R144 ;  /* 0x0000009094007986 */ /* 0x0001e2000c101d04 */
        /* <DEDUP_REMOVED lines=17> */
[----:B0-----:R-:W-:Y:S01]  /*24be0*/  FFMA.FTZ R149, R109, R170, R61 ;  /* 0x000000aa6d957223 */ /* 0x001fe2000001003d */
[C---:B------:R-:W-:Y:S01]  /*24bf0*/  FMUL.FTZ R237, R162.reuse, R237 ;  /* 0x000000eda2ed7220 */ /* 0x040fe20000410000 */
[----:B------:R-:W0:Y:S01]  /*24c00*/  LDC.64 R170, c[0x0][0x210] ;  /* 0x00008400ffaa7b82 */ /* 0x000e220000000a00 */
[C---:B------:R-:W-:Y:S01]  /*24c10*/  FMUL.FTZ R188, R162.reuse, R235 ;  /* 0x000000eba2bc7220 */ /* 0x040fe20000410000 */
[C---:B------:R-:W-:Y:S01]  /*24c20*/  FMUL.FTZ R185, R162.reuse, R185 ;  /* 0x000000b9a2b97220 */ /* 0x040fe20000410000 */
[C---:B------:R-:W-:Y:S01]  /*24c30*/  FMUL.FTZ R194, R162.reuse, R183 ;  /* 0x000000b7a2c27220 */ /* 0x040fe20000410000 */
[C---:B------:R-:W-:Y:S01]  /*24c40*/  FMUL.FTZ R187, R162.reuse, R187 ;  /* 0x000000bba2bb7220 */ /* 0x040fe20000410000 */
[C---:B------:R-:W-:Y:S01]  /*24c50*/  FMUL.FTZ R202, R162.reuse, R239 ;  /* 0x000000efa2ca7220 */ /* 0x040fe20000410000 */
[----:B------:R-:W-:Y:S01]  /*24c60*/  FMUL.FTZ R189, R162, R189 ;  /* 0x000000bda2bd7220 */ /* 0x000fe20000410000 */
        /* <DEDUP_REMOVED lines=38> */
[----:B------:R-:W-:-:S02]  /*24ed0*/  LEA R168, P1, R179, UR18, 0x4 ;  /* 0x00000012b3a87c11 */ /* 0x000fc4000f8220ff */
[----:B------:R-:W-:Y:S02]  /*24ee0*/  F2FP.BF16.F32.PACK_AB R143, R190, R229 ;  /* 0x000000e5be8f723e */ /* 0x000fe400000010ff */
[----:B------:R-:W-:Y:S02]  /*24ef0*/  F2FP.BF16.F32.PACK_AB R142, R180, R223 ;  /* 0x000000dfb48e723e */ /* 0x000fe400000010ff */
[----:B------:R-:W-:Y:S02]  /*24f00*/  F2FP.BF16.F32.PACK_AB R147, R196, R207 ;  /* 0x000000cfc493723e */ /* 0x000fe400000010ff */
[----:B------:R-:W-:Y:S01]  /*24f10*/  F2FP.BF16.F32.PACK_AB R146, R146, R205 ;  /* 0x000000cd9292723e */ /* 0x000fe200000010ff */
[----:B------:R1:W-:Y:S01]  /*24f20*/  STG.E.128 desc[UR4][R162.64], R140 ;  /* 0x0000008ca2007986 */ /* 0x0003e2000c101d04 */
[----:B------:R-:W-:Y:S02]  /*24f30*/  F2FP.BF16.F32.PACK_AB R145, R174, R203 ;  /* 0x000000cbae91723e */ /* 0x000fe400000010ff */
[----:B------:R-:W-:-:S02]  /*24f40*/  F2FP.BF16.F32.PACK_AB R144, R149, R144 ;  /* 0x000000909590723e */ /* 0x000fc400000010ff */
[----:B------:R-:W-:Y:S02]  /*24f50*/  F2FP.BF16.F32.PACK_AB R151, R204, R151 ;  /* 0x00000097cc97723e */ /* 0x000fe400000010ff */
[----:B------:R-:W-:Y:S01]  /*24f60*/  F2FP.BF16.F32.PACK_AB R149, R192, R211 ;  /* 0x000000d3c095723e */ /* 0x000fe200000010ff */
[----:B------:R1:W-:Y:S01]  /*24f70*/  STG.E.128 desc[UR4][R164.64], R144 ;  /* 0x00000090a4007986 */ /* 0x0003e2000c101d04 */
[----:B------:R-:W-:Y:S02]  /*24f80*/  F2FP.BF16.F32.PACK_AB R154, R169, R154 ;  /* 0x0000009aa99a723e */ /* 0x000fe400000010ff */
[----:B------:R-:W-:Y:S01]  /*24f90*/  F2FP.BF16.F32.PACK_AB R155, R206, R155 ;  /* 0x0000009bce9b723e */ /* 0x000fe200000010ff */
[----:B------:R1:W-:Y:S01]  /*24fa0*/  STG.E.128 desc[UR4][R166.64], R148 ;  /* 0x00000094a6007986 */ /* 0x0003e2000c101d04 */
[----:B------:R-:W-:Y:S02]  /*24fb0*/  F2FP.BF16.F32.PACK_AB R153, R194, R153 ;  /* 0x00000099c299723e */ /* 0x000fe400000010ff */
[----:B------:R-:W-:-:S02]  /*24fc0*/  LEA.HI.X R169, R179, UR19, RZ, 0x4, P1 ;  /* 0x00000013b3a97c11 */ /* 0x000fc400088f24ff */
[----:B------:R-:W-:Y:S02]  /*24fd0*/  F2FP.BF16.F32.PACK_AB R152, R161, R152 ;  /* 0x00000098a198723e */ /* 0x000fe400000010ff */
[----:B0-----:R-:W-:-:S03]  /*24fe0*/  LEA R2, R170, R2, 0x2 ;  /* 0x00000002aa027211 */ /* 0x001fc600078e10ff */
[----:B------:R1:W-:Y:S01]  /*24ff0*/  STG.E.128 desc[UR4][R168.64], R152 ;  /* 0x00000098a8007986 */ /* 0x0003e2000c101d04 */
[----:B------:R-:W-:-:S13]  /*25000*/  ISETP.GE.AND P1, PT, R2, R171, PT ;  /* 0x000000ab0200720c */ /* 0x000fda0003f26270 */
[----:B------:R-:W-:Y:S05]  /*25010*/  @!P1 BRA `(.L_x_12376) ;  /* 0xfffffdb8009c9947 */ /* 0x000fea000383ffff */
[----:B------:R-:W-:Y:S05]  /*25020*/  BSYNC B0 ;  /* 0x0000000000007941 */ /* 0x000fea0003800000 */
.L_x_11600:
[----:B------:R-:W-:Y:S05]  /*25030*/  EXIT ;  /* 0x000000000000794d */ /* 0x000fea0003800000 */
.L_x_12375:
[----:B0-----:R-:W-:Y:S01]  /*25040*/  HFMA2.MMA R166, -RZ, RZ, 0, 5.9604644775390625e-08 ;  /* 0x00000001ffa67435 */ /* 0x001fe200000001ff */
[----:B------:R-:W-:Y:S01]  /*25050*/  BSSY B1, `(.L_x_12377) ;  /* 0x0000007000017945 */ /* 0x000fe20003800000 */
[----:B------:R-:W-:Y:S01]  /*25060*/  IMAD.MOV.U32 R167, RZ, RZ, R155 ;  /* 0x000000ffffa77224 */ /* 0x000fe200078e009b */
[----:B------:R-:W-:Y:S01]  /*25070*/  MOV R164, 0xffffffff ;  /* 0xffffffff00a47802 */ /* 0x000fe20000000f00 */
[----:B------:R-:W-:-:S07]  /*25080*/  IMAD.MOV.U32 R169, RZ, RZ, 0x1f ;  /* 0x0000001fffa97424 */ /* 0x000fce00078e00ff */
[----:B-1----:R-:W-:Y:S05]  /*25090*/  WARPSYNC.COLLECTIVE R164, `(.L_x_12378) ;  /* 0x00000000a4087348 */ /* 0x002fea0003c00000 */
[----:B------:R0:W2:Y:S02]  /*250a0*/  SHFL.BFLY P2, R163, R167, R166, R169 ;  /* 0x0c0000a6a7a37389 */ /* 0x0000a400000400a9 */
[----:B012---:R-:W-:Y:S01]  /*250b0*/  ENDCOLLECTIVE ;  /* 0x000000000000791b */ /* 0x007fe20003800000 */
.L_x_12378:
[----:B------:R-:W-:Y:S05]  /*250c0*/  BSYNC B1 ;  /* 0x0000000000017941 */ /* 0x000fea0003800000 */
.L_x_12377:
        /* <DEDUP_REMOVED lines=9> */
.L_x_12379:
        /* <DEDUP_REMOVED lines=8> */
.L_x_12380:
[----:B------:R-:W-:Y:S02]  /*251e0*/  IMAD.MOV.U32 R166, RZ, RZ, 0x8 ;  /* 0x00000008ffa67424 */ /* 0x000fe400078e00ff */
[----:B------:R-:W-:-:S04]  /*251f0*/  IMAD.MOV.U32 R140, RZ, RZ, R163 ;  /* 0x000000ffff8c7224 */ /* 0x000fc800078e00a3 */
[----:B------:R-:W-:-:S05]  /*25200*/  FADD.FTZ R161, R143, R140 ;  /* 0x0000008c8fa17221 */ /* 0x000fca0000010000 */
[----:B------:R-:W-:-:S07]  /*25210*/  MOV R167, R161 ;  /* 0x000000a100a77202 */ /* 0x000fce0000000f00 */
[----:B------:R-:W-:Y:S05]  /*25220*/  WARPSYNC.COLLECTIVE R164, `(.L_x_12381) ;  /* 0x00000000a4087348 */ /* 0x000fea0003c00000 */
[----:B------:R0:W1:Y:S02]  /*25230*/  SHFL.BFLY P2, R163, R167, R166, R169 ;  /* 0x0c0000a6a7a37389 */ /* 0x00006400000400a9 */
[----:B01----:R-:W-:Y:S01]  /*25240*/  ENDCOLLECTIVE ;  /* 0x000000000000791b */ /* 0x003fe20003800000 */
.L_x_12381:
[----:B------:R-:W-:Y:S01]  /*25250*/  HFMA2.MMA R166, -RZ, RZ, 0, 9.5367431640625e-07 ;  /* 0x00000010ffa67435 */ /* 0x000fe200000001ff */
[----:B------:R-:W-:-:S05]  /*25260*/  MOV R140, R163 ;  /* 0x000000a3008c7202 */ /* 0x000fca0000000f00 */
[----:B------:R-:W-:-:S04]  /*25270*/  FADD.FTZ R162, R161, R140 ;  /* 0x0000008ca1a27221 */ /* 0x000fc80000010000 */
[----:B------:R-:W-:-:S07]  /*25280*/  IMAD.MOV.U32 R167, RZ, RZ, R162 ;  /* 0x000000ffffa77224 */ /* 0x000fce00078e00a2 */
[----:B------:R-:W-:Y:S05]  /*25290*/  WARPSYNC.COLLECTIVE R164, `(.L_x_12382) ;  /* 0x00000000a4087348 */ /* 0x000fea0003c00000 */
[----:B------:R0:W1:Y:S02]  /*252a0*/  SHFL.BFLY P2, R163, R167, R166, R169 ;  /* 0x0c0000a6a7a37389 */ /* 0x00006400000400a9 */
[----:B01----:R-:W-:Y:S01]  /*252b0*/  ENDCOLLECTIVE ;  /* 0x000000000000791b */ /* 0x003fe20003800000 */
.L_x_12382:
        /* <DEDUP_REMOVED lines=103> */
.L_x_12383:
[----:B------:R-:W-:Y:S02]  /*25930*/  IMAD.MOV.U32 R166, RZ, RZ, 0x2 ;  /* 0x00000002ffa67424 */ /* 0x000fe400078e00ff */
[----:B------:R-:W-:-:S04]  /*25940*/  IMAD.MOV.U32 R143, RZ, RZ, R163 ;  /* 0x000000ffff8f7224 */ /* 0x000fc800078e00a3 */
[----:B------:R-:W-:-:S05]  /*25950*/  FADD.FTZ R143, R140, R143 ;  /* 0x0000008f8c8f7221 */ /* 0x000fca0000010000 */
[----:B------:R-:W-:-:S07]  /*25960*/  MOV R167, R143 ;  /* 0x0000008f00a77202 */ /* 0x000fce0000000f00 */
[----:B------:R-:W-:Y:S05]  /*25970*/  WARPSYNC.COLLECTIVE R164, `(.L_x_12384) ;  /* 0x00000000a4087348 */ /* 0x000fea0003c00000 */
[----:B------:R0:W1:Y:S02]  /*25980*/  SHFL.BFLY P2, R163, R167, R166, R169 ;  /* 0x0c0000a6a7a37389 */ /* 0x00006400000400a9 */
[----:B01----:R-:W-:Y:S01]  /*25990*/  ENDCOLLECTIVE ;  /* 0x000000000000791b */ /* 0x003fe20003800000 */
.L_x_12384:
[----:B------:R-:W-:Y:S01]  /*259a0*/  HFMA2.MMA R166, -RZ, RZ, 0, 2.384185791015625e-07 ;  /* 0x00000004ffa67435 */ /* 0x000fe200000001ff */
[----:B------:R-:W-:-:S05]  /*259b0*/  MOV R142, R163 ;  /* 0x000000a3008e7202 */ /* 0x000fca0000000f00 */
[----:B------:R-:W-:-:S04]  /*259c0*/  FADD.FTZ R142, R143, R142 ;  /* 0x0000008e8f8e7221 */ /* 0x000fc80000010000 */
[----:B------:R-:W-:-:S07]  /*259d0*/  IMAD.MOV.U32 R167, RZ, RZ, R142 ;  /* 0x000000ffffa77224 */ /* 0x000fce00078e008e */
[----:B------:R-:W-:Y:S05]  /*259e0*/  WARPSYNC.COLLECTIVE R164, `(.L_x_12385) ;  /* 0x00000000a4087348 */ /* 0x000fea0003c00000 */
[----:B------:R0:W1:Y:S02]  /*259f0*/  SHFL.BFLY P2, R163, R167, R166, R169 ;  /* 0x0c0000a6a7a37389 */ /* 0x00006400000400a9 */
[----:B01----:R-:W-:Y:S01]  /*25a00*/  ENDCOLLECTIVE ;  /* 0x000000000000791b */ /* 0x003fe20003800000 */
.L_x_12385:
[----:B------:R-:W-:Y:S02]  /*25a10*/  IMAD.MOV.U32 R166, RZ, RZ, 0x8 ;  /* 0x00000008ffa67424 */ /* 0x000fe400078e00ff */
[----:B------:R-:W-:-:S04]  /*25a20*/  IMAD.MOV.U32 R161, RZ, RZ, R163 ;  /* 0x000000ffffa17224 */ /* 0x000fc800078e00a3 */
[----:B------:R-:W-:-:S05]  /*25a30*/  FADD.FTZ R161, R142, R161 ;  /* 0x000000a18ea17221 */ /* 0x000fca0000010000 */
[----:B------:R-:W-:-:S07]  /*25a40*/  MOV R167, R161 ;  /* 0x000000a100a77202 */ /* 0x000fce0000000f00 */
[----:B------:R-:W-:Y:S05]  /*25a50*/  WARPSYNC.COLLECTIVE R164, `(.L_x_12386) ;  /* 0x00000000a4087348 */ /* 0x000fea0003c00000 */
[----:B------:R0:W1:Y:S02]  /*25a60*/  SHFL.BFLY P2, R163, R167, R166, R169 ;  /* 0x0c0000a6a7a37389 */ /* 0x00006400000400a9 */
[----:B01----:R-:W-:Y:S01]  /*25a70*/  ENDCOLLECTIVE ;  /* 0x000000000000791b */ /* 0x003fe20003800000 */
.L_x_12386:
[----:B------:R-:W-:Y:S01]  /*25a80*/  HFMA2.MMA R166, -RZ, RZ, 0, 9.5367431640625e-07 ;  /* 0x00000010ffa67435 */ /* 0x000fe200000001ff */
[----:B------:R-:W-:-:S05]  /*25a90*/  MOV R162, R163 ;  /* 0x000000a300a27202 */ /* 0x000fca0000000f00 */
[----:B------:R-:W-:-:S04]  /*25aa0*/  FADD.FTZ R162, R161, R162 ;  /* 0x000000a2a1a27221 */ /* 0x000fc80000010000 */
[----:B------:R-:W-:-:S07]  /*25ab0*/  IMAD.MOV.U32 R167, RZ, RZ, R162 ;  /* 0x000000ffffa77224 */ /* 0x000fce00078e00a2 */
[----:B------:R-:W-:Y:S05]  /*25ac0*/  WARPSYNC.COLLECTIVE R164, `(.L_x_12387) ;  /* 0x00000000a4087348 */ /* 0x000fea0003c00000 */
[----:B------:R0:W1:Y:S02]  /*25ad0*/  SHFL.BFLY P2, R163, R167, R166, R169 ;  /* 0x0c0000a6a7a37389 */ /* 0x00006400000400a9 */
[----:B01----:R-:W-:Y:S01]  /*25ae0*/  ENDCOLLECTIVE ;  /* 0x000000000000791b */ /* 0x003fe20003800000 */
.L_x_12387:
[----:B------:R-:W-:Y:S05]  /*25af0*/  BRA `(.L_x_12388) ;  /* 0xffffffe800247947 */ /* 0x000fea000383ffff */
.L_x_12389:
        /* <DEDUP_REMOVED lines=16> */
.L_x_40131:


//--------------------- .text._ZN10layer_norm31ln_parallel_residual_fwd_kernelINS_13Kernel_traitsI13__nv_bfloat16S2_fS2_fjLj1536ELj1ELj4ELj1ELj16ENS_18Kernel_traits_baseILj1536ES2_S2_fS2_fjLj128EEEEELb0ELb0ELb0EEEvNS_9FwdParamsE --------------------------
	.section	.text._ZN10layer_norm31ln_parallel_residual_fwd_kernelINS_13Kernel_traitsI13__nv_bfloat16S2_fS2_fjLj1536ELj1ELj4ELj1ELj16ENS_18Kernel_traits_baseILj1536ES2_S2_fS2_fjLj128EEEEELb0ELb0ELb0EEEvNS_9FwdParamsE,"ax",@progbits
	.align	128
        .global         _ZN10layer_norm31ln_parallel_residual_fwd_kernelINS_13Kernel_traitsI13__nv_bfloat16S2_fS2_fjLj1536ELj1ELj4ELj1ELj16ENS_18Kernel_traits_baseILj1536ES2_S2_fS2_fjLj128EEEEELb0ELb0ELb0EEEvNS_9FwdParamsE
        .type           _ZN10layer_norm31ln_parallel_residual_fwd_kernelINS_13Kernel_traitsI13__nv_bfloat16S2_fS2_fjLj1536ELj1ELj4ELj1ELj16ENS_18Kernel_traits_baseILj1536ES2_S2_fS2_fjLj128EEEEELb0ELb0ELb0EEEvNS_9FwdParamsE,@function
        .size           _ZN10layer_norm31ln_parallel_residual_fwd_kernelINS_13Kernel_traitsI13__nv_bfloat16S2_fS2_fjLj1536ELj1ELj4ELj1ELj16ENS_18Kernel_traits_baseILj1536ES2_S2_fS2_fjLj128EEEEELb0ELb0ELb0EEEvNS_9FwdParamsE,(.L_x_40132 - _ZN10layer_norm31ln_parallel_residual_fwd_kernelINS_13Kernel_traitsI13__nv_bfloat16S2_fS2_fjLj1536ELj1ELj4ELj1ELj16ENS_18Kernel_traits_baseILj1536ES2_S2_fS2_fjLj128EEEEELb0ELb0ELb0EEEvNS_9FwdParamsE)
        .other          _ZN10layer_norm31ln_parallel_residual_fwd_kernelINS_13Kernel_traitsI13__nv_bfloat16S2_fS2_fjLj1536ELj1ELj4ELj1ELj16ENS_18Kernel_traits_baseILj1536ES2_S2_fS2_fjLj128EEEEELb0ELb0ELb0EEEvNS_9FwdParamsE,@"STO_CUDA_ENTRY STV_DEFAULT"
_ZN10layer_norm31ln_parallel_residual_fwd_kernelINS_13Kernel_traitsI13__nv_bfloat16S2_fS2_fjLj1536ELj1ELj4ELj1ELj16ENS_18Kernel_traits_baseILj1536ES2_S2_fS2_fjLj128EEEEELb0ELb0ELb0EEEvNS_9FwdParamsE:
.text._ZN10layer_norm31ln_parallel_residual_fwd_kernelINS_13Kernel_traitsI13__nv_bfloat16S2_fS2_fjLj1536ELj1ELj4ELj1ELj16ENS_18Kernel_traits_baseILj1536ES2_S2_fS2_fjLj128EEEEELb0ELb0ELb0EEEvNS_9FwdParamsE:
[----:B------:R-:W0:Y:S01]  /*0000*/  LDC R1, c[0x0][0x28] ;  /* 0x00000a00ff017b82 */ /* 0x000e220000000800 */
[----:B------:R-:W1:Y:S07]  /*0010*/  S2R R76, SR_TID.X ;  /* 0x00000000004c7919 */ /* 0x000e6e0000002100 */
[----:B------:R-:W2:Y:S01]  /*0020*/  LDC R5, c[0x0][0x218] ;  /* 0x00008600ff057b82 */ /* 0x000ea20000000800 */
[----:B------:R-:W-:Y:S01]  /*0030*/  LOP3.LUT R2, R2, 0xffffffdf, RZ, 0xc0, !PT ;  /* 0xffffffdf02027812 */ /* 0x000fe200078ec0ff */
[----:B------:R-:W-:Y:S01]  /*0040*/  ULDC.64 UR4, c[0x0][0x208] ;  /* 0x0000820000047ab9 */ /* 0x000fe20000000a00 */
[----:B------:R-:W3:Y:S01]  /*0050*/  S2R R33, SR_CTAID.X ;  /* 0x0000000000217919 */ /* 0x000ee20000002500 */
[----:B------:R-:W-:Y:S01]  /*0060*/  BSSY B0, `(.L_x_12390) ;  /* 0x0000034000007945 */ /* 0x000fe20003800000 */
[----:B0-----:R-:W-:-:S02]  /*0070*/  IADD3 R1, R1, -0x58, RZ ;  /* 0xffffffa801017810 */ /* 0x001fc40007ffe0ff */
        /* <DEDUP_REMOVED lines=15> */
[----:B---3--:R-:W-:Y:S06]  /*0170*/  @!P0 BRA `(.L_x_12391) ;  /* 0x0000000000888947 */ /* 0x008fec0003800000 */
        /* <DEDUP_REMOVED lines=34> */
.L_x_12391:
[----:B------:R-:W-:Y:S05]  /*03a0*/  BSYNC B0 ;  /* 0x0000000000007941 */ /* 0x000fea0003800000 */
.L_x_12390:
        /* <DEDUP_REMOVED lines=36> */
.L_x_12393:
[----:B------:R-:W-:Y:S05]  /*05f0*/  BSYNC B0 ;  /* 0x0000000000007941 */ /* 0x000fea0003800000 */
.L_x_12392:
        /* <DEDUP_REMOVED lines=36> */
.L_x_12395:
[----:B------:R-:W-:Y:S05]  /*0840*/  BSYNC B0 ;  /* 0x0000000000007941 */ /* 0x000fea0003800000 */
.L_x_12394:
        /* <DEDUP_REMOVED lines=36> */
.L_x_12397:
[----:B------:R-:W-:Y:S05]  /*0a90*/  BSYNC B0 ;  /* 0x0000000000007941 */ /* 0x000fea0003800000 */
.L_x_12396:
        /* <DEDUP_REMOVED lines=39> */
.L_x_12399:
[----:B------:R-:W-:Y:S05]  /*0d10*/  BSYNC B0 ;  /* 0x0000000000007941 */ /* 0x000fea0003800000 */
.L_x_12398:
[----:B------:R-:W-:Y:S01]  /*0d20*/  ISETP.GE.U32.AND P1, PT, R0, 0xc0, PT ;  /* 0x000000c00000780c */ /* 0x000fe20003f26070 */
[----:B------:R-:W-:Y:S01]  /*0d30*/  BSSY B0, `(.L_x_12400) ;  /* 0x000001f000007945 */ /* 0x000fe20003800000 */
[----:B------:R-:W-:Y:S02]  /*0d40*/  SHF.R.U32.HI R76, RZ, 0x5, R76 ;  /* 0x00000005ff4c7819 */ /* 0x000fe4000001164c */
[----:B------:R-:W-:Y:S02]  /*0d50*/  LOP3.LUT R2, R2, 0xfffffffd, RZ, 0xc0, !PT ;  /* 0xfffffffd02027812 */ /* 0x000fe400078ec0ff */
[----:B------:R-:W-:-:S07]  /*0d60*/  LEA R76, R33, R76, 0x2 ;  /* 0x0000004c214c7211 */ /* 0x000fce00078e10ff */
[----:B------:R-:W-:Y:S01]  /*0d70*/  @P1 LOP3.LUT R2, R2, 0x2, RZ, 0xfc, !PT ;  /* 0x0000000202021812 */ /* 0x000fe200078efcff */
[----:B------:R-:W-:Y:S06]  /*0d80*/  @!P1 BRA `(.L_x_12401) ;  /* 0x0000000000649947 */ /* 0x000fec0003800000 */
[----:B------:R-:W-:Y:S01]  /*0d90*/  ULDC.64 UR6, c[0x0][0x2c8] ;  /* 0x0000b20000067ab9 */ /* 0x000fe20000000a00 */
[----:B------:R-:W-:Y:S01]  /*0da0*/  SHF.L.U32 R98, R3, 0x4, RZ ;  /* 0x0000000403627819 */ /* 0x000fe200000006ff */
[----:B------:R-:W-:Y:S01]  /*0db0*/  ULDC.64 UR8, c[0x0][0x268] ;  /* 0x00009a0000087ab9 */ /* 0x000fe20000000a00 */
[----:B------:R-:W-:Y:S02]  /*0dc0*/  ISETP.NE.U32.AND P2, PT, RZ, UR6, PT ;  /* 0x00000006ff007c0c */ /* 0x000fe4000bf45070 */
[----:B------:R-:W-:Y:S02]  /*0dd0*/  SHF.R.U32.HI R32, RZ, 0x1c, R3 ;  /* 0x0000001cff207819 */ /* 0x000fe40000011603 */
[----:B------:R-:W-:Y:S02]  /*0de0*/  ISETP.NE.AND.EX P2, PT, RZ, UR7, PT, P2 ;  /* 0x00000007ff007c0c */ /* 0x000fe4000bf45320 */
[----:B------:R-:W-:-:S04]  /*0df0*/  IADD3 R40, P1, R98, UR8, RZ ;  /* 0x0000000862287c10 */ /* 0x000fc8000ff3e0ff */
[----:B------:R-:W-:-:S06]  /*0e00*/  IADD3.X R41, R32, UR9, RZ, P1, !PT ;  /* 0x0000000920297c10 */ /* 0x000fcc0008ffe4ff */
[----:B------:R-:W5:Y:S01]  /*0e10*/  LDG.E.128 R40, desc[UR4][R40.64] ;  /* 0x0000000428287981 */ /* 0x000f62000c1e1d00 */
        /* <DEDUP_REMOVED lines=16> */
.L_x_12401:
[----:B------:R-:W-:Y:S05]  /*0f20*/  BSYNC B0 ;  /* 0x0000000000007941 */ /* 0x000fea0003800000 */
.L_x_12400:
[----:B------:R-:W-:Y:S02]  /*0f30*/  ULDC UR6, c[0x0][0x214] ;  /* 0x0000850000067ab9 */ /* 0x000fe40000000800 */
[----:B------:R-:W-:-:S13]  /*0f40*/  ISETP.GE.AND P1, PT, R76, UR6, PT ;  /* 0x000000064c007c0c */ /* 0x000fda000bf26270 */
[----:B------:R-:W-:Y:S05]  /*0f50*/  @P1 EXIT ;  /* 0x000000000000194d */ /* 0x000fea0003800000 */
[----:B------:R-:W-:Y:S01]  /*0f60*/  SHF.L.U32 R92, R92, 0x10, RZ ;  /* 0x000000105c5c7819 */ /* 0x000fe200000006ff */
[----:B------:R-:W-:Y:S01]  /*0f70*/  IMAD.U32 R79, R93, 0x10000, RZ ;  /* 0x000100005d4f7824 */ /* 0x000fe200078e00ff */
[----:B------:R-:W-:Y:S01]  /*0f80*/  SHF.L.U32 R3, R94, 0x10, RZ ;  /* 0x000000105e037819 */ /* 0x000fe200000006ff */
[----:B-----5:R-:W-:Y:S01]  /*0f90*/  IMAD.U32 R231, R52, 0x10000, RZ ;  /* 0x0001000034e77824 */ /* 0x020fe200078e00ff */
[----:B------:R-:W-:Y:S01]  /*0fa0*/  SHF.L.U32 R164, R8, 0x10, RZ ;  /* 0x0000001008a47819 */ /* 0x000fe200000006ff */
[----:B------:R0:W-:Y:S01]  /*0fb0*/  STL [R1+0x4c], R92 ;  /* 0x00004c5c01007387 */ /* 0x0001e20000100800 */
[----:B------:R-:W-:Y:S01]  /*0fc0*/  IMAD.U32 R8, R11, 0x10000, RZ ;  /* 0x000100000b087824 */ /* 0x000fe200078e00ff */
[----:B------:R-:W-:Y:S01]  /*0fd0*/  SHF.L.U32 R11, R14, 0x10, RZ ;  /* 0x000000100e0b7819 */ /* 0x000fe200000006ff */
[----:B------:R-:W-:Y:S01]  /*0fe0*/  IMAD.U32 R232, R180, 0x10000, RZ ;  /* 0x00010000b4e87824 */ /* 0x000fe200078e00ff */
[----:B------:R1:W-:Y:S01]  /*0ff0*/  STL [R1+0x3c], R79 ;  /* 0x00003c4f01007387 */ /* 0x0003e20000100800 */
[----:B------:R-:W-:Y:S01]  /*1000*/  SHF.L.U32 R166, R4, 0x10, RZ ;  /* 0x0000001004a67819 */ /* 0x000fe200000006ff */
[----:B------:R-:W-:Y:S01]  /*1010*/  IMAD.U32 R4, R6, 0x10000, RZ ;  /* 0x0001000006047824 */ /* 0x000fe200078e00ff */
[----:B------:R-:W-:Y:S01]  /*1020*/  SHF.L.U32 R14, R17, 0x10, RZ ;  /* 0x00000010110e7819 */ /* 0x000fe200000006ff */
[----:B------:R2:W-:Y:S01]  /*1030*/  STL [R1+0x2c], R3 ;  /* 0x00002c0301007387 */ /* 0x0005e20000100800 */
[----:B------:R-:W-:Y:S01]  /*1040*/  SHF.L.U32 R17, R68, 0x10, RZ ;  /* 0x0000001044117819 */ /* 0x000fe200000006ff */
[----:B------:R-:W-:Y:S01]  /*1050*/  IMAD.U32 R187, R169, 0x10000, RZ ;  /* 0x00010000a9bb7824 */ /* 0x000fe200078e00ff */
[----:B0-----:R-:W-:Y:S01]  /*1060*/  SHF.L.U32 R92, R95, 0x10, RZ ;  /* 0x000000105f5c7819 */ /* 0x001fe200000006ff */
[----:B------:R-:W-:Y:S01]  /*1070*/  IMAD.U32 R236, R87, 0x10000, RZ ;  /* 0x0001000057ec7824 */ /* 0x000fe200078e00ff */
[----:B------:R-:W-:Y:S01]  /*1080*/  SHF.L.U32 R6, R9, 0x10, RZ ;  /* 0x0000001009067819 */ /* 0x000fe200000006ff */
[----:B------:R-:W-:Y:S01]  /*1090*/  IMAD.U32 R188, R73, 0x10000, RZ ;  /* 0x0001000049bc7824 */ /* 0x000fe200078e00ff */
[----:B-1----:R-:W-:Y:S01]  /*10a0*/  SHF.L.U32 R79, R88, 0x10, RZ ;  /* 0x00000010584f7819 */ /* 0x002fe200000006ff */
[----:B------:R-:W-:Y:S01]  /*10b0*/  STL [R1+0x1c], R92 ;  /* 0x00001c5c01007387 */ /* 0x000fe20000100800 */
[----:B------:R-:W-:Y:S01]  /*10c0*/  IMAD.U32 R88, R90, 0x10000, RZ ;  /* 0x000100005a587824 */ /* 0x000fe200078e00ff */
[----:B--2---:R-:W-:Y:S01]  /*10d0*/  SHF.L.U32 R3, R89, 0x10, RZ ;  /* 0x0000001059037819 */ /* 0x004fe200000006ff */
[----:B------:R-:W-:Y:S01]  /*10e0*/  IMAD.U32 R235, R63, 0x10000, RZ ;  /* 0x000100003feb7824 */ /* 0x000fe200078e00ff */
[----:B------:R0:W-:Y:S01]  /*10f0*/  STL [R1+0x44], R79 ;  /* 0x0000444f01007387 */ /* 0x0001e20000100800 */
[----:B------:R-:W-:Y:S01]  /*1100*/  SHF.L.U32 R9, R12, 0x10, RZ ;  /* 0x000000100c097819 */ /* 0x000fe200000006ff */
[----:B------:R-:W-:Y:S01]  /*1110*/  ULDC.U8 UR6, c[0x0][0x2a0] ;  /* 0x0000a80000067ab9 */ /* 0x000fe20000000000 */
[----:B------:R-:W-:Y:S01]  /*1120*/  SHF.L.U32 R12, R15, 0x10, RZ ;  /* 0x000000100f0c7819 */ /* 0x000fe200000006ff */
[----:B------:R1:W-:Y:S01]  /*1130*/  STL [R1+0x34], R3 ;  /* 0x0000340301007387 */ /* 0x0003e20000100800 */
[----:B------:R-:W-:Y:S01]  /*1140*/  SHF.L.U32 R15, R18, 0x10, RZ ;  /* 0x00000010120f7819 */ /* 0x000fe200000006ff */
[----:B------:R-:W-:Y:S01]  /*1150*/  IMAD.U32 R18, R69, 0x10000, RZ ;  /* 0x0001000045127824 */ /* 0x000fe200078e00ff */
[C---:B------:R-:W-:Y:S01]  /*1160*/  PRMT R127, R20.reuse, 0x7632, R127 ;  /* 0x00007632147f7816 */ /* 0x040fe2000000007f */
[----:B------:R-:W-:Y:S01]  /*1170*/  STL [R1+0x24], R88 ;  /* 0x0000245801007387 */ /* 0x000fe20000100800 */
[----:B------:R-:W-:Y:S01]  /*1180*/  SHF.L.U32 R163, R20, 0x10, RZ ;  /* 0x0000001014a37819 */ /* 0x000fe200000006ff */
[----:B------:R-:W-:Y:S01]  /*1190*/  IMAD.U32 R220, R220, 0x10000, RZ ;  /* 0x00010000dcdc7824 */ /* 0x000fe200078e00ff */
[----:B0-----:R-:W-:Y:S01]  /*11a0*/  SHF.L.U32 R79, R91, 0x10, RZ ;  /* 0x000000105b4f7819 */ /* 0x001fe200000006ff */
[----:B------:R-:W-:Y:S01]  /*11b0*/  IMAD.U32 R210, R210, 0x10000, RZ ;  /* 0x00010000d2d27824 */ /* 0x000fe200078e00ff */
[C---:B------:R-:W-:Y:S01]  /*11c0*/  PRMT R129, R21.reuse, 0x7632, R129 ;  /* 0x0000763215817816 */ /* 0x040fe20000000081 */
[----:B------:R-:W-:Y:S01]  /*11d0*/  IMAD.U32 R200, R200, 0x10000, RZ ;  /* 0x00010000c8c87824 */ /* 0x000fe200078e00ff */
[----:B-1----:R-:W-:Y:S01]  /*11e0*/  SHF.L.U32 R3, R84, 0x10, RZ ;  /* 0x0000001054037819 */ /* 0x002fe200000006ff */
[----:B------:R-:W-:Y:S01]  /*11f0*/  STL [R1+0x14], R79 ;  /* 0x0000144f01007387 */ /* 0x000fe20000100800 */
[----:B------:R-:W-:Y:S01]  /*1200*/  SHF.L.U32 R20, R21, 0x10, RZ ;  /* 0x0000001015147819 */ /* 0x000fe200000006ff */
[----:B------:R-:W-:Y:S01]  /*1210*/  IMAD.U32 R184, R184, 0x10000, RZ ;  /* 0x00010000b8b87824 */ /* 0x000fe200078e00ff */
[C---:B------:R-:W-:Y:S01]  /*1220*/  PRMT R131, R22.reuse, 0x7632, R131 ;  /* 0x0000763216837816 */ /* 0x040fe20000000083 */
[----:B------:R0:W-:Y:S01]  /*1230*/  STL [R1+0xc], R3 ;  /* 0x00000c0301007387 */ /* 0x0001e20000100800 */
[----:B------:R-:W-:Y:S01]  /*1240*/  SHF.L.U32 R21, R22, 0x10, RZ ;  /* 0x0000001016157819 */ /* 0x000fe200000006ff */
[C---:B------:R-:W-:Y:S01]  /*1250*/  IMAD.U32 R22, R23.reuse, 0x10000, RZ ;  /* 0x0001000017167824 */ /* 0x040fe200078e00ff */
        /* <DEDUP_REMOVED lines=8> */
[----:B0-----:R-:W-:Y:S01]  /*12e0*/  SHF.L.U32 R3, R80, 0x10, RZ ;  /* 0x0000001050037819 */ /* 0x001fe200000006ff */
[----:B------:R-:W-:Y:S01]  /*12f0*/  IMAD.U32 R131, R131, 0x10000, RZ ;  /* 0x0001000083837824 */ /* 0x000fe200078e00ff */
[----:B------:R-:W-:Y:S01]  /*1300*/  SHF.L.U32 R24, R25, 0x10, RZ ;  /* 0x0000001019187819 */ /* 0x000fe200000006ff */
[----:B------:R-:W-:Y:S01]  /*1310*/  IMAD.U32 R136, R136, 0x10000, RZ ;  /* 0x0001000088887824 */ /* 0x000fe200078e00ff */
[C---:B------:R-:W-:Y:S01]  /*1320*/  PRMT R138, R26.reuse, 0x7632, R138 ;  /* 0x000076321a8a7816 */ /* 0x040fe2000000008a */
[----:B------:R-:W-:Y:S01]  /*1330*/  STL [R1+0x4], R3 ;  /* 0x0000040301007387 */ /* 0x000fe20000100800 */
[----:B------:R-:W-:Y:S01]  /*1340*/  SHF.L.U32 R25, R26, 0x10, RZ ;  /* 0x000000101a197819 */ /* 0x000fe200000006ff */
[----:B------:R-:W-:Y:S01]  /*1350*/  UISETP.NE.AND UP0, UPT, UR6, URZ, UPT ;  /* 0x0000003f0600728c */ /* 0x000fe2000bf05270 */
[C---:B------:R-:W-:Y:S01]  /*1360*/  PRMT R140, R27.reuse, 0x7632, R140 ;  /* 0x000076321b8c7816 */ /* 0x040fe2000000008c */
[----:B------:R0:W-:Y:S01]  /*1370*/  STL [R1+0x48], R17 ;  /* 0x0000481101007387 */ /* 0x0001e20000100800 */
[----:B------:R-:W-:Y:S01]  /*1380*/  SHF.L.U32 R26, R27, 0x10, RZ ;  /* 0x000000101b1a7819 */ /* 0x000fe200000006ff */
[C---:B------:R-:W-:Y:S01]  /*1390*/  IMAD.U32 R27, R28.reuse, 0x10000, RZ ;  /* 0x000100001c1b7824 */ /* 0x040fe200078e00ff */
[----:B------:R-:W-:Y:S01]  /*13a0*/  PRMT R135, R28, 0x7632, R135 ;  /* 0x000076321c877816 */ /* 0x000fe20000000087 */
[----:B------:R1:W-:Y:S01]  /*13b0*/  STL [R1+0x38], R18 ;  /* 0x0000381201007387 */ /* 0x0003e20000100800 */
[C---:B------:R-:W-:Y:S01]  /*13c0*/  PRMT R137, R29.reuse, 0x7632, R137 ;  /* 0x000076321d897816 */ /* 0x040fe20000000089 */
[----:B------:R-:W-:Y:S01]  /*13d0*/  ULDC UR13, c[0x0][0x218] ;  /* 0x00008600000d7ab9 */ /* 0x000fe20000000800 */
[----:B------:R-:W-:Y:S01]  /*13e0*/  SHF.L.U32 R28, R29, 0x10, RZ ;  /* 0x000000101d1c7819 */ /* 0x000fe200000006ff */
[----:B------:R-:W-:Y:S01]  /*13f0*/  ULDC UR12, c[0x0][0x2d8] ;  /* 0x0000b600000c7ab9 */ /* 0x000fe20000000800 */
[----:B------:R-:W-:Y:S01]  /*1400*/  PRMT R139, R30, 0x7632, R139 ;  /* 0x000076321e8b7816 */ /* 0x000fe2000000008b */
[----:B------:R-:W-:Y:S01]  /*1410*/  ULDC.64 UR8, c[0x0][0x228] ;  /* 0x00008a0000087ab9 */ /* 0x000fe20000000a00 */
[----:B0-----:R-:W-:Y:S01]  /*1420*/  SHF.L.U32 R17, R70, 0x10, RZ ;  /* 0x0000001046117819 */ /* 0x001fe200000006ff */
[----:B------:R-:W-:Y:S01]  /*1430*/  ULDC.64 UR6, c[0x0][0x230] ;  /* 0x00008c0000067ab9 */ /* 0x000fe20000000a00 */
[----:B------:R-:W-:Y:S01]  /*1440*/  SHF.L.U32 R29, R30, 0x10, RZ ;  /* 0x000000101e1d7819 */ /* 0x000fe200000006ff */
[----:B------:R-:W-:Y:S01]  /*1450*/  ULDC.64 UR10, c[0x0][0x238] ;  /* 0x00008e00000a7ab9 */ /* 0x000fe20000000a00 */
[----:B-1----:R-:W-:Y:S01]  /*1460*/  SHF.L.U32 R18, R71, 0x10, RZ ;  /* 0x0000001047127819 */ /* 0x002fe200000006ff */
[----:B------:R0:W-:Y:S01]  /*1470*/  STL [R1+0x28], R17 ;  /* 0x0000281101007387 */ /* 0x0001e20000100800 */
[----:B------:R-:W-:-:S02]  /*1480*/  PRMT R141, R31, 0x7632, R141 ;  /* 0x000076321f8d7816 */ /* 0x000fc4000000008d */
[----:B------:R-:W-:Y:S01]  /*1490*/  SHF.L.U32 R30, R31, 0x10, RZ ;  /* 0x000000101f1e7819 */ /* 0x000fe200000006ff */
[----:B------:R1:W-:Y:S01]  /*14a0*/  STL [R1+0x18], R18 ;  /* 0x0000181201007387 */ /* 0x0003e20000100800 */
[C---:B------:R-:W-:Y:S01]  /*14b0*/  PRMT R142, R32.reuse, 0x7632, R142 ;  /* 0x00007632208e7816 */ /* 0x040fe2000000008e */
[----:B------:R-:W-:Y:S01]  /*14c0*/  IMAD.U32 R141, R141, 0x10000, RZ ;  /* 0x000100008d8d7824 */ /* 0x000fe200078e00ff */
[----:B------:R-:W-:Y:S01]  /*14d0*/  SHF.L.U32 R31, R32, 0x10, RZ ;  /* 0x00000010201f7819 */ /* 0x000fe200000006ff */
[C---:B------:R-:W-:Y:S01]  /*14e0*/  IMAD.U32 R32, R33.reuse, 0x10000, RZ ;  /* 0x0001000021207824 */ /* 0x040fe200078e00ff */
[----:B------:R-:W-:Y:S02]  /*14f0*/  PRMT R146, R33, 0x7632, R146 ;  /* 0x0000763221927816 */ /* 0x000fe40000000092 */
[----:B0-----:R-:W-:Y:S02]  /*1500*/  SHF.L.U32 R17, R64, 0x10, RZ ;  /* 0x0000001040117819 */ /* 0x001fe400000006ff */
[----:B------:R-:W-:Y:S01]  /*1510*/  PRMT R150, R34, 0x7632, R150 ;  /* 0x0000763222967816 */ /* 0x000fe20000000096 */
[----:B------:R-:W-:Y:S01]  /*1520*/  IMAD.U32 R146, R146, 0x10000, RZ ;  /* 0x0001000092927824 */ /* 0x000fe200078e00ff */
[----:B-1----:R-:W-:Y:S01]  /*1530*/  SHF.L.U32 R18, R65, 0x10, RZ ;  /* 0x0000001041127819 */ /* 0x002fe200000006ff */
[----:B------:R0:W-:Y:S01]  /*1540*/  STL [R1+0x40], R17 ;  /* 0x0000401101007387 */ /* 0x0001e20000100800 */
[----:B------:R-:W-:-:S02]  /*1550*/  SHF.L.U32 R33, R34, 0x10, RZ ;  /* 0x0000001022217819 */ /* 0x000fc400000006ff */
[C---:B------:R-:W-:Y:S01]  /*1560*/  PRMT R154, R35.reuse, 0x7632, R154 ;  /* 0x00007632239a7816 */ /* 0x040fe2000000009a */
[----:B------:R1:W-:Y:S01]  /*1570*/  STL [R1+0x30], R18 ;  /* 0x0000301201007387 */ /* 0x0003e20000100800 */
[----:B------:R-:W-:Y:S02]  /*1580*/  SHF.L.U32 R34, R35, 0x10, RZ ;  /* 0x0000001023227819 */ /* 0x000fe400000006ff */
[C---:B------:R-:W-:Y:S02]  /*1590*/  PRMT R143, R36.reuse, 0x7632, R143 ;  /* 0x00007632248f7816 */ /* 0x040fe4000000008f */
[----:B------:R-:W-:Y:S01]  /*15a0*/  SHF.L.U32 R35, R36, 0x10, RZ ;  /* 0x0000001024237819 */ /* 0x000fe200000006ff */
[----:B0-----:R-:W-:Y:S01]  /*15b0*/  IMAD.U32 R17, R66, 0x10000, RZ ;  /* 0x0001000042117824 */ /* 0x001fe200078e00ff */
[C---:B------:R-:W-:Y:S02]  /*15c0*/  PRMT R147, R37.reuse, 0x7632, R147 ;  /* 0x0000763225937816 */ /* 0x040fe40000000093 */
[----:B------:R-:W-:Y:S01]  /*15d0*/  SHF.L.U32 R36, R37, 0x10, RZ ;  /* 0x0000001025247819 */ /* 0x000fe200000006ff */
[C---:B------:R-:W-:Y:S01]  /*15e0*/  IMAD.U32 R37, R38.reuse, 0x10000, RZ ;  /* 0x0001000026257824 */ /* 0x040fe200078e00ff */
[----:B-1----:R-:W-:Y:S01]  /*15f0*/  SHF.L.U32 R18, R67, 0x10, RZ ;  /* 0x0000001043127819 */ /* 0x002fe200000006ff */
[----:B------:R0:W-:Y:S01]  /*1600*/  STL [R1+0x20], R17 ;  /* 0x0000201101007387 */ /* 0x0001e20000100800 */
[----:B------:R-:W-:-:S02]  /*1610*/  PRMT R151, R38, 0x7632, R151 ;  /* 0x0000763226977816 */ /* 0x000fc40000000097 */
[C---:B------:R-:W-:Y:S01]  /*1620*/  PRMT R155, R39.reuse, 0x7632, R155 ;  /* 0x00007632279b7816 */ /* 0x040fe2000000009b */
[----:B------:R1:W-:Y:S01]  /*1630*/  STL [R1+0x10], R18 ;  /* 0x0000101201007387 */ /* 0x0003e20000100800 */
[----:B------:R-:W-:Y:S01]  /*1640*/  SHF.L.U32 R38, R39, 0x10, RZ ;  /* 0x0000001027267819 */ /* 0x000fe200000006ff */
[----:B------:R-:W-:Y:S01]  /*1650*/  IMAD.U32 R151, R151, 0x10000, RZ ;  /* 0x0001000097977824 */ /* 0x000fe200078e00ff */
[C---:B------:R-:W-:Y:S02]  /*1660*/  PRMT R144, R40.reuse, 0x7632, R144 ;  /* 0x0000763228907816 */ /* 0x040fe40000000090 */
[----:B------:R-:W-:Y:S02]  /*1670*/  SHF.L.U32 R39, R40, 0x10, RZ ;  /* 0x0000001028277819 */ /* 0x000fe400000006ff */
[----:B0-----:R-:W-:Y:S02]  /*1680*/  SHF.L.U32 R17, R60, 0x10, RZ ;  /* 0x000000103c117819 */ /* 0x001fe400000006ff */
[C---:B------:R-:W-:Y:S01]  /*1690*/  PRMT R148, R41.reuse, 0x7632, R148 ;  /* 0x0000763229947816 */ /* 0x040fe20000000094 */
[----:B-1----:R-:W-:Y:S01]  /*16a0*/  IMAD.U32 R18, R50, 0x10000, RZ ;  /* 0x0001000032127824 */ /* 0x002fe200078e00ff */
[----:B------:R-:W-:Y:S01]  /*16b0*/  SHF.L.U32 R40, R41, 0x10, RZ ;  /* 0x0000001029287819 */ /* 0x000fe200000006ff */
[----:B------:R0:W-:Y:S01]  /*16c0*/  STL [R1+0x8], R17 ;  /* 0x0000081101007387 */ /* 0x0001e20000100800 */
[----:B------:R-:W-:-:S02]  /*16d0*/  SHF.L.U32 R174, R183, 0x10, RZ ;  /* 0x00000010b7ae7819 */ /* 0x000fc400000006ff */
[----:B------:R-:W-:Y:S02]  /*16e0*/  SHF.L.U32 R3, R5, 0x10, RZ ;  /* 0x0000001005037819 */ /* 0x000fe400000006ff */
[C---:B------:R-:W-:Y:S02]  /*16f0*/  PRMT R152, R42.reuse, 0x7632, R152 ;  /* 0x000076322a987816 */ /* 0x040fe40000000098 */
[----:B------:R-:W-:Y:S01]  /*1700*/  SHF.L.U32 R41, R42, 0x10, RZ ;  /* 0x000000102a297819 */ /* 0x000fe200000006ff */
[----:B------:R-:W-:Y:S01]  /*1710*/  IMAD.U32 R42, R43, 0x10000, RZ ;  /* 0x000100002b2a7824 */ /* 0x000fe200078e00ff */
[----:B------:R-:W-:Y:S02]  /*1720*/  SHF.L.U32 R5, R7, 0x10, RZ ;  /* 0x0000001007057819 */ /* 0x000fe400000006ff */
[----:B0-----:R-:W-:Y:S02]  /*1730*/  SHF.L.U32 R17, R56, 0x10, RZ ;  /* 0x0000001038117819 */ /* 0x001fe400000006ff */
[----:B------:R-:W-:-:S02]  /*1740*/  PRMT R219, R70, 0x7632, R219 ;  /* 0x0000763246db7816 */ /* 0x000fc400000000db */
[----:B------:R-:W-:Y:S01]  /*1750*/  PRMT R199, R63, 0x7632, R199 ;  /* 0x000076323fc77816 */ /* 0x000fe200000000c7 */
[----:B------:R0:W-:Y:S01]  /*1760*/  STL [R1], R17 ;  /* 0x0000001101007387 */ /* 0x0001e20000100800 */
[----:B------:R-:W-:Y:S01]  /*1770*/  PRMT R209, R56, 0x7632, R209 ;  /* 0x0000763238d17816 */ /* 0x000fe200000000d1 */
[----:B------:R-:W-:Y:S01]  /*1780*/  IMAD.U32 R219, R219, 0x10000, RZ ;  /* 0x00010000dbdb7824 */ /* 0x000fe200078e00ff */
[----:B------:R-:W-:Y:S01]  /*1790*/  PRMT R195, R52, 0x7632, R195 ;  /* 0x0000763234c37816 */ /* 0x000fe200000000c3 */
[----:B------:R-:W-:Y:S01]  /*17a0*/  IMAD.U32 R199, R199, 0x10000, RZ ;  /* 0x00010000c7c77824 */ /* 0x000fe200078e00ff */
[----:B------:R-:W-:Y:S01]  /*17b0*/  PRMT R183, R169, 0x7632, R183 ;  /* 0x00007632a9b77816 */ /* 0x000fe200000000b7 */
[----:B------:R-:W-:Y:S01]  /*17c0*/  IMAD.U32 R209, R209, 0x10000, RZ ;  /* 0x00010000d1d17824 */ /* 0x000fe200078e00ff */
[----:B------:R-:W-:Y:S02]  /*17d0*/  PRMT R161, R48, 0x7632, R161 ;  /* 0x0000763230a17816 */ /* 0x000fe400000000a1 */
[----:B------:R-:W-:Y:S01]  /*17e0*/  PRMT R156, R43, 0x7632, R156 ;  /* 0x000076322b9c7816 */ /* 0x000fe2000000009c */
[----:B------:R-:W-:Y:S01]  /*17f0*/  IMAD.U32 R183, R183, 0x10000, RZ ;  /* 0x00010000b7b77824 */ /* 0x000fe200078e00ff */
[----:B------:R-:W-:Y:S01]  /*1800*/  SHF.L.U32 R7, R10, 0x10, RZ ;  /* 0x000000100a077819 */ /* 0x000fe200000006ff */
        /* <DEDUP_REMOVED lines=24> */
[C---:B------:R-:W-:Y:S02]  /*1990*/  PRMT R145, R44.reuse, 0x7632, R145 ;  /* 0x000076322c917816 */ /* 0x040fe40000000091 */
[----:B------:R-:W-:Y:S02]  /*19a0*/  SHF.L.U32 R43, R44, 0x10, RZ ;  /* 0x000000102c2b7819 */ /* 0x000fe400000006ff */
[----:B------:R-:W-:Y:S02]  /*19b0*/  PRMT R149, R45, 0x7632, R149 ;  /* 0x000076322d957816 */ /* 0x000fe40000000095 */
[----:B------:R-:W-:-:S02]  /*19c0*/  PRMT R153, R46, 0x7632, R153 ;  /* 0x000076322e997816 */ /* 0x000fc40000000099 */
[----:B------:R-:W-:Y:S02]  /*19d0*/  PRMT R157, R47, 0x7632, R157 ;  /* 0x000076322f9d7816 */ /* 0x000fe4000000009d */
[----:B------:R-:W-:Y:S01]  /*19e0*/  SHF.L.U32 R10, R13, 0x10, RZ ;  /* 0x000000100d0a7819 */ /* 0x000fe200000006ff */
[----:B------:R-:W-:Y:S01]  /*19f0*/  IMAD.U32 R13, R16, 0x10000, RZ ;  /* 0x00010000100d7824 */ /* 0x000fe200078e00ff */
[----:B------:R-:W-:Y:S02]  /*1a00*/  SHF.L.U32 R44, R45, 0x10, RZ ;  /* 0x000000102d2c7819 */ /* 0x000fe400000006ff */
[----:B------:R-:W-:Y:S02]  /*1a10*/  SHF.L.U32 R45, R46, 0x10, RZ ;  /* 0x000000102e2d7819 */ /* 0x000fe400000006ff */
[----:B------:R-:W-:Y:S02]  /*1a20*/  SHF.L.U32 R192, R181, 0x10, RZ ;  /* 0x00000010b5c07819 */ /* 0x000fe400000006ff */
[----:B------:R-:W-:-:S02]  /*1a30*/  SHF.L.U32 R16, R19, 0x10, RZ ;  /* 0x0000001013107819 */ /* 0x000fc400000006ff */
[----:B------:R-:W-:Y:S02]  /*1a40*/  SHF.L.U32 R229, R168, 0x10, RZ ;  /* 0x00000010a8e57819 */ /* 0x000fe400000006ff */
[----:B------:R-:W-:Y:S02]  /*1a50*/  SHF.L.U32 R179, R170, 0x10, RZ ;  /* 0x00000010aab37819 */ /* 0x000fe400000006ff */
[----:B------:R-:W-:Y:S01]  /*1a60*/  SHF.L.U32 R46, R47, 0x10, RZ ;  /* 0x000000102f2e7819 */ /* 0x000fe200000006ff */
[----:B------:R-:W-:Y:S01]  /*1a70*/  IMAD.MOV.U32 R47, RZ, RZ, R76 ;  /* 0x000000ffff2f7224 */ /* 0x000fe200078e004c */
        /* <DEDUP_REMOVED lines=19> */
[----:B0-----:R-:W-:Y:S02]  /*1bb0*/  SHF.L.U32 R17, R49, 0x10, RZ ;  /* 0x0000001031117819 */ /* 0x001fe400000006ff */
        /* <DEDUP_REMOVED lines=77> */
[----:B------:R-:W-:-:S07]  /*2090*/  SHF.L.U32 R157, R157, 0x10, RZ ;  /* 0x000000109d9d7819 */ /* 0x000fce00000006ff */
.L_x_12523:
        /* <DEDUP_REMOVED lines=9> */
[----:B------:R-:W0:Y:S01]  /*2130*/  LDC.64 R64, c[0x0][0x220] ;  /* 0x00008800ff407b82 */ /* 0x000e220000000a00 */
[----:B------:R-:W-:-:S04]  /*2140*/  ISETP.NE.U32.AND P1, PT, RZ, UR8, PT ;  /* 0x00000008ff007c0c */ /* 0x000fc8000bf25070 */
[----:B------:R-:W-:-:S13]  /*2150*/  ISETP.NE.AND.EX P1, PT, RZ, UR9, PT, P1 ;  /* 0x00000009ff007c0c */ /* 0x000fda000bf25310 */
[----:B------:R-:W-:-:S04]  /*2160*/  @P1 LEA R60, P2, R160, UR8, 0x4 ;  /* 0x00000008a03c1c11 */ /* 0x000fc8000f8420ff */
[C---:B------:R-:W-:Y:S01]  /*2170*/  @P1 LEA.HI.X R61, R160.reuse, UR9, RZ, 0x4, P2 ;  /* 0x00000009a03d1c11 */ /* 0x040fe200090f24ff */
[----:B0-----:R-:W-:-:S04]  /*2180*/  IMAD.WIDE.U32 R64, R160, 0x10, R64 ;  /* 0x00000010a0407825 */ /* 0x001fc800078e0040 */
[----:B------:R0:W5:Y:S01]  /*2190*/  @P1 LDG.E.128 R48, desc[UR4][R60.64] ;  /* 0x000000043c301981 */ /* 0x000162000c1e1d00 */
[----:B------:R-:W-:-:S03]  /*21a0*/  ISETP.NE.U32.AND P1, PT, RZ, UR6, PT ;  /* 0x00000006ff007c0c */ /* 0x000fc6000bf25070 */
[----:B------:R-:W2:Y:S01]  /*21b0*/  LDG.E.128 R64, desc[UR4][R64.64] ;  /* 0x0000000440407981 */ /* 0x000ea2000c1e1d00 */
[----:B------:R-:W-:-:S13]  /*21c0*/  ISETP.NE.AND.EX P1, PT, RZ, UR7, PT, P1 ;  /* 0x00000007ff007c0c */ /* 0x000fda000bf25310 */
[----:B0-----:R-:W-:-:S04]  /*21d0*/  @P1 LEA R60, P2, R160, UR6, 0x5 ;  /* 0x00000006a03c1c11 */ /* 0x001fc8000f8428ff */
[----:B------:R-:W-:Y:S02]  /*21e0*/  @P1 LEA.HI.X R61, R160, UR7, RZ, 0x5, P2 ;  /* 0x00000007a03d1c11 */ /* 0x000fe400090f2cff */
[----:B------:R-:W-:-:S03]  /*21f0*/  ISETP.NE.U32.AND P2, PT, RZ, UR8, PT ;  /* 0x00000008ff007c0c */ /* 0x000fc6000bf45070 */
[----:B------:R-:W5:Y:S01]  /*2200*/  @P1 LDG.E.128 R52, desc[UR4][R60.64] ;  /* 0x000000043c341981 */ /* 0x000f62000c1e1d00 */
[----:B------:R-:W-:-:S03]  /*2210*/  ISETP.NE.AND.EX P2, PT, RZ, UR9, PT, P2 ;  /* 0x00000009ff007c0c */ /* 0x000fc6000bf45320 */
[----:B------:R2:W5:Y:S02]  /*2220*/  @P1 LDG.E.128 R56, desc[UR4][R60.64+0x10] ;  /* 0x000010043c381981 */ /* 0x000564000c1e1d00 */
[C---:B--2---:R-:W-:Y:S02]  /*2230*/  PRMT R61, R64.reuse, 0x7632, R61 ;  /* 0x00007632403d7816 */ /* 0x044fe4000000003d */
[----:B------:R-:W-:-:S06]  /*2240*/  SHF.L.U32 R60, R64, 0x10, RZ ;  /* 0x00000010403c7819 */ /* 0x000fcc00000006ff */
[----:B------:R-:W-:Y:S05]  /*2250*/  @P2 BRA `(.L_x_12404) ;  /* 0x00000000000c2947 */ /* 0x000fea0003800000 */
[----:B------:R-:W-:Y:S05]  /*2260*/  @!P1 BRA `(.L_x_12405) ;  /* 0x0000000000149947 */ /* 0x000fea0003800000 */
[----:B-----5:R-:W-:Y:S01]  /*2270*/  FADD.FTZ R60, R52, R60 ;  /* 0x0000003c343c7221 */ /* 0x020fe20000010000 */
[----:B------:R-:W-:Y:S06]  /*2280*/  BRA `(.L_x_12405) ;  /* 0x00000000000c7947 */ /* 0x000fec0003800000 */
.L_x_12404:
[----:B-----5:R-:W-:-:S05]  /*2290*/  SHF.L.U32 R62, R48, 0x10, RZ ;  /* 0x00000010303e7819 */ /* 0x020fca00000006ff */
[----:B------:R-:W-:-:S04]  /*22a0*/  FADD.FTZ R60, R62, R60 ;  /* 0x0000003c3e3c7221 */ /* 0x000fc80000010000 */
[----:B------:R-:W-:-:S07]  /*22b0*/  @P1 FADD.FTZ R60, R52, R60 ;  /* 0x0000003c343c1221 */ /* 0x000fce0000010000 */
.L_x_12405:
[----:B------:R-:W-:Y:S01]  /*22c0*/  IMAD.U32 R61, R61, 0x10000, RZ ;  /* 0x000100003d3d7824 */ /* 0x000fe200078e00ff */
[----:B------:R-:W-:Y:S06]  /*22d0*/  @P2 BRA `(.L_x_12406) ;  /* 0x00000000000c2947 */ /* 0x000fec0003800000 */
[----:B------:R-:W-:Y:S05]  /*22e0*/  @!P1 BRA `(.L_x_12407) ;  /* 0x0000000000189947 */ /* 0x000fea0003800000 */
[----:B-----5:R-:W-:Y:S01]  /*22f0*/  FADD.FTZ R61, R53, R61 ;  /* 0x0000003d353d7221 */ /* 0x020fe20000010000 */
[----:B------:R-:W-:Y:S06]  /*2300*/  BRA `(.L_x_12407) ;  /* 0x0000000000107947 */ /* 0x000fec0003800000 */
.L_x_12406:
[----:B-----5:R-:W-:-:S04]  /*2310*/  PRMT R62, R48, 0x7632, R62 ;  /* 0x00007632303e7816 */ /* 0x020fc8000000003e */
[----:B------:R-:W-:-:S05]  /*2320*/  SHF.L.U32 R62, R62, 0x10, RZ ;  /* 0x000000103e3e7819 */ /* 0x000fca00000006ff */
[----:B------:R-:W-:-:S04]  /*2330*/  FADD.FTZ R61, R62, R61 ;  /* 0x0000003d3e3d7221 */ /* 0x000fc80000010000 */
[----:B------:R-:W-:-:S07]  /*2340*/  @P1 FADD.FTZ R61, R53, R61 ;  /* 0x0000003d353d1221 */ /* 0x000fce0000010000 */
.L_x_12407:
[C---:B------:R-:W-:Y:S02]  /*2350*/  PRMT R63, R65.reuse, 0x7632, R63 ;  /* 0x00007632413f7816 */ /* 0x040fe4000000003f */
[----:B------:R-:W-:Y:S01]  /*2360*/  SHF.L.U32 R62, R65, 0x10, RZ ;  /* 0x00000010413e7819 */ /* 0x000fe200000006ff */
[----:B------:R-:W-:Y:S06]  /*2370*/  @P2 BRA `(.L_x_12408) ;  /* 0x00000000000c2947 */ /* 0x000fec0003800000 */
[----:B------:R-:W-:Y:S05]  /*2380*/  @!P1 BRA `(.L_x_12409) ;  /* 0x0000000000149947 */ /* 0x000fea0003800000 */
[----:B-----5:R-:W-:Y:S01]  /*2390*/  FADD.FTZ R62, R54, R62 ;  /* 0x0000003e363e7221 */ /* 0x020fe20000010000 */
[----:B------:R-:W-:Y:S06]  /*23a0*/  BRA `(.L_x_12409) ;  /* 0x00000000000c7947 */ /* 0x000fec0003800000 */
.L_x_12408:
[----:B-----5:R-:W-:-:S05]  /*23b0*/  SHF.L.U32 R64, R49, 0x10, RZ ;  /* 0x0000001031407819 */ /* 0x020fca00000006ff */
[----:B------:R-:W-:-:S04]  /*23c0*/  FADD.FTZ R62, R64, R62 ;  /* 0x0000003e403e7221 */ /* 0x000fc80000010000 */
[----:B------:R-:W-:-:S07]  /*23d0*/  @P1 FADD.FTZ R62, R54, R62 ;  /* 0x0000003e363e1221 */ /* 0x000fce0000010000 */
.L_x_12409:
[----:B------:R-:W-:Y:S01]  /*23e0*/  SHF.L.U32 R63, R63, 0x10, RZ ;  /* 0x000000103f3f7819 */ /* 0x000fe200000006ff */
[----:B------:R-:W-:Y:S06]  /*23f0*/  @P2 BRA `(.L_x_12410) ;  /* 0x00000000000c2947 */ /* 0x000fec0003800000 */
[----:B------:R-:W-:Y:S05]  /*2400*/  @!P1 BRA `(.L_x_12411) ;  /* 0x0000000000189947 */ /* 0x000fea0003800000 */
[----:B-----5:R-:W-:Y:S01]  /*2410*/  FADD.FTZ R63, R55, R63 ;  /* 0x0000003f373f7221 */ /* 0x020fe20000010000 */
[----:B------:R-:W-:Y:S06]  /*2420*/  BRA `(.L_x_12411) ;  /* 0x0000000000107947 */ /* 0x000fec0003800000 */
.L_x_12410:
[----:B-----5:R-:W-:-:S05]  /*2430*/  PRMT R64, R49, 0x7632, R64 ;  /* 0x0000763231407816 */ /* 0x020fca0000000040 */
[----:B------:R-:W-:-:S04]  /*2440*/  IMAD.U32 R64, R64, 0x10000, RZ ;  /* 0x0001000040407824 */ /* 0x000fc800078e00ff */
[----:B------:R-:W-:-:S04]  /*2450*/  FADD.FTZ R63, R64, R63 ;  /* 0x0000003f403f7221 */ /* 0x000fc80000010000 */
[----:B------:R-:W-:-:S07]  /*2460*/  @P1 FADD.FTZ R63, R55, R63 ;  /* 0x0000003f373f1221 */ /* 0x000fce0000010000 */
.L_x_12411:
[C---:B------:R-:W-:Y:S02]  /*2470*/  PRMT R65, R66.reuse, 0x7632, R65 ;  /* 0x0000763242417816 */ /* 0x040fe40000000041 */
[----:B------:R-:W-:Y:S01]  /*2480*/  SHF.L.U32 R64, R66, 0x10, RZ ;  /* 0x0000001042407819 */ /* 0x000fe200000006ff */
[----:B------:R-:W-:Y:S06]  /*2490*/  @P2 BRA `(.L_x_12412) ;  /* 0x00000000000c2947 */ /* 0x000fec0003800000 */
[----:B------:R-:W-:Y:S05]  /*24a0*/  @!P1 BRA `(.L_x_12413) ;  /* 0x0000000000149947 */ /* 0x000fea0003800000 */
[----:B-----5:R-:W-:Y:S01]  /*24b0*/  FADD.FTZ R64, R56, R64 ;  /* 0x0000004038407221 */ /* 0x020fe20000010000 */
[----:B------:R-:W-:Y:S06]  /*24c0*/  BRA `(.L_x_12413) ;  /* 0x00000000000c7947 */ /* 0x000fec0003800000 */
.L_x_12412:
[----:B-----5:R-:W-:-:S05]  /*24d0*/  SHF.L.U32 R66, R50, 0x10, RZ ;  /* 0x0000001032427819 */ /* 0x020fca00000006ff */
[----:B------:R-:W-:-:S04]  /*24e0*/  FADD.FTZ R64, R66, R64 ;  /* 0x0000004042407221 */ /* 0x000fc80000010000 */
[----:B------:R-:W-:-:S07]  /*24f0*/  @P1 FADD.FTZ R64, R56, R64 ;  /* 0x0000004038401221 */ /* 0x000fce0000010000 */
.L_x_12413:
[----:B------:R-:W-:Y:S01]  /*2500*/  SHF.L.U32 R65, R65, 0x10, RZ ;  /* 0x0000001041417819 */ /* 0x000fe200000006ff */
[----:B------:R-:W-:Y:S06]  /*2510*/  @P2 BRA `(.L_x_12414) ;  /* 0x00000000000c2947 */ /* 0x000fec0003800000 */
[----:B------:R-:W-:Y:S05]  /*2520*/  @!P1 BRA `(.L_x_12415) ;  /* 0x0000000000189947 */ /* 0x000fea0003800000 */
[----:B-----5:R-:W-:Y:S01]  /*2530*/  FADD.FTZ R65, R57, R65 ;  /* 0x0000004139417221 */ /* 0x020fe20000010000 */
[----:B------:R-:W-:Y:S06]  /*2540*/  BRA `(.L_x_12415) ;  /* 0x0000000000107947 */ /* 0x000fec0003800000 */
.L_x_12414:
[----:B-----5:R-:W-:-:S04]  /*2550*/  PRMT R66, R50, 0x7632, R66 ;  /* 0x0000763232427816 */ /* 0x020fc80000000042 */
[----:B------:R-:W-:-:S05]  /*2560*/  SHF.L.U32 R66, R66, 0x10, RZ ;  /* 0x0000001042427819 */ /* 0x000fca00000006ff */
[----:B------:R-:W-:-:S04]  /*2570*/  FADD.FTZ R65, R66, R65 ;  /* 0x0000004142417221 */ /* 0x000fc80000010000 */
[----:B------:R-:W-:-:S07]  /*2580*/  @P1 FADD.FTZ R65, R57, R65 ;  /* 0x0000004139411221 */ /* 0x000fce0000010000 */
.L_x_12415:
[C---:B------:R-:W-:Y:S01]  /*2590*/  PRMT R108, R67.reuse, 0x7632, R108 ;  /* 0x00007632436c7816 */ /* 0x040fe2000000006c */
[----:B------:R-:W-:Y:S01]  /*25a0*/  IMAD.U32 R66, R67, 0x10000, RZ ;  /* 0x0001000043427824 */ /* 0x000fe200078e00ff */
[----:B------:R-:W-:Y:S06]  /*25b0*/  @P2 BRA `(.L_x_12416) ;  /* 0x00000000000c2947 */ /* 0x000fec0003800000 */
[----:B------:R-:W-:Y:S05]  /*25c0*/  @!P1 BRA `(.L_x_12417) ;  /* 0x0000000000149947 */ /* 0x000fea0003800000 */
[----:B-----5:R-:W-:Y:S01]  /*25d0*/  FADD.FTZ R66, R58, R66 ;  /* 0x000000423a427221 */ /* 0x020fe20000010000 */
[----:B------:R-:W-:Y:S06]  /*25e0*/  BRA `(.L_x_12417) ;  /* 0x00000000000c7947 */ /* 0x000fec0003800000 */
.L_x_12416:
[----:B-----5:R-:W-:-:S05]  /*25f0*/  SHF.L.U32 R67, R51, 0x10, RZ ;  /* 0x0000001033437819 */ /* 0x020fca00000006ff */
[----:B------:R-:W-:-:S04]  /*2600*/  FADD.FTZ R66, R67, R66 ;  /* 0x0000004243427221 */ /* 0x000fc80000010000 */
[----:B------:R-:W-:-:S07]  /*2610*/  @P1 FADD.FTZ R66, R58, R66 ;  /* 0x000000423a421221 */ /* 0x000fce0000010000 */
.L_x_12417:
[----:B------:R-:W-:Y:S01]  /*2620*/  SHF.L.U32 R67, R108, 0x10, RZ ;  /* 0x000000106c437819 */ /* 0x000fe200000006ff */
[----:B------:R-:W-:Y:S06]  /*2630*/  @P2 BRA `(.L_x_12418) ;  /* 0x00000000000c2947 */ /* 0x000fec0003800000 */
[----:B------:R-:W-:Y:S05]  /*2640*/  @!P1 BRA `(.L_x_12419) ;  /* 0x0000000000189947 */ /* 0x000fea0003800000 */
[----:B-----5:R-:W-:Y:S01]  /*2650*/  FADD.FTZ R67, R59, R67 ;  /* 0x000000433b437221 */ /* 0x020fe20000010000 */
[----:B------:R-:W-:Y:S06]  /*2660*/  BRA `(.L_x_12419) ;  /* 0x0000000000107947 */ /* 0x000fec0003800000 */
.L_x_12418:
[----:B-----5:R-:W-:-:S04]  /*2670*/  PRMT R108, R51, 0x7632, R108 ;  /* 0x00007632336c7816 */ /* 0x020fc8000000006c */
[----:B------:R-:W-:-:S05]  /*2680*/  SHF.L.U32 R108, R108, 0x10, RZ ;  /* 0x000000106c6c7819 */ /* 0x000fca00000006ff */
[----:B------:R-:W-:-:S04]  /*2690*/  FADD.FTZ R67, R108, R67 ;  /* 0x000000436c437221 */ /* 0x000fc80000010000 */
[----:B------:R-:W-:-:S07]  /*26a0*/  @P1 FADD.FTZ R67, R59, R67 ;  /* 0x000000433b431221 */ /* 0x000fce0000010000 */
.L_x_12419:
[C---:B------:R-:W-:Y:S02]  /*26b0*/  LEA R108, P1, R160.reuse, UR10, 0x5 ;  /* 0x0000000aa06c7c11 */ /* 0x040fe4000f8228ff */
[C---:B------:R-:W-:Y:S02]  /*26c0*/  IADD3 R110, R160.reuse, 0x20, RZ ;  /* 0x00000020a06e7810 */ /* 0x040fe40007ffe0ff */
[----:B------:R-:W-:-:S05]  /*26d0*/  LEA.HI.X R109, R160, UR11, RZ, 0x5, P1 ;  /* 0x0000000ba06d7c11 */ /* 0x000fca00088f2cff */
[----:B------:R0:W-:Y:S04]  /*26e0*/  STG.E.128 desc[UR4][R108.64], R60 ;  /* 0x0000003c6c007986 */ /* 0x0001e8000c101d04 */
[----:B------:R0:W-:Y:S02]  /*26f0*/  STG.E.128 desc[UR4][R108.64+0x10], R64 ;  /* 0x000010406c007986 */ /* 0x0001e4000c101d04 */
.L_x_12403:
[----:B------:R-:W-:Y:S05]  /*2700*/  BSYNC B0 ;  /* 0x0000000000007941 */ /* 0x000fea0003800000 */
.L_x_12402:
[----:B------:R-:W-:Y:S01]  /*2710*/  ISETP.GE.U32.AND P1, PT, R0, 0x40, PT ;  /* 0x000000400000780c */ /* 0x000fe20003f26070 */
[----:B------:R-:W-:-:S12]  /*2720*/  BSSY B0, `(.L_x_12420) ;  /* 0x000005f000007945 */ /* 0x000fd80003800000 */
[----:B------:R-:W-:Y:S05]  /*2730*/  @!P1 BRA `(.L_x_12421) ;  /* 0x0000000400749947 */ /* 0x000fea0003800000 */
[----:B------:R-:W1:Y:S01]  /*2740*/  LDC.64 R72, c[0x0][0x220] ;  /* 0x00008800ff487b82 */ /* 0x000e620000000a00 */
[----:B------:R-:W-:-:S04]  /*2750*/  ISETP.NE.U32.AND P1, PT, RZ, UR8, PT ;  /* 0x00000008ff007c0c */ /* 0x000fc8000bf25070 */
[----:B------:R-:W-:-:S13]  /*2760*/  ISETP.NE.AND.EX P1, PT, RZ, UR9, PT, P1 ;  /* 0x00000009ff007c0c */ /* 0x000fda000bf25310 */
[----:B------:R-:W-:-:S04]  /*2770*/  @P1 LEA R68, P2, R110, UR8, 0x4 ;  /* 0x000000086e441c11 */ /* 0x000fc8000f8420ff */
[C---:B------:R-:W-:Y:S01]  /*2780*/  @P1 LEA.HI.X R69, R110.reuse, UR9, RZ, 0x4, P2 ;  /* 0x000000096e451c11 */ /* 0x040fe200090f24ff */
[----:B-1----:R-:W-:-:S04]  /*2790*/  IMAD.WIDE.U32 R72, R110, 0x10, R72 ;  /* 0x000000106e487825 */ /* 0x002fc800078e0048 */
[----:B-----5:R1:W5:Y:S01]  /*27a0*/  @P1 LDG.E.128 R48, desc[UR4][R68.64] ;  /* 0x0000000444301981 */ /* 0x020362000c1e1d00 */
[----:B------:R-:W-:-:S03]  /*27b0*/  ISETP.NE.U32.AND P1, PT, RZ, UR6, PT ;  /* 0x00000006ff007c0c */ /* 0x000fc6000bf25070 */
[----:B------:R-:W2:Y:S01]  /*27c0*/  LDG.E.128 R72, desc[UR4][R72.64] ;  /* 0x0000000448487981 */ /* 0x000ea2000c1e1d00 */
[----:B------:R-:W-:-:S13]  /*27d0*/  ISETP.NE.AND.EX P1, PT, RZ, UR7, PT, P1 ;  /* 0x00000007ff007c0c */ /* 0x000fda000bf25310 */
[----:B-1----:R-:W-:-:S04]  /*27e0*/  @P1 LEA R68, P2, R110, UR6, 0x5 ;  /* 0x000000066e441c11 */ /* 0x002fc8000f8428ff */
[----:B------:R-:W-:Y:S02]  /*27f0*/  @P1 LEA.HI.X R69, R110, UR7, RZ, 0x5, P2 ;  /* 0x000000076e451c11 */ /* 0x000fe400090f2cff */
[----:B------:R-:W-:-:S03]  /*2800*/  ISETP.NE.U32.AND P2, PT, RZ, UR8, PT ;  /* 0x00000008ff007c0c */ /* 0x000fc6000bf45070 */
[----:B------:R-:W5:Y:S01]  /*2810*/  @P1 LDG.E.128 R52, desc[UR4][R68.64] ;  /* 0x0000000444341981 */ /* 0x000f62000c1e1d00 */
[----:B------:R-:W-:-:S03]  /*2820*/  ISETP.NE.AND.EX P2, PT, RZ, UR9, PT, P2 ;  /* 0x00000009ff007c0c */ /* 0x000fc6000bf45320 */
[----:B------:R2:W5:Y:S02]  /*2830*/  @P1 LDG.E.128 R56, desc[UR4][R68.64+0x10] ;  /* 0x0000100444381981 */ /* 0x000564000c1e1d00 */
[C---:B--2---:R-:W-:Y:S01]  /*2840*/  PRMT R69, R72.reuse, 0x7632, R69 ;  /* 0x0000763248457816 */ /* 0x044fe20000000045 */
[----:B------:R-:W-:-:S07]  /*2850*/  IMAD.U32 R68, R72, 0x10000, RZ ;  /* 0x0001000048447824 */ /* 0x000fce00078e00ff */
[----:B------:R-:W-:Y:S05]  /*2860*/  @P2 BRA `(.L_x_12422) ;  /* 0x00000000000c2947 */ /* 0x000fea0003800000 */
[----:B------:R-:W-:Y:S05]  /*2870*/  @!P1 BRA `(.L_x_12423) ;  /* 0x0000000000149947 */ /* 0x000fea0003800000 */
[----:B-----5:R-:W-:Y:S01]  /*2880*/  FADD.FTZ R68, R52, R68 ;  /* 0x0000004434447221 */ /* 0x020fe20000010000 */
[----:B------:R-:W-:Y:S06]  /*2890*/  BRA `(.L_x_12423) ;  /* 0x00000000000c7947 */ /* 0x000fec0003800000 */
.L_x_12422:
[----:B-----5:R-:W-:-:S05]  /*28a0*/  SHF.L.U32 R70, R48, 0x10, RZ ;  /* 0x0000001030467819 */ /* 0x020fca00000006ff */
[----:B------:R-:W-:-:S04]  /*28b0*/  FADD.FTZ R68, R70, R68 ;  /* 0x0000004446447221 */ /* 0x000fc80000010000 */
[----:B------:R-:W-:-:S07]  /*28c0*/  @P1 FADD.FTZ R68, R52, R68 ;  /* 0x0000004434441221 */ /* 0x000fce0000010000 */
.L_x_12423:
[----:B------:R-:W-:Y:S01]  /*28d0*/  SHF.L.U32 R69, R69, 0x10, RZ ;  /* 0x0000001045457819 */ /* 0x000fe200000006ff */
[----:B------:R-:W-:Y:S06]  /*28e0*/  @P2 BRA `(.L_x_12424) ;  /* 0x00000000000c2947 */ /* 0x000fec0003800000 */
[----:B------:R-:W-:Y:S05]  /*28f0*/  @!P1 BRA `(.L_x_12425) ;  /* 0x0000000000189947 */ /* 0x000fea0003800000 */
[----:B-----5:R-:W-:Y:S01]  /*2900*/  FADD.FTZ R69, R53, R69 ;  /* 0x0000004535457221 */ /* 0x020fe20000010000 */
[----:B------:R-:W-:Y:S06]  /*2910*/  BRA `(.L_x_12425) ;  /* 0x0000000000107947 */ /* 0x000fec0003800000 */
.L_x_12424:
[----:B-----5:R-:W-:-:S04]  /*2920*/  PRMT R70, R48, 0x7632, R70 ;  /* 0x0000763230467816 */ /* 0x020fc80000000046 */
[----:B------:R-:W-:-:S05]  /*2930*/  SHF.L.U32 R70, R70, 0x10, RZ ;  /* 0x0000001046467819 */ /* 0x000fca00000006ff */
[----:B------:R-:W-:-:S04]  /*2940*/  FADD.FTZ R69, R70, R69 ;  /* 0x0000004546457221 */ /* 0x000fc80000010000 */
[----:B------:R-:W-:-:S07]  /*2950*/  @P1 FADD.FTZ R69, R53, R69 ;  /* 0x0000004535451221 */ /* 0x000fce0000010000 */
.L_x_12425:
[C---:B------:R-:W-:Y:S02]  /*2960*/  PRMT R71, R73.reuse, 0x7632, R71 ;  /* 0x0000763249477816 */ /* 0x040fe40000000047 */
[----:B------:R-:W-:Y:S01]  /*2970*/  SHF.L.U32 R70, R73, 0x10, RZ ;  /* 0x0000001049467819 */ /* 0x000fe200000006ff */
[----:B------:R-:W-:Y:S06]  /*2980*/  @P2 BRA `(.L_x_12426) ;  /* 0x00000000000c2947 */ /* 0x000fec0003800000 */
[----:B------:R-:W-:Y:S05]  /*2990*/  @!P1 BRA `(.L_x_12427) ;  /* 0x0000000000149947 */ /* 0x000fea0003800000 */
[----:B-----5:R-:W-:Y:S01]  /*29a0*/  FADD.FTZ R70, R54, R70 ;  /* 0x0000004636467221 */ /* 0x020fe20000010000 */
[----:B------:R-:W-:Y:S06]  /*29b0*/  BRA `(.L_x_12427) ;  /* 0x00000000000c7947 */ /* 0x000fec0003800000 */
.L_x_12426:
[----:B-----5:R-:W-:-:S04]  /*29c0*/  IMAD.U32 R72, R49, 0x10000, RZ ;  /* 0x0001000031487824 */ /* 0x020fc800078e00ff */
[----:B------:R-:W-:-:S04]  /*29d0*/  FADD.FTZ R70, R72, R70 ;  /* 0x0000004648467221 */ /* 0x000fc80000010000 */
[----:B------:R-:W-:-:S07]  /*29e0*/  @P1 FADD.FTZ R70, R54, R70 ;  /* 0x0000004636461221 */ /* 0x000fce0000010000 */
.L_x_12427:
[----:B------:R-:W-:Y:S01]  /*29f0*/  SHF.L.U32 R71, R71, 0x10, RZ ;  /* 0x0000001047477819 */ /* 0x000fe200000006ff */
[----:B------:R-:W-:Y:S06]  /*2a00*/  @P2 BRA `(.L_x_12428) ;  /* 0x00000000000c2947 */ /* 0x000fec0003800000 */
[----:B------:R-:W-:Y:S05]  /*2a10*/  @!P1 BRA `(.L_x_12429) ;  /* 0x0000000000189947 */ /* 0x000fea0003800000 */
[----:B-----5:R-:W-:Y:S01]  /*2a20*/  FADD.FTZ R71, R55, R71 ;  /* 0x0000004737477221 */ /* 0x020fe20000010000 */
[----:B------:R-:W-:Y:S06]  /*2a30*/  BRA `(.L_x_12429) ;  /* 0x0000000000107947 */ /* 0x000fec0003800000 */
.L_x_12428:
[----:B-----5:R-:W-:-:S04]  /*2a40*/  PRMT R72, R49, 0x7632, R72 ;  /* 0x0000763231487816 */ /* 0x020fc80000000048 */
[----:B------:R-:W-:-:S05]  /*2a50*/  SHF.L.U32 R72, R72, 0x10, RZ ;  /* 0x0000001048487819 */ /* 0x000fca00000006ff */
[----:B------:R-:W-:-:S04]  /*2a60*/  FADD.FTZ R71, R72, R71 ;  /* 0x0000004748477221 */ /* 0x000fc80000010000 */
[----:B------:R-:W-:-:S07]  /*2a70*/  @P1 FADD.FTZ R71, R55, R71 ;  /* 0x0000004737471221 */ /* 0x000fce0000010000 */
.L_x_12429:
[C---:B------:R-:W-:Y:S02]  /*2a80*/  PRMT R73, R74.reuse, 0x7632, R73 ;  /* 0x000076324a497816 */ /* 0x040fe40000000049 */
[----:B------:R-:W-:Y:S01]  /*2a90*/  SHF.L.U32 R72, R74, 0x10, RZ ;  /* 0x000000104a487819 */ /* 0x000fe200000006ff */
[----:B------:R-:W-:Y:S06]  /*2aa0*/  @P2 BRA `(.L_x_12430) ;  /* 0x00000000000c2947 */ /* 0x000fec0003800000 */
[----:B------:R-:W-:Y:S05]  /*2ab0*/  @!P1 BRA `(.L_x_12431) ;  /* 0x0000000000149947 */ /* 0x000fea0003800000 */
[----:B-----5:R-:W-:Y:S01]  /*2ac0*/  FADD.FTZ R72, R56, R72 ;  /* 0x0000004838487221 */ /* 0x020fe20000010000 */
[----:B------:R-:W-:Y:S06]  /*2ad0*/  BRA `(.L_x_12431) ;  /* 0x00000000000c7947 */ /* 0x000fec0003800000 */
.L_x_12430:
[----:B-----5:R-:W-:-:S05]  /*2ae0*/  SHF.L.U32 R74, R50, 0x10, RZ ;  /* 0x00000010324a7819 */ /* 0x020fca00000006ff */
[----:B------:R-:W-:-:S04]  /*2af0*/  FADD.FTZ R72, R74, R72 ;  /* 0x000000484a487221 */ /* 0x000fc80000010000 */
[----:B------:R-:W-:-:S07]  /*2b00*/  @P1 FADD.FTZ R72, R56, R72 ;  /* 0x0000004838481221 */ /* 0x000fce0000010000 */
.L_x_12431:
[----:B------:R-:W-:Y:S01]  /*2b10*/  IMAD.U32 R73, R73, 0x10000, RZ ;  /* 0x0001000049497824 */ /* 0x000fe200078e00ff */
[----:B------:R-:W-:Y:S06]  /*2b20*/  @P2 BRA `(.L_x_12432) ;  /* 0x00000000000c2947 */ /* 0x000fec0003800000 */
[----:B------:R-:W-:Y:S05]  /*2b30*/  @!P1 BRA `(.L_x_12433) ;  /* 0x0000000000189947 */ /* 0x000fea0003800000 */
[----:B-----5:R-:W-:Y:S01]  /*2b40*/  FADD.FTZ R73, R57, R73 ;  /* 0x0000004939497221 */ /* 0x020fe20000010000 */
[----:B------:R-:W-:Y:S06]  /*2b50*/  BRA `(.L_x_12433) ;  /* 0x0000000000107947 */ /* 0x000fec0003800000 */
.L_x_12432:
[----:B-----5:R-:W-:-:S04]  /*2b60*/  PRMT R74, R50, 0x7632, R74 ;  /* 0x00007632324a7816 */ /* 0x020fc8000000004a */
[----:B------:R-:W-:-:S05]  /*2b70*/  SHF.L.U32 R74, R74, 0x10, RZ ;  /* 0x000000104a4a7819 */ /* 0x000fca00000006ff */
[----:B------:R-:W-:-:S04]  /*2b80*/  FADD.FTZ R73, R74, R73 ;  /* 0x000000494a497221 */ /* 0x000fc80000010000 */
[----:B------:R-:W-:-:S07]  /*2b90*/  @P1 FADD.FTZ R73, R57, R73 ;  /* 0x0000004939491221 */ /* 0x000fce0000010000 */
.L_x_12433:
[C---:B0-----:R-:W-:Y:S02]  /*2ba0*/  PRMT R108, R75.reuse, 0x7632, R108 ;  /* 0x000076324b6c7816 */ /* 0x041fe4000000006c */
[----:B------:R-:W-:Y:S01]  /*2bb0*/  SHF.L.U32 R74, R75, 0x10, RZ ;  /* 0x000000104b4a7819 */ /* 0x000fe200000006ff */
[----:B------:R-:W-:Y:S06]  /*2bc0*/  @P2 BRA `(.L_x_12434) ;  /* 0x00000000000c2947 */ /* 0x000fec0003800000 */
[----:B------:R-:W-:Y:S05]  /*2bd0*/  @!P1 BRA `(.L_x_12435) ;  /* 0x0000000000149947 */ /* 0x000fea0003800000 */
[----:B-----5:R-:W-:Y:S01]  /*2be0*/  FADD.FTZ R74, R58, R74 ;  /* 0x0000004a3a4a7221 */ /* 0x020fe20000010000 */
[----:B------:R-:W-:Y:S06]  /*2bf0*/  BRA `(.L_x_12435) ;  /* 0x00000000000c7947 */ /* 0x000fec0003800000 */
.L_x_12434:
[----:B-----5:R-:W-:-:S05]  /*2c00*/  SHF.L.U32 R75, R51, 0x10, RZ ;  /* 0x00000010334b7819 */ /* 0x020fca00000006ff */
[----:B------:R-:W-:-:S04]  /*2c10*/  FADD.FTZ R74, R75, R74 ;  /* 0x0000004a4b4a7221 */ /* 0x000fc80000010000 */
[----:B------:R-:W-:-:S07]  /*2c20*/  @P1 FADD.FTZ R74, R58, R74 ;  /* 0x0000004a3a4a1221 */ /* 0x000fce0000010000 */
.L_x_12435:
[----:B------:R-:W-:Y:S01]  /*2c30*/  SHF.L.U32 R75, R108, 0x10, RZ ;  /* 0x000000106c4b7819 */ /* 0x000fe200000006ff */
[----:B------:R-:W-:Y:S06]  /*2c40*/  @P2 BRA `(.L_x_12436) ;  /* 0x00000000000c2947 */ /* 0x000fec0003800000 */
[----:B------:R-:W-:Y:S05]  /*2c50*/  @!P1 BRA `(.L_x_12437) ;  /* 0x0000000000189947 */ /* 0x000fea0003800000 */
[----:B-----5:R-:W-:Y:S01]  /*2c60*/  FADD.FTZ R75, R59, R75 ;  /* 0x0000004b3b4b7221 */ /* 0x020fe20000010000 */
[----:B------:R-:W-:Y:S06]  /*2c70*/  BRA `(.L_x_12437) ;  /* 0x0000000000107947 */ /* 0x000fec0003800000 */
.L_x_12436:
[----:B-----5:R-:W-:-:S05]  /*2c80*/  PRMT R108, R51, 0x7632, R108 ;  /* 0x00007632336c7816 */ /* 0x020fca000000006c */
[----:B------:R-:W-:-:S04]  /*2c90*/  IMAD.U32 R108, R108, 0x10000, RZ ;  /* 0x000100006c6c7824 */ /* 0x000fc800078e00ff */
[----:B------:R-:W-:-:S04]  /*2ca0*/  FADD.FTZ R75, R108, R75 ;  /* 0x0000004b6c4b7221 */ /* 0x000fc80000010000 */
[----:B------:R-:W-:-:S07]  /*2cb0*/  @P1 FADD.FTZ R75, R59, R75 ;  /* 0x0000004b3b4b1221 */ /* 0x000fce0000010000 */
.L_x_12437:
[----:B------:R-:W-:-:S04]  /*2cc0*/  LEA R108, P1, R110, UR10, 0x5 ;  /* 0x0000000a6e6c7c11 */ /* 0x000fc8000f8228ff */
[C---:B------:R-:W-:Y:S02]  /*2cd0*/  LEA.HI.X R109, R110.reuse, UR11, RZ, 0x5, P1 ;  /* 0x0000000b6e6d7c11 */ /* 0x040fe400088f2cff */
[----:B------:R-:W-:-:S03]  /*2ce0*/  IADD3 R110, R110, 0x20, RZ ;  /* 0x000000206e6e7810 */ /* 0x000fc60007ffe0ff */
[----:B------:R1:W-:Y:S04]  /*2cf0*/  STG.E.128 desc[UR4][R108.64], R68 ;  /* 0x000000446c007986 */ /* 0x0003e8000c101d04 */
[----:B------:R1:W-:Y:S02]  /*2d00*/  STG.E.128 desc[UR4][R108.64+0x10], R72 ;  /* 0x000010486c007986 */ /* 0x0003e4000c101d04 */
.L_x_12421:
[----:B------:R-:W-:Y:S05]  /*2d10*/  BSYNC B0 ;  /* 0x0000000000007941 */ /* 0x000fea0003800000 */
.L_x_12420:
[----:B------:R-:W-:Y:S01]  /*2d20*/  ISETP.GE.U32.AND P1, PT, R0, 0x60, PT ;  /* 0x000000600000780c */ /* 0x000fe20003f26070 */
[----:B------:R-:W-:-:S12]  /*2d30*/  BSSY B0, `(.L_x_12438) ;  /* 0x000005f000007945 */ /* 0x000fd80003800000 */
[----:B------:R-:W-:Y:S05]  /*2d40*/  @!P1 BRA `(.L_x_12439) ;  /* 0x0000000400749947 */ /* 0x000fea0003800000 */
[----:B------:R-:W2:Y:S01]  /*2d50*/  LDC.64 R80, c[0x0][0x220] ;  /* 0x00008800ff507b82 */ /* 0x000ea20000000a00 */
[----:B------:R-:W-:-:S04]  /*2d60*/  ISETP.NE.U32.AND P1, PT, RZ, UR8, PT ;  /* 0x00000008ff007c0c */ /* 0x000fc8000bf25070 */
[----:B------:R-:W-:-:S13]  /*2d70*/  ISETP.NE.AND.EX P1, PT, RZ, UR9, PT, P1 ;  /* 0x00000009ff007c0c */ /* 0x000fda000bf25310 */
[----:B------:R-:W-:-:S04]  /*2d80*/  @P1 LEA R76, P2, R110, UR8, 0x4 ;  /* 0x000000086e4c1c11 */ /* 0x000fc8000f8420ff */
[C---:B------:R-:W-:Y:S01]  /*2d90*/  @P1 LEA.HI.X R77, R110.reuse, UR9, RZ, 0x4, P2 ;  /* 0x000000096e4d1c11 */ /* 0x040fe200090f24ff */
[----:B--2---:R-:W-:-:S04]  /*2da0*/  IMAD.WIDE.U32 R80, R110, 0x10, R80 ;  /* 0x000000106e507825 */ /* 0x004fc800078e0050 */
[----:B-----5:R2:W5:Y:S01]  /*2db0*/  @P1 LDG.E.128 R48, desc[UR4][R76.64] ;  /* 0x000000044c301981 */ /* 0x020562000c1e1d00 */
[----:B------:R-:W-:-:S03]  /*2dc0*/  ISETP.NE.U32.AND P1, PT, RZ, UR6, PT ;  /* 0x00000006ff007c0c */ /* 0x000fc6000bf25070 */
[----:B------:R-:W3:Y:S01]  /*2dd0*/  LDG.E.128 R80, desc[UR4][R80.64] ;  /* 0x0000000450507981 */ /* 0x000ee2000c1e1d00 */
[----:B------:R-:W-:-:S13]  /*2de0*/  ISETP.NE.AND.EX P1, PT, RZ, UR7, PT, P1 ;  /* 0x00000007ff007c0c */ /* 0x000fda000bf25310 */
[----:B--2---:R-:W-:-:S04]  /*2df0*/  @P1 LEA R76, P2, R110, UR6, 0x5 ;  /* 0x000000066e4c1c11 */ /* 0x004fc8000f8428ff */
[----:B------:R-:W-:Y:S02]  /*2e00*/  @P1 LEA.HI.X R77, R110, UR7, RZ, 0x5, P2 ;  /* 0x000000076e4d1c11 */ /* 0x000fe400090f2cff */
[----:B------:R-:W-:-:S03]  /*2e10*/  ISETP.NE.U32.AND P2, PT, RZ, UR8, PT ;  /* 0x00000008ff007c0c */ /* 0x000fc6000bf45070 */
[----:B------:R-:W5:Y:S01]  /*2e20*/  @P1 LDG.E.128 R52, desc[UR4][R76.64] ;  /* 0x000000044c341981 */ /* 0x000f62000c1e1d00 */
[----:B------:R-:W-:-:S03]  /*2e30*/  ISETP.NE.AND.EX P2, PT, RZ, UR9, PT, P2 ;  /* 0x00000009ff007c0c */ /* 0x000fc6000bf45320 */
[----:B------:R3:W5:Y:S02]  /*2e40*/  @P1 LDG.E.128 R56, desc[UR4][R76.64+0x10] ;  /* 0x000010044c381981 */ /* 0x000764000c1e1d00 */
[C---:B---3--:R-:W-:Y:S02]  /*2e50*/  PRMT R77, R80.reuse, 0x7632, R77 ;  /* 0x00007632504d7816 */ /* 0x048fe4000000004d */
[----:B------:R-:W-:-:S06]  /*2e60*/  SHF.L.U32 R76, R80, 0x10, RZ ;  /* 0x00000010504c7819 */ /* 0x000fcc00000006ff */
[----:B------:R-:W-:Y:S05]  /*2e70*/  @P2 BRA `(.L_x_12440) ;  /* 0x00000000000c2947 */ /* 0x000fea0003800000 */
[----:B------:R-:W-:Y:S05]  /*2e80*/  @!P1 BRA `(.L_x_12441) ;  /* 0x0000000000149947 */ /* 0x000fea0003800000 */
[----:B-----5:R-:W-:Y:S01]  /*2e90*/  FADD.FTZ R76, R52, R76 ;  /* 0x0000004c344c7221 */ /* 0x020fe20000010000 */
[----:B------:R-:W-:Y:S06]  /*2ea0*/  BRA `(.L_x_12441) ;  /* 0x00000000000c7947 */ /* 0x000fec0003800000 */
.L_x_12440:
[----:B-----5:R-:W-:-:S05]  /*2eb0*/  SHF.L.U32 R78, R48, 0x10, RZ ;  /* 0x00000010304e7819 */ /* 0x020fca00000006ff */
[----:B------:R-:W-:-:S04]  /*2ec0*/  FADD.FTZ R76, R78, R76 ;  /* 0x0000004c4e4c7221 */ /* 0x000fc80000010000 */
[----:B------:R-:W-:-:S07]  /*2ed0*/  @P1 FADD.FTZ R76, R52, R76 ;  /* 0x0000004c344c1221 */ /* 0x000fce0000010000 */
.L_x_12441:
[----:B------:R-:W-:Y:S01]  /*2ee0*/  SHF.L.U32 R77, R77, 0x10, RZ ;  /* 0x000000104d4d7819 */ /* 0x000fe200000006ff */
[----:B------:R-:W-:Y:S06]  /*2ef0*/  @P2 BRA `(.L_x_12442) ;  /* 0x00000000000c2947 */ /* 0x000fec0003800000 */
[----:B------:R-:W-:Y:S05]  /*2f00*/  @!P1 BRA `(.L_x_12443) ;  /* 0x0000000000189947 */ /* 0x000fea0003800000 */
[----:B-----5:R-:W-:Y:S01]  /*2f10*/  FADD.FTZ R77, R53, R77 ;  /* 0x0000004d354d7221 */ /* 0x020fe20000010000 */
[----:B------:R-:W-:Y:S06]  /*2f20*/  BRA `(.L_x_12443) ;  /* 0x0000000000107947 */ /* 0x000fec0003800000 */
.L_x_12442:
[----:B-----5:R-:W-:-:S04]  /*2f30*/  PRMT R78, R48, 0x7632, R78 ;  /* 0x00007632304e7816 */ /* 0x020fc8000000004e */
[----:B------:R-:W-:-:S05]  /*2f40*/  SHF.L.U32 R78, R78, 0x10, RZ ;  /* 0x000000104e4e7819 */ /* 0x000fca00000006ff */
[----:B------:R-:W-:-:S04]  /*2f50*/  FADD.FTZ R77, R78, R77 ;  /* 0x0000004d4e4d7221 */ /* 0x000fc80000010000 */
[----:B------:R-:W-:-:S07]  /*2f60*/  @P1 FADD.FTZ R77, R53, R77 ;  /* 0x0000004d354d1221 */ /* 0x000fce0000010000 */
.L_x_12443:
[C---:B------:R-:W-:Y:S01]  /*2f70*/  PRMT R79, R81.reuse, 0x7632, R79 ;  /* 0x00007632514f7816 */ /* 0x040fe2000000004f */
[----:B------:R-:W-:Y:S01]  /*2f80*/  IMAD.U32 R78, R81, 0x10000, RZ ;  /* 0x00010000514e7824 */ /* 0x000fe200078e00ff */
[----:B------:R-:W-:Y:S06]  /*2f90*/  @P2 BRA `(.L_x_12444) ;  /* 0x00000000000c2947 */ /* 0x000fec0003800000 */
[----:B------:R-:W-:Y:S05]  /*2fa0*/  @!P1 BRA `(.L_x_12445) ;  /* 0x0000000000149947 */ /* 0x000fea0003800000 */
[----:B-----5:R-:W-:Y:S01]  /*2fb0*/  FADD.FTZ R78, R54, R78 ;  /* 0x0000004e364e7221 */ /* 0x020fe20000010000 */
[----:B------:R-:W-:Y:S06]  /*2fc0*/  BRA `(.L_x_12445) ;  /* 0x00000000000c7947 */ /* 0x000fec0003800000 */
.L_x_12444:
[----:B-----5:R-:W-:-:S05]  /*2fd0*/  SHF.L.U32 R80, R49, 0x10, RZ ;  /* 0x0000001031507819 */ /* 0x020fca00000006ff */
[----:B------:R-:W-:-:S04]  /*2fe0*/  FADD.FTZ R78, R80, R78 ;  /* 0x0000004e504e7221 */ /* 0x000fc80000010000 */
[----:B------:R-:W-:-:S07]  /*2ff0*/  @P1 FADD.FTZ R78, R54, R78 ;  /* 0x0000004e364e1221 */ /* 0x000fce0000010000 */
.L_x_12445:
[----:B------:R-:W-:Y:S01]  /*3000*/  SHF.L.U32 R79, R79, 0x10, RZ ;  /* 0x000000104f4f7819 */ /* 0x000fe200000006ff */
[----:B------:R-:W-:Y:S06]  /*3010*/  @P2 BRA `(.L_x_12446) ;  /* 0x00000000000c2947 */ /* 0x000fec0003800000 */
[----:B------:R-:W-:Y:S05]  /*3020*/  @!P1 BRA `(.L_x_12447) ;  /* 0x0000000000189947 */ /* 0x000fea0003800000 */
[----:B-----5:R-:W-:Y:S01]  /*3030*/  FADD.FTZ R79, R55, R79 ;  /* 0x0000004f374f7221 */ /* 0x020fe20000010000 */
[----:B------:R-:W-:Y:S06]  /*3040*/  BRA `(.L_x_12447) ;  /* 0x0000000000107947 */ /* 0x000fec0003800000 */
.L_x_12446:
[----:B-----5:R-:W-:-:S04]  /*3050*/  PRMT R80, R49, 0x7632, R80 ;  /* 0x0000763231507816 */ /* 0x020fc80000000050 */
[----:B------:R-:W-:-:S05]  /*3060*/  SHF.L.U32 R80, R80, 0x10, RZ ;  /* 0x0000001050507819 */ /* 0x000fca00000006ff */
[----:B------:R-:W-:-:S04]  /*3070*/  FADD.FTZ R79, R80, R79 ;  /* 0x0000004f504f7221 */ /* 0x000fc80000010000 */
[----:B------:R-:W-:-:S07]  /*3080*/  @P1 FADD.FTZ R79, R55, R79 ;  /* 0x0000004f374f1221 */ /* 0x000fce0000010000 */
.L_x_12447:
[C---:B------:R-:W-:Y:S02]  /*3090*/  PRMT R81, R82.reuse, 0x7632, R81 ;  /* 0x0000763252517816 */ /* 0x040fe40000000051 */
[----:B------:R-:W-:Y:S01]  /*30a0*/  SHF.L.U32 R80, R82, 0x10, RZ ;  /* 0x0000001052507819 */ /* 0x000fe200000006ff */
[----:B------:R-:W-:Y:S06]  /*30b0*/  @P2 BRA `(.L_x_12448) ;  /* 0x00000000000c2947 */ /* 0x000fec0003800000 */
[----:B------:R-:W-:Y:S05]  /*30c0*/  @!P1 BRA `(.L_x_12449) ;  /* 0x0000000000149947 */ /* 0x000fea0003800000 */
[----:B-----5:R-:W-:Y:S01]  /*30d0*/  FADD.FTZ R80, R56, R80 ;  /* 0x0000005038507221 */ /* 0x020fe20000010000 */
[----:B------:R-:W-:Y:S06]  /*30e0*/  BRA `(.L_x_12449) ;  /* 0x00000000000c7947 */ /* 0x000fec0003800000 */
.L_x_12448:
[----:B-----5:R-:W-:-:S05]  /*30f0*/  SHF.L.U32 R82, R50, 0x10, RZ ;  /* 0x0000001032527819 */ /* 0x020fca00000006ff */
[----:B------:R-:W-:-:S04]  /*3100*/  FADD.FTZ R80, R82, R80 ;  /* 0x0000005052507221 */ /* 0x000fc80000010000 */
[----:B------:R-:W-:-:S07]  /*3110*/  @P1 FADD.FTZ R80, R56, R80 ;  /* 0x0000005038501221 */ /* 0x000fce0000010000 */
.L_x_12449:
[----:B------:R-:W-:Y:S01]  /*3120*/  IMAD.U32 R81, R81, 0x10000, RZ ;  /* 0x0001000051517824 */ /* 0x000fe200078e00ff */
[----:B------:R-:W-:Y:S06]  /*3130*/  @P2 BRA `(.L_x_12450) ;  /* 0x00000000000c2947 */ /* 0x000fec0003800000 */
[----:B------:R-:W-:Y:S05]  /*3140*/  @!P1 BRA `(.L_x_12451) ;  /* 0x0000000000189947 */ /* 0x000fea0003800000 */
[----:B-----5:R-:W-:Y:S01]  /*3150*/  FADD.FTZ R81, R57, R81 ;  /* 0x0000005139517221 */ /* 0x020fe20000010000 */
[----:B------:R-:W-:Y:S06]  /*3160*/  BRA `(.L_x_12451) ;  /* 0x0000000000107947 */ /* 0x000fec0003800000 */
.L_x_12450:
[----:B-----5:R-:W-:-:S04]  /*3170*/  PRMT R82, R50, 0x7632, R82 ;  /* 0x0000763232527816 */ /* 0x020fc80000000052 */
[----:B------:R-:W-:-:S05]  /*3180*/  SHF.L.U32 R82, R82, 0x10, RZ ;  /* 0x0000001052527819 */ /* 0x000fca00000006ff */
[----:B------:R-:W-:-:S04]  /*3190*/  FADD.FTZ R81, R82, R81 ;  /* 0x0000005152517221 */ /* 0x000fc80000010000 */
[----:B------:R-:W-:-:S07]  /*31a0*/  @P1 FADD.FTZ R81, R57, R81 ;  /* 0x0000005139511221 */ /* 0x000fce0000010000 */
.L_x_12451:
[C---:B01----:R-:W-:Y:S02]  /*31b0*/  PRMT R108, R83.reuse, 0x7632, R108 ;  /* 0x00007632536c7816 */ /* 0x043fe4000000006c */
[----:B------:R-:W-:Y:S01]  /*31c0*/  SHF.L.U32 R82, R83, 0x10, RZ ;  /* 0x0000001053527819 */ /* 0x000fe200000006ff */
[----:B------:R-:W-:Y:S06]  /*31d0*/  @P2 BRA `(.L_x_12452) ;  /* 0x00000000000c2947 */ /* 0x000fec0003800000 */
[----:B------:R-:W-:Y:S05]  /*31e0*/  @!P1 BRA `(.L_x_12453) ;  /* 0x0000000000149947 */ /* 0x000fea0003800000 */
[----:B-----5:R-:W-:Y:S01]  /*31f0*/  FADD.FTZ R82, R58, R82 ;  /* 0x000000523a527221 */ /* 0x020fe20000010000 */
[----:B------:R-:W-:Y:S06]  /*3200*/  BRA `(.L_x_12453) ;  /* 0x00000000000c7947 */ /* 0x000fec0003800000 */
.L_x_12452:
[----:B-----5:R-:W-:-:S05]  /*3210*/  SHF.L.U32 R83, R51, 0x10, RZ ;  /* 0x0000001033537819 */ /* 0x020fca00000006ff */
[----:B------:R-:W-:-:S04]  /*3220*/  FADD.FTZ R82, R83, R82 ;  /* 0x0000005253527221 */ /* 0x000fc80000010000 */
[----:B------:R-:W-:-:S07]  /*3230*/  @P1 FADD.FTZ R82, R58, R82 ;  /* 0x000000523a521221 */ /* 0x000fce0000010000 */
.L_x_12453:
[----:B------:R-:W-:Y:S01]  /*3240*/  SHF.L.U32 R83, R108, 0x10, RZ ;  /* 0x000000106c537819 */ /* 0x000fe200000006ff */
[----:B------:R-:W-:Y:S06]  /*3250*/  @P2 BRA `(.L_x_12454) ;  /* 0x00000000000c2947 */ /* 0x000fec0003800000 */
[----:B------:R-:W-:Y:S05]  /*3260*/  @!P1 BRA `(.L_x_12455) ;  /* 0x0000000000189947 */ /* 0x000fea0003800000 */
[----:B-----5:R-:W-:Y:S01]  /*3270*/  FADD.FTZ R83, R59, R83 ;  /* 0x000000533b537221 */ /* 0x020fe20000010000 */
[----:B------:R-:W-:Y:S06]  /*3280*/  BRA `(.L_x_12455) ;  /* 0x0000000000107947 */ /* 0x000fec0003800000 */
.L_x_12454:
[----:B-----5:R-:W-:-:S04]  /*3290*/  PRMT R108, R51, 0x7632, R108 ;  /* 0x00007632336c7816 */ /* 0x020fc8000000006c */
[----:B------:R-:W-:-:S05]  /*32a0*/  SHF.L.U32 R108, R108, 0x10, RZ ;  /* 0x000000106c6c7819 */ /* 0x000fca00000006ff */
[----:B------:R-:W-:-:S04]  /*32b0*/  FADD.FTZ R83, R108, R83 ;  /* 0x000000536c537221 */ /* 0x000fc80000010000 */
[----:B------:R-:W-:-:S07]  /*32c0*/  @P1 FADD.FTZ R83, R59, R83 ;  /* 0x000000533b531221 */ /* 0x000fce0000010000 */
.L_x_12455:
[----:B------:R-:W-:-:S04]  /*32d0*/  LEA R108, P1, R110, UR10, 0x5 ;  /* 0x0000000a6e6c7c11 */ /* 0x000fc8000f8228ff */
[C---:B------:R-:W-:Y:S01]  /*32e0*/  LEA.HI.X R109, R110.reuse, UR11, RZ, 0x5, P1 ;  /* 0x0000000b6e6d7c11 */ /* 0x040fe200088f2cff */
[----:B------:R-:W-:-:S04]  /*32f0*/  VIADD R110, R110, 0x20 ;  /* 0x000000206e6e7836 */ /* 0x000fc80000000000 */
[----:B------:R2:W-:Y:S04]  /*3300*/  STG.E.128 desc[UR4][R108.64], R76 ;  /* 0x0000004c6c007986 */ /* 0x0005e8000c101d04 */
[----:B------:R2:W-:Y:S02]  /*3310*/  STG.E.128 desc[UR4][R108.64+0x10], R80 ;  /* 0x000010506c007986 */ /* 0x0005e4000c101d04 */
.L_x_12439:
[----:B------:R-:W-:Y:S05]  /*3320*/  BSYNC B0 ;  /* 0x0000000000007941 */ /* 0x000fea0003800000 */
.L_x_12438:
[----:B------:R-:W-:Y:S01]  /*3330*/  ISETP.GE.U32.AND P1, PT, R0, 0x80, PT ;  /* 0x000000800000780c */ /* 0x000fe20003f26070 */
[----:B------:R-:W-:-:S12]  /*3340*/  BSSY B0, `(.L_x_12456) ;  /* 0x000005f000007945 */ /* 0x000fd80003800000 */
[----:B------:R-:W-:Y:S05]  /*3350*/  @!P1 BRA `(.L_x_12457) ;  /* 0x0000000400749947 */ /* 0x000fea0003800000 */
[----:B------:R-:W3:Y:S01]  /*3360*/  LDC.64 R88, c[0x0][0x220] ;  /* 0x00008800ff587b82 */ /* 0x000ee20000000a00 */
[----:B------:R-:W-:-:S04]  /*3370*/  ISETP.NE.U32.AND P1, PT, RZ, UR8, PT ;  /* 0x00000008ff007c0c */ /* 0x000fc8000bf25070 */
[----:B------:R-:W-:-:S13]  /*3380*/  ISETP.NE.AND.EX P1, PT, RZ, UR9, PT, P1 ;  /* 0x00000009ff007c0c */ /* 0x000fda000bf25310 */
[----:B------:R-:W-:-:S04]  /*3390*/  @P1 LEA R84, P2, R110, UR8, 0x4 ;  /* 0x000000086e541c11 */ /* 0x000fc8000f8420ff */
[C---:B------:R-:W-:Y:S01]  /*33a0*/  @P1 LEA.HI.X R85, R110.reuse, UR9, RZ, 0x4, P2 ;  /* 0x000000096e551c11 */ /* 0x040fe200090f24ff */
[----:B---3--:R-:W-:-:S04]  /*33b0*/  IMAD.WIDE.U32 R88, R110, 0x10, R88 ;  /* 0x000000106e587825 */ /* 0x008fc800078e0058 */
[----:B-----5:R3:W5:Y:S01]  /*33c0*/  @P1 LDG.E.128 R48, desc[UR4][R84.64] ;  /* 0x0000000454301981 */ /* 0x020762000c1e1d00 */
[----:B------:R-:W-:-:S03]  /*33d0*/  ISETP.NE.U32.AND P1, PT, RZ, UR6, PT ;  /* 0x00000006ff007c0c */ /* 0x000fc6000bf25070 */
[----:B------:R-:W4:Y:S01]  /*33e0*/  LDG.E.128 R88, desc[UR4][R88.64] ;  /* 0x0000000458587981 */ /* 0x000f22000c1e1d00 */
[----:B------:R-:W-:-:S13]  /*33f0*/  ISETP.NE.AND.EX P1, PT, RZ, UR7, PT, P1 ;  /* 0x00000007ff007c0c */ /* 0x000fda000bf25310 */
[----:B---3--:R-:W-:-:S04]  /*3400*/  @P1 LEA R84, P2, R110, UR6, 0x5 ;  /* 0x000000066e541c11 */ /* 0x008fc8000f8428ff */
[----:B------:R-:W-:Y:S02]  /*3410*/  @P1 LEA.HI.X R85, R110, UR7, RZ, 0x5, P2 ;  /* 0x000000076e551c11 */ /* 0x000fe400090f2cff */
[----:B------:R-:W-:-:S03]  /*3420*/  ISETP.NE.U32.AND P2, PT, RZ, UR8, PT ;  /* 0x00000008ff007c0c */ /* 0x000fc6000bf45070 */
[----:B------:R-:W5:Y:S01]  /*3430*/  @P1 LDG.E.128 R52, desc[UR4][R84.64] ;  /* 0x0000000454341981 */ /* 0x000f62000c1e1d00 */
[----:B------:R-:W-:-:S03]  /*3440*/  ISETP.NE.AND.EX P2, PT, RZ, UR9, PT, P2 ;  /* 0x00000009ff007c0c */ /* 0x000fc6000bf45320 */
[----:B------:R4:W5:Y:S02]  /*3450*/  @P1 LDG.E.128 R56, desc[UR4][R84.64+0x10] ;  /* 0x0000100454381981 */ /* 0x000964000c1e1d00 */
[C---:B----4-:R-:W-:Y:S02]  /*3460*/  PRMT R85, R88.reuse, 0x7632, R85 ;  /* 0x0000763258557816 */ /* 0x050fe40000000055 */
[----:B------:R-:W-:-:S06]  /*3470*/  SHF.L.U32 R84, R88, 0x10, RZ ;  /* 0x0000001058547819 */ /* 0x000fcc00000006ff */
[----:B------:R-:W-:Y:S05]  /*3480*/  @P2 BRA `(.L_x_12458) ;  /* 0x00000000000c2947 */ /* 0x000fea0003800000 */
[----:B------:R-:W-:Y:S05]  /*3490*/  @!P1 BRA `(.L_x_12459) ;  /* 0x0000000000149947 */ /* 0x000fea0003800000 */
[----:B-----5:R-:W-:Y:S01]  /*34a0*/  FADD.FTZ R84, R52, R84 ;  /* 0x0000005434547221 */ /* 0x020fe20000010000 */
[----:B------:R-:W-:Y:S06]  /*34b0*/  BRA `(.L_x_12459) ;  /* 0x00000000000c7947 */ /* 0x000fec0003800000 */
.L_x_12458:
[----:B-----5:R-:W-:-:S05]  /*34c0*/  SHF.L.U32 R86, R48, 0x10, RZ ;  /* 0x0000001030567819 */ /* 0x020fca00000006ff */
[----:B------:R-:W-:-:S04]  /*34d0*/  FADD.FTZ R84, R86, R84 ;  /* 0x0000005456547221 */ /* 0x000fc80000010000 */
[----:B------:R-:W-:-:S07]  /*34e0*/  @P1 FADD.FTZ R84, R52, R84 ;  /* 0x0000005434541221 */ /* 0x000fce0000010000 */
.L_x_12459:
[----:B------:R-:W-:Y:S01]  /*34f0*/  SHF.L.U32 R85, R85, 0x10, RZ ;  /* 0x0000001055557819 */ /* 0x000fe200000006ff */
[----:B------:R-:W-:Y:S06]  /*3500*/  @P2 BRA `(.L_x_12460) ;  /* 0x00000000000c2947 */ /* 0x000fec0003800000 */
[----:B------:R-:W-:Y:S05]  /*3510*/  @!P1 BRA `(.L_x_12461) ;  /* 0x0000000000189947 */ /* 0x000fea0003800000 */
[----:B-----5:R-:W-:Y:S01]  /*3520*/  FADD.FTZ R85, R53, R85 ;  /* 0x0000005535557221 */ /* 0x020fe20000010000 */
[----:B------:R-:W-:Y:S06]  /*3530*/  BRA `(.L_x_12461) ;  /* 0x0000000000107947 */ /* 0x000fec0003800000 */
.L_x_12460:
[----:B-----5:R-:W-:-:S04]  /*3540*/  PRMT R86, R48, 0x7632, R86 ;  /* 0x0000763230567816 */ /* 0x020fc80000000056 */
[----:B------:R-:W-:-:S05]  /*3550*/  SHF.L.U32 R86, R86, 0x10, RZ ;  /* 0x0000001056567819 */ /* 0x000fca00000006ff */
[----:B------:R-:W-:-:S04]  /*3560*/  FADD.FTZ R85, R86, R85 ;  /* 0x0000005556557221 */ /* 0x000fc80000010000 */
[----:B------:R-:W-:-:S07]  /*3570*/  @P1 FADD.FTZ R85, R53, R85 ;  /* 0x0000005535551221 */ /* 0x000fce0000010000 */
.L_x_12461:
[C---:B------:R-:W-:Y:S02]  /*3580*/  PRMT R87, R89.reuse, 0x7632, R87 ;  /* 0x0000763259577816 */ /* 0x040fe40000000057 */
[----:B------:R-:W-:Y:S01]  /*3590*/  SHF.L.U32 R86, R89, 0x10, RZ ;  /* 0x0000001059567819 */ /* 0x000fe200000006ff */
[----:B------:R-:W-:Y:S06]  /*35a0*/  @P2 BRA `(.L_x_12462) ;  /* 0x00000000000c2947 */ /* 0x000fec0003800000 */
[----:B------:R-:W-:Y:S05]  /*35b0*/  @!P1 BRA `(.L_x_12463) ;  /* 0x0000000000149947 */ /* 0x000fea0003800000 */
[----:B-----5:R-:W-:Y:S01]  /*35c0*/  FADD.FTZ R86, R54, R86 ;  /* 0x0000005636567221 */ /* 0x020fe20000010000 */
[----:B------:R-:W-:Y:S06]  /*35d0*/  BRA `(.L_x_12463) ;  /* 0x00000000000c7947 */ /* 0x000fec0003800000 */
.L_x_12462:
[----:B-----5:R-:W-:-:S04]  /*35e0*/  IMAD.U32 R88, R49, 0x10000, RZ ;  /* 0x0001000031587824 */ /* 0x020fc800078e00ff */
[----:B------:R-:W-:-:S04]  /*35f0*/  FADD.FTZ R86, R88, R86 ;  /* 0x0000005658567221 */ /* 0x000fc80000010000 */
[----:B------:R-:W-:-:S07]  /*3600*/  @P1 FADD.FTZ R86, R54, R86 ;  /* 0x0000005636561221 */ /* 0x000fce0000010000 */
.L_x_12463:
[----:B------:R-:W-:Y:S01]  /*3610*/  SHF.L.U32 R87, R87, 0x10, RZ ;  /* 0x0000001057577819 */ /* 0x000fe200000006ff */
[----:B------:R-:W-:Y:S06]  /*3620*/  @P2 BRA `(.L_x_12464) ;  /* 0x00000000000c2947 */ /* 0x000fec0003800000 */
[----:B------:R-:W-:Y:S05]  /*3630*/  @!P1 BRA `(.L_x_12465) ;  /* 0x0000000000189947 */ /* 0x000fea0003800000 */
[----:B-----5:R-:W-:Y:S01]  /*3640*/  FADD.FTZ R87, R55, R87 ;  /* 0x0000005737577221 */ /* 0x020fe20000010000 */
[----:B------:R-:W-:Y:S06]  /*3650*/  BRA `(.L_x_12465) ;  /* 0x0000000000107947 */ /* 0x000fec0003800000 */
.L_x_12464:
[----:B-----5:R-:W-:-:S04]  /*3660*/  PRMT R88, R49, 0x7632, R88 ;  /* 0x0000763231587816 */ /* 0x020fc80000000058 */
[----:B------:R-:W-:-:S05]  /*3670*/  SHF.L.U32 R88, R88, 0x10, RZ ;  /* 0x0000001058587819 */ /* 0x000fca00000006ff */
[----:B------:R-:W-:-:S04]  /*3680*/  FADD.FTZ R87, R88, R87 ;  /* 0x0000005758577221 */ /* 0x000fc80000010000 */
[----:B------:R-:W-:-:S07]  /*3690*/  @P1 FADD.FTZ R87, R55, R87 ;  /* 0x0000005737571221 */ /* 0x000fce0000010000 */
.L_x_12465:
[C---:B------:R-:W-:Y:S02]  /*36a0*/  PRMT R89, R90.reuse, 0x7632, R89 ;  /* 0x000076325a597816 */ /* 0x040fe40000000059 */
[----:B------:R-:W-:Y:S01]  /*36b0*/  SHF.L.U32 R88, R90, 0x10, RZ ;  /* 0x000000105a587819 */ /* 0x000fe200000006ff */
[----:B------:R-:W-:Y:S06]  /*36c0*/  @P2 BRA `(.L_x_12466) ;  /* 0x00000000000c2947 */ /* 0x000fec0003800000 */
[----:B------:R-:W-:Y:S05]  /*36d0*/  @!P1 BRA `(.L_x_12467) ;  /* 0x0000000000149947 */ /* 0x000fea0003800000 */
[----:B-----5:R-:W-:Y:S01]  /*36e0*/  FADD.FTZ R88, R56, R88 ;  /* 0x0000005838587221 */ /* 0x020fe20000010000 */
[----:B------:R-:W-:Y:S06]  /*36f0*/  BRA `(.L_x_12467) ;  /* 0x00000000000c7947 */ /* 0x000fec0003800000 */
.L_x_12466:
[----:B-----5:R-:W-:-:S05]  /*3700*/  SHF.L.U32 R90, R50, 0x10, RZ ;  /* 0x00000010325a7819 */ /* 0x020fca00000006ff */
[----:B------:R-:W-:-:S04]  /*3710*/  FADD.FTZ R88, R90, R88 ;  /* 0x000000585a587221 */ /* 0x000fc80000010000 */
[----:B------:R-:W-:-:S07]  /*3720*/  @P1 FADD.FTZ R88, R56, R88 ;  /* 0x0000005838581221 */ /* 0x000fce0000010000 */
.L_x_12467:
[----:B------:R-:W-:Y:S01]  /*3730*/  SHF.L.U32 R89, R89, 0x10, RZ ;  /* 0x0000001059597819 */ /* 0x000fe200000006ff */
[----:B------:R-:W-:Y:S06]  /*3740*/  @P2 BRA `(.L_x_12468) ;  /* 0x00000000000c2947 */ /* 0x000fec0003800000 */
[----:B------:R-:W-:Y:S05]  /*3750*/  @!P1 BRA `(.L_x_12469) ;  /* 0x0000000000189947 */ /* 0x000fea0003800000 */
[----:B-----5:R-:W-:Y:S01]  /*3760*/  FADD.FTZ R89, R57, R89 ;  /* 0x0000005939597221 */ /* 0x020fe20000010000 */
[----:B------:R-:W-:Y:S06]  /*3770*/  BRA `(.L_x_12469) ;  /* 0x0000000000107947 */ /* 0x000fec0003800000 */
.L_x_12468:
[----:B-----5:R-:W-:-:S05]  /*3780*/  PRMT R90, R50, 0x7632, R90 ;  /* 0x00007632325a7816 */ /* 0x020fca000000005a */
[----:B------:R-:W-:-:S04]  /*3790*/  IMAD.U32 R90, R90, 0x10000, RZ ;  /* 0x000100005a5a7824 */ /* 0x000fc800078e00ff */
[----:B------:R-:W-:-:S04]  /*37a0*/  FADD.FTZ R89, R90, R89 ;  /* 0x000000595a597221 */ /* 0x000fc80000010000 */
[----:B------:R-:W-:-:S07]  /*37b0*/  @P1 FADD.FTZ R89, R57, R89 ;  /* 0x0000005939591221 */ /* 0x000fce0000010000 */
.L_x_12469:
[C---:B012---:R-:W-:Y:S02]  /*37c0*/  PRMT R108, R91.reuse, 0x7632, R108 ;  /* 0x000076325b6c7816 */ /* 0x047fe4000000006c */
[----:B------:R-:W-:Y:S01]  /*37d0*/  SHF.L.U32 R90, R91, 0x10, RZ ;  /* 0x000000105b5a7819 */ /* 0x000fe200000006ff */
[----:B------:R-:W-:Y:S06]  /*37e0*/  @P2 BRA `(.L_x_12470) ;  /* 0x00000000000c2947 */ /* 0x000fec0003800000 */
[----:B------:R-:W-:Y:S05]  /*37f0*/  @!P1 BRA `(.L_x_12471) ;  /* 0x0000000000149947 */ /* 0x000fea0003800000 */
[----:B-----5:R-:W-:Y:S01]  /*3800*/  FADD.FTZ R90, R58, R90 ;  /* 0x0000005a3a5a7221 */ /* 0x020fe20000010000 */
[----:B------:R-:W-:Y:S06]  /*3810*/  BRA `(.L_x_12471) ;  /* 0x00000000000c7947 */ /* 0x000fec0003800000 */
.L_x_12470:
[----:B-----5:R-:W-:-:S05]  /*3820*/  SHF.L.U32 R91, R51, 0x10, RZ ;  /* 0x00000010335b7819 */ /* 0x020fca00000006ff */
[----:B------:R-:W-:-:S04]  /*3830*/  FADD.FTZ R90, R91, R90 ;  /* 0x0000005a5b5a7221 */ /* 0x000fc80000010000 */
[----:B------:R-:W-:-:S07]  /*3840*/  @P1 FADD.FTZ R90, R58, R90 ;  /* 0x0000005a3a5a1221 */ /* 0x000fce0000010000 */
.L_x_12471:
[----:B------:R-:W-:Y:S01]  /*3850*/  SHF.L.U32 R91, R108, 0x10, RZ ;  /* 0x000000106c5b7819 */ /* 0x000fe200000006ff */
[----:B------:R-:W-:Y:S06]  /*3860*/  @P2 BRA `(.L_x_12472) ;  /* 0x00000000000c2947 */ /* 0x000fec0003800000 */
[----:B------:R-:W-:Y:S05]  /*3870*/  @!P1 BRA `(.L_x_12473) ;  /* 0x0000000000189947 */ /* 0x000fea0003800000 */
[----:B-----5:R-:W-:Y:S01]  /*3880*/  FADD.FTZ R91, R59, R91 ;  /* 0x0000005b3b5b7221 */ /* 0x020fe20000010000 */
[----:B------:R-:W-:Y:S06]  /*3890*/  BRA `(.L_x_12473) ;  /* 0x0000000000107947 */ /* 0x000fec0003800000 */
.L_x_12472:
[----:B-----5:R-:W-:-:S04]  /*38a0*/  PRMT R108, R51, 0x7632, R108 ;  /* 0x00007632336c7816 */ /* 0x020fc8000000006c */
[----:B------:R-:W-:-:S05]  /*38b0*/  SHF.L.U32 R108, R108, 0x10, RZ ;  /* 0x000000106c6c7819 */ /* 0x000fca00000006ff */
[----:B------:R-:W-:-:S04]  /*38c0*/  FADD.FTZ R91, R108, R91 ;  /* 0x0000005b6c5b7221 */ /* 0x000fc80000010000 */
[----:B------:R-:W-:-:S07]  /*38d0*/  @P1 FADD.FTZ R91, R59, R91 ;  /* 0x0000005b3b5b1221 */ /* 0x000fce0000010000 */
.L_x_12473:
[----:B------:R-:W-:-:S04]  /*38e0*/  LEA R108, P1, R110, UR10, 0x5 ;  /* 0x0000000a6e6c7c11 */ /* 0x000fc8000f8228ff */
[C---:B------:R-:W-:Y:S02]  /*38f0*/  LEA.HI.X R109, R110.reuse, UR11, RZ, 0x5, P1 ;  /* 0x0000000b6e6d7c11 */ /* 0x040fe400088f2cff */
[----:B------:R-:W-:-:S03]  /*3900*/  IADD3 R110, R110, 0x20, RZ ;  /* 0x000000206e6e7810 */ /* 0x000fc60007ffe0ff */
[----:B------:R3:W-:Y:S04]  /*3910*/  STG.E.128 desc[UR4][R108.64], R84 ;  /* 0x000000546c007986 */ /* 0x0007e8000c101d04 */
[----:B------:R3:W-:Y:S02]  /*3920*/  STG.E.128 desc[UR4][R108.64+0x10], R88 ;  /* 0x000010586c007986 */ /* 0x0007e4000c101d04 */
.L_x_12457:
[----:B------:R-:W-:Y:S05]  /*3930*/  BSYNC B0 ;  /* 0x0000000000007941 */ /* 0x000fea0003800000 */
.L_x_12456:
[----:B------:R-:W-:Y:S01]  /*3940*/  ISETP.GE.U32.AND P1, PT, R0, 0xa0, PT ;  /* 0x000000a00000780c */ /* 0x000fe20003f26070 */
[----:B------:R-:W-:-:S12]  /*3950*/  BSSY B0, `(.L_x_12474) ;  /* 0x000005f000007945 */ /* 0x000fd80003800000 */
[----:B------:R-:W-:Y:S05]  /*3960*/  @!P1 BRA `(.L_x_12475) ;  /* 0x0000000400749947 */ /* 0x000fea0003800000 */
[----:B------:R-:W4:Y:S01]  /*3970*/  LDC.64 R96, c[0x0][0x220] ;  /* 0x00008800ff607b82 */ /* 0x000f220000000a00 */
[----:B------:R-:W-:-:S04]  /*3980*/  ISETP.NE.U32.AND P1, PT, RZ, UR8, PT ;  /* 0x00000008ff007c0c */ /* 0x000fc8000bf25070 */
[----:B------:R-:W-:-:S13]  /*3990*/  ISETP.NE.AND.EX P1, PT, RZ, UR9, PT, P1 ;  /* 0x00000009ff007c0c */ /* 0x000fda000bf25310 */
[----:B------:R-:W-:-:S04]  /*39a0*/  @P1 LEA R92, P2, R110, UR8, 0x4 ;  /* 0x000000086e5c1c11 */ /* 0x000fc8000f8420ff */
[C---:B------:R-:W-:Y:S01]  /*39b0*/  @P1 LEA.HI.X R93, R110.reuse, UR9, RZ, 0x4, P2 ;  /* 0x000000096e5d1c11 */ /* 0x040fe200090f24ff */
[----:B----4-:R-:W-:-:S04]  /*39c0*/  IMAD.WIDE.U32 R96, R110, 0x10, R96 ;  /* 0x000000106e607825 */ /* 0x010fc800078e0060 */
[----:B-----5:R4:W5:Y:S01]  /*39d0*/  @P1 LDG.E.128 R48, desc[UR4][R92.64] ;  /* 0x000000045c301981 */ /* 0x020962000c1e1d00 */
[----:B------:R-:W-:-:S03]  /*39e0*/  ISETP.NE.U32.AND P1, PT, RZ, UR6, PT ;  /* 0x00000006ff007c0c */ /* 0x000fc6000bf25070 */
[----:B------:R-:W2:Y:S01]  /*39f0*/  LDG.E.128 R96, desc[UR4][R96.64] ;  /* 0x0000000460607981 */ /* 0x000ea2000c1e1d00 */
[----:B------:R-:W-:-:S13]  /*3a00*/  ISETP.NE.AND.EX P1, PT, RZ, UR7, PT, P1 ;  /* 0x00000007ff007c0c */ /* 0x000fda000bf25310 */
[----:B----4-:R-:W-:-:S04]  /*3a10*/  @P1 LEA R92, P2, R110, UR6, 0x5 ;  /* 0x000000066e5c1c11 */ /* 0x010fc8000f8428ff */
        /* <DEDUP_REMOVED lines=11> */
.L_x_12476:
[----:B-----5:R-:W-:-:S05]  /*3ad0*/  SHF.L.U32 R94, R48, 0x10, RZ ;  /* 0x00000010305e7819 */ /* 0x020fca00000006ff */
[----:B------:R-:W-:-:S04]  /*3ae0*/  FADD.FTZ R92, R94, R92 ;  /* 0x0000005c5e5c7221 */ /* 0x000fc80000010000 */
[----:B------:R-:W-:-:S07]  /*3af0*/  @P1 FADD.FTZ R92, R52, R92 ;  /* 0x0000005c345c1221 */ /* 0x000fce0000010000 */
.L_x_12477:
[----:B------:R-:W-:Y:S01]  /*3b00*/  SHF.L.U32 R93, R93, 0x10, RZ ;  /* 0x000000105d5d7819 */ /* 0x000fe200000006ff */
[----:B------:R-:W-:Y:S06]  /*3b10*/  @P2 BRA `(.L_x_12478) ;  /* 0x00000000000c2947 */ /* 0x000fec0003800000 */
[----:B------:R-:W-:Y:S05]  /*3b20*/  @!P1 BRA `(.L_x_12479) ;  /* 0x0000000000189947 */ /* 0x000fea0003800000 */
[----:B-----5:R-:W-:Y:S01]  /*3b30*/  FADD.FTZ R93, R53, R93 ;  /* 0x0000005d355d7221 */ /* 0x020fe20000010000 */
[----:B------:R-:W-:Y:S06]  /*3b40*/  BRA `(.L_x_12479) ;  /* 0x0000000000107947 */ /* 0x000fec0003800000 */
.L_x_12478:
[----:B-----5:R-:W-:-:S04]  /*3b50*/  PRMT R94, R48, 0x7632, R94 ;  /* 0x00007632305e7816 */ /* 0x020fc8000000005e */
[----:B------:R-:W-:-:S05]  /*3b60*/  SHF.L.U32 R94, R94, 0x10, RZ ;  /* 0x000000105e5e7819 */ /* 0x000fca00000006ff */
[----:B------:R-:W-:-:S04]  /*3b70*/  FADD.FTZ R93, R94, R93 ;  /* 0x0000005d5e5d7221 */ /* 0x000fc80000010000 */
[----:B------:R-:W-:-:S07]  /*3b80*/  @P1 FADD.FTZ R93, R53, R93 ;  /* 0x0000005d355d1221 */ /* 0x000fce0000010000 */
.L_x_12479:
[C---:B------:R-:W-:Y:S02]  /*3b90*/  PRMT R95, R97.reuse, 0x7632, R95 ;  /* 0x00007632615f7816 */ /* 0x040fe4000000005f */
[----:B------:R-:W-:Y:S01]  /*3ba0*/  SHF.L.U32 R94, R97, 0x10, RZ ;  /* 0x00000010615e7819 */ /* 0x000fe200000006ff */
[----:B------:R-:W-:Y:S06]  /*3bb0*/  @P2 BRA `(.L_x_12480) ;  /* 0x00000000000c2947 */ /* 0x000fec0003800000 */
[----:B------:R-:W-:Y:S05]  /*3bc0*/  @!P1 BRA `(.L_x_12481) ;  /* 0x0000000000149947 */ /* 0x000fea0003800000 */
[----:B-----5:R-:W-:Y:S01]  /*3bd0*/  FADD.FTZ R94, R54, R94 ;  /* 0x0000005e365e7221 */ /* 0x020fe20000010000 */
[----:B------:R-:W-:Y:S06]  /*3be0*/  BRA `(.L_x_12481) ;  /* 0x00000000000c7947 */ /* 0x000fec0003800000 */
.L_x_12480:
[----:B-----5:R-:W-:-:S05]  /*3bf0*/  SHF.L.U32 R96, R49, 0x10, RZ ;  /* 0x0000001031607819 */ /* 0x020fca00000006ff */
[----:B------:R-:W-:-:S04]  /*3c00*/  FADD.FTZ R94, R96, R94 ;  /* 0x0000005e605e7221 */ /* 0x000fc80000010000 */
[----:B------:R-:W-:-:S07]  /*3c10*/  @P1 FADD.FTZ R94, R54, R94 ;  /* 0x0000005e365e1221 */ /* 0x000fce0000010000 */
.L_x_12481:
[----:B------:R-:W-:Y:S01]  /*3c20*/  IMAD.U32 R95, R95, 0x10000, RZ ;  /* 0x000100005f5f7824 */ /* 0x000fe200078e00ff */
[----:B------:R-:W-:Y:S06]  /*3c30*/  @P2 BRA `(.L_x_12482) ;  /* 0x00000000000c2947 */ /* 0x000fec0003800000 */
[----:B------:R-:W-:Y:S05]  /*3c40*/  @!P1 BRA `(.L_x_12483) ;  /* 0x0000000000189947 */ /* 0x000fea0003800000 */
[----:B-----5:R-:W-:Y:S01]  /*3c50*/  FADD.FTZ R95, R55, R95 ;  /* 0x0000005f375f7221 */ /* 0x020fe20000010000 */
[----:B------:R-:W-:Y:S06]  /*3c60*/  BRA `(.L_x_12483) ;  /* 0x0000000000107947 */ /* 0x000fec0003800000 */
.L_x_12482:
[----:B-----5:R-:W-:-:S04]  /*3c70*/  PRMT R96, R49, 0x7632, R96 ;  /* 0x0000763231607816 */ /* 0x020fc80000000060 */
[----:B------:R-:W-:-:S05]  /*3c80*/  SHF.L.U32 R96, R96, 0x10, RZ ;  /* 0x0000001060607819 */ /* 0x000fca00000006ff */
[----:B------:R-:W-:-:S04]  /*3c90*/  FADD.FTZ R95, R96, R95 ;  /* 0x0000005f605f7221 */ /* 0x000fc80000010000 */
[----:B------:R-:W-:-:S07]  /*3ca0*/  @P1 FADD.FTZ R95, R55, R95 ;  /* 0x0000005f375f1221 */ /* 0x000fce0000010000 */
.L_x_12483:
[C---:B------:R-:W-:Y:S02]  /*3cb0*/  PRMT R97, R98.reuse, 0x7632, R97 ;  /* 0x0000763262617816 */ /* 0x040fe40000000061 */
[----:B------:R-:W-:Y:S01]  /*3cc0*/  SHF.L.U32 R96, R98, 0x10, RZ ;  /* 0x0000001062607819 */ /* 0x000fe200000006ff */
[----:B------:R-:W-:Y:S06]  /*3cd0*/  @P2 BRA `(.L_x_12484) ;  /* 0x00000000000c2947 */ /* 0x000fec0003800000 */
[----:B------:R-:W-:Y:S05]  /*3ce0*/  @!P1 BRA `(.L_x_12485) ;  /* 0x0000000000149947 */ /* 0x000fea0003800000 */
[----:B-----5:R-:W-:Y:S01]  /*3cf0*/  FADD.FTZ R96, R56, R96 ;  /* 0x0000006038607221 */ /* 0x020fe20000010000 */
[----:B------:R-:W-:Y:S06]  /*3d00*/  BRA `(.L_x_12485) ;  /* 0x00000000000c7947 */ /* 0x000fec0003800000 */
.L_x_12484:
[----:B-----5:R-:W-:-:S05]  /*3d10*/  SHF.L.U32 R98, R50, 0x10, RZ ;  /* 0x0000001032627819 */ /* 0x020fca00000006ff */
[----:B------:R-:W-:-:S04]  /*3d20*/  FADD.FTZ R96, R98, R96 ;  /* 0x0000006062607221 */ /* 0x000fc80000010000 */
[----:B------:R-:W-:-:S07]  /*3d30*/  @P1 FADD.FTZ R96, R56, R96 ;  /* 0x0000006038601221 */ /* 0x000fce0000010000 */
.L_x_12485:
[----:B------:R-:W-:Y:S01]  /*3d40*/  SHF.L.U32 R97, R97, 0x10, RZ ;  /* 0x0000001061617819 */ /* 0x000fe200000006ff */
[----:B------:R-:W-:Y:S06]  /*3d50*/  @P2 BRA `(.L_x_12486) ;  /* 0x00000000000c2947 */ /* 0x000fec0003800000 */
[----:B------:R-:W-:Y:S05]  /*3d60*/  @!P1 BRA `(.L_x_12487) ;  /* 0x0000000000189947 */ /* 0x000fea0003800000 */
[----:B-----5:R-:W-:Y:S01]  /*3d70*/  FADD.FTZ R97, R57, R97 ;  /* 0x0000006139617221 */ /* 0x020fe20000010000 */
[----:B------:R-:W-:Y:S06]  /*3d80*/  BRA `(.L_x_12487) ;  /* 0x0000000000107947 */ /* 0x000fec0003800000 */
.L_x_12486:
[----:B-----5:R-:W-:-:S04]  /*3d90*/  PRMT R98, R50, 0x7632, R98 ;  /* 0x0000763232627816 */ /* 0x020fc80000000062 */
[----:B------:R-:W-:-:S05]  /*3da0*/  SHF.L.U32 R98, R98, 0x10, RZ ;  /* 0x0000001062627819 */ /* 0x000fca00000006ff */
[----:B------:R-:W-:-:S04]  /*3db0*/  FADD.FTZ R97, R98, R97 ;  /* 0x0000006162617221 */ /* 0x000fc80000010000 */
[----:B------:R-:W-:-:S07]  /*3dc0*/  @P1 FADD.FTZ R97, R57, R97 ;  /* 0x0000006139611221 */ /* 0x000fce0000010000 */
.L_x_12487:
[C---:B01-3--:R-:W-:Y:S01]  /*3dd0*/  PRMT R108, R99.reuse, 0x7632, R108 ;  /* 0x00007632636c7816 */ /* 0x04bfe2000000006c */
[----:B------:R-:W-:Y:S01]  /*3de0*/  IMAD.U32 R98, R99, 0x10000, RZ ;  /* 0x0001000063627824 */ /* 0x000fe200078e00ff */
[----:B------:R-:W-:Y:S06]  /*3df0*/  @P2 BRA `(.L_x_12488) ;  /* 0x00000000000c2947 */ /* 0x000fec0003800000 */
[----:B------:R-:W-:Y:S05]  /*3e00*/  @!P1 BRA `(.L_x_12489) ;  /* 0x0000000000149947 */ /* 0x000fea0003800000 */
[----:B-----5:R-:W-:Y:S01]  /*3e10*/  FADD.FTZ R98, R58, R98 ;  /* 0x000000623a627221 */ /* 0x020fe20000010000 */
[----:B------:R-:W-:Y:S06]  /*3e20*/  BRA `(.L_x_12489) ;  /* 0x00000000000c7947 */ /* 0x000fec0003800000 */
.L_x_12488:
[----:B-----5:R-:W-:-:S05]  /*3e30*/  SHF.L.U32 R99, R51, 0x10, RZ ;  /* 0x0000001033637819 */ /* 0x020fca00000006ff */
[----:B------:R-:W-:-:S04]  /*3e40*/  FADD.FTZ R98, R99, R98 ;  /* 0x0000006263627221 */ /* 0x000fc80000010000 */
[----:B------:R-:W-:-:S07]  /*3e50*/  @P1 FADD.FTZ R98, R58, R98 ;  /* 0x000000623a621221 */ /* 0x000fce0000010000 */
.L_x_12489:
[----:B------:R-:W-:Y:S01]  /*3e60*/  SHF.L.U32 R99, R108, 0x10, RZ ;  /* 0x000000106c637819 */ /* 0x000fe200000006ff */
[----:B------:R-:W-:Y:S06]  /*3e70*/  @P2 BRA `(.L_x_12490) ;  /* 0x00000000000c2947 */ /* 0x000fec0003800000 */
[----:B------:R-:W-:Y:S05]  /*3e80*/  @!P1 BRA `(.L_x_12491) ;  /* 0x0000000000189947 */ /* 0x000fea0003800000 */
[----:B-----5:R-:W-:Y:S01]  /*3e90*/  FADD.FTZ R99, R59, R99 ;  /* 0x000000633b637221 */ /* 0x020fe20000010000 */
[----:B------:R-:W-:Y:S06]  /*3ea0*/  BRA `(.L_x_12491) ;  /* 0x0000000000107947 */ /* 0x000fec0003800000 */
.L_x_12490:
[----:B-----5:R-:W-:-:S04]  /*3eb0*/  PRMT R108, R51, 0x7632, R108 ;  /* 0x00007632336c7816 */ /* 0x020fc8000000006c */
[----:B------:R-:W-:-:S05]  /*3ec0*/  SHF.L.U32 R108, R108, 0x10, RZ ;  /* 0x000000106c6c7819 */ /* 0x000fca00000006ff */
[----:B------:R-:W-:-:S04]  /*3ed0*/  FADD.FTZ R99, R108, R99 ;  /* 0x000000636c637221 */ /* 0x000fc80000010000 */
[----:B------:R-:W-:-:S07]  /*3ee0*/  @P1 FADD.FTZ R99, R59, R99 ;  /* 0x000000633b631221 */ /* 0x000fce0000010000 */
.L_x_12491:
[----:B------:R-:W-:-:S04]  /*3ef0*/  LEA R108, P1, R110, UR10, 0x5 ;  /* 0x0000000a6e6c7c11 */ /* 0x000fc8000f8228ff */
[C---:B------:R-:W-:Y:S02]  /*3f00*/  LEA.HI.X R109, R110.reuse, UR11, RZ, 0x5, P1 ;  /* 0x0000000b6e6d7c11 */ /* 0x040fe400088f2cff */
[----:B------:R-:W-:-:S03]  /*3f10*/  IADD3 R110, R110, 0x20, RZ ;  /* 0x000000206e6e7810 */ /* 0x000fc60007ffe0ff */
[----:B------:R4:W-:Y:S04]  /*3f20*/  STG.E.128 desc[UR4][R108.64], R92 ;  /* 0x0000005c6c007986 */ /* 0x0009e8000c101d04 */
[----:B------:R4:W-:Y:S02]  /*3f30*/  STG.E.128 desc[UR4][R108.64+0x10], R96 ;  /* 0x000010606c007986 */ /* 0x0009e4000c101d04 */
.L_x_12475:
[----:B------:R-:W-:Y:S05]  /*3f40*/  BSYNC B0 ;  /* 0x0000000000007941 */ /* 0x000fea0003800000 */
.L_x_12474:
[----:B------:R-:W-:Y:S01]  /*3f50*/  ISETP.GE.U32.AND P1, PT, R0, 0xc0, PT ;  /* 0x000000c00000780c */ /* 0x000fe20003f26070 */
[----:B------:R-:W-:-:S12]  /*3f60*/  BSSY B0, `(.L_x_12492) ;  /* 0x000005e000007945 */ /* 0x000fd80003800000 */
[----:B------:R-:W-:Y:S05]  /*3f70*/  @!P1 BRA `(.L_x_12493) ;  /* 0x0000000400709947 */ /* 0x000fea0003800000 */
[----:B------:R-:W0:Y:S01]  /*3f80*/  LDC.64 R104, c[0x0][0x220] ;  /* 0x00008800ff687b82 */ /* 0x000e220000000a00 */
[----:B------:R-:W-:-:S04]  /*3f90*/  ISETP.NE.U32.AND P1, PT, RZ, UR8, PT ;  /* 0x00000008ff007c0c */ /* 0x000fc8000bf25070 */
[----:B------:R-:W-:-:S13]  /*3fa0*/  ISETP.NE.AND.EX P1, PT, RZ, UR9, PT, P1 ;  /* 0x00000009ff007c0c */ /* 0x000fda000bf25310 */
[----:B------:R-:W-:-:S04]  /*3fb0*/  @P1 LEA R100, P2, R110, UR8, 0x4 ;  /* 0x000000086e641c11 */ /* 0x000fc8000f8420ff */
[C---:B------:R-:W-:Y:S01]  /*3fc0*/  @P1 LEA.HI.X R101, R110.reuse, UR9, RZ, 0x4, P2 ;  /* 0x000000096e651c11 */ /* 0x040fe200090f24ff */
[----:B0-----:R-:W-:-:S04]  /*3fd0*/  IMAD.WIDE.U32 R104, R110, 0x10, R104 ;  /* 0x000000106e687825 */ /* 0x001fc800078e0068 */
[----:B-----5:R0:W5:Y:S01]  /*3fe0*/  @P1 LDG.E.128 R48, desc[UR4][R100.64] ;  /* 0x0000000464301981 */ /* 0x020162000c1e1d00 */
        /* <DEDUP_REMOVED lines=15> */
.L_x_12494:
[----:B-----5:R-:W-:-:S04]  /*40e0*/  IMAD.U32 R102, R48, 0x10000, RZ ;  /* 0x0001000030667824 */ /* 0x020fc800078e00ff */
[----:B------:R-:W-:-:S04]  /*40f0*/  FADD.FTZ R100, R102, R100 ;  /* 0x0000006466647221 */ /* 0x000fc80000010000 */
[----:B------:R-:W-:-:S07]  /*4100*/  @P1 FADD.FTZ R100, R52, R100 ;  /* 0x0000006434641221 */ /* 0x000fce0000010000 */
.L_x_12495:
[----:B------:R-:W-:Y:S01]  /*4110*/  SHF.L.U32 R101, R101, 0x10, RZ ;  /* 0x0000001065657819 */ /* 0x000fe200000006ff */
[----:B------:R-:W-:Y:S06]  /*4120*/  @P2 BRA `(.L_x_12496) ;  /* 0x00000000000c2947 */ /* 0x000fec0003800000 */
[----:B------:R-:W-:Y:S05]  /*4130*/  @!P1 BRA `(.L_x_12497) ;  /* 0x0000000000189947 */ /* 0x000fea0003800000 */
[----:B-----5:R-:W-:Y:S01]  /*4140*/  FADD.FTZ R101, R53, R101 ;  /* 0x0000006535657221 */ /* 0x020fe20000010000 */
[----:B------:R-:W-:Y:S06]  /*4150*/  BRA `(.L_x_12497) ;  /* 0x0000000000107947 */ /* 0x000fec0003800000 */
.L_x_12496:
[----:B-----5:R-:W-:-:S04]  /*4160*/  PRMT R102, R48, 0x7632, R102 ;  /* 0x0000763230667816 */ /* 0x020fc80000000066 */
[----:B------:R-:W-:-:S05]  /*4170*/  SHF.L.U32 R102, R102, 0x10, RZ ;  /* 0x0000001066667819 */ /* 0x000fca00000006ff */
[----:B------:R-:W-:-:S04]  /*4180*/  FADD.FTZ R101, R102, R101 ;  /* 0x0000006566657221 */ /* 0x000fc80000010000 */
[----:B------:R-:W-:-:S07]  /*4190*/  @P1 FADD.FTZ R101, R53, R101 ;  /* 0x0000006535651221 */ /* 0x000fce0000010000 */
.L_x_12497:
[C---:B------:R-:W-:Y:S02]  /*41a0*/  PRMT R103, R105.reuse, 0x7632, R103 ;  /* 0x0000763269677816 */ /* 0x040fe40000000067 */
[----:B------:R-:W-:Y:S01]  /*41b0*/  SHF.L.U32 R102, R105, 0x10, RZ ;  /* 0x0000001069667819 */ /* 0x000fe200000006ff */
[----:B------:R-:W-:Y:S06]  /*41c0*/  @P2 BRA `(.L_x_12498) ;  /* 0x00000000000c2947 */ /* 0x000fec0003800000 */
[----:B------:R-:W-:Y:S05]  /*41d0*/  @!P1 BRA `(.L_x_12499) ;  /* 0x0000000000149947 */ /* 0x000fea0003800000 */
[----:B-----5:R-:W-:Y:S01]  /*41e0*/  FADD.FTZ R102, R54, R102 ;  /* 0x0000006636667221 */ /* 0x020fe20000010000 */
[----:B------:R-:W-:Y:S06]  /*41f0*/  BRA `(.L_x_12499) ;  /* 0x00000000000c7947 */ /* 0x000fec0003800000 */
.L_x_12498:
[----:B-----5:R-:W-:-:S05]  /*4200*/  SHF.L.U32 R104, R49, 0x10, RZ ;  /* 0x0000001031687819 */ /* 0x020fca00000006ff */
[----:B------:R-:W-:-:S04]  /*4210*/  FADD.FTZ R102, R104, R102 ;  /* 0x0000006668667221 */ /* 0x000fc80000010000 */
[----:B------:R-:W-:-:S07]  /*4220*/  @P1 FADD.FTZ R102, R54, R102 ;  /* 0x0000006636661221 */ /* 0x000fce0000010000 */
.L_x_12499:
[----:B------:R-:W-:Y:S01]  /*4230*/  SHF.L.U32 R103, R103, 0x10, RZ ;  /* 0x0000001067677819 */ /* 0x000fe200000006ff */
[----:B------:R-:W-:Y:S06]  /*4240*/  @P2 BRA `(.L_x_12500) ;  /* 0x00000000000c2947 */ /* 0x000fec0003800000 */
[----:B------:R-:W-:Y:S05]  /*4250*/  @!P1 BRA `(.L_x_12501) ;  /* 0x0000000000189947 */ /* 0x000fea0003800000 */
[----:B-----5:R-:W-:Y:S01]  /*4260*/  FADD.FTZ R103, R55, R103 ;  /* 0x0000006737677221 */ /* 0x020fe20000010000 */
[----:B------:R-:W-:Y:S06]  /*4270*/  BRA `(.L_x_12501) ;  /* 0x0000000000107947 */ /* 0x000fec0003800000 */
.L_x_12500:
[----:B-----5:R-:W-:-:S05]  /*4280*/  PRMT R104, R49, 0x7632, R104 ;  /* 0x0000763231687816 */ /* 0x020fca0000000068 */
[----:B------:R-:W-:-:S04]  /*4290*/  IMAD.U32 R104, R104, 0x10000, RZ ;  /* 0x0001000068687824 */ /* 0x000fc800078e00ff */
[----:B------:R-:W-:-:S04]  /*42a0*/  FADD.FTZ R103, R104, R103 ;  /* 0x0000006768677221 */ /* 0x000fc80000010000 */
[----:B------:R-:W-:-:S07]  /*42b0*/  @P1 FADD.FTZ R103, R55, R103 ;  /* 0x0000006737671221 */ /* 0x000fce0000010000 */
.L_x_12501:
[C---:B------:R-:W-:Y:S02]  /*42c0*/  PRMT R105, R106.reuse, 0x7632, R105 ;  /* 0x000076326a697816 */ /* 0x040fe40000000069 */
[----:B------:R-:W-:Y:S01]  /*42d0*/  SHF.L.U32 R104, R106, 0x10, RZ ;  /* 0x000000106a687819 */ /* 0x000fe200000006ff */
[----:B------:R-:W-:Y:S06]  /*42e0*/  @P2 BRA `(.L_x_12502) ;  /* 0x00000000000c2947 */ /* 0x000fec0003800000 */
[----:B------:R-:W-:Y:S05]  /*42f0*/  @!P1 BRA `(.L_x_12503) ;  /* 0x0000000000149947 */ /* 0x000fea0003800000 */
[----:B-----5:R-:W-:Y:S01]  /*4300*/  FADD.FTZ R104, R56, R104 ;  /* 0x0000006838687221 */ /* 0x020fe20000010000 */
[----:B------:R-:W-:Y:S06]  /*4310*/  BRA `(.L_x_12503) ;  /* 0x00000000000c7947 */ /* 0x000fec0003800000 */
.L_x_12502:
[----:B-----5:R-:W-:-:S05]  /*4320*/  SHF.L.U32 R106, R50, 0x10, RZ ;  /* 0x00000010326a7819 */ /* 0x020fca00000006ff */
[----:B------:R-:W-:-:S04]  /*4330*/  FADD.FTZ R104, R106, R104 ;  /* 0x000000686a687221 */ /* 0x000fc80000010000 */
[----:B------:R-:W-:-:S07]  /*4340*/  @P1 FADD.FTZ R104, R56, R104 ;  /* 0x0000006838681221 */ /* 0x000fce0000010000 */
.L_x_12503:
[----:B------:R-:W-:Y:S01]  /*4350*/  SHF.L.U32 R105, R105, 0x10, RZ ;  /* 0x0000001069697819 */ /* 0x000fe200000006ff */
[----:B------:R-:W-:Y:S06]  /*4360*/  @P2 BRA `(.L_x_12504) ;  /* 0x00000000000c2947 */ /* 0x000fec0003800000 */
[----:B------:R-:W-:Y:S05]  /*4370*/  @!P1 BRA `(.L_x_12505) ;  /* 0x0000000000189947 */ /* 0x000fea0003800000 */
[----:B-----5:R-:W-:Y:S01]  /*4380*/  FADD.FTZ R105, R57, R105 ;  /* 0x0000006939697221 */ /* 0x020fe20000010000 */
[----:B------:R-:W-:Y:S06]  /*4390*/  BRA `(.L_x_12505) ;  /* 0x0000000000107947 */ /* 0x000fec0003800000 */
.L_x_12504:
[----:B-----5:R-:W-:-:S04]  /*43a0*/  PRMT R106, R50, 0x7632, R106 ;  /* 0x00007632326a7816 */ /* 0x020fc8000000006a */
[----:B------:R-:W-:-:S05]  /*43b0*/  SHF.L.U32 R106, R106, 0x10, RZ ;  /* 0x000000106a6a7819 */ /* 0x000fca00000006ff */
[----:B------:R-:W-:-:S04]  /*43c0*/  FADD.FTZ R105, R106, R105 ;  /* 0x000000696a697221 */ /* 0x000fc80000010000 */
[----:B------:R-:W-:-:S07]  /*43d0*/  @P1 FADD.FTZ R105, R57, R105 ;  /* 0x0000006939691221 */ /* 0x000fce0000010000 */
.L_x_12505:
[C---:B-1-34-:R-:W-:Y:S02]  /*43e0*/  PRMT R108, R107.reuse, 0x7632, R108 ;  /* 0x000076326b6c7816 */ /* 0x05afe4000000006c */
[----:B------:R-:W-:Y:S01]  /*43f0*/  SHF.L.U32 R106, R107, 0x10, RZ ;  /* 0x000000106b6a7819 */ /* 0x000fe200000006ff */
[----:B------:R-:W-:Y:S06]  /*4400*/  @P2 BRA `(.L_x_12506) ;  /* 0x00000000000c2947 */ /* 0x000fec0003800000 */
[----:B------:R-:W-:Y:S05]  /*4410*/  @!P1 BRA `(.L_x_12507) ;  /* 0x0000000000149947 */ /* 0x000fea0003800000 */
[----:B-----5:R-:W-:Y:S01]  /*4420*/  FADD.FTZ R106, R58, R106 ;  /* 0x0000006a3a6a7221 */ /* 0x020fe20000010000 */
[----:B------:R-:W-:Y:S06]  /*4430*/  BRA `(.L_x_12507) ;  /* 0x00000000000c7947 */ /* 0x000fec0003800000 */
.L_x_12506:
[----:B-----5:R-:W-:-:S04]  /*4440*/  IMAD.U32 R107, R51, 0x10000, RZ ;  /* 0x00010000336b7824 */ /* 0x020fc800078e00ff */
[----:B------:R-:W-:-:S04]  /*4450*/  FADD.FTZ R106, R107, R106 ;  /* 0x0000006a6b6a7221 */ /* 0x000fc80000010000 */
[----:B------:R-:W-:-:S07]  /*4460*/  @P1 FADD.FTZ R106, R58, R106 ;  /* 0x0000006a3a6a1221 */ /* 0x000fce0000010000 */
.L_x_12507:
[----:B------:R-:W-:Y:S01]  /*4470*/  SHF.L.U32 R107, R108, 0x10, RZ ;  /* 0x000000106c6b7819 */ /* 0x000fe200000006ff */
[----:B------:R-:W-:Y:S06]  /*4480*/  @P2 BRA `(.L_x_12508) ;  /* 0x00000000000c2947 */ /* 0x000fec0003800000 */
[----:B------:R-:W-:Y:S05]  /*4490*/  @!P1 BRA `(.L_x_12509) ;  /* 0x0000000000189947 */ /* 0x000fea0003800000 */
[----:B-----5:R-:W-:Y:S01]  /*44a0*/  FADD.FTZ R107, R59, R107 ;  /* 0x0000006b3b6b7221 */ /* 0x020fe20000010000 */
[----:B------:R-:W-:Y:S06]  /*44b0*/  BRA `(.L_x_12509) ;  /* 0x0000000000107947 */ /* 0x000fec0003800000 */
.L_x_12508:
[----:B-----5:R-:W-:-:S04]  /*44c0*/  PRMT R108, R51, 0x7632, R108 ;  /* 0x00007632336c7816 */ /* 0x020fc8000000006c */
[----:B------:R-:W-:-:S05]  /*44d0*/  SHF.L.U32 R108, R108, 0x10, RZ ;  /* 0x000000106c6c7819 */ /* 0x000fca00000006ff */
[----:B------:R-:W-:-:S04]  /*44e0*/  FADD.FTZ R107, R108, R107 ;  /* 0x0000006b6c6b7221 */ /* 0x000fc80000010000 */
[----:B------:R-:W-:-:S07]  /*44f0*/  @P1 FADD.FTZ R107, R59, R107 ;  /* 0x0000006b3b6b1221 */ /* 0x000fce0000010000 */
.L_x_12509:
[----:B------:R-:W-:-:S04]  /*4500*/  LEA R108, P1, R110, UR10, 0x5 ;  /* 0x0000000a6e6c7c11 */ /* 0x000fc8000f8228ff */
[----:B------:R-:W-:-:S05]  /*4510*/  LEA.HI.X R109, R110, UR11, RZ, 0x5, P1 ;  /* 0x0000000b6e6d7c11 */ /* 0x000fca00088f2cff */
[----:B------:R0:W-:Y:S04]  /*4520*/  STG.E.128 desc[UR4][R108.64], R100 ;  /* 0x000000646c007986 */ /* 0x0001e8000c101d04 */
[----:B------:R0:W-:Y:S02]  /*4530*/  STG.E.128 desc[UR4][R108.64+0x10], R104 ;  /* 0x000010686c007986 */ /* 0x0001e4000c101d04 */
.L_x_12493:
[----:B------:R-:W-:Y:S05]  /*4540*/  BSYNC B0 ;  /* 0x0000000000007941 */ /* 0x000fea0003800000 */
.L_x_12492:
        /* <DEDUP_REMOVED lines=8> */
[----:B------:R-:W-:Y:S02]  /*45d0*/  ISETP.GT.U32.AND P4, PT, R0, 0xbf, PT ;  /* 0x000000bf0000780c */ /* 0x000fe40003f84070 */
[----:B------:R-:W-:Y:S01]  /*45e0*/  ISETP.NE.AND P5, PT, R158, RZ, PT ;  /* 0x000000ff9e00720c */ /* 0x000fe20003fa5270 */
[----:B------:R-:W-:-:S02]  /*45f0*/  FADD.FTZ R108, R63, R108 ;  /* 0x0000006c3f6c7221 */ /* 0x000fc40000010000 */
[----:B------:R-:W-:Y:S02]  /*4600*/  @P1 LOP3.LUT R2, R2, 0x1, RZ, 0xfc, !PT ;  /* 0x0000000102021812 */ /* 0x000fe400078efcff */
        /* <DEDUP_REMOVED lines=166> */
.L_x_12535:
        /* <DEDUP_REMOVED lines=26> */
[--C-:B------:R-:W-:Y:S01]  /*5210*/  FADD.FTZ R248, R62, -R190.reuse ;  /* 0x800000be3ef87221 */ /* 0x100fe20000010000 */
[----:B------:R-:W4:Y:S02]  /*5220*/  LDL R251, [R1+0x2c] ;  /* 0x00002c0001fb7983 */ /* 0x000f240000100800 */
[----:B-1----:R-:W-:Y:S01]  /*5230*/  FFMA.FTZ R109, R228, R246, R227 ;  /* 0x000000f6e46d7223 */ /* 0x002fe200000100e3 */
[----:B------:R-:W-:Y:S01]  /*5240*/  FMUL.FTZ R248, R191, R248 ;  /* 0x000000f8bff87220 */ /* 0x000fe20000410000 */
[----:B------:R0:W-:Y:S04]  /*5250*/  STL [R1+0x54], R2 ;  /* 0x0000540201007387 */ /* 0x0001e80000100800 */
[----:B------:R1:W-:Y:S01]  /*5260*/  STL [R1+0x50], R0 ;  /* 0x0000500001007387 */ /* 0x0003e20000100800 */
[--C-:B------:R-:W-:Y:S01]  /*5270*/  FADD.FTZ R249, R64, -R190.reuse ;  /* 0x800000be40f97221 */ /* 0x100fe20000010000 */
        /* <DEDUP_REMOVED lines=51> */
.L_x_12512:
[----:B------:R-:W-:Y:S05]  /*55b0*/  BSYNC B0 ;  /* 0x0000000000007941 */ /* 0x000fea0003800000 */
.L_x_12511:
        /* <DEDUP_REMOVED lines=45> */
[C---:B0-----:R-:W-:Y:S01]  /*5890*/  IMAD.WIDE.U32 R158, R160.reuse, 0x10, R158 ;  /* 0x00000010a09e7825 */ /* 0x041fe200078e009e */
[----:B------:R-:W-:-:S03]  /*58a0*/  IADD3 R160, R160, 0x20, RZ ;  /* 0x00000020a0a07810 */ /* 0x000fc60007ffe0ff */
[----:B--2---:R-:W-:Y:S01]  /*58b0*/  FFMA.FTZ R108, R110, R247, R109 ;  /* 0x000000f76e6c7223 */ /* 0x004fe2000001006d */
[----:B------:R-:W-:Y:S01]  /*58c0*/  FFMA.FTZ R109, R242, R248, R241 ;  /* 0x000000f8f26d7223 */ /* 0x000fe200000100f1 */
[----:B------:R-:W-:-:S03]  /*58d0*/  FFMA.FTZ R110, R238, R249, R237 ;  /* 0x000000f9ee6e7223 */ /* 0x000fc600000100ed */
[----:B------:R-:W-:Y:S02]  /*58e0*/  F2FP.BF16.F32.PACK_AB R108, R246, R108 ;  /* 0x0000006cf66c723e */ /* 0x000fe400000010ff */
[----:B------:R-:W-:Y:S02]  /*58f0*/  F2FP.BF16.F32.PACK_AB R110, R250, R110 ;  /* 0x0000006efa6e723e */ /* 0x000fe400000010ff */
[----:B------:R-:W-:-:S05]  /*5900*/  F2FP.BF16.F32.PACK_AB R109, R245, R109 ;  /* 0x0000006df56d723e */ /* 0x000fca00000010ff */
[----:B------:R3:W-:Y:S02]  /*5910*/  STG.E.128 desc[UR4][R158.64], R108 ;  /* 0x0000006c9e007986 */ /* 0x0007e4000c101d04 */
.L_x_12514:
[----:B------:R-:W-:Y:S05]  /*5920*/  BSYNC B0 ;  /* 0x0000000000007941 */ /* 0x000fea0003800000 */
.L_x_12513:
        /* <DEDUP_REMOVED lines=50> */
.L_x_12516:
[----:B------:R-:W-:Y:S05]  /*5c50*/  BSYNC B0 ;  /* 0x0000000000007941 */ /* 0x000fea0003800000 */
.L_x_12515:
        /* <DEDUP_REMOVED lines=50> */
.L_x_12518:
[----:B------:R-:W-:Y:S05]  /*5f80*/  BSYNC B0 ;  /* 0x0000000000007941 */ /* 0x000fea0003800000 */
.L_x_12517:
        /* <DEDUP_REMOVED lines=50> */
.L_x_12520:
[----:B------:R-:W-:Y:S05]  /*62b0*/  BSYNC B0 ;  /* 0x0000000000007941 */ /* 0x000fea0003800000 */
.L_x_12519:
        /* <DEDUP_REMOVED lines=49> */
.L_x_12522:
[----:B------:R-:W-:Y:S05]  /*65d0*/  BSYNC B0 ;  /* 0x0000000000007941 */ /* 0x000fea0003800000 */
.L_x_12521:
[----:B01234-:R-:W0:Y:S02]  /*65e0*/  LDC.64 R108, c[0x0][0x210] ;  /* 0x00008400ff6c7b82 */ /* 0x01fe240000000a00 */
[----:B0-----:R-:W-:-:S04]  /*65f0*/  LEA R47, R108, R47, 0x2 ;  /* 0x0000002f6c2f7211 */ /* 0x001fc800078e10ff */
[----:B------:R-:W-:-:S13]  /*6600*/  ISETP.GE.AND P1, PT, R47, R109, PT ;  /* 0x0000006d2f00720c */ /* 0x000fda0003f26270 */
[----:B------:R-:W-:Y:S05]  /*6610*/  @!P1 BRA `(.L_x_12523) ;  /* 0xffffffb800a09947 */ /* 0x000fea000383ffff */
[----:B------:R-:W-:Y:S05]  /*6620*/  EXIT ;  /* 0x000000000000794d */ /* 0x000fea0003800000 */
.L_x_12510:
[----:B------:R-:W-:Y:S01]  /*6630*/  HFMA2.MMA R110, -RZ, RZ, 0, 5.9604644775390625e-08 ;  /* 0x00000001ff6e7435 */ /* 0x000fe200000001ff */
[----:B------:R-:W-:Y:S01]  /*6640*/  BSSY B0, `(.L_x_12524) ;  /* 0x0000007000007945 */ /* 0x000fe20003800000 */
[----:B------:R-:W-:Y:S01]  /*6650*/  MOV R159, R111 ;  /* 0x0000006f009f7202 */ /* 0x000fe20000000f00 */
[----:B------:R-:W-:Y:S01]  /*6660*/  IMAD.MOV.U32 R108, RZ, RZ, -0x1 ;  /* 0xffffffffff6c7424 */ /* 0x000fe200078e00ff */
[----:B------:R-:W-:-:S07]  /*6670*/  MOV R109, 0x1f ;  /* 0x0000001f006d7802 */ /* 0x000fce0000000f00 */
[----:B-----5:R-:W-:Y:S05]  /*6680*/  WARPSYNC.COLLECTIVE R108, `(.L_x_12525) ;  /* 0x000000006c087348 */ /* 0x020fea0003c00000 */
[----:B------:R0:W1:Y:S02]  /*6690*/  SHFL.BFLY P6, R108, R159, R110, R109 ;  /* 0x0c00006e9f6c7389 */ /* 0x00006400000c006d */
[----:B01---5:R-:W-:Y:S01]  /*66a0*/  ENDCOLLECTIVE ;  /* 0x000000000000791b */ /* 0x023fe20003800000 */
.L_x_12525:
[----:B------:R-:W-:Y:S05]  /*66b0*/  BSYNC B0 ;  /* 0x0000000000007941 */ /* 0x000fea0003800000 */
.L_x_12524:
        /* <DEDUP_REMOVED lines=9> */
.L_x_12526:
[----:B------:R-:W-:Y:S02]  /*6750*/  IMAD.MOV.U32 R110, RZ, RZ, 0x4 ;  /* 0x00000004ff6e7424 */ /* 0x000fe400078e00ff */
[----:B------:R-:W-:Y:S01]  /*6760*/  FADD.FTZ R111, R111, R108 ;  /* 0x0000006c6f6f7221 */ /* 0x000fe20000010000 */
[----:B------:R-:W-:-:S04]  /*6770*/  MOV R108, 0xffffffff ;  /* 0xffffffff006c7802 */ /* 0x000fc80000000f00 */
[----:B------:R-:W-:-:S07]  /*6780*/  MOV R159, R111 ;  /* 0x0000006f009f7202 */ /* 0x000fce0000000f00 */
[----:B------:R-:W-:Y:S05]  /*6790*/  WARPSYNC.COLLECTIVE R108, `(.L_x_12527) ;  /* 0x000000006c087348 */ /* 0x000fea0003c00000 */
[----:B------:R0:W1:Y:S02]  /*67a0*/  SHFL.BFLY P6, R108, R159, R110, R109 ;  /* 0x0c00006e9f6c7389 */ /* 0x00006400000c006d */
[----:B01----:R-:W-:Y:S01]  /*67b0*/  ENDCOLLECTIVE ;  /* 0x000000000000791b */ /* 0x003fe20003800000 */
.L_x_12527:
[----:B------:R-:W-:Y:S01]  /*67c0*/  HFMA2.MMA R110, -RZ, RZ, 0, 4.76837158203125e-07 ;  /* 0x00000008ff6e7435 */ /* 0x000fe200000001ff */
[----:B------:R-:W-:Y:S01]  /*67d0*/  FADD.FTZ R111, R111, R108 ;  /* 0x0000006c6f6f7221 */ /* 0x000fe20000010000 */
[----:B------:R-:W-:-:S04]  /*67e0*/  MOV R108, 0xffffffff ;  /* 0xffffffff006c7802 */ /* 0x000fc80000000f00 */
[----:B------:R-:W-:-:S07]  /*67f0*/  MOV R159, R111 ;  /* 0x0000006f009f7202 */ /* 0x000fce0000000f00 */
[----:B------:R-:W-:Y:S05]  /*6800*/  WARPSYNC.COLLECTIVE R108, `(.L_x_12528) ;  /* 0x000000006c087348 */ /* 0x000fea0003c00000 */
[----:B------:R0:W1:Y:S02]  /*6810*/  SHFL.BFLY P6, R108, R159, R110, R109 ;  /* 0x0c00006e9f6c7389 */ /* 0x00006400000c006d */
[----:B01----:R-:W-:Y:S01]  /*6820*/  ENDCOLLECTIVE ;  /* 0x000000000000791b */ /* 0x003fe20003800000 */
.L_x_12528:
[----:B------:R-:W-:Y:S02]  /*6830*/  IMAD.MOV.U32 R110, RZ, RZ, 0x10 ;  /* 0x00000010ff6e7424 */ /* 0x000fe400078e00ff */
[----:B------:R-:W-:Y:S01]  /*6840*/  FADD.FTZ R111, R111, R108 ;  /* 0x0000006c6f6f7221 */ /* 0x000fe20000010000 */
[----:B------:R-:W-:-:S04]  /*6850*/  MOV R108, 0xffffffff ;  /* 0xffffffff006c7802 */ /* 0x000fc80000000f00 */
[----:B------:R-:W-:-:S07]  /*6860*/  MOV R159, R111 ;  /* 0x0000006f009f7202 */ /* 0x000fce0000000f00 */
[----:B------:R-:W-:Y:S05]  /*6870*/  WARPSYNC.COLLECTIVE R108, `(.L_x_12529) ;  /* 0x000000006c087348 */ /* 0x000fea0003c00000 */
[----:B------:R0:W1:Y:S02]  /*6880*/  SHFL.BFLY P6, R108, R159, R110, R109 ;  /* 0x0c00006e9f6c7389 */ /* 0x00006400000c006d */
[----:B01----:R-:W-:Y:S01]  /*6890*/  ENDCOLLECTIVE ;  /* 0x000000000000791b */ /* 0x003fe20003800000 */
.L_x_12529:
        /* <DEDUP_REMOVED lines=107> */
.L_x_12530:
[----:B------:R-:W-:Y:S01]  /*6f50*/  HFMA2.MMA R110, -RZ, RZ, 0, 1.1920928955078125e-07 ;  /* 0x00000002ff6e7435 */ /* 0x000fe200000001ff */
[----:B------:R-:W-:Y:S01]  /*6f60*/  FADD.FTZ R158, R158, R108 ;  /* 0x0000006c9e9e7221 */ /* 0x000fe20000010000 */
[----:B------:R-:W-:-:S03]  /*6f70*/  MOV R108, 0xffffffff ;  /* 0xffffffff006c7802 */ /* 0x000fc60000000f00 */
[----:B------:R-:W-:-:S07]  /*6f80*/  IMAD.MOV.U32 R159, RZ, RZ, R158 ;  /* 0x000000ffff9f7224 */ /* 0x000fce00078e009e */
[----:B------:R-:W-:Y:S05]  /*6f90*/  WARPSYNC.COLLECTIVE R108, `(.L_x_12531) ;  /* 0x000000006c087348 */ /* 0x000fea0003c00000 */
[----:B------:R0:W1:Y:S02]  /*6fa0*/  SHFL.BFLY P6, R108, R159, R110, R109 ;  /* 0x0c00006e9f6c7389 */ /* 0x00006400000c006d */
[----:B01----:R-:W-:Y:S01]  /*6fb0*/  ENDCOLLECTIVE ;  /* 0x000000000000791b */ /* 0x003fe20003800000 */
.L_x_12531:
[----:B------:R-:W-:Y:S01]  /*6fc0*/  HFMA2.MMA R110, -RZ, RZ, 0, 2.384185791015625e-07 ;  /* 0x00000004ff6e7435 */ /* 0x000fe200000001ff */
[----:B------:R-:W-:Y:S01]  /*6fd0*/  FADD.FTZ R158, R158, R108 ;  /* 0x0000006c9e9e7221 */ /* 0x000fe20000010000 */
[----:B------:R-:W-:-:S04]  /*6fe0*/  MOV R108, 0xffffffff ;  /* 0xffffffff006c7802 */ /* 0x000fc80000000f00 */
[----:B------:R-:W-:-:S07]  /*6ff0*/  MOV R159, R158 ;  /* 0x0000009e009f7202 */ /* 0x000fce0000000f00 */
[----:B------:R-:W-:Y:S05]  /*7000*/  WARPSYNC.COLLECTIVE R108, `(.L_x_12532) ;  /* 0x000000006c087348 */ /* 0x000fea0003c00000 */
[----:B------:R0:W1:Y:S02]  /*7010*/  SHFL.BFLY P6, R108, R159, R110, R109 ;  /* 0x0c00006e9f6c7389 */ /* 0x00006400000c006d */
[----:B01----:R-:W-:Y:S01]  /*7020*/  ENDCOLLECTIVE ;  /* 0x000000000000791b */ /* 0x003fe20003800000 */
.L_x_12532:
[----:B------:R-:W-:Y:S01]  /*7030*/  HFMA2.MMA R110, -RZ, RZ, 0, 4.76837158203125e-07 ;  /* 0x00000008ff6e7435 */ /* 0x000fe200000001ff */
[----:B------:R-:W-:Y:S01]  /*7040*/  FADD.FTZ R158, R158, R108 ;  /* 0x0000006c9e9e7221 */ /* 0x000fe20000010000 */
[----:B------:R-:W-:-:S03]  /*7050*/  MOV R108, 0xffffffff ;  /* 0xffffffff006c7802 */ /* 0x000fc60000000f00 */
[----:B------:R-:W-:-:S07]  /*7060*/  IMAD.MOV.U32 R159, RZ, RZ, R158 ;  /* 0x000000ffff9f7224 */ /* 0x000fce00078e009e */
[----:B------:R-:W-:Y:S05]  /*7070*/  WARPSYNC.COLLECTIVE R108, `(.L_x_12533) ;  /* 0x000000006c087348 */ /* 0x000fea0003c00000 */
[----:B------:R0:W1:Y:S02]  /*7080*/  SHFL.BFLY P6, R108, R159, R110, R109 ;  /* 0x0c00006e9f6c7389 */ /* 0x00006400000c006d */
[----:B01----:R-:W-:Y:S01]  /*7090*/  ENDCOLLECTIVE ;  /* 0x000000000000791b */ /* 0x003fe20003800000 */
.L_x_12533:
[----:B------:R-:W-:Y:S01]  /*70a0*/  HFMA2.MMA R110, -RZ, RZ, 0, 9.5367431640625e-07 ;  /* 0x00000010ff6e7435 */ /* 0x000fe200000001ff */
[----:B------:R-:W-:Y:S01]  /*70b0*/  FADD.FTZ R158, R158, R108 ;  /* 0x0000006c9e9e7221 */ /* 0x000fe20000010000 */
[----:B------:R-:W-:-:S04]  /*70c0*/  MOV R108, 0xffffffff ;  /* 0xffffffff006c7802 */ /* 0x000fc80000000f00 */
[----:B------:R-:W-:-:S07]  /*70d0*/  MOV R159, R158 ;  /* 0x0000009e009f7202 */ /* 0x000fce0000000f00 */
[----:B------:R-:W-:Y:S05]  /*70e0*/  WARPSYNC.COLLECTIVE R108, `(.L_x_12534) ;  /* 0x000000006c087348 */ /* 0x000fea0003c00000 */
[----:B------:R0:W1:Y:S02]  /*70f0*/  SHFL.BFLY P6, R108, R159, R110, R109 ;  /* 0x0c00006e9f6c7389 */ /* 0x00006400000c006d */
[----:B01----:R-:W-:Y:S01]  /*7100*/  ENDCOLLECTIVE ;  /* 0x000000000000791b */ /* 0x003fe20003800000 */
.L_x_12534:
[----:B------:R-:W-:Y:S05]  /*7110*/  BRA `(.L_x_12535) ;  /* 0xffffffdc00d47947 */ /* 0x000fea000383ffff */
.L_x_12536:
        /* <DEDUP_REMOVED lines=14> */
.L_x_40132:


//--------------------- .text._ZN10layer_norm31ln_parallel_residual_fwd_kernelINS_13Kernel_traitsI13__nv_bfloat16S2_fS2_fjLj1536ELj1ELj4ELj1ELj16ENS_18Kernel_traits_baseILj1536ES2_S2_fS2_fjLj128EEEEELb0ELb0ELb1EEEvNS_9FwdParamsE --------------------------
	.section	.text._ZN10layer_norm31ln_parallel_residual_fwd_kernelINS_13Kernel_traitsI13__nv_bfloat16S2_fS2_fjLj1536ELj1ELj4ELj1ELj16ENS_18Kernel_traits_baseILj1536ES2_S2_fS2_fjLj128EEEEELb0ELb0ELb1EEEvNS_9FwdParamsE,"ax",@progbits
	.align	128
        .global         _ZN10layer_norm31ln_parallel_residual_fwd_kernelINS_13Kernel_traitsI13__nv_bfloat16S2_fS2_fjLj1536ELj1ELj4ELj1ELj16ENS_18Kernel_traits_baseILj1536ES2_S2_fS2_fjLj128EEEEELb0ELb0ELb1EEEvNS_9FwdParamsE
        .type           _ZN10layer_norm31ln_parallel_residual_fwd_kernelINS_13Kernel_traitsI13__nv_bfloat16S2_fS2_fjLj1536ELj1ELj4ELj1ELj16ENS_18Kernel_traits_baseILj1536ES2_S2_fS2_fjLj128EEEEELb0ELb0ELb1EEEvNS_9FwdParamsE,@function
        .size           _ZN10layer_norm31ln_parallel_residual_fwd_kernelINS_13Kernel_traitsI13__nv_bfloat16S2_fS2_fjLj1536ELj1ELj4ELj1ELj16ENS_18Kernel_traits_baseILj1536ES2_S2_fS2_fjLj128EEEEELb0ELb0ELb1EEEvNS_9FwdParamsE,(.L_x_40133 - _ZN10layer_norm31ln_parallel_residual_fwd_kernelINS_13Kernel_traitsI13__nv_bfloat16S2_fS2_fjLj1536ELj1ELj4ELj1ELj16ENS_18Kernel_traits_baseILj1536ES2_S2_fS2_fjLj128EEEEELb0ELb0ELb1EEEvNS_9FwdParamsE)
        .other          _ZN10layer_norm31ln_parallel_residual_fwd_kernelINS_13Kernel_traitsI13__nv_bfloat16S2_fS2_fjLj1536ELj1ELj4ELj1ELj16ENS_18Kernel_traits_baseILj1536ES2_S2_fS2_fjLj128EEEEELb0ELb0ELb1EEEvNS_9FwdParamsE,@"STO_CUDA_ENTRY STV_DEFAULT"
_ZN10layer_norm31ln_parallel_residual_fwd_kernelINS_13Kernel_traitsI13__nv_bfloat16S2_fS2_fjLj1536ELj1ELj4ELj1ELj16ENS_18Kernel_traits_baseILj1536ES2_S2_fS2_fjLj128EEEEELb0ELb0ELb1EEEvNS_9FwdParamsE:
.text._ZN10layer_norm31ln_parallel_residual_fwd_kernelINS_13Kernel_traitsI13__nv_bfloat16S2_fS2_fjLj1536ELj1ELj4ELj1ELj16ENS_18Kernel_traits_baseILj1536ES2_S2_fS2_fjLj128EEEEELb0ELb0ELb1EEEvNS_9FwdParamsE:
[----:B------:R-:W-:Y:S01]  /*0000*/  LDC R1, c[0x0][0x28] ;  /* 0x00000a00ff017b82 */ /* 0x000fe20000000800 */
[----:B------:R-:W0:Y:S01]  /*0010*/  S2R R32, SR_TID.X ;  /* 0x0000000000207919 */ /* 0x000e220000002100 */
[----:B------:R-:W-:Y:S01]  /*0020*/  ULDC.64 UR4, c[0x0][0x2c8] ;  /* 0x0000b20000047ab9 */ /* 0x000fe20000000a00 */
[----:B------:R-:W-:Y:S01]  /*0030*/  ULDC.64 UR6, c[0x0][0x2d0] ;  /* 0x0000b40000067ab9 */ /* 0x000fe20000000a00 */
[----:B------:R-:W-:Y:S01]  /*0040*/  ISETP.NE.U32.AND P0, PT, RZ, UR4, PT ;  /* 0x00000004ff007c0c */ /* 0x000fe2000bf05070 */
[----:B------:R-:W1:Y:S01]  /*0050*/  S2R R33, SR_CTAID.X ;  /* 0x0000000000217919 */ /* 0x000e620000002500 */
[----:B------:R-:W-:Y:S02]  /*0060*/  ULDC.64 UR8, c[0x0][0x268] ;  /* 0x00009a0000087ab9 */ /* 0x000fe40000000a00 */
[----:B------:R-:W-:Y:S02]  /*0070*/  ISETP.NE.AND.EX P0, PT, RZ, UR5, PT, P0 ;  /* 0x00000005ff007c0c */ /* 0x000fe4000bf05300 */
[----:B0-----:R-:W-:-:S04]  /*0080*/  SHF.L.U32 R0, R32, 0x4, RZ ;  /* 0x0000000420007819 */ /* 0x001fc800000006ff */
[----:B------:R-:W-:-:S04]  /*0090*/  LOP3.LUT R53, R0, 0x1f0, RZ, 0xc0, !PT ;  /* 0x000001f000357812 */ /* 0x000fc800078ec0ff */
[----:B------:R-:W-:Y:S02]  /*00a0*/  IADD3 R2, P1, R53, UR4, RZ ;  /* 0x0000000435027c10 */ /* 0x000fe4000ff3e0ff */
[----:B------:R-:W-:Y:S02]  /*00b0*/  LOP3.LUT R158, R32, 0x1f, RZ, 0xc0, !PT ;  /* 0x0000001f209e7812 */ /* 0x000fe400078ec0ff */
[----:B------:R-:W-:Y:S01]  /*00c0*/  IADD3.X R3, RZ, UR5, RZ, P1, !PT ;  /* 0x00000005ff037c10 */ /* 0x000fe20008ffe4ff */
[----:B------:R-:W-:Y:S01]  /*00d0*/  ULDC.64 UR4, c[0x0][0x208] ;  /* 0x0000820000047ab9 */ /* 0x000fe20000000a00 */
[----:B------:R-:W-:Y:S02]  /*00e0*/  ISETP.NE.U32.AND P1, PT, RZ, UR6, PT ;  /* 0x00000006ff007c0c */ /* 0x000fe4000bf25070 */
[----:B------:R-:W-:Y:S01]  /*00f0*/  SHF.L.U32 R52, R158, 0x4, RZ ;  /* 0x000000049e347819 */ /* 0x000fe200000006ff */
[----:B------:R-:W5:Y:S01]  /*0100*/  @P0 LDG.E.128 R44, desc[UR4][R2.64] ;  /* 0x00000004022c0981 */ /* 0x000f62000c1e1d00 */
[----:B------:R-:W-:-:S02]  /*0110*/  ISETP.NE.AND.EX P1, PT, RZ, UR7, PT, P1 ;  /* 0x00000007ff007c0c */ /* 0x000fc4000bf25310 */
[----:B------:R-:W-:Y:S01]  /*0120*/  IADD3 R34, P2, R52, UR6, RZ ;  /* 0x0000000634227c10 */ /* 0x000fe2000ff5e0ff */
[----:B------:R-:W-:Y:S01]  /*0130*/  ULDC UR6, c[0x0][0x214] ;  /* 0x0000850000067ab9 */ /* 0x000fe20000000800 */
[----:B------:R-:W-:Y:S01]  /*0140*/  SHF.R.U32.HI R0, RZ, 0x5, R32 ;  /* 0x00000005ff007819 */ /* 0x000fe20000011620 */
[----:B------:R-:W5:Y:S01]  /*0150*/  @P0 LDG.E.128 R48, desc[UR4][R2.64+0x200] ;  /* 0x0002000402300981 */ /* 0x000f62000c1e1d00 */
[----:B------:R-:W-:-:S03]  /*0160*/  IADD3.X R35, RZ, UR7, RZ, P2, !PT ;  /* 0x00000007ff237c10 */ /* 0x000fc600097fe4ff */
[----:B------:R-:W5:Y:S04]  /*0170*/  @P0 LDG.E.128 R100, desc[UR4][R2.64+0x400] ;  /* 0x0004000402640981 */ /* 0x000f68000c1e1d00 */
[----:B------:R-:W5:Y:S04]  /*0180*/  @P1 LDG.E.128 R16, desc[UR4][R34.64] ;  /* 0x0000000422101981 */ /* 0x000f68000c1e1d00 */
[----:B------:R-:W5:Y:S04]  /*0190*/  @P1 LDG.E.128 R12, desc[UR4][R34.64+0x200] ;  /* 0x00020004220c1981 */ /* 0x000f68000c1e1d00 */
[----:B------:R-:W5:Y:S04]  /*01a0*/  @P1 LDG.E.128 R8, desc[UR4][R34.64+0x400] ;  /* 0x0004000422081981 */ /* 0x000f68000c1e1d00 */
[----:B------:R-:W5:Y:S04]  /*01b0*/  @P1 LDG.E.128 R4, desc[UR4][R34.64+0x600] ;  /* 0x0006000422041981 */ /* 0x000f68000c1e1d00 */
[----:B------:R-:W5:Y:S04]  /*01c0*/  @P1 LDG.E.128 R40, desc[UR4][R34.64+0x800] ;  /* 0x0008000422281981 */ /* 0x000f68000c1e1d00 */
[----:B------:R-:W5:Y:S01]  /*01d0*/  @P1 LDG.E.128 R36, desc[UR4][R34.64+0xa00] ;  /* 0x000a000422241981 */ /* 0x000f62000c1e1d00 */
[----:B-1----:R-:W-:-:S03]  /*01e0*/  LEA R0, R33, R0, 0x2 ;  /* 0x0000000021007211 */ /* 0x002fc600078e10ff */
[----:B------:R-:W5:Y:S01]  /*01f0*/  @P0 LDG.E.128 R28, desc[UR4][R2.64+0x600] ;  /* 0x00060004021c0981 */ /* 0x000f62000c1e1d00 */
[----:B------:R-:W-:Y:S01]  /*0200*/  ISETP.GE.AND P2, PT, R0, UR6, PT ;  /* 0x0000000600007c0c */ /* 0x000fe2000bf46270 */
[----:B------:R-:W-:Y:S01]  /*0210*/  ULDC.64 UR6, c[0x0][0x260] ;  /* 0x0000980000067ab9 */ /* 0x000fe20000000a00 */
[----:B------:R-:W-:Y:S01]  /*0220*/  IADD3 R32, P3, R52, UR8, RZ ;  /* 0x0000000834207c10 */ /* 0x000fe2000ff7e0ff */
[----:B------:R-:W5:Y:S03]  /*0230*/  @P0 LDG.E.128 R24, desc[UR4][R2.64+0x800] ;  /* 0x0008000402180981 */ /* 0x000f66000c1e1d00 */
[----:B------:R-:W-:Y:S01]  /*0240*/  IADD3.X R33, RZ, UR9, RZ, P3, !PT ;  /* 0x00000009ff217c10 */ /* 0x000fe20009ffe4ff */
[----:B------:R0:W5:Y:S02]  /*0250*/  @P0 LDG.E.128 R20, desc[UR4][R2.64+0xa00] ;  /* 0x000a000402140981 */ /* 0x000164000c1e1d00 */
[----:B0-----:R-:W-:-:S04]  /*0260*/  IADD3 R2, P3, R53, UR6, RZ ;  /* 0x0000000635027c10 */ /* 0x001fc8000ff7e0ff */
[----:B------:R-:W-:Y:S01]  /*0270*/  IADD3.X R3, RZ, UR7, RZ, P3, !PT ;  /* 0x00000007ff037c10 */ /* 0x000fe20009ffe4ff */
[----:B------:R-:W-:Y:S08]  /*0280*/  @P2 EXIT ;  /* 0x000000000000294d */ /* 0x000ff00003800000 */
[----:B------:R-:W2:Y:S04]  /*0290*/  LDG.E.128 R52, desc[UR4][R32.64+0xa00] ;  /* 0x000a000420347981 */ /* 0x000ea8000c1e1d00 */
[----:B------:R-:W3:Y:S01]  /*02a0*/  LDG.E.128 R56, desc[UR4][R2.64+0xa00] ;  /* 0x000a000402387981 */ /* 0x000ee2000c1e1d00 */
[----:B-----5:R-:W-:Y:S02]  /*02b0*/  @!P0 CS2R R30, SRZ ;  /* 0x00000000001e8805 */ /* 0x020fe4000001ff00 */
        /* <DEDUP_REMOVED lines=23> */
[C---:B------:R-:W-:Y:S01]  /*0430*/  PRMT R161, R30.reuse, 0x7632, R161 ;  /* 0x000076321ea17816 */ /* 0x040fe200000000a1 */
[----:B------:R-:W-:Y:S01]  /*0440*/  ULDC.64 UR6, c[0x0][0x228] ;  /* 0x00008a0000067ab9 */ /* 0x000fe20000000a00 */
[----:B------:R-:W-:Y:S01]  /*0450*/  SHF.L.U32 R35, R30, 0x10, RZ ;  /* 0x000000101e237819 */ /* 0x000fe200000006ff */
[----:B------:R-:W5:Y:S01]  /*0460*/  LDG.E.128 R80, desc[UR4][R32.64] ;  /* 0x0000000420507981 */ /* 0x000f62000c1e1d00 */
[C---:B------:R-:W-:Y:S01]  /*0470*/  PRMT R163, R31.reuse, 0x7632, R163 ;  /* 0x000076321fa37816 */ /* 0x040fe200000000a3 */
[----:B------:R-:W-:Y:S01]  /*0480*/  ULDC UR12, c[0x0][0x2d8] ;  /* 0x0000b600000c7ab9 */ /* 0x000fe20000000800 */
[----:B------:R-:W-:Y:S01]  /*0490*/  SHF.L.U32 R34, R31, 0x10, RZ ;  /* 0x000000101f227819 */ /* 0x000fe200000006ff */
[----:B------:R-:W5:Y:S01]  /*04a0*/  LDG.E.128 R84, desc[UR4][R32.64+0x200] ;  /* 0x0002000420547981 */ /* 0x000f62000c1e1d00 */
[C---:B------:R-:W-:Y:S01]  /*04b0*/  PRMT R169, R26.reuse, 0x7632, R169 ;  /* 0x000076321aa97816 */ /* 0x040fe200000000a9 */
[----:B------:R-:W-:Y:S01]  /*04c0*/  ULDC.64 UR18, c[0x0][0x228] ;  /* 0x00008a0000127ab9 */ /* 0x000fe20000000a00 */
        /* <DEDUP_REMOVED lines=9> */
[----:B------:R0:W5:Y:S01]  /*0560*/  LDG.E.128 R96, desc[UR4][R32.64+0x800] ;  /* 0x0008000420607981 */ /* 0x000162000c1e1d00 */
[----:B------:R-:W-:Y:S01]  /*0570*/  PRMT R199, R47, 0x7632, R199 ;  /* 0x000076322fc77816 */ /* 0x000fe200000000c7 */
[----:B------:R-:W-:Y:S01]  /*0580*/  ULDC.64 UR14, c[0x0][0x2b8] ;  /* 0x0000ae00000e7ab9 */ /* 0x000fe20000000a00 */
[----:B------:R-:W-:Y:S01]  /*0590*/  PRMT R183, R103, 0x7632, R183 ;  /* 0x0000763267b77816 */ /* 0x000fe200000000b7 */
[----:B------:R-:W5:Y:S01]  /*05a0*/  LDG.E.128 R60, desc[UR4][R2.64] ;  /* 0x00000004023c7981 */ /* 0x000f62000c1e1d00 */
[C---:B------:R-:W-:Y:S01]  /*05b0*/  PRMT R177, R22.reuse, 0x7632, R177 ;  /* 0x0000763216b17816 */ /* 0x040fe200000000b1 */
[----:B------:R-:W-:Y:S01]  /*05c0*/  ULDC.64 UR16, c[0x0][0x2c0] ;  /* 0x0000b00000107ab9 */ /* 0x000fe20000000a00 */
[----:B------:R-:W-:Y:S01]  /*05d0*/  SHF.L.U32 R27, R22, 0x10, RZ ;  /* 0x00000010161b7819 */ /* 0x000fe200000006ff */
[----:B------:R-:W5:Y:S01]  /*05e0*/  LDG.E.128 R64, desc[UR4][R2.64+0x200] ;  /* 0x0002000402407981 */ /* 0x000f62000c1e1d00 */
[----:B------:R-:W-:-:S02]  /*05f0*/  PRMT R179, R23, 0x7632, R179 ;  /* 0x0000763217b37816 */ /* 0x000fc400000000b3 */
[----:B------:R-:W-:Y:S01]  /*0600*/  SHF.L.U32 R26, R23, 0x10, RZ ;  /* 0x00000010171a7819 */ /* 0x000fe200000006ff */
[----:B------:R-:W5:Y:S01]  /*0610*/  LDG.E.128 R68, desc[UR4][R2.64+0x400] ;  /* 0x0004000402447981 */ /* 0x000f62000c1e1d00 */
[----:B------:R-:W-:Y:S02]  /*0620*/  PRMT R203, R45, 0x7632, R203 ;  /* 0x000076322dcb7816 */ /* 0x000fe400000000cb */
[----:B------:R-:W-:Y:S01]  /*0630*/  PRMT R201, R46, 0x7632, R201 ;  /* 0x000076322ec97816 */ /* 0x000fe200000000c9 */
[----:B------:R-:W5:Y:S01]  /*0640*/  LDG.E.128 R72, desc[UR4][R2.64+0x600] ;  /* 0x0006000402487981 */ /* 0x000f62000c1e1d00 */
[----:B------:R-:W-:Y:S02]  /*0650*/  PRMT R197, R48, 0x7632, R197 ;  /* 0x0000763230c57816 */ /* 0x000fe400000000c5 */
[----:B------:R-:W-:Y:S01]  /*0660*/  PRMT R195, R49, 0x7632, R195 ;  /* 0x0000763231c37816 */ /* 0x000fe200000000c3 */
[----:B------:R1:W5:Y:S01]  /*0670*/  LDG.E.128 R76, desc[UR4][R2.64+0x800] ;  /* 0x00080004024c7981 */ /* 0x000362000c1e1d00 */
[----:B------:R-:W-:-:S02]  /*0680*/  PRMT R193, R50, 0x7632, R193 ;  /* 0x0000763232c17816 */ /* 0x000fc400000000c1 */
[----:B------:R-:W-:Y:S02]  /*0690*/  PRMT R191, R51, 0x7632, R191 ;  /* 0x0000763233bf7816 */ /* 0x000fe400000000bf */
[----:B------:R-:W-:Y:S02]  /*06a0*/  PRMT R189, R100, 0x7632, R189 ;  /* 0x0000763264bd7816 */ /* 0x000fe400000000bd */
[----:B------:R-:W-:Y:S02]  /*06b0*/  PRMT R187, R101, 0x7632, R187 ;  /* 0x0000763265bb7816 */ /* 0x000fe400000000bb */
[----:B------:R-:W-:Y:S02]  /*06c0*/  PRMT R185, R102, 0x7632, R185 ;  /* 0x0000763266b97816 */ /* 0x000fe400000000b9 */
[C---:B------:R-:W-:Y:S02]  /*06d0*/  PRMT R181, R28.reuse, 0x7632, R181 ;  /* 0x000076321cb57816 */ /* 0x040fe400000000b5 */
[----:B------:R-:W-:-:S02]  /*06e0*/  SHF.L.U32 R145, R28, 0x10, RZ ;  /* 0x000000101c917819 */ /* 0x000fc400000006ff */
[C---:B------:R-:W-:Y:S02]  /*06f0*/  PRMT R159, R29.reuse, 0x7632, R159 ;  /* 0x000076321d9f7816 */ /* 0x040fe4000000009f */
[----:B------:R-:W-:Y:S02]  /*0700*/  SHF.L.U32 R144, R29, 0x10, RZ ;  /* 0x000000101d907819 */ /* 0x000fe400000006ff */
        /* <DEDUP_REMOVED lines=8> */
[C---:B------:R-:W-:Y:S02]  /*0790*/  PRMT R198, R19.reuse, 0x7632, R198 ;  /* 0x0000763213c67816 */ /* 0x040fe400000000c6 */
[----:B------:R-:W-:-:S02]  /*07a0*/  SHF.L.U32 R22, R19, 0x10, RZ ;  /* 0x0000001013167819 */ /* 0x000fc400000006ff */
        /* <DEDUP_REMOVED lines=19> */
[----:B------:R-:W-:Y:S01]  /*08e0*/  PRMT R180, R39, 0x7632, R180 ;  /* 0x0000763227b47816 */ /* 0x000fe200000000b4 */
[----:B------:R-:W-:Y:S01]  /*08f0*/  BSSY B0, `(.L_x_12537) ;  /* 0x00004d0000007945 */ /* 0x000fe20003800000 */
[----:B0-----:R-:W-:Y:S01]  /*0900*/  SHF.L.U32 R33, R24, 0x10, RZ ;  /* 0x0000001018217819 */ /* 0x001fe200000006ff */
[----:B------:R-:W-:Y:S01]  /*0910*/  IMAD.U32 R24, R17, 0x10000, RZ ;  /* 0x0001000011187824 */ /* 0x000fe200078e00ff */
[----:B------:R-:W-:Y:S02]  /*0920*/  SHF.L.U32 R32, R25, 0x10, RZ ;  /* 0x0000001019207819 */ /* 0x000fe400000006ff */
[----:B------:R-:W-:Y:S02]  /*0930*/  SHF.L.U32 R29, R20, 0x10, RZ ;  /* 0x00000010141d7819 */ /* 0x000fe400000006ff */
[----:B------:R-:W-:-:S02]  /*0940*/  SHF.L.U32 R28, R21, 0x10, RZ ;  /* 0x00000010151c7819 */ /* 0x000fc400000006ff */
[----:B------:R-:W-:Y:S02]  /*0950*/  SHF.L.U32 R19, R14, 0x10, RZ ;  /* 0x000000100e137819 */ /* 0x000fe400000006ff */
[----:B------:R-:W-:Y:S02]  /*0960*/  SHF.L.U32 R18, R15, 0x10, RZ ;  /* 0x000000100f127819 */ /* 0x000fe400000006ff */
[----:B------:R-:W-:Y:S01]  /*0970*/  ISETP.NE.U32.AND P0, PT, RZ, UR6, PT ;  /* 0x00000006ff007c0c */ /* 0x000fe2000bf05070 */
[----:B------:R-:W-:Y:S01]  /*0980*/  ULDC.U8 UR6, c[0x0][0x2a0] ;  /* 0x0000a80000067ab9 */ /* 0x000fe20000000000 */
[----:B------:R-:W-:Y:S02]  /*0990*/  SHF.L.U32 R25, R16, 0x10, RZ ;  /* 0x0000001010197819 */ /* 0x000fe400000006ff */
[----:B------:R-:W-:Y:S02]  /*09a0*/  SHF.L.U32 R21, R12, 0x10, RZ ;  /* 0x000000100c157819 */ /* 0x000fe400000006ff */
[----:B------:R-:W-:-:S02]  /*09b0*/  SHF.L.U32 R20, R13, 0x10, RZ ;  /* 0x000000100d147819 */ /* 0x000fc400000006ff */
[----:B------:R-:W-:Y:S02]  /*09c0*/  SHF.L.U32 R15, R10, 0x10, RZ ;  /* 0x000000100a0f7819 */ /* 0x000fe400000006ff */
        /* <DEDUP_REMOVED lines=27> */
[----:B-1----:R-:W-:Y:S02]  /*0b80*/  SHF.L.U32 R3, R38, 0x10, RZ ;  /* 0x0000001026037819 */ /* 0x002fe400000006ff */
[----:B------:R-:W-:-:S02]  /*0b90*/  SHF.L.U32 R2, R39, 0x10, RZ ;  /* 0x0000001027027819 */ /* 0x000fc400000006ff */
[----:B------:R-:W-:Y:S02]  /*0ba0*/  ISETP.NE.AND P3, PT, RZ, UR6, PT ;  /* 0x00000006ff007c0c */ /* 0x000fe4000bf65270 */
        /* <DEDUP_REMOVED lines=39> */
[----:B--2---:R-:W-:Y:S02]  /*0e20*/  PRMT R209, R53, 0x7632, R209 ;  /* 0x0000763235d17816 */ /* 0x004fe400000000d1 */
[----:B------:R-:W-:-:S02]  /*0e30*/  PRMT R207, R54, 0x7632, R207 ;  /* 0x0000763236cf7816 */ /* 0x000fc400000000cf */
[C---:B---3--:R-:W-:Y:S02]  /*0e40*/  PRMT R206, R58.reuse, 0x7632, R206 ;  /* 0x000076323ace7816 */ /* 0x048fe400000000ce */
[----:B------:R-:W-:Y:S02]  /*0e50*/  PRMT R210, R57, 0x7632, R210 ;  /* 0x0000763239d27816 */ /* 0x000fe400000000d2 */
        /* <DEDUP_REMOVED lines=13> */
[----:B------:R-:W-:Y:S01]  /*0f30*/  ISETP.NE.AND.EX P0, PT, RZ, UR7, PT, P0 ;  /* 0x00000007ff007c0c */ /* 0x000fe2000bf05300 */
[----:B------:R-:W-:-:S12]  /*0f40*/  ULDC UR7, c[0x0][0x218] ;  /* 0x0000860000077ab9 */ /* 0x000fd80000000800 */
.L_x_12635:
[----:B------:R-:W0:Y:S01]  /*0f50*/  LDC.64 R140, c[0x0][0x220] ;  /* 0x00008800ff8c7b82 */ /* 0x000e220000000a00 */
[----:B-1----:R-:W-:Y:S01]  /*0f60*/  IMAD R36, R0, UR7, RZ ;  /* 0x0000000700247c24 */ /* 0x002fe2000f8e02ff */
[----:B------:R-:W-:-:S04]  /*0f70*/  ISETP.NE.U32.AND P1, PT, RZ, UR8, PT ;  /* 0x00000008ff007c0c */ /* 0x000fc8000bf25070 */
[----:B------:R-:W-:Y:S02]  /*0f80*/  SHF.R.S32.HI R37, RZ, 0x1f, R36 ;  /* 0x0000001fff257819 */ /* 0x000fe40000011424 */
[----:B------:R-:W-:Y:S02]  /*0f90*/  ISETP.NE.AND.EX P1, PT, RZ, UR9, PT, P1 ;  /* 0x00000009ff007c0c */ /* 0x000fe4000bf25310 */
[----:B------:R-:W-:-:S04]  /*0fa0*/  LEA.HI R37, R37, R36, RZ, 0x3 ;  /* 0x0000002425257211 */ /* 0x000fc800078f18ff */
[----:B------:R-:W-:-:S04]  /*0fb0*/  LEA.HI.SX32 R216, R37, R158, 0x1d ;  /* 0x0000009e25d87211 */ /* 0x000fc800078feaff */
[----:B------:R-:W-:-:S03]  /*0fc0*/  @P0 LEA R102, P2, R216, UR18, 0x4 ;  /* 0x00000012d8660c11 */ /* 0x000fc6000f8420ff */
[C---:B------:R-:W-:Y:S02]  /*0fd0*/  @P1 LEA R104, P4, R216.reuse, UR8, 0x5 ;  /* 0x00000008d8681c11 */ /* 0x040fe4000f8828ff */
[C---:B------:R-:W-:Y:S01]  /*0fe0*/  @P0 LEA.HI.X R103, R216.reuse, UR19, RZ, 0x4, P2 ;  /* 0x00000013d8670c11 */ /* 0x040fe200090f24ff */
[C---:B0-----:R-:W-:Y:S01]  /*0ff0*/  IMAD.WIDE.U32 R36, R216.reuse, 0x10, R140 ;  /* 0x00000010d8247825 */ /* 0x041fe200078e008c */
[----:B------:R-:W-:-:S03]  /*1000*/  @P1 LEA.HI.X R105, R216, UR9, RZ, 0x5, P4 ;  /* 0x00000009d8691c11 */ /* 0x000fc6000a0f2cff */
[----:B-----5:R0:W5:Y:S04]  /*1010*/  @P0 LDG.E.128 R48, desc[UR4][R102.64] ;  /* 0x0000000466300981 */ /* 0x020168000c1e1d00 */
[----:B------:R-:W2:Y:S04]  /*1020*/  LDG.E.128 R36, desc[UR4][R36.64] ;  /* 0x0000000424247981 */ /* 0x000ea8000c1e1d00 */
[----:B------:R0:W5:Y:S04]  /*1030*/  @P1 LDG.E.128 R44, desc[UR4][R104.64] ;  /* 0x00000004682c1981 */ /* 0x000168000c1e1d00 */
[----:B------:R0:W5:Y:S01]  /*1040*/  @P1 LDG.E.128 R40, desc[UR4][R104.64+0x10] ;  /* 0x0000100468281981 */ /* 0x000162000c1e1d00 */
[----:B------:R-:W-:-:S04]  /*1050*/  ISETP.NE.U32.AND P2, PT, RZ, UR18, PT ;  /* 0x00000012ff007c0c */ /* 0x000fc8000bf45070 */
[----:B------:R-:W-:Y:S02]  /*1060*/  ISETP.NE.AND.EX P2, PT, RZ, UR19, PT, P2 ;  /* 0x00000013ff007c0c */ /* 0x000fe4000bf45320 */
[C---:B--2---:R-:W-:Y:S02]  /*1070*/  PRMT R101, R36.reuse, 0x7632, R101 ;  /* 0x0000763224657816 */ /* 0x044fe40000000065 */
[----:B------:R-:W-:-:S09]  /*1080*/  SHF.L.U32 R100, R36, 0x10, RZ ;  /* 0x0000001024647819 */ /* 0x000fd200000006ff */
[----:B0-----:R-:W-:Y:S05]  /*1090*/  @P2 BRA `(.L_x_12538) ;  /* 0x00000000000c2947 */ /* 0x001fea0003800000 */
[----:B------:R-:W-:Y:S05]  /*10a0*/  @!P1 BRA `(.L_x_12539) ;  /* 0x0000000000149947 */ /* 0x000fea0003800000 */
[----:B-----5:R-:W-:Y:S01]  /*10b0*/  FADD.FTZ R100, R44, R100 ;  /* 0x000000642c647221 */ /* 0x020fe20000010000 */
[----:B------:R-:W-:Y:S06]  /*10c0*/  BRA `(.L_x_12539) ;  /* 0x00000000000c7947 */ /* 0x000fec0003800000 */
.L_x_12538:
[----:B-----5:R-:W-:-:S05]  /*10d0*/  SHF.L.U32 R103, R48, 0x10, RZ ;  /* 0x0000001030677819 */ /* 0x020fca00000006ff */
[----:B------:R-:W-:-:S04]  /*10e0*/  FADD.FTZ R100, R100, R103 ;  /* 0x0000006764647221 */ /* 0x000fc80000010000 */
[----:B------:R-:W-:-:S07]  /*10f0*/  @P1 FADD.FTZ R100, R44, R100 ;  /* 0x000000642c641221 */ /* 0x000fce0000010000 */
.L_x_12539:
[----:B------:R-:W-:Y:S01]  /*1100*/  IMAD.U32 R101, R101, 0x10000, RZ ;  /* 0x0001000065657824 */ /* 0x000fe200078e00ff */
[----:B------:R-:W-:Y:S06]  /*1110*/  @P2 BRA `(.L_x_12540) ;  /* 0x00000000000c2947 */ /* 0x000fec0003800000 */
[----:B------:R-:W-:Y:S05]  /*1120*/  @!P1 BRA `(.L_x_12541) ;  /* 0x0000000000189947 */ /* 0x000fea0003800000 */
[----:B-----5:R-:W-:Y:S01]  /*1130*/  FADD.FTZ R101, R45, R101 ;  /* 0x000000652d657221 */ /* 0x020fe20000010000 */
[----:B------:R-:W-:Y:S06]  /*1140*/  BRA `(.L_x_12541) ;  /* 0x0000000000107947 */ /* 0x000fec0003800000 */
.L_x_12540:
[----:B-----5:R-:W-:-:S04]  /*1150*/  PRMT R36, R48, 0x7632, R36 ;  /* 0x0000763230247816 */ /* 0x020fc80000000024 */
[----:B------:R-:W-:-:S05]  /*1160*/  SHF.L.U32 R36, R36, 0x10, RZ ;  /* 0x0000001024247819 */ /* 0x000fca00000006ff */
[----:B------:R-:W-:-:S04]  /*1170*/  FADD.FTZ R101, R101, R36 ;  /* 0x0000002465657221 */ /* 0x000fc80000010000 */
[----:B------:R-:W-:-:S07]  /*1180*/  @P1 FADD.FTZ R101, R45, R101 ;  /* 0x000000652d651221 */ /* 0x000fce0000010000 */
.L_x_12541:
[C---:B------:R-:W-:Y:S02]  /*1190*/  PRMT R103, R37.reuse, 0x7632, R103 ;  /* 0x0000763225677816 */ /* 0x040fe40000000067 */
[----:B------:R-:W-:Y:S01]  /*11a0*/  SHF.L.U32 R102, R37, 0x10, RZ ;  /* 0x0000001025667819 */ /* 0x000fe200000006ff */
[----:B------:R-:W-:Y:S06]  /*11b0*/  @P2 BRA `(.L_x_12542) ;  /* 0x00000000000c2947 */ /* 0x000fec0003800000 */
[----:B------:R-:W-:Y:S05]  /*11c0*/  @!P1 BRA `(.L_x_12543) ;  /* 0x0000000000149947 */ /* 0x000fea0003800000 */
[----:B-----5:R-:W-:Y:S01]  /*11d0*/  FADD.FTZ R102, R46, R102 ;  /* 0x000000662e667221 */ /* 0x020fe20000010000 */
[----:B------:R-:W-:Y:S06]  /*11e0*/  BRA `(.L_x_12543) ;  /* 0x00000000000c7947 */ /* 0x000fec0003800000 */
.L_x_12542:
[----:B-----5:R-:W-:-:S05]  /*11f0*/  SHF.L.U32 R37, R49, 0x10, RZ ;  /* 0x0000001031257819 */ /* 0x020fca00000006ff */
[----:B------:R-:W-:-:S04]  /*1200*/  FADD.FTZ R102, R102, R37 ;  /* 0x0000002566667221 */ /* 0x000fc80000010000 */
[----:B------:R-:W-:-:S07]  /*1210*/  @P1 FADD.FTZ R102, R46, R102 ;  /* 0x000000662e661221 */ /* 0x000fce0000010000 */
.L_x_12543:
[----:B------:R-:W-:Y:S01]  /*1220*/  SHF.L.U32 R103, R103, 0x10, RZ ;  /* 0x0000001067677819 */ /* 0x000fe200000006ff */
[----:B------:R-:W-:Y:S06]  /*1230*/  @P2 BRA `(.L_x_12544) ;  /* 0x00000000000c2947 */ /* 0x000fec0003800000 */
[----:B------:R-:W-:Y:S05]  /*1240*/  @!P1 BRA `(.L_x_12545) ;  /* 0x0000000000189947 */ /* 0x000fea0003800000 */
[----:B-----5:R-:W-:Y:S01]  /*1250*/  FADD.FTZ R103, R47, R103 ;  /* 0x000000672f677221 */ /* 0x020fe20000010000 */
[----:B------:R-:W-:Y:S06]  /*1260*/  BRA `(.L_x_12545) ;  /* 0x0000000000107947 */ /* 0x000fec0003800000 */
.L_x_12544:
[----:B-----5:R-:W-:-:S04]  /*1270*/  PRMT R36, R49, 0x7632, R36 ;  /* 0x0000763231247816 */ /* 0x020fc80000000024 */
[----:B------:R-:W-:-:S05]  /*1280*/  SHF.L.U32 R36, R36, 0x10, RZ ;  /* 0x0000001024247819 */ /* 0x000fca00000006ff */
[----:B------:R-:W-:-:S04]  /*1290*/  FADD.FTZ R103, R103, R36 ;  /* 0x0000002467677221 */ /* 0x000fc80000010000 */
[----:B------:R-:W-:-:S07]  /*12a0*/  @P1 FADD.FTZ R103, R47, R103 ;  /* 0x000000672f671221 */ /* 0x000fce0000010000 */
.L_x_12545:
[C---:B------:R-:W-:Y:S02]  /*12b0*/  PRMT R105, R38.reuse, 0x7632, R105 ;  /* 0x0000763226697816 */ /* 0x040fe40000000069 */
[----:B------:R-:W-:Y:S01]  /*12c0*/  SHF.L.U32 R104, R38, 0x10, RZ ;  /* 0x0000001026687819 */ /* 0x000fe200000006ff */
[----:B------:R-:W-:Y:S06]  /*12d0*/  @P2 BRA `(.L_x_12546) ;  /* 0x00000000000c2947 */ /* 0x000fec0003800000 */
[----:B------:R-:W-:Y:S05]  /*12e0*/  @!P1 BRA `(.L_x_12547) ;  /* 0x0000000000149947 */ /* 0x000fea0003800000 */
[----:B-----5:R-:W-:Y:S01]  /*12f0*/  FADD.FTZ R104, R40, R104 ;  /* 0x0000006828687221 */ /* 0x020fe20000010000 */
[----:B------:R-:W-:Y:S06]  /*1300*/  BRA `(.L_x_12547) ;  /* 0x00000000000c7947 */ /* 0x000fec0003800000 */
.L_x_12546:
[----:B-----5:R-:W-:-:S05]  /*1310*/  SHF.L.U32 R37, R50, 0x10, RZ ;  /* 0x0000001032257819 */ /* 0x020fca00000006ff */
[----:B------:R-:W-:-:S04]  /*1320*/  FADD.FTZ R104, R104, R37 ;  /* 0x0000002568687221 */ /* 0x000fc80000010000 */
[----:B------:R-:W-:-:S07]  /*1330*/  @P1 FADD.FTZ R104, R40, R104 ;  /* 0x0000006828681221 */ /* 0x000fce0000010000 */
.L_x_12547:
[----:B------:R-:W-:Y:S01]  /*1340*/  SHF.L.U32 R105, R105, 0x10, RZ ;  /* 0x0000001069697819 */ /* 0x000fe200000006ff */
[----:B------:R-:W-:Y:S06]  /*1350*/  @P2 BRA `(.L_x_12548) ;  /* 0x00000000000c2947 */ /* 0x000fec0003800000 */
[----:B------:R-:W-:Y:S05]  /*1360*/  @!P1 BRA `(.L_x_12549) ;  /* 0x0000000000189947 */ /* 0x000fea0003800000 */
[----:B-----5:R-:W-:Y:S01]  /*1370*/  FADD.FTZ R105, R41, R105 ;  /* 0x0000006929697221 */ /* 0x020fe20000010000 */
[----:B------:R-:W-:Y:S06]  /*1380*/  BRA `(.L_x_12549) ;  /* 0x0000000000107947 */ /* 0x000fec0003800000 */
.L_x_12548:
[----:B-----5:R-:W-:-:S04]  /*1390*/  PRMT R36, R50, 0x7632, R36 ;  /* 0x0000763232247816 */ /* 0x020fc80000000024 */
[----:B------:R-:W-:-:S05]  /*13a0*/  SHF.L.U32 R36, R36, 0x10, RZ ;  /* 0x0000001024247819 */ /* 0x000fca00000006ff */
[----:B------:R-:W-:-:S04]  /*13b0*/  FADD.FTZ R105, R105, R36 ;  /* 0x0000002469697221 */ /* 0x000fc80000010000 */
[----:B------:R-:W-:-:S07]  /*13c0*/  @P1 FADD.FTZ R105, R41, R105 ;  /* 0x0000006929691221 */ /* 0x000fce0000010000 */
.L_x_12549:
[C---:B------:R-:W-:Y:S02]  /*13d0*/  PRMT R107, R39.reuse, 0x7632, R107 ;  /* 0x00007632276b7816 */ /* 0x040fe4000000006b */
[----:B------:R-:W-:Y:S01]  /*13e0*/  SHF.L.U32 R106, R39, 0x10, RZ ;  /* 0x00000010276a7819 */ /* 0x000fe200000006ff */
[----:B------:R-:W-:Y:S06]  /*13f0*/  @P2 BRA `(.L_x_12550) ;  /* 0x00000000000c2947 */ /* 0x000fec0003800000 */
[----:B------:R-:W-:Y:S05]  /*1400*/  @!P1 BRA `(.L_x_12551) ;  /* 0x0000000000149947 */ /* 0x000fea0003800000 */
[----:B-----5:R-:W-:Y:S01]  /*1410*/  FADD.FTZ R106, R42, R106 ;  /* 0x0000006a2a6a7221 */ /* 0x020fe20000010000 */
[----:B------:R-:W-:Y:S06]  /*1420*/  BRA `(.L_x_12551) ;  /* 0x00000000000c7947 */ /* 0x000fec0003800000 */
.L_x_12550:
[----:B-----5:R-:W-:-:S05]  /*1430*/  SHF.L.U32 R37, R51, 0x10, RZ ;  /* 0x0000001033257819 */ /* 0x020fca00000006ff */
[----:B------:R-:W-:-:S04]  /*1440*/  FADD.FTZ R106, R106, R37 ;  /* 0x000000256a6a7221 */ /* 0x000fc80000010000 */
[----:B------:R-:W-:-:S07]  /*1450*/  @P1 FADD.FTZ R106, R42, R106 ;  /* 0x0000006a2a6a1221 */ /* 0x000fce0000010000 */
.L_x_12551:
[----:B------:R-:W-:Y:S01]  /*1460*/  SHF.L.U32 R107, R107, 0x10, RZ ;  /* 0x000000106b6b7819 */ /* 0x000fe200000006ff */
[----:B------:R-:W-:Y:S06]  /*1470*/  @P2 BRA `(.L_x_12552) ;  /* 0x00000000000c2947 */ /* 0x000fec0003800000 */
[----:B------:R-:W-:Y:S05]  /*1480*/  @!P1 BRA `(.L_x_12553) ;  /* 0x0000000000189947 */ /* 0x000fea0003800000 */
[----:B-----5:R-:W-:Y:S01]  /*1490*/  FADD.FTZ R107, R43, R107 ;  /* 0x0000006b2b6b7221 */ /* 0x020fe20000010000 */
[----:B------:R-:W-:Y:S06]  /*14a0*/  BRA `(.L_x_12553) ;  /* 0x0000000000107947 */ /* 0x000fec0003800000 */
.L_x_12552:
[----:B-----5:R-:W-:-:S04]  /*14b0*/  PRMT R36, R51, 0x7632, R36 ;  /* 0x0000763233247816 */ /* 0x020fc80000000024 */
[----:B------:R-:W-:-:S05]  /*14c0*/  SHF.L.U32 R36, R36, 0x10, RZ ;  /* 0x0000001024247819 */ /* 0x000fca00000006ff */
[----:B------:R-:W-:-:S04]  /*14d0*/  FADD.FTZ R107, R107, R36 ;  /* 0x000000246b6b7221 */ /* 0x000fc80000010000 */
[----:B------:R-:W-:-:S07]  /*14e0*/  @P1 FADD.FTZ R107, R43, R107 ;  /* 0x0000006b2b6b1221 */ /* 0x000fce0000010000 */
.L_x_12553:
[C---:B------:R-:W-:Y:S02]  /*14f0*/  IADD3 R215, R216.reuse, 0x20, RZ ;  /* 0x00000020d8d77810 */ /* 0x040fe40007ffe0ff */
[C---:B------:R-:W-:Y:S02]  /*1500*/  LEA R114, P4, R216.reuse, UR10, 0x5 ;  /* 0x0000000ad8727c11 */ /* 0x040fe4000f8828ff */
[C---:B------:R-:W-:Y:S01]  /*1510*/  @P1 LEA R112, P5, R215.reuse, UR8, 0x5 ;  /* 0x00000008d7701c11 */ /* 0x040fe2000f8a28ff */
[C---:B------:R-:W-:Y:S01]  /*1520*/  IMAD.WIDE.U32 R36, R215.reuse, 0x10, R140 ;  /* 0x00000010d7247825 */ /* 0x040fe200078e008c */
[----:B------:R-:W-:Y:S02]  /*1530*/  LEA.HI.X R115, R216, UR11, RZ, 0x5, P4 ;  /* 0x0000000bd8737c11 */ /* 0x000fe4000a0f2cff */
[C---:B------:R-:W-:Y:S02]  /*1540*/  @P0 LEA R110, P4, R215.reuse, UR18, 0x4 ;  /* 0x00000012d76e0c11 */ /* 0x040fe4000f8820ff */
[C---:B------:R-:W-:Y:S01]  /*1550*/  @P1 LEA.HI.X R113, R215.reuse, UR9, RZ, 0x5, P5 ;  /* 0x00000009d7711c11 */ /* 0x040fe2000a8f2cff */
[----:B------:R0:W-:Y:S01]  /*1560*/  STG.E.128 desc[UR4][R114.64], R100 ;  /* 0x0000006472007986 */ /* 0x0001e2000c101d04 */
[----:B------:R-:W-:-:S03]  /*1570*/  @P0 LEA.HI.X R111, R215, UR19, RZ, 0x4, P4 ;  /* 0x00000013d76f0c11 */ /* 0x000fc6000a0f24ff */
[----:B------:R0:W-:Y:S04]  /*1580*/  STG.E.128 desc[UR4][R114.64+0x10], R104 ;  /* 0x0000106872007986 */ /* 0x0001e8000c101d04 */
[----:B------:R-:W2:Y:S04]  /*1590*/  LDG.E.128 R36, desc[UR4][R36.64] ;  /* 0x0000000424247981 */ /* 0x000ea8000c1e1d00 */
[----:B-----5:R0:W5:Y:S04]  /*15a0*/  @P0 LDG.E.128 R48, desc[UR4][R110.64] ;  /* 0x000000046e300981 */ /* 0x020168000c1e1d00 */
[----:B------:R0:W5:Y:S04]  /*15b0*/  @P1 LDG.E.128 R44, desc[UR4][R112.64] ;  /* 0x00000004702c1981 */ /* 0x000168000c1e1d00 */
[----:B------:R0:W5:Y:S01]  /*15c0*/  @P1 LDG.E.128 R40, desc[UR4][R112.64+0x10] ;  /* 0x0000100470281981 */ /* 0x000162000c1e1d00 */
[----:B--2---:R-:W-:-:S02]  /*15d0*/  PRMT R109, R36, 0x7632, R109 ;  /* 0x00007632246d7816 */ /* 0x004fc4000000006d */
[----:B------:R-:W-:Y:S01]  /*15e0*/  SHF.L.U32 R108, R36, 0x10, RZ ;  /* 0x00000010246c7819 */ /* 0x000fe200000006ff */
[----:B0-----:R-:W-:Y:S06]  /*15f0*/  @P2 BRA `(.L_x_12554) ;  /* 0x00000000000c2947 */ /* 0x001fec0003800000 */
[----:B------:R-:W-:Y:S05]  /*1600*/  @!P1 BRA `(.L_x_12555) ;  /* 0x0000000000149947 */ /* 0x000fea0003800000 */
[----:B-----5:R-:W-:Y:S01]  /*1610*/  FADD.FTZ R108, R44, R108 ;  /* 0x0000006c2c6c7221 */ /* 0x020fe20000010000 */
[----:B------:R-:W-:Y:S06]  /*1620*/  BRA `(.L_x_12555) ;  /* 0x00000000000c7947 */ /* 0x000fec0003800000 */
.L_x_12554:
[----:B-----5:R-:W-:-:S04]  /*1630*/  IMAD.U32 R111, R48, 0x10000, RZ ;  /* 0x00010000306f7824 */ /* 0x020fc800078e00ff */
[----:B------:R-:W-:-:S04]  /*1640*/  FADD.FTZ R108, R111, R108 ;  /* 0x0000006c6f6c7221 */ /* 0x000fc80000010000 */
[----:B------:R-:W-:-:S07]  /*1650*/  @P1 FADD.FTZ R108, R44, R108 ;  /* 0x0000006c2c6c1221 */ /* 0x000fce0000010000 */
.L_x_12555:
[----:B------:R-:W-:Y:S01]  /*1660*/  SHF.L.U32 R109, R109, 0x10, RZ ;  /* 0x000000106d6d7819 */ /* 0x000fe200000006ff */
[----:B------:R-:W-:Y:S06]  /*1670*/  @P2 BRA `(.L_x_12556) ;  /* 0x00000000000c2947 */ /* 0x000fec0003800000 */
[----:B------:R-:W-:Y:S05]  /*1680*/  @!P1 BRA `(.L_x_12557) ;  /* 0x0000000000189947 */ /* 0x000fea0003800000 */
[----:B-----5:R-:W-:Y:S01]  /*1690*/  FADD.FTZ R109, R45, R109 ;  /* 0x0000006d2d6d7221 */ /* 0x020fe20000010000 */
[----:B------:R-:W-:Y:S06]  /*16a0*/  BRA `(.L_x_12557) ;  /* 0x0000000000107947 */ /* 0x000fec0003800000 */
.L_x_12556:
[----:B-----5:R-:W-:-:S04]  /*16b0*/  PRMT R36, R48, 0x7632, R36 ;  /* 0x0000763230247816 */ /* 0x020fc80000000024 */
[----:B------:R-:W-:-:S05]  /*16c0*/  SHF.L.U32 R36, R36, 0x10, RZ ;  /* 0x0000001024247819 */ /* 0x000fca00000006ff */
[----:B------:R-:W-:-:S04]  /*16d0*/  FADD.FTZ R109, R109, R36 ;  /* 0x000000246d6d7221 */ /* 0x000fc80000010000 */
[----:B------:R-:W-:-:S07]  /*16e0*/  @P1 FADD.FTZ R109, R45, R109 ;  /* 0x0000006d2d6d1221 */ /* 0x000fce0000010000 */
.L_x_12557:
[C---:B------:R-:W-:Y:S02]  /*16f0*/  PRMT R111, R37.reuse, 0x7632, R111 ;  /* 0x00007632256f7816 */ /* 0x040fe4000000006f */
[----:B------:R-:W-:Y:S01]  /*1700*/  SHF.L.U32 R110, R37, 0x10, RZ ;  /* 0x00000010256e7819 */ /* 0x000fe200000006ff */
[----:B------:R-:W-:Y:S06]  /*1710*/  @P2 BRA `(.L_x_12558) ;  /* 0x00000000000c2947 */ /* 0x000fec0003800000 */
[----:B------:R-:W-:Y:S05]  /*1720*/  @!P1 BRA `(.L_x_12559) ;  /* 0x0000000000149947 */ /* 0x000fea0003800000 */
[----:B-----5:R-:W-:Y:S01]  /*1730*/  FADD.FTZ R110, R46, R110 ;  /* 0x0000006e2e6e7221 */ /* 0x020fe20000010000 */
[----:B------:R-:W-:Y:S06]  /*1740*/  BRA `(.L_x_12559) ;  /* 0x00000000000c7947 */ /* 0x000fec0003800000 */
.L_x_12558:
[----:B-----5:R-:W-:-:S05]  /*1750*/  SHF.L.U32 R37, R49, 0x10, RZ ;  /* 0x0000001031257819 */ /* 0x020fca00000006ff */
[----:B------:R-:W-:-:S04]  /*1760*/  FADD.FTZ R110, R37, R110 ;  /* 0x0000006e256e7221 */ /* 0x000fc80000010000 */
[----:B------:R-:W-:-:S07]  /*1770*/  @P1 FADD.FTZ R110, R46, R110 ;  /* 0x0000006e2e6e1221 */ /* 0x000fce0000010000 */
.L_x_12559:
[----:B------:R-:W-:Y:S01]  /*1780*/  SHF.L.U32 R111, R111, 0x10, RZ ;  /* 0x000000106f6f7819 */ /* 0x000fe200000006ff */
[----:B------:R-:W-:Y:S06]  /*1790*/  @P2 BRA `(.L_x_12560) ;  /* 0x00000000000c2947 */ /* 0x000fec0003800000 */
[----:B------:R-:W-:Y:S05]  /*17a0*/  @!P1 BRA `(.L_x_12561) ;  /* 0x0000000000189947 */ /* 0x000fea0003800000 */
[----:B-----5:R-:W-:Y:S01]  /*17b0*/  FADD.FTZ R111, R47, R111 ;  /* 0x0000006f2f6f7221 */ /* 0x020fe20000010000 */
[----:B------:R-:W-:Y:S06]  /*17c0*/  BRA `(.L_x_12561) ;  /* 0x0000000000107947 */ /* 0x000fec0003800000 */
.L_x_12560:
[----:B-----5:R-:W-:-:S04]  /*17d0*/  PRMT R36, R49, 0x7632, R36 ;  /* 0x0000763231247816 */ /* 0x020fc80000000024 */
[----:B------:R-:W-:-:S05]  /*17e0*/  SHF.L.U32 R36, R36, 0x10, RZ ;  /* 0x0000001024247819 */ /* 0x000fca00000006ff */
[----:B------:R-:W-:-:S04]  /*17f0*/  FADD.FTZ R111, R111, R36 ;  /* 0x000000246f6f7221 */ /* 0x000fc80000010000 */
[----:B------:R-:W-:-:S07]  /*1800*/  @P1 FADD.FTZ R111, R47, R111 ;  /* 0x0000006f2f6f1221 */ /* 0x000fce0000010000 */
.L_x_12561:
[C---:B------:R-:W-:Y:S02]  /*1810*/  PRMT R113, R38.reuse, 0x7632, R113 ;  /* 0x0000763226717816 */ /* 0x040fe40000000071 */
[----:B------:R-:W-:Y:S01]  /*1820*/  SHF.L.U32 R112, R38, 0x10, RZ ;  /* 0x0000001026707819 */ /* 0x000fe200000006ff */
[----:B------:R-:W-:Y:S06]  /*1830*/  @P2 BRA `(.L_x_12562) ;  /* 0x00000000000c2947 */ /* 0x000fec0003800000 */
[----:B------:R-:W-:Y:S05]  /*1840*/  @!P1 BRA `(.L_x_12563) ;  /* 0x0000000000149947 */ /* 0x000fea0003800000 */
[----:B-----5:R-:W-:Y:S01]  /*1850*/  FADD.FTZ R112, R40, R112 ;  /* 0x0000007028707221 */ /* 0x020fe20000010000 */
[----:B------:R-:W-:Y:S06]  /*1860*/  BRA `(.L_x_12563) ;  /* 0x00000000000c7947 */ /* 0x000fec0003800000 */
.L_x_12562:
[----:B-----5:R-:W-:-:S05]  /*1870*/  SHF.L.U32 R37, R50, 0x10, RZ ;  /* 0x0000001032257819 */ /* 0x020fca00000006ff */
[----:B------:R-:W-:-:S04]  /*1880*/  FADD.FTZ R112, R37, R112 ;  /* 0x0000007025707221 */ /* 0x000fc80000010000 */
[----:B------:R-:W-:-:S07]  /*1890*/  @P1 FADD.FTZ R112, R40, R112 ;  /* 0x0000007028701221 */ /* 0x000fce0000010000 */
.L_x_12563:
[----:B------:R-:W-:Y:S01]  /*18a0*/  SHF.L.U32 R113, R113, 0x10, RZ ;  /* 0x0000001071717819 */ /* 0x000fe200000006ff */
[----:B------:R-:W-:Y:S06]  /*18b0*/  @P2 BRA `(.L_x_12564) ;  /* 0x00000000000c2947 */ /* 0x000fec0003800000 */
[----:B------:R-:W-:Y:S05]  /*18c0*/  @!P1 BRA `(.L_x_12565) ;  /* 0x0000000000189947 */ /* 0x000fea0003800000 */
[----:B-----5:R-:W-:Y:S01]  /*18d0*/  FADD.FTZ R113, R41, R113 ;  /* 0x0000007129717221 */ /* 0x020fe20000010000 */
[----:B------:R-:W-:Y:S06]  /*18e0*/  BRA `(.L_x_12565) ;  /* 0x0000000000107947 */ /* 0x000fec0003800000 */
.L_x_12564:
[----:B-----5:R-:W-:-:S04]  /*18f0*/  PRMT R36, R50, 0x7632, R36 ;  /* 0x0000763232247816 */ /* 0x020fc80000000024 */
[----:B------:R-:W-:-:S05]  /*1900*/  SHF.L.U32 R36, R36, 0x10, RZ ;  /* 0x0000001024247819 */ /* 0x000fca00000006ff */
[----:B------:R-:W-:-:S04]  /*1910*/  FADD.FTZ R113, R113, R36 ;  /* 0x0000002471717221 */ /* 0x000fc80000010000 */
[----:B------:R-:W-:-:S07]  /*1920*/  @P1 FADD.FTZ R113, R41, R113 ;  /* 0x0000007129711221 */ /* 0x000fce0000010000 */
.L_x_12565:
[C---:B------:R-:W-:Y:S02]  /*1930*/  PRMT R115, R39.reuse, 0x7632, R115 ;  /* 0x0000763227737816 */ /* 0x040fe40000000073 */
[----:B------:R-:W-:Y:S01]  /*1940*/  SHF.L.U32 R114, R39, 0x10, RZ ;  /* 0x0000001027727819 */ /* 0x000fe200000006ff */
[----:B------:R-:W-:Y:S06]  /*1950*/  @P2 BRA `(.L_x_12566) ;  /* 0x00000000000c2947 */ /* 0x000fec0003800000 */
[----:B------:R-:W-:Y:S05]  /*1960*/  @!P1 BRA `(.L_x_12567) ;  /* 0x0000000000149947 */ /* 0x000fea0003800000 */
[----:B-----5:R-:W-:Y:S01]  /*1970*/  FADD.FTZ R114, R42, R114 ;  /* 0x000000722a727221 */ /* 0x020fe20000010000 */
[----:B------:R-:W-:Y:S06]  /*1980*/  BRA `(.L_x_12567) ;  /* 0x00000000000c7947 */ /* 0x000fec0003800000 */
.L_x_12566:
[----:B-----5:R-:W-:-:S05]  /*1990*/  SHF.L.U32 R37, R51, 0x10, RZ ;  /* 0x0000001033257819 */ /* 0x020fca00000006ff */
[----:B------:R-:W-:-:S04]  /*19a0*/  FADD.FTZ R114, R37, R114 ;  /* 0x0000007225727221 */ /* 0x000fc80000010000 */
[----:B------:R-:W-:-:S07]  /*19b0*/  @P1 FADD.FTZ R114, R42, R114 ;  /* 0x000000722a721221 */ /* 0x000fce0000010000 */
.L_x_12567:
[----:B------:R-:W-:Y:S01]  /*19c0*/  SHF.L.U32 R115, R115, 0x10, RZ ;  /* 0x0000001073737819 */ /* 0x000fe200000006ff */
[----:B------:R-:W-:Y:S06]  /*19d0*/  @P2 BRA `(.L_x_12568) ;  /* 0x00000000000c2947 */ /* 0x000fec0003800000 */
[----:B------:R-:W-:Y:S05]  /*19e0*/  @!P1 BRA `(.L_x_12569) ;  /* 0x0000000000189947 */ /* 0x000fea0003800000 */
[----:B-----5:R-:W-:Y:S01]  /*19f0*/  FADD.FTZ R115, R43, R115 ;  /* 0x000000732b737221 */ /* 0x020fe20000010000 */
[----:B------:R-:W-:Y:S06]  /*1a00*/  BRA `(.L_x_12569) ;  /* 0x0000000000107947 */ /* 0x000fec0003800000 */
.L_x_12568:
[----:B-----5:R-:W-:-:S04]  /*1a10*/  PRMT R36, R51, 0x7632, R36 ;  /* 0x0000763233247816 */ /* 0x020fc80000000024 */
[----:B------:R-:W-:-:S05]  /*1a20*/  SHF.L.U32 R36, R36, 0x10, RZ ;  /* 0x0000001024247819 */ /* 0x000fca00000006ff */
[----:B------:R-:W-:-:S04]  /*1a30*/  FADD.FTZ R115, R115, R36 ;  /* 0x0000002473737221 */ /* 0x000fc80000010000 */
[----:B------:R-:W-:-:S07]  /*1a40*/  @P1 FADD.FTZ R115, R43, R115 ;  /* 0x000000732b731221 */ /* 0x000fce0000010000 */
.L_x_12569:
[----:B------:R-:W-:Y:S02]  /*1a50*/  IADD3 R214, R216, 0x40, RZ ;  /* 0x00000040d8d67810 */ /* 0x000fe40007ffe0ff */
        /* <DEDUP_REMOVED lines=13> */
[C---:B--2---:R-:W-:Y:S01]  /*1b30*/  PRMT R117, R36.reuse, 0x7632, R117 ;  /* 0x0000763224757816 */ /* 0x044fe20000000075 */
[----:B------:R-:W-:Y:S01]  /*1b40*/  IMAD.U32 R116, R36, 0x10000, RZ ;  /* 0x0001000024747824 */ /* 0x000fe200078e00ff */
[----:B0-----:R-:W-:Y:S06]  /*1b50*/  @P2 BRA `(.L_x_12570) ;  /* 0x00000000000c2947 */ /* 0x001fec0003800000 */
[----:B------:R-:W-:Y:S05]  /*1b60*/  @!P1 BRA `(.L_x_12571) ;  /* 0x0000000000149947 */ /* 0x000fea0003800000 */
[----:B-----5:R-:W-:Y:S01]  /*1b70*/  FADD.FTZ R116, R44, R116 ;  /* 0x000000742c747221 */ /* 0x020fe20000010000 */
[----:B------:R-:W-:Y:S06]  /*1b80*/  BRA `(.L_x_12571) ;  /* 0x00000000000c7947 */ /* 0x000fec0003800000 */
.L_x_12570:
[----:B-----5:R-:W-:-:S05]  /*1b90*/  SHF.L.U32 R119, R48, 0x10, RZ ;  /* 0x0000001030777819 */ /* 0x020fca00000006ff */
[----:B------:R-:W-:-:S04]  /*1ba0*/  FADD.FTZ R116, R119, R116 ;  /* 0x0000007477747221 */ /* 0x000fc80000010000 */
[----:B------:R-:W-:-:S07]  /*1bb0*/  @P1 FADD.FTZ R116, R44, R116 ;  /* 0x000000742c741221 */ /* 0x000fce0000010000 */
.L_x_12571:
[----:B------:R-:W-:Y:S01]  /*1bc0*/  SHF.L.U32 R117, R117, 0x10, RZ ;  /* 0x0000001075757819 */ /* 0x000fe200000006ff */
[----:B------:R-:W-:Y:S06]  /*1bd0*/  @P2 BRA `(.L_x_12572) ;  /* 0x00000000000c2947 */ /* 0x000fec0003800000 */
[----:B------:R-:W-:Y:S05]  /*1be0*/  @!P1 BRA `(.L_x_12573) ;  /* 0x0000000000189947 */ /* 0x000fea0003800000 */
[----:B-----5:R-:W-:Y:S01]  /*1bf0*/  FADD.FTZ R117, R45, R117 ;  /* 0x000000752d757221 */ /* 0x020fe20000010000 */
[----:B------:R-:W-:Y:S06]  /*1c00*/  BRA `(.L_x_12573) ;  /* 0x0000000000107947 */ /* 0x000fec0003800000 */
.L_x_12572:
[----:B-----5:R-:W-:-:S04]  /*1c10*/  PRMT R36, R48, 0x7632, R36 ;  /* 0x0000763230247816 */ /* 0x020fc80000000024 */
[----:B------:R-:W-:-:S05]  /*1c20*/  SHF.L.U32 R36, R36, 0x10, RZ ;  /* 0x0000001024247819 */ /* 0x000fca00000006ff */
[----:B------:R-:W-:-:S04]  /*1c30*/  FADD.FTZ R117, R117, R36 ;  /* 0x0000002475757221 */ /* 0x000fc80000010000 */
[----:B------:R-:W-:-:S07]  /*1c40*/  @P1 FADD.FTZ R117, R45, R117 ;  /* 0x000000752d751221 */ /* 0x000fce0000010000 */
.L_x_12573:
[C---:B------:R-:W-:Y:S02]  /*1c50*/  PRMT R119, R37.reuse, 0x7632, R119 ;  /* 0x0000763225777816 */ /* 0x040fe40000000077 */
[----:B------:R-:W-:Y:S01]  /*1c60*/  SHF.L.U32 R118, R37, 0x10, RZ ;  /* 0x0000001025767819 */ /* 0x000fe200000006ff */
[----:B------:R-:W-:Y:S06]  /*1c70*/  @P2 BRA `(.L_x_12574) ;  /* 0x00000000000c2947 */ /* 0x000fec0003800000 */
[----:B------:R-:W-:Y:S05]  /*1c80*/  @!P1 BRA `(.L_x_12575) ;  /* 0x0000000000149947 */ /* 0x000fea0003800000 */
[----:B-----5:R-:W-:Y:S01]  /*1c90*/  FADD.FTZ R118, R46, R118 ;  /* 0x000000762e767221 */ /* 0x020fe20000010000 */
[----:B------:R-:W-:Y:S06]  /*1ca0*/  BRA `(.L_x_12575) ;  /* 0x00000000000c7947 */ /* 0x000fec0003800000 */
.L_x_12574:
[----:B-----5:R-:W-:-:S05]  /*1cb0*/  SHF.L.U32 R37, R49, 0x10, RZ ;  /* 0x0000001031257819 */ /* 0x020fca00000006ff */
[----:B------:R-:W-:-:S04]  /*1cc0*/  FADD.FTZ R118, R37, R118 ;  /* 0x0000007625767221 */ /* 0x000fc80000010000 */
[----:B------:R-:W-:-:S07]  /*1cd0*/  @P1 FADD.FTZ R118, R46, R118 ;  /* 0x000000762e761221 */ /* 0x000fce0000010000 */
.L_x_12575:
[----:B------:R-:W-:Y:S01]  /*1ce0*/  SHF.L.U32 R119, R119, 0x10, RZ ;  /* 0x0000001077777819 */ /* 0x000fe200000006ff */
[----:B------:R-:W-:Y:S06]  /*1cf0*/  @P2 BRA `(.L_x_12576) ;  /* 0x00000000000c2947 */ /* 0x000fec0003800000 */
[----:B------:R-:W-:Y:S05]  /*1d00*/  @!P1 BRA `(.L_x_12577) ;  /* 0x0000000000189947 */ /* 0x000fea0003800000 */
[----:B-----5:R-:W-:Y:S01]  /*1d10*/  FADD.FTZ R119, R47, R119 ;  /* 0x000000772f777221 */ /* 0x020fe20000010000 */
[----:B------:R-:W-:Y:S06]  /*1d20*/  BRA `(.L_x_12577) ;  /* 0x0000000000107947 */ /* 0x000fec0003800000 */
.L_x_12576:
[----:B-----5:R-:W-:-:S04]  /*1d30*/  PRMT R36, R49, 0x7632, R36 ;  /* 0x0000763231247816 */ /* 0x020fc80000000024 */
[----:B------:R-:W-:-:S05]  /*1d40*/  SHF.L.U32 R36, R36, 0x10, RZ ;  /* 0x0000001024247819 */ /* 0x000fca00000006ff */
[----:B------:R-:W-:-:S04]  /*1d50*/  FADD.FTZ R119, R119, R36 ;  /* 0x0000002477777221 */ /* 0x000fc80000010000 */
[----:B------:R-:W-:-:S07]  /*1d60*/  @P1 FADD.FTZ R119, R47, R119 ;  /* 0x000000772f771221 */ /* 0x000fce0000010000 */
.L_x_12577:
[C---:B------:R-:W-:Y:S02]  /*1d70*/  PRMT R121, R38.reuse, 0x7632, R121 ;  /* 0x0000763226797816 */ /* 0x040fe40000000079 */
[----:B------:R-:W-:Y:S01]  /*1d80*/  SHF.L.U32 R120, R38, 0x10, RZ ;  /* 0x0000001026787819 */ /* 0x000fe200000006ff */
[----:B------:R-:W-:Y:S06]  /*1d90*/  @P2 BRA `(.L_x_12578) ;  /* 0x00000000000c2947 */ /* 0x000fec0003800000 */
[----:B------:R-:W-:Y:S05]  /*1da0*/  @!P1 BRA `(.L_x_12579) ;  /* 0x0000000000149947 */ /* 0x000fea0003800000 */
[----:B-----5:R-:W-:Y:S01]  /*1db0*/  FADD.FTZ R120, R40, R120 ;  /* 0x0000007828787221 */ /* 0x020fe20000010000 */
[----:B------:R-:W-:Y:S06]  /*1dc0*/  BRA `(.L_x_12579) ;  /* 0x00000000000c7947 */ /* 0x000fec0003800000 */
.L_x_12578:
[----:B-----5:R-:W-:-:S05]  /*1dd0*/  SHF.L.U32 R37, R50, 0x10, RZ ;  /* 0x0000001032257819 */ /* 0x020fca00000006ff */
[----:B------:R-:W-:-:S04]  /*1de0*/  FADD.FTZ R120, R37, R120 ;  /* 0x0000007825787221 */ /* 0x000fc80000010000 */
[----:B------:R-:W-:-:S07]  /*1df0*/  @P1 FADD.FTZ R120, R40, R120 ;  /* 0x0000007828781221 */ /* 0x000fce0000010000 */
.L_x_12579:
[----:B------:R-:W-:Y:S01]  /*1e00*/  SHF.L.U32 R121, R121, 0x10, RZ ;  /* 0x0000001079797819 */ /* 0x000fe200000006ff */
[----:B------:R-:W-:Y:S06]  /*1e10*/  @P2 BRA `(.L_x_12580) ;  /* 0x00000000000c2947 */ /* 0x000fec0003800000 */
[----:B------:R-:W-:Y:S05]  /*1e20*/  @!P1 BRA `(.L_x_12581) ;  /* 0x0000000000189947 */ /* 0x000fea0003800000 */
[----:B-----5:R-:W-:Y:S01]  /*1e30*/  FADD.FTZ R121, R41, R121 ;  /* 0x0000007929797221 */ /* 0x020fe20000010000 */
[----:B------:R-:W-:Y:S06]  /*1e40*/  BRA `(.L_x_12581) ;  /* 0x0000000000107947 */ /* 0x000fec0003800000 */
.L_x_12580:
[----:B-----5:R-:W-:-:S04]  /*1e50*/  PRMT R36, R50, 0x7632, R36 ;  /* 0x0000763232247816 */ /* 0x020fc80000000024 */
[----:B------:R-:W-:-:S05]  /*1e60*/  SHF.L.U32 R36, R36, 0x10, RZ ;  /* 0x0000001024247819 */ /* 0x000fca00000006ff */
[----:B------:R-:W-:-:S04]  /*1e70*/  FADD.FTZ R121, R121, R36 ;  /* 0x0000002479797221 */ /* 0x000fc80000010000 */
[----:B------:R-:W-:-:S07]  /*1e80*/  @P1 FADD.FTZ R121, R41, R121 ;  /* 0x0000007929791221 */ /* 0x000fce0000010000 */
.L_x_12581:
[C---:B------:R-:W-:Y:S02]  /*1e90*/  PRMT R123, R39.reuse, 0x7632, R123 ;  /* 0x00007632277b7816 */ /* 0x040fe4000000007b */
[----:B------:R-:W-:Y:S01]  /*1ea0*/  SHF.L.U32 R122, R39, 0x10, RZ ;  /* 0x00000010277a7819 */ /* 0x000fe200000006ff */
[----:B------:R-:W-:Y:S06]  /*1eb0*/  @P2 BRA `(.L_x_12582) ;  /* 0x00000000000c2947 */ /* 0x000fec0003800000 */
[----:B------:R-:W-:Y:S05]  /*1ec0*/  @!P1 BRA `(.L_x_12583) ;  /* 0x0000000000149947 */ /* 0x000fea0003800000 */
[----:B-----5:R-:W-:Y:S01]  /*1ed0*/  FADD.FTZ R122, R42, R122 ;  /* 0x0000007a2a7a7221 */ /* 0x020fe20000010000 */
[----:B------:R-:W-:Y:S06]  /*1ee0*/  BRA `(.L_x_12583) ;  /* 0x00000000000c7947 */ /* 0x000fec0003800000 */
.L_x_12582:
[----:B-----5:R-:W-:-:S05]  /*1ef0*/  SHF.L.U32 R37, R51, 0x10, RZ ;  /* 0x0000001033257819 */ /* 0x020fca00000006ff */
[----:B------:R-:W-:-:S04]  /*1f00*/  FADD.FTZ R122, R37, R122 ;  /* 0x0000007a257a7221 */ /* 0x000fc80000010000 */
[----:B------:R-:W-:-:S07]  /*1f10*/  @P1 FADD.FTZ R122, R42, R122 ;  /* 0x0000007a2a7a1221 */ /* 0x000fce0000010000 */
.L_x_12583:
[----:B------:R-:W-:Y:S01]  /*1f20*/  SHF.L.U32 R123, R123, 0x10, RZ ;  /* 0x000000107b7b7819 */ /* 0x000fe200000006ff */
[----:B------:R-:W-:Y:S06]  /*1f30*/  @P2 BRA `(.L_x_12584) ;  /* 0x00000000000c2947 */ /* 0x000fec0003800000 */
[----:B------:R-:W-:Y:S05]  /*1f40*/  @!P1 BRA `(.L_x_12585) ;  /* 0x0000000000189947 */ /* 0x000fea0003800000 */
[----:B-----5:R-:W-:Y:S01]  /*1f50*/  FADD.FTZ R123, R43, R123 ;  /* 0x0000007b2b7b7221 */ /* 0x020fe20000010000 */
[----:B------:R-:W-:Y:S06]  /*1f60*/  BRA `(.L_x_12585) ;  /* 0x0000000000107947 */ /* 0x000fec0003800000 */
.L_x_12584:
[----:B-----5:R-:W-:-:S04]  /*1f70*/  PRMT R36, R51, 0x7632, R36 ;  /* 0x0000763233247816 */ /* 0x020fc80000000024 */
[----:B------:R-:W-:-:S05]  /*1f80*/  SHF.L.U32 R36, R36, 0x10, RZ ;  /* 0x0000001024247819 */ /* 0x000fca00000006ff */
[----:B------:R-:W-:-:S04]  /*1f90*/  FADD.FTZ R123, R123, R36 ;  /* 0x000000247b7b7221 */ /* 0x000fc80000010000 */
[----:B------:R-:W-:-:S07]  /*1fa0*/  @P1 FADD.FTZ R123, R43, R123 ;  /* 0x0000007b2b7b1221 */ /* 0x000fce0000010000 */
.L_x_12585:
[----:B------:R-:W-:Y:S01]  /*1fb0*/  LEA R130, P4, R214, UR10, 0x5 ;  /* 0x0000000ad6827c11 */ /* 0x000fe2000f8828ff */
[----:B------:R-:W-:-:S03]  /*1fc0*/  VIADD R212, R216, 0x60 ;  /* 0x00000060d8d47836 */ /* 0x000fc60000000000 */
[----:B------:R-:W-:Y:S01]  /*1fd0*/  LEA.HI.X R131, R214, UR11, RZ, 0x5, P4 ;  /* 0x0000000bd6837c11 */ /* 0x000fe2000a0f2cff */
[C---:B------:R-:W-:Y:S01]  /*1fe0*/  IMAD.WIDE.U32 R36, R212.reuse, 0x10, R140 ;  /* 0x00000010d4247825 */ /* 0x040fe200078e008c */
[C---:B------:R-:W-:Y:S02]  /*1ff0*/  @P0 LEA R126, P4, R212.reuse, UR18, 0x4 ;  /* 0x00000012d47e0c11 */ /* 0x040fe4000f8820ff */
[C---:B------:R-:W-:Y:S01]  /*2000*/  @P1 LEA R128, P5, R212.reuse, UR8, 0x5 ;  /* 0x00000008d4801c11 */ /* 0x040fe2000f8a28ff */
[----:B------:R0:W-:Y:S01]  /*2010*/  STG.E.128 desc[UR4][R130.64], R116 ;  /* 0x0000007482007986 */ /* 0x0001e2000c101d04 */
[C---:B------:R-:W-:Y:S02]  /*2020*/  @P0 LEA.HI.X R127, R212.reuse, UR19, RZ, 0x4, P4 ;  /* 0x00000013d47f0c11 */ /* 0x040fe4000a0f24ff */
[----:B------:R-:W-:Y:S01]  /*2030*/  @P1 LEA.HI.X R129, R212, UR9, RZ, 0x5, P5 ;  /* 0x00000009d4811c11 */ /* 0x000fe2000a8f2cff */
        /* <DEDUP_REMOVED lines=11> */
.L_x_12586:
[----:B-----5:R-:W-:-:S05]  /*20f0*/  SHF.L.U32 R127, R48, 0x10, RZ ;  /* 0x00000010307f7819 */ /* 0x020fca00000006ff */
[----:B------:R-:W-:-:S04]  /*2100*/  FADD.FTZ R124, R127, R124 ;  /* 0x0000007c7f7c7221 */ /* 0x000fc80000010000 */
[----:B------:R-:W-:-:S07]  /*2110*/  @P1 FADD.FTZ R124, R44, R124 ;  /* 0x0000007c2c7c1221 */ /* 0x000fce0000010000 */
.L_x_12587:
[----:B------:R-:W-:Y:S01]  /*2120*/  SHF.L.U32 R125, R125, 0x10, RZ ;  /* 0x000000107d7d7819 */ /* 0x000fe200000006ff */
[----:B------:R-:W-:Y:S06]  /*2130*/  @P2 BRA `(.L_x_12588) ;  /* 0x00000000000c2947 */ /* 0x000fec0003800000 */
[----:B------:R-:W-:Y:S05]  /*2140*/  @!P1 BRA `(.L_x_12589) ;  /* 0x0000000000189947 */ /* 0x000fea0003800000 */
[----:B-----5:R-:W-:Y:S01]  /*2150*/  FADD.FTZ R125, R45, R125 ;  /* 0x0000007d2d7d7221 */ /* 0x020fe20000010000 */
[----:B------:R-:W-:Y:S06]  /*2160*/  BRA `(.L_x_12589) ;  /* 0x0000000000107947 */ /* 0x000fec0003800000 */
.L_x_12588:
[----:B-----5:R-:W-:-:S04]  /*2170*/  PRMT R36, R48, 0x7632, R36 ;  /* 0x0000763230247816 */ /* 0x020fc80000000024 */
[----:B------:R-:W-:-:S05]  /*2180*/  SHF.L.U32 R36, R36, 0x10, RZ ;  /* 0x0000001024247819 */ /* 0x000fca00000006ff */
[----:B------:R-:W-:-:S04]  /*2190*/  FADD.FTZ R125, R125, R36 ;  /* 0x000000247d7d7221 */ /* 0x000fc80000010000 */
[----:B------:R-:W-:-:S07]  /*21a0*/  @P1 FADD.FTZ R125, R45, R125 ;  /* 0x0000007d2d7d1221 */ /* 0x000fce0000010000 */
.L_x_12589:
[C---:B------:R-:W-:Y:S02]  /*21b0*/  PRMT R127, R37.reuse, 0x7632, R127 ;  /* 0x00007632257f7816 */ /* 0x040fe4000000007f */
[----:B------:R-:W-:Y:S01]  /*21c0*/  SHF.L.U32 R126, R37, 0x10, RZ ;  /* 0x00000010257e7819 */ /* 0x000fe200000006ff */
[----:B------:R-:W-:Y:S06]  /*21d0*/  @P2 BRA `(.L_x_12590) ;  /* 0x00000000000c2947 */ /* 0x000fec0003800000 */
[----:B------:R-:W-:Y:S05]  /*21e0*/  @!P1 BRA `(.L_x_12591) ;  /* 0x0000000000149947 */ /* 0x000fea0003800000 */
[----:B-----5:R-:W-:Y:S01]  /*21f0*/  FADD.FTZ R126, R46, R126 ;  /* 0x0000007e2e7e7221 */ /* 0x020fe20000010000 */
[----:B------:R-:W-:Y:S06]  /*2200*/  BRA `(.L_x_12591) ;  /* 0x00000000000c7947 */ /* 0x000fec0003800000 */
.L_x_12590:
[----:B-----5:R-:W-:-:S05]  /*2210*/  SHF.L.U32 R37, R49, 0x10, RZ ;  /* 0x0000001031257819 */ /* 0x020fca00000006ff */
[----:B------:R-:W-:-:S04]  /*2220*/  FADD.FTZ R126, R37, R126 ;  /* 0x0000007e257e7221 */ /* 0x000fc80000010000 */
[----:B------:R-:W-:-:S07]  /*2230*/  @P1 FADD.FTZ R126, R46, R126 ;  /* 0x0000007e2e7e1221 */ /* 0x000fce0000010000 */
.L_x_12591:
[----:B------:R-:W-:Y:S01]  /*2240*/  SHF.L.U32 R127, R127, 0x10, RZ ;  /* 0x000000107f7f7819 */ /* 0x000fe200000006ff */
[----:B------:R-:W-:Y:S06]  /*2250*/  @P2 BRA `(.L_x_12592) ;  /* 0x00000000000c2947 */ /* 0x000fec0003800000 */
[----:B------:R-:W-:Y:S05]  /*2260*/  @!P1 BRA `(.L_x_12593) ;  /* 0x0000000000189947 */ /* 0x000fea0003800000 */
[----:B-----5:R-:W-:Y:S01]  /*2270*/  FADD.FTZ R127, R47, R127 ;  /* 0x0000007f2f7f7221 */ /* 0x020fe20000010000 */
[----:B------:R-:W-:Y:S06]  /*2280*/  BRA `(.L_x_12593) ;  /* 0x0000000000107947 */ /* 0x000fec0003800000 */
.L_x_12592:
[----:B-----5:R-:W-:-:S04]  /*2290*/  PRMT R36, R49, 0x7632, R36 ;  /* 0x0000763231247816 */ /* 0x020fc80000000024 */
[----:B------:R-:W-:-:S05]  /*22a0*/  SHF.L.U32 R36, R36, 0x10, RZ ;  /* 0x0000001024247819 */ /* 0x000fca00000006ff */
[----:B------:R-:W-:-:S04]  /*22b0*/  FADD.FTZ R127, R127, R36 ;  /* 0x000000247f7f7221 */ /* 0x000fc80000010000 */
[----:B------:R-:W-:-:S07]  /*22c0*/  @P1 FADD.FTZ R127, R47, R127 ;  /* 0x0000007f2f7f1221 */ /* 0x000fce0000010000 */
.L_x_12593:
[C---:B------:R-:W-:Y:S02]  /*22d0*/  PRMT R129, R38.reuse, 0x7632, R129 ;  /* 0x0000763226817816 */ /* 0x040fe40000000081 */
[----:B------:R-:W-:Y:S01]  /*22e0*/  SHF.L.U32 R128, R38, 0x10, RZ ;  /* 0x0000001026807819 */ /* 0x000fe200000006ff */
[----:B------:R-:W-:Y:S06]  /*22f0*/  @P2 BRA `(.L_x_12594) ;  /* 0x00000000000c2947 */ /* 0x000fec0003800000 */
[----:B------:R-:W-:Y:S05]  /*2300*/  @!P1 BRA `(.L_x_12595) ;  /* 0x0000000000149947 */ /* 0x000fea0003800000 */
[----:B-----5:R-:W-:Y:S01]  /*2310*/  FADD.FTZ R128, R40, R128 ;  /* 0x0000008028807221 */ /* 0x020fe20000010000 */
[----:B------:R-:W-:Y:S06]  /*2320*/  BRA `(.L_x_12595) ;  /* 0x00000000000c7947 */ /* 0x000fec0003800000 */
.L_x_12594:
[----:B-----5:R-:W-:-:S05]  /*2330*/  SHF.L.U32 R37, R50, 0x10, RZ ;  /* 0x0000001032257819 */ /* 0x020fca00000006ff */
[----:B------:R-:W-:-:S04]  /*2340*/  FADD.FTZ R128, R37, R128 ;  /* 0x0000008025807221 */ /* 0x000fc80000010000 */
[----:B------:R-:W-:-:S07]  /*2350*/  @P1 FADD.FTZ R128, R40, R128 ;  /* 0x0000008028801221 */ /* 0x000fce0000010000 */
.L_x_12595:
[----:B------:R-:W-:Y:S01]  /*2360*/  SHF.L.U32 R129, R129, 0x10, RZ ;  /* 0x0000001081817819 */ /* 0x000fe200000006ff */
[----:B------:R-:W-:Y:S06]  /*2370*/  @P2 BRA `(.L_x_12596) ;  /* 0x00000000000c2947 */ /* 0x000fec0003800000 */
[----:B------:R-:W-:Y:S05]  /*2380*/  @!P1 BRA `(.L_x_12597) ;  /* 0x0000000000189947 */ /* 0x000fea0003800000 */
[----:B-----5:R-:W-:Y:S01]  /*2390*/  FADD.FTZ R129, R41, R129 ;  /* 0x0000008129817221 */ /* 0x020fe20000010000 */
[----:B------:R-:W-:Y:S06]  /*23a0*/  BRA `(.L_x_12597) ;  /* 0x0000000000107947 */ /* 0x000fec0003800000 */
.L_x_12596:
[----:B-----5:R-:W-:-:S04]  /*23b0*/  PRMT R36, R50, 0x7632, R36 ;  /* 0x0000763232247816 */ /* 0x020fc80000000024 */
[----:B------:R-:W-:-:S05]  /*23c0*/  SHF.L.U32 R36, R36, 0x10, RZ ;  /* 0x0000001024247819 */ /* 0x000fca00000006ff */
[----:B------:R-:W-:-:S04]  /*23d0*/  FADD.FTZ R129, R129, R36 ;  /* 0x0000002481817221 */ /* 0x000fc80000010000 */
[----:B------:R-:W-:-:S07]  /*23e0*/  @P1 FADD.FTZ R129, R41, R129 ;  /* 0x0000008129811221 */ /* 0x000fce0000010000 */
.L_x_12597:
[C---:B------:R-:W-:Y:S02]  /*23f0*/  PRMT R131, R39.reuse, 0x7632, R131 ;  /* 0x0000763227837816 */ /* 0x040fe40000000083 */
[----:B------:R-:W-:Y:S01]  /*2400*/  SHF.L.U32 R130, R39, 0x10, RZ ;  /* 0x0000001027827819 */ /* 0x000fe200000006ff */
[----:B------:R-:W-:Y:S06]  /*2410*/  @P2 BRA `(.L_x_12598) ;  /* 0x00000000000c2947 */ /* 0x000fec0003800000 */
[----:B------:R-:W-:Y:S05]  /*2420*/  @!P1 BRA `(.L_x_12599) ;  /* 0x0000000000149947 */ /* 0x000fea0003800000 */
[----:B-----5:R-:W-:Y:S01]  /*2430*/  FADD.FTZ R130, R42, R130 ;  /* 0x000000822a827221 */ /* 0x020fe20000010000 */
[----:B------:R-:W-:Y:S06]  /*2440*/  BRA `(.L_x_12599) ;  /* 0x00000000000c7947 */ /* 0x000fec0003800000 */
.L_x_12598:
[----:B-----5:R-:W-:-:S05]  /*2450*/  SHF.L.U32 R37, R51, 0x10, RZ ;  /* 0x0000001033257819 */ /* 0x020fca00000006ff */
[----:B------:R-:W-:-:S04]  /*2460*/  FADD.FTZ R130, R37, R130 ;  /* 0x0000008225827221 */ /* 0x000fc80000010000 */
[----:B------:R-:W-:-:S07]  /*2470*/  @P1 FADD.FTZ R130, R42, R130 ;  /* 0x000000822a821221 */ /* 0x000fce0000010000 */
.L_x_12599:
[----:B------:R-:W-:Y:S01]  /*2480*/  SHF.L.U32 R131, R131, 0x10, RZ ;  /* 0x0000001083837819 */ /* 0x000fe200000006ff */
[----:B------:R-:W-:Y:S06]  /*2490*/  @P2 BRA `(.L_x_12600) ;  /* 0x00000000000c2947 */ /* 0x000fec0003800000 */
[----:B------:R-:W-:Y:S05]  /*24a0*/  @!P1 BRA `(.L_x_12601) ;  /* 0x0000000000189947 */ /* 0x000fea0003800000 */
[----:B-----5:R-:W-:Y:S01]  /*24b0*/  FADD.FTZ R131, R43, R131 ;  /* 0x000000832b837221 */ /* 0x020fe20000010000 */
[----:B------:R-:W-:Y:S06]  /*24c0*/  BRA `(.L_x_12601) ;  /* 0x0000000000107947 */ /* 0x000fec0003800000 */
.L_x_12600:
[----:B-----5:R-:W-:-:S05]  /*24d0*/  PRMT R36, R51, 0x7632, R36 ;  /* 0x0000763233247816 */ /* 0x020fca0000000024 */
[----:B------:R-:W-:-:S04]  /*24e0*/  IMAD.U32 R36, R36, 0x10000, RZ ;  /* 0x0001000024247824 */ /* 0x000fc800078e00ff */
[----:B------:R-:W-:-:S04]  /*24f0*/  FADD.FTZ R131, R131, R36 ;  /* 0x0000002483837221 */ /* 0x000fc80000010000 */
[----:B------:R-:W-:-:S07]  /*2500*/  @P1 FADD.FTZ R131, R43, R131 ;  /* 0x000000832b831221 */ /* 0x000fce0000010000 */
.L_x_12601:
        /* <DEDUP_REMOVED lines=20> */
.L_x_12602:
[----:B-----5:R-:W-:-:S05]  /*2650*/  SHF.L.U32 R135, R48, 0x10, RZ ;  /* 0x0000001030877819 */ /* 0x020fca00000006ff */
[----:B------:R-:W-:-:S04]  /*2660*/  FADD.FTZ R132, R135, R132 ;  /* 0x0000008487847221 */ /* 0x000fc80000010000 */
[----:B------:R-:W-:-:S07]  /*2670*/  @P1 FADD.FTZ R132, R44, R132 ;  /* 0x000000842c841221 */ /* 0x000fce0000010000 */
.L_x_12603:
[----:B------:R-:W-:Y:S01]  /*2680*/  SHF.L.U32 R133, R133, 0x10, RZ ;  /* 0x0000001085857819 */ /* 0x000fe200000006ff */
[----:B------:R-:W-:Y:S06]  /*2690*/  @P2 BRA `(.L_x_12604) ;  /* 0x00000000000c2947 */ /* 0x000fec0003800000 */
[----:B------:R-:W-:Y:S05]  /*26a0*/  @!P1 BRA `(.L_x_12605) ;  /* 0x0000000000189947 */ /* 0x000fea0003800000 */
[----:B-----5:R-:W-:Y:S01]  /*26b0*/  FADD.FTZ R133, R45, R133 ;  /* 0x000000852d857221 */ /* 0x020fe20000010000 */
[----:B------:R-:W-:Y:S06]  /*26c0*/  BRA `(.L_x_12605) ;  /* 0x0000000000107947 */ /* 0x000fec0003800000 */
.L_x_12604:
[----:B-----5:R-:W-:-:S04]  /*26d0*/  PRMT R36, R48, 0x7632, R36 ;  /* 0x0000763230247816 */ /* 0x020fc80000000024 */
[----:B------:R-:W-:-:S05]  /*26e0*/  SHF.L.U32 R36, R36, 0x10, RZ ;  /* 0x0000001024247819 */ /* 0x000fca00000006ff */
[----:B------:R-:W-:-:S04]  /*26f0*/  FADD.FTZ R133, R133, R36 ;  /* 0x0000002485857221 */ /* 0x000fc80000010000 */
[----:B------:R-:W-:-:S07]  /*2700*/  @P1 FADD.FTZ R133, R45, R133 ;  /* 0x000000852d851221 */ /* 0x000fce0000010000 */
.L_x_12605:
[C---:B------:R-:W-:Y:S02]  /*2710*/  PRMT R135, R37.reuse, 0x7632, R135 ;  /* 0x0000763225877816 */ /* 0x040fe40000000087 */
[----:B------:R-:W-:Y:S01]  /*2720*/  SHF.L.U32 R134, R37, 0x10, RZ ;  /* 0x0000001025867819 */ /* 0x000fe200000006ff */
[----:B------:R-:W-:Y:S06]  /*2730*/  @P2 BRA `(.L_x_12606) ;  /* 0x00000000000c2947 */ /* 0x000fec0003800000 */
[----:B------:R-:W-:Y:S05]  /*2740*/  @!P1 BRA `(.L_x_12607) ;  /* 0x0000000000149947 */ /* 0x000fea0003800000 */
[----:B-----5:R-:W-:Y:S01]  /*2750*/  FADD.FTZ R134, R46, R134 ;  /* 0x000000862e867221 */ /* 0x020fe20000010000 */
[----:B------:R-:W-:Y:S06]  /*2760*/  BRA `(.L_x_12607) ;  /* 0x00000000000c7947 */ /* 0x000fec0003800000 */
.L_x_12606:
[----:B-----5:R-:W-:-:S05]  /*2770*/  SHF.L.U32 R37, R49, 0x10, RZ ;  /* 0x0000001031257819 */ /* 0x020fca00000006ff */
[----:B------:R-:W-:-:S04]  /*2780*/  FADD.FTZ R134, R37, R134 ;  /* 0x0000008625867221 */ /* 0x000fc80000010000 */
[----:B------:R-:W-:-:S07]  /*2790*/  @P1 FADD.FTZ R134, R46, R134 ;  /* 0x000000862e861221 */ /* 0x000fce0000010000 */
.L_x_12607:
[----:B------:R-:W-:Y:S01]  /*27a0*/  SHF.L.U32 R135, R135, 0x10, RZ ;  /* 0x0000001087877819 */ /* 0x000fe200000006ff */
[----:B------:R-:W-:Y:S06]  /*27b0*/  @P2 BRA `(.L_x_12608) ;  /* 0x00000000000c2947 */ /* 0x000fec0003800000 */
[----:B------:R-:W-:Y:S05]  /*27c0*/  @!P1 BRA `(.L_x_12609) ;  /* 0x0000000000189947 */ /* 0x000fea0003800000 */
[----:B-----5:R-:W-:Y:S01]  /*27d0*/  FADD.FTZ R135, R47, R135 ;  /* 0x000000872f877221 */ /* 0x020fe20000010000 */
[----:B------:R-:W-:Y:S06]  /*27e0*/  BRA `(.L_x_12609) ;  /* 0x0000000000107947 */ /* 0x000fec0003800000 */
.L_x_12608:
[----:B-----5:R-:W-:-:S04]  /*27f0*/  PRMT R36, R49, 0x7632, R36 ;  /* 0x0000763231247816 */ /* 0x020fc80000000024 */
[----:B------:R-:W-:-:S05]  /*2800*/  SHF.L.U32 R36, R36, 0x10, RZ ;  /* 0x0000001024247819 */ /* 0x000fca00000006ff */
[----:B------:R-:W-:-:S04]  /*2810*/  FADD.FTZ R135, R135, R36 ;  /* 0x0000002487877221 */ /* 0x000fc80000010000 */
[----:B------:R-:W-:-:S07]  /*2820*/  @P1 FADD.FTZ R135, R47, R135 ;  /* 0x000000872f871221 */ /* 0x000fce0000010000 */
.L_x_12609:
[C---:B------:R-:W-:Y:S02]  /*2830*/  PRMT R137, R38.reuse, 0x7632, R137 ;  /* 0x0000763226897816 */ /* 0x040fe40000000089 */
[----:B------:R-:W-:Y:S01]  /*2840*/  SHF.L.U32 R136, R38, 0x10, RZ ;  /* 0x0000001026887819 */ /* 0x000fe200000006ff */
[----:B------:R-:W-:Y:S06]  /*2850*/  @P2 BRA `(.L_x_12610) ;  /* 0x00000000000c2947 */ /* 0x000fec0003800000 */
[----:B------:R-:W-:Y:S05]  /*2860*/  @!P1 BRA `(.L_x_12611) ;  /* 0x0000000000149947 */ /* 0x000fea0003800000 */
[----:B-----5:R-:W-:Y:S01]  /*2870*/  FADD.FTZ R136, R40, R136 ;  /* 0x0000008828887221 */ /* 0x020fe20000010000 */
[----:B------:R-:W-:Y:S06]  /*2880*/  BRA `(.L_x_12611) ;  /* 0x00000000000c7947 */ /* 0x000fec0003800000 */
.L_x_12610:
[----:B-----5:R-:W-:-:S05]  /*2890*/  SHF.L.U32 R37, R50, 0x10, RZ ;  /* 0x0000001032257819 */ /* 0x020fca00000006ff */
[----:B------:R-:W-:-:S04]  /*28a0*/  FADD.FTZ R136, R37, R136 ;  /* 0x0000008825887221 */ /* 0x000fc80000010000 */
[----:B------:R-:W-:-:S07]  /*28b0*/  @P1 FADD.FTZ R136, R40, R136 ;  /* 0x0000008828881221 */ /* 0x000fce0000010000 */
.L_x_12611:
[----:B------:R-:W-:Y:S01]  /*28c0*/  SHF.L.U32 R137, R137, 0x10, RZ ;  /* 0x0000001089897819 */ /* 0x000fe200000006ff */
[----:B------:R-:W-:Y:S06]  /*28d0*/  @P2 BRA `(.L_x_12612) ;  /* 0x00000000000c2947 */ /* 0x000fec0003800000 */
[----:B------:R-:W-:Y:S05]  /*28e0*/  @!P1 BRA `(.L_x_12613) ;  /* 0x0000000000189947 */ /* 0x000fea0003800000 */
[----:B-----5:R-:W-:Y:S01]  /*28f0*/  FADD.FTZ R137, R41, R137 ;  /* 0x0000008929897221 */ /* 0x020fe20000010000 */
[----:B------:R-:W-:Y:S06]  /*2900*/  BRA `(.L_x_12613) ;  /* 0x0000000000107947 */ /* 0x000fec0003800000 */
.L_x_12612:
[----:B-----5:R-:W-:-:S04]  /*2910*/  PRMT R36, R50, 0x7632, R36 ;  /* 0x0000763232247816 */ /* 0x020fc80000000024 */
[----:B------:R-:W-:-:S05]  /*2920*/  SHF.L.U32 R36, R36, 0x10, RZ ;  /* 0x0000001024247819 */ /* 0x000fca00000006ff */
[----:B------:R-:W-:-:S04]  /*2930*/  FADD.FTZ R137, R137, R36 ;  /* 0x0000002489897221 */ /* 0x000fc80000010000 */
[----:B------:R-:W-:-:S07]  /*2940*/  @P1 FADD.FTZ R137, R41, R137 ;  /* 0x0000008929891221 */ /* 0x000fce0000010000 */
.L_x_12613:
[C---:B------:R-:W-:Y:S02]  /*2950*/  PRMT R139, R39.reuse, 0x7632, R139 ;  /* 0x00007632278b7816 */ /* 0x040fe4000000008b */
[----:B------:R-:W-:Y:S01]  /*2960*/  SHF.L.U32 R138, R39, 0x10, RZ ;  /* 0x00000010278a7819 */ /* 0x000fe200000006ff */
[----:B------:R-:W-:Y:S06]  /*2970*/  @P2 BRA `(.L_x_12614) ;  /* 0x00000000000c2947 */ /* 0x000fec0003800000 */
[----:B------:R-:W-:Y:S05]  /*2980*/  @!P1 BRA `(.L_x_12615) ;  /* 0x0000000000149947 */ /* 0x000fea0003800000 */
[----:B-----5:R-:W-:Y:S01]  /*2990*/  FADD.FTZ R138, R42, R138 ;  /* 0x0000008a2a8a7221 */ /* 0x020fe20000010000 */
[----:B------:R-:W-:Y:S06]  /*29a0*/  BRA `(.L_x_12615) ;  /* 0x00000000000c7947 */ /* 0x000fec0003800000 */
.L_x_12614:
[----:B-----5:R-:W-:-:S05]  /*29b0*/  SHF.L.U32 R37, R51, 0x10, RZ ;  /* 0x0000001033257819 */ /* 0x020fca00000006ff */
[----:B------:R-:W-:-:S04]  /*29c0*/  FADD.FTZ R138, R37, R138 ;  /* 0x0000008a258a7221 */ /* 0x000fc80000010000 */
[----:B------:R-:W-:-:S07]  /*29d0*/  @P1 FADD.FTZ R138, R42, R138 ;  /* 0x0000008a2a8a1221 */ /* 0x000fce0000010000 */
.L_x_12615:
[----:B------:R-:W-:Y:S01]  /*29e0*/  IMAD.U32 R139, R139, 0x10000, RZ ;  /* 0x000100008b8b7824 */ /* 0x000fe200078e00ff */
[----:B------:R-:W-:Y:S06]  /*29f0*/  @P2 BRA `(.L_x_12616) ;  /* 0x00000000000c2947 */ /* 0x000fec0003800000 */
[----:B------:R-:W-:Y:S05]  /*2a00*/  @!P1 BRA `(.L_x_12617) ;  /* 0x0000000000189947 */ /* 0x000fea0003800000 */
[----:B-----5:R-:W-:Y:S01]  /*2a10*/  FADD.FTZ R139, R43, R139 ;  /* 0x0000008b2b8b7221 */ /* 0x020fe20000010000 */
[----:B------:R-:W-:Y:S06]  /*2a20*/  BRA `(.L_x_12617) ;  /* 0x0000000000107947 */ /* 0x000fec0003800000 */
.L_x_12616:
[----:B-----5:R-:W-:-:S04]  /*2a30*/  PRMT R36, R51, 0x7632, R36 ;  /* 0x0000763233247816 */ /* 0x020fc80000000024 */
[----:B------:R-:W-:-:S05]  /*2a40*/  SHF.L.U32 R36, R36, 0x10, RZ ;  /* 0x0000001024247819 */ /* 0x000fca00000006ff */
[----:B------:R-:W-:-:S04]  /*2a50*/  FADD.FTZ R139, R139, R36 ;  /* 0x000000248b8b7221 */ /* 0x000fc80000010000 */
[----:B------:R-:W-:-:S07]  /*2a60*/  @P1 FADD.FTZ R139, R43, R139 ;  /* 0x0000008b2b8b1221 */ /* 0x000fce0000010000 */
.L_x_12617:
[----:B------:R-:W-:Y:S02]  /*2a70*/  IADD3 R211, R216, 0xa0, RZ ;  /* 0x000000a0d8d37810 */ /* 0x000fe40007ffe0ff */
[----:B------:R-:W-:Y:S02]  /*2a80*/  LEA R220, P4, R213, UR10, 0x5 ;  /* 0x0000000ad5dc7c11 */ /* 0x000fe4000f8828ff */
[C---:B------:R-:W-:Y:S01]  /*2a90*/  @P1 LEA R218, P5, R211.reuse, UR8, 0x5 ;  /* 0x00000008d3da1c11 */ /* 0x040fe2000f8a28ff */
[----:B------:R-:W-:Y:S01]  /*2aa0*/  IMAD.WIDE.U32 R140, R211, 0x10, R140 ;  /* 0x00000010d38c7825 */ /* 0x000fe200078e008c */
        /* <DEDUP_REMOVED lines=16> */
.L_x_12618:
[----:B-----5:R-:W-:-:S05]  /*2bb0*/  SHF.L.U32 R39, R48, 0x10, RZ ;  /* 0x0000001030277819 */ /* 0x020fca00000006ff */
[----:B------:R-:W-:-:S04]  /*2bc0*/  FADD.FTZ R36, R39, R36 ;  /* 0x0000002427247221 */ /* 0x000fc80000010000 */
[----:B------:R-:W-:-:S07]  /*2bd0*/  @P1 FADD.FTZ R36, R44, R36 ;  /* 0x000000242c241221 */ /* 0x000fce0000010000 */
.L_x_12619:
[----:B------:R-:W-:Y:S01]  /*2be0*/  SHF.L.U32 R37, R37, 0x10, RZ ;  /* 0x0000001025257819 */ /* 0x000fe200000006ff */
[----:B------:R-:W-:Y:S06]  /*2bf0*/  @P2 BRA `(.L_x_12620) ;  /* 0x00000000000c2947 */ /* 0x000fec0003800000 */
[----:B------:R-:W-:Y:S05]  /*2c00*/  @!P1 BRA `(.L_x_12621) ;  /* 0x0000000000189947 */ /* 0x000fea0003800000 */
[----:B-----5:R-:W-:Y:S01]  /*2c10*/  FADD.FTZ R37, R45, R37 ;  /* 0x000000252d257221 */ /* 0x020fe20000010000 */
[----:B------:R-:W-:Y:S06]  /*2c20*/  BRA `(.L_x_12621) ;  /* 0x0000000000107947 */ /* 0x000fec0003800000 */
.L_x_12620:
[----:B-----5:R-:W-:-:S04]  /*2c30*/  PRMT R38, R48, 0x7632, R38 ;  /* 0x0000763230267816 */ /* 0x020fc80000000026 */
[----:B------:R-:W-:-:S05]  /*2c40*/  SHF.L.U32 R38, R38, 0x10, RZ ;  /* 0x0000001026267819 */ /* 0x000fca00000006ff */
[----:B------:R-:W-:-:S04]  /*2c50*/  FADD.FTZ R37, R37, R38 ;  /* 0x0000002625257221 */ /* 0x000fc80000010000 */
[----:B------:R-:W-:-:S07]  /*2c60*/  @P1 FADD.FTZ R37, R45, R37 ;  /* 0x000000252d251221 */ /* 0x000fce0000010000 */
.L_x_12621:
[C---:B------:R-:W-:Y:S02]  /*2c70*/  PRMT R39, R141.reuse, 0x7632, R39 ;  /* 0x000076328d277816 */ /* 0x040fe40000000027 */
[----:B------:R-:W-:Y:S01]  /*2c80*/  SHF.L.U32 R38, R141, 0x10, RZ ;  /* 0x000000108d267819 */ /* 0x000fe200000006ff */
[----:B------:R-:W-:Y:S06]  /*2c90*/  @P2 BRA `(.L_x_12622) ;  /* 0x00000000000c2947 */ /* 0x000fec0003800000 */
[----:B------:R-:W-:Y:S05]  /*2ca0*/  @!P1 BRA `(.L_x_12623) ;  /* 0x0000000000149947 */ /* 0x000fea0003800000 */
[----:B-----5:R-:W-:Y:S01]  /*2cb0*/  FADD.FTZ R38, R46, R38 ;  /* 0x000000262e267221 */ /* 0x020fe20000010000 */
[----:B------:R-:W-:Y:S06]  /*2cc0*/  BRA `(.L_x_12623) ;  /* 0x00000000000c7947 */ /* 0x000fec0003800000 */
.L_x_12622:
[----:B-----5:R-:W-:-:S05]  /*2cd0*/  SHF.L.U32 R141, R49, 0x10, RZ ;  /* 0x00000010318d7819 */ /* 0x020fca00000006ff */
[----:B------:R-:W-:-:S04]  /*2ce0*/  FADD.FTZ R38, R141, R38 ;  /* 0x000000268d267221 */ /* 0x000fc80000010000 */
[----:B------:R-:W-:-:S07]  /*2cf0*/  @P1 FADD.FTZ R38, R46, R38 ;  /* 0x000000262e261221 */ /* 0x000fce0000010000 */
.L_x_12623:
[----:B------:R-:W-:Y:S01]  /*2d00*/  SHF.L.U32 R39, R39, 0x10, RZ ;  /* 0x0000001027277819 */ /* 0x000fe200000006ff */
[----:B------:R-:W-:Y:S06]  /*2d10*/  @P2 BRA `(.L_x_12624) ;  /* 0x00000000000c2947 */ /* 0x000fec0003800000 */
[----:B------:R-:W-:Y:S05]  /*2d20*/  @!P1 BRA `(.L_x_12625) ;  /* 0x0000000000189947 */ /* 0x000fea0003800000 */
[----:B-----5:R-:W-:Y:S01]  /*2d30*/  FADD.FTZ R39, R47, R39 ;  /* 0x000000272f277221 */ /* 0x020fe20000010000 */
[----:B------:R-:W-:Y:S06]  /*2d40*/  BRA `(.L_x_12625) ;  /* 0x0000000000107947 */ /* 0x000fec0003800000 */
.L_x_12624:
[----:B-----5:R-:W-:-:S04]  /*2d50*/  PRMT R140, R49, 0x7632, R140 ;  /* 0x00007632318c7816 */ /* 0x020fc8000000008c */
[----:B------:R-:W-:-:S05]  /*2d60*/  SHF.L.U32 R140, R140, 0x10, RZ ;  /* 0x000000108c8c7819 */ /* 0x000fca00000006ff */
[----:B------:R-:W-:-:S04]  /*2d70*/  FADD.FTZ R39, R39, R140 ;  /* 0x0000008c27277221 */ /* 0x000fc80000010000 */
[----:B------:R-:W-:-:S07]  /*2d80*/  @P1 FADD.FTZ R39, R47, R39 ;  /* 0x000000272f271221 */ /* 0x000fce0000010000 */
.L_x_12625:
[C---:B------:R-:W-:Y:S02]  /*2d90*/  PRMT R141, R142.reuse, 0x7632, R141 ;  /* 0x000076328e8d7816 */ /* 0x040fe4000000008d */
[----:B------:R-:W-:Y:S01]  /*2da0*/  SHF.L.U32 R140, R142, 0x10, RZ ;  /* 0x000000108e8c7819 */ /* 0x000fe200000006ff */
[----:B------:R-:W-:Y:S06]  /*2db0*/  @P2 BRA `(.L_x_12626) ;  /* 0x00000000000c2947 */ /* 0x000fec0003800000 */
[----:B------:R-:W-:Y:S05]  /*2dc0*/  @!P1 BRA `(.L_x_12627) ;  /* 0x0000000000149947 */ /* 0x000fea0003800000 */
[----:B-----5:R-:W-:Y:S01]  /*2dd0*/  FADD.FTZ R140, R40, R140 ;  /* 0x0000008c288c7221 */ /* 0x020fe20000010000 */
[----:B------:R-:W-:Y:S06]  /*2de0*/  BRA `(.L_x_12627) ;  /* 0x00000000000c7947 */ /* 0x000fec0003800000 */
.L_x_12626:
[----:B-----5:R-:W-:-:S05]  /*2df0*/  SHF.L.U32 R217, R50, 0x10, RZ ;  /* 0x0000001032d97819 */ /* 0x020fca00000006ff */
[----:B------:R-:W-:-:S04]  /*2e00*/  FADD.FTZ R140, R217, R140 ;  /* 0x0000008cd98c7221 */ /* 0x000fc80000010000 */
[----:B------:R-:W-:-:S07]  /*2e10*/  @P1 FADD.FTZ R140, R40, R140 ;  /* 0x0000008c288c1221 */ /* 0x000fce0000010000 */
.L_x_12627:
[----:B------:R-:W-:Y:S01]  /*2e20*/  SHF.L.U32 R141, R141, 0x10, RZ ;  /* 0x000000108d8d7819 */ /* 0x000fe200000006ff */
[----:B------:R-:W-:Y:S06]  /*2e30*/  @P2 BRA `(.L_x_12628) ;  /* 0x00000000000c2947 */ /* 0x000fec0003800000 */
[----:B------:R-:W-:Y:S05]  /*2e40*/  @!P1 BRA `(.L_x_12629) ;  /* 0x0000000000189947 */ /* 0x000fea0003800000 */
[----:B-----5:R-:W-:Y:S01]  /*2e50*/  FADD.FTZ R141, R41, R141 ;  /* 0x0000008d298d7221 */ /* 0x020fe20000010000 */
[----:B------:R-:W-:Y:S06]  /*2e60*/  BRA `(.L_x_12629) ;  /* 0x0000000000107947 */ /* 0x000fec0003800000 */
.L_x_12628:
[----:B-----5:R-:W-:-:S04]  /*2e70*/  PRMT R142, R50, 0x7632, R142 ;  /* 0x00007632328e7816 */ /* 0x020fc8000000008e */
[----:B------:R-:W-:-:S05]  /*2e80*/  SHF.L.U32 R142, R142, 0x10, RZ ;  /* 0x000000108e8e7819 */ /* 0x000fca00000006ff */
[----:B------:R-:W-:-:S04]  /*2e90*/  FADD.FTZ R141, R141, R142 ;  /* 0x0000008e8d8d7221 */ /* 0x000fc80000010000 */
[----:B------:R-:W-:-:S07]  /*2ea0*/  @P1 FADD.FTZ R141, R41, R141 ;  /* 0x0000008d298d1221 */ /* 0x000fce0000010000 */
.L_x_12629:
[C---:B------:R-:W-:Y:S02]  /*2eb0*/  PRMT R217, R143.reuse, 0x7632, R217 ;  /* 0x000076328fd97816 */ /* 0x040fe400000000d9 */
[----:B------:R-:W-:Y:S01]  /*2ec0*/  SHF.L.U32 R142, R143, 0x10, RZ ;  /* 0x000000108f8e7819 */ /* 0x000fe200000006ff */
[----:B------:R-:W-:Y:S06]  /*2ed0*/  @P2 BRA `(.L_x_12630) ;  /* 0x00000000000c2947 */ /* 0x000fec0003800000 */
[----:B------:R-:W-:Y:S05]  /*2ee0*/  @!P1 BRA `(.L_x_12631) ;  /* 0x0000000000149947 */ /* 0x000fea0003800000 */
[----:B-----5:R-:W-:Y:S01]  /*2ef0*/  FADD.FTZ R142, R42, R142 ;  /* 0x0000008e2a8e7221 */ /* 0x020fe20000010000 */
[----:B------:R-:W-:Y:S06]  /*2f00*/  BRA `(.L_x_12631) ;  /* 0x00000000000c7947 */ /* 0x000fec0003800000 */
.L_x_12630:
[----:B-----5:R-:W-:-:S04]  /*2f10*/  IMAD.U32 R143, R51, 0x10000, RZ ;  /* 0x00010000338f7824 */ /* 0x020fc800078e00ff */
[----:B------:R-:W-:-:S04]  /*2f20*/  FADD.FTZ R142, R143, R142 ;  /* 0x0000008e8f8e7221 */ /* 0x000fc80000010000 */
[----:B------:R-:W-:-:S07]  /*2f30*/  @P1 FADD.FTZ R142, R42, R142 ;  /* 0x0000008e2a8e1221 */ /* 0x000fce0000010000 */
.L_x_12631:
[----:B------:R-:W-:Y:S01]  /*2f40*/  SHF.L.U32 R143, R217, 0x10, RZ ;  /* 0x00000010d98f7819 */ /* 0x000fe200000006ff */
[----:B------:R-:W-:Y:S06]  /*2f50*/  @P2 BRA `(.L_x_12632) ;  /* 0x00000000000c2947 */ /* 0x000fec0003800000 */
[----:B------:R-:W-:Y:S05]  /*2f60*/  @!P1 BRA `(.L_x_12633) ;  /* 0x0000000000189947 */ /* 0x000fea0003800000 */
[----:B-----5:R-:W-:Y:S01]  /*2f70*/  FADD.FTZ R143, R43, R143 ;  /* 0x0000008f2b8f7221 */ /* 0x020fe20000010000 */
[----:B------:R-:W-:Y:S06]  /*2f80*/  BRA `(.L_x_12633) ;  /* 0x0000000000107947 */ /* 0x000fec0003800000 */
.L_x_12632:
[----:B-----5:R-:W-:-:S04]  /*2f90*/  PRMT R217, R51, 0x7632, R217 ;  /* 0x0000763233d97816 */ /* 0x020fc800000000d9 */
[----:B------:R-:W-:-:S05]  /*2fa0*/  SHF.L.U32 R218, R217, 0x10, RZ ;  /* 0x00000010d9da7819 */ /* 0x000fca00000006ff */
[----:B------:R-:W-:-:S04]  /*2fb0*/  FADD.FTZ R143, R143, R218 ;  /* 0x000000da8f8f7221 */ /* 0x000fc80000010000 */
[----:B------:R-:W-:-:S07]  /*2fc0*/  @P1 FADD.FTZ R143, R43, R143 ;  /* 0x0000008f2b8f1221 */ /* 0x000fce0000010000 */
.L_x_12633:
[----:B------:R-:W-:Y:S01]  /*2fd0*/  FADD.FTZ R218, RZ, R100 ;  /* 0x00000064ffda7221 */ /* 0x000fe20000010000 */
[----:B------:R-:W-:-:S03]  /*2fe0*/  UMOV UR6, 0xffffffff ;  /* 0xffffffff00067882 */ /* 0x000fc60000000000 */
        /* <DEDUP_REMOVED lines=39> */
[----:B------:R-:W-:-:S03]  /*3260*/  LEA R218, P1, R211, UR10, 0x5 ;  /* 0x0000000ad3da7c11 */ /* 0x000fc6000f8228ff */
[----:B------:R-:W-:Y:S01]  /*3270*/  FADD.FTZ R220, R217, R36 ;  /* 0x00000024d9dc7221 */ /* 0x000fe20000010000 */
[----:B------:R-:W-:Y:S02]  /*3280*/  LEA.HI.X R219, R211, UR11, RZ, 0x5, P1 ;  /* 0x0000000bd3db7c11 */ /* 0x000fe400088f2cff */
[----:B------:R-:W-:Y:S01]  /*3290*/  ISETP.NE.AND P1, PT, R158, RZ, PT ;  /* 0x000000ff9e00720c */ /* 0x000fe20003f25270 */
[----:B------:R-:W-:Y:S02]  /*32a0*/  FADD.FTZ R217, R220, R37 ;  /* 0x00000025dcd97221 */ /* 0x000fe40000010000 */
[----:B------:R0:W-:Y:S02]  /*32b0*/  STG.E.128 desc[UR4][R218.64], R36 ;  /* 0x00000024da007986 */ /* 0x0001e4000c101d04 */
[----:B------:R-:W-:Y:S02]  /*32c0*/  FADD.FTZ R220, R217, R38 ;  /* 0x00000026d9dc7221 */ /* 0x000fe40000010000 */
[----:B------:R0:W-:Y:S02]  /*32d0*/  STG.E.128 desc[UR4][R218.64+0x10], R140 ;  /* 0x0000108cda007986 */ /* 0x0001e4000c101d04 */
[----:B------:R-:W-:-:S04]  /*32e0*/  FADD.FTZ R217, R220, R39 ;  /* 0x00000027dcd97221 */ /* 0x000fc80000010000 */
[----:B------:R-:W-:-:S04]  /*32f0*/  FADD.FTZ R220, R217, R140 ;  /* 0x0000008cd9dc7221 */ /* 0x000fc80000010000 */
[----:B------:R-:W-:-:S04]  /*3300*/  FADD.FTZ R217, R220, R141 ;  /* 0x0000008ddcd97221 */ /* 0x000fc80000010000 */
[----:B------:R-:W-:-:S04]  /*3310*/  FADD.FTZ R220, R217, R142 ;  /* 0x0000008ed9dc7221 */ /* 0x000fc80000010000 */
[----:B------:R-:W-:Y:S01]  /*3320*/  FADD.FTZ R220, R220, R143 ;  /* 0x0000008fdcdc7221 */ /* 0x000fe20000010000 */
[----:B0-----:R-:W-:Y:S06]  /*3330*/  BRA.DIV UR6, `(.L_x_12634) ;  /* 0x0000002206b47947 */ /* 0x001fec000b800000 */
        /* <DEDUP_REMOVED lines=117> */
.L_x_12647:
[----:B------:R-:W-:Y:S01]  /*3a90*/  FSEL R217, R218, RZ, !P3 ;  /* 0x000000ffdad97208 */ /* 0x000fe20005800000 */
[----:B-1----:R-:W-:Y:S01]  /*3aa0*/  FADD.FTZ R224, R223, R224 ;  /* 0x000000e0dfe07221 */ /* 0x002fe20000010000 */
[----:B------:R-:W-:Y:S01]  /*3ab0*/  SHF.L.U32 R241, R83, 0x10, RZ ;  /* 0x0000001053f17819 */ /* 0x000fe200000006ff */
[----:B------:R-:W1:Y:S01]  /*3ac0*/  @!P1 LDC.64 R244, c[0x0][0x250] ;  /* 0x00009400fff49b82 */ /* 0x000e620000000a00 */
[----:B------:R-:W-:Y:S01]  /*3ad0*/  SHF.L.U32 R243, R62, 0x10, RZ ;  /* 0x000000103ef37819 */ /* 0x000fe200000006ff */
[C---:B------:R-:W-:Y:S01]  /*3ae0*/  FADD.FTZ R237, -R217.reuse, R106 ;  /* 0x0000006ad9ed7221 */ /* 0x040fe20000010100 */
[----:B------:R-:W-:Y:S01]  /*3af0*/  FMUL.FTZ R106, R218, R218 ;  /* 0x000000dada6a7220 */ /* 0x000fe20000410000 */
[----:B------:R-:W-:Y:S01]  /*3b00*/  FFMA.FTZ R219, R224, R219, UR12 ;  /* 0x0000000ce0db7e23 */ /* 0x000fe200080100db */
[----:B------:R-:W-:Y:S01]  /*3b10*/  FADD.FTZ R221, -R217, R130 ;  /* 0x00000082d9dd7221 */ /* 0x000fe20000010100 */
[----:B------:R-:W-:Y:S01]  /*3b20*/  SHF.L.U32 R130, R63, 0x10, RZ ;  /* 0x000000103f827819 */ /* 0x000fe200000006ff */
[C-C-:B------:R-:W-:Y:S01]  /*3b30*/  FADD.FTZ R227, -R217.reuse, R136.reuse ;  /* 0x00000088d9e37221 */ /* 0x140fe20000010100 */
[----:B------:R-:W-:Y:S01]  /*3b40*/  FSEL R106, R106, RZ, P3 ;  /* 0x000000ff6a6a7208 */ /* 0x000fe20001800000 */
[----:B------:R-:W-:Y:S01]  /*3b50*/  FADD.FTZ R107, -R217, R107 ;  /* 0x0000006bd96b7221 */ /* 0x000fe20000010100 */
[----:B------:R-:W-:Y:S01]  /*3b60*/  PRMT R136, R63, 0x7632, R136 ;  /* 0x000076323f887816 */ /* 0x000fe20000000088 */
[C---:B------:R-:W-:Y:S01]  /*3b70*/  FADD.FTZ R231, -R217.reuse, R36 ;  /* 0x00000024d9e77221 */ /* 0x040fe20000010100 */
[----:B------:R-:W-:Y:S01]  /*3b80*/  FADD.FTZ R235, -R217, R38 ;  /* 0x00000026d9eb7221 */ /* 0x000fe20000010100 */
[----:B------:R-:W-:Y:S01]  /*3b90*/  FADD.FTZ R106, R219, R106 ;  /* 0x0000006adb6a7221 */ /* 0x000fe20000010000 */
[C---:B------:R-:W-:Y:S01]  /*3ba0*/  FADD.FTZ R219, -R217.reuse, R128 ;  /* 0x00000080d9db7221 */ /* 0x040fe20000010100 */
[----:B------:R-:W-:Y:S01]  /*3bb0*/  PRMT R36, R62, 0x7632, R36 ;  /* 0x000076323e247816 */ /* 0x000fe20000000024 */
[C---:B------:R-:W-:Y:S01]  /*3bc0*/  FADD.FTZ R105, -R217.reuse, R105 ;  /* 0x00000069d9697221 */ /* 0x040fe20000010100 */
[----:B------:R-:W-:Y:S01]  /*3bd0*/  PRMT R38, R82, 0x7632, R38 ;  /* 0x0000763252267816 */ /* 0x000fe20000000026 */
[C---:B------:R-:W-:Y:S01]  /*3be0*/  FADD.FTZ R104, -R217.reuse, R104 ;  /* 0x00000068d9687221 */ /* 0x040fe20000010100 */
[----:B------:R-:W2:Y:S01]  /*3bf0*/  MUFU.RSQ R106, R106 ;  /* 0x0000006a006a7308 */ /* 0x000ea20000001400 */
[C---:B------:R-:W-:Y:S01]  /*3c00*/  FADD.FTZ R225, -R217.reuse, R134 ;  /* 0x00000086d9e17221 */ /* 0x040fe20000010100 */
[----:B------:R-:W-:Y:S01]  /*3c10*/  SHF.L.U32 R134, R36, 0x10, RZ ;  /* 0x0000001024867819 */ /* 0x000fe200000006ff */
[C---:B0-----:R-:W-:Y:S01]  /*3c20*/  FADD.FTZ R223, -R217.reuse, R132 ;  /* 0x00000084d9df7221 */ /* 0x041fe20000010100 */
[----:B------:R-:W-:Y:S01]  /*3c30*/  SHF.L.U32 R132, R82, 0x10, RZ ;  /* 0x0000001052847819 */ /* 0x000fe200000006ff */
[--C-:B------:R-:W-:Y:S01]  /*3c40*/  FADD.FTZ R229, -R217, R138.reuse ;  /* 0x0000008ad9e57221 */ /* 0x100fe20000010100 */
        /* <DEDUP_REMOVED lines=14> */
[----:B------:R-:W-:Y:S01]  /*3d30*/  FADD.FTZ R113, -R217, R113 ;  /* 0x00000071d9717221 */ /* 0x000fe20000010100 */
[C---:B------:R-:W-:Y:S01]  /*3d40*/  FFMA.FTZ R130, R239.reuse, R130, R154 ;  /* 0x00000082ef827223 */ /* 0x040fe2000001009a */
[----:B------:R-:W-:Y:S01]  /*3d50*/  FFMA.FTZ R128, R239, R241, R22 ;  /* 0x000000f1ef807223 */ /* 0x000fe20000010016 */
[----:B------:R-:W-:Y:S01]  /*3d60*/  SHF.L.U32 R239, R136, 0x10, RZ ;  /* 0x0000001088ef7819 */ /* 0x000fe200000006ff */
[----:B------:R-:W-:Y:S01]  /*3d70*/  FMUL.FTZ R136, R106, R107 ;  /* 0x0000006b6a887220 */ /* 0x000fe20000410000 */
[----:B------:R-:W-:Y:S01]  /*3d80*/  SHF.L.U32 R107, R38, 0x10, RZ ;  /* 0x00000010266b7819 */ /* 0x000fe200000006ff */
[----:B------:R-:W-:Y:S01]  /*3d90*/  FFMA.FTZ R243, R104, R243, R155 ;  /* 0x000000f368f37223 */ /* 0x000fe2000001009b */
[C---:B------:R-:W-:Y:S01]  /*3da0*/  FADD.FTZ R114, -R217.reuse, R114 ;  /* 0x00000072d9727221 */ /* 0x040fe20000010100 */
[C---:B------:R-:W-:Y:S01]  /*3db0*/  FADD.FTZ R115, -R217.reuse, R115 ;  /* 0x00000073d9737221 */ /* 0x040fe20000010100 */
[----:B------:R-:W-:Y:S01]  /*3dc0*/  FADD.FTZ R116, -R217, R116 ;  /* 0x00000074d9747221 */ /* 0x000fe20000010100 */
[----:B------:R-:W-:Y:S01]  /*3dd0*/  FFMA.FTZ R105, R36, R107, R200 ;  /* 0x0000006b24697223 */ /* 0x000fe200000100c8 */
        /* <DEDUP_REMOVED lines=22> */
[----:B------:R-:W-:Y:S01]  /*3f40*/  FFMA.FTZ R104, R104, R132, R23 ;  /* 0x0000008468687223 */ /* 0x000fe20000010017 */
[----:B------:R-:W-:Y:S01]  /*3f50*/  FADD.FTZ R217, -R217, R143 ;  /* 0x0000008fd9d97221 */ /* 0x000fe20000010100 */
[----:B------:R-:W-:Y:S01]  /*3f60*/  PRMT R132, R81, 0x7632, R132 ;  /* 0x0000763251847816 */ /* 0x000fe20000000084 */
[----:B------:R-:W-:Y:S01]  /*3f70*/  FFMA.FTZ R38, R36, R134, R201 ;  /* 0x0000008624267223 */ /* 0x000fe200000100c9 */
[----:B------:R-:W-:Y:S01]  /*3f80*/  SHF.L.U32 R143, R138, 0x10, RZ ;  /* 0x000000108a8f7819 */ /* 0x000fe200000006ff */
[----:B------:R-:W-:Y:S01]  /*3f90*/  FMUL.FTZ R100, R106, R100 ;  /* 0x000000646a647220 */ /* 0x000fe20000410000 */
[----:B------:R-:W-:Y:S01]  /*3fa0*/  SHF.L.U32 R247, R61, 0x10, RZ ;  /* 0x000000103df77819 */ /* 0x000fe200000006ff */
[----:B------:R-:W-:Y:S01]  /*3fb0*/  IMAD.U32 R249, R132, 0x10000, RZ ;  /* 0x0001000084f97824 */ /* 0x000fe200078e00ff */
[----:B------:R-:W-:Y:S01]  /*3fc0*/  SHF.L.U32 R241, R81, 0x10, RZ ;  /* 0x0000001051f17819 */ /* 0x000fe200000006ff */
[----:B------:R-:W-:Y:S01]  /*3fd0*/  FFMA.FTZ R239, R136, R239, R199 ;  /* 0x000000ef88ef7223 */ /* 0x000fe200000100c7 */
[----:B------:R-:W-:Y:S01]  /*3fe0*/  SHF.L.U32 R138, R107, 0x10, RZ ;  /* 0x000000106b8a7819 */ /* 0x000fe200000006ff */
[----:B------:R-:W-:Y:S01]  /*3ff0*/  FMUL.FTZ R107, R106, R102 ;  /* 0x000000666a6b7220 */ /* 0x000fe20000410000 */
[----:B------:R-:W-:Y:S01]  /*4000*/  SHF.L.U32 R36, R60, 0x10, RZ ;  /* 0x000000103c247819 */ /* 0x000fe200000006ff */
[----:B------:R-:W-:Y:S01]  /*4010*/  FMUL.FTZ R102, R106, R103 ;  /* 0x000000676a667220 */ /* 0x000fe20000410000 */
[----:B------:R-:W-:Y:S01]  /*4020*/  SHF.L.U32 R134, R80, 0x10, RZ ;  /* 0x0000001050867819 */ /* 0x000fe200000006ff */
[C---:B------:R-:W-:Y:S01]  /*4030*/  FFMA.FTZ R247, R107.reuse, R247, R156 ;  /* 0x000000f76bf77223 */ /* 0x040fe2000001009c */
[----:B------:R-:W-:Y:S01]  /*4040*/  FFMA.FTZ R132, R107, R241, R24 ;  /* 0x000000f16b847223 */ /* 0x000fe20000010018 */
[----:B------:R-:W-:Y:S01]  /*4050*/  FFMA.FTZ R36, R100, R36, R157 ;  /* 0x0000002464247223 */ /* 0x000fe2000001009d */
[----:B------:R-:W-:Y:S01]  /*4060*/  FFMA.FTZ R143, R136, R143, R198 ;  /* 0x0000008f888f7223 */ /* 0x000fe200000100c6 */
[----:B------:R-:W-:Y:S01]  /*4070*/  FFMA.FTZ R107, R100, R134, R25 ;  /* 0x00000086646b7223 */ /* 0x000fe20000010019 */
[C---:B------:R-:W-:Y:S01]  /*4080*/  FFMA.FTZ R138, R102.reuse, R138, R203 ;  /* 0x0000008a668a7223 */ /* 0x040fe200000100cb */
[----:B------:R-:W-:Y:S01]  /*4090*/  FFMA.FTZ R241, R102, R249, R202 ;  /* 0x000000f966f17223 */ /* 0x000fe200000100ca */
[----:B------:R-:W-:Y:S01]  /*40a0*/  PRMT R100, R60, 0x7632, R100 ;  /* 0x000076323c647816 */ /* 0x000fe20000000064 */
[----:B-1----:R-:W-:Y:S01]  /*40b0*/  @!P1 IMAD.WIDE R244, R0, 0x4, R244 ;  /* 0x0000000400f49825 */ /* 0x002fe200078e02f4 */
[----:B------:R-:W-:-:S03]  /*40c0*/  PRMT R134, R67, 0x7632, R134 ;  /* 0x0000763243867816 */ /* 0x000fc60000000086 */
[----:B------:R-:W-:Y:S01]  /*40d0*/  FMUL.FTZ R220, R106, R114 ;  /* 0x000000726adc7220 */ /* 0x000fe20000410000 */
[----:B------:R-:W-:Y:S01]  /*40e0*/  PRMT R102, R80, 0x7632, R102 ;  /* 0x0000763250667816 */ /* 0x000fe20000000066 */
[----:B------:R-:W-:Y:S01]  /*40f0*/  FMUL.FTZ R246, R106, R139 ;  /* 0x0000008b6af67220 */ /* 0x000fe20000410000 */
[----:B------:R-:W-:Y:S01]  /*4100*/  PRMT R136, R87, 0x7632, R136 ;  /* 0x0000763257887816 */ /* 0x000fe20000000088 */
[----:B------:R0:W-:Y:S01]  /*4110*/  @!P1 STG.E desc[UR4][R244.64], R218 ;  /* 0x000000daf4009986 */ /* 0x0001e2000c101904 */
[----:B------:R-:W-:Y:S01]  /*4120*/  SHF.L.U32 R100, R100, 0x10, RZ ;  /* 0x0000001064647819 */ /* 0x000fe200000006ff */
[----:B------:R-:W-:Y:S01]  /*4130*/  FMUL.FTZ R224, R106, R123 ;  /* 0x0000007b6ae07220 */ /* 0x000fe20000410000 */
[----:B------:R-:W-:Y:S01]  /*4140*/  SHF.L.U32 R140, R134, 0x10, RZ ;  /* 0x00000010868c7819 */ /* 0x000fe200000006ff */
[----:B------:R-:W-:Y:S01]  /*4150*/  FMUL.FTZ R134, R106, R101 ;  /* 0x000000656a867220 */ /* 0x000fe20000410000 */
[----:B------:R-:W-:Y:S01]  /*4160*/  SHF.L.U32 R103, R102, 0x10, RZ ;  /* 0x0000001066677819 */ /* 0x000fe200000006ff */
[----:B------:R-:W-:Y:S01]  /*4170*/  FMUL.FTZ R102, R106, R115 ;  /* 0x000000736a667220 */ /* 0x000fe20000410000 */
[----:B------:R-:W-:Y:S01]  /*4180*/  SHF.L.U32 R251, R136, 0x10, RZ ;  /* 0x0000001088fb7819 */ /* 0x000fe200000006ff */
[----:B------:R-:W-:Y:S01]  /*4190*/  FFMA.FTZ R249, R134, R100, R205 ;  /* 0x0000006486f97223 */ /* 0x000fe200000100cd */
[----:B------:R-:W-:Y:S01]  /*41a0*/  PRMT R115, R66, 0x7632, R115 ;  /* 0x0000763242737816 */ /* 0x000fe20000000073 */
[----:B------:R-:W-:Y:S01]  /*41b0*/  FFMA.FTZ R101, R102, R140, R191 ;  /* 0x0000008c66657223 */ /* 0x000fe200000100bf */
[----:B------:R-:W-:Y:S01]  /*41c0*/  FFMA.FTZ R134, R134, R103, R204 ;  /* 0x0000006786867223 */ /* 0x000fe200000100cc */
[----:B------:R-:W-:Y:S01]  /*41d0*/  FFMA.FTZ R100, R102, R251, R190 ;  /* 0x000000fb66647223 */ /* 0x000fe200000100be */
[----:B------:R-:W-:Y:S01]  /*41e0*/  PRMT R102, R65, 0x7632, R102 ;  /* 0x0000763241667816 */ /* 0x000fe20000000066 */
[----:B------:R-:W1:Y:S01]  /*41f0*/  @!P1 LDC.64 R250, c[0x0][0x258] ;  /* 0x00009600fffa9b82 */ /* 0x000e620000000a00 */
[----:B------:R-:W-:Y:S01]  /*4200*/  PRMT R103, R85, 0x7632, R103 ;  /* 0x0000763255677816 */ /* 0x000fe20000000067 */
[----:B------:R-:W-:Y:S01]  /*4210*/  FMUL.FTZ R108, R106, R108 ;  /* 0x0000006c6a6c7220 */ /* 0x000fe20000410000 */
[----:B------:R-:W-:Y:S01]  /*4220*/  PRMT R140, R86, 0x7632, R140 ;  /* 0x00007632568c7816 */ /* 0x000fe2000000008c */
[----:B------:R-:W-:Y:S01]  /*4230*/  FMUL.FTZ R120, R106, R120 ;  /* 0x000000786a787220 */ /* 0x000fe20000410000 */
[----:B------:R-:W-:Y:S01]  /*4240*/  SHF.L.U32 R136, R102, 0x10, RZ ;  /* 0x0000001066887819 */ /* 0x000fe200000006ff */
[C---:B------:R-:W-:Y:S01]  /*4250*/  FMUL.FTZ R102, R106.reuse, R111 ;  /* 0x0000006f6a667220 */ /* 0x040fe20000410000 */
[----:B0-----:R-:W-:Y:S01]  /*4260*/  SHF.L.U32 R245, R103, 0x10, RZ ;  /* 0x0000001067f57819 */ /* 0x001fe200000006ff */
[----:B------:R-:W-:Y:S01]  /*4270*/  FMUL.FTZ R124, R106, R124 ;  /* 0x0000007c6a7c7220 */ /* 0x000fe20000410000 */
[----:B------:R-:W-:Y:S01]  /*4280*/  SHF.L.U32 R115, R115, 0x10, RZ ;  /* 0x0000001073737819 */ /* 0x000fe200000006ff */
[----:B------:R-:W-:Y:S01]  /*4290*/  FFMA.FTZ R136, R102, R136, R195 ;  /* 0x0000008866887223 */ /* 0x000fe200000100c3 */
[----:B------:R-:W-:Y:S01]  /*42a0*/  SHF.L.U32 R142, R140, 0x10, RZ ;  /* 0x000000108c8e7819 */ /* 0x000fe200000006ff */
[----:B------:R-:W-:Y:S01]  /*42b0*/  FMUL.FTZ R140, R106, R113 ;  /* 0x000000716a8c7220 */ /* 0x000fe20000410000 */
[----:B------:R-:W-:Y:S01]  /*42c0*/  FFMA.FTZ R102, R102, R245, R194 ;  /* 0x000000f566667223 */ /* 0x000fe200000100c2 */
[----:B------:R-:W-:Y:S01]  /*42d0*/  SHF.L.U32 R245, R65, 0x10, RZ ;  /* 0x0000001041f57819 */ /* 0x000fe200000006ff */
[----:B------:R-:W-:Y:S01]  /*42e0*/  FMUL.FTZ R113, R106, R110 ;  /* 0x0000006e6a717220 */ /* 0x000fe20000410000 */
[C---:B------:R-:W-:Y:S01]  /*42f0*/  FFMA.FTZ R115, R140.reuse, R115, R193 ;  /* 0x000000738c737223 */ /* 0x040fe200000100c1 */
[----:B------:R-:W-:Y:S01]  /*4300*/  FFMA.FTZ R103, R140, R142, R192 ;  /* 0x0000008e8c677223 */ /* 0x000fe200000100c0 */
[----:B------:R-:W-:Y:S01]  /*4310*/  SHF.L.U32 R218, R87, 0x10, RZ ;  /* 0x0000001057da7819 */ /* 0x000fe200000006ff */
[----:B------:R-:W-:Y:S01]  /*4320*/  FFMA.FTZ R245, R113, R245, R152 ;  /* 0x000000f571f57223 */ /* 0x000fe20000010098 */
[----:B------:R-:W-:Y:S01]  /*4330*/  SHF.L.U32 R140, R85, 0x10, RZ ;  /* 0x00000010558c7819 */ /* 0x000fe200000006ff */
[----:B------:R-:W-:Y:S01]  /*4340*/  FMUL.FTZ R110, R106, R112 ;  /* 0x000000706a6e7220 */ /* 0x000fe20000410000 */
[----:B------:R-:W-:Y:S01]  /*4350*/  SHF.L.U32 R222, R67, 0x10, RZ ;  /* 0x0000001043de7819 */ /* 0x000fe200000006ff */
[----:B------:R-:W-:Y:S01]  /*4360*/  FFMA.FTZ R111, R220, R218, R18 ;  /* 0x000000dadc6f7223 */ /* 0x000fe20000010012 */
[----:B-1----:R-:W-:Y:S01]  /*4370*/  @!P1 IMAD.WIDE R250, R0, 0x4, R250 ;  /* 0x0000000400fa9825 */ /* 0x002fe200078e02fa */
[----:B------:R-:W-:-:S03]  /*4380*/  SHF.L.U32 R142, R66, 0x10, RZ ;  /* 0x00000010428e7819 */ /* 0x000fc600000006ff */
[----:B------:R-:W-:Y:S01]  /*4390*/  FFMA.FTZ R113, R113, R140, R20 ;  /* 0x0000008c71717223 */ /* 0x000fe20000010014 */
[----:B------:R-:W-:Y:S01]  /*43a0*/  FFMA.FTZ R114, R220, R222, R150 ;  /* 0x000000dedc727223 */ /* 0x000fe20000010096 */
[----:B------:R-:W-:Y:S01]  /*43b0*/  SHF.L.U32 R218, R86, 0x10, RZ ;  /* 0x0000001056da7819 */ /* 0x000fe200000006ff */
[----:B------:R-:W-:Y:S01]  /*43c0*/  FMUL.FTZ R140, R106, R109 ;  /* 0x0000006d6a8c7220 */ /* 0x000fe20000410000 */
[----:B------:R-:W-:Y:S01]  /*43d0*/  SHF.L.U32 R139, R216, 0x4, RZ ;  /* 0x00000004d88b7819 */ /* 0x000fe200000006ff */
[C---:B------:R-:W-:Y:S01]  /*43e0*/  FMUL.FTZ R109, R106.reuse, R118 ;  /* 0x000000766a6d7220 */ /* 0x040fe20000410000 */
[C---:B------:R-:W-:Y:S01]  /*43f0*/  FMUL.FTZ R220, R106.reuse, R119 ;  /* 0x000000776adc7220 */ /* 0x040fe20000410000 */
[C---:B------:R-:W-:Y:S01]  /*4400*/  FMUL.FTZ R119, R106.reuse, R122 ;  /* 0x0000007a6a777220 */ /* 0x040fe20000410000 */
[C---:B------:R-:W-:Y:S01]  /*4410*/  FMUL.FTZ R118, R106.reuse, R39 ;  /* 0x000000276a767220 */ /* 0x040fe20000410000 */
[----:B------:R-:W-:Y:S01]  /*4420*/  FMUL.FTZ R122, R106, R125 ;  /* 0x0000007d6a7a7220 */ /* 0x000fe20000410000 */
[----:B------:R0:W-:Y:S01]  /*4430*/  @!P1 STG.E desc[UR4][R250.64], R106 ;  /* 0x0000006afa009986 */ /* 0x0001e2000c101904 */
[----:B------:R-:W-:Y:S01]  /*4440*/  F2FP.BF16.F32.PACK_AB R39, R239, R130 ;  /* 0x00000082ef27723e */ /* 0x000fe200000010ff */
[----:B------:R-:W-:Y:S01]  /*4450*/  FFMA.FTZ R112, R110, R142, R151 ;  /* 0x0000008e6e707223 */ /* 0x000fe20000010097 */
[----:B------:R-:W-:Y:S01]  /*4460*/  PRMT R123, R64, 0x7632, R123 ;  /* 0x00007632407b7816 */ /* 0x000fe2000000007b */
[----:B------:R-:W-:Y:S01]  /*4470*/  FFMA.FTZ R110, R110, R218, R19 ;  /* 0x000000da6e6e7223 */ /* 0x000fe20000010013 */
[----:B------:R-:W-:Y:S01]  /*4480*/  SHF.R.U32.HI R216, RZ, 0x1c, R216 ;  /* 0x0000001cffd87819 */ /* 0x000fe200000116d8 */
[----:B------:R-:W-:Y:S01]  /*4490*/  FMUL.FTZ R222, R106, R121 ;  /* 0x000000796ade7220 */ /* 0x000fe20000410000 */
[----:B------:R-:W-:Y:S01]  /*44a0*/  PRMT R125, R84, 0x7632, R125 ;  /* 0x00007632547d7816 */ /* 0x000fe2000000007d */
[C---:B------:R-:W-:Y:S01]  /*44b0*/  FMUL.FTZ R142, R106.reuse, R116 ;  /* 0x000000746a8e7220 */ /* 0x040fe20000410000 */
[----:B------:R-:W-:Y:S01]  /*44c0*/  IADD3 R130, P1, R139, UR14, RZ ;  /* 0x0000000e8b827c10 */ /* 0x000fe2000ff3e0ff */
        /* <DEDUP_REMOVED lines=21> */
[----:B------:R-:W-:Y:S01]  /*4620*/  SHF.L.U32 R123, R123, 0x10, RZ ;  /* 0x000000107b7b7819 */ /* 0x000fe200000006ff */
[----:B------:R-:W-:Y:S01]  /*4630*/  IMAD.U32 R133, R64, 0x10000, RZ ;  /* 0x0001000040857824 */ /* 0x000fe200078e00ff */
[----:B------:R-:W-:-:S02]  /*4640*/  F2FP.BF16.F32.PACK_AB R36, R249, R36 ;  /* 0x00000024f924723e */ /* 0x000fc400000010ff */
[----:B------:R-:W-:Y:S01]  /*4650*/  F2FP.BF16.F32.PACK_AB R37, R138, R247 ;  /* 0x000000f78a25723e */ /* 0x000fe200000010ff */
[----:B------:R-:W-:Y:S01]  /*4660*/  FFMA.FTZ R133, R108, R133, R153 ;  /* 0x000000856c857223 */ /* 0x000fe20000010099 */
[----:B------:R-:W-:Y:S01]  /*4670*/  F2FP.BF16.F32.PACK_AB R38, R38, R243 ;  /* 0x000000f32626723e */ /* 0x000fe200000010ff */
[----:B------:R-:W-:Y:S01]  /*4680*/  FFMA.FTZ R138, R140, R123, R197 ;  /* 0x0000007b8c8a7223 */ /* 0x000fe200000100c5 */
[----:B0-----:R-:W-:Y:S02]  /*4690*/  SHF.L.U32 R106, R84, 0x10, RZ ;  /* 0x00000010546a7819 */ /* 0x001fe400000006ff */
[----:B------:R-:W-:Y:S02]  /*46a0*/  SHF.L.U32 R125, R125, 0x10, RZ ;  /* 0x000000107d7d7819 */ /* 0x000fe400000006ff */
[----:B------:R-:W-:Y:S01]  /*46b0*/  IADD3.X R131, R216, UR15, RZ, P1, !PT ;  /* 0x0000000fd8837c10 */ /* 0x000fe20008ffe4ff */
[----:B------:R-:W-:Y:S01]  /*46c0*/  FFMA.FTZ R108, R108, R106, R21 ;  /* 0x0000006a6c6c7223 */ /* 0x000fe20000010015 */
[----:B------:R-:W-:Y:S01]  /*46d0*/  PRMT R127, R71, 0x7632, R127 ;  /* 0x00007632477f7816 */ /* 0x000fe2000000007f */
[----:B------:R-:W-:Y:S01]  /*46e0*/  FFMA.FTZ R123, R140, R125, R196 ;  /* 0x0000007d8c7b7223 */ /* 0x000fe200000100c4 */
[----:B------:R-:W-:Y:S01]  /*46f0*/  PRMT R137, R91, 0x7632, R137 ;  /* 0x000076325b897816 */ /* 0x000fe20000000089 */
[----:B------:R0:W-:Y:S01]  /*4700*/  STG.E.128 desc[UR4][R130.64], R36 ;  /* 0x0000002482007986 */ /* 0x0001e2000c101d04 */
[----:B------:R-:W-:-:S02]  /*4710*/  PRMT R106, R70, 0x7632, R106 ;  /* 0x00007632466a7816 */ /* 0x000fc4000000006a */
[----:B------:R-:W-:Y:S02]  /*4720*/  PRMT R125, R90, 0x7632, R125 ;  /* 0x000076325a7d7816 */ /* 0x000fe4000000007d */
[----:B------:R-:W-:Y:S02]  /*4730*/  SHF.L.U32 R140, R127, 0x10, RZ ;  /* 0x000000107f8c7819 */ /* 0x000fe400000006ff */
[----:B------:R-:W-:Y:S02]  /*4740*/  SHF.L.U32 R137, R137, 0x10, RZ ;  /* 0x0000001089897819 */ /* 0x000fe400000006ff */
[----:B------:R-:W-:Y:S02]  /*4750*/  SHF.L.U32 R129, R106, 0x10, RZ ;  /* 0x000000106a817819 */ /* 0x000fe400000006ff */
[----:B------:R-:W-:Y:S01]  /*4760*/  SHF.L.U32 R127, R125, 0x10, RZ ;  /* 0x000000107d7f7819 */ /* 0x000fe200000006ff */
[C---:B------:R-:W-:Y:S01]  /*4770*/  FFMA.FTZ R125, R224.reuse, R140, R183 ;  /* 0x0000008ce07d7223 */ /* 0x040fe200000100b7 */
[----:B------:R-:W-:Y:S01]  /*4780*/  SHF.L.U32 R135, R71, 0x10, RZ ;  /* 0x0000001047877819 */ /* 0x000fe200000006ff */
[----:B------:R-:W-:Y:S01]  /*4790*/  FFMA.FTZ R224, R224, R137, R182 ;  /* 0x00000089e0e07223 */ /* 0x000fe200000100b6 */
[----:B------:R-:W-:Y:S01]  /*47a0*/  SHF.L.U32 R140, R90, 0x10, RZ ;  /* 0x000000105a8c7819 */ /* 0x000fe200000006ff */
[C---:B------:R-:W-:Y:S01]  /*47b0*/  FFMA.FTZ R129, R222.reuse, R129, R185 ;  /* 0x00000081de817223 */ /* 0x040fe200000100b9 */
[----:B------:R-:W-:Y:S01]  /*47c0*/  FFMA.FTZ R222, R222, R127, R184 ;  /* 0x0000007fdede7223 */ /* 0x000fe200000100b8 */
[----:B0-----:R-:W-:Y:S01]  /*47d0*/  PRMT R36, R68, 0x7632, R36 ;  /* 0x0000763244247816 */ /* 0x001fe20000000024 */
[----:B------:R-:W-:Y:S01]  /*47e0*/  FFMA.FTZ R106, R119, R135, R146 ;  /* 0x00000087776a7223 */ /* 0x000fe20000010092 */
[----:B------:R-:W-:Y:S01]  /*47f0*/  PRMT R37, R88, 0x7632, R37 ;  /* 0x0000763258257816 */ /* 0x000fe20000000025 */
[----:B------:R-:W-:Y:S01]  /*4800*/  FFMA.FTZ R127, R120, R140, R15 ;  /* 0x0000008c787f7223 */ /* 0x000fe2000001000f */
[C---:B------:R-:W-:Y:S01]  /*4810*/  PRMT R38, R69.reuse, 0x7632, R38 ;  /* 0x0000763245267816 */ /* 0x040fe20000000026 */
[----:B------:R-:W-:Y:S01]  /*4820*/  IMAD.U32 R135, R69, 0x10000, RZ ;  /* 0x0001000045877824 */ /* 0x000fe200078e00ff */
[----:B------:R-:W-:-:S02]  /*4830*/  SHF.L.U32 R36, R36, 0x10, RZ ;  /* 0x0000001024247819 */ /* 0x000fc400000006ff */
[----:B------:R-:W-:Y:S01]  /*4840*/  PRMT R39, R89, 0x7632, R39 ;  /* 0x0000763259277816 */ /* 0x000fe20000000027 */
[----:B------:R-:W-:Y:S01]  /*4850*/  FFMA.FTZ R135, R109, R135, R148 ;  /* 0x000000876d877223 */ /* 0x000fe20000010094 */
[----:B------:R-:W-:Y:S01]  /*4860*/  SHF.L.U32 R37, R37, 0x10, RZ ;  /* 0x0000001025257819 */ /* 0x000fe200000006ff */
[----:B------:R-:W-:Y:S01]  /*4870*/  FFMA.FTZ R137, R218, R36, R189 ;  /* 0x00000024da897223 */ /* 0x000fe200000100bd */
[----:B------:R-:W-:Y:S02]  /*4880*/  SHF.L.U32 R130, R70, 0x10, RZ ;  /* 0x0000001046827819 */ /* 0x000fe400000006ff */
[----:B------:R-:W-:Y:S01]  /*4890*/  SHF.L.U32 R38, R38, 0x10, RZ ;  /* 0x0000001026267819 */ /* 0x000fe200000006ff */
[----:B------:R-:W-:Y:S01]  /*48a0*/  FFMA.FTZ R218, R218, R37, R188 ;  /* 0x00000025dada7223 */ /* 0x000fe200000100bc */
[----:B------:R-:W-:Y:S01]  /*48b0*/  SHF.L.U32 R39, R39, 0x10, RZ ;  /* 0x0000001027277819 */ /* 0x000fe200000006ff */
[----:B------:R-:W-:Y:S01]  /*48c0*/  FFMA.FTZ R130, R120, R130, R147 ;  /* 0x0000008278827223 */ /* 0x000fe20000010093 */
[----:B------:R-:W-:Y:S01]  /*48d0*/  SHF.L.U32 R37, R89, 0x10, RZ ;  /* 0x0000001059257819 */ /* 0x000fe200000006ff */
[C---:B------:R-:W-:Y:S01]  /*48e0*/  FFMA.FTZ R120, R220.reuse, R38, R187 ;  /* 0x00000026dc787223 */ /* 0x040fe200000100bb */
[----:B------:R-:W-:Y:S01]  /*48f0*/  F2FP.BF16.F32.PACK_AB R38, R105, R104 ;  /* 0x000000686926723e */ /* 0x000fe200000010ff */
[----:B------:R-:W-:Y:S01]  /*4900*/  FFMA.FTZ R220, R220, R39, R186 ;  /* 0x00000027dcdc7223 */ /* 0x000fe200000100ba */
[----:B------:R-:W-:Y:S01]  /*4910*/  PRMT R105, R75, 0x7632, R105 ;  /* 0x000076324b697816 */ /* 0x000fe20000000069 */
[----:B------:R-:W-:Y:S01]  /*4920*/  FFMA.FTZ R109, R109, R37, R16 ;  /* 0x000000256d6d7223 */ /* 0x000fe20000010010 */
[----:B------:R-:W-:-:S02]  /*4930*/  F2FP.BF16.F32.PACK_AB R39, R143, R128 ;  /* 0x000000808f27723e */ /* 0x000fc400000010ff */
[----:B------:R-:W-:Y:S02]  /*4940*/  SHF.L.U32 R36, R88, 0x10, RZ ;  /* 0x0000001058247819 */ /* 0x000fe400000006ff */
[----:B------:R-:W-:Y:S02]  /*4950*/  SHF.L.U32 R128, R75, 0x10, RZ ;  /* 0x000000104b807819 */ /* 0x000fe400000006ff */
[----:B------:R-:W-:Y:S01]  /*4960*/  IADD3 R104, P1, R139, UR16, RZ ;  /* 0x000000108b687c10 */ /* 0x000fe2000ff3e0ff */
[----:B------:R-:W-:Y:S01]  /*4970*/  FFMA.FTZ R131, R142, R36, R17 ;  /* 0x000000248e837223 */ /* 0x000fe20000010011 */
[----:B------:R-:W-:Y:S01]  /*4980*/  F2FP.BF16.F32.PACK_AB R37, R241, R132 ;  /* 0x00000084f125723e */ /* 0x000fe200000010ff */
[----:B------:R-:W-:Y:S01]  /*4990*/  FFMA.FTZ R128, R221, R128, R34 ;  /* 0x00000080dd807223 */ /* 0x000fe20000010022 */
[----:B------:R-:W-:Y:S02]  /*49a0*/  SHF.L.U32 R139, R95, 0x10, RZ ;  /* 0x000000105f8b7819 */ /* 0x000fe400000006ff */
[----:B------:R-:W-:-:S02]  /*49b0*/  SHF.L.U32 R132, R105, 0x10, RZ ;  /* 0x0000001069847819 */ /* 0x000fc400000006ff */
[----:B------:R-:W-:Y:S01]  /*49c0*/  F2FP.BF16.F32.PACK_AB R36, R134, R107 ;  /* 0x0000006b8624723e */ /* 0x000fe200000010ff */
[----:B------:R-:W-:Y:S01]  /*49d0*/  FFMA.FTZ R221, R221, R139, R10 ;  /* 0x0000008bdddd7223 */ /* 0x000fe2000001000a */
[----:B------:R-:W-:Y:S01]  /*49e0*/  IADD3.X R105, R216, UR17, RZ, P1, !PT ;  /* 0x00000011d8697c10 */ /* 0x000fe20008ffe4ff */
[----:B------:R-:W-:Y:S01]  /*49f0*/  FFMA.FTZ R139, R236, R132, R163 ;  /* 0x00000084ec8b7223 */ /* 0x000fe200000100a3 */
[----:B------:R-:W-:Y:S02]  /*4a00*/  PRMT R134, R73, 0x7632, R134 ;  /* 0x0000763249867816 */ /* 0x000fe40000000086 */
[----:B------:R-:W-:Y:S01]  /*4a10*/  SHF.L.U32 R140, R68, 0x10, RZ ;  /* 0x00000010448c7819 */ /* 0x000fe200000006ff */
[----:B------:R0:W-:Y:S01]  /*4a20*/  STG.E.128 desc[UR4][R104.64], R36 ;  /* 0x0000002468007986 */ /* 0x0001e2000c101d04 */
[----:B------:R-:W-:Y:S02]  /*4a30*/  PRMT R132, R92, 0x7632, R132 ;  /* 0x000076325c847816 */ /* 0x000fe40000000084 */
[----:B------:R-:W-:Y:S01]  /*4a40*/  SHF.L.U32 R217, R91, 0x10, RZ ;  /* 0x000000105bd97819 */ /* 0x000fe200000006ff */
[----:B------:R-:W-:Y:S01]  /*4a50*/  FFMA.FTZ R140, R142, R140, R149 ;  /* 0x0000008c8e8c7223 */ /* 0x000fe20000010095 */
[----:B------:R-:W-:-:S02]  /*4a60*/  PRMT R216, R94, 0x7632, R216 ;  /* 0x000076325ed87816 */ /* 0x000fc400000000d8 */
[----:B------:R-:W-:Y:S01]  /*4a70*/  SHF.L.U32 R134, R134, 0x10, RZ ;  /* 0x0000001086867819 */ /* 0x000fe200000006ff */
[----:B------:R-:W-:Y:S01]  /*4a80*/  FFMA.FTZ R119, R119, R217, R14 ;  /* 0x000000d977777223 */ /* 0x000fe2000001000e */
[----:B------:R-:W-:Y:S02]  /*4a90*/  PRMT R107, R95, 0x7632, R107 ;  /* 0x000076325f6b7816 */ /* 0x000fe4000000006b */
[----:B------:R-:W-:Y:S02]  /*4aa0*/  PRMT R143, R74, 0x7632, R143 ;  /* 0x000076324a8f7816 */ /* 0x000fe4000000008f */
[----:B------:R-:W-:Y:S02]  /*4ab0*/  PRMT R142, R93, 0x7632, R142 ;  /* 0x000076325d8e7816 */ /* 0x000fe4000000008e */
[----:B------:R-:W-:Y:S01]  /*4ac0*/  SHF.L.U32 R217, R216, 0x10, RZ ;  /* 0x00000010d8d97819 */ /* 0x000fe200000006ff */
[----:B------:R-:W-:Y:S01]  /*4ad0*/  FFMA.FTZ R216, R226, R134, R159 ;  /* 0x00000086e2d87223 */ /* 0x000fe2000001009f */
[----:B------:R-:W-:-:S02]  /*4ae0*/  SHF.L.U32 R107, R107, 0x10, RZ ;  /* 0x000000106b6b7819 */ /* 0x000fc400000006ff */
[----:B0-----:R-:W-:Y:S02]  /*4af0*/  SHF.L.U32 R37, R132, 0x10, RZ ;  /* 0x0000001084257819 */ /* 0x001fe400000006ff */
[----:B------:R-:W-:Y:S01]  /*4b00*/  SHF.L.U32 R143, R143, 0x10, RZ ;  /* 0x000000108f8f7819 */ /* 0x000fe200000006ff */
[----:B------:R-:W-:Y:S01]  /*4b10*/  FFMA.FTZ R236, R236, R107, R164 ;  /* 0x0000006becec7223 */ /* 0x000fe200000100a4 */
[----:B------:R-:W-:Y:S01]  /*4b20*/  PRMT R36, R78, 0x7632, R36 ;  /* 0x000076324e247816 */ /* 0x000fe20000000024 */
[----:B------:R-:W-:Y:S01]  /*4b30*/  FFMA.FTZ R134, R122, R37, R58 ;  /* 0x000000257a867223 */ /* 0x000fe2000001003a */
[----:B------:R-:W-:Y:S01]  /*4b40*/  SHF.L.U32 R39, R142, 0x10, RZ ;  /* 0x000000108e277819 */ /* 0x000fe200000006ff */
[----:B------:R-:W-:Y:S01]  /*4b50*/  FFMA.FTZ R142, R232, R143, R161 ;  /* 0x0000008fe88e7223 */ /* 0x000fe200000100a1 */
[----:B------:R-:W-:Y:S01]  /*4b60*/  PRMT R37, R98, 0x7632, R37 ;  /* 0x0000763262257816 */ /* 0x000fe20000000025 */
[----:B------:R-:W-:Y:S01]  /*4b70*/  FFMA.FTZ R232, R232, R217, R162 ;  /* 0x000000d9e8e87223 */ /* 0x000fe200000100a2 */
[----:B------:R-:W-:Y:S01]  /*4b80*/  SHF.L.U32 R132, R36, 0x10, RZ ;  /* 0x0000001024847819 */ /* 0x000fe200000006ff */
[----:B------:R-:W-:Y:S01]  /*4b90*/  FFMA.FTZ R226, R226, R39, R160 ;  /* 0x00000027e2e27223 */ /* 0x000fe200000100a0 */
[----:B------:R-:W-:-:S02]  /*4ba0*/  PRMT R107, R72, 0x7632, R107 ;  /* 0x00007632486b7816 */ /* 0x000fc4000000006b */
[----:B------:R-:W-:Y:S01]  /*4bb0*/  SHF.L.U32 R36, R94, 0x10, RZ ;  /* 0x000000105e247819 */ /* 0x000fe200000006ff */
[----:B------:R-:W-:Y:S01]  /*4bc0*/  FFMA.FTZ R132, R244, R132, R169 ;  /* 0x00000084f4847223 */ /* 0x000fe200000100a9 */
[----:B------:R-:W-:Y:S02]  /*4bd0*/  SHF.L.U32 R37, R37, 0x10, RZ ;  /* 0x0000001025257819 */ /* 0x000fe400000006ff */
[----:B------:R-:W-:Y:S01]  /*4be0*/  SHF.L.U32 R217, R74, 0x10, RZ ;  /* 0x000000104ad97819 */ /* 0x000fe200000006ff */
[----:B------:R-:W-:Y:S01]  /*4bf0*/  FFMA.FTZ R143, R228, R36, R11 ;  /* 0x00000024e48f7223 */ /* 0x000fe2000001000b */
[----:B------:R-:W-:Y:S01]  /*4c00*/  PRMT R38, R79, 0x7632, R38 ;  /* 0x000076324f267816 */ /* 0x000fe20000000026 */
[----:B------:R-:W-:Y:S01]  /*4c10*/  FFMA.FTZ R244, R244, R37, R170 ;  /* 0x00000025f4f47223 */ /* 0x000fe200000100aa */
[----:B------:R-:W-:Y:S01]  /*4c20*/  PRMT R39, R99, 0x7632, R39 ;  /* 0x0000763263277816 */ /* 0x000fe20000000027 */
[----:B------:R-:W-:Y:S01]  /*4c30*/  FFMA.FTZ R217, R228, R217, R35 ;  /* 0x000000d9e4d97223 */ /* 0x000fe20000010023 */
[----:B------:R-:W-:Y:S01]  /*4c40*/  SHF.L.U32 R107, R107, 0x10, RZ ;  /* 0x000000106b6b7819 */ /* 0x000fe200000006ff */
[----:B------:R-:W-:Y:S01]  /*4c50*/  IMAD.U32 R38, R38, 0x10000, RZ ;  /* 0x0001000026267824 */ /* 0x000fe200078e00ff */
[----:B------:R-:W-:-:S02]  /*4c60*/  SHF.L.U32 R104, R215, 0x4, RZ ;  /* 0x00000004d7687819 */ /* 0x000fc400000006ff */
[----:B------:R-:W-:Y:S01]  /*4c70*/  SHF.L.U32 R227, R73, 0x10, RZ ;  /* 0x0000001049e37819 */ /* 0x000fe200000006ff */
[----:B------:R-:W-:Y:S01]  /*4c80*/  FFMA.FTZ R223, R122, R107, R181 ;  /* 0x0000006b7adf7223 */ /* 0x000fe200000100b5 */
[----:B------:R-:W-:Y:S01]  /*4c90*/  SHF.L.U32 R39, R39, 0x10, RZ ;  /* 0x0000001027277819 */ /* 0x000fe200000006ff */
[----:B------:R-:W-:Y:S01]  /*4ca0*/  FFMA.FTZ R122, R246, R38, R171 ;  /* 0x00000026f67a7223 */ /* 0x000fe200000100ab */
[----:B------:R-:W-:Y:S01]  /*4cb0*/  SHF.L.U32 R37, R93, 0x10, RZ ;  /* 0x000000105d257819 */ /* 0x000fe200000006ff */
[C---:B------:R-:W-:Y:S01]  /*4cc0*/  FFMA.FTZ R227, R121.reuse, R227, R144 ;  /* 0x000000e379e37223 */ /* 0x040fe20000010090 */
[----:B------:R-:W-:Y:S01]  /*4cd0*/  SHF.L.U32 R36, R92, 0x10, RZ ;  /* 0x000000105c247819 */ /* 0x000fe200000006ff */
[----:B------:R-:W-:Y:S01]  /*4ce0*/  FFMA.FTZ R246, R246, R39, R172 ;  /* 0x00000027f6f67223 */ /* 0x000fe200000100ac */
[----:B------:R-:W-:Y:S01]  /*4cf0*/  SHF.L.U32 R228, R72, 0x10, RZ ;  /* 0x0000001048e47819 */ /* 0x000fe200000006ff */
[----:B------:R-:W-:Y:S01]  /*4d00*/  FFMA.FTZ R121, R121, R37, R12 ;  /* 0x0000002579797223 */ /* 0x000fe2000001000c */
[----:B------:R-:W-:Y:S01]  /*4d10*/  SHF.R.U32.HI R105, RZ, 0x1c, R215 ;  /* 0x0000001cff697819 */ /* 0x000fe200000116d7 */
[----:B------:R-:W-:Y:S01]  /*4d20*/  FFMA.FTZ R219, R124, R36, R13 ;  /* 0x000000247cdb7223 */ /* 0x000fe2000001000d */
[----:B------:R-:W-:Y:S01]  /*4d30*/  IADD3 R250, P1, R104, UR14, RZ ;  /* 0x0000000e68fa7c10 */ /* 0x000fe2000ff3e0ff */
[----:B------:R-:W-:Y:S01]  /*4d40*/  FFMA.FTZ R228, R124, R228, R145 ;  /* 0x000000e47ce47223 */ /* 0x000fe20000010091 */
[----:B------:R-:W-:-:S02]  /*4d50*/  F2FP.BF16.F32.PACK_AB R36, R138, R133 ;  /* 0x000000858a24723e */ /* 0x000fc400000010ff */
[----:B------:R-:W-:Y:S02]  /*4d60*/  F2FP.BF16.F32.PACK_AB R37, R136, R245 ;  /* 0x000000f58825723e */ /* 0x000fe400000010ff */
[----:B------:R-:W-:Y:S02]  /*4d70*/  F2FP.BF16.F32.PACK_AB R38, R115, R112 ;  /* 0x000000707326723e */ /* 0x000fe400000010ff */
[----:B------:R-:W-:Y:S02]  /*4d80*/  F2FP.BF16.F32.PACK_AB R39, R101, R114 ;  /* 0x000000726527723e */ /* 0x000fe400000010ff */
[----:B------:R-:W-:Y:S02]  /*4d90*/  IADD3.X R251, R105, UR15, RZ, P1, !PT ;  /* 0x0000000f69fb7c10 */ /* 0x000fe40008ffe4ff */
[----:B------:R-:W-:Y:S02]  /*4da0*/  PRMT R124, R59, 0x7632, R124 ;  /* 0x000076323b7c7816 */ /* 0x000fe4000000007c */
[----:B------:R-:W-:Y:S01]  /*4db0*/  PRMT R136, R55, 0x7632, R136 ;  /* 0x0000763237887816 */ /* 0x000fe20000000088 */
[----:B------:R0:W-:Y:S01]  /*4dc0*/  STG.E.128 desc[UR4][R250.64], R36 ;  /* 0x00000024fa007986 */ /* 0x0001e2000c101d04 */
[----:B------:R-:W-:-:S02]  /*4dd0*/  SHF.L.U32 R124, R124, 0x10, RZ ;  /* 0x000000107c7c7819 */ /* 0x000fc400000006ff */
[----:B------:R-:W-:Y:S02]  /*4de0*/  SHF.L.U32 R133, R79, 0x10, RZ ;  /* 0x000000104f857819 */ /* 0x000fe400000006ff */
[----:B------:R-:W-:Y:S01]  /*4df0*/  SHF.L.U32 R101, R99, 0x10, RZ ;  /* 0x0000001063657819 */ /* 0x000fe200000006ff */
[----:B------:R-:W-:Y:S01]  /*4e00*/  FFMA.FTZ R124, R248, R124, R179 ;  /* 0x0000007cf87c7223 */ /* 0x000fe200000100b3 */
[----:B------:R-:W-:Y:S01]  /*4e10*/  SHF.L.U32 R233, R78, 0x10, RZ ;  /* 0x000000104ee97819 */ /* 0x000fe200000006ff */
[----:B------:R-:W-:Y:S01]  /*4e20*/  FFMA.FTZ R133, R229, R133, R30 ;  /* 0x00000085e5857223 */ /* 0x000fe2000001001e */
[----:B------:R-:W-:Y:S01]  /*4e30*/  SHF.L.U32 R245, R77, 0x10, RZ ;  /* 0x000000104df57819 */ /* 0x000fe200000006ff */
[----:B------:R-:W-:Y:S01]  /*4e40*/  FFMA.FTZ R229, R229, R101, R6 ;  /* 0x00000065e5e57223 */ /* 0x000fe20000010006 */
[----:B------:R-:W-:Y:S01]  /*4e50*/  PRMT R101, R76, 0x7632, R101 ;  /* 0x000076324c657816 */ /* 0x000fe20000000065 */
[----:B------:R-:W-:Y:S01]  /*4e60*/  FFMA.FTZ R233, R238, R233, R31 ;  /* 0x000000e9eee97223 */ /* 0x000fe2000001001f */
[----:B------:R-:W-:Y:S01]  /*4e70*/  SHF.L.U32 R239, R97, 0x10, RZ ;  /* 0x0000001061ef7819 */ /* 0x000fe200000006ff */
[----:B------:R-:W-:Y:S01]  /*4e80*/  FFMA.FTZ R245, R225, R245, R32 ;  /* 0x000000f5e1f57223 */ /* 0x000fe20000010020 */
[----:B------:R-:W-:-:S02]  /*4e90*/  SHF.L.U32 R101, R101, 0x10, RZ ;  /* 0x0000001065657819 */ /* 0x000fc400000006ff */
[----:B------:R-:W-:Y:S01]  /*4ea0*/  PRMT R107, R96, 0x7632, R107 ;  /* 0x00007632606b7816 */ /* 0x000fe2000000006b */
[----:B0-----:R-:W-:Y:S01]  /*4eb0*/  IMAD.U32 R36, R98, 0x10000, RZ ;  /* 0x0001000062247824 */ /* 0x001fe200078e00ff */
        /* <DEDUP_REMOVED lines=11> */
[----:B------:R-:W-:Y:S01]  /*4f70*/  SHF.L.U32 R39, R38, 0x10, RZ ;  /* 0x0000001026277819 */ /* 0x000fe200000006ff */
[----:B------:R-:W-:Y:S01]  /*4f80*/  FFMA.FTZ R238, R126, R238, R33 ;  /* 0x000000ee7eee7223 */ /* 0x000fe20000010021 */
[----:B------:R-:W-:Y:S01]  /*4f90*/  SHF.L.U32 R225, R59, 0x10, RZ ;  /* 0x000000103be17819 */ /* 0x000fe200000006ff */
[----:B------:R-:W-:Y:S01]  /*4fa0*/  FFMA.FTZ R136, R242, R37, R173 ;  /* 0x00000025f2887223 */ /* 0x000fe200000100ad */
[----:B------:R-:W-:Y:S01]  /*4fb0*/  F2FP.BF16.F32.PACK_AB R37, R102, R113 ;  /* 0x000000716625723e */ /* 0x000fe200000010ff */
[----:B------:R-:W-:Y:S01]  /*4fc0*/  FFMA.FTZ R242, R242, R39, R174 ;  /* 0x00000027f2f27223 */ /* 0x000fe200000100ae */
[----:B------:R-:W-:Y:S01]  /*4fd0*/  F2FP.BF16.F32.PACK_AB R102, R129, R130 ;  /* 0x000000828166723e */ /* 0x000fe200000010ff */
[----:B------:R-:W-:Y:S01]  /*4fe0*/  FFMA.FTZ R225, R237, R225, R26 ;  /* 0x000000e1ede17223 */ /* 0x000fe2000001001a */
[----:B------:R-:W-:Y:S02]  /*4ff0*/  SHF.L.U32 R130, R214, 0x4, RZ ;  /* 0x00000004d6827819 */ /* 0x000fe400000006ff */
[----:B------:R-:W-:-:S02]  /*5000*/  SHF.L.U32 R36, R52, 0x10, RZ ;  /* 0x0000001034247819 */ /* 0x000fc400000006ff */
[----:B------:R-:W-:Y:S02]  /*5010*/  SHF.L.U32 R101, R55, 0x10, RZ ;  /* 0x0000001037657819 */ /* 0x000fe400000006ff */
[----:B------:R-:W-:Y:S01]  /*5020*/  SHF.L.U32 R107, R107, 0x10, RZ ;  /* 0x000000106b6b7819 */ /* 0x000fe200000006ff */
[----:B------:R-:W-:Y:S01]  /*5030*/  FFMA.FTZ R215, R240, R36, R5 ;  /* 0x00000024f0d77223 */ /* 0x000fe20000010005 */
[----:B------:R-:W-:Y:S01]  /*5040*/  IADD3 R126, P1, R104, UR16, RZ ;  /* 0x00000010687e7c10 */ /* 0x000fe2000ff3e0ff */
[----:B------:R-:W-:Y:S01]  /*5050*/  FFMA.FTZ R237, R237, R101, R2 ;  /* 0x00000065eded7223 */ /* 0x000fe20000010002 */
[----:B------:R-:W-:Y:S01]  /*5060*/  F2FP.BF16.F32.PACK_AB R38, R103, R110 ;  /* 0x0000006e6726723e */ /* 0x000fe200000010ff */
[----:B------:R-:W-:Y:S01]  /*5070*/  FFMA.FTZ R230, R230, R107, R166 ;  /* 0x0000006be6e67223 */ /* 0x000fe200000100a6 */
[----:B------:R-:W-:Y:S02]  /*5080*/  SHF.R.U32.HI R214, RZ, 0x1c, R214 ;  /* 0x0000001cffd67819 */ /* 0x000fe400000116d6 */
[----:B------:R-:W-:-:S02]  /*5090*/  IADD3 R250, P2, R130, UR14, RZ ;  /* 0x0000000e82fa7c10 */ /* 0x000fc4000ff5e0ff */
[----:B------:R-:W-:Y:S02]  /*50a0*/  F2FP.BF16.F32.PACK_AB R103, R125, R106 ;  /* 0x0000006a7d67723e */ /* 0x000fe400000010ff */
[----:B------:R-:W-:Y:S02]  /*50b0*/  IADD3 R130, P4, R130, UR16, RZ ;  /* 0x0000001082827c10 */ /* 0x000fe4000ff9e0ff */
[----:B------:R-:W-:Y:S02]  /*50c0*/  F2FP.BF16.F32.PACK_AB R106, R222, R127 ;  /* 0x0000007fde6a723e */ /* 0x000fe400000010ff */
[----:B------:R-:W-:Y:S02]  /*50d0*/  F2FP.BF16.F32.PACK_AB R39, R100, R111 ;  /* 0x0000006f6427723e */ /* 0x000fe400000010ff */
[----:B------:R-:W-:Y:S01]  /*50e0*/  F2FP.BF16.F32.PACK_AB R36, R123, R108 ;  /* 0x0000006c7b24723e */ /* 0x000fe200000010ff */
[----:B------:R-:W-:Y:S01]  /*50f0*/  FFMA.FTZ R123, R208, R118, R27 ;  /* 0x00000076d07b7223 */ /* 0x000fe2000001001b */
[----:B------:R-:W-:-:S02]  /*5100*/  IADD3.X R127, R105, UR17, RZ, P1, !PT ;  /* 0x00000011697f7c10 */ /* 0x000fc40008ffe4ff */
[----:B------:R-:W-:Y:S02]  /*5110*/  F2FP.BF16.F32.PACK_AB R100, R137, R140 ;  /* 0x0000008c8964723e */ /* 0x000fe400000010ff */
[----:B------:R-:W-:Y:S01]  /*5120*/  F2FP.BF16.F32.PACK_AB R101, R120, R135 ;  /* 0x000000877865723e */ /* 0x000fe200000010ff */
[----:B------:R-:W-:Y:S01]  /*5130*/  STG.E.128 desc[UR4][R126.64], R36 ;  /* 0x000000247e007986 */ /* 0x000fe2000c101d04 */
[----:B------:R-:W-:Y:S02]  /*5140*/  IADD3.X R251, R214, UR15, RZ, P2, !PT ;  /* 0x0000000fd6fb7c10 */ /* 0x000fe400097fe4ff */
[----:B------:R-:W-:Y:S02]  /*5150*/  F2FP.BF16.F32.PACK_AB R104, R218, R131 ;  /* 0x00000083da68723e */ /* 0x000fe400000010ff */
[----:B------:R-:W-:Y:S01]  /*5160*/  F2FP.BF16.F32.PACK_AB R107, R224, R119 ;  /* 0x00000077e06b723e */ /* 0x000fe200000010ff */
[----:B------:R-:W-:Y:S01]  /*5170*/  STG.E.128 desc[UR4][R250.64], R100 ;  /* 0x00000064fa007986 */ /* 0x000fe2000c101d04 */
[----:B------:R-:W-:-:S02]  /*5180*/  F2FP.BF16.F32.PACK_AB R105, R220, R109 ;  /* 0x0000006ddc69723e */ /* 0x000fc400000010ff */
[----:B------:R-:W-:Y:S02]  /*5190*/  IADD3.X R131, R214, UR17, RZ, P4, !PT ;  /* 0x00000011d6837c10 */ /* 0x000fe4000a7fe4ff */
[----:B------:R-:W-:Y:S02]  /*51a0*/  PRMT R112, R77, 0x7632, R112 ;  /* 0x000076324d707816 */ /* 0x000fe40000000070 */
[----:B------:R-:W-:Y:S01]  /*51b0*/  SHF.L.U32 R120, R212, 0x4, RZ ;  /* 0x00000004d4787819 */ /* 0x000fe200000006ff */
[----:B------:R0:W-:Y:S01]  /*51c0*/  STG.E.128 desc[UR4][R130.64], R104 ;  /* 0x0000006882007986 */ /* 0x0001e2000c101d04 */
[----:B------:R-:W-:Y:S02]  /*51d0*/  PRMT R114, R97, 0x7632, R114 ;  /* 0x0000763261727816 */ /* 0x000fe40000000072 */
[----:B------:R-:W-:Y:S02]  /*51e0*/  SHF.L.U32 R112, R112, 0x10, RZ ;  /* 0x0000001070707819 */ /* 0x000fe400000006ff */
[----:B------:R-:W-:-:S02]  /*51f0*/  SHF.R.U32.HI R212, RZ, 0x1c, R212 ;  /* 0x0000001cffd47819 */ /* 0x000fc400000116d4 */
[----:B------:R-:W-:Y:S01]  /*5200*/  SHF.L.U32 R125, R213, 0x4, RZ ;  /* 0x00000004d57d7819 */ /* 0x000fe200000006ff */
[----:B------:R-:W-:Y:S01]  /*5210*/  FFMA.FTZ R138, R234, R112, R167 ;  /* 0x00000070ea8a7223 */ /* 0x000fe200000100a7 */
[----:B------:R-:W-:Y:S02]  /*5220*/  SHF.L.U32 R115, R114, 0x10, RZ ;  /* 0x0000001072737819 */ /* 0x000fe400000006ff */
[----:B------:R-:W-:Y:S02]  /*5230*/  F2FP.BF16.F32.PACK_AB R108, R223, R228 ;  /* 0x000000e4df6c723e */ /* 0x000fe400000010ff */
[----:B------:R-:W-:Y:S01]  /*5240*/  F2FP.BF16.F32.PACK_AB R109, R216, R227 ;  /* 0x000000e3d86d723e */ /* 0x000fe200000010ff */
[----:B------:R-:W-:Y:S01]  /*5250*/  FFMA.FTZ R234, R234, R115, R168 ;  /* 0x00000073eaea7223 */ /* 0x000fe200000100a8 */
[----:B------:R-:W-:Y:S02]  /*5260*/  F2FP.BF16.F32.PACK_AB R110, R142, R217 ;  /* 0x000000d98e6e723e */ /* 0x000fe400000010ff */
[----:B------:R-:W-:-:S02]  /*5270*/  F2FP.BF16.F32.PACK_AB R111, R139, R128 ;  /* 0x000000808b6f723e */ /* 0x000fc400000010ff */
[C---:B0-----:R-:W-:Y:S02]  /*5280*/  IADD3 R104, P1, R120.reuse, UR14, RZ ;  /* 0x0000000e78687c10 */ /* 0x041fe4000ff3e0ff */
[----:B------:R-:W-:Y:S02]  /*5290*/  IADD3 R120, P2, R120, UR16, RZ ;  /* 0x0000001078787c10 */ /* 0x000fe4000ff5e0ff */
[----:B------:R-:W-:Y:S02]  /*52a0*/  IADD3.X R105, R212, UR15, RZ, P1, !PT ;  /* 0x0000000fd4697c10 */ /* 0x000fe40008ffe4ff */
[----:B------:R-:W-:Y:S02]  /*52b0*/  SHF.R.U32.HI R213, RZ, 0x1c, R213 ;  /* 0x0000001cffd57819 */ /* 0x000fe400000116d5 */
[----:B------:R-:W-:Y:S01]  /*52c0*/  IADD3 R106, P4, R125, UR14, RZ ;  /* 0x0000000e7d6a7c10 */ /* 0x000fe2000ff9e0ff */
[----:B------:R0:W-:Y:S01]  /*52d0*/  STG.E.128 desc[UR4][R104.64], R108 ;  /* 0x0000006c68007986 */ /* 0x0001e2000c101d04 */
[----:B------:R-:W-:-:S02]  /*52e0*/  F2FP.BF16.F32.PACK_AB R113, R226, R121 ;  /* 0x00000079e271723e */ /* 0x000fc400000010ff */
[----:B------:R-:W-:Y:S02]  /*52f0*/  F2FP.BF16.F32.PACK_AB R115, R236, R221 ;  /* 0x000000ddec73723e */ /* 0x000fe400000010ff */
[----:B------:R-:W-:Y:S02]  /*5300*/  F2FP.BF16.F32.PACK_AB R114, R232, R143 ;  /* 0x0000008fe872723e */ /* 0x000fe400000010ff */
[----:B------:R-:W-:Y:S02]  /*5310*/  F2FP.BF16.F32.PACK_AB R112, R134, R219 ;  /* 0x000000db8670723e */ /* 0x000fe400000010ff */
[----:B------:R-:W-:Y:S02]  /*5320*/  IADD3.X R121, R212, UR17, RZ, P2, !PT ;  /* 0x00000011d4797c10 */ /* 0x000fe400097fe4ff */
[----:B------:R-:W-:Y:S02]  /*5330*/  F2FP.BF16.F32.PACK_AB R36, R235, R238 ;  /* 0x000000eeeb24723e */ /* 0x000fe400000010ff */
[----:B------:R-:W-:Y:S01]  /*5340*/  F2FP.BF16.F32.PACK_AB R37, R138, R245 ;  /* 0x000000f58a25723e */ /* 0x000fe200000010ff */
[----:B------:R1:W-:Y:S01]  /*5350*/  STG.E.128 desc[UR4][R120.64], R112 ;  /* 0x0000007078007986 */ /* 0x0003e2000c101d04 */
[----:B------:R-:W-:-:S02]  /*5360*/  F2FP.BF16.F32.PACK_AB R38, R132, R233 ;  /* 0x000000e98426723e */ /* 0x000fc400000010ff */
[----:B------:R-:W-:Y:S01]  /*5370*/  F2FP.BF16.F32.PACK_AB R39, R122, R133 ;  /* 0x000000857a27723e */ /* 0x000fe200000010ff */
[-C--:B0-----:R-:W-:Y:S01]  /*5380*/  FFMA.FTZ R108, R206, R141.reuse, R177 ;  /* 0x0000008dce6c7223 */ /* 0x081fe200000100b1 */
[----:B------:R-:W-:Y:S01]  /*5390*/  IADD3.X R107, R213, UR15, RZ, P4, !PT ;  /* 0x0000000fd56b7c10 */ /* 0x000fe2000a7fe4ff */
[-C--:B------:R-:W-:Y:S01]  /*53a0*/  FFMA.FTZ R122, R210, R116.reuse, R175 ;  /* 0x00000074d27a7223 */ /* 0x080fe200000100af */
[----:B------:R-:W-:Y:S01]  /*53b0*/  SHF.L.U32 R243, R56, 0x10, RZ ;  /* 0x0000001038f37819 */ /* 0x000fe200000006ff */
[----:B------:R-:W-:Y:S01]  /*53c0*/  FFMA.FTZ R141, R207, R141, R178 ;  /* 0x0000008dcf8d7223 */ /* 0x000fe200000100b2 */
[----:B------:R-:W-:Y:S01]  /*53d0*/  SHF.L.U32 R119, R57, 0x10, RZ ;  /* 0x0000001039777819 */ /* 0x000fe200000006ff */
[----:B------:R0:W-:Y:S01]  /*53e0*/  STG.E.128 desc[UR4][R106.64], R36 ;  /* 0x000000246a007986 */ /* 0x0001e2000c101d04 */
[----:B------:R-:W-:Y:S01]  /*53f0*/  IADD3 R110, P1, R125, UR16, RZ ;  /* 0x000000107d6e7c10 */ /* 0x000fe2000ff3e0ff */
[----:B------:R-:W-:Y:S01]  /*5400*/  FFMA.FTZ R243, R240, R243, R29 ;  /* 0x000000f3f0f37223 */ /* 0x000fe2000001001d */
[----:B------:R-:W-:Y:S01]  /*5410*/  FFMA.FTZ R116, R209, R116, R176 ;  /* 0x00000074d1747223 */ /* 0x000fe200000100b0 */
[----:B------:R-:W-:Y:S01]  /*5420*/  FFMA.FTZ R119, R117, R119, R28 ;  /* 0x0000007775777223 */ /* 0x000fe2000001001c */
[----:B------:R-:W-:-:S02]  /*5430*/  F2FP.BF16.F32.PACK_AB R103, R246, R229 ;  /* 0x000000e5f667723e */ /* 0x000fc400000010ff */
[----:B------:R-:W-:Y:S02]  /*5440*/  F2FP.BF16.F32.PACK_AB R102, R244, R231 ;  /* 0x000000e7f466723e */ /* 0x000fe400000010ff */
[----:B-1----:R-:W-:Y:S02]  /*5450*/  SHF.L.U32 R112, R211, 0x4, RZ ;  /* 0x00000004d3707819 */ /* 0x002fe400000006ff */
[----:B------:R-:W-:Y:S02]  /*5460*/  SHF.R.U32.HI R211, RZ, 0x1c, R211 ;  /* 0x0000001cffd37819 */ /* 0x000fe400000116d3 */
[C---:B------:R-:W-:Y:S02]  /*5470*/  IADD3 R114, P2, R112.reuse, UR14, RZ ;  /* 0x0000000e70727c10 */ /* 0x040fe4000ff5e0ff */
[----:B------:R-:W-:Y:S02]  /*5480*/  IADD3 R112, P4, R112, UR16, RZ ;  /* 0x0000001070707c10 */ /* 0x000fe4000ff9e0ff */
[----:B------:R-:W-:Y:S01]  /*5490*/  F2FP.BF16.F32.PACK_AB R101, R234, R239 ;  /* 0x000000efea65723e */ /* 0x000fe200000010ff */
[----:B0-----:R-:W-:Y:S01]  /*54a0*/  FFMA.FTZ R38, R54, R118, R3 ;  /* 0x0000007636267223 */ /* 0x001fe20000010003 */
[----:B------:R-:W-:Y:S01]  /*54b0*/  F2FP.BF16.F32.PACK_AB R106, R108, R123 ;  /* 0x0000007b6c6a723e */ /* 0x000fe200000010ff */
[----:B------:R-:W-:Y:S01]  /*54c0*/  FFMA.FTZ R37, R53, R117, R4 ;  /* 0x0000007535257223 */ /* 0x000fe20000010004 */
[----:B------:R-:W0:Y:S01]  /*54d0*/  LDC.64 R108, c[0x0][0x210] ;  /* 0x00008400ff6c7b82 */ /* 0x000e220000000a00 */
[----:B------:R-:W-:-:S02]  /*54e0*/  F2FP.BF16.F32.PACK_AB R100, R230, R241 ;  /* 0x000000f1e664723e */ /* 0x000fc400000010ff */
[----:B------:R-:W-:Y:S02]  /*54f0*/  IADD3.X R111, R213, UR17, RZ, P1, !PT ;  /* 0x00000011d56f7c10 */ /* 0x000fe40008ffe4ff */
[----:B------:R-:W-:Y:S02]  /*5500*/  F2FP.BF16.F32.PACK_AB R104, R136, R243 ;  /* 0x000000f38868723e */ /* 0x000fe400000010ff */
[----:B------:R-:W-:Y:S01]  /*5510*/  F2FP.BF16.F32.PACK_AB R105, R122, R119 ;  /* 0x000000777a69723e */ /* 0x000fe200000010ff */
[----:B------:R1:W-:Y:S01]  /*5520*/  STG.E.128 desc[UR4][R110.64], R100 ;  /* 0x000000646e007986 */ /* 0x0003e2000c101d04 */
[----:B------:R-:W-:Y:S02]  /*5530*/  F2FP.BF16.F32.PACK_AB R107, R124, R225 ;  /* 0x000000e17c6b723e */ /* 0x000fe400000010ff */
[----:B------:R-:W-:Y:S02]  /*5540*/  IADD3.X R115, R211, UR15, RZ, P2, !PT ;  /* 0x0000000fd3737c10 */ /* 0x000fe400097fe4ff */
[----:B------:R-:W-:-:S02]  /*5550*/  F2FP.BF16.F32.PACK_AB R39, R248, R237 ;  /* 0x000000edf827723e */ /* 0x000fc400000010ff */
[----:B------:R-:W-:Y:S01]  /*5560*/  F2FP.BF16.F32.PACK_AB R38, R141, R38 ;  /* 0x000000268d26723e */ /* 0x000fe200000010ff */
[----:B------:R1:W-:Y:S01]  /*5570*/  STG.E.128 desc[UR4][R114.64], R104 ;  /* 0x0000006872007986 */ /* 0x0003e2000c101d04 */
[----:B------:R-:W-:Y:S02]  /*5580*/  F2FP.BF16.F32.PACK_AB R37, R116, R37 ;  /* 0x000000257425723e */ /* 0x000fe400000010ff */
[----:B------:R-:W-:Y:S02]  /*5590*/  F2FP.BF16.F32.PACK_AB R36, R242, R215 ;  /* 0x000000d7f224723e */ /* 0x000fe400000010ff */
[----:B------:R-:W-:Y:S02]  /*55a0*/  IADD3.X R113, R211, UR17, RZ, P4, !PT ;  /* 0x00000011d3717c10 */ /* 0x000fe4000a7fe4ff */
[----:B0-----:R-:W-:-:S03]  /*55b0*/  LEA R0, R108, R0, 0x2 ;  /* 0x000000006c007211 */ /* 0x001fc600078e10ff */
[----:B------:R1:W-:Y:S01]  /*55c0*/  STG.E.128 desc[UR4][R112.64], R36 ;  /* 0x0000002470007986 */ /* 0x0003e2000c101d04 */
[----:B------:R-:W-:-:S13]  /*55d0*/  ISETP.GE.AND P1, PT, R0, R109, PT ;  /* 0x0000006d0000720c */ /* 0x000fda0003f26270 */
[----:B------:R-:W-:Y:S05]  /*55e0*/  @!P1 BRA `(.L_x_12635) ;  /* 0xffffffb800589947 */ /* 0x000fea000383ffff */
[----:B------:R-:W-:Y:S05]  /*55f0*/  BSYNC B0 ;  /* 0x0000000000007941 */ /* 0x000fea0003800000 */
.L_x_12537:
[----:B------:R-:W-:Y:S05]  /*5600*/  EXIT ;  /* 0x000000000000794d */ /* 0x000fea0003800000 */
.L_x_12634:
[----:B------:R-:W-:Y:S01]  /*5610*/  HFMA2.MMA R227, -RZ, RZ, 0, 5.9604644775390625e-08 ;  /* 0x00000001ffe37435 */ /* 0x000fe200000001ff */
[----:B------:R-:W-:Y:S01]  /*5620*/  BSSY B1, `(.L_x_12636) ;  /* 0x0000007000017945 */ /* 0x000fe20003800000 */
[----:B------:R-:W-:Y:S01]  /*5630*/  IMAD.MOV.U32 R228, RZ, RZ, R220 ;  /* 0x000000ffffe47224 */ /* 0x000fe200078e00dc */
[----:B------:R-:W-:Y:S02]  /*5640*/  MOV R230, 0x1f ;  /* 0x0000001f00e67802 */ /* 0x000fe40000000f00 */
[----:B------:R-:W-:-:S07]  /*5650*/  MOV R225, 0xffffffff ;  /* 0xffffffff00e17802 */ /* 0x000fce0000000f00 */
[----:B-----5:R-:W-:Y:S05]  /*5660*/  WARPSYNC.COLLECTIVE R225, `(.L_x_12637) ;  /* 0x00000000e1087348 */ /* 0x020fea0003c00000 */
[----:B------:R0:W1:Y:S02]  /*5670*/  SHFL.BFLY P2, R226, R228, R227, R230 ;  /* 0x0c0000e3e4e27389 */ /* 0x00006400000400e6 */
[----:B01---5:R-:W-:Y:S01]  /*5680*/  ENDCOLLECTIVE ;  /* 0x000000000000791b */ /* 0x023fe20003800000 */
.L_x_12637:
[----:B------:R-:W-:Y:S05]  /*5690*/  BSYNC B1 ;  /* 0x0000000000017941 */ /* 0x000fea0003800000 */
.L_x_12636:
        /* <DEDUP_REMOVED lines=10> */
.L_x_12638:
[----:B------:R-:W-:Y:S01]  /*5740*/  HFMA2.MMA R227, -RZ, RZ, 0, 2.384185791015625e-07 ;  /* 0x00000004ffe37435 */ /* 0x000fe200000001ff */
[----:B------:R-:W-:-:S05]  /*5750*/  MOV R218, R226 ;  /* 0x000000e200da7202 */ /* 0x000fca0000000f00 */
[----:B------:R-:W-:-:S05]  /*5760*/  FADD.FTZ R222, R221, R218 ;  /* 0x000000daddde7221 */ /* 0x000fca0000010000 */
[----:B------:R-:W-:-:S07]  /*5770*/  MOV R228, R222 ;  /* 0x000000de00e47202 */ /* 0x000fce0000000f00 */
[----:B------:R-:W-:Y:S05]  /*5780*/  WARPSYNC.COLLECTIVE R225, `(.L_x_12639) ;  /* 0x00000000e1087348 */ /* 0x000fea0003c00000 */
[----:B------:R0:W1:Y:S02]  /*5790*/  SHFL.BFLY P2, R226, R228, R227, R230 ;  /* 0x0c0000e3e4e27389 */ /* 0x00006400000400e6 */
[----:B01----:R-:W-:Y:S01]  /*57a0*/  ENDCOLLECTIVE ;  /* 0x000000000000791b */ /* 0x003fe20003800000 */
.L_x_12639:
[----:B------:R-:W-:Y:S01]  /*57b0*/  HFMA2.MMA R227, -RZ, RZ, 0, 4.76837158203125e-07 ;  /* 0x00000008ffe37435 */ /* 0x000fe200000001ff */
[----:B------:R-:W-:-:S05]  /*57c0*/  MOV R217, R226 ;  /* 0x000000e200d97202 */ /* 0x000fca0000000f00 */
[----:B------:R-:W-:-:S05]  /*57d0*/  FADD.FTZ R223, R222, R217 ;  /* 0x000000d9dedf7221 */ /* 0x000fca0000010000 */
[----:B------:R-:W-:-:S07]  /*57e0*/  MOV R228, R223 ;  /* 0x000000df00e47202 */ /* 0x000fce0000000f00 */
[----:B------:R-:W-:Y:S05]  /*57f0*/  WARPSYNC.COLLECTIVE R225, `(.L_x_12640) ;  /* 0x00000000e1087348 */ /* 0x000fea0003c00000 */
[----:B------:R0:W1:Y:S02]  /*5800*/  SHFL.BFLY P2, R226, R228, R227, R230 ;  /* 0x0c0000e3e4e27389 */ /* 0x00006400000400e6 */
[----:B01----:R-:W-:Y:S01]  /*5810*/  ENDCOLLECTIVE ;  /* 0x000000000000791b */ /* 0x003fe20003800000 */
.L_x_12640:
[----:B------:R-:W-:Y:S01]  /*5820*/  IMAD.MOV.U32 R227, RZ, RZ, 0x10 ;  /* 0x00000010ffe37424 */ /* 0x000fe200078e00ff */
[----:B------:R-:W-:-:S05]  /*5830*/  MOV R218, R226 ;  /* 0x000000e200da7202 */ /* 0x000fca0000000f00 */
[----:B------:R-:W-:-:S05]  /*5840*/  FADD.FTZ R224, R223, R218 ;  /* 0x000000dadfe07221 */ /* 0x000fca0000010000 */
[----:B------:R-:W-:-:S07]  /*5850*/  MOV R228, R224 ;  /* 0x000000e000e47202 */ /* 0x000fce0000000f00 */
[----:B------:R-:W-:Y:S05]  /*5860*/  WARPSYNC.COLLECTIVE R225, `(.L_x_12641) ;  /* 0x00000000e1087348 */ /* 0x000fea0003c00000 */
[----:B------:R0:W1:Y:S02]  /*5870*/  SHFL.BFLY P2, R226, R228, R227, R230 ;  /* 0x0c0000e3e4e27389 */ /* 0x00006400000400e6 */
[----:B01----:R-:W-:Y:S01]  /*5880*/  ENDCOLLECTIVE ;  /* 0x000000000000791b */ /* 0x003fe20003800000 */
.L_x_12641:
        /* <DEDUP_REMOVED lines=104> */
.L_x_12642:
[----:B------:R-:W-:Y:S01]  /*5f10*/  HFMA2.MMA R227, -RZ, RZ, 0, 1.1920928955078125e-07 ;  /* 0x00000002ffe37435 */ /* 0x000fe200000001ff */
[----:B------:R-:W-:-:S05]  /*5f20*/  MOV R220, R226 ;  /* 0x000000e200dc7202 */ /* 0x000fca0000000f00 */
[----:B------:R-:W-:-:S05]  /*5f30*/  FADD.FTZ R220, R217, R220 ;  /* 0x000000dcd9dc7221 */ /* 0x000fca0000010000 */
[----:B------:R-:W-:-:S07]  /*5f40*/  MOV R228, R220 ;  /* 0x000000dc00e47202 */ /* 0x000fce0000000f00 */
[----:B------:R-:W-:Y:S05]  /*5f50*/  WARPSYNC.COLLECTIVE R225, `(.L_x_12643) ;  /* 0x00000000e1087348 */ /* 0x000fea0003c00000 */
[----:B------:R0:W1:Y:S02]  /*5f60*/  SHFL.BFLY P2, R226, R228, R227, R230 ;  /* 0x0c0000e3e4e27389 */ /* 0x00006400000400e6 */
[----:B01----:R-:W-:Y:S01]  /*5f70*/  ENDCOLLECTIVE ;  /* 0x000000000000791b */ /* 0x003fe20003800000 */
.L_x_12643:
[----:B------:R-:W-:Y:S01]  /*5f80*/  HFMA2.MMA R227, -RZ, RZ, 0, 2.384185791015625e-07 ;  /* 0x00000004ffe37435 */ /* 0x000fe200000001ff */
[----:B------:R-:W-:-:S05]  /*5f90*/  MOV R221, R226 ;  /* 0x000000e200dd7202 */ /* 0x000fca0000000f00 */
[----:B------:R-:W-:-:S05]  /*5fa0*/  FADD.FTZ R221, R220, R221 ;  /* 0x000000dddcdd7221 */ /* 0x000fca0000010000 */
[----:B------:R-:W-:-:S07]  /*5fb0*/  MOV R228, R221 ;  /* 0x000000dd00e47202 */ /* 0x000fce0000000f00 */
[----:B------:R-:W-:Y:S05]  /*5fc0*/  WARPSYNC.COLLECTIVE R225, `(.L_x_12644) ;  /* 0x00000000e1087348 */ /* 0x000fea0003c00000 */
[----:B------:R0:W1:Y:S02]  /*5fd0*/  SHFL.BFLY P2, R226, R228, R227, R230 ;  /* 0x0c0000e3e4e27389 */ /* 0x00006400000400e6 */
[----:B01----:R-:W-:Y:S01]  /*5fe0*/  ENDCOLLECTIVE ;  /* 0x000000000000791b */ /* 0x003fe20003800000 */
.L_x_12644:
[----:B------:R-:W-:Y:S01]  /*5ff0*/  HFMA2.MMA R227, -RZ, RZ, 0, 4.76837158203125e-07 ;  /* 0x00000008ffe37435 */ /* 0x000fe200000001ff */
[----:B------:R-:W-:-:S05]  /*6000*/  MOV R222, R226 ;  /* 0x000000e200de7202 */ /* 0x000fca0000000f00 */
[----:B------:R-:W-:-:S05]  /*6010*/  FADD.FTZ R222, R221, R222 ;  /* 0x000000deddde7221 */ /* 0x000fca0000010000 */
[----:B------:R-:W-:-:S07]  /*6020*/  MOV R228, R222 ;  /* 0x000000de00e47202 */ /* 0x000fce0000000f00 */
[----:B------:R-:W-:Y:S05]  /*6030*/  WARPSYNC.COLLECTIVE R225, `(.L_x_12645) ;  /* 0x00000000e1087348 */ /* 0x000fea0003c00000 */
[----:B------:R0:W1:Y:S02]  /*6040*/  SHFL.BFLY P2, R226, R228, R227, R230 ;  /* 0x0c0000e3e4e27389 */ /* 0x00006400000400e6 */
[----:B01----:R-:W-:Y:S01]  /*6050*/  ENDCOLLECTIVE ;  /* 0x000000000000791b */ /* 0x003fe20003800000 */
.L_x_12645:
[----:B------:R-:W-:Y:S01]  /*6060*/  HFMA2.MMA R227, -RZ, RZ, 0, 9.5367431640625e-07 ;  /* 0x00000010ffe37435 */ /* 0x000fe200000001ff */
[----:B------:R-:W-:-:S05]  /*6070*/  MOV R223, R226 ;  /* 0x000000e200df7202 */ /* 0x000fca0000000f00 */
[----:B------:R-:W-:-:S05]  /*6080*/  FADD.FTZ R223, R222, R223 ;  /* 0x000000dfdedf7221 */ /* 0x000fca0000010000 */
[----:B------:R-:W-:-:S07]  /*6090*/  MOV R228, R223 ;  /* 0x000000df00e47202 */ /* 0x000fce0000000f00 */
[----:B------:R-:W-:Y:S05]  /*60a0*/  WARPSYNC.COLLECTIVE R225, `(.L_x_12646) ;  /* 0x00000000e1087348 */ /* 0x000fea0003c00000 */
[----:B------:R0:W1:Y:S02]  /*60b0*/  SHFL.BFLY P2, R226, R228, R227, R230 ;  /* 0x0c0000e3e4e27389 */ /* 0x00006400000400e6 */
[----:B01----:R-:W-:Y:S01]  /*60c0*/  ENDCOLLECTIVE ;  /* 0x000000000000791b */ /* 0x003fe20003800000 */
.L_x_12646:
[----:B------:R-:W-:Y:S01]  /*60d0*/  MOV R224, R226 ;  /* 0x000000e200e07202 */ /* 0x000fe20000000f00 */
[----:B------:R-:W-:Y:S06]  /*60e0*/  BRA `(.L_x_12647) ;  /* 0xffffffd800687947 */ /* 0x000fec000383ffff */
.L_x_12648:
        /* <DEDUP_REMOVED lines=9> */
.L_x_40133:


//--------------------- .text._ZN10layer_norm31ln_parallel_residual_fwd_kernelINS_13Kernel_traitsI13__nv_bfloat16S2_fS2_fjLj1536ELj1ELj4ELj1ELj16ENS_18Kernel_traits_baseILj1536ES2_S2_fS2_fjLj128EEEEELb0ELb1ELb0EEEvNS_9FwdParamsE --------------------------
	.section	.text._ZN10layer_norm31ln_parallel_residual_fwd_kernelINS_13Kernel_traitsI13__nv_bfloat16S2_fS2_fjLj1536ELj1ELj4ELj1ELj16ENS_18Kernel_traits_baseILj1536ES2_S2_fS2_fjLj128EEEEELb0ELb1ELb0EEEvNS_9FwdParamsE,"ax",@progbits
	.align	128
        .global         _ZN10layer_norm31ln_parallel_residual_fwd_kernelINS_13Kernel_traitsI13__nv_bfloat16S2_fS2_fjLj1536ELj1ELj4ELj1ELj16ENS_18Kernel_traits_baseILj1536ES2_S2_fS2_fjLj128EEEEELb0ELb1ELb0EEEvNS_9FwdParamsE
        .type           _ZN10layer_norm31ln_parallel_residual_fwd_kernelINS_13Kernel_traitsI13__nv_bfloat16S2_fS2_fjLj1536ELj1ELj4ELj1ELj16ENS_18Kernel_traits_baseILj1536ES2_S2_fS2_fjLj128EEEEELb0ELb1ELb0EEEvNS_9FwdParamsE,@function
        .size           _ZN10layer_norm31ln_parallel_residual_fwd_kernelINS_13Kernel_traitsI13__nv_bfloat16S2_fS2_fjLj1536ELj1ELj4ELj1ELj16ENS_18Kernel_traits_baseILj1536ES2_S2_fS2_fjLj128EEEEELb0ELb1ELb0EEEvNS_9FwdParamsE,(.L_x_40134 - _ZN10layer_norm31ln_parallel_residual_fwd_kernelINS_13Kernel_traitsI13__nv_bfloat16S2_fS2_fjLj1536ELj1ELj4ELj1ELj16ENS_18Kernel_traits_baseILj1536ES2_S2_fS2_fjLj128EEEEELb0ELb1ELb0EEEvNS_9FwdParamsE)
        .other          _ZN10layer_norm31ln_parallel_residual_fwd_kernelINS_13Kernel_traitsI13__nv_bfloat16S2_fS2_fjLj1536ELj1ELj4ELj1ELj16ENS_18Kernel_traits_baseILj1536ES2_S2_fS2_fjLj128EEEEELb0ELb1ELb0EEEvNS_9FwdParamsE,@"STO_CUDA_ENTRY STV_DEFAULT"
_ZN10layer_norm31ln_parallel_residual_fwd_kernelINS_13Kernel_traitsI13__nv_bfloat16S2_fS2_fjLj1536ELj1ELj4ELj1ELj16ENS_18Kernel_traits_baseILj1536ES2_S2_fS2_fjLj128EEEEELb0ELb1ELb0EEEvNS_9FwdParamsE:
.text._ZN10layer_norm31ln_parallel_residual_fwd_kernelINS_13Kernel_traitsI13__nv_bfloat16S2_fS2_fjLj1536ELj1ELj4ELj1ELj16ENS_18Kernel_traits_baseILj1536ES2_S2_fS2_fjLj128EEEEELb0ELb1ELb0EEEvNS_9FwdParamsE:
[----:B------:R-:W-:Y:S01]  /*0000*/  LDC R1, c[0x0][0x28] ;  /* 0x00000a00ff017b82 */ /* 0x000fe20000000800 */
[----:B------:R-:W0:Y:S07]  /*0010*/  S2R R8, SR_TID.X ;  /* 0x0000000000087919 */ /* 0x000e2e0000002100 */
[----:B------:R-:W1:Y:S01]  /*0020*/  LDC R5, c[0x0][0x218] ;  /* 0x00008600ff057b82 */ /* 0x000e620000000800 */
[----:B------:R-:W-:Y:S01]  /*0030*/  ULDC.64 UR4, c[0x0][0x208] ;  /* 0x0000820000047ab9 */ /* 0x000fe20000000a00 */
[----:B------:R-:W-:Y:S01]  /*0040*/  BSSY B0, `(.L_x_12649) ;  /* 0x0000022000007945 */ /* 0x000fe20003800000 */
[----:B------:R-:W2:Y:S01]  /*0050*/  S2R R9, SR_CTAID.X ;  /* 0x0000000000097919 */ /* 0x000ea20000002500 */
[----:B-1----:R-:W-:-:S04]  /*0060*/  SHF.R.S32.HI R0, RZ, 0x1f, R5 ;  /* 0x0000001fff007819 */ /* 0x002fc80000011405 */
[----:B------:R-:W-:Y:S02]  /*0070*/  LEA.HI R0, R0, R5, RZ, 0x3 ;  /* 0x0000000500007211 */ /* 0x000fe400078f18ff */
[----:B0-----:R-:W-:-:S04]  /*0080*/  LOP3.LUT R3, R8, 0x1f, RZ, 0xc, !PT ;  /* 0x0000001f08037812 */ /* 0x001fc800078e0cff */
[----:B------:R-:W-:-:S04]  /*0090*/  LEA.HI.SX32 R0, R0, R3, 0x1d ;  /* 0x0000000300007211 */ /* 0x000fc800078feaff */
[C---:B------:R-:W-:Y:S02]  /*00a0*/  LOP3.LUT P0, RZ, R0.reuse, 0xffffffe0, RZ, 0xc0, !PT ;  /* 0xffffffe000ff7812 */ /* 0x040fe4000780c0ff */
[C---:B------:R-:W-:Y:S02]  /*00b0*/  ISETP.GE.U32.AND P6, PT, R0.reuse, 0x40, PT ;  /* 0x000000400000780c */ /* 0x040fe40003fc6070 */
[C---:B------:R-:W-:Y:S02]  /*00c0*/  ISETP.GE.U32.AND P5, PT, R0.reuse, 0x60, PT ;  /* 0x000000600000780c */ /* 0x040fe40003fa6070 */
[C---:B------:R-:W-:Y:S02]  /*00d0*/  ISETP.GE.U32.AND P4, PT, R0.reuse, 0x80, PT ;  /* 0x000000800000780c */ /* 0x040fe40003f86070 */
[----:B------:R-:W-:Y:S02]  /*00e0*/  P2R R2, PR, RZ, 0x40 ;  /* 0x00000040ff027803 */ /* 0x000fe40000000000 */
[----:B------:R-:W-:-:S02]  /*00f0*/  ISETP.GE.U32.AND P3, PT, R0, 0xa0, PT ;  /* 0x000000a00000780c */ /* 0x000fc40003f66070 */
[----:B------:R-:W-:Y:S02]  /*0100*/  LOP3.LUT R2, R8, 0x1f, RZ, 0xc0, !PT ;  /* 0x0000001f08027812 */ /* 0x000fe400078ec0ff */
[----:B------:R-:W-:Y:S02]  /*0110*/  P2R R3, PR, RZ, 0x20 ;  /* 0x00000020ff037803 */ /* 0x000fe40000000000 */
[----:B------:R-:W-:Y:S02]  /*0120*/  P2R R3, PR, RZ, 0x10 ;  /* 0x00000010ff037803 */ /* 0x000fe40000000000 */
[----:B------:R-:W-:Y:S02]  /*0130*/  MOV R3, R2 ;  /* 0x0000000200037202 */ /* 0x000fe40000000f00 */
[----:B------:R-:W-:Y:S01]  /*0140*/  P2R R4, PR, RZ, 0x8 ;  /* 0x00000008ff047803 */ /* 0x000fe20000000000 */
[----:B--2---:R-:W-:Y:S06]  /*0150*/  @!P0 BRA `(.L_x_12650) ;  /* 0x0000000000408947 */ /* 0x004fec0003800000 */
        /* <DEDUP_REMOVED lines=16> */
.L_x_12650:
[----:B------:R-:W-:Y:S05]  /*0260*/  BSYNC B0 ;  /* 0x0000000000007941 */ /* 0x000fea0003800000 */
.L_x_12649:
        /* <DEDUP_REMOVED lines=18> */
.L_x_12652:
[----:B------:R-:W-:Y:S05]  /*0390*/  BSYNC B0 ;  /* 0x0000000000007941 */ /* 0x000fea0003800000 */
.L_x_12651:
        /* <DEDUP_REMOVED lines=18> */
.L_x_12654:
[----:B------:R-:W-:Y:S05]  /*04c0*/  BSYNC B0 ;  /* 0x0000000000007941 */ /* 0x000fea0003800000 */
.L_x_12653:
        /* <DEDUP_REMOVED lines=18> */
.L_x_12656:
[----:B------:R-:W-:Y:S05]  /*05f0*/  BSYNC B0 ;  /* 0x0000000000007941 */ /* 0x000fea0003800000 */
.L_x_12655:
        /* <DEDUP_REMOVED lines=18> */
.L_x_12658:
[----:B------:R-:W-:Y:S05]  /*0720*/  BSYNC B0 ;  /* 0x0000000000007941 */ /* 0x000fea0003800000 */
.L_x_12657:
[----:B------:R-:W-:Y:S01]  /*0730*/  ISETP.GE.U32.AND P1, PT, R0, 0xc0, PT ;  /* 0x000000c00000780c */ /* 0x000fe20003f26070 */
[----:B------:R-:W-:Y:S01]  /*0740*/  BSSY B0, `(.L_x_12659) ;  /* 0x0000010000007945 */ /* 0x000fe20003800000 */
[----:B------:R-:W-:-:S04]  /*0750*/  SHF.R.U32.HI R4, RZ, 0x5, R8 ;  /* 0x00000005ff047819 */ /* 0x000fc80000011608 */
[----:B------:R-:W-:Y:S02]  /*0760*/  LEA R48, R9, R4, 0x2 ;  /* 0x0000000409307211 */ /* 0x000fe400078e10ff */
[----:B------:R-:W-:-:S05]  /*0770*/  P2R R4, PR, RZ, 0x2 ;  /* 0x00000002ff047803 */ /* 0x000fca0000000000 */
        /* <DEDUP_REMOVED lines=12> */
.L_x_12660:
[----:B------:R-:W-:Y:S05]  /*0840*/  BSYNC B0 ;  /* 0x0000000000007941 */ /* 0x000fea0003800000 */
.L_x_12659:
[----:B------:R-:W-:Y:S02]  /*0850*/  ULDC UR6, c[0x0][0x214] ;  /* 0x0000850000067ab9 */ /* 0x000fe40000000800 */
[----:B------:R-:W-:-:S13]  /*0860*/  ISETP.GE.AND P1, PT, R48, UR6, PT ;  /* 0x0000000630007c0c */ /* 0x000fda000bf26270 */
[----:B------:R-:W-:Y:S05]  /*0870*/  @P1 EXIT ;  /* 0x000000000000194d */ /* 0x000fea0003800000 */
[----:B------:R-:W-:Y:S01]  /*0880*/  SHF.L.U32 R10, R19, 0x10, RZ ;  /* 0x00000010130a7819 */ /* 0x000fe200000006ff */
[----:B------:R-:W-:Y:S01]  /*0890*/  ULDC.U8 UR6, c[0x0][0x2a0] ;  /* 0x0000a80000067ab9 */ /* 0x000fe20000000000 */
[----:B------:R-:W-:Y:S01]  /*08a0*/  SHF.L.U32 R19, R20, 0x10, RZ ;  /* 0x0000001014137819 */ /* 0x000fe200000006ff */
[----:B------:R-:W-:Y:S01]  /*08b0*/  ULDC UR13, c[0x0][0x218] ;  /* 0x00008600000d7ab9 */ /* 0x000fe20000000800 */
[----:B------:R-:W-:Y:S01]  /*08c0*/  SHF.L.U32 R20, R21, 0x10, RZ ;  /* 0x0000001015147819 */ /* 0x000fe200000006ff */
[----:B------:R-:W-:Y:S01]  /*08d0*/  ULDC UR12, c[0x0][0x2d8] ;  /* 0x0000b600000c7ab9 */ /* 0x000fe20000000800 */
[----:B------:R-:W-:Y:S01]  /*08e0*/  SHF.L.U32 R21, R22, 0x10, RZ ;  /* 0x0000001016157819 */ /* 0x000fe200000006ff */
[----:B------:R-:W-:Y:S01]  /*08f0*/  ULDC.64 UR8, c[0x0][0x228] ;  /* 0x00008a0000087ab9 */ /* 0x000fe20000000a00 */
[----:B------:R-:W-:Y:S01]  /*0900*/  SHF.L.U32 R22, R23, 0x10, RZ ;  /* 0x0000001017167819 */ /* 0x000fe200000006ff */
[----:B------:R-:W-:Y:S01]  /*0910*/  ULDC.64 UR10, c[0x0][0x238] ;  /* 0x00008e00000a7ab9 */ /* 0x000fe20000000a00 */
[----:B-----5:R-:W-:-:S02]  /*0920*/  PRMT R136, R25, 0x7632, R136 ;  /* 0x0000763219887816 */ /* 0x020fc40000000088 */
[----:B------:R-:W-:Y:S02]  /*0930*/  SHF.L.U32 R23, R25, 0x10, RZ ;  /* 0x0000001019177819 */ /* 0x000fe400000006ff */
[C---:B------:R-:W-:Y:S02]  /*0940*/  PRMT R138, R27.reuse, 0x7632, R138 ;  /* 0x000076321b8a7816 */ /* 0x040fe4000000008a */
[----:B------:R-:W-:Y:S02]  /*0950*/  SHF.L.U32 R25, R27, 0x10, RZ ;  /* 0x000000101b197819 */ /* 0x000fe400000006ff */
[C---:B------:R-:W-:Y:S02]  /*0960*/  PRMT R140, R29.reuse, 0x7632, R140 ;  /* 0x000076321d8c7816 */ /* 0x040fe4000000008c */
[----:B------:R-:W-:Y:S02]  /*0970*/  SHF.L.U32 R27, R29, 0x10, RZ ;  /* 0x000000101d1b7819 */ /* 0x000fe400000006ff */
[----:B------:R-:W-:-:S02]  /*0980*/  PRMT R142, R31, 0x7632, R142 ;  /* 0x000076321f8e7816 */ /* 0x000fc4000000008e */
        /* <DEDUP_REMOVED lines=27> */
[C---:B------:R-:W-:Y:S02]  /*0b40*/  PRMT R162, R46.reuse, 0x7632, R162 ;  /* 0x000076322ea27816 */ /* 0x040fe400000000a2 */
[----:B------:R-:W-:Y:S02]  /*0b50*/  SHF.L.U32 R45, R46, 0x10, RZ ;  /* 0x000000102e2d7819 */ /* 0x000fe400000006ff */
[----:B------:R-:W-:-:S02]  /*0b60*/  PRMT R164, R47, 0x7632, R164 ;  /* 0x000076322fa47816 */ /* 0x000fc400000000a4 */
[----:B------:R-:W-:Y:S02]  /*0b70*/  PRMT R157, R112, 0x7632, R157 ;  /* 0x00007632709d7816 */ /* 0x000fe4000000009d */
[----:B------:R-:W-:Y:S02]  /*0b80*/  PRMT R161, R113, 0x7632, R161 ;  /* 0x0000763271a17816 */ /* 0x000fe400000000a1 */
[----:B------:R-:W-:Y:S02]  /*0b90*/  PRMT R163, R114, 0x7632, R163 ;  /* 0x0000763272a37816 */ /* 0x000fe400000000a3 */
[----:B------:R-:W-:Y:S02]  /*0ba0*/  PRMT R165, R115, 0x7632, R165 ;  /* 0x0000763273a57816 */ /* 0x000fe400000000a5 */
[----:B------:R-:W-:Y:S01]  /*0bb0*/  ISETP.NE.AND P1, PT, RZ, UR6, PT ;  /* 0x00000006ff007c0c */ /* 0x000fe2000bf25270 */
        /* <DEDUP_REMOVED lines=31> */
[----:B------:R-:W-:-:S02]  /*0db0*/  MOV R115, R48 ;  /* 0x0000003000737202 */ /* 0x000fc40000000f00 */
        /* <DEDUP_REMOVED lines=22> */
[----:B------:R-:W-:Y:S02]  /*0f20*/  P2R R166, PR, RZ, 0x2 ;  /* 0x00000002ffa67803 */ /* 0x000fe40000000000 */
        /* <DEDUP_REMOVED lines=26> */
.L_x_12782:
        /* <DEDUP_REMOVED lines=29> */
.L_x_12663:
[----:B-----5:R-:W-:-:S05]  /*12a0*/  SHF.L.U32 R63, R48, 0x10, RZ ;  /* 0x00000010303f7819 */ /* 0x020fca00000006ff */
[----:B------:R-:W-:-:S04]  /*12b0*/  FADD.FTZ R60, R63, R60 ;  /* 0x0000003c3f3c7221 */ /* 0x000fc80000010000 */
[----:B------:R-:W-:-:S07]  /*12c0*/  @P1 FADD.FTZ R60, R52, R60 ;  /* 0x0000003c343c1221 */ /* 0x000fce0000010000 */
.L_x_12664:
[----:B------:R-:W-:Y:S01]  /*12d0*/  SHF.L.U32 R61, R61, 0x10, RZ ;  /* 0x000000103d3d7819 */ /* 0x000fe200000006ff */
[----:B------:R-:W-:Y:S06]  /*12e0*/  @P2 BRA `(.L_x_12665) ;  /* 0x00000000000c2947 */ /* 0x000fec0003800000 */
[----:B------:R-:W-:Y:S05]  /*12f0*/  @!P1 BRA `(.L_x_12666) ;  /* 0x0000000000189947 */ /* 0x000fea0003800000 */
[----:B-----5:R-:W-:Y:S01]  /*1300*/  FADD.FTZ R61, R53, R61 ;  /* 0x0000003d353d7221 */ /* 0x020fe20000010000 */
[----:B------:R-:W-:Y:S06]  /*1310*/  BRA `(.L_x_12666) ;  /* 0x0000000000107947 */ /* 0x000fec0003800000 */
.L_x_12665:
[----:B-----5:R-:W-:-:S04]  /*1320*/  PRMT R62, R48, 0x7632, R62 ;  /* 0x00007632303e7816 */ /* 0x020fc8000000003e */
[----:B------:R-:W-:-:S05]  /*1330*/  SHF.L.U32 R62, R62, 0x10, RZ ;  /* 0x000000103e3e7819 */ /* 0x000fca00000006ff */
[----:B------:R-:W-:-:S04]  /*1340*/  FADD.FTZ R61, R62, R61 ;  /* 0x0000003d3e3d7221 */ /* 0x000fc80000010000 */
[----:B------:R-:W-:-:S07]  /*1350*/  @P1 FADD.FTZ R61, R53, R61 ;  /* 0x0000003d353d1221 */ /* 0x000fce0000010000 */
.L_x_12666:
[C---:B------:R-:W-:Y:S02]  /*1360*/  PRMT R63, R65.reuse, 0x7632, R63 ;  /* 0x00007632413f7816 */ /* 0x040fe4000000003f */
[----:B------:R-:W-:Y:S01]  /*1370*/  SHF.L.U32 R62, R65, 0x10, RZ ;  /* 0x00000010413e7819 */ /* 0x000fe200000006ff */
[----:B------:R-:W-:Y:S06]  /*1380*/  @P2 BRA `(.L_x_12667) ;  /* 0x00000000000c2947 */ /* 0x000fec0003800000 */
[----:B------:R-:W-:Y:S05]  /*1390*/  @!P1 BRA `(.L_x_12668) ;  /* 0x0000000000149947 */ /* 0x000fea0003800000 */
[----:B-----5:R-:W-:Y:S01]  /*13a0*/  FADD.FTZ R62, R54, R62 ;  /* 0x0000003e363e7221 */ /* 0x020fe20000010000 */
[----:B------:R-:W-:Y:S06]  /*13b0*/  BRA `(.L_x_12668) ;  /* 0x00000000000c7947 */ /* 0x000fec0003800000 */
.L_x_12667:
[----:B-----5:R-:W-:-:S05]  /*13c0*/  SHF.L.U32 R65, R49, 0x10, RZ ;  /* 0x0000001031417819 */ /* 0x020fca00000006ff */
[----:B------:R-:W-:-:S04]  /*13d0*/  FADD.FTZ R62, R65, R62 ;  /* 0x0000003e413e7221 */ /* 0x000fc80000010000 */
[----:B------:R-:W-:-:S07]  /*13e0*/  @P1 FADD.FTZ R62, R54, R62 ;  /* 0x0000003e363e1221 */ /* 0x000fce0000010000 */
.L_x_12668:
[----:B------:R-:W-:Y:S01]  /*13f0*/  SHF.L.U32 R63, R63, 0x10, RZ ;  /* 0x000000103f3f7819 */ /* 0x000fe200000006ff */
[----:B------:R-:W-:Y:S06]  /*1400*/  @P2 BRA `(.L_x_12669) ;  /* 0x00000000000c2947 */ /* 0x000fec0003800000 */
[----:B------:R-:W-:Y:S05]  /*1410*/  @!P1 BRA `(.L_x_12670) ;  /* 0x0000000000189947 */ /* 0x000fea0003800000 */
[----:B-----5:R-:W-:Y:S01]  /*1420*/  FADD.FTZ R63, R55, R63 ;  /* 0x0000003f373f7221 */ /* 0x020fe20000010000 */
[----:B------:R-:W-:Y:S06]  /*1430*/  BRA `(.L_x_12670) ;  /* 0x0000000000107947 */ /* 0x000fec0003800000 */
.L_x_12669:
[----:B-----5:R-:W-:-:S04]  /*1440*/  PRMT R64, R49, 0x7632, R64 ;  /* 0x0000763231407816 */ /* 0x020fc80000000040 */
[----:B------:R-:W-:-:S05]  /*1450*/  SHF.L.U32 R64, R64, 0x10, RZ ;  /* 0x0000001040407819 */ /* 0x000fca00000006ff */
[----:B------:R-:W-:-:S04]  /*1460*/  FADD.FTZ R63, R64, R63 ;  /* 0x0000003f403f7221 */ /* 0x000fc80000010000 */
[----:B------:R-:W-:-:S07]  /*1470*/  @P1 FADD.FTZ R63, R55, R63 ;  /* 0x0000003f373f1221 */ /* 0x000fce0000010000 */
.L_x_12670:
[C---:B------:R-:W-:Y:S02]  /*1480*/  PRMT R65, R66.reuse, 0x7632, R65 ;  /* 0x0000763242417816 */ /* 0x040fe40000000041 */
[----:B------:R-:W-:Y:S01]  /*1490*/  SHF.L.U32 R64, R66, 0x10, RZ ;  /* 0x0000001042407819 */ /* 0x000fe200000006ff */
[----:B------:R-:W-:Y:S06]  /*14a0*/  @P2 BRA `(.L_x_12671) ;  /* 0x00000000000c2947 */ /* 0x000fec0003800000 */
[----:B------:R-:W-:Y:S05]  /*14b0*/  @!P1 BRA `(.L_x_12672) ;  /* 0x0000000000149947 */ /* 0x000fea0003800000 */
[----:B-----5:R-:W-:Y:S01]  /*14c0*/  FADD.FTZ R64, R56, R64 ;  /* 0x0000004038407221 */ /* 0x020fe20000010000 */
[----:B------:R-:W-:Y:S06]  /*14d0*/  BRA `(.L_x_12672) ;  /* 0x00000000000c7947 */ /* 0x000fec0003800000 */
.L_x_12671:
[----:B-----5:R-:W-:-:S05]  /*14e0*/  SHF.L.U32 R109, R50, 0x10, RZ ;  /* 0x00000010326d7819 */ /* 0x020fca00000006ff */
[----:B------:R-:W-:-:S04]  /*14f0*/  FADD.FTZ R64, R109, R64 ;  /* 0x000000406d407221 */ /* 0x000fc80000010000 */
[----:B------:R-:W-:-:S07]  /*1500*/  @P1 FADD.FTZ R64, R56, R64 ;  /* 0x0000004038401221 */ /* 0x000fce0000010000 */
.L_x_12672:
[----:B------:R-:W-:Y:S01]  /*1510*/  SHF.L.U32 R65, R65, 0x10, RZ ;  /* 0x0000001041417819 */ /* 0x000fe200000006ff */
[----:B------:R-:W-:Y:S06]  /*1520*/  @P2 BRA `(.L_x_12673) ;  /* 0x00000000000c2947 */ /* 0x000fec0003800000 */
[----:B------:R-:W-:Y:S05]  /*1530*/  @!P1 BRA `(.L_x_12674) ;  /* 0x0000000000189947 */ /* 0x000fea0003800000 */
[----:B-----5:R-:W-:Y:S01]  /*1540*/  FADD.FTZ R65, R57, R65 ;  /* 0x0000004139417221 */ /* 0x020fe20000010000 */
[----:B------:R-:W-:Y:S06]  /*1550*/  BRA `(.L_x_12674) ;  /* 0x0000000000107947 */ /* 0x000fec0003800000 */
.L_x_12673:
[----:B-----5:R-:W-:-:S04]  /*1560*/  PRMT R66, R50, 0x7632, R66 ;  /* 0x0000763232427816 */ /* 0x020fc80000000042 */
[----:B------:R-:W-:-:S05]  /*1570*/  SHF.L.U32 R66, R66, 0x10, RZ ;  /* 0x0000001042427819 */ /* 0x000fca00000006ff */
[----:B------:R-:W-:-:S04]  /*1580*/  FADD.FTZ R65, R66, R65 ;  /* 0x0000004142417221 */ /* 0x000fc80000010000 */
[----:B------:R-:W-:-:S07]  /*1590*/  @P1 FADD.FTZ R65, R57, R65 ;  /* 0x0000004139411221 */ /* 0x000fce0000010000 */
.L_x_12674:
[C---:B------:R-:W-:Y:S02]  /*15a0*/  PRMT R108, R67.reuse, 0x7632, R108 ;  /* 0x00007632436c7816 */ /* 0x040fe4000000006c */
[----:B------:R-:W-:Y:S01]  /*15b0*/  SHF.L.U32 R66, R67, 0x10, RZ ;  /* 0x0000001043427819 */ /* 0x000fe200000006ff */
[----:B------:R-:W-:Y:S06]  /*15c0*/  @P2 BRA `(.L_x_12675) ;  /* 0x00000000000c2947 */ /* 0x000fec0003800000 */
[----:B------:R-:W-:Y:S05]  /*15d0*/  @!P1 BRA `(.L_x_12676) ;  /* 0x0000000000149947 */ /* 0x000fea0003800000 */
[----:B-----5:R-:W-:Y:S01]  /*15e0*/  FADD.FTZ R66, R58, R66 ;  /* 0x000000423a427221 */ /* 0x020fe20000010000 */
[----:B------:R-:W-:Y:S06]  /*15f0*/  BRA `(.L_x_12676) ;  /* 0x00000000000c7947 */ /* 0x000fec0003800000 */
.L_x_12675:
[----:B-----5:R-:W-:-:S05]  /*1600*/  SHF.L.U32 R67, R51, 0x10, RZ ;  /* 0x0000001033437819 */ /* 0x020fca00000006ff */
[----:B------:R-:W-:-:S04]  /*1610*/  FADD.FTZ R66, R67, R66 ;  /* 0x0000004243427221 */ /* 0x000fc80000010000 */
[----:B------:R-:W-:-:S07]  /*1620*/  @P1 FADD.FTZ R66, R58, R66 ;  /* 0x000000423a421221 */ /* 0x000fce0000010000 */
.L_x_12676:
[----:B------:R-:W-:Y:S01]  /*1630*/  SHF.L.U32 R67, R108, 0x10, RZ ;  /* 0x000000106c437819 */ /* 0x000fe200000006ff */
[----:B------:R-:W-:Y:S06]  /*1640*/  @P2 BRA `(.L_x_12677) ;  /* 0x00000000000c2947 */ /* 0x000fec0003800000 */
[----:B------:R-:W-:Y:S05]  /*1650*/  @!P1 BRA `(.L_x_12678) ;  /* 0x0000000000189947 */ /* 0x000fea0003800000 */
[----:B-----5:R-:W-:Y:S01]  /*1660*/  FADD.FTZ R67, R59, R67 ;  /* 0x000000433b437221 */ /* 0x020fe20000010000 */
[----:B------:R-:W-:Y:S06]  /*1670*/  BRA `(.L_x_12678) ;  /* 0x0000000000107947 */ /* 0x000fec0003800000 */
.L_x_12677:
[----:B-----5:R-:W-:-:S04]  /*1680*/  PRMT R108, R51, 0x7632, R108 ;  /* 0x00007632336c7816 */ /* 0x020fc8000000006c */
[----:B------:R-:W-:-:S05]  /*1690*/  SHF.L.U32 R108, R108, 0x10, RZ ;  /* 0x000000106c6c7819 */ /* 0x000fca00000006ff */
[----:B------:R-:W-:-:S04]  /*16a0*/  FADD.FTZ R67, R108, R67 ;  /* 0x000000436c437221 */ /* 0x000fc80000010000 */
[----:B------:R-:W-:-:S07]  /*16b0*/  @P1 FADD.FTZ R67, R59, R67 ;  /* 0x000000433b431221 */ /* 0x000fce0000010000 */
.L_x_12678:
[C---:B------:R-:W-:Y:S02]  /*16c0*/  LEA R108, P1, R167.reuse, UR10, 0x5 ;  /* 0x0000000aa76c7c11 */ /* 0x040fe4000f8228ff */
[C---:B------:R-:W-:Y:S02]  /*16d0*/  IADD3 R111, R167.reuse, 0x20, RZ ;  /* 0x00000020a76f7810 */ /* 0x040fe40007ffe0ff */
[----:B------:R-:W-:-:S05]  /*16e0*/  LEA.HI.X R109, R167, UR11, RZ, 0x5, P1 ;  /* 0x0000000ba76d7c11 */ /* 0x000fca00088f2cff */
[----:B------:R0:W-:Y:S04]  /*16f0*/  STG.E.128 desc[UR4][R108.64], R60 ;  /* 0x0000003c6c007986 */ /* 0x0001e8000c101d04 */
[----:B------:R0:W-:Y:S02]  /*1700*/  STG.E.128 desc[UR4][R108.64+0x10], R64 ;  /* 0x000010406c007986 */ /* 0x0001e4000c101d04 */
.L_x_12662:
[----:B------:R-:W-:Y:S05]  /*1710*/  BSYNC B0 ;  /* 0x0000000000007941 */ /* 0x000fea0003800000 */
.L_x_12661:
[----:B------:R-:W-:Y:S01]  /*1720*/  ISETP.GE.U32.AND P1, PT, R0, 0x40, PT ;  /* 0x000000400000780c */ /* 0x000fe20003f26070 */
[----:B------:R-:W-:-:S12]  /*1730*/  BSSY B0, `(.L_x_12679) ;  /* 0x000005f000007945 */ /* 0x000fd80003800000 */
[----:B------:R-:W-:Y:S05]  /*1740*/  @!P1 BRA `(.L_x_12680) ;  /* 0x0000000400749947 */ /* 0x000fea0003800000 */
[----:B------:R-:W-:Y:S01]  /*1750*/  ISETP.NE.U32.AND P2, PT, RZ, UR8, PT ;  /* 0x00000008ff007c0c */ /* 0x000fe2000bf45070 */
[----:B------:R-:W1:Y:S03]  /*1760*/  LDC.64 R68, c[0x0][0x220] ;  /* 0x00008800ff447b82 */ /* 0x000e660000000a00 */
[----:B------:R-:W-:-:S13]  /*1770*/  ISETP.NE.AND.EX P2, PT, RZ, UR9, PT, P2 ;  /* 0x00000009ff007c0c */ /* 0x000fda000bf45320 */
[----:B0-----:R-:W-:-:S04]  /*1780*/  @P2 LEA R108, P1, R111, UR8, 0x4 ;  /* 0x000000086f6c2c11 */ /* 0x001fc8000f8220ff */
[C---:B------:R-:W-:Y:S02]  /*1790*/  @P2 LEA.HI.X R109, R111.reuse, UR9, RZ, 0x4, P1 ;  /* 0x000000096f6d2c11 */ /* 0x040fe400088f24ff */
[----:B------:R-:W-:Y:S01]  /*17a0*/  ISETP.NE.U32.AND P1, PT, RZ, UR6, PT ;  /* 0x00000006ff007c0c */ /* 0x000fe2000bf25070 */
[----:B-1----:R-:W-:Y:S02]  /*17b0*/  IMAD.WIDE.U32 R72, R111, 0x10, R68 ;  /* 0x000000106f487825 */ /* 0x002fe400078e0044 */
[----:B-----5:R0:W5:Y:S01]  /*17c0*/  @P2 LDG.E.128 R48, desc[UR4][R108.64] ;  /* 0x000000046c302981 */ /* 0x020162000c1e1d00 */
        /* <DEDUP_REMOVED lines=14> */
.L_x_12681:
[----:B-----5:R-:W-:-:S05]  /*18b0*/  SHF.L.U32 R71, R48, 0x10, RZ ;  /* 0x0000001030477819 */ /* 0x020fca00000006ff */
[----:B------:R-:W-:-:S04]  /*18c0*/  FADD.FTZ R68, R71, R68 ;  /* 0x0000004447447221 */ /* 0x000fc80000010000 */
[----:B------:R-:W-:-:S07]  /*18d0*/  @P1 FADD.FTZ R68, R52, R68 ;  /* 0x0000004434441221 */ /* 0x000fce0000010000 */
.L_x_12682:
[----:B------:R-:W-:Y:S01]  /*18e0*/  SHF.L.U32 R69, R69, 0x10, RZ ;  /* 0x0000001045457819 */ /* 0x000fe200000006ff */
[----:B------:R-:W-:Y:S06]  /*18f0*/  @P2 BRA `(.L_x_12683) ;  /* 0x00000000000c2947 */ /* 0x000fec0003800000 */
[----:B------:R-:W-:Y:S05]  /*1900*/  @!P1 BRA `(.L_x_12684) ;  /* 0x0000000000189947 */ /* 0x000fea0003800000 */
[----:B-----5:R-:W-:Y:S01]  /*1910*/  FADD.FTZ R69, R53, R69 ;  /* 0x0000004535457221 */ /* 0x020fe20000010000 */
[----:B------:R-:W-:Y:S06]  /*1920*/  BRA `(.L_x_12684) ;  /* 0x0000000000107947 */ /* 0x000fec0003800000 */
.L_x_12683:
[----:B-----5:R-:W-:-:S04]  /*1930*/  PRMT R70, R48, 0x7632, R70 ;  /* 0x0000763230467816 */ /* 0x020fc80000000046 */
[----:B------:R-:W-:-:S05]  /*1940*/  SHF.L.U32 R70, R70, 0x10, RZ ;  /* 0x0000001046467819 */ /* 0x000fca00000006ff */
[----:B------:R-:W-:-:S04]  /*1950*/  FADD.FTZ R69, R70, R69 ;  /* 0x0000004546457221 */ /* 0x000fc80000010000 */
[----:B------:R-:W-:-:S07]  /*1960*/  @P1 FADD.FTZ R69, R53, R69 ;  /* 0x0000004535451221 */ /* 0x000fce0000010000 */
.L_x_12684:
[C---:B------:R-:W-:Y:S02]  /*1970*/  PRMT R71, R73.reuse, 0x7632, R71 ;  /* 0x0000763249477816 */ /* 0x040fe40000000047 */
[----:B------:R-:W-:Y:S01]  /*1980*/  SHF.L.U32 R70, R73, 0x10, RZ ;  /* 0x0000001049467819 */ /* 0x000fe200000006ff */
[----:B------:R-:W-:Y:S06]  /*1990*/  @P2 BRA `(.L_x_12685) ;  /* 0x00000000000c2947 */ /* 0x000fec0003800000 */
[----:B------:R-:W-:Y:S05]  /*19a0*/  @!P1 BRA `(.L_x_12686) ;  /* 0x0000000000149947 */ /* 0x000fea0003800000 */
[----:B-----5:R-:W-:Y:S01]  /*19b0*/  FADD.FTZ R70, R54, R70 ;  /* 0x0000004636467221 */ /* 0x020fe20000010000 */
[----:B------:R-:W-:Y:S06]  /*19c0*/  BRA `(.L_x_12686) ;  /* 0x00000000000c7947 */ /* 0x000fec0003800000 */
.L_x_12685:
[----:B-----5:R-:W-:-:S05]  /*19d0*/  SHF.L.U32 R73, R49, 0x10, RZ ;  /* 0x0000001031497819 */ /* 0x020fca00000006ff */
[----:B------:R-:W-:-:S04]  /*19e0*/  FADD.FTZ R70, R73, R70 ;  /* 0x0000004649467221 */ /* 0x000fc80000010000 */
[----:B------:R-:W-:-:S07]  /*19f0*/  @P1 FADD.FTZ R70, R54, R70 ;  /* 0x0000004636461221 */ /* 0x000fce0000010000 */
.L_x_12686:
[----:B------:R-:W-:Y:S01]  /*1a00*/  SHF.L.U32 R71, R71, 0x10, RZ ;  /* 0x0000001047477819 */ /* 0x000fe200000006ff */
[----:B------:R-:W-:Y:S06]  /*1a10*/  @P2 BRA `(.L_x_12687) ;  /* 0x00000000000c2947 */ /* 0x000fec0003800000 */
[----:B------:R-:W-:Y:S05]  /*1a20*/  @!P1 BRA `(.L_x_12688) ;  /* 0x0000000000189947 */ /* 0x000fea0003800000 */
[----:B-----5:R-:W-:Y:S01]  /*1a30*/  FADD.FTZ R71, R55, R71 ;  /* 0x0000004737477221 */ /* 0x020fe20000010000 */
[----:B------:R-:W-:Y:S06]  /*1a40*/  BRA `(.L_x_12688) ;  /* 0x0000000000107947 */ /* 0x000fec0003800000 */
.L_x_12687:
[----:B-----5:R-:W-:-:S04]  /*1a50*/  PRMT R72, R49, 0x7632, R72 ;  /* 0x0000763231487816 */ /* 0x020fc80000000048 */
[----:B------:R-:W-:-:S05]  /*1a60*/  SHF.L.U32 R72, R72, 0x10, RZ ;  /* 0x0000001048487819 */ /* 0x000fca00000006ff */
[----:B------:R-:W-:-:S04]  /*1a70*/  FADD.FTZ R71, R72, R71 ;  /* 0x0000004748477221 */ /* 0x000fc80000010000 */
[----:B------:R-:W-:-:S07]  /*1a80*/  @P1 FADD.FTZ R71, R55, R71 ;  /* 0x0000004737471221 */ /* 0x000fce0000010000 */
.L_x_12688:
[C---:B------:R-:W-:Y:S02]  /*1a90*/  PRMT R73, R74.reuse, 0x7632, R73 ;  /* 0x000076324a497816 */ /* 0x040fe40000000049 */
[----:B------:R-:W-:Y:S01]  /*1aa0*/  SHF.L.U32 R72, R74, 0x10, RZ ;  /* 0x000000104a487819 */ /* 0x000fe200000006ff */
[----:B------:R-:W-:Y:S06]  /*1ab0*/  @P2 BRA `(.L_x_12689) ;  /* 0x00000000000c2947 */ /* 0x000fec0003800000 */
[----:B------:R-:W-:Y:S05]  /*1ac0*/  @!P1 BRA `(.L_x_12690) ;  /* 0x0000000000149947 */ /* 0x000fea0003800000 */
[----:B-----5:R-:W-:Y:S01]  /*1ad0*/  FADD.FTZ R72, R56, R72 ;  /* 0x0000004838487221 */ /* 0x020fe20000010000 */
[----:B------:R-:W-:Y:S06]  /*1ae0*/  BRA `(.L_x_12690) ;  /* 0x00000000000c7947 */ /* 0x000fec0003800000 */
.L_x_12689:
[----:B-----5:R-:W-:-:S05]  /*1af0*/  SHF.L.U32 R109, R50, 0x10, RZ ;  /* 0x00000010326d7819 */ /* 0x020fca00000006ff */
[----:B------:R-:W-:-:S04]  /*1b00*/  FADD.FTZ R72, R109, R72 ;  /* 0x000000486d487221 */ /* 0x000fc80000010000 */
[----:B------:R-:W-:-:S07]  /*1b10*/  @P1 FADD.FTZ R72, R56, R72 ;  /* 0x0000004838481221 */ /* 0x000fce0000010000 */
.L_x_12690:
[----:B------:R-:W-:Y:S01]  /*1b20*/  SHF.L.U32 R73, R73, 0x10, RZ ;  /* 0x0000001049497819 */ /* 0x000fe200000006ff */
[----:B------:R-:W-:Y:S06]  /*1b30*/  @P2 BRA `(.L_x_12691) ;  /* 0x00000000000c2947 */ /* 0x000fec0003800000 */
[----:B------:R-:W-:Y:S05]  /*1b40*/  @!P1 BRA `(.L_x_12692) ;  /* 0x0000000000189947 */ /* 0x000fea0003800000 */
[----:B-----5:R-:W-:Y:S01]  /*1b50*/  FADD.FTZ R73, R57, R73 ;  /* 0x0000004939497221 */ /* 0x020fe20000010000 */
[----:B------:R-:W-:Y:S06]  /*1b60*/  BRA `(.L_x_12692) ;  /* 0x0000000000107947 */ /* 0x000fec0003800000 */
.L_x_12691:
[----:B-----5:R-:W-:-:S04]  /*1b70*/  PRMT R74, R50, 0x7632, R74 ;  /* 0x00007632324a7816 */ /* 0x020fc8000000004a */
[----:B------:R-:W-:-:S05]  /*1b80*/  SHF.L.U32 R74, R74, 0x10, RZ ;  /* 0x000000104a4a7819 */ /* 0x000fca00000006ff */
[----:B------:R-:W-:-:S04]  /*1b90*/  FADD.FTZ R73, R74, R73 ;  /* 0x000000494a497221 */ /* 0x000fc80000010000 */
[----:B------:R-:W-:-:S07]  /*1ba0*/  @P1 FADD.FTZ R73, R57, R73 ;  /* 0x0000004939491221 */ /* 0x000fce0000010000 */
.L_x_12692:
[C---:B------:R-:W-:Y:S02]  /*1bb0*/  PRMT R108, R75.reuse, 0x7632, R108 ;  /* 0x000076324b6c7816 */ /* 0x040fe4000000006c */
[----:B------:R-:W-:Y:S01]  /*1bc0*/  SHF.L.U32 R74, R75, 0x10, RZ ;  /* 0x000000104b4a7819 */ /* 0x000fe200000006ff */
[----:B------:R-:W-:Y:S06]  /*1bd0*/  @P2 BRA `(.L_x_12693) ;  /* 0x00000000000c2947 */ /* 0x000fec0003800000 */
[----:B------:R-:W-:Y:S05]  /*1be0*/  @!P1 BRA `(.L_x_12694) ;  /* 0x0000000000149947 */ /* 0x000fea0003800000 */
[----:B-----5:R-:W-:Y:S01]  /*1bf0*/  FADD.FTZ R74, R58, R74 ;  /* 0x0000004a3a4a7221 */ /* 0x020fe20000010000 */
[----:B------:R-:W-:Y:S06]  /*1c00*/  BRA `(.L_x_12694) ;  /* 0x00000000000c7947 */ /* 0x000fec0003800000 */
.L_x_12693:
[----:B-----5:R-:W-:-:S05]  /*1c10*/  SHF.L.U32 R75, R51, 0x10, RZ ;  /* 0x00000010334b7819 */ /* 0x020fca00000006ff */
[----:B------:R-:W-:-:S04]  /*1c20*/  FADD.FTZ R74, R75, R74 ;  /* 0x0000004a4b4a7221 */ /* 0x000fc80000010000 */
[----:B------:R-:W-:-:S07]  /*1c30*/  @P1 FADD.FTZ R74, R58, R74 ;  /* 0x0000004a3a4a1221 */ /* 0x000fce0000010000 */
.L_x_12694:
[----:B------:R-:W-:Y:S01]  /*1c40*/  SHF.L.U32 R75, R108, 0x10, RZ ;  /* 0x000000106c4b7819 */ /* 0x000fe200000006ff */
[----:B------:R-:W-:Y:S06]  /*1c50*/  @P2 BRA `(.L_x_12695) ;  /* 0x00000000000c2947 */ /* 0x000fec0003800000 */
[----:B------:R-:W-:Y:S05]  /*1c60*/  @!P1 BRA `(.L_x_12696) ;  /* 0x0000000000189947 */ /* 0x000fea0003800000 */
[----:B-----5:R-:W-:Y:S01]  /*1c70*/  FADD.FTZ R75, R59, R75 ;  /* 0x0000004b3b4b7221 */ /* 0x020fe20000010000 */
[----:B------:R-:W-:Y:S06]  /*1c80*/  BRA `(.L_x_12696) ;  /* 0x0000000000107947 */ /* 0x000fec0003800000 */
.L_x_12695:
[----:B-----5:R-:W-:-:S04]  /*1c90*/  PRMT R108, R51, 0x7632, R108 ;  /* 0x00007632336c7816 */ /* 0x020fc8000000006c */
[----:B------:R-:W-:-:S05]  /*1ca0*/  SHF.L.U32 R108, R108, 0x10, RZ ;  /* 0x000000106c6c7819 */ /* 0x000fca00000006ff */
[----:B------:R-:W-:-:S04]  /*1cb0*/  FADD.FTZ R75, R108, R75 ;  /* 0x0000004b6c4b7221 */ /* 0x000fc80000010000 */
[----:B------:R-:W-:-:S07]  /*1cc0*/  @P1 FADD.FTZ R75, R59, R75 ;  /* 0x0000004b3b4b1221 */ /* 0x000fce0000010000 */
.L_x_12696:
[----:B------:R-:W-:-:S04]  /*1cd0*/  LEA R108, P1, R111, UR10, 0x5 ;  /* 0x0000000a6f6c7c11 */ /* 0x000fc8000f8228ff */
[C---:B------:R-:W-:Y:S02]  /*1ce0*/  LEA.HI.X R109, R111.reuse, UR11, RZ, 0x5, P1 ;  /* 0x0000000b6f6d7c11 */ /* 0x040fe400088f2cff */
[----:B------:R-:W-:-:S03]  /*1cf0*/  IADD3 R111, R111, 0x20, RZ ;  /* 0x000000206f6f7810 */ /* 0x000fc60007ffe0ff */
[----:B------:R1:W-:Y:S04]  /*1d00*/  STG.E.128 desc[UR4][R108.64], R68 ;  /* 0x000000446c007986 */ /* 0x0003e8000c101d04 */
[----:B------:R1:W-:Y:S02]  /*1d10*/  STG.E.128 desc[UR4][R108.64+0x10], R72 ;  /* 0x000010486c007986 */ /* 0x0003e4000c101d04 */
.L_x_12680:
[----:B------:R-:W-:Y:S05]  /*1d20*/  BSYNC B0 ;  /* 0x0000000000007941 */ /* 0x000fea0003800000 */
.L_x_12679:
[----:B------:R-:W-:Y:S01]  /*1d30*/  ISETP.GE.U32.AND P1, PT, R0, 0x60, PT ;  /* 0x000000600000780c */ /* 0x000fe20003f26070 */
[----:B------:R-:W-:-:S12]  /*1d40*/  BSSY B0, `(.L_x_12697) ;  /* 0x000005f000007945 */ /* 0x000fd80003800000 */
[----:B------:R-:W-:Y:S05]  /*1d50*/  @!P1 BRA `(.L_x_12698) ;  /* 0x0000000400749947 */ /* 0x000fea0003800000 */
[----:B------:R-:W-:Y:S01]  /*1d60*/  ISETP.NE.U32.AND P2, PT, RZ, UR8, PT ;  /* 0x00000008ff007c0c */ /* 0x000fe2000bf45070 */
[----:B------:R-:W2:Y:S03]  /*1d70*/  LDC.64 R80, c[0x0][0x220] ;  /* 0x00008800ff507b82 */ /* 0x000ea60000000a00 */
[----:B------:R-:W-:-:S13]  /*1d80*/  ISETP.NE.AND.EX P2, PT, RZ, UR9, PT, P2 ;  /* 0x00000009ff007c0c */ /* 0x000fda000bf45320 */
[----:B01----:R-:W-:-:S04]  /*1d90*/  @P2 LEA R108, P1, R111, UR8, 0x4 ;  /* 0x000000086f6c2c11 */ /* 0x003fc8000f8220ff */
[C---:B------:R-:W-:Y:S02]  /*1da0*/  @P2 LEA.HI.X R109, R111.reuse, UR9, RZ, 0x4, P1 ;  /* 0x000000096f6d2c11 */ /* 0x040fe400088f24ff */
[----:B------:R-:W-:Y:S01]  /*1db0*/  ISETP.NE.U32.AND P1, PT, RZ, UR6, PT ;  /* 0x00000006ff007c0c */ /* 0x000fe2000bf25070 */
[----:B--2---:R-:W-:Y:S02]  /*1dc0*/  IMAD.WIDE.U32 R80, R111, 0x10, R80 ;  /* 0x000000106f507825 */ /* 0x004fe400078e0050 */
        /* <DEDUP_REMOVED lines=15> */
.L_x_12699:
[----:B-----5:R-:W-:-:S05]  /*1ec0*/  SHF.L.U32 R79, R48, 0x10, RZ ;  /* 0x00000010304f7819 */ /* 0x020fca00000006ff */
[----:B------:R-:W-:-:S04]  /*1ed0*/  FADD.FTZ R76, R79, R76 ;  /* 0x0000004c4f4c7221 */ /* 0x000fc80000010000 */
[----:B------:R-:W-:-:S07]  /*1ee0*/  @P1 FADD.FTZ R76, R52, R76 ;  /* 0x0000004c344c1221 */ /* 0x000fce0000010000 */
.L_x_12700:
[----:B------:R-:W-:Y:S01]  /*1ef0*/  SHF.L.U32 R77, R77, 0x10, RZ ;  /* 0x000000104d4d7819 */ /* 0x000fe200000006ff */
[----:B------:R-:W-:Y:S06]  /*1f00*/  @P2 BRA `(.L_x_12701) ;  /* 0x00000000000c2947 */ /* 0x000fec0003800000 */
[----:B------:R-:W-:Y:S05]  /*1f10*/  @!P1 BRA `(.L_x_12702) ;  /* 0x0000000000189947 */ /* 0x000fea0003800000 */
[----:B-----5:R-:W-:Y:S01]  /*1f20*/  FADD.FTZ R77, R53, R77 ;  /* 0x0000004d354d7221 */ /* 0x020fe20000010000 */
[----:B------:R-:W-:Y:S06]  /*1f30*/  BRA `(.L_x_12702) ;  /* 0x0000000000107947 */ /* 0x000fec0003800000 */
.L_x_12701:
[----:B-----5:R-:W-:-:S04]  /*1f40*/  PRMT R78, R48, 0x7632, R78 ;  /* 0x00007632304e7816 */ /* 0x020fc8000000004e */
[----:B------:R-:W-:-:S05]  /*1f50*/  SHF.L.U32 R78, R78, 0x10, RZ ;  /* 0x000000104e4e7819 */ /* 0x000fca00000006ff */
[----:B------:R-:W-:-:S04]  /*1f60*/  FADD.FTZ R77, R78, R77 ;  /* 0x0000004d4e4d7221 */ /* 0x000fc80000010000 */
[----:B------:R-:W-:-:S07]  /*1f70*/  @P1 FADD.FTZ R77, R53, R77 ;  /* 0x0000004d354d1221 */ /* 0x000fce0000010000 */
.L_x_12702:
[C---:B------:R-:W-:Y:S02]  /*1f80*/  PRMT R79, R81.reuse, 0x7632, R79 ;  /* 0x00007632514f7816 */ /* 0x040fe4000000004f */
[----:B------:R-:W-:Y:S01]  /*1f90*/  SHF.L.U32 R78, R81, 0x10, RZ ;  /* 0x00000010514e7819 */ /* 0x000fe200000006ff */
[----:B------:R-:W-:Y:S06]  /*1fa0*/  @P2 BRA `(.L_x_12703) ;  /* 0x00000000000c2947 */ /* 0x000fec0003800000 */
[----:B------:R-:W-:Y:S05]  /*1fb0*/  @!P1 BRA `(.L_x_12704) ;  /* 0x0000000000149947 */ /* 0x000fea0003800000 */
[----:B-----5:R-:W-:Y:S01]  /*1fc0*/  FADD.FTZ R78, R54, R78 ;  /* 0x0000004e364e7221 */ /* 0x020fe20000010000 */
[----:B------:R-:W-:Y:S06]  /*1fd0*/  BRA `(.L_x_12704) ;  /* 0x00000000000c7947 */ /* 0x000fec0003800000 */
.L_x_12703:
[----:B-----5:R-:W-:-:S05]  /*1fe0*/  SHF.L.U32 R81, R49, 0x10, RZ ;  /* 0x0000001031517819 */ /* 0x020fca00000006ff */
[----:B------:R-:W-:-:S04]  /*1ff0*/  FADD.FTZ R78, R81, R78 ;  /* 0x0000004e514e7221 */ /* 0x000fc80000010000 */
[----:B------:R-:W-:-:S07]  /*2000*/  @P1 FADD.FTZ R78, R54, R78 ;  /* 0x0000004e364e1221 */ /* 0x000fce0000010000 */
.L_x_12704:
[----:B------:R-:W-:Y:S01]  /*2010*/  SHF.L.U32 R79, R79, 0x10, RZ ;  /* 0x000000104f4f7819 */ /* 0x000fe200000006ff */
[----:B------:R-:W-:Y:S06]  /*2020*/  @P2 BRA `(.L_x_12705) ;  /* 0x00000000000c2947 */ /* 0x000fec0003800000 */
[----:B------:R-:W-:Y:S05]  /*2030*/  @!P1 BRA `(.L_x_12706) ;  /* 0x0000000000189947 */ /* 0x000fea0003800000 */
[----:B-----5:R-:W-:Y:S01]  /*2040*/  FADD.FTZ R79, R55, R79 ;  /* 0x0000004f374f7221 */ /* 0x020fe20000010000 */
[----:B------:R-:W-:Y:S06]  /*2050*/  BRA `(.L_x_12706) ;  /* 0x0000000000107947 */ /* 0x000fec0003800000 */
.L_x_12705:
[----:B-----5:R-:W-:-:S04]  /*2060*/  PRMT R80, R49, 0x7632, R80 ;  /* 0x0000763231507816 */ /* 0x020fc80000000050 */
[----:B------:R-:W-:-:S05]  /*2070*/  SHF.L.U32 R80, R80, 0x10, RZ ;  /* 0x0000001050507819 */ /* 0x000fca00000006ff */
[----:B------:R-:W-:-:S04]  /*2080*/  FADD.FTZ R79, R80, R79 ;  /* 0x0000004f504f7221 */ /* 0x000fc80000010000 */
[----:B------:R-:W-:-:S07]  /*2090*/  @P1 FADD.FTZ R79, R55, R79 ;  /* 0x0000004f374f1221 */ /* 0x000fce0000010000 */
.L_x_12706:
[C---:B------:R-:W-:Y:S02]  /*20a0*/  PRMT R81, R82.reuse, 0x7632, R81 ;  /* 0x0000763252517816 */ /* 0x040fe40000000051 */
[----:B------:R-:W-:Y:S01]  /*20b0*/  SHF.L.U32 R80, R82, 0x10, RZ ;  /* 0x0000001052507819 */ /* 0x000fe200000006ff */
[----:B------:R-:W-:Y:S06]  /*20c0*/  @P2 BRA `(.L_x_12707) ;  /* 0x00000000000c2947 */ /* 0x000fec0003800000 */
[----:B------:R-:W-:Y:S05]  /*20d0*/  @!P1 BRA `(.L_x_12708) ;  /* 0x0000000000149947 */ /* 0x000fea0003800000 */
[----:B-----5:R-:W-:Y:S01]  /*20e0*/  FADD.FTZ R80, R56, R80 ;  /* 0x0000005038507221 */ /* 0x020fe20000010000 */
[----:B------:R-:W-:Y:S06]  /*20f0*/  BRA `(.L_x_12708) ;  /* 0x00000000000c7947 */ /* 0x000fec0003800000 */
.L_x_12707:
[----:B-----5:R-:W-:-:S05]  /*2100*/  SHF.L.U32 R109, R50, 0x10, RZ ;  /* 0x00000010326d7819 */ /* 0x020fca00000006ff */
[----:B------:R-:W-:-:S04]  /*2110*/  FADD.FTZ R80, R109, R80 ;  /* 0x000000506d507221 */ /* 0x000fc80000010000 */
[----:B------:R-:W-:-:S07]  /*2120*/  @P1 FADD.FTZ R80, R56, R80 ;  /* 0x0000005038501221 */ /* 0x000fce0000010000 */
.L_x_12708:
[----:B------:R-:W-:Y:S01]  /*2130*/  SHF.L.U32 R81, R81, 0x10, RZ ;  /* 0x0000001051517819 */ /* 0x000fe200000006ff */
[----:B------:R-:W-:Y:S06]  /*2140*/  @P2 BRA `(.L_x_12709) ;  /* 0x00000000000c2947 */ /* 0x000fec0003800000 */
[----:B------:R-:W-:Y:S05]  /*2150*/  @!P1 BRA `(.L_x_12710) ;  /* 0x0000000000189947 */ /* 0x000fea0003800000 */
[----:B-----5:R-:W-:Y:S01]  /*2160*/  FADD.FTZ R81, R57, R81 ;  /* 0x0000005139517221 */ /* 0x020fe20000010000 */
[----:B------:R-:W-:Y:S06]  /*2170*/  BRA `(.L_x_12710) ;  /* 0x0000000000107947 */ /* 0x000fec0003800000 */
.L_x_12709:
[----:B-----5:R-:W-:-:S04]  /*2180*/  PRMT R82, R50, 0x7632, R82 ;  /* 0x0000763232527816 */ /* 0x020fc80000000052 */
[----:B------:R-:W-:-:S05]  /*2190*/  SHF.L.U32 R82, R82, 0x10, RZ ;  /* 0x0000001052527819 */ /* 0x000fca00000006ff */
[----:B------:R-:W-:-:S04]  /*21a0*/  FADD.FTZ R81, R82, R81 ;  /* 0x0000005152517221 */ /* 0x000fc80000010000 */
[----:B------:R-:W-:-:S07]  /*21b0*/  @P1 FADD.FTZ R81, R57, R81 ;  /* 0x0000005139511221 */ /* 0x000fce0000010000 */
.L_x_12710:
[C---:B------:R-:W-:Y:S02]  /*21c0*/  PRMT R108, R83.reuse, 0x7632, R108 ;  /* 0x00007632536c7816 */ /* 0x040fe4000000006c */
[----:B------:R-:W-:Y:S01]  /*21d0*/  SHF.L.U32 R82, R83, 0x10, RZ ;  /* 0x0000001053527819 */ /* 0x000fe200000006ff */
[----:B------:R-:W-:Y:S06]  /*21e0*/  @P2 BRA `(.L_x_12711) ;  /* 0x00000000000c2947 */ /* 0x000fec0003800000 */
[----:B------:R-:W-:Y:S05]  /*21f0*/  @!P1 BRA `(.L_x_12712) ;  /* 0x0000000000149947 */ /* 0x000fea0003800000 */
[----:B-----5:R-:W-:Y:S01]  /*2200*/  FADD.FTZ R82, R58, R82 ;  /* 0x000000523a527221 */ /* 0x020fe20000010000 */
[----:B------:R-:W-:Y:S06]  /*2210*/  BRA `(.L_x_12712) ;  /* 0x00000000000c7947 */ /* 0x000fec0003800000 */
.L_x_12711:
[----:B-----5:R-:W-:-:S05]  /*2220*/  SHF.L.U32 R83, R51, 0x10, RZ ;  /* 0x0000001033537819 */ /* 0x020fca00000006ff */
[----:B------:R-:W-:-:S04]  /*2230*/  FADD.FTZ R82, R83, R82 ;  /* 0x0000005253527221 */ /* 0x000fc80000010000 */
[----:B------:R-:W-:-:S07]  /*2240*/  @P1 FADD.FTZ R82, R58, R82 ;  /* 0x000000523a521221 */ /* 0x000fce0000010000 */
.L_x_12712:
[----:B------:R-:W-:Y:S01]  /*2250*/  SHF.L.U32 R83, R108, 0x10, RZ ;  /* 0x000000106c537819 */ /* 0x000fe200000006ff */
[----:B------:R-:W-:Y:S06]  /*2260*/  @P2 BRA `(.L_x_12713) ;  /* 0x00000000000c2947 */ /* 0x000fec0003800000 */
[----:B------:R-:W-:Y:S05]  /*2270*/  @!P1 BRA `(.L_x_12714) ;  /* 0x0000000000189947 */ /* 0x000fea0003800000 */
[----:B-----5:R-:W-:Y:S01]  /*2280*/  FADD.FTZ R83, R59, R83 ;  /* 0x000000533b537221 */ /* 0x020fe20000010000 */
[----:B------:R-:W-:Y:S06]  /*2290*/  BRA `(.L_x_12714) ;  /* 0x0000000000107947 */ /* 0x000fec0003800000 */
.L_x_12713:
[----:B-----5:R-:W-:-:S04]  /*22a0*/  PRMT R108, R51, 0x7632, R108 ;  /* 0x00007632336c7816 */ /* 0x020fc8000000006c */
[----:B------:R-:W-:-:S05]  /*22b0*/  SHF.L.U32 R108, R108, 0x10, RZ ;  /* 0x000000106c6c7819 */ /* 0x000fca00000006ff */
[----:B------:R-:W-:-:S04]  /*22c0*/  FADD.FTZ R83, R108, R83 ;  /* 0x000000536c537221 */ /* 0x000fc80000010000 */
[----:B------:R-:W-:-:S07]  /*22d0*/  @P1 FADD.FTZ R83, R59, R83 ;  /* 0x000000533b531221 */ /* 0x000fce0000010000 */
.L_x_12714:
[----:B------:R-:W-:-:S04]  /*22e0*/  LEA R108, P1, R111, UR10, 0x5 ;  /* 0x0000000a6f6c7c11 */ /* 0x000fc8000f8228ff */
[C---:B------:R-:W-:Y:S02]  /*22f0*/  LEA.HI.X R109, R111.reuse, UR11, RZ, 0x5, P1 ;  /* 0x0000000b6f6d7c11 */ /* 0x040fe400088f2cff */
[----:B------:R-:W-:-:S03]  /*2300*/  IADD3 R111, R111, 0x20, RZ ;  /* 0x000000206f6f7810 */ /* 0x000fc60007ffe0ff */
[----:B------:R2:W-:Y:S04]  /*2310*/  STG.E.128 desc[UR4][R108.64], R76 ;  /* 0x0000004c6c007986 */ /* 0x0005e8000c101d04 */
[----:B------:R2:W-:Y:S02]  /*2320*/  STG.E.128 desc[UR4][R108.64+0x10], R80 ;  /* 0x000010506c007986 */ /* 0x0005e4000c101d04 */
.L_x_12698:
[----:B------:R-:W-:Y:S05]  /*2330*/  BSYNC B0 ;  /* 0x0000000000007941 */ /* 0x000fea0003800000 */
.L_x_12697:
[----:B------:R-:W-:Y:S01]  /*2340*/  ISETP.GE.U32.AND P1, PT, R0, 0x80, PT ;  /* 0x000000800000780c */ /* 0x000fe20003f26070 */
[----:B------:R-:W-:-:S12]  /*2350*/  BSSY B0, `(.L_x_12715) ;  /* 0x000005f000007945 */ /* 0x000fd80003800000 */
[----:B------:R-:W-:Y:S05]  /*2360*/  @!P1 BRA `(.L_x_12716) ;  /* 0x0000000400749947 */ /* 0x000fea0003800000 */
[----:B------:R-:W-:Y:S01]  /*2370*/  ISETP.NE.U32.AND P2, PT, RZ, UR8, PT ;  /* 0x00000008ff007c0c */ /* 0x000fe2000bf45070 */
[----:B------:R-:W3:Y:S03]  /*2380*/  LDC.64 R88, c[0x0][0x220] ;  /* 0x00008800ff587b82 */ /* 0x000ee60000000a00 */
[----:B------:R-:W-:-:S13]  /*2390*/  ISETP.NE.AND.EX P2, PT, RZ, UR9, PT, P2 ;  /* 0x00000009ff007c0c */ /* 0x000fda000bf45320 */
[----:B012---:R-:W-:-:S04]  /*23a0*/  @P2 LEA R108, P1, R111, UR8, 0x4 ;  /* 0x000000086f6c2c11 */ /* 0x007fc8000f8220ff */
[C---:B------:R-:W-:Y:S02]  /*23b0*/  @P2 LEA.HI.X R109, R111.reuse, UR9, RZ, 0x4, P1 ;  /* 0x000000096f6d2c11 */ /* 0x040fe400088f24ff */
[----:B------:R-:W-:Y:S01]  /*23c0*/  ISETP.NE.U32.AND P1, PT, RZ, UR6, PT ;  /* 0x00000006ff007c0c */ /* 0x000fe2000bf25070 */
[----:B---3--:R-:W-:Y:S02]  /*23d0*/  IMAD.WIDE.U32 R88, R111, 0x10, R88 ;  /* 0x000000106f587825 */ /* 0x008fe400078e0058 */
        /* <DEDUP_REMOVED lines=15> */
.L_x_12717:
[----:B-----5:R-:W-:-:S05]  /*24d0*/  SHF.L.U32 R87, R48, 0x10, RZ ;  /* 0x0000001030577819 */ /* 0x020fca00000006ff */
[----:B------:R-:W-:-:S04]  /*24e0*/  FADD.FTZ R84, R87, R84 ;  /* 0x0000005457547221 */ /* 0x000fc80000010000 */
[----:B------:R-:W-:-:S07]  /*24f0*/  @P1 FADD.FTZ R84, R52, R84 ;  /* 0x0000005434541221 */ /* 0x000fce0000010000 */
.L_x_12718:
[----:B------:R-:W-:Y:S01]  /*2500*/  SHF.L.U32 R85, R85, 0x10, RZ ;  /* 0x0000001055557819 */ /* 0x000fe200000006ff */
[----:B------:R-:W-:Y:S06]  /*2510*/  @P2 BRA `(.L_x_12719) ;  /* 0x00000000000c2947 */ /* 0x000fec0003800000 */
[----:B------:R-:W-:Y:S05]  /*2520*/  @!P1 BRA `(.L_x_12720) ;  /* 0x0000000000189947 */ /* 0x000fea0003800000 */
[----:B-----5:R-:W-:Y:S01]  /*2530*/  FADD.FTZ R85, R53, R85 ;  /* 0x0000005535557221 */ /* 0x020fe20000010000 */
[----:B------:R-:W-:Y:S06]  /*2540*/  BRA `(.L_x_12720) ;  /* 0x0000000000107947 */ /* 0x000fec0003800000 */
.L_x_12719:
[----:B-----5:R-:W-:-:S04]  /*2550*/  PRMT R86, R48, 0x7632, R86 ;  /* 0x0000763230567816 */ /* 0x020fc80000000056 */
[----:B------:R-:W-:-:S05]  /*2560*/  SHF.L.U32 R86, R86, 0x10, RZ ;  /* 0x0000001056567819 */ /* 0x000fca00000006ff */
[----:B------:R-:W-:-:S04]  /*2570*/  FADD.FTZ R85, R86, R85 ;  /* 0x0000005556557221 */ /* 0x000fc80000010000 */
[----:B------:R-:W-:-:S07]  /*2580*/  @P1 FADD.FTZ R85, R53, R85 ;  /* 0x0000005535551221 */ /* 0x000fce0000010000 */
.L_x_12720:
[C---:B------:R-:W-:Y:S02]  /*2590*/  PRMT R87, R89.reuse, 0x7632, R87 ;  /* 0x0000763259577816 */ /* 0x040fe40000000057 */
[----:B------:R-:W-:Y:S01]  /*25a0*/  SHF.L.U32 R86, R89, 0x10, RZ ;  /* 0x0000001059567819 */ /* 0x000fe200000006ff */
[----:B------:R-:W-:Y:S06]  /*25b0*/  @P2 BRA `(.L_x_12721) ;  /* 0x00000000000c2947 */ /* 0x000fec0003800000 */
[----:B------:R-:W-:Y:S05]  /*25c0*/  @!P1 BRA `(.L_x_12722) ;  /* 0x0000000000149947 */ /* 0x000fea0003800000 */
[----:B-----5:R-:W-:Y:S01]  /*25d0*/  FADD.FTZ R86, R54, R86 ;  /* 0x0000005636567221 */ /* 0x020fe20000010000 */
[----:B------:R-:W-:Y:S06]  /*25e0*/  BRA `(.L_x_12722) ;  /* 0x00000000000c7947 */ /* 0x000fec0003800000 */
.L_x_12721:
[----:B-----5:R-:W-:-:S05]  /*25f0*/  SHF.L.U32 R89, R49, 0x10, RZ ;  /* 0x0000001031597819 */ /* 0x020fca00000006ff */
[----:B------:R-:W-:-:S04]  /*2600*/  FADD.FTZ R86, R89, R86 ;  /* 0x0000005659567221 */ /* 0x000fc80000010000 */
[----:B------:R-:W-:-:S07]  /*2610*/  @P1 FADD.FTZ R86, R54, R86 ;  /* 0x0000005636561221 */ /* 0x000fce0000010000 */
.L_x_12722:
[----:B------:R-:W-:Y:S01]  /*2620*/  SHF.L.U32 R87, R87, 0x10, RZ ;  /* 0x0000001057577819 */ /* 0x000fe200000006ff */
[----:B------:R-:W-:Y:S06]  /*2630*/  @P2 BRA `(.L_x_12723) ;  /* 0x00000000000c2947 */ /* 0x000fec0003800000 */
[----:B------:R-:W-:Y:S05]  /*2640*/  @!P1 BRA `(.L_x_12724) ;  /* 0x0000000000189947 */ /* 0x000fea0003800000 */
[----:B-----5:R-:W-:Y:S01]  /*2650*/  FADD.FTZ R87, R55, R87 ;  /* 0x0000005737577221 */ /* 0x020fe20000010000 */
[----:B------:R-:W-:Y:S06]  /*2660*/  BRA `(.L_x_12724) ;  /* 0x0000000000107947 */ /* 0x000fec0003800000 */
.L_x_12723:
[----:B-----5:R-:W-:-:S04]  /*2670*/  PRMT R88, R49, 0x7632, R88 ;  /* 0x0000763231587816 */ /* 0x020fc80000000058 */
[----:B------:R-:W-:-:S05]  /*2680*/  SHF.L.U32 R88, R88, 0x10, RZ ;  /* 0x0000001058587819 */ /* 0x000fca00000006ff */
[----:B------:R-:W-:-:S04]  /*2690*/  FADD.FTZ R87, R88, R87 ;  /* 0x0000005758577221 */ /* 0x000fc80000010000 */
[----:B------:R-:W-:-:S07]  /*26a0*/  @P1 FADD.FTZ R87, R55, R87 ;  /* 0x0000005737571221 */ /* 0x000fce0000010000 */
.L_x_12724:
[C---:B------:R-:W-:Y:S02]  /*26b0*/  PRMT R89, R90.reuse, 0x7632, R89 ;  /* 0x000076325a597816 */ /* 0x040fe40000000059 */
[----:B------:R-:W-:Y:S01]  /*26c0*/  SHF.L.U32 R88, R90, 0x10, RZ ;  /* 0x000000105a587819 */ /* 0x000fe200000006ff */
[----:B------:R-:W-:Y:S06]  /*26d0*/  @P2 BRA `(.L_x_12725) ;  /* 0x00000000000c2947 */ /* 0x000fec0003800000 */
[----:B------:R-:W-:Y:S05]  /*26e0*/  @!P1 BRA `(.L_x_12726) ;  /* 0x0000000000149947 */ /* 0x000fea0003800000 */
[----:B-----5:R-:W-:Y:S01]  /*26f0*/  FADD.FTZ R88, R56, R88 ;  /* 0x0000005838587221 */ /* 0x020fe20000010000 */
[----:B------:R-:W-:Y:S06]  /*2700*/  BRA `(.L_x_12726) ;  /* 0x00000000000c7947 */ /* 0x000fec0003800000 */
.L_x_12725:
[----:B-----5:R-:W-:-:S05]  /*2710*/  SHF.L.U32 R109, R50, 0x10, RZ ;  /* 0x00000010326d7819 */ /* 0x020fca00000006ff */
[----:B------:R-:W-:-:S04]  /*2720*/  FADD.FTZ R88, R109, R88 ;  /* 0x000000586d587221 */ /* 0x000fc80000010000 */
[----:B------:R-:W-:-:S07]  /*2730*/  @P1 FADD.FTZ R88, R56, R88 ;  /* 0x0000005838581221 */ /* 0x000fce0000010000 */
.L_x_12726:
[----:B------:R-:W-:Y:S01]  /*2740*/  SHF.L.U32 R89, R89, 0x10, RZ ;  /* 0x0000001059597819 */ /* 0x000fe200000006ff */
[----:B------:R-:W-:Y:S06]  /*2750*/  @P2 BRA `(.L_x_12727) ;  /* 0x00000000000c2947 */ /* 0x000fec0003800000 */
[----:B------:R-:W-:Y:S05]  /*2760*/  @!P1 BRA `(.L_x_12728) ;  /* 0x0000000000189947 */ /* 0x000fea0003800000 */
[----:B-----5:R-:W-:Y:S01]  /*2770*/  FADD.FTZ R89, R57, R89 ;  /* 0x0000005939597221 */ /* 0x020fe20000010000 */
[----:B------:R-:W-:Y:S06]  /*2780*/  BRA `(.L_x_12728) ;  /* 0x0000000000107947 */ /* 0x000fec0003800000 */
.L_x_12727:
[----:B-----5:R-:W-:-:S04]  /*2790*/  PRMT R90, R50, 0x7632, R90 ;  /* 0x00007632325a7816 */ /* 0x020fc8000000005a */
[----:B------:R-:W-:-:S05]  /*27a0*/  SHF.L.U32 R90, R90, 0x10, RZ ;  /* 0x000000105a5a7819 */ /* 0x000fca00000006ff */
[----:B------:R-:W-:-:S04]  /*27b0*/  FADD.FTZ R89, R90, R89 ;  /* 0x000000595a597221 */ /* 0x000fc80000010000 */
[----:B------:R-:W-:-:S07]  /*27c0*/  @P1 FADD.FTZ R89, R57, R89 ;  /* 0x0000005939591221 */ /* 0x000fce0000010000 */
.L_x_12728:
[C---:B------:R-:W-:Y:S02]  /*27d0*/  PRMT R108, R91.reuse, 0x7632, R108 ;  /* 0x000076325b6c7816 */ /* 0x040fe4000000006c */
[----:B------:R-:W-:Y:S01]  /*27e0*/  SHF.L.U32 R90, R91, 0x10, RZ ;  /* 0x000000105b5a7819 */ /* 0x000fe200000006ff */
[----:B------:R-:W-:Y:S06]  /*27f0*/  @P2 BRA `(.L_x_12729) ;  /* 0x00000000000c2947 */ /* 0x000fec0003800000 */
[----:B------:R-:W-:Y:S05]  /*2800*/  @!P1 BRA `(.L_x_12730) ;  /* 0x0000000000149947 */ /* 0x000fea0003800000 */
[----:B-----5:R-:W-:Y:S01]  /*2810*/  FADD.FTZ R90, R58, R90 ;  /* 0x0000005a3a5a7221 */ /* 0x020fe20000010000 */
[----:B------:R-:W-:Y:S06]  /*2820*/  BRA `(.L_x_12730) ;  /* 0x00000000000c7947 */ /* 0x000fec0003800000 */
.L_x_12729:
[----:B-----5:R-:W-:-:S05]  /*2830*/  SHF.L.U32 R91, R51, 0x10, RZ ;  /* 0x00000010335b7819 */ /* 0x020fca00000006ff */
[----:B------:R-:W-:-:S04]  /*2840*/  FADD.FTZ R90, R91, R90 ;  /* 0x0000005a5b5a7221 */ /* 0x000fc80000010000 */
[----:B------:R-:W-:-:S07]  /*2850*/  @P1 FADD.FTZ R90, R58, R90 ;  /* 0x0000005a3a5a1221 */ /* 0x000fce0000010000 */
.L_x_12730:
[----:B------:R-:W-:Y:S01]  /*2860*/  SHF.L.U32 R91, R108, 0x10, RZ ;  /* 0x000000106c5b7819 */ /* 0x000fe200000006ff */
[----:B------:R-:W-:Y:S06]  /*2870*/  @P2 BRA `(.L_x_12731) ;  /* 0x00000000000c2947 */ /* 0x000fec0003800000 */
[----:B------:R-:W-:Y:S05]  /*2880*/  @!P1 BRA `(.L_x_12732) ;  /* 0x0000000000189947 */ /* 0x000fea0003800000 */
[----:B-----5:R-:W-:Y:S01]  /*2890*/  FADD.FTZ R91, R59, R91 ;  /* 0x0000005b3b5b7221 */ /* 0x020fe20000010000 */
[----:B------:R-:W-:Y:S06]  /*28a0*/  BRA `(.L_x_12732) ;  /* 0x0000000000107947 */ /* 0x000fec0003800000 */
.L_x_12731:
[----:B-----5:R-:W-:-:S04]  /*28b0*/  PRMT R108, R51, 0x7632, R108 ;  /* 0x00007632336c7816 */ /* 0x020fc8000000006c */
[----:B------:R-:W-:-:S05]  /*28c0*/  SHF.L.U32 R108, R108, 0x10, RZ ;  /* 0x000000106c6c7819 */ /* 0x000fca00000006ff */
[----:B------:R-:W-:-:S04]  /*28d0*/  FADD.FTZ R91, R108, R91 ;  /* 0x0000005b6c5b7221 */ /* 0x000fc80000010000 */
[----:B------:R-:W-:-:S07]  /*28e0*/  @P1 FADD.FTZ R91, R59, R91 ;  /* 0x0000005b3b5b1221 */ /* 0x000fce0000010000 */
.L_x_12732:
[----:B------:R-:W-:-:S04]  /*28f0*/  LEA R108, P1, R111, UR10, 0x5 ;  /* 0x0000000a6f6c7c11 */ /* 0x000fc8000f8228ff */
[C---:B------:R-:W-:Y:S02]  /*2900*/  LEA.HI.X R109, R111.reuse, UR11, RZ, 0x5, P1 ;  /* 0x0000000b6f6d7c11 */ /* 0x040fe400088f2cff */
[----:B------:R-:W-:-:S03]  /*2910*/  IADD3 R111, R111, 0x20, RZ ;  /* 0x000000206f6f7810 */ /* 0x000fc60007ffe0ff */
[----:B------:R3:W-:Y:S04]  /*2920*/  STG.E.128 desc[UR4][R108.64], R84 ;  /* 0x000000546c007986 */ /* 0x0007e8000c101d04 */
[----:B------:R3:W-:Y:S02]  /*2930*/  STG.E.128 desc[UR4][R108.64+0x10], R88 ;  /* 0x000010586c007986 */ /* 0x0007e4000c101d04 */
.L_x_12716:
[----:B------:R-:W-:Y:S05]  /*2940*/  BSYNC B0 ;  /* 0x0000000000007941 */ /* 0x000fea0003800000 */
.L_x_12715:
[----:B------:R-:W-:Y:S01]  /*2950*/  ISETP.GE.U32.AND P1, PT, R0, 0xa0, PT ;  /* 0x000000a00000780c */ /* 0x000fe20003f26070 */
[----:B------:R-:W-:-:S12]  /*2960*/  BSSY B0, `(.L_x_12733) ;  /* 0x000005f000007945 */ /* 0x000fd80003800000 */
[----:B------:R-:W-:Y:S05]  /*2970*/  @!P1 BRA `(.L_x_12734) ;  /* 0x0000000400749947 */ /* 0x000fea0003800000 */
[----:B------:R-:W-:Y:S01]  /*2980*/  ISETP.NE.U32.AND P2, PT, RZ, UR8, PT ;  /* 0x00000008ff007c0c */ /* 0x000fe2000bf45070 */
[----:B------:R-:W4:Y:S03]  /*2990*/  LDC.64 R96, c[0x0][0x220] ;  /* 0x00008800ff607b82 */ /* 0x000f260000000a00 */
[----:B------:R-:W-:-:S13]  /*29a0*/  ISETP.NE.AND.EX P2, PT, RZ, UR9, PT, P2 ;  /* 0x00000009ff007c0c */ /* 0x000fda000bf45320 */
[----:B0123--:R-:W-:-:S04]  /*29b0*/  @P2 LEA R108, P1, R111, UR8, 0x4 ;  /* 0x000000086f6c2c11 */ /* 0x00ffc8000f8220ff */
[C---:B------:R-:W-:Y:S02]  /*29c0*/  @P2 LEA.HI.X R109, R111.reuse, UR9, RZ, 0x4, P1 ;  /* 0x000000096f6d2c11 */ /* 0x040fe400088f24ff */
[----:B------:R-:W-:Y:S01]  /*29d0*/  ISETP.NE.U32.AND P1, PT, RZ, UR6, PT ;  /* 0x00000006ff007c0c */ /* 0x000fe2000bf25070 */
[----:B----4-:R-:W-:Y:S02]  /*29e0*/  IMAD.WIDE.U32 R96, R111, 0x10, R96 ;  /* 0x000000106f607825 */ /* 0x010fe400078e0060 */
        /* <DEDUP_REMOVED lines=15> */
.L_x_12735:
[----:B-----5:R-:W-:-:S05]  /*2ae0*/  SHF.L.U32 R95, R48, 0x10, RZ ;  /* 0x00000010305f7819 */ /* 0x020fca00000006ff */
[----:B------:R-:W-:-:S04]  /*2af0*/  FADD.FTZ R92, R95, R92 ;  /* 0x0000005c5f5c7221 */ /* 0x000fc80000010000 */
[----:B------:R-:W-:-:S07]  /*2b00*/  @P1 FADD.FTZ R92, R52, R92 ;  /* 0x0000005c345c1221 */ /* 0x000fce0000010000 */
.L_x_12736:
[----:B------:R-:W-:Y:S01]  /*2b10*/  SHF.L.U32 R93, R93, 0x10, RZ ;  /* 0x000000105d5d7819 */ /* 0x000fe200000006ff */
[----:B------:R-:W-:Y:S06]  /*2b20*/  @P2 BRA `(.L_x_12737) ;  /* 0x00000000000c2947 */ /* 0x000fec0003800000 */
[----:B------:R-:W-:Y:S05]  /*2b30*/  @!P1 BRA `(.L_x_12738) ;  /* 0x0000000000189947 */ /* 0x000fea0003800000 */
[----:B-----5:R-:W-:Y:S01]  /*2b40*/  FADD.FTZ R93, R53, R93 ;  /* 0x0000005d355d7221 */ /* 0x020fe20000010000 */
[----:B------:R-:W-:Y:S06]  /*2b50*/  BRA `(.L_x_12738) ;  /* 0x0000000000107947 */ /* 0x000fec0003800000 */
.L_x_12737:
[----:B-----5:R-:W-:-:S04]  /*2b60*/  PRMT R94, R48, 0x7632, R94 ;  /* 0x00007632305e7816 */ /* 0x020fc8000000005e */
[----:B------:R-:W-:-:S05]  /*2b70*/  SHF.L.U32 R94, R94, 0x10, RZ ;  /* 0x000000105e5e7819 */ /* 0x000fca00000006ff */
[----:B------:R-:W-:-:S04]  /*2b80*/  FADD.FTZ R93, R94, R93 ;  /* 0x0000005d5e5d7221 */ /* 0x000fc80000010000 */
[----:B------:R-:W-:-:S07]  /*2b90*/  @P1 FADD.FTZ R93, R53, R93 ;  /* 0x0000005d355d1221 */ /* 0x000fce0000010000 */
.L_x_12738:
[C---:B------:R-:W-:Y:S02]  /*2ba0*/  PRMT R95, R97.reuse, 0x7632, R95 ;  /* 0x00007632615f7816 */ /* 0x040fe4000000005f */
[----:B------:R-:W-:Y:S01]  /*2bb0*/  SHF.L.U32 R94, R97, 0x10, RZ ;  /* 0x00000010615e7819 */ /* 0x000fe200000006ff */
[----:B------:R-:W-:Y:S06]  /*2bc0*/  @P2 BRA `(.L_x_12739) ;  /* 0x00000000000c2947 */ /* 0x000fec0003800000 */
[----:B------:R-:W-:Y:S05]  /*2bd0*/  @!P1 BRA `(.L_x_12740) ;  /* 0x0000000000149947 */ /* 0x000fea0003800000 */
[----:B-----5:R-:W-:Y:S01]  /*2be0*/  FADD.FTZ R94, R54, R94 ;  /* 0x0000005e365e7221 */ /* 0x020fe20000010000 */
[----:B------:R-:W-:Y:S06]  /*2bf0*/  BRA `(.L_x_12740) ;  /* 0x00000000000c7947 */ /* 0x000fec0003800000 */
.L_x_12739:
[----:B-----5:R-:W-:-:S05]  /*2c00*/  SHF.L.U32 R97, R49, 0x10, RZ ;  /* 0x0000001031617819 */ /* 0x020fca00000006ff */
[----:B------:R-:W-:-:S04]  /*2c10*/  FADD.FTZ R94, R97, R94 ;  /* 0x0000005e615e7221 */ /* 0x000fc80000010000 */
[----:B------:R-:W-:-:S07]  /*2c20*/  @P1 FADD.FTZ R94, R54, R94 ;  /* 0x0000005e365e1221 */ /* 0x000fce0000010000 */
.L_x_12740:
[----:B------:R-:W-:Y:S01]  /*2c30*/  SHF.L.U32 R95, R95, 0x10, RZ ;  /* 0x000000105f5f7819 */ /* 0x000fe200000006ff */
[----:B------:R-:W-:Y:S06]  /*2c40*/  @P2 BRA `(.L_x_12741) ;  /* 0x00000000000c2947 */ /* 0x000fec0003800000 */
[----:B------:R-:W-:Y:S05]  /*2c50*/  @!P1 BRA `(.L_x_12742) ;  /* 0x0000000000189947 */ /* 0x000fea0003800000 */
[----:B-----5:R-:W-:Y:S01]  /*2c60*/  FADD.FTZ R95, R55, R95 ;  /* 0x0000005f375f7221 */ /* 0x020fe20000010000 */
[----:B------:R-:W-:Y:S06]  /*2c70*/  BRA `(.L_x_12742) ;  /* 0x0000000000107947 */ /* 0x000fec0003800000 */
.L_x_12741:
[----:B-----5:R-:W-:-:S04]  /*2c80*/  PRMT R96, R49, 0x7632, R96 ;  /* 0x0000763231607816 */ /* 0x020fc80000000060 */
[----:B------:R-:W-:-:S05]  /*2c90*/  SHF.L.U32 R96, R96, 0x10, RZ ;  /* 0x0000001060607819 */ /* 0x000fca00000006ff */
[----:B------:R-:W-:-:S04]  /*2ca0*/  FADD.FTZ R95, R96, R95 ;  /* 0x0000005f605f7221 */ /* 0x000fc80000010000 */
[----:B------:R-:W-:-:S07]  /*2cb0*/  @P1 FADD.FTZ R95, R55, R95 ;  /* 0x0000005f375f1221 */ /* 0x000fce0000010000 */
.L_x_12742:
[C---:B------:R-:W-:Y:S02]  /*2cc0*/  PRMT R97, R98.reuse, 0x7632, R97 ;  /* 0x0000763262617816 */ /* 0x040fe40000000061 */
[----:B------:R-:W-:Y:S01]  /*2cd0*/  SHF.L.U32 R96, R98, 0x10, RZ ;  /* 0x0000001062607819 */ /* 0x000fe200000006ff */
[----:B------:R-:W-:Y:S06]  /*2ce0*/  @P2 BRA `(.L_x_12743) ;  /* 0x00000000000c2947 */ /* 0x000fec0003800000 */
[----:B------:R-:W-:Y:S05]  /*2cf0*/  @!P1 BRA `(.L_x_12744) ;  /* 0x0000000000149947 */ /* 0x000fea0003800000 */
[----:B-----5:R-:W-:Y:S01]  /*2d00*/  FADD.FTZ R96, R56, R96 ;  /* 0x0000006038607221 */ /* 0x020fe20000010000 */
[----:B------:R-:W-:Y:S06]  /*2d10*/  BRA `(.L_x_12744) ;  /* 0x00000000000c7947 */ /* 0x000fec0003800000 */
.L_x_12743:
[----:B-----5:R-:W-:-:S05]  /*2d20*/  SHF.L.U32 R109, R50, 0x10, RZ ;  /* 0x00000010326d7819 */ /* 0x020fca00000006ff */
[----:B------:R-:W-:-:S04]  /*2d30*/  FADD.FTZ R96, R109, R96 ;  /* 0x000000606d607221 */ /* 0x000fc80000010000 */
[----:B------:R-:W-:-:S07]  /*2d40*/  @P1 FADD.FTZ R96, R56, R96 ;  /* 0x0000006038601221 */ /* 0x000fce0000010000 */
.L_x_12744:
[----:B------:R-:W-:Y:S01]  /*2d50*/  SHF.L.U32 R97, R97, 0x10, RZ ;  /* 0x0000001061617819 */ /* 0x000fe200000006ff */
[----:B------:R-:W-:Y:S06]  /*2d60*/  @P2 BRA `(.L_x_12745) ;  /* 0x00000000000c2947 */ /* 0x000fec0003800000 */
[----:B------:R-:W-:Y:S05]  /*2d70*/  @!P1 BRA `(.L_x_12746) ;  /* 0x0000000000189947 */ /* 0x000fea0003800000 */
[----:B-----5:R-:W-:Y:S01]  /*2d80*/  FADD.FTZ R97, R57, R97 ;  /* 0x0000006139617221 */ /* 0x020fe20000010000 */
[----:B------:R-:W-:Y:S06]  /*2d90*/  BRA `(.L_x_12746) ;  /* 0x0000000000107947 */ /* 0x000fec0003800000 */
.L_x_12745:
[----:B-----5:R-:W-:-:S04]  /*2da0*/  PRMT R98, R50, 0x7632, R98 ;  /* 0x0000763232627816 */ /* 0x020fc80000000062 */
[----:B------:R-:W-:-:S05]  /*2db0*/  SHF.L.U32 R98, R98, 0x10, RZ ;  /* 0x0000001062627819 */ /* 0x000fca00000006ff */
[----:B------:R-:W-:-:S04]  /*2dc0*/  FADD.FTZ R97, R98, R97 ;  /* 0x0000006162617221 */ /* 0x000fc80000010000 */
[----:B------:R-:W-:-:S07]  /*2dd0*/  @P1 FADD.FTZ R97, R57, R97 ;  /* 0x0000006139611221 */ /* 0x000fce0000010000 */
.L_x_12746:
[C---:B------:R-:W-:Y:S02]  /*2de0*/  PRMT R108, R99.reuse, 0x7632, R108 ;  /* 0x00007632636c7816 */ /* 0x040fe4000000006c */
[----:B------:R-:W-:Y:S01]  /*2df0*/  SHF.L.U32 R98, R99, 0x10, RZ ;  /* 0x0000001063627819 */ /* 0x000fe200000006ff */
[----:B------:R-:W-:Y:S06]  /*2e00*/  @P2 BRA `(.L_x_12747) ;  /* 0x00000000000c2947 */ /* 0x000fec0003800000 */
[----:B------:R-:W-:Y:S05]  /*2e10*/  @!P1 BRA `(.L_x_12748) ;  /* 0x0000000000149947 */ /* 0x000fea0003800000 */
[----:B-----5:R-:W-:Y:S01]  /*2e20*/  FADD.FTZ R98, R58, R98 ;  /* 0x000000623a627221 */ /* 0x020fe20000010000 */
[----:B------:R-:W-:Y:S06]  /*2e30*/  BRA `(.L_x_12748) ;  /* 0x00000000000c7947 */ /* 0x000fec0003800000 */
.L_x_12747:
[----:B-----5:R-:W-:-:S05]  /*2e40*/  SHF.L.U32 R99, R51, 0x10, RZ ;  /* 0x0000001033637819 */ /* 0x020fca00000006ff */
[----:B------:R-:W-:-:S04]  /*2e50*/  FADD.FTZ R98, R99, R98 ;  /* 0x0000006263627221 */ /* 0x000fc80000010000 */
[----:B------:R-:W-:-:S07]  /*2e60*/  @P1 FADD.FTZ R98, R58, R98 ;  /* 0x000000623a621221 */ /* 0x000fce0000010000 */
.L_x_12748:
[----:B------:R-:W-:Y:S01]  /*2e70*/  SHF.L.U32 R99, R108, 0x10, RZ ;  /* 0x000000106c637819 */ /* 0x000fe200000006ff */
[----:B------:R-:W-:Y:S06]  /*2e80*/  @P2 BRA `(.L_x_12749) ;  /* 0x00000000000c2947 */ /* 0x000fec0003800000 */
[----:B------:R-:W-:Y:S05]  /*2e90*/  @!P1 BRA `(.L_x_12750) ;  /* 0x0000000000189947 */ /* 0x000fea0003800000 */
[----:B-----5:R-:W-:Y:S01]  /*2ea0*/  FADD.FTZ R99, R59, R99 ;  /* 0x000000633b637221 */ /* 0x020fe20000010000 */
[----:B------:R-:W-:Y:S06]  /*2eb0*/  BRA `(.L_x_12750) ;  /* 0x0000000000107947 */ /* 0x000fec0003800000 */
.L_x_12749:
[----:B-----5:R-:W-:-:S04]  /*2ec0*/  PRMT R108, R51, 0x7632, R108 ;  /* 0x00007632336c7816 */ /* 0x020fc8000000006c */
[----:B------:R-:W-:-:S05]  /*2ed0*/  SHF.L.U32 R108, R108, 0x10, RZ ;  /* 0x000000106c6c7819 */ /* 0x000fca00000006ff */
[----:B------:R-:W-:-:S04]  /*2ee0*/  FADD.FTZ R99, R108, R99 ;  /* 0x000000636c637221 */ /* 0x000fc80000010000 */
[----:B------:R-:W-:-:S07]  /*2ef0*/  @P1 FADD.FTZ R99, R59, R99 ;  /* 0x000000633b631221 */ /* 0x000fce0000010000 */
.L_x_12750:
[----:B------:R-:W-:-:S04]  /*2f00*/  LEA R108, P1, R111, UR10, 0x5 ;  /* 0x0000000a6f6c7c11 */ /* 0x000fc8000f8228ff */
[C---:B------:R-:W-:Y:S02]  /*2f10*/  LEA.HI.X R109, R111.reuse, UR11, RZ, 0x5, P1 ;  /* 0x0000000b6f6d7c11 */ /* 0x040fe400088f2cff */
[----:B------:R-:W-:-:S03]  /*2f20*/  IADD3 R111, R111, 0x20, RZ ;  /* 0x000000206f6f7810 */ /* 0x000fc60007ffe0ff */
[----:B------:R4:W-:Y:S04]  /*2f30*/  STG.E.128 desc[UR4][R108.64], R92 ;  /* 0x0000005c6c007986 */ /* 0x0009e8000c101d04 */
[----:B------:R4:W-:Y:S02]  /*2f40*/  STG.E.128 desc[UR4][R108.64+0x10], R96 ;  /* 0x000010606c007986 */ /* 0x0009e4000c101d04 */
.L_x_12734:
[----:B------:R-:W-:Y:S05]  /*2f50*/  BSYNC B0 ;  /* 0x0000000000007941 */ /* 0x000fea0003800000 */
.L_x_12733:
[----:B------:R-:W-:Y:S01]  /*2f60*/  ISETP.GE.U32.AND P1, PT, R0, 0xc0, PT ;  /* 0x000000c00000780c */ /* 0x000fe20003f26070 */
[----:B------:R-:W-:-:S12]  /*2f70*/  BSSY B0, `(.L_x_12751) ;  /* 0x000005e000007945 */ /* 0x000fd80003800000 */
[----:B------:R-:W-:Y:S05]  /*2f80*/  @!P1 BRA `(.L_x_12752) ;  /* 0x0000000400709947 */ /* 0x000fea0003800000 */
[----:B------:R-:W-:Y:S01]  /*2f90*/  ISETP.NE.U32.AND P2, PT, RZ, UR8, PT ;  /* 0x00000008ff007c0c */ /* 0x000fe2000bf45070 */
[----:B------:R-:W0:Y:S03]  /*2fa0*/  LDC.64 R100, c[0x0][0x220] ;  /* 0x00008800ff647b82 */ /* 0x000e260000000a00 */
[----:B------:R-:W-:-:S13]  /*2fb0*/  ISETP.NE.AND.EX P2, PT, RZ, UR9, PT, P2 ;  /* 0x00000009ff007c0c */ /* 0x000fda000bf45320 */
[----:B01234-:R-:W-:-:S04]  /*2fc0*/  @P2 LEA R108, P1, R111, UR8, 0x4 ;  /* 0x000000086f6c2c11 */ /* 0x01ffc8000f8220ff */
[C---:B------:R-:W-:Y:S02]  /*2fd0*/  @P2 LEA.HI.X R109, R111.reuse, UR9, RZ, 0x4, P1 ;  /* 0x000000096f6d2c11 */ /* 0x040fe400088f24ff */
[----:B------:R-:W-:Y:S01]  /*2fe0*/  ISETP.NE.U32.AND P1, PT, RZ, UR6, PT ;  /* 0x00000006ff007c0c */ /* 0x000fe2000bf25070 */
[----:B------:R-:W-:Y:S02]  /*2ff0*/  IMAD.WIDE.U32 R104, R111, 0x10, R100 ;  /* 0x000000106f687825 */ /* 0x000fe400078e0064 */
        /* <DEDUP_REMOVED lines=15> */
.L_x_12753:
[----:B-----5:R-:W-:-:S05]  /*30f0*/  SHF.L.U32 R103, R48, 0x10, RZ ;  /* 0x0000001030677819 */ /* 0x020fca00000006ff */
[----:B------:R-:W-:-:S04]  /*3100*/  FADD.FTZ R100, R103, R100 ;  /* 0x0000006467647221 */ /* 0x000fc80000010000 */
[----:B------:R-:W-:-:S07]  /*3110*/  @P1 FADD.FTZ R100, R52, R100 ;  /* 0x0000006434641221 */ /* 0x000fce0000010000 */
.L_x_12754:
[----:B------:R-:W-:Y:S01]  /*3120*/  SHF.L.U32 R101, R101, 0x10, RZ ;  /* 0x0000001065657819 */ /* 0x000fe200000006ff */
[----:B------:R-:W-:Y:S06]  /*3130*/  @P2 BRA `(.L_x_12755) ;  /* 0x00000000000c2947 */ /* 0x000fec0003800000 */
[----:B------:R-:W-:Y:S05]  /*3140*/  @!P1 BRA `(.L_x_12756) ;  /* 0x0000000000189947 */ /* 0x000fea0003800000 */
[----:B-----5:R-:W-:Y:S01]  /*3150*/  FADD.FTZ R101, R53, R101 ;  /* 0x0000006535657221 */ /* 0x020fe20000010000 */
[----:B------:R-:W-:Y:S06]  /*3160*/  BRA `(.L_x_12756) ;  /* 0x0000000000107947 */ /* 0x000fec0003800000 */
.L_x_12755:
[----:B-----5:R-:W-:-:S04]  /*3170*/  PRMT R102, R48, 0x7632, R102 ;  /* 0x0000763230667816 */ /* 0x020fc80000000066 */
[----:B------:R-:W-:-:S05]  /*3180*/  SHF.L.U32 R102, R102, 0x10, RZ ;  /* 0x0000001066667819 */ /* 0x000fca00000006ff */
[----:B------:R-:W-:-:S04]  /*3190*/  FADD.FTZ R101, R102, R101 ;  /* 0x0000006566657221 */ /* 0x000fc80000010000 */
[----:B------:R-:W-:-:S07]  /*31a0*/  @P1 FADD.FTZ R101, R53, R101 ;  /* 0x0000006535651221 */ /* 0x000fce0000010000 */
.L_x_12756:
[C---:B------:R-:W-:Y:S02]  /*31b0*/  PRMT R103, R105.reuse, 0x7632, R103 ;  /* 0x0000763269677816 */ /* 0x040fe40000000067 */
[----:B------:R-:W-:Y:S01]  /*31c0*/  SHF.L.U32 R102, R105, 0x10, RZ ;  /* 0x0000001069667819 */ /* 0x000fe200000006ff */
[----:B------:R-:W-:Y:S06]  /*31d0*/  @P2 BRA `(.L_x_12757) ;  /* 0x00000000000c2947 */ /* 0x000fec0003800000 */
[----:B------:R-:W-:Y:S05]  /*31e0*/  @!P1 BRA `(.L_x_12758) ;  /* 0x0000000000149947 */ /* 0x000fea0003800000 */
[----:B-----5:R-:W-:Y:S01]  /*31f0*/  FADD.FTZ R102, R54, R102 ;  /* 0x0000006636667221 */ /* 0x020fe20000010000 */
[----:B------:R-:W-:Y:S06]  /*3200*/  BRA `(.L_x_12758) ;  /* 0x00000000000c7947 */ /* 0x000fec0003800000 */
.L_x_12757:
[----:B-----5:R-:W-:-:S05]  /*3210*/  SHF.L.U32 R105, R49, 0x10, RZ ;  /* 0x0000001031697819 */ /* 0x020fca00000006ff */
[----:B------:R-:W-:-:S04]  /*3220*/  FADD.FTZ R102, R105, R102 ;  /* 0x0000006669667221 */ /* 0x000fc80000010000 */
[----:B------:R-:W-:-:S07]  /*3230*/  @P1 FADD.FTZ R102, R54, R102 ;  /* 0x0000006636661221 */ /* 0x000fce0000010000 */
.L_x_12758:
[----:B------:R-:W-:Y:S01]  /*3240*/  SHF.L.U32 R103, R103, 0x10, RZ ;  /* 0x0000001067677819 */ /* 0x000fe200000006ff */
[----:B------:R-:W-:Y:S06]  /*3250*/  @P2 BRA `(.L_x_12759) ;  /* 0x00000000000c2947 */ /* 0x000fec0003800000 */
[----:B------:R-:W-:Y:S05]  /*3260*/  @!P1 BRA `(.L_x_12760) ;  /* 0x0000000000189947 */ /* 0x000fea0003800000 */
[----:B-----5:R-:W-:Y:S01]  /*3270*/  FADD.FTZ R103, R55, R103 ;  /* 0x0000006737677221 */ /* 0x020fe20000010000 */
[----:B------:R-:W-:Y:S06]  /*3280*/  BRA `(.L_x_12760) ;  /* 0x0000000000107947 */ /* 0x000fec0003800000 */
.L_x_12759:
[----:B-----5:R-:W-:-:S04]  /*3290*/  PRMT R104, R49, 0x7632, R104 ;  /* 0x0000763231687816 */ /* 0x020fc80000000068 */
[----:B------:R-:W-:-:S05]  /*32a0*/  SHF.L.U32 R104, R104, 0x10, RZ ;  /* 0x0000001068687819 */ /* 0x000fca00000006ff */
[----:B------:R-:W-:-:S04]  /*32b0*/  FADD.FTZ R103, R104, R103 ;  /* 0x0000006768677221 */ /* 0x000fc80000010000 */
[----:B------:R-:W-:-:S07]  /*32c0*/  @P1 FADD.FTZ R103, R55, R103 ;  /* 0x0000006737671221 */ /* 0x000fce0000010000 */
.L_x_12760:
[C---:B------:R-:W-:Y:S02]  /*32d0*/  PRMT R105, R106.reuse, 0x7632, R105 ;  /* 0x000076326a697816 */ /* 0x040fe40000000069 */
[----:B------:R-:W-:Y:S01]  /*32e0*/  SHF.L.U32 R104, R106, 0x10, RZ ;  /* 0x000000106a687819 */ /* 0x000fe200000006ff */
[----:B------:R-:W-:Y:S06]  /*32f0*/  @P2 BRA `(.L_x_12761) ;  /* 0x00000000000c2947 */ /* 0x000fec0003800000 */
[----:B------:R-:W-:Y:S05]  /*3300*/  @!P1 BRA `(.L_x_12762) ;  /* 0x0000000000149947 */ /* 0x000fea0003800000 */
[----:B-----5:R-:W-:Y:S01]  /*3310*/  FADD.FTZ R104, R56, R104 ;  /* 0x0000006838687221 */ /* 0x020fe20000010000 */
[----:B------:R-:W-:Y:S06]  /*3320*/  BRA `(.L_x_12762) ;  /* 0x00000000000c7947 */ /* 0x000fec0003800000 */
.L_x_12761:
[----:B-----5:R-:W-:-:S05]  /*3330*/  SHF.L.U32 R109, R50, 0x10, RZ ;  /* 0x00000010326d7819 */ /* 0x020fca00000006ff */
[----:B------:R-:W-:-:S04]  /*3340*/  FADD.FTZ R104, R109, R104 ;  /* 0x000000686d687221 */ /* 0x000fc80000010000 */
[----:B------:R-:W-:-:S07]  /*3350*/  @P1 FADD.FTZ R104, R56, R104 ;  /* 0x0000006838681221 */ /* 0x000fce0000010000 */
.L_x_12762:
[----:B------:R-:W-:Y:S01]  /*3360*/  SHF.L.U32 R105, R105, 0x10, RZ ;  /* 0x0000001069697819 */ /* 0x000fe200000006ff */
[----:B------:R-:W-:Y:S06]  /*3370*/  @P2 BRA `(.L_x_12763) ;  /* 0x00000000000c2947 */ /* 0x000fec0003800000 */
[----:B------:R-:W-:Y:S05]  /*3380*/  @!P1 BRA `(.L_x_12764) ;  /* 0x0000000000189947 */ /* 0x000fea0003800000 */
[----:B-----5:R-:W-:Y:S01]  /*3390*/  FADD.FTZ R105, R57, R105 ;  /* 0x0000006939697221 */ /* 0x020fe20000010000 */
[----:B------:R-:W-:Y:S06]  /*33a0*/  BRA `(.L_x_12764) ;  /* 0x0000000000107947 */ /* 0x000fec0003800000 */
.L_x_12763:
[----:B-----5:R-:W-:-:S04]  /*33b0*/  PRMT R106, R50, 0x7632, R106 ;  /* 0x00007632326a7816 */ /* 0x020fc8000000006a */
[----:B------:R-:W-:-:S05]  /*33c0*/  SHF.L.U32 R106, R106, 0x10, RZ ;  /* 0x000000106a6a7819 */ /* 0x000fca00000006ff */
[----:B------:R-:W-:-:S04]  /*33d0*/  FADD.FTZ R105, R106, R105 ;  /* 0x000000696a697221 */ /* 0x000fc80000010000 */
[----:B------:R-:W-:-:S07]  /*33e0*/  @P1 FADD.FTZ R105, R57, R105 ;  /* 0x0000006939691221 */ /* 0x000fce0000010000 */
.L_x_12764:
[C---:B------:R-:W-:Y:S02]  /*33f0*/  PRMT R108, R107.reuse, 0x7632, R108 ;  /* 0x000076326b6c7816 */ /* 0x040fe4000000006c */
[----:B------:R-:W-:Y:S01]  /*3400*/  SHF.L.U32 R106, R107, 0x10, RZ ;  /* 0x000000106b6a7819 */ /* 0x000fe200000006ff */
[----:B------:R-:W-:Y:S06]  /*3410*/  @P2 BRA `(.L_x_12765) ;  /* 0x00000000000c2947 */ /* 0x000fec0003800000 */
[----:B------:R-:W-:Y:S05]  /*3420*/  @!P1 BRA `(.L_x_12766) ;  /* 0x0000000000149947 */ /* 0x000fea0003800000 */
[----:B-----5:R-:W-:Y:S01]  /*3430*/  FADD.FTZ R106, R58, R106 ;  /* 0x0000006a3a6a7221 */ /* 0x020fe20000010000 */
[----:B------:R-:W-:Y:S06]  /*3440*/  BRA `(.L_x_12766) ;  /* 0x00000000000c7947 */ /* 0x000fec0003800000 */
.L_x_12765:
[----:B-----5:R-:W-:-:S05]  /*3450*/  SHF.L.U32 R107, R51, 0x10, RZ ;  /* 0x00000010336b7819 */ /* 0x020fca00000006ff */
[----:B------:R-:W-:-:S04]  /*3460*/  FADD.FTZ R106, R107, R106 ;  /* 0x0000006a6b6a7221 */ /* 0x000fc80000010000 */
[----:B------:R-:W-:-:S07]  /*3470*/  @P1 FADD.FTZ R106, R58, R106 ;  /* 0x0000006a3a6a1221 */ /* 0x000fce0000010000 */
.L_x_12766:
[----:B------:R-:W-:Y:S01]  /*3480*/  SHF.L.U32 R107, R108, 0x10, RZ ;  /* 0x000000106c6b7819 */ /* 0x000fe200000006ff */
[----:B------:R-:W-:Y:S06]  /*3490*/  @P2 BRA `(.L_x_12767) ;  /* 0x00000000000c2947 */ /* 0x000fec0003800000 */
[----:B------:R-:W-:Y:S05]  /*34a0*/  @!P1 BRA `(.L_x_12768) ;  /* 0x0000000000189947 */ /* 0x000fea0003800000 */
[----:B-----5:R-:W-:Y:S01]  /*34b0*/  FADD.FTZ R107, R59, R107 ;  /* 0x0000006b3b6b7221 */ /* 0x020fe20000010000 */
[----:B------:R-:W-:Y:S06]  /*34c0*/  BRA `(.L_x_12768) ;  /* 0x0000000000107947 */ /* 0x000fec0003800000 */
.L_x_12767:
[----:B-----5:R-:W-:-:S04]  /*34d0*/  PRMT R108, R51, 0x7632, R108 ;  /* 0x00007632336c7816 */ /* 0x020fc8000000006c */
[----:B------:R-:W-:-:S05]  /*34e0*/  SHF.L.U32 R108, R108, 0x10, RZ ;  /* 0x000000106c6c7819 */ /* 0x000fca00000006ff */
[----:B------:R-:W-:-:S04]  /*34f0*/  FADD.FTZ R107, R108, R107 ;  /* 0x0000006b6c6b7221 */ /* 0x000fc80000010000 */
[----:B------:R-:W-:-:S07]  /*3500*/  @P1 FADD.FTZ R107, R59, R107 ;  /* 0x0000006b3b6b1221 */ /* 0x000fce0000010000 */
.L_x_12768:
[----:B------:R-:W-:-:S04]  /*3510*/  LEA R108, P1, R111, UR10, 0x5 ;  /* 0x0000000a6f6c7c11 */ /* 0x000fc8000f8228ff */
[----:B------:R-:W-:-:S05]  /*3520*/  LEA.HI.X R109, R111, UR11, RZ, 0x5, P1 ;  /* 0x0000000b6f6d7c11 */ /* 0x000fca00088f2cff */
[----:B------:R0:W-:Y:S04]  /*3530*/  STG.E.128 desc[UR4][R108.64], R100 ;  /* 0x000000646c007986 */ /* 0x0001e8000c101d04 */
[----:B------:R0:W-:Y:S02]  /*3540*/  STG.E.128 desc[UR4][R108.64+0x10], R104 ;  /* 0x000010686c007986 */ /* 0x0001e4000c101d04 */
.L_x_12752:
[----:B------:R-:W-:Y:S05]  /*3550*/  BSYNC B0 ;  /* 0x0000000000007941 */ /* 0x000fea0003800000 */
.L_x_12751:
[----:B01234-:R-:W-:Y:S01]  /*3560*/  FADD.FTZ R108, RZ, R60 ;  /* 0x0000003cff6c7221 */ /* 0x01ffe20000010000 */
[C---:B------:R-:W-:Y:S01]  /*3570*/  ISETP.GT.U32.AND P1, PT, R0.reuse, 0x3f, PT ;  /* 0x0000003f0000780c */ /* 0x040fe20003f24070 */
[----:B------:R-:W-:Y:S01]  /*3580*/  UMOV UR14, 0xffffffff ;  /* 0xffffffff000e7882 */ /* 0x000fe20000000000 */
[C---:B------:R-:W-:Y:S01]  /*3590*/  ISETP.GT.U32.AND P2, PT, R0.reuse, 0x7f, PT ;  /* 0x0000007f0000780c */ /* 0x040fe20003f44070 */
[----:B------:R-:W-:Y:S01]  /*35a0*/  FADD.FTZ R109, R61, R108 ;  /* 0x0000006c3d6d7221 */ /* 0x000fe20000010000 */
[----:B------:R-:W-:Y:S02]  /*35b0*/  P2R R110, PR, RZ, 0x2 ;  /* 0x00000002ff6e7803 */ /* 0x000fe40000000000 */
        /* <DEDUP_REMOVED lines=171> */
.L_x_12794:
        /* <DEDUP_REMOVED lines=48> */
.L_x_12771:
[----:B------:R-:W-:Y:S05]  /*4370*/  BSYNC B0 ;  /* 0x0000000000007941 */ /* 0x000fea0003800000 */
.L_x_12770:
        /* <DEDUP_REMOVED lines=35> */
.L_x_12773:
[----:B------:R-:W-:Y:S05]  /*45b0*/  BSYNC B0 ;  /* 0x0000000000007941 */ /* 0x000fea0003800000 */
.L_x_12772:
        /* <DEDUP_REMOVED lines=35> */
.L_x_12775:
[----:B------:R-:W-:Y:S05]  /*47f0*/  BSYNC B0 ;  /* 0x0000000000007941 */ /* 0x000fea0003800000 */
.L_x_12774:
        /* <DEDUP_REMOVED lines=35> */
.L_x_12777:
[----:B------:R-:W-:Y:S05]  /*4a30*/  BSYNC B0 ;  /* 0x0000000000007941 */ /* 0x000fea0003800000 */
.L_x_12776:
        /* <DEDUP_REMOVED lines=35> */
.L_x_12779:
[----:B------:R-:W-:Y:S05]  /*4c70*/  BSYNC B0 ;  /* 0x0000000000007941 */ /* 0x000fea0003800000 */
.L_x_12778:
        /* <DEDUP_REMOVED lines=34> */
.L_x_12781:
[----:B------:R-:W-:Y:S05]  /*4ea0*/  BSYNC B0 ;  /* 0x0000000000007941 */ /* 0x000fea0003800000 */
.L_x_12780:
[----:B01234-:R-:W0:Y:S02]  /*4eb0*/  LDC.64 R108, c[0x0][0x210] ;  /* 0x00008400ff6c7b82 */ /* 0x01fe240000000a00 */
[----:B0-----:R-:W-:-:S04]  /*4ec0*/  LEA R115, R108, R115, 0x2 ;  /* 0x000000736c737211 */ /* 0x001fc800078e10ff */
[----:B------:R-:W-:-:S13]  /*4ed0*/  ISETP.GE.AND P1, PT, R115, R109, PT ;  /* 0x0000006d7300720c */ /* 0x000fda0003f26270 */
[----:B------:R-:W-:Y:S05]  /*4ee0*/  @!P1 BRA `(.L_x_12782) ;  /* 0xffffffc000789947 */ /* 0x000fea000383ffff */
[----:B------:R-:W-:Y:S05]  /*4ef0*/  EXIT ;  /* 0x000000000000794d */ /* 0x000fea0003800000 */
.L_x_12769:
        /* <DEDUP_REMOVED lines=8> */
.L_x_12784:
[----:B------:R-:W-:Y:S05]  /*4f80*/  BSYNC B0 ;  /* 0x0000000000007941 */ /* 0x000fea0003800000 */
.L_x_12783:
        /* <DEDUP_REMOVED lines=10> */
.L_x_12785:
[----:B------:R-:W-:Y:S01]  /*5030*/  HFMA2.MMA R172, -RZ, RZ, 0, 2.384185791015625e-07 ;  /* 0x00000004ffac7435 */ /* 0x000fe200000001ff */
[----:B------:R-:W-:-:S05]  /*5040*/  MOV R111, R171 ;  /* 0x000000ab006f7202 */ /* 0x000fca0000000f00 */
[----:B------:R-:W-:-:S05]  /*5050*/  FADD.FTZ R111, R110, R111 ;  /* 0x0000006f6e6f7221 */ /* 0x000fca0000010000 */
[----:B------:R-:W-:-:S07]  /*5060*/  MOV R173, R111 ;  /* 0x0000006f00ad7202 */ /* 0x000fce0000000f00 */
[----:B------:R-:W-:Y:S05]  /*5070*/  WARPSYNC.COLLECTIVE R170, `(.L_x_12786) ;  /* 0x00000000aa087348 */ /* 0x000fea0003c00000 */
[----:B------:R0:W1:Y:S02]  /*5080*/  SHFL.BFLY P6, R171, R173, R172, R175 ;  /* 0x0c0000acadab7389 */ /* 0x00006400000c00af */
[----:B01----:R-:W-:Y:S01]  /*5090*/  ENDCOLLECTIVE ;  /* 0x000000000000791b */ /* 0x003fe20003800000 */
.L_x_12786:
[----:B------:R-:W-:Y:S01]  /*50a0*/  HFMA2.MMA R172, -RZ, RZ, 0, 4.76837158203125e-07 ;  /* 0x00000008ffac7435 */ /* 0x000fe200000001ff */
[----:B------:R-:W-:-:S05]  /*50b0*/  MOV R108, R171 ;  /* 0x000000ab006c7202 */ /* 0x000fca0000000f00 */
[----:B------:R-:W-:-:S05]  /*50c0*/  FADD.FTZ R168, R111, R108 ;  /* 0x0000006c6fa87221 */ /* 0x000fca0000010000 */
[----:B------:R-:W-:-:S07]  /*50d0*/  MOV R173, R168 ;  /* 0x000000a800ad7202 */ /* 0x000fce0000000f00 */
[----:B------:R-:W-:Y:S05]  /*50e0*/  WARPSYNC.COLLECTIVE R170, `(.L_x_12787) ;  /* 0x00000000aa087348 */ /* 0x000fea0003c00000 */
[----:B------:R0:W1:Y:S02]  /*50f0*/  SHFL.BFLY P6, R171, R173, R172, R175 ;  /* 0x0c0000acadab7389 */ /* 0x00006400000c00af */
[----:B01----:R-:W-:Y:S01]  /*5100*/  ENDCOLLECTIVE ;  /* 0x000000000000791b */ /* 0x003fe20003800000 */
.L_x_12787:
[----:B------:R-:W-:Y:S01]  /*5110*/  HFMA2.MMA R172, -RZ, RZ, 0, 9.5367431640625e-07 ;  /* 0x00000010ffac7435 */ /* 0x000fe200000001ff */
[----:B------:R-:W-:-:S05]  /*5120*/  MOV R159, R171 ;  /* 0x000000ab009f7202 */ /* 0x000fca0000000f00 */
[----:B------:R-:W-:-:S05]  /*5130*/  FADD.FTZ R169, R168, R159 ;  /* 0x0000009fa8a97221 */ /* 0x000fca0000010000 */
[----:B------:R-:W-:-:S07]  /*5140*/  MOV R173, R169 ;  /* 0x000000a900ad7202 */ /* 0x000fce0000000f00 */
[----:B------:R-:W-:Y:S05]  /*5150*/  WARPSYNC.COLLECTIVE R170, `(.L_x_12788) ;  /* 0x00000000aa087348 */ /* 0x000fea0003c00000 */
[----:B------:R0:W1:Y:S02]  /*5160*/  SHFL.BFLY P6, R171, R173, R172, R175 ;  /* 0x0c0000acadab7389 */ /* 0x00006400000c00af */
[----:B01----:R-:W-:Y:S01]  /*5170*/  ENDCOLLECTIVE ;  /* 0x000000000000791b */ /* 0x003fe20003800000 */
.L_x_12788:
        /* <DEDUP_REMOVED lines=106> */
.L_x_12789:
[----:B------:R-:W-:Y:S01]  /*5820*/  HFMA2.MMA R172, -RZ, RZ, 0, 1.1920928955078125e-07 ;  /* 0x00000002ffac7435 */ /* 0x000fe200000001ff */
[----:B------:R-:W-:-:S05]  /*5830*/  MOV R109, R171 ;  /* 0x000000ab006d7202 */ /* 0x000fca0000000f00 */
[----:B------:R-:W-:-:S05]  /*5840*/  FADD.FTZ R109, R108, R109 ;  /* 0x0000006d6c6d7221 */ /* 0x000fca0000010000 */
[----:B------:R-:W-:-:S07]  /*5850*/  MOV R173, R109 ;  /* 0x0000006d00ad7202 */ /* 0x000fce0000000f00 */
[----:B------:R-:W-:Y:S05]  /*5860*/  WARPSYNC.COLLECTIVE R170, `(.L_x_12790) ;  /* 0x00000000aa087348 */ /* 0x000fea0003c00000 */
[----:B------:R0:W1:Y:S02]  /*5870*/  SHFL.BFLY P6, R171, R173, R172, R175 ;  /* 0x0c0000acadab7389 */ /* 0x00006400000c00af */
[----:B01----:R-:W-:Y:S01]  /*5880*/  ENDCOLLECTIVE ;  /* 0x000000000000791b */ /* 0x003fe20003800000 */
.L_x_12790:
[----:B------:R-:W-:Y:S01]  /*5890*/  HFMA2.MMA R172, -RZ, RZ, 0, 2.384185791015625e-07 ;  /* 0x00000004ffac7435 */ /* 0x000fe200000001ff */
[----:B------:R-:W-:-:S05]  /*58a0*/  MOV R110, R171 ;  /* 0x000000ab006e7202 */ /* 0x000fca0000000f00 */
[----:B------:R-:W-:-:S05]  /*58b0*/  FADD.FTZ R110, R109, R110 ;  /* 0x0000006e6d6e7221 */ /* 0x000fca0000010000 */
[----:B------:R-:W-:-:S07]  /*58c0*/  MOV R173, R110 ;  /* 0x0000006e00ad7202 */ /* 0x000fce0000000f00 */
[----:B------:R-:W-:Y:S05]  /*58d0*/  WARPSYNC.COLLECTIVE R170, `(.L_x_12791) ;  /* 0x00000000aa087348 */ /* 0x000fea0003c00000 */
[----:B------:R0:W1:Y:S02]  /*58e0*/  SHFL.BFLY P6, R171, R173, R172, R175 ;  /* 0x0c0000acadab7389 */ /* 0x00006400000c00af */
[----:B01----:R-:W-:Y:S01]  /*58f0*/  ENDCOLLECTIVE ;  /* 0x000000000000791b */ /* 0x003fe20003800000 */
.L_x_12791:
[----:B------:R-:W-:Y:S01]  /*5900*/  HFMA2.MMA R172, -RZ, RZ, 0, 4.76837158203125e-07 ;  /* 0x00000008ffac7435 */ /* 0x000fe200000001ff */
[----:B------:R-:W-:-:S05]  /*5910*/  MOV R111, R171 ;  /* 0x000000ab006f7202 */ /* 0x000fca0000000f00 */
[----:B------:R-:W-:-:S05]  /*5920*/  FADD.FTZ R111, R110, R111 ;  /* 0x0000006f6e6f7221 */ /* 0x000fca0000010000 */
[----:B------:R-:W-:-:S07]  /*5930*/  MOV R173, R111 ;  /* 0x0000006f00ad7202 */ /* 0x000fce0000000f00 */
[----:B------:R-:W-:Y:S05]  /*5940*/  WARPSYNC.COLLECTIVE R170, `(.L_x_12792) ;  /* 0x00000000aa087348 */ /* 0x000fea0003c00000 */
[----:B------:R0:W1:Y:S02]  /*5950*/  SHFL.BFLY P6, R171, R173, R172, R175 ;  /* 0x0c0000acadab7389 */ /* 0x00006400000c00af */
[----:B01----:R-:W-:Y:S01]  /*5960*/  ENDCOLLECTIVE ;  /* 0x000000000000791b */ /* 0x003fe20003800000 */
.L_x_12792:
[----:B------:R-:W-:Y:S01]  /*5970*/  HFMA2.MMA R172, -RZ, RZ, 0, 9.5367431640625e-07 ;  /* 0x00000010ffac7435 */ /* 0x000fe200000001ff */
[----:B------:R-:W-:-:S05]  /*5980*/  MOV R168, R171 ;  /* 0x000000ab00a87202 */ /* 0x000fca0000000f00 */
[----:B------:R-:W-:-:S05]  /*5990*/  FADD.FTZ R168, R111, R168 ;  /* 0x000000a86fa87221 */ /* 0x000fca0000010000 */
[----:B------:R-:W-:-:S07]  /*59a0*/  MOV R173, R168 ;  /* 0x000000a800ad7202 */ /* 0x000fce0000000f00 */
[----:B------:R-:W-:Y:S05]  /*59b0*/  WARPSYNC.COLLECTIVE R170, `(.L_x_12793) ;  /* 0x00000000aa087348 */ /* 0x000fea0003c00000 */
[----:B------:R0:W1:Y:S02]  /*59c0*/  SHFL.BFLY P6, R171, R173, R172, R175 ;  /* 0x0c0000acadab7389 */ /* 0x00006400000c00af */
[----:B01----:R-:W-:Y:S01]  /*59d0*/  ENDCOLLECTIVE ;  /* 0x000000000000791b */ /* 0x003fe20003800000 */
.L_x_12793:
[----:B------:R-:W-:Y:S01]  /*59e0*/  MOV R169, R171 ;  /* 0x000000ab00a97202 */ /* 0x000fe20000000f00 */
[----:B------:R-:W-:Y:S06]  /*59f0*/  BRA `(.L_x_12794) ;  /* 0xffffffe4009c7947 */ /* 0x000fec000383ffff */
.L_x_12795:
        /* <DEDUP_REMOVED lines=16> */
.L_x_40134:


//--------------------- .text._ZN10layer_norm31ln_parallel_residual_fwd_kernelINS_13Kernel_traitsI13__nv_bfloat16S2_fS2_fjLj1536ELj1ELj4ELj1ELj16ENS_18Kernel_traits_baseILj1536ES2_S2_fS2_fjLj128EEEEELb0ELb1ELb1EEEvNS_9FwdParamsE --------------------------
	.section	.text._ZN10layer_norm31ln_parallel_residual_fwd_kernelINS_13Kernel_traitsI13__nv_bfloat16S2_fS2_fjLj1536ELj1ELj4ELj1ELj16ENS_18Kernel_traits_baseILj1536ES2_S2_fS2_fjLj128EEEEELb0ELb1ELb1EEEvNS_9FwdParamsE,"ax",@progbits
	.align	128
        .global         _ZN10layer_norm31ln_parallel_residual_fwd_kernelINS_13Kernel_traitsI13__nv_bfloat16S2_fS2_fjLj1536ELj1ELj4ELj1ELj16ENS_18Kernel_traits_baseILj1536ES2_S2_fS2_fjLj128EEEEELb0ELb1ELb1EEEvNS_9FwdParamsE
        .type           _ZN10layer_norm31ln_parallel_residual_fwd_kernelINS_13Kernel_traitsI13__nv_bfloat16S2_fS2_fjLj1536ELj1ELj4ELj1ELj16ENS_18Kernel_traits_baseILj1536ES2_S2_fS2_fjLj128EEEEELb0ELb1ELb1EEEvNS_9FwdParamsE,@function
        .size           _ZN10layer_norm31ln_parallel_residual_fwd_kernelINS_13Kernel_traitsI13__nv_bfloat16S2_fS2_fjLj1536ELj1ELj4ELj1ELj16ENS_18Kernel_traits_baseILj1536ES2_S2_fS2_fjLj128EEEEELb0ELb1ELb1EEEvNS_9FwdParamsE,(.L_x_40135 - _ZN10layer_norm31ln_parallel_residual_fwd_kernelINS_13Kernel_traitsI13__nv_bfloat16S2_fS2_fjLj1536ELj1ELj4ELj1ELj16ENS_18Kernel_traits_baseILj1536ES2_S2_fS2_fjLj128EEEEELb0ELb1ELb1EEEvNS_9FwdParamsE)
        .other          _ZN10layer_norm31ln_parallel_residual_fwd_kernelINS_13Kernel_traitsI13__nv_bfloat16S2_fS2_fjLj1536ELj1ELj4ELj1ELj16ENS_18Kernel_traits_baseILj1536ES2_S2_fS2_fjLj128EEEEELb0ELb1ELb1EEEvNS_9FwdParamsE,@"STO_CUDA_ENTRY STV_DEFAULT"
_ZN10layer_norm31ln_parallel_residual_fwd_kernelINS_13Kernel_traitsI13__nv_bfloat16S2_fS2_fjLj1536ELj1ELj4ELj1ELj16ENS_18Kernel_traits_baseILj1536ES2_S2_fS2_fjLj128EEEEELb0ELb1ELb1EEEvNS_9FwdParamsE:
.text._ZN10layer_norm31ln_parallel_residual_fwd_kernelINS_13Kernel_traitsI13__nv_bfloat16S2_fS2_fjLj1536ELj1ELj4ELj1ELj16ENS_18Kernel_traits_baseILj1536ES2_S2_fS2_fjLj128EEEEELb0ELb1ELb1EEEvNS_9FwdParamsE:
[----:B------:R-:W-:Y:S01]  /*0000*/  LDC R1, c[0x0][0x28] ;  /* 0x00000a00ff017b82 */ /* 0x000fe20000000800 */
[----:B------:R-:W0:Y:S01]  /*0010*/  S2R R114, SR_TID.X ;  /* 0x0000000000727919 */ /* 0x000e220000002100 */
[----:B------:R-:W-:Y:S01]  /*0020*/  ULDC.64 UR4, c[0x0][0x2c8] ;  /* 0x0000b20000047ab9 */ /* 0x000fe20000000a00 */
[----:B------:R-:W-:Y:S01]  /*0030*/  ULDC UR8, c[0x0][0x214] ;  /* 0x0000850000087ab9 */ /* 0x000fe20000000800 */
[----:B------:R-:W-:Y:S01]  /*0040*/  ISETP.NE.U32.AND P0, PT, RZ, UR4, PT ;  /* 0x00000004ff007c0c */ /* 0x000fe2000bf05070 */
[----:B------:R-:W1:Y:S01]  /*0050*/  S2R R163, SR_CTAID.X ;  /* 0x0000000000a37919 */ /* 0x000e620000002500 */
        /* <DEDUP_REMOVED lines=10> */
[----:B------:R0:W5:Y:S01]  /*0100*/  @P0 LDG.E.128 R76, desc[UR4][R4.64+0x600] ;  /* 0x00060004044c0981 */ /* 0x000162000c1e1d00 */
[----:B------:R-:W-:-:S03]  /*0110*/  SHF.R.U32.HI R0, RZ, 0x5, R114 ;  /* 0x00000005ff007819 */ /* 0x000fc60000011672 */
[----:B------:R0:W5:Y:S01]  /*0120*/  @P0 LDG.E.128 R72, desc[UR4][R4.64+0x800] ;  /* 0x0008000404480981 */ /* 0x000162000c1e1d00 */
[----:B-1----:R-:W-:Y:S02]  /*0130*/  LEA R163, R163, R0, 0x2 ;  /* 0x00000000a3a37211 */ /* 0x002fe400078e10ff */
[----:B------:R-:W-:Y:S01]  /*0140*/  IADD3 R2, P2, R2, UR6, RZ ;  /* 0x0000000602027c10 */ /* 0x000fe2000ff5e0ff */
[----:B------:R0:W5:Y:S01]  /*0150*/  @P0 LDG.E.128 R68, desc[UR4][R4.64+0xa00] ;  /* 0x000a000404440981 */ /* 0x000162000c1e1d00 */
[----:B------:R-:W-:Y:S02]  /*0160*/  ISETP.GE.AND P1, PT, R163, UR8, PT ;  /* 0x00000008a3007c0c */ /* 0x000fe4000bf26270 */
[----:B------:R-:W-:-:S11]  /*0170*/  IADD3.X R3, RZ, UR7, RZ, P2, !PT ;  /* 0x00000007ff037c10 */ /* 0x000fd600097fe4ff */
[----:B0-----:R-:W-:Y:S05]  /*0180*/  @P1 EXIT ;  /* 0x000000000000194d */ /* 0x001fea0003800000 */
        /* <DEDUP_REMOVED lines=18> */
[C---:B------:R-:W-:Y:S01]  /*02b0*/  PRMT R119, R84.reuse, 0x7632, R119 ;  /* 0x0000763254777816 */ /* 0x040fe20000000077 */
[----:B------:R-:W-:Y:S01]  /*02c0*/  ULDC.64 UR6, c[0x0][0x228] ;  /* 0x00008a0000067ab9 */ /* 0x000fe20000000a00 */
[----:B------:R-:W-:Y:S01]  /*02d0*/  SHF.L.U32 R91, R84, 0x10, RZ ;  /* 0x00000010545b7819 */ /* 0x000fe200000006ff */
[----:B------:R-:W-:Y:S01]  /*02e0*/  BSSY B0, `(.L_x_12796) ;  /* 0x0000419000007945 */ /* 0x000fe20003800000 */
[C---:B------:R-:W-:Y:S01]  /*02f0*/  PRMT R120, R85.reuse, 0x7632, R120 ;  /* 0x0000763255787816 */ /* 0x040fe20000000078 */
[----:B------:R-:W-:Y:S01]  /*0300*/  ULDC UR12, c[0x0][0x2d8] ;  /* 0x0000b600000c7ab9 */ /* 0x000fe20000000800 */
[----:B------:R-:W-:Y:S01]  /*0310*/  SHF.L.U32 R89, R85, 0x10, RZ ;  /* 0x0000001055597819 */ /* 0x000fe200000006ff */
[----:B------:R-:W-:Y:S01]  /*0320*/  ULDC.64 UR16, c[0x0][0x228] ;  /* 0x00008a0000107ab9 */ /* 0x000fe20000000a00 */
[C---:B------:R-:W-:Y:S01]  /*0330*/  PRMT R121, R86.reuse, 0x7632, R121 ;  /* 0x0000763256797816 */ /* 0x040fe20000000079 */
[----:B------:R-:W-:Y:S01]  /*0340*/  ULDC.64 UR8, c[0x0][0x230] ;  /* 0x00008c0000087ab9 */ /* 0x000fe20000000a00 */
[----:B------:R-:W-:Y:S01]  /*0350*/  SHF.L.U32 R88, R86, 0x10, RZ ;  /* 0x0000001056587819 */ /* 0x000fe200000006ff */
[----:B------:R-:W-:Y:S01]  /*0360*/  ULDC.64 UR10, c[0x0][0x238] ;  /* 0x00008e00000a7ab9 */ /* 0x000fe20000000a00 */
[C---:B------:R-:W-:Y:S01]  /*0370*/  PRMT R125, R82.reuse, 0x7632, R125 ;  /* 0x00007632527d7816 */ /* 0x040fe2000000007d */
[----:B------:R-:W-:Y:S01]  /*0380*/  ULDC.64 UR14, c[0x0][0x2b8] ;  /* 0x0000ae00000e7ab9 */ /* 0x000fe20000000a00 */
[----:B------:R-:W-:-:S02]  /*0390*/  SHF.L.U32 R84, R82, 0x10, RZ ;  /* 0x0000001052547819 */ /* 0x000fc400000006ff */
[----:B------:R-:W-:Y:S02]  /*03a0*/  PRMT R115, R24, 0x7632, R115 ;  /* 0x0000763218737816 */ /* 0x000fe40000000073 */
[----:B------:R-:W-:Y:S02]  /*03b0*/  PRMT R116, R25, 0x7632, R116 ;  /* 0x0000763219747816 */ /* 0x000fe40000000074 */
[----:B------:R-:W-:Y:S02]  /*03c0*/  PRMT R117, R26, 0x7632, R117 ;  /* 0x000076321a757816 */ /* 0x000fe40000000075 */
[----:B------:R-:W-:Y:S02]  /*03d0*/  PRMT R118, R27, 0x7632, R118 ;  /* 0x000076321b767816 */ /* 0x000fe40000000076 */
[----:B------:R-:W-:Y:S02]  /*03e0*/  PRMT R122, R87, 0x7632, R122 ;  /* 0x00007632577a7816 */ /* 0x000fe4000000007a */
[----:B------:R-:W-:-:S02]  /*03f0*/  PRMT R123, R80, 0x7632, R123 ;  /* 0x00007632507b7816 */ /* 0x000fc4000000007b */
[----:B------:R-:W-:Y:S02]  /*0400*/  SHF.L.U32 R86, R80, 0x10, RZ ;  /* 0x0000001050567819 */ /* 0x000fe400000006ff */
[C---:B------:R-:W-:Y:S02]  /*0410*/  PRMT R124, R81.reuse, 0x7632, R124 ;  /* 0x00007632517c7816 */ /* 0x040fe4000000007c */
[----:B------:R-:W-:Y:S02]  /*0420*/  SHF.L.U32 R85, R81, 0x10, RZ ;  /* 0x0000001051557819 */ /* 0x000fe400000006ff */
[----:B------:R-:W-:Y:S02]  /*0430*/  PRMT R126, R83, 0x7632, R126 ;  /* 0x00007632537e7816 */ /* 0x000fe4000000007e */
        /* <DEDUP_REMOVED lines=32> */
[----:B------:R-:W-:-:S02]  /*0640*/  LOP3.LUT R114, R114, 0x1f, RZ, 0xc0, !PT ;  /* 0x0000001f72727812 */ /* 0x000fc400078ec0ff */
        /* <DEDUP_REMOVED lines=25> */
[----:B------:R-:W-:Y:S01]  /*07e0*/  ISETP.NE.AND.EX P0, PT, RZ, UR7, PT, P0 ;  /* 0x00000007ff007c0c */ /* 0x000fe2000bf05300 */
[----:B------:R-:W-:Y:S01]  /*07f0*/  ULDC UR7, c[0x0][0x218] ;  /* 0x0000860000077ab9 */ /* 0x000fe20000000800 */
[----:B--2---:R-:W-:Y:S02]  /*0800*/  PRMT R140, R64, 0x7632, R140 ;  /* 0x00007632408c7816 */ /* 0x004fe4000000008c */
[----:B------:R-:W-:Y:S02]  /*0810*/  PRMT R139, R65, 0x7632, R139 ;  /* 0x00007632418b7816 */ /* 0x000fe4000000008b */
[----:B------:R-:W-:Y:S02]  /*0820*/  PRMT R142, R66, 0x7632, R142 ;  /* 0x00007632428e7816 */ /* 0x000fe4000000008e */
[----:B------:R-:W-:-:S02]  /*0830*/  PRMT R141, R67, 0x7632, R141 ;  /* 0x00007632438d7816 */ /* 0x000fc4000000008d */
[----:B---3--:R-:W-:Y:S02]  /*0840*/  PRMT R144, R20, 0x7632, R144 ;  /* 0x0000763214907816 */ /* 0x008fe40000000090 */
[----:B------:R-:W-:Y:S02]  /*0850*/  PRMT R143, R21, 0x7632, R143 ;  /* 0x00007632158f7816 */ /* 0x000fe4000000008f */
[----:B------:R-:W-:Y:S02]  /*0860*/  PRMT R146, R22, 0x7632, R146 ;  /* 0x0000763216927816 */ /* 0x000fe40000000092 */
[----:B------:R-:W-:Y:S02]  /*0870*/  PRMT R145, R23, 0x7632, R145 ;  /* 0x0000763217917816 */ /* 0x000fe40000000091 */
[----:B----4-:R-:W-:Y:S02]  /*0880*/  PRMT R148, R16, 0x7632, R148 ;  /* 0x0000763210947816 */ /* 0x010fe40000000094 */
        /* <DEDUP_REMOVED lines=63> */
.L_x_12894:
[----:B-1----:R-:W0:Y:S01]  /*0c80*/  LDC.64 R2, c[0x0][0x220] ;  /* 0x00008800ff027b82 */ /* 0x002e220000000a00 */
[----:B------:R-:W-:Y:S01]  /*0c90*/  IMAD R0, R163, UR7, RZ ;  /* 0x00000007a3007c24 */ /* 0x000fe2000f8e02ff */
        /* <DEDUP_REMOVED lines=22> */
.L_x_12797:
[----:B-----5:R-:W-:-:S05]  /*0e00*/  SHF.L.U32 R19, R4, 0x10, RZ ;  /* 0x0000001004137819 */ /* 0x020fca00000006ff */
[----:B------:R-:W-:-:S04]  /*0e10*/  FADD.FTZ R16, R16, R19 ;  /* 0x0000001310107221 */ /* 0x000fc80000010000 */
[----:B------:R-:W-:-:S07]  /*0e20*/  @P1 FADD.FTZ R16, R8, R16 ;  /* 0x0000001008101221 */ /* 0x000fce0000010000 */
.L_x_12798:
[----:B------:R-:W-:Y:S01]  /*0e30*/  SHF.L.U32 R17, R17, 0x10, RZ ;  /* 0x0000001011117819 */ /* 0x000fe200000006ff */
[----:B------:R-:W-:Y:S06]  /*0e40*/  @P2 BRA `(.L_x_12799) ;  /* 0x00000000000c2947 */ /* 0x000fec0003800000 */
[----:B------:R-:W-:Y:S05]  /*0e50*/  @!P1 BRA `(.L_x_12800) ;  /* 0x0000000000189947 */ /* 0x000fea0003800000 */
[----:B-----5:R-:W-:Y:S01]  /*0e60*/  FADD.FTZ R17, R9, R17 ;  /* 0x0000001109117221 */ /* 0x020fe20000010000 */
[----:B------:R-:W-:Y:S06]  /*0e70*/  BRA `(.L_x_12800) ;  /* 0x0000000000107947 */ /* 0x000fec0003800000 */
.L_x_12799:
[----:B-----5:R-:W-:-:S04]  /*0e80*/  PRMT R0, R4, 0x7632, R0 ;  /* 0x0000763204007816 */ /* 0x020fc80000000000 */
[----:B------:R-:W-:-:S05]  /*0e90*/  SHF.L.U32 R0, R0, 0x10, RZ ;  /* 0x0000001000007819 */ /* 0x000fca00000006ff */
[----:B------:R-:W-:-:S04]  /*0ea0*/  FADD.FTZ R17, R17, R0 ;  /* 0x0000000011117221 */ /* 0x000fc80000010000 */
[----:B------:R-:W-:-:S07]  /*0eb0*/  @P1 FADD.FTZ R17, R9, R17 ;  /* 0x0000001109111221 */ /* 0x000fce0000010000 */
.L_x_12800:
[C---:B------:R-:W-:Y:S02]  /*0ec0*/  PRMT R19, R21.reuse, 0x7632, R19 ;  /* 0x0000763215137816 */ /* 0x040fe40000000013 */
[----:B------:R-:W-:Y:S01]  /*0ed0*/  SHF.L.U32 R18, R21, 0x10, RZ ;  /* 0x0000001015127819 */ /* 0x000fe200000006ff */
[----:B------:R-:W-:Y:S06]  /*0ee0*/  @P2 BRA `(.L_x_12801) ;  /* 0x00000000000c2947 */ /* 0x000fec0003800000 */
[----:B------:R-:W-:Y:S05]  /*0ef0*/  @!P1 BRA `(.L_x_12802) ;  /* 0x0000000000149947 */ /* 0x000fea0003800000 */
[----:B-----5:R-:W-:Y:S01]  /*0f00*/  FADD.FTZ R18, R10, R18 ;  /* 0x000000120a127221 */ /* 0x020fe20000010000 */
[----:B------:R-:W-:Y:S06]  /*0f10*/  BRA `(.L_x_12802) ;  /* 0x00000000000c7947 */ /* 0x000fec0003800000 */
.L_x_12801:
[----:B-----5:R-:W-:-:S05]  /*0f20*/  SHF.L.U32 R21, R5, 0x10, RZ ;  /* 0x0000001005157819 */ /* 0x020fca00000006ff */
[----:B------:R-:W-:-:S04]  /*0f30*/  FADD.FTZ R18, R18, R21 ;  /* 0x0000001512127221 */ /* 0x000fc80000010000 */
[----:B------:R-:W-:-:S07]  /*0f40*/  @P1 FADD.FTZ R18, R10, R18 ;  /* 0x000000120a121221 */ /* 0x000fce0000010000 */
.L_x_12802:
[----:B------:R-:W-:Y:S01]  /*0f50*/  SHF.L.U32 R19, R19, 0x10, RZ ;  /* 0x0000001013137819 */ /* 0x000fe200000006ff */
[----:B------:R-:W-:Y:S06]  /*0f60*/  @P2 BRA `(.L_x_12803) ;  /* 0x00000000000c2947 */ /* 0x000fec0003800000 */
[----:B------:R-:W-:Y:S05]  /*0f70*/  @!P1 BRA `(.L_x_12804) ;  /* 0x0000000000189947 */ /* 0x000fea0003800000 */
[----:B-----5:R-:W-:Y:S01]  /*0f80*/  FADD.FTZ R19, R11, R19 ;  /* 0x000000130b137221 */ /* 0x020fe20000010000 */
[----:B------:R-:W-:Y:S06]  /*0f90*/  BRA `(.L_x_12804) ;  /* 0x0000000000107947 */ /* 0x000fec0003800000 */
.L_x_12803:
[----:B-----5:R-:W-:-:S04]  /*0fa0*/  PRMT R0, R5, 0x7632, R0 ;  /* 0x0000763205007816 */ /* 0x020fc80000000000 */
[----:B------:R-:W-:-:S05]  /*0fb0*/  SHF.L.U32 R0, R0, 0x10, RZ ;  /* 0x0000001000007819 */ /* 0x000fca00000006ff */
[----:B------:R-:W-:-:S04]  /*0fc0*/  FADD.FTZ R19, R19, R0 ;  /* 0x0000000013137221 */ /* 0x000fc80000010000 */
[----:B------:R-:W-:-:S07]  /*0fd0*/  @P1 FADD.FTZ R19, R11, R19 ;  /* 0x000000130b131221 */ /* 0x000fce0000010000 */
.L_x_12804:
[C---:B------:R-:W-:Y:S02]  /*0fe0*/  PRMT R21, R22.reuse, 0x7632, R21 ;  /* 0x0000763216157816 */ /* 0x040fe40000000015 */
[----:B------:R-:W-:Y:S01]  /*0ff0*/  SHF.L.U32 R20, R22, 0x10, RZ ;  /* 0x0000001016147819 */ /* 0x000fe200000006ff */
[----:B------:R-:W-:Y:S06]  /*1000*/  @P2 BRA `(.L_x_12805) ;  /* 0x00000000000c2947 */ /* 0x000fec0003800000 */
[----:B------:R-:W-:Y:S05]  /*1010*/  @!P1 BRA `(.L_x_12806) ;  /* 0x0000000000149947 */ /* 0x000fea0003800000 */
[----:B-----5:R-:W-:Y:S01]  /*1020*/  FADD.FTZ R20, R12, R20 ;  /* 0x000000140c147221 */ /* 0x020fe20000010000 */
[----:B------:R-:W-:Y:S06]  /*1030*/  BRA `(.L_x_12806) ;  /* 0x00000000000c7947 */ /* 0x000fec0003800000 */
.L_x_12805:
[----:B-----5:R-:W-:-:S05]  /*1040*/  SHF.L.U32 R25, R6, 0x10, RZ ;  /* 0x0000001006197819 */ /* 0x020fca00000006ff */
[----:B------:R-:W-:-:S04]  /*1050*/  FADD.FTZ R20, R20, R25 ;  /* 0x0000001914147221 */ /* 0x000fc80000010000 */
[----:B------:R-:W-:-:S07]  /*1060*/  @P1 FADD.FTZ R20, R12, R20 ;  /* 0x000000140c141221 */ /* 0x000fce0000010000 */
.L_x_12806:
[----:B------:R-:W-:Y:S01]  /*1070*/  SHF.L.U32 R21, R21, 0x10, RZ ;  /* 0x0000001015157819 */ /* 0x000fe200000006ff */
[----:B------:R-:W-:Y:S06]  /*1080*/  @P2 BRA `(.L_x_12807) ;  /* 0x00000000000c2947 */ /* 0x000fec0003800000 */
[----:B------:R-:W-:Y:S05]  /*1090*/  @!P1 BRA `(.L_x_12808) ;  /* 0x0000000000189947 */ /* 0x000fea0003800000 */
[----:B-----5:R-:W-:Y:S01]  /*10a0*/  FADD.FTZ R21, R13, R21 ;  /* 0x000000150d157221 */ /* 0x020fe20000010000 */
[----:B------:R-:W-:Y:S06]  /*10b0*/  BRA `(.L_x_12808) ;  /* 0x0000000000107947 */ /* 0x000fec0003800000 */
.L_x_12807:
[----:B-----5:R-:W-:-:S04]  /*10c0*/  PRMT R0, R6, 0x7632, R0 ;  /* 0x0000763206007816 */ /* 0x020fc80000000000 */
[----:B------:R-:W-:-:S05]  /*10d0*/  SHF.L.U32 R0, R0, 0x10, RZ ;  /* 0x0000001000007819 */ /* 0x000fca00000006ff */
[----:B------:R-:W-:-:S04]  /*10e0*/  FADD.FTZ R21, R21, R0 ;  /* 0x0000000015157221 */ /* 0x000fc80000010000 */
[----:B------:R-:W-:-:S07]  /*10f0*/  @P1 FADD.FTZ R21, R13, R21 ;  /* 0x000000150d151221 */ /* 0x000fce0000010000 */
.L_x_12808:
[C---:B------:R-:W-:Y:S02]  /*1100*/  PRMT R0, R23.reuse, 0x7632, R0 ;  /* 0x0000763217007816 */ /* 0x040fe40000000000 */
[----:B------:R-:W-:Y:S01]  /*1110*/  SHF.L.U32 R22, R23, 0x10, RZ ;  /* 0x0000001017167819 */ /* 0x000fe200000006ff */
[----:B------:R-:W-:Y:S06]  /*1120*/  @P2 BRA `(.L_x_12809) ;  /* 0x00000000000c2947 */ /* 0x000fec0003800000 */
[----:B------:R-:W-:Y:S05]  /*1130*/  @!P1 BRA `(.L_x_12810) ;  /* 0x0000000000149947 */ /* 0x000fea0003800000 */
[----:B-----5:R-:W-:Y:S01]  /*1140*/  FADD.FTZ R22, R14, R22 ;  /* 0x000000160e167221 */ /* 0x020fe20000010000 */
[----:B------:R-:W-:Y:S06]  /*1150*/  BRA `(.L_x_12810) ;  /* 0x00000000000c7947 */ /* 0x000fec0003800000 */
.L_x_12809:
[----:B-----5:R-:W-:-:S05]  /*1160*/  SHF.L.U32 R23, R7, 0x10, RZ ;  /* 0x0000001007177819 */ /* 0x020fca00000006ff */
[----:B------:R-:W-:-:S04]  /*1170*/  FADD.FTZ R22, R22, R23 ;  /* 0x0000001716167221 */ /* 0x000fc80000010000 */
[----:B------:R-:W-:-:S07]  /*1180*/  @P1 FADD.FTZ R22, R14, R22 ;  /* 0x000000160e161221 */ /* 0x000fce0000010000 */
.L_x_12810:
[----:B------:R-:W-:Y:S01]  /*1190*/  SHF.L.U32 R23, R0, 0x10, RZ ;  /* 0x0000001000177819 */ /* 0x000fe200000006ff */
[----:B------:R-:W-:Y:S06]  /*11a0*/  @P2 BRA `(.L_x_12811) ;  /* 0x00000000000c2947 */ /* 0x000fec0003800000 */
[----:B------:R-:W-:Y:S05]  /*11b0*/  @!P1 BRA `(.L_x_12812) ;  /* 0x0000000000189947 */ /* 0x000fea0003800000 */
[----:B-----5:R-:W-:Y:S01]  /*11c0*/  FADD.FTZ R23, R15, R23 ;  /* 0x000000170f177221 */ /* 0x020fe20000010000 */
[----:B------:R-:W-:Y:S06]  /*11d0*/  BRA `(.L_x_12812) ;  /* 0x0000000000107947 */ /* 0x000fec0003800000 */
.L_x_12811:
[----:B-----5:R-:W-:-:S04]  /*11e0*/  PRMT R0, R7, 0x7632, R0 ;  /* 0x0000763207007816 */ /* 0x020fc80000000000 */
[----:B------:R-:W-:-:S05]  /*11f0*/  SHF.L.U32 R0, R0, 0x10, RZ ;  /* 0x0000001000007819 */ /* 0x000fca00000006ff */
[----:B------:R-:W-:-:S04]  /*1200*/  FADD.FTZ R23, R23, R0 ;  /* 0x0000000017177221 */ /* 0x000fc80000010000 */
[----:B------:R-:W-:-:S07]  /*1210*/  @P1 FADD.FTZ R23, R15, R23 ;  /* 0x000000170f171221 */ /* 0x000fce0000010000 */
.L_x_12812:
[C---:B------:R-:W-:Y:S02]  /*1220*/  IADD3 R167, R165.reuse, 0x20, RZ ;  /* 0x00000020a5a77810 */ /* 0x040fe40007ffe0ff */
        /* <DEDUP_REMOVED lines=19> */
.L_x_12813:
[----:B-----5:R-:W-:-:S05]  /*1360*/  SHF.L.U32 R27, R4, 0x10, RZ ;  /* 0x00000010041b7819 */ /* 0x020fca00000006ff */
[----:B------:R-:W-:-:S04]  /*1370*/  FADD.FTZ R24, R27, R24 ;  /* 0x000000181b187221 */ /* 0x000fc80000010000 */
[----:B------:R-:W-:-:S07]  /*1380*/  @P1 FADD.FTZ R24, R8, R24 ;  /* 0x0000001808181221 */ /* 0x000fce0000010000 */
.L_x_12814:
[----:B------:R-:W-:Y:S01]  /*1390*/  SHF.L.U32 R25, R25, 0x10, RZ ;  /* 0x0000001019197819 */ /* 0x000fe200000006ff */
[----:B------:R-:W-:Y:S06]  /*13a0*/  @P2 BRA `(.L_x_12815) ;  /* 0x00000000000c2947 */ /* 0x000fec0003800000 */
[----:B------:R-:W-:Y:S05]  /*13b0*/  @!P1 BRA `(.L_x_12816) ;  /* 0x0000000000189947 */ /* 0x000fea0003800000 */
[----:B-----5:R-:W-:Y:S01]  /*13c0*/  FADD.FTZ R25, R9, R25 ;  /* 0x0000001909197221 */ /* 0x020fe20000010000 */
[----:B------:R-:W-:Y:S06]  /*13d0*/  BRA `(.L_x_12816) ;  /* 0x0000000000107947 */ /* 0x000fec0003800000 */
.L_x_12815:
[----:B-----5:R-:W-:-:S04]  /*13e0*/  PRMT R0, R4, 0x7632, R0 ;  /* 0x0000763204007816 */ /* 0x020fc80000000000 */
[----:B------:R-:W-:-:S05]  /*13f0*/  SHF.L.U32 R0, R0, 0x10, RZ ;  /* 0x0000001000007819 */ /* 0x000fca00000006ff */
[----:B------:R-:W-:-:S04]  /*1400*/  FADD.FTZ R25, R25, R0 ;  /* 0x0000000019197221 */ /* 0x000fc80000010000 */
[----:B------:R-:W-:-:S07]  /*1410*/  @P1 FADD.FTZ R25, R9, R25 ;  /* 0x0000001909191221 */ /* 0x000fce0000010000 */
.L_x_12816:
[C---:B------:R-:W-:Y:S02]  /*1420*/  PRMT R27, R29.reuse, 0x7632, R27 ;  /* 0x000076321d1b7816 */ /* 0x040fe4000000001b */
[----:B------:R-:W-:Y:S01]  /*1430*/  SHF.L.U32 R26, R29, 0x10, RZ ;  /* 0x000000101d1a7819 */ /* 0x000fe200000006ff */
[----:B------:R-:W-:Y:S06]  /*1440*/  @P2 BRA `(.L_x_12817) ;  /* 0x00000000000c2947 */ /* 0x000fec0003800000 */
[----:B------:R-:W-:Y:S05]  /*1450*/  @!P1 BRA `(.L_x_12818) ;  /* 0x0000000000149947 */ /* 0x000fea0003800000 */
[----:B-----5:R-:W-:Y:S01]  /*1460*/  FADD.FTZ R26, R10, R26 ;  /* 0x0000001a0a1a7221 */ /* 0x020fe20000010000 */
[----:B------:R-:W-:Y:S06]  /*1470*/  BRA `(.L_x_12818) ;  /* 0x00000000000c7947 */ /* 0x000fec0003800000 */
.L_x_12817:
[----:B-----5:R-:W-:-:S05]  /*1480*/  SHF.L.U32 R29, R5, 0x10, RZ ;  /* 0x00000010051d7819 */ /* 0x020fca00000006ff */
[----:B------:R-:W-:-:S04]  /*1490*/  FADD.FTZ R26, R29, R26 ;  /* 0x0000001a1d1a7221 */ /* 0x000fc80000010000 */
[----:B------:R-:W-:-:S07]  /*14a0*/  @P1 FADD.FTZ R26, R10, R26 ;  /* 0x0000001a0a1a1221 */ /* 0x000fce0000010000 */
.L_x_12818:
[----:B------:R-:W-:Y:S01]  /*14b0*/  SHF.L.U32 R27, R27, 0x10, RZ ;  /* 0x000000101b1b7819 */ /* 0x000fe200000006ff */
[----:B------:R-:W-:Y:S06]  /*14c0*/  @P2 BRA `(.L_x_12819) ;  /* 0x00000000000c2947 */ /* 0x000fec0003800000 */
[----:B------:R-:W-:Y:S05]  /*14d0*/  @!P1 BRA `(.L_x_12820) ;  /* 0x0000000000189947 */ /* 0x000fea0003800000 */
[----:B-----5:R-:W-:Y:S01]  /*14e0*/  FADD.FTZ R27, R11, R27 ;  /* 0x0000001b0b1b7221 */ /* 0x020fe20000010000 */
[----:B------:R-:W-:Y:S06]  /*14f0*/  BRA `(.L_x_12820) ;  /* 0x0000000000107947 */ /* 0x000fec0003800000 */
.L_x_12819:
[----:B-----5:R-:W-:-:S04]  /*1500*/  PRMT R0, R5, 0x7632, R0 ;  /* 0x0000763205007816 */ /* 0x020fc80000000000 */
[----:B------:R-:W-:-:S05]  /*1510*/  SHF.L.U32 R0, R0, 0x10, RZ ;  /* 0x0000001000007819 */ /* 0x000fca00000006ff */
[----:B------:R-:W-:-:S04]  /*1520*/  FADD.FTZ R27, R27, R0 ;  /* 0x000000001b1b7221 */ /* 0x000fc80000010000 */
[----:B------:R-:W-:-:S07]  /*1530*/  @P1 FADD.FTZ R27, R11, R27 ;  /* 0x0000001b0b1b1221 */ /* 0x000fce0000010000 */
.L_x_12820:
[C---:B------:R-:W-:Y:S02]  /*1540*/  PRMT R29, R30.reuse, 0x7632, R29 ;  /* 0x000076321e1d7816 */ /* 0x040fe4000000001d */
[----:B------:R-:W-:Y:S01]  /*1550*/  SHF.L.U32 R28, R30, 0x10, RZ ;  /* 0x000000101e1c7819 */ /* 0x000fe200000006ff */
[----:B------:R-:W-:Y:S06]  /*1560*/  @P2 BRA `(.L_x_12821) ;  /* 0x00000000000c2947 */ /* 0x000fec0003800000 */
[----:B------:R-:W-:Y:S05]  /*1570*/  @!P1 BRA `(.L_x_12822) ;  /* 0x0000000000149947 */ /* 0x000fea0003800000 */
[----:B-----5:R-:W-:Y:S01]  /*1580*/  FADD.FTZ R28, R12, R28 ;  /* 0x0000001c0c1c7221 */ /* 0x020fe20000010000 */
[----:B------:R-:W-:Y:S06]  /*1590*/  BRA `(.L_x_12822) ;  /* 0x00000000000c7947 */ /* 0x000fec0003800000 */
.L_x_12821:
[----:B-----5:R-:W-:-:S05]  /*15a0*/  SHF.L.U32 R33, R6, 0x10, RZ ;  /* 0x0000001006217819 */ /* 0x020fca00000006ff */
[----:B------:R-:W-:-:S04]  /*15b0*/  FADD.FTZ R28, R33, R28 ;  /* 0x0000001c211c7221 */ /* 0x000fc80000010000 */
[----:B------:R-:W-:-:S07]  /*15c0*/  @P1 FADD.FTZ R28, R12, R28 ;  /* 0x0000001c0c1c1221 */ /* 0x000fce0000010000 */
.L_x_12822:
[----:B------:R-:W-:Y:S01]  /*15d0*/  SHF.L.U32 R29, R29, 0x10, RZ ;  /* 0x000000101d1d7819 */ /* 0x000fe200000006ff */
[----:B------:R-:W-:Y:S06]  /*15e0*/  @P2 BRA `(.L_x_12823) ;  /* 0x00000000000c2947 */ /* 0x000fec0003800000 */
[----:B------:R-:W-:Y:S05]  /*15f0*/  @!P1 BRA `(.L_x_12824) ;  /* 0x0000000000189947 */ /* 0x000fea0003800000 */
[----:B-----5:R-:W-:Y:S01]  /*1600*/  FADD.FTZ R29, R13, R29 ;  /* 0x0000001d0d1d7221 */ /* 0x020fe20000010000 */
[----:B------:R-:W-:Y:S06]  /*1610*/  BRA `(.L_x_12824) ;  /* 0x0000000000107947 */ /* 0x000fec0003800000 */
.L_x_12823:
[----:B-----5:R-:W-:-:S04]  /*1620*/  PRMT R0, R6, 0x7632, R0 ;  /* 0x0000763206007816 */ /* 0x020fc80000000000 */
[----:B------:R-:W-:-:S05]  /*1630*/  SHF.L.U32 R0, R0, 0x10, RZ ;  /* 0x0000001000007819 */ /* 0x000fca00000006ff */
[----:B------:R-:W-:-:S04]  /*1640*/  FADD.FTZ R29, R29, R0 ;  /* 0x000000001d1d7221 */ /* 0x000fc80000010000 */
[----:B------:R-:W-:-:S07]  /*1650*/  @P1 FADD.FTZ R29, R13, R29 ;  /* 0x0000001d0d1d1221 */ /* 0x000fce0000010000 */
.L_x_12824:
[C---:B------:R-:W-:Y:S02]  /*1660*/  PRMT R0, R31.reuse, 0x7632, R0 ;  /* 0x000076321f007816 */ /* 0x040fe40000000000 */
[----:B------:R-:W-:Y:S01]  /*1670*/  SHF.L.U32 R30, R31, 0x10, RZ ;  /* 0x000000101f1e7819 */ /* 0x000fe200000006ff */
[----:B------:R-:W-:Y:S06]  /*1680*/  @P2 BRA `(.L_x_12825) ;  /* 0x00000000000c2947 */ /* 0x000fec0003800000 */
[----:B------:R-:W-:Y:S05]  /*1690*/  @!P1 BRA `(.L_x_12826) ;  /* 0x0000000000149947 */ /* 0x000fea0003800000 */
[----:B-----5:R-:W-:Y:S01]  /*16a0*/  FADD.FTZ R30, R14, R30 ;  /* 0x0000001e0e1e7221 */ /* 0x020fe20000010000 */
[----:B------:R-:W-:Y:S06]  /*16b0*/  BRA `(.L_x_12826) ;  /* 0x00000000000c7947 */ /* 0x000fec0003800000 */
.L_x_12825:
[----:B-----5:R-:W-:-:S05]  /*16c0*/  SHF.L.U32 R31, R7, 0x10, RZ ;  /* 0x00000010071f7819 */ /* 0x020fca00000006ff */
[----:B------:R-:W-:-:S04]  /*16d0*/  FADD.FTZ R30, R31, R30 ;  /* 0x0000001e1f1e7221 */ /* 0x000fc80000010000 */
[----:B------:R-:W-:-:S07]  /*16e0*/  @P1 FADD.FTZ R30, R14, R30 ;  /* 0x0000001e0e1e1221 */ /* 0x000fce0000010000 */
.L_x_12826:
[----:B------:R-:W-:Y:S01]  /*16f0*/  SHF.L.U32 R31, R0, 0x10, RZ ;  /* 0x00000010001f7819 */ /* 0x000fe200000006ff */
[----:B------:R-:W-:Y:S06]  /*1700*/  @P2 BRA `(.L_x_12827) ;  /* 0x00000000000c2947 */ /* 0x000fec0003800000 */
[----:B------:R-:W-:Y:S05]  /*1710*/  @!P1 BRA `(.L_x_12828) ;  /* 0x0000000000189947 */ /* 0x000fea0003800000 */
[----:B-----5:R-:W-:Y:S01]  /*1720*/  FADD.FTZ R31, R15, R31 ;  /* 0x0000001f0f1f7221 */ /* 0x020fe20000010000 */
[----:B------:R-:W-:Y:S06]  /*1730*/  BRA `(.L_x_12828) ;  /* 0x0000000000107947 */ /* 0x000fec0003800000 */
.L_x_12827:
[----:B-----5:R-:W-:-:S04]  /*1740*/  PRMT R0, R7, 0x7632, R0 ;  /* 0x0000763207007816 */ /* 0x020fc80000000000 */
[----:B------:R-:W-:-:S05]  /*1750*/  SHF.L.U32 R0, R0, 0x10, RZ ;  /* 0x0000001000007819 */ /* 0x000fca00000006ff */
[----:B------:R-:W-:-:S04]  /*1760*/  FADD.FTZ R31, R31, R0 ;  /* 0x000000001f1f7221 */ /* 0x000fc80000010000 */
[----:B------:R-:W-:-:S07]  /*1770*/  @P1 FADD.FTZ R31, R15, R31 ;  /* 0x0000001f0f1f1221 */ /* 0x000fce0000010000 */
.L_x_12828:
        /* <DEDUP_REMOVED lines=20> */
.L_x_12829:
[----:B-----5:R-:W-:-:S05]  /*18c0*/  SHF.L.U32 R35, R4, 0x10, RZ ;  /* 0x0000001004237819 */ /* 0x020fca00000006ff */
[----:B------:R-:W-:-:S04]  /*18d0*/  FADD.FTZ R32, R35, R32 ;  /* 0x0000002023207221 */ /* 0x000fc80000010000 */
[----:B------:R-:W-:-:S07]  /*18e0*/  @P1 FADD.FTZ R32, R8, R32 ;  /* 0x0000002008201221 */ /* 0x000fce0000010000 */
.L_x_12830:
[----:B------:R-:W-:Y:S01]  /*18f0*/  SHF.L.U32 R33, R33, 0x10, RZ ;  /* 0x0000001021217819 */ /* 0x000fe200000006ff */
[----:B------:R-:W-:Y:S06]  /*1900*/  @P2 BRA `(.L_x_12831) ;  /* 0x00000000000c2947 */ /* 0x000fec0003800000 */
[----:B------:R-:W-:Y:S05]  /*1910*/  @!P1 BRA `(.L_x_12832) ;  /* 0x0000000000189947 */ /* 0x000fea0003800000 */
[----:B-----5:R-:W-:Y:S01]  /*1920*/  FADD.FTZ R33, R9, R33 ;  /* 0x0000002109217221 */ /* 0x020fe20000010000 */
[----:B------:R-:W-:Y:S06]  /*1930*/  BRA `(.L_x_12832) ;  /* 0x0000000000107947 */ /* 0x000fec0003800000 */
.L_x_12831:
[----:B-----5:R-:W-:-:S04]  /*1940*/  PRMT R0, R4, 0x7632, R0 ;  /* 0x0000763204007816 */ /* 0x020fc80000000000 */
[----:B------:R-:W-:-:S05]  /*1950*/  SHF.L.U32 R0, R0, 0x10, RZ ;  /* 0x0000001000007819 */ /* 0x000fca00000006ff */
[----:B------:R-:W-:-:S04]  /*1960*/  FADD.FTZ R33, R33, R0 ;  /* 0x0000000021217221 */ /* 0x000fc80000010000 */
[----:B------:R-:W-:-:S07]  /*1970*/  @P1 FADD.FTZ R33, R9, R33 ;  /* 0x0000002109211221 */ /* 0x000fce0000010000 */
.L_x_12832:
[C---:B------:R-:W-:Y:S02]  /*1980*/  PRMT R35, R37.reuse, 0x7632, R35 ;  /* 0x0000763225237816 */ /* 0x040fe40000000023 */
[----:B------:R-:W-:Y:S01]  /*1990*/  SHF.L.U32 R34, R37, 0x10, RZ ;  /* 0x0000001025227819 */ /* 0x000fe200000006ff */
[----:B------:R-:W-:Y:S06]  /*19a0*/  @P2 BRA `(.L_x_12833) ;  /* 0x00000000000c2947 */ /* 0x000fec0003800000 */
[----:B------:R-:W-:Y:S05]  /*19b0*/  @!P1 BRA `(.L_x_12834) ;  /* 0x0000000000149947 */ /* 0x000fea0003800000 */
[----:B-----5:R-:W-:Y:S01]  /*19c0*/  FADD.FTZ R34, R10, R34 ;  /* 0x000000220a227221 */ /* 0x020fe20000010000 */
[----:B------:R-:W-:Y:S06]  /*19d0*/  BRA `(.L_x_12834) ;  /* 0x00000000000c7947 */ /* 0x000fec0003800000 */
.L_x_12833:
[----:B-----5:R-:W-:-:S05]  /*19e0*/  SHF.L.U32 R37, R5, 0x10, RZ ;  /* 0x0000001005257819 */ /* 0x020fca00000006ff */
[----:B------:R-:W-:-:S04]  /*19f0*/  FADD.FTZ R34, R37, R34 ;  /* 0x0000002225227221 */ /* 0x000fc80000010000 */
[----:B------:R-:W-:-:S07]  /*1a00*/  @P1 FADD.FTZ R34, R10, R34 ;  /* 0x000000220a221221 */ /* 0x000fce0000010000 */
.L_x_12834:
[----:B------:R-:W-:Y:S01]  /*1a10*/  SHF.L.U32 R35, R35, 0x10, RZ ;  /* 0x0000001023237819 */ /* 0x000fe200000006ff */
[----:B------:R-:W-:Y:S06]  /*1a20*/  @P2 BRA `(.L_x_12835) ;  /* 0x00000000000c2947 */ /* 0x000fec0003800000 */
[----:B------:R-:W-:Y:S05]  /*1a30*/  @!P1 BRA `(.L_x_12836) ;  /* 0x0000000000189947 */ /* 0x000fea0003800000 */
[----:B-----5:R-:W-:Y:S01]  /*1a40*/  FADD.FTZ R35, R11, R35 ;  /* 0x000000230b237221 */ /* 0x020fe20000010000 */
[----:B------:R-:W-:Y:S06]  /*1a50*/  BRA `(.L_x_12836) ;  /* 0x0000000000107947 */ /* 0x000fec0003800000 */
.L_x_12835:
[----:B-----5:R-:W-:-:S04]  /*1a60*/  PRMT R0, R5, 0x7632, R0 ;  /* 0x0000763205007816 */ /* 0x020fc80000000000 */
[----:B------:R-:W-:-:S05]  /*1a70*/  SHF.L.U32 R0, R0, 0x10, RZ ;  /* 0x0000001000007819 */ /* 0x000fca00000006ff */
[----:B------:R-:W-:-:S04]  /*1a80*/  FADD.FTZ R35, R35, R0 ;  /* 0x0000000023237221 */ /* 0x000fc80000010000 */
[----:B------:R-:W-:-:S07]  /*1a90*/  @P1 FADD.FTZ R35, R11, R35 ;  /* 0x000000230b231221 */ /* 0x000fce0000010000 */
.L_x_12836:
[C---:B------:R-:W-:Y:S02]  /*1aa0*/  PRMT R37, R38.reuse, 0x7632, R37 ;  /* 0x0000763226257816 */ /* 0x040fe40000000025 */
[----:B------:R-:W-:Y:S01]  /*1ab0*/  SHF.L.U32 R36, R38, 0x10, RZ ;  /* 0x0000001026247819 */ /* 0x000fe200000006ff */
[----:B------:R-:W-:Y:S06]  /*1ac0*/  @P2 BRA `(.L_x_12837) ;  /* 0x00000000000c2947 */ /* 0x000fec0003800000 */
[----:B------:R-:W-:Y:S05]  /*1ad0*/  @!P1 BRA `(.L_x_12838) ;  /* 0x0000000000149947 */ /* 0x000fea0003800000 */
[----:B-----5:R-:W-:Y:S01]  /*1ae0*/  FADD.FTZ R36, R12, R36 ;  /* 0x000000240c247221 */ /* 0x020fe20000010000 */
[----:B------:R-:W-:Y:S06]  /*1af0*/  BRA `(.L_x_12838) ;  /* 0x00000000000c7947 */ /* 0x000fec0003800000 */
.L_x_12837:
[----:B-----5:R-:W-:-:S05]  /*1b00*/  SHF.L.U32 R41, R6, 0x10, RZ ;  /* 0x0000001006297819 */ /* 0x020fca00000006ff */
[----:B------:R-:W-:-:S04]  /*1b10*/  FADD.FTZ R36, R41, R36 ;  /* 0x0000002429247221 */ /* 0x000fc80000010000 */
[----:B------:R-:W-:-:S07]  /*1b20*/  @P1 FADD.FTZ R36, R12, R36 ;  /* 0x000000240c241221 */ /* 0x000fce0000010000 */
.L_x_12838:
[----:B------:R-:W-:Y:S01]  /*1b30*/  SHF.L.U32 R37, R37, 0x10, RZ ;  /* 0x0000001025257819 */ /* 0x000fe200000006ff */
[----:B------:R-:W-:Y:S06]  /*1b40*/  @P2 BRA `(.L_x_12839) ;  /* 0x00000000000c2947 */ /* 0x000fec0003800000 */
[----:B------:R-:W-:Y:S05]  /*1b50*/  @!P1 BRA `(.L_x_12840) ;  /* 0x0000000000189947 */ /* 0x000fea0003800000 */
[----:B-----5:R-:W-:Y:S01]  /*1b60*/  FADD.FTZ R37, R13, R37 ;  /* 0x000000250d257221 */ /* 0x020fe20000010000 */
[----:B------:R-:W-:Y:S06]  /*1b70*/  BRA `(.L_x_12840) ;  /* 0x0000000000107947 */ /* 0x000fec0003800000 */
.L_x_12839:
[----:B-----5:R-:W-:-:S04]  /*1b80*/  PRMT R0, R6, 0x7632, R0 ;  /* 0x0000763206007816 */ /* 0x020fc80000000000 */
[----:B------:R-:W-:-:S05]  /*1b90*/  SHF.L.U32 R0, R0, 0x10, RZ ;  /* 0x0000001000007819 */ /* 0x000fca00000006ff */
[----:B------:R-:W-:-:S04]  /*1ba0*/  FADD.FTZ R37, R37, R0 ;  /* 0x0000000025257221 */ /* 0x000fc80000010000 */
[----:B------:R-:W-:-:S07]  /*1bb0*/  @P1 FADD.FTZ R37, R13, R37 ;  /* 0x000000250d251221 */ /* 0x000fce0000010000 */
.L_x_12840:
[C---:B------:R-:W-:Y:S02]  /*1bc0*/  PRMT R0, R39.reuse, 0x7632, R0 ;  /* 0x0000763227007816 */ /* 0x040fe40000000000 */
[----:B------:R-:W-:Y:S01]  /*1bd0*/  SHF.L.U32 R38, R39, 0x10, RZ ;  /* 0x0000001027267819 */ /* 0x000fe200000006ff */
[----:B------:R-:W-:Y:S06]  /*1be0*/  @P2 BRA `(.L_x_12841) ;  /* 0x00000000000c2947 */ /* 0x000fec0003800000 */
[----:B------:R-:W-:Y:S05]  /*1bf0*/  @!P1 BRA `(.L_x_12842) ;  /* 0x0000000000149947 */ /* 0x000fea0003800000 */
[----:B-----5:R-:W-:Y:S01]  /*1c00*/  FADD.FTZ R38, R14, R38 ;  /* 0x000000260e267221 */ /* 0x020fe20000010000 */
[----:B------:R-:W-:Y:S06]  /*1c10*/  BRA `(.L_x_12842) ;  /* 0x00000000000c7947 */ /* 0x000fec0003800000 */
.L_x_12841:
[----:B-----5:R-:W-:-:S05]  /*1c20*/  SHF.L.U32 R39, R7, 0x10, RZ ;  /* 0x0000001007277819 */ /* 0x020fca00000006ff */
[----:B------:R-:W-:-:S04]  /*1c30*/  FADD.FTZ R38, R39, R38 ;  /* 0x0000002627267221 */ /* 0x000fc80000010000 */
[----:B------:R-:W-:-:S07]  /*1c40*/  @P1 FADD.FTZ R38, R14, R38 ;  /* 0x000000260e261221 */ /* 0x000fce0000010000 */
.L_x_12842:
[----:B------:R-:W-:Y:S01]  /*1c50*/  SHF.L.U32 R39, R0, 0x10, RZ ;  /* 0x0000001000277819 */ /* 0x000fe200000006ff */
[----:B------:R-:W-:Y:S06]  /*1c60*/  @P2 BRA `(.L_x_12843) ;  /* 0x00000000000c2947 */ /* 0x000fec0003800000 */
[----:B------:R-:W-:Y:S05]  /*1c70*/  @!P1 BRA `(.L_x_12844) ;  /* 0x0000000000189947 */ /* 0x000fea0003800000 */
[----:B-----5:R-:W-:Y:S01]  /*1c80*/  FADD.FTZ R39, R15, R39 ;  /* 0x000000270f277221 */ /* 0x020fe20000010000 */
[----:B------:R-:W-:Y:S06]  /*1c90*/  BRA `(.L_x_12844) ;  /* 0x0000000000107947 */ /* 0x000fec0003800000 */
.L_x_12843:
[----:B-----5:R-:W-:-:S04]  /*1ca0*/  PRMT R0, R7, 0x7632, R0 ;  /* 0x0000763207007816 */ /* 0x020fc80000000000 */
[----:B------:R-:W-:-:S05]  /*1cb0*/  SHF.L.U32 R0, R0, 0x10, RZ ;  /* 0x0000001000007819 */ /* 0x000fca00000006ff */
[----:B------:R-:W-:-:S04]  /*1cc0*/  FADD.FTZ R39, R39, R0 ;  /* 0x0000000027277221 */ /* 0x000fc80000010000 */
[----:B------:R-:W-:-:S07]  /*1cd0*/  @P1 FADD.FTZ R39, R15, R39 ;  /* 0x000000270f271221 */ /* 0x000fce0000010000 */
.L_x_12844:
        /* <DEDUP_REMOVED lines=20> */
.L_x_12845:
[----:B-----5:R-:W-:-:S05]  /*1e20*/  SHF.L.U32 R43, R4, 0x10, RZ ;  /* 0x00000010042b7819 */ /* 0x020fca00000006ff */
[----:B------:R-:W-:-:S04]  /*1e30*/  FADD.FTZ R40, R43, R40 ;  /* 0x000000282b287221 */ /* 0x000fc80000010000 */
[----:B------:R-:W-:-:S07]  /*1e40*/  @P1 FADD.FTZ R40, R8, R40 ;  /* 0x0000002808281221 */ /* 0x000fce0000010000 */
.L_x_12846:
[----:B------:R-:W-:Y:S01]  /*1e50*/  SHF.L.U32 R41, R41, 0x10, RZ ;  /* 0x0000001029297819 */ /* 0x000fe200000006ff */
[----:B------:R-:W-:Y:S06]  /*1e60*/  @P2 BRA `(.L_x_12847) ;  /* 0x00000000000c2947 */ /* 0x000fec0003800000 */
[----:B------:R-:W-:Y:S05]  /*1e70*/  @!P1 BRA `(.L_x_12848) ;  /* 0x0000000000189947 */ /* 0x000fea0003800000 */
[----:B-----5:R-:W-:Y:S01]  /*1e80*/  FADD.FTZ R41, R9, R41 ;  /* 0x0000002909297221 */ /* 0x020fe20000010000 */
[----:B------:R-:W-:Y:S06]  /*1e90*/  BRA `(.L_x_12848) ;  /* 0x0000000000107947 */ /* 0x000fec0003800000 */
.L_x_12847:
[----:B-----5:R-:W-:-:S04]  /*1ea0*/  PRMT R0, R4, 0x7632, R0 ;  /* 0x0000763204007816 */ /* 0x020fc80000000000 */
[----:B------:R-:W-:-:S05]  /*1eb0*/  SHF.L.U32 R0, R0, 0x10, RZ ;  /* 0x0000001000007819 */ /* 0x000fca00000006ff */
[----:B------:R-:W-:-:S04]  /*1ec0*/  FADD.FTZ R41, R41, R0 ;  /* 0x0000000029297221 */ /* 0x000fc80000010000 */
[----:B------:R-:W-:-:S07]  /*1ed0*/  @P1 FADD.FTZ R41, R9, R41 ;  /* 0x0000002909291221 */ /* 0x000fce0000010000 */
.L_x_12848:
[C---:B------:R-:W-:Y:S02]  /*1ee0*/  PRMT R43, R45.reuse, 0x7632, R43 ;  /* 0x000076322d2b7816 */ /* 0x040fe4000000002b */
[----:B------:R-:W-:Y:S01]  /*1ef0*/  SHF.L.U32 R42, R45, 0x10, RZ ;  /* 0x000000102d2a7819 */ /* 0x000fe200000006ff */
[----:B------:R-:W-:Y:S06]  /*1f00*/  @P2 BRA `(.L_x_12849) ;  /* 0x00000000000c2947 */ /* 0x000fec0003800000 */
[----:B------:R-:W-:Y:S05]  /*1f10*/  @!P1 BRA `(.L_x_12850) ;  /* 0x0000000000149947 */ /* 0x000fea0003800000 */
[----:B-----5:R-:W-:Y:S01]  /*1f20*/  FADD.FTZ R42, R10, R42 ;  /* 0x0000002a0a2a7221 */ /* 0x020fe20000010000 */
[----:B------:R-:W-:Y:S06]  /*1f30*/  BRA `(.L_x_12850) ;  /* 0x00000000000c7947 */ /* 0x000fec0003800000 */
.L_x_12849:
[----:B-----5:R-:W-:-:S05]  /*1f40*/  SHF.L.U32 R45, R5, 0x10, RZ ;  /* 0x00000010052d7819 */ /* 0x020fca00000006ff */
[----:B------:R-:W-:-:S04]  /*1f50*/  FADD.FTZ R42, R45, R42 ;  /* 0x0000002a2d2a7221 */ /* 0x000fc80000010000 */
[----:B------:R-:W-:-:S07]  /*1f60*/  @P1 FADD.FTZ R42, R10, R42 ;  /* 0x0000002a0a2a1221 */ /* 0x000fce0000010000 */
.L_x_12850:
[----:B------:R-:W-:Y:S01]  /*1f70*/  SHF.L.U32 R43, R43, 0x10, RZ ;  /* 0x000000102b2b7819 */ /* 0x000fe200000006ff */
[----:B------:R-:W-:Y:S06]  /*1f80*/  @P2 BRA `(.L_x_12851) ;  /* 0x00000000000c2947 */ /* 0x000fec0003800000 */
[----:B------:R-:W-:Y:S05]  /*1f90*/  @!P1 BRA `(.L_x_12852) ;  /* 0x0000000000189947 */ /* 0x000fea0003800000 */
[----:B-----5:R-:W-:Y:S01]  /*1fa0*/  FADD.FTZ R43, R11, R43 ;  /* 0x0000002b0b2b7221 */ /* 0x020fe20000010000 */
[----:B------:R-:W-:Y:S06]  /*1fb0*/  BRA `(.L_x_12852) ;  /* 0x0000000000107947 */ /* 0x000fec0003800000 */
.L_x_12851:
[----:B-----5:R-:W-:-:S04]  /*1fc0*/  PRMT R0, R5, 0x7632, R0 ;  /* 0x0000763205007816 */ /* 0x020fc80000000000 */
[----:B------:R-:W-:-:S05]  /*1fd0*/  SHF.L.U32 R0, R0, 0x10, RZ ;  /* 0x0000001000007819 */ /* 0x000fca00000006ff */
[----:B------:R-:W-:-:S04]  /*1fe0*/  FADD.FTZ R43, R43, R0 ;  /* 0x000000002b2b7221 */ /* 0x000fc80000010000 */
[----:B------:R-:W-:-:S07]  /*1ff0*/  @P1 FADD.FTZ R43, R11, R43 ;  /* 0x0000002b0b2b1221 */ /* 0x000fce0000010000 */
.L_x_12852:
[C---:B------:R-:W-:Y:S02]  /*2000*/  PRMT R45, R46.reuse, 0x7632, R45 ;  /* 0x000076322e2d7816 */ /* 0x040fe4000000002d */
[----:B------:R-:W-:Y:S01]  /*2010*/  SHF.L.U32 R44, R46, 0x10, RZ ;  /* 0x000000102e2c7819 */ /* 0x000fe200000006ff */
[----:B------:R-:W-:Y:S06]  /*2020*/  @P2 BRA `(.L_x_12853) ;  /* 0x00000000000c2947 */ /* 0x000fec0003800000 */
[----:B------:R-:W-:Y:S05]  /*2030*/  @!P1 BRA `(.L_x_12854) ;  /* 0x0000000000149947 */ /* 0x000fea0003800000 */
[----:B-----5:R-:W-:Y:S01]  /*2040*/  FADD.FTZ R44, R12, R44 ;  /* 0x0000002c0c2c7221 */ /* 0x020fe20000010000 */
[----:B------:R-:W-:Y:S06]  /*2050*/  BRA `(.L_x_12854) ;  /* 0x00000000000c7947 */ /* 0x000fec0003800000 */
.L_x_12853:
[----:B-----5:R-:W-:-:S05]  /*2060*/  SHF.L.U32 R49, R6, 0x10, RZ ;  /* 0x0000001006317819 */ /* 0x020fca00000006ff */
[----:B------:R-:W-:-:S04]  /*2070*/  FADD.FTZ R44, R49, R44 ;  /* 0x0000002c312c7221 */ /* 0x000fc80000010000 */
[----:B------:R-:W-:-:S07]  /*2080*/  @P1 FADD.FTZ R44, R12, R44 ;  /* 0x0000002c0c2c1221 */ /* 0x000fce0000010000 */
.L_x_12854:
[----:B------:R-:W-:Y:S01]  /*2090*/  SHF.L.U32 R45, R45, 0x10, RZ ;  /* 0x000000102d2d7819 */ /* 0x000fe200000006ff */
[----:B------:R-:W-:Y:S06]  /*20a0*/  @P2 BRA `(.L_x_12855) ;  /* 0x00000000000c2947 */ /* 0x000fec0003800000 */
[----:B------:R-:W-:Y:S05]  /*20b0*/  @!P1 BRA `(.L_x_12856) ;  /* 0x0000000000189947 */ /* 0x000fea0003800000 */
[----:B-----5:R-:W-:Y:S01]  /*20c0*/  FADD.FTZ R45, R13, R45 ;  /* 0x0000002d0d2d7221 */ /* 0x020fe20000010000 */
[----:B------:R-:W-:Y:S06]  /*20d0*/  BRA `(.L_x_12856) ;  /* 0x0000000000107947 */ /* 0x000fec0003800000 */
.L_x_12855:
[----:B-----5:R-:W-:-:S04]  /*20e0*/  PRMT R0, R6, 0x7632, R0 ;  /* 0x0000763206007816 */ /* 0x020fc80000000000 */
[----:B------:R-:W-:-:S05]  /*20f0*/  SHF.L.U32 R0, R0, 0x10, RZ ;  /* 0x0000001000007819 */ /* 0x000fca00000006ff */
[----:B------:R-:W-:-:S04]  /*2100*/  FADD.FTZ R45, R45, R0 ;  /* 0x000000002d2d7221 */ /* 0x000fc80000010000 */
[----:B------:R-:W-:-:S07]  /*2110*/  @P1 FADD.FTZ R45, R13, R45 ;  /* 0x0000002d0d2d1221 */ /* 0x000fce0000010000 */
.L_x_12856:
[C---:B------:R-:W-:Y:S02]  /*2120*/  PRMT R0, R47.reuse, 0x7632, R0 ;  /* 0x000076322f007816 */ /* 0x040fe40000000000 */
[----:B------:R-:W-:Y:S01]  /*2130*/  SHF.L.U32 R46, R47, 0x10, RZ ;  /* 0x000000102f2e7819 */ /* 0x000fe200000006ff */
[----:B------:R-:W-:Y:S06]  /*2140*/  @P2 BRA `(.L_x_12857) ;  /* 0x00000000000c2947 */ /* 0x000fec0003800000 */
[----:B------:R-:W-:Y:S05]  /*2150*/  @!P1 BRA `(.L_x_12858) ;  /* 0x0000000000149947 */ /* 0x000fea0003800000 */
[----:B-----5:R-:W-:Y:S01]  /*2160*/  FADD.FTZ R46, R14, R46 ;  /* 0x0000002e0e2e7221 */ /* 0x020fe20000010000 */
[----:B------:R-:W-:Y:S06]  /*2170*/  BRA `(.L_x_12858) ;  /* 0x00000000000c7947 */ /* 0x000fec0003800000 */
.L_x_12857:
[----:B-----5:R-:W-:-:S05]  /*2180*/  SHF.L.U32 R47, R7, 0x10, RZ ;  /* 0x00000010072f7819 */ /* 0x020fca00000006ff */
[----:B------:R-:W-:-:S04]  /*2190*/  FADD.FTZ R46, R47, R46 ;  /* 0x0000002e2f2e7221 */ /* 0x000fc80000010000 */
[----:B------:R-:W-:-:S07]  /*21a0*/  @P1 FADD.FTZ R46, R14, R46 ;  /* 0x0000002e0e2e1221 */ /* 0x000fce0000010000 */
.L_x_12858:
[----:B------:R-:W-:Y:S01]  /*21b0*/  SHF.L.U32 R47, R0, 0x10, RZ ;  /* 0x00000010002f7819 */ /* 0x000fe200000006ff */
[----:B------:R-:W-:Y:S06]  /*21c0*/  @P2 BRA `(.L_x_12859) ;  /* 0x00000000000c2947 */ /* 0x000fec0003800000 */
[----:B------:R-:W-:Y:S05]  /*21d0*/  @!P1 BRA `(.L_x_12860) ;  /* 0x0000000000189947 */ /* 0x000fea0003800000 */
[----:B-----5:R-:W-:Y:S01]  /*21e0*/  FADD.FTZ R47, R15, R47 ;  /* 0x0000002f0f2f7221 */ /* 0x020fe20000010000 */
[----:B------:R-:W-:Y:S06]  /*21f0*/  BRA `(.L_x_12860) ;  /* 0x0000000000107947 */ /* 0x000fec0003800000 */
.L_x_12859:
[----:B-----5:R-:W-:-:S04]  /*2200*/  PRMT R0, R7, 0x7632, R0 ;  /* 0x0000763207007816 */ /* 0x020fc80000000000 */
[----:B------:R-:W-:-:S05]  /*2210*/  SHF.L.U32 R0, R0, 0x10, RZ ;  /* 0x0000001000007819 */ /* 0x000fca00000006ff */
[----:B------:R-:W-:-:S04]  /*2220*/  FADD.FTZ R47, R47, R0 ;  /* 0x000000002f2f7221 */ /* 0x000fc80000010000 */
[----:B------:R-:W-:-:S07]  /*2230*/  @P1 FADD.FTZ R47, R15, R47 ;  /* 0x0000002f0f2f1221 */ /* 0x000fce0000010000 */
.L_x_12860:
        /* <DEDUP_REMOVED lines=20> */
.L_x_12861:
[----:B-----5:R-:W-:-:S05]  /*2380*/  SHF.L.U32 R51, R4, 0x10, RZ ;  /* 0x0000001004337819 */ /* 0x020fca00000006ff */
[----:B------:R-:W-:-:S04]  /*2390*/  FADD.FTZ R48, R51, R48 ;  /* 0x0000003033307221 */ /* 0x000fc80000010000 */
[----:B------:R-:W-:-:S07]  /*23a0*/  @P1 FADD.FTZ R48, R8, R48 ;  /* 0x0000003008301221 */ /* 0x000fce0000010000 */
.L_x_12862:
[----:B------:R-:W-:Y:S01]  /*23b0*/  SHF.L.U32 R49, R49, 0x10, RZ ;  /* 0x0000001031317819 */ /* 0x000fe200000006ff */
[----:B------:R-:W-:Y:S06]  /*23c0*/  @P2 BRA `(.L_x_12863) ;  /* 0x00000000000c2947 */ /* 0x000fec0003800000 */
[----:B------:R-:W-:Y:S05]  /*23d0*/  @!P1 BRA `(.L_x_12864) ;  /* 0x0000000000189947 */ /* 0x000fea0003800000 */
[----:B-----5:R-:W-:Y:S01]  /*23e0*/  FADD.FTZ R49, R9, R49 ;  /* 0x0000003109317221 */ /* 0x020fe20000010000 */
[----:B------:R-:W-:Y:S06]  /*23f0*/  BRA `(.L_x_12864) ;  /* 0x0000000000107947 */ /* 0x000fec0003800000 */
.L_x_12863:
[----:B-----5:R-:W-:-:S04]  /*2400*/  PRMT R0, R4, 0x7632, R0 ;  /* 0x0000763204007816 */ /* 0x020fc80000000000 */
[----:B------:R-:W-:-:S05]  /*2410*/  SHF.L.U32 R0, R0, 0x10, RZ ;  /* 0x0000001000007819 */ /* 0x000fca00000006ff */
[----:B------:R-:W-:-:S04]  /*2420*/  FADD.FTZ R49, R49, R0 ;  /* 0x0000000031317221 */ /* 0x000fc80000010000 */
[----:B------:R-:W-:-:S07]  /*2430*/  @P1 FADD.FTZ R49, R9, R49 ;  /* 0x0000003109311221 */ /* 0x000fce0000010000 */
.L_x_12864:
[C---:B------:R-:W-:Y:S02]  /*2440*/  PRMT R51, R53.reuse, 0x7632, R51 ;  /* 0x0000763235337816 */ /* 0x040fe40000000033 */
[----:B------:R-:W-:Y:S01]  /*2450*/  SHF.L.U32 R50, R53, 0x10, RZ ;  /* 0x0000001035327819 */ /* 0x000fe200000006ff */
[----:B------:R-:W-:Y:S06]  /*2460*/  @P2 BRA `(.L_x_12865) ;  /* 0x00000000000c2947 */ /* 0x000fec0003800000 */
[----:B------:R-:W-:Y:S05]  /*2470*/  @!P1 BRA `(.L_x_12866) ;  /* 0x0000000000149947 */ /* 0x000fea0003800000 */
[----:B-----5:R-:W-:Y:S01]  /*2480*/  FADD.FTZ R50, R10, R50 ;  /* 0x000000320a327221 */ /* 0x020fe20000010000 */
[----:B------:R-:W-:Y:S06]  /*2490*/  BRA `(.L_x_12866) ;  /* 0x00000000000c7947 */ /* 0x000fec0003800000 */
.L_x_12865:
[----:B-----5:R-:W-:-:S05]  /*24a0*/  SHF.L.U32 R53, R5, 0x10, RZ ;  /* 0x0000001005357819 */ /* 0x020fca00000006ff */
[----:B------:R-:W-:-:S04]  /*24b0*/  FADD.FTZ R50, R53, R50 ;  /* 0x0000003235327221 */ /* 0x000fc80000010000 */
[----:B------:R-:W-:-:S07]  /*24c0*/  @P1 FADD.FTZ R50, R10, R50 ;  /* 0x000000320a321221 */ /* 0x000fce0000010000 */
.L_x_12866:
[----:B------:R-:W-:Y:S01]  /*24d0*/  SHF.L.U32 R51, R51, 0x10, RZ ;  /* 0x0000001033337819 */ /* 0x000fe200000006ff */
[----:B------:R-:W-:Y:S06]  /*24e0*/  @P2 BRA `(.L_x_12867) ;  /* 0x00000000000c2947 */ /* 0x000fec0003800000 */
[----:B------:R-:W-:Y:S05]  /*24f0*/  @!P1 BRA `(.L_x_12868) ;  /* 0x0000000000189947 */ /* 0x000fea0003800000 */
[----:B-----5:R-:W-:Y:S01]  /*2500*/  FADD.FTZ R51, R11, R51 ;  /* 0x000000330b337221 */ /* 0x020fe20000010000 */
[----:B------:R-:W-:Y:S06]  /*2510*/  BRA `(.L_x_12868) ;  /* 0x0000000000107947 */ /* 0x000fec0003800000 */
.L_x_12867:
[----:B-----5:R-:W-:-:S04]  /*2520*/  PRMT R0, R5, 0x7632, R0 ;  /* 0x0000763205007816 */ /* 0x020fc80000000000 */
[----:B------:R-:W-:-:S05]  /*2530*/  SHF.L.U32 R0, R0, 0x10, RZ ;  /* 0x0000001000007819 */ /* 0x000fca00000006ff */
[----:B------:R-:W-:-:S04]  /*2540*/  FADD.FTZ R51, R51, R0 ;  /* 0x0000000033337221 */ /* 0x000fc80000010000 */
[----:B------:R-:W-:-:S07]  /*2550*/  @P1 FADD.FTZ R51, R11, R51 ;  /* 0x000000330b331221 */ /* 0x000fce0000010000 */
.L_x_12868:
[C---:B------:R-:W-:Y:S02]  /*2560*/  PRMT R53, R54.reuse, 0x7632, R53 ;  /* 0x0000763236357816 */ /* 0x040fe40000000035 */
[----:B------:R-:W-:Y:S01]  /*2570*/  SHF.L.U32 R52, R54, 0x10, RZ ;  /* 0x0000001036347819 */ /* 0x000fe200000006ff */
[----:B------:R-:W-:Y:S06]  /*2580*/  @P2 BRA `(.L_x_12869) ;  /* 0x00000000000c2947 */ /* 0x000fec0003800000 */
[----:B------:R-:W-:Y:S05]  /*2590*/  @!P1 BRA `(.L_x_12870) ;  /* 0x0000000000149947 */ /* 0x000fea0003800000 */
[----:B-----5:R-:W-:Y:S01]  /*25a0*/  FADD.FTZ R52, R12, R52 ;  /* 0x000000340c347221 */ /* 0x020fe20000010000 */
[----:B------:R-:W-:Y:S06]  /*25b0*/  BRA `(.L_x_12870) ;  /* 0x00000000000c7947 */ /* 0x000fec0003800000 */
.L_x_12869:
[----:B-----5:R-:W-:-:S05]  /*25c0*/  SHF.L.U32 R57, R6, 0x10, RZ ;  /* 0x0000001006397819 */ /* 0x020fca00000006ff */
[----:B------:R-:W-:-:S04]  /*25d0*/  FADD.FTZ R52, R57, R52 ;  /* 0x0000003439347221 */ /* 0x000fc80000010000 */
[----:B------:R-:W-:-:S07]  /*25e0*/  @P1 FADD.FTZ R52, R12, R52 ;  /* 0x000000340c341221 */ /* 0x000fce0000010000 */
.L_x_12870:
[----:B------:R-:W-:Y:S01]  /*25f0*/  SHF.L.U32 R53, R53, 0x10, RZ ;  /* 0x0000001035357819 */ /* 0x000fe200000006ff */
[----:B------:R-:W-:Y:S06]  /*2600*/  @P2 BRA `(.L_x_12871) ;  /* 0x00000000000c2947 */ /* 0x000fec0003800000 */
[----:B------:R-:W-:Y:S05]  /*2610*/  @!P1 BRA `(.L_x_12872) ;  /* 0x0000000000189947 */ /* 0x000fea0003800000 */
[----:B-----5:R-:W-:Y:S01]  /*2620*/  FADD.FTZ R53, R13, R53 ;  /* 0x000000350d357221 */ /* 0x020fe20000010000 */
[----:B------:R-:W-:Y:S06]  /*2630*/  BRA `(.L_x_12872) ;  /* 0x0000000000107947 */ /* 0x000fec0003800000 */
.L_x_12871:
[----:B-----5:R-:W-:-:S04]  /*2640*/  PRMT R0, R6, 0x7632, R0 ;  /* 0x0000763206007816 */ /* 0x020fc80000000000 */
[----:B------:R-:W-:-:S05]  /*2650*/  SHF.L.U32 R0, R0, 0x10, RZ ;  /* 0x0000001000007819 */ /* 0x000fca00000006ff */
[----:B------:R-:W-:-:S04]  /*2660*/  FADD.FTZ R53, R53, R0 ;  /* 0x0000000035357221 */ /* 0x000fc80000010000 */
[----:B------:R-:W-:-:S07]  /*2670*/  @P1 FADD.FTZ R53, R13, R53 ;  /* 0x000000350d351221 */ /* 0x000fce0000010000 */
.L_x_12872:
[C---:B------:R-:W-:Y:S02]  /*2680*/  PRMT R0, R55.reuse, 0x7632, R0 ;  /* 0x0000763237007816 */ /* 0x040fe40000000000 */
[----:B------:R-:W-:Y:S01]  /*2690*/  SHF.L.U32 R54, R55, 0x10, RZ ;  /* 0x0000001037367819 */ /* 0x000fe200000006ff */
[----:B------:R-:W-:Y:S06]  /*26a0*/  @P2 BRA `(.L_x_12873) ;  /* 0x00000000000c2947 */ /* 0x000fec0003800000 */
[----:B------:R-:W-:Y:S05]  /*26b0*/  @!P1 BRA `(.L_x_12874) ;  /* 0x0000000000149947 */ /* 0x000fea0003800000 */
[----:B-----5:R-:W-:Y:S01]  /*26c0*/  FADD.FTZ R54, R14, R54 ;  /* 0x000000360e367221 */ /* 0x020fe20000010000 */
[----:B------:R-:W-:Y:S06]  /*26d0*/  BRA `(.L_x_12874) ;  /* 0x00000000000c7947 */ /* 0x000fec0003800000 */
.L_x_12873:
[----:B-----5:R-:W-:-:S05]  /*26e0*/  SHF.L.U32 R55, R7, 0x10, RZ ;  /* 0x0000001007377819 */ /* 0x020fca00000006ff */
[----:B------:R-:W-:-:S04]  /*26f0*/  FADD.FTZ R54, R55, R54 ;  /* 0x0000003637367221 */ /* 0x000fc80000010000 */
[----:B------:R-:W-:-:S07]  /*2700*/  @P1 FADD.FTZ R54, R14, R54 ;  /* 0x000000360e361221 */ /* 0x000fce0000010000 */
.L_x_12874:
[----:B------:R-:W-:Y:S01]  /*2710*/  SHF.L.U32 R55, R0, 0x10, RZ ;  /* 0x0000001000377819 */ /* 0x000fe200000006ff */
[----:B------:R-:W-:Y:S06]  /*2720*/  @P2 BRA `(.L_x_12875) ;  /* 0x00000000000c2947 */ /* 0x000fec0003800000 */
[----:B------:R-:W-:Y:S05]  /*2730*/  @!P1 BRA `(.L_x_12876) ;  /* 0x0000000000189947 */ /* 0x000fea0003800000 */
[----:B-----5:R-:W-:Y:S01]  /*2740*/  FADD.FTZ R55, R15, R55 ;  /* 0x000000370f377221 */ /* 0x020fe20000010000 */
[----:B------:R-:W-:Y:S06]  /*2750*/  BRA `(.L_x_12876) ;  /* 0x0000000000107947 */ /* 0x000fec0003800000 */
.L_x_12875:
[----:B-----5:R-:W-:-:S04]  /*2760*/  PRMT R0, R7, 0x7632, R0 ;  /* 0x0000763207007816 */ /* 0x020fc80000000000 */
[----:B------:R-:W-:-:S05]  /*2770*/  SHF.L.U32 R0, R0, 0x10, RZ ;  /* 0x0000001000007819 */ /* 0x000fca00000006ff */
[----:B------:R-:W-:-:S04]  /*2780*/  FADD.FTZ R55, R55, R0 ;  /* 0x0000000037377221 */ /* 0x000fc80000010000 */
[----:B------:R-:W-:-:S07]  /*2790*/  @P1 FADD.FTZ R55, R15, R55 ;  /* 0x000000370f371221 */ /* 0x000fce0000010000 */
.L_x_12876:
        /* <DEDUP_REMOVED lines=20> */
.L_x_12877:
[----:B-----5:R-:W-:-:S05]  /*28e0*/  SHF.L.U32 R3, R4, 0x10, RZ ;  /* 0x0000001004037819 */ /* 0x020fca00000006ff */
[----:B------:R-:W-:-:S04]  /*28f0*/  FADD.FTZ R56, R3, R56 ;  /* 0x0000003803387221 */ /* 0x000fc80000010000 */
[----:B------:R-:W-:-:S07]  /*2900*/  @P1 FADD.FTZ R56, R8, R56 ;  /* 0x0000003808381221 */ /* 0x000fce0000010000 */
.L_x_12878:
[----:B------:R-:W-:Y:S01]  /*2910*/  SHF.L.U32 R57, R57, 0x10, RZ ;  /* 0x0000001039397819 */ /* 0x000fe200000006ff */
[----:B------:R-:W-:Y:S06]  /*2920*/  @P2 BRA `(.L_x_12879) ;  /* 0x00000000000c2947 */ /* 0x000fec0003800000 */
[----:B------:R-:W-:Y:S05]  /*2930*/  @!P1 BRA `(.L_x_12880) ;  /* 0x0000000000189947 */ /* 0x000fea0003800000 */
[----:B-----5:R-:W-:Y:S01]  /*2940*/  FADD.FTZ R57, R9, R57 ;  /* 0x0000003909397221 */ /* 0x020fe20000010000 */
[----:B------:R-:W-:Y:S06]  /*2950*/  BRA `(.L_x_12880) ;  /* 0x0000000000107947 */ /* 0x000fec0003800000 */
.L_x_12879:
[----:B-----5:R-:W-:-:S04]  /*2960*/  PRMT R0, R4, 0x7632, R0 ;  /* 0x0000763204007816 */ /* 0x020fc80000000000 */
[----:B------:R-:W-:-:S05]  /*2970*/  SHF.L.U32 R0, R0, 0x10, RZ ;  /* 0x0000001000007819 */ /* 0x000fca00000006ff */
[----:B------:R-:W-:-:S04]  /*2980*/  FADD.FTZ R57, R57, R0 ;  /* 0x0000000039397221 */ /* 0x000fc80000010000 */
[----:B------:R-:W-:-:S07]  /*2990*/  @P1 FADD.FTZ R57, R9, R57 ;  /* 0x0000003909391221 */ /* 0x000fce0000010000 */
.L_x_12880:
[C---:B------:R-:W-:Y:S02]  /*29a0*/  PRMT R59, R61.reuse, 0x7632, R59 ;  /* 0x000076323d3b7816 */ /* 0x040fe4000000003b */
[----:B------:R-:W-:Y:S01]  /*29b0*/  SHF.L.U32 R58, R61, 0x10, RZ ;  /* 0x000000103d3a7819 */ /* 0x000fe200000006ff */
[----:B------:R-:W-:Y:S06]  /*29c0*/  @P2 BRA `(.L_x_12881) ;  /* 0x00000000000c2947 */ /* 0x000fec0003800000 */
[----:B------:R-:W-:Y:S05]  /*29d0*/  @!P1 BRA `(.L_x_12882) ;  /* 0x0000000000149947 */ /* 0x000fea0003800000 */
[----:B-----5:R-:W-:Y:S01]  /*29e0*/  FADD.FTZ R58, R10, R58 ;  /* 0x0000003a0a3a7221 */ /* 0x020fe20000010000 */
[----:B------:R-:W-:Y:S06]  /*29f0*/  BRA `(.L_x_12882) ;  /* 0x00000000000c7947 */ /* 0x000fec0003800000 */
.L_x_12881:
[----:B-----5:R-:W-:-:S05]  /*2a00*/  SHF.L.U32 R3, R5, 0x10, RZ ;  /* 0x0000001005037819 */ /* 0x020fca00000006ff */
[----:B------:R-:W-:-:S04]  /*2a10*/  FADD.FTZ R58, R3, R58 ;  /* 0x0000003a033a7221 */ /* 0x000fc80000010000 */
[----:B------:R-:W-:-:S07]  /*2a20*/  @P1 FADD.FTZ R58, R10, R58 ;  /* 0x0000003a0a3a1221 */ /* 0x000fce0000010000 */
.L_x_12882:
[----:B------:R-:W-:Y:S01]  /*2a30*/  SHF.L.U32 R59, R59, 0x10, RZ ;  /* 0x000000103b3b7819 */ /* 0x000fe200000006ff */
[----:B------:R-:W-:Y:S06]  /*2a40*/  @P2 BRA `(.L_x_12883) ;  /* 0x00000000000c2947 */ /* 0x000fec0003800000 */
[----:B------:R-:W-:Y:S05]  /*2a50*/  @!P1 BRA `(.L_x_12884) ;  /* 0x0000000000189947 */ /* 0x000fea0003800000 */
[----:B-----5:R-:W-:Y:S01]  /*2a60*/  FADD.FTZ R59, R11, R59 ;  /* 0x0000003b0b3b7221 */ /* 0x020fe20000010000 */
[----:B------:R-:W-:Y:S06]  /*2a70*/  BRA `(.L_x_12884) ;  /* 0x0000000000107947 */ /* 0x000fec0003800000 */
.L_x_12883:
[----:B-----5:R-:W-:-:S04]  /*2a80*/  PRMT R0, R5, 0x7632, R0 ;  /* 0x0000763205007816 */ /* 0x020fc80000000000 */
[----:B------:R-:W-:-:S05]  /*2a90*/  SHF.L.U32 R0, R0, 0x10, RZ ;  /* 0x0000001000007819 */ /* 0x000fca00000006ff */
[----:B------:R-:W-:-:S04]  /*2aa0*/  FADD.FTZ R59, R59, R0 ;  /* 0x000000003b3b7221 */ /* 0x000fc80000010000 */
[----:B------:R-:W-:-:S07]  /*2ab0*/  @P1 FADD.FTZ R59, R11, R59 ;  /* 0x0000003b0b3b1221 */ /* 0x000fce0000010000 */
.L_x_12884:
[C---:B------:R-:W-:Y:S02]  /*2ac0*/  PRMT R61, R62.reuse, 0x7632, R61 ;  /* 0x000076323e3d7816 */ /* 0x040fe4000000003d */
[----:B------:R-:W-:Y:S01]  /*2ad0*/  SHF.L.U32 R60, R62, 0x10, RZ ;  /* 0x000000103e3c7819 */ /* 0x000fe200000006ff */
[----:B------:R-:W-:Y:S06]  /*2ae0*/  @P2 BRA `(.L_x_12885) ;  /* 0x00000000000c2947 */ /* 0x000fec0003800000 */
[----:B------:R-:W-:Y:S05]  /*2af0*/  @!P1 BRA `(.L_x_12886) ;  /* 0x0000000000149947 */ /* 0x000fea0003800000 */
[----:B-----5:R-:W-:Y:S01]  /*2b00*/  FADD.FTZ R60, R12, R60 ;  /* 0x0000003c0c3c7221 */ /* 0x020fe20000010000 */
[----:B------:R-:W-:Y:S06]  /*2b10*/  BRA `(.L_x_12886) ;  /* 0x00000000000c7947 */ /* 0x000fec0003800000 */
.L_x_12885:
[----:B-----5:R-:W-:-:S05]  /*2b20*/  SHF.L.U32 R3, R6, 0x10, RZ ;  /* 0x0000001006037819 */ /* 0x020fca00000006ff */
[----:B------:R-:W-:-:S04]  /*2b30*/  FADD.FTZ R60, R3, R60 ;  /* 0x0000003c033c7221 */ /* 0x000fc80000010000 */
[----:B------:R-:W-:-:S07]  /*2b40*/  @P1 FADD.FTZ R60, R12, R60 ;  /* 0x0000003c0c3c1221 */ /* 0x000fce0000010000 */
.L_x_12886:
[----:B------:R-:W-:Y:S01]  /*2b50*/  SHF.L.U32 R61, R61, 0x10, RZ ;  /* 0x000000103d3d7819 */ /* 0x000fe200000006ff */
[----:B------:R-:W-:Y:S06]  /*2b60*/  @P2 BRA `(.L_x_12887) ;  /* 0x00000000000c2947 */ /* 0x000fec0003800000 */
[----:B------:R-:W-:Y:S05]  /*2b70*/  @!P1 BRA `(.L_x_12888) ;  /* 0x0000000000189947 */ /* 0x000fea0003800000 */
[----:B-----5:R-:W-:Y:S01]  /*2b80*/  FADD.FTZ R61, R13, R61 ;  /* 0x0000003d0d3d7221 */ /* 0x020fe20000010000 */
[----:B------:R-:W-:Y:S06]  /*2b90*/  BRA `(.L_x_12888) ;  /* 0x0000000000107947 */ /* 0x000fec0003800000 */
.L_x_12887:
[----:B-----5:R-:W-:-:S04]  /*2ba0*/  PRMT R0, R6, 0x7632, R0 ;  /* 0x0000763206007816 */ /* 0x020fc80000000000 */
[----:B------:R-:W-:-:S05]  /*2bb0*/  SHF.L.U32 R0, R0, 0x10, RZ ;  /* 0x0000001000007819 */ /* 0x000fca00000006ff */
[----:B------:R-:W-:-:S04]  /*2bc0*/  FADD.FTZ R61, R61, R0 ;  /* 0x000000003d3d7221 */ /* 0x000fc80000010000 */
[----:B------:R-:W-:-:S07]  /*2bd0*/  @P1 FADD.FTZ R61, R13, R61 ;  /* 0x0000003d0d3d1221 */ /* 0x000fce0000010000 */
.L_x_12888:
[C---:B------:R-:W-:Y:S02]  /*2be0*/  PRMT R0, R63.reuse, 0x7632, R0 ;  /* 0x000076323f007816 */ /* 0x040fe40000000000 */
[----:B------:R-:W-:Y:S01]  /*2bf0*/  SHF.L.U32 R62, R63, 0x10, RZ ;  /* 0x000000103f3e7819 */ /* 0x000fe200000006ff */
[----:B------:R-:W-:Y:S06]  /*2c00*/  @P2 BRA `(.L_x_12889) ;  /* 0x00000000000c2947 */ /* 0x000fec0003800000 */
[----:B------:R-:W-:Y:S05]  /*2c10*/  @!P1 BRA `(.L_x_12890) ;  /* 0x0000000000149947 */ /* 0x000fea0003800000 */
[----:B-----5:R-:W-:Y:S01]  /*2c20*/  FADD.FTZ R62, R14, R62 ;  /* 0x0000003e0e3e7221 */ /* 0x020fe20000010000 */
[----:B------:R-:W-:Y:S06]  /*2c30*/  BRA `(.L_x_12890) ;  /* 0x00000000000c7947 */ /* 0x000fec0003800000 */
.L_x_12889:
[----:B-----5:R-:W-:-:S05]  /*2c40*/  SHF.L.U32 R3, R7, 0x10, RZ ;  /* 0x0000001007037819 */ /* 0x020fca00000006ff */
[----:B------:R-:W-:-:S04]  /*2c50*/  FADD.FTZ R62, R3, R62 ;  /* 0x0000003e033e7221 */ /* 0x000fc80000010000 */
[----:B------:R-:W-:-:S07]  /*2c60*/  @P1 FADD.FTZ R62, R14, R62 ;  /* 0x0000003e0e3e1221 */ /* 0x000fce0000010000 */
.L_x_12890:
[----:B------:R-:W-:Y:S01]  /*2c70*/  SHF.L.U32 R63, R0, 0x10, RZ ;  /* 0x00000010003f7819 */ /* 0x000fe200000006ff */
[----:B------:R-:W-:Y:S06]  /*2c80*/  @P2 BRA `(.L_x_12891) ;  /* 0x00000000000c2947 */ /* 0x000fec0003800000 */
[----:B------:R-:W-:Y:S05]  /*2c90*/  @!P1 BRA `(.L_x_12892) ;  /* 0x0000000000189947 */ /* 0x000fea0003800000 */
[----:B-----5:R-:W-:Y:S01]  /*2ca0*/  FADD.FTZ R63, R15, R63 ;  /* 0x0000003f0f3f7221 */ /* 0x020fe20000010000 */
[----:B------:R-:W-:Y:S06]  /*2cb0*/  BRA `(.L_x_12892) ;  /* 0x0000000000107947 */ /* 0x000fec0003800000 */
.L_x_12891:
[----:B-----5:R-:W-:-:S04]  /*2cc0*/  PRMT R0, R7, 0x7632, R0 ;  /* 0x0000763207007816 */ /* 0x020fc80000000000 */
[----:B------:R-:W-:-:S05]  /*2cd0*/  SHF.L.U32 R0, R0, 0x10, RZ ;  /* 0x0000001000007819 */ /* 0x000fca00000006ff */
[----:B------:R-:W-:-:S04]  /*2ce0*/  FADD.FTZ R63, R63, R0 ;  /* 0x000000003f3f7221 */ /* 0x000fc80000010000 */
[----:B------:R-:W-:-:S07]  /*2cf0*/  @P1 FADD.FTZ R63, R15, R63 ;  /* 0x0000003f0f3f1221 */ /* 0x000fce0000010000 */
.L_x_12892:
[----:B------:R-:W-:Y:S01]  /*2d00*/  FADD.FTZ R0, RZ, R16 ;  /* 0x00000010ff007221 */ /* 0x000fe20000010000 */
[----:B------:R-:W-:Y:S01]  /*2d10*/  LEA R2, P1, R175, UR10, 0x5 ;  /* 0x0000000aaf027c11 */ /* 0x000fe2000f8228ff */
[----:B------:R-:W-:Y:S02]  /*2d20*/  UMOV UR6, 0xffffffff ;  /* 0xffffffff00067882 */ /* 0x000fe40000000000 */
        /* <DEDUP_REMOVED lines=169> */
.L_x_12906:
[----:B01----:R-:W-:Y:S01]  /*37c0*/  FADD.FTZ R164, R164, R179 ;  /* 0x000000b3a4a47221 */ /* 0x003fe20000010000 */
[C---:B------:R-:W-:Y:S01]  /*37d0*/  FSEL R64, R2.reuse, RZ, !P3 ;  /* 0x000000ff02407208 */ /* 0x040fe20005800000 */
[----:B------:R-:W-:Y:S02]  /*37e0*/  FMUL.FTZ R0, R2, R2 ;  /* 0x0000000202007220 */ /* 0x000fe40000410000 */
[----:B------:R-:W-:Y:S02]  /*37f0*/  FFMA.FTZ R3, R164, R3, UR12 ;  /* 0x0000000ca4037e23 */ /* 0x000fe40008010003 */
[C---:B------:R-:W-:Y:S01]  /*3800*/  FADD.FTZ R65, -R64.reuse, R16 ;  /* 0x0000001040417221 */ /* 0x040fe20000010100 */
[----:B------:R-:W-:Y:S01]  /*3810*/  FADD.FTZ R164, -R64, R17 ;  /* 0x0000001140a47221 */ /* 0x000fe20000010100 */
[----:B------:R-:W-:Y:S01]  /*3820*/  FSEL R0, R0, RZ, P3 ;  /* 0x000000ff00007208 */ /* 0x000fe20001800000 */
[----:B------:R-:W0:Y:S01]  /*3830*/  @!P1 LDC.64 R16, c[0x0][0x250] ;  /* 0x00009400ff109b82 */ /* 0x000e220000000a00 */
[C---:B------:R-:W-:Y:S01]  /*3840*/  FADD.FTZ R166, -R64.reuse, R18 ;  /* 0x0000001240a67221 */ /* 0x040fe20000010100 */
[C---:B------:R-:W-:Y:S01]  /*3850*/  FADD.FTZ R168, -R64.reuse, R19 ;  /* 0x0000001340a87221 */ /* 0x040fe20000010100 */
[C---:B------:R-:W-:Y:S01]  /*3860*/  FADD.FTZ R20, -R64.reuse, R20 ;  /* 0x0000001440147221 */ /* 0x040fe20000010100 */
[----:B------:R-:W-:Y:S01]  /*3870*/  FADD.FTZ R0, R3, R0 ;  /* 0x0000000003007221 */ /* 0x000fe20000010000 */
[C---:B------:R-:W-:Y:S01]  /*3880*/  FADD.FTZ R21, -R64.reuse, R21 ;  /* 0x0000001540157221 */ /* 0x040fe20000010100 */
[C---:B------:R-:W-:Y:S01]  /*3890*/  FADD.FTZ R22, -R64.reuse, R22 ;  /* 0x0000001640167221 */ /* 0x040fe20000010100 */
[C---:B------:R-:W-:Y:S01]  /*38a0*/  FADD.FTZ R170, -R64.reuse, R23 ;  /* 0x0000001740aa7221 */ /* 0x040fe20000010100 */
[----:B------:R-:W1:Y:S01]  /*38b0*/  @!P1 LDC.64 R18, c[0x0][0x258] ;  /* 0x00009600ff129b82 */ /* 0x000e620000000a00 */
        /* <DEDUP_REMOVED lines=16> */
[----:B------:R-:W-:Y:S01]  /*39c0*/  FADD.FTZ R37, -R64, R37 ;  /* 0x0000002540257221 */ /* 0x000fe20000010100 */
[C---:B--2---:R-:W-:Y:S01]  /*39d0*/  FMUL.FTZ R20, R177.reuse, R20 ;  /* 0x00000014b1147220 */ /* 0x044fe20000410000 */
[C---:B------:R-:W-:Y:S01]  /*39e0*/  FMUL.FTZ R21, R177.reuse, R21 ;  /* 0x00000015b1157220 */ /* 0x040fe20000410000 */
[C---:B------:R-:W-:Y:S01]  /*39f0*/  FMUL.FTZ R23, R177.reuse, R22 ;  /* 0x00000016b1177220 */ /* 0x040fe20000410000 */
[----:B------:R-:W-:Y:S01]  /*3a00*/  FMUL.FTZ R25, R177, R170 ;  /* 0x000000aab1197220 */ /* 0x000fe20000410000 */
[----:B------:R0:W-:Y:S01]  /*3a10*/  @!P1 STG.E desc[UR4][R16.64], R2 ;  /* 0x0000000210009986 */ /* 0x0001e2000c101904 */
[----:B------:R-:W-:Y:S01]  /*3a20*/  FFMA.FTZ R20, R68, R20, R93 ;  /* 0x0000001444147223 */ /* 0x000fe2000001005d */
[----:B-1----:R-:W-:-:S04]  /*3a30*/  @!P1 IMAD.WIDE R18, R163, 0x4, R18 ;  /* 0x00000004a3129825 */ /* 0x002fc800078e0212 */
        /* <DEDUP_REMOVED lines=9> */
[----:B0-----:R-:W-:Y:S01]  /*3ad0*/  FFMA.FTZ R2, R25, R141, R118 ;  /* 0x0000008d19027223 */ /* 0x001fe20000010076 */
[C---:B------:R-:W-:Y:S01]  /*3ae0*/  FMUL.FTZ R38, R177.reuse, R38 ;  /* 0x00000026b1267220 */ /* 0x040fe20000410000 */
[C---:B------:R-:W-:Y:S01]  /*3af0*/  FMUL.FTZ R39, R177.reuse, R39 ;  /* 0x00000027b1277220 */ /* 0x040fe20000410000 */
[----:B------:R0:W-:Y:S01]  /*3b00*/  @!P1 STG.E desc[UR4][R18.64], R177 ;  /* 0x000000b112009986 */ /* 0x0001e2000c101904 */
[----:B------:R-:W-:Y:S01]  /*3b10*/  FFMA.FTZ R16, R70, R65, R95 ;  /* 0x0000004146107223 */ /* 0x000fe2000001005f */
[----:B------:R-:W-:Y:S01]  /*3b20*/  FFMA.FTZ R3, R140, R164, R115 ;  /* 0x000000a48c037223 */ /* 0x000fe20000010073 */
[----:B------:R-:W-:Y:S01]  /*3b30*/  FADD.FTZ R35, -R64, R35 ;  /* 0x0000002340237221 */ /* 0x000fe20000010100 */
[----:B------:R-:W-:Y:S01]  /*3b40*/  FMUL.FTZ R172, R177, R172 ;  /* 0x000000acb1ac7220 */ /* 0x000fe20000410000 */
[----:B------:R-:W-:Y:S01]  /*3b50*/  FFMA.FTZ R30, R96, R30, R87 ;  /* 0x0000001e601e7223 */ /* 0x000fe20000010057 */
[----:B------:R-:W-:Y:S01]  /*3b60*/  FFMA.FTZ R31, R145, R31, R122 ;  /* 0x0000001f911f7223 */ /* 0x000fe2000001007a */
[C---:B------:R-:W-:Y:S01]  /*3b70*/  FMUL.FTZ R166, R177.reuse, R166 ;  /* 0x000000a6b1a67220 */ /* 0x040fe20000410000 */
[C---:B------:R-:W-:Y:S01]  /*3b80*/  FMUL.FTZ R168, R177.reuse, R168 ;  /* 0x000000a8b1a87220 */ /* 0x040fe20000410000 */
[C---:B------:R-:W-:Y:S01]  /*3b90*/  FMUL.FTZ R28, R177.reuse, R28 ;  /* 0x0000001cb11c7220 */ /* 0x040fe20000410000 */
[C---:B------:R-:W-:Y:S01]  /*3ba0*/  FMUL.FTZ R29, R177.reuse, R29 ;  /* 0x0000001db11d7220 */ /* 0x040fe20000410000 */
[----:B------:R-:W-:Y:S01]  /*3bb0*/  FMUL.FTZ R33, R177, R32 ;  /* 0x00000020b1217220 */ /* 0x000fe20000410000 */
[----:B0-----:R-:W-:Y:S01]  /*3bc0*/  F2FP.BF16.F32.PACK_AB R19, R2, R23 ;  /* 0x000000170213723e */ /* 0x001fe200000010ff */
[----:B------:R-:W-:Y:S01]  /*3bd0*/  FFMA.FTZ R2, R143, R27, R120 ;  /* 0x0000001b8f027223 */ /* 0x000fe20000010078 */
[----:B------:R-:W-:Y:S01]  /*3be0*/  F2FP.BF16.F32.PACK_AB R18, R21, R20 ;  /* 0x000000141512723e */ /* 0x000fe200000010ff */
        /* <DEDUP_REMOVED lines=20> */
[----:B------:R-:W-:Y:S01]  /*3d30*/  LEA R2, P1, R165, UR14, 0x4 ;  /* 0x0000000ea5027c11 */ /* 0x000fe2000f8220ff */
[----:B------:R-:W-:Y:S01]  /*3d40*/  FFMA.FTZ R25, R98, R34, R85 ;  /* 0x0000002262197223 */ /* 0x000fe20000010055 */
[----:B------:R-:W-:Y:S01]  /*3d50*/  FFMA.FTZ R24, R99, R33, R86 ;  /* 0x0000002163187223 */ /* 0x000fe20000010056 */
[----:B------:R-:W-:Y:S01]  /*3d60*/  FFMA.FTZ R31, R148, R174, R123 ;  /* 0x000000ae941f7223 */ /* 0x000fe2000001007b */
[----:B------:R-:W-:Y:S01]  /*3d70*/  LEA R28, P2, R167, UR14, 0x4 ;  /* 0x0000000ea71c7c11 */ /* 0x000fe2000f8420ff */
[----:B------:R-:W-:Y:S01]  /*3d80*/  FFMA.FTZ R34, R147, R35, R124 ;  /* 0x0000002393227223 */ /* 0x000fe2000001007c */
[----:B------:R-:W-:Y:S01]  /*3d90*/  LEA R30, P4, R169, UR14, 0x4 ;  /* 0x0000000ea91e7c11 */ /* 0x000fe2000f8820ff */
[C---:B------:R-:W-:Y:S01]  /*3da0*/  FADD.FTZ R50, -R64.reuse, R50 ;  /* 0x0000003240327221 */ /* 0x040fe20000010100 */
[----:B------:R-:W-:Y:S01]  /*3db0*/  F2FP.BF16.F32.PACK_AB R20, R3, R20 ;  /* 0x000000140314723e */ /* 0x000fe200000010ff */
[C---:B------:R-:W-:Y:S01]  /*3dc0*/  FADD.FTZ R51, -R64.reuse, R51 ;  /* 0x0000003340337221 */ /* 0x040fe20000010100 */
[C---:B------:R-:W-:Y:S01]  /*3dd0*/  FADD.FTZ R62, -R64.reuse, R62 ;  /* 0x0000003e403e7221 */ /* 0x040fe20000010100 */
[----:B------:R-:W-:Y:S01]  /*3de0*/  FADD.FTZ R63, -R64, R63 ;  /* 0x0000003f403f7221 */ /* 0x000fe20000010100 */
[----:B------:R-:W-:Y:S01]  /*3df0*/  F2FP.BF16.F32.PACK_AB R17, R168, R17 ;  /* 0x00000011a811723e */ /* 0x000fe200000010ff */
[----:B------:R-:W-:Y:S01]  /*3e00*/  FMUL.FTZ R50, R177, R50 ;  /* 0x00000032b1327220 */ /* 0x000fe20000410000 */
[----:B------:R-:W-:Y:S01]  /*3e10*/  F2FP.BF16.F32.PACK_AB R22, R29, R22 ;  /* 0x000000161d16723e */ /* 0x000fe200000010ff */
[----:B------:R-:W-:Y:S01]  /*3e20*/  FMUL.FTZ R51, R177, R51 ;  /* 0x00000033b1337220 */ /* 0x000fe20000410000 */
[----:B------:R-:W-:Y:S01]  /*3e30*/  LEA.HI.X R3, R165, UR15, RZ, 0x4, P1 ;  /* 0x0000000fa5037c11 */ /* 0x000fe200088f24ff */
[----:B------:R-:W-:Y:S01]  /*3e40*/  FMUL.FTZ R62, R177, R62 ;  /* 0x0000003eb13e7220 */ /* 0x000fe20000410000 */
[----:B------:R-:W-:Y:S01]  /*3e50*/  F2FP.BF16.F32.PACK_AB R26, R37, R26 ;  /* 0x0000001a251a723e */ /* 0x000fe200000010ff */
[----:B------:R-:W-:Y:S01]  /*3e60*/  FMUL.FTZ R63, R177, R63 ;  /* 0x0000003fb13f7220 */ /* 0x000fe20000410000 */
[----:B------:R-:W-:Y:S01]  /*3e70*/  LEA.HI.X R29, R167, UR15, RZ, 0x4, P2 ;  /* 0x0000000fa71d7c11 */ /* 0x000fe200090f24ff */
[----:B------:R-:W0:Y:S01]  /*3e80*/  LDC.64 R36, c[0x0][0x210] ;  /* 0x00008400ff247b82 */ /* 0x000e220000000a00 */
[----:B------:R-:W-:Y:S01]  /*3e90*/  F2FP.BF16.F32.PACK_AB R24, R31, R24 ;  /* 0x000000181f18723e */ /* 0x000fe200000010ff */
[----:B------:R-:W-:Y:S01]  /*3ea0*/  FADD.FTZ R40, -R64, R40 ;  /* 0x0000002840287221 */ /* 0x000fe20000010100 */
[----:B------:R-:W-:Y:S01]  /*3eb0*/  F2FP.BF16.F32.PACK_AB R25, R34, R25 ;  /* 0x000000192219723e */ /* 0x000fe200000010ff */
[C---:B------:R-:W-:Y:S01]  /*3ec0*/  FADD.FTZ R41, -R64.reuse, R41 ;  /* 0x0000002940297221 */ /* 0x040fe20000010100 */
[----:B------:R-:W-:Y:S01]  /*3ed0*/  LEA.HI.X R31, R169, UR15, RZ, 0x4, P4 ;  /* 0x0000000fa91f7c11 */ /* 0x000fe2000a0f24ff */
        /* <DEDUP_REMOVED lines=19> */
[----:B------:R-:W-:Y:S01]  /*4010*/  FADD.FTZ R61, -R64, R61 ;  /* 0x0000003d403d7221 */ /* 0x000fe20000010100 */
[----:B------:R3:W-:Y:S01]  /*4020*/  STG.E.128 desc[UR4][R30.64], R24 ;  /* 0x000000181e007986 */ /* 0x0007e2000c101d04 */
[C---:B------:R-:W-:Y:S01]  /*4030*/  FMUL.FTZ R40, R177.reuse, R40 ;  /* 0x00000028b1287220 */ /* 0x040fe20000410000 */
[C---:B------:R-:W-:Y:S01]  /*4040*/  FMUL.FTZ R41, R177.reuse, R41 ;  /* 0x00000029b1297220 */ /* 0x040fe20000410000 */
[----:B------:R-:W-:Y:S01]  /*4050*/  FMUL.FTZ R42, R177, R42 ;  /* 0x0000002ab12a7220 */ /* 0x000fe20000410000 */
[----:B-1----:R-:W-:Y:S01]  /*4060*/  FFMA.FTZ R2, R155, R51, R132 ;  /* 0x000000339b027223 */ /* 0x002fe20000010084 */
        /* <DEDUP_REMOVED lines=8> */
[----:B--2---:R-:W-:Y:S01]  /*40f0*/  FFMA.FTZ R21, R106, R50, R77 ;  /* 0x000000326a157223 */ /* 0x004fe2000001004d */
[C---:B------:R-:W-:Y:S01]  /*4100*/  FMUL.FTZ R53, R177.reuse, R53 ;  /* 0x00000035b1357220 */ /* 0x040fe20000410000 */
[C---:B------:R-:W-:Y:S01]  /*4110*/  FMUL.FTZ R54, R177.reuse, R54 ;  /* 0x00000036b1367220 */ /* 0x040fe20000410000 */
[C---:B------:R-:W-:Y:S01]  /*4120*/  FMUL.FTZ R55, R177.reuse, R55 ;  /* 0x00000037b1377220 */ /* 0x040fe20000410000 */
[----:B------:R-:W-:Y:S01]  /*4130*/  FMUL.FTZ R32, R177, R56 ;  /* 0x00000038b1207220 */ /* 0x000fe20000410000 */
[----:B---3--:R-:W-:Y:S01]  /*4140*/  FFMA.FTZ R27, R112, R62, R71 ;  /* 0x0000003e701b7223 */ /* 0x008fe20000010047 */
[----:B------:R-:W-:Y:S01]  /*4150*/  FFMA.FTZ R24, R161, R63, R138 ;  /* 0x0000003fa1187223 */ /* 0x000fe2000001008a */
        /* <DEDUP_REMOVED lines=21> */
[----:B------:R-:W-:Y:S01]  /*42b0*/  LEA R2, P1, R171, UR14, 0x4 ;  /* 0x0000000eab027c11 */ /* 0x000fe2000f8220ff */
[----:B------:R-:W-:Y:S01]  /*42c0*/  FFMA.FTZ R24, R111, R32, R74 ;  /* 0x000000206f187223 */ /* 0x000fe2000001004a */
[----:B------:R-:W-:Y:S01]  /*42d0*/  FFMA.FTZ R31, R160, R0, R135 ;  /* 0x00000000a01f7223 */ /* 0x000fe20000010087 */
[----:B------:R-:W-:Y:S01]  /*42e0*/  FFMA.FTZ R26, R113, R60, R72 ;  /* 0x0000003c711a7223 */ /* 0x000fe20000010048 */
[----:B------:R-:W-:Y:S01]  /*42f0*/  FFMA.FTZ R61, R162, R61, R137 ;  /* 0x0000003da23d7223 */ /* 0x000fe20000010089 */
[----:B------:R-:W-:Y:S01]  /*4300*/  LEA R28, P2, R173, UR14, 0x4 ;  /* 0x0000000ead1c7c11 */ /* 0x000fe2000f8420ff */
[----:B------:R-:W-:Y:S01]  /*4310*/  FFMA.FTZ R25, R110, R58, R73 ;  /* 0x0000003a6e197223 */ /* 0x000fe20000010049 */
[----:B------:R-:W-:Y:S01]  /*4320*/  FFMA.FTZ R34, R159, R59, R136 ;  /* 0x0000003b9f227223 */ /* 0x000fe20000010088 */
[----:B------:R-:W-:-:S02]  /*4330*/  LEA R30, P4, R175, UR14, 0x4 ;  /* 0x0000000eaf1e7c11 */ /* 0x000fc4000f8820ff */
[----:B------:R-:W-:Y:S02]  /*4340*/  F2FP.BF16.F32.PACK_AB R19, R47, R46 ;  /* 0x0000002e2f13723e */ /* 0x000fe400000010ff */
[----:B------:R-:W-:Y:S02]  /*4350*/  F2FP.BF16.F32.PACK_AB R18, R45, R44 ;  /* 0x0000002c2d12723e */ /* 0x000fe400000010ff */
[----:B------:R-:W-:Y:S02]  /*4360*/  F2FP.BF16.F32.PACK_AB R17, R43, R42 ;  /* 0x0000002a2b11723e */ /* 0x000fe400000010ff */
[----:B------:R-:W-:Y:S02]  /*4370*/  F2FP.BF16.F32.PACK_AB R16, R41, R40 ;  /* 0x000000282910723e */ /* 0x000fe400000010ff */
[----:B------:R-:W-:Y:S02]  /*4380*/  LEA.HI.X R3, R171, UR15, RZ, 0x4, P1 ;  /* 0x0000000fab037c11 */ /* 0x000fe400088f24ff */
[----:B------:R-:W-:-:S02]  /*4390*/  F2FP.BF16.F32.PACK_AB R23, R23, R54 ;  /* 0x000000361717723e */ /* 0x000fc400000010ff */
[----:B------:R-:W-:Y:S01]  /*43a0*/  F2FP.BF16.F32.PACK_AB R22, R53, R22 ;  /* 0x000000163516723e */ /* 0x000fe200000010ff */
[----:B------:R1:W-:Y:S01]  /*43b0*/  STG.E.128 desc[UR4][R2.64], R16 ;  /* 0x0000001002007986 */ /* 0x0003e2000c101d04 */
[----:B------:R-:W-:Y:S02]  /*43c0*/  F2FP.BF16.F32.PACK_AB R20, R49, R20 ;  /* 0x000000143114723e */ /* 0x000fe400000010ff */
[----:B------:R-:W-:Y:S02]  /*43d0*/  LEA.HI.X R29, R173, UR15, RZ, 0x4, P2 ;  /* 0x0000000fad1d7c11 */ /* 0x000fe400090f24ff */
[----:B------:R-:W-:Y:S02]  /*43e0*/  F2FP.BF16.F32.PACK_AB R24, R31, R24 ;  /* 0x000000181f18723e */ /* 0x000fe400000010ff */
[----:B------:R-:W-:Y:S01]  /*43f0*/  F2FP.BF16.F32.PACK_AB R26, R61, R26 ;  /* 0x0000001a3d1a723e */ /* 0x000fe200000010ff */
[----:B------:R1:W-:Y:S01]  /*4400*/  STG.E.128 desc[UR4][R28.64], R20 ;  /* 0x000000141c007986 */ /* 0x0003e2000c101d04 */
[----:B------:R-:W-:-:S02]  /*4410*/  F2FP.BF16.F32.PACK_AB R25, R34, R25 ;  /* 0x000000192219723e */ /* 0x000fc400000010ff */
[----:B------:R-:W-:Y:S02]  /*4420*/  LEA.HI.X R31, R175, UR15, RZ, 0x4, P4 ;  /* 0x0000000faf1f7c11 */ /* 0x000fe4000a0f24ff */
[----:B0-----:R-:W-:-:S03]  /*4430*/  LEA R163, R36, R163, 0x2 ;  /* 0x000000a324a37211 */ /* 0x001fc600078e10ff */
[----:B------:R1:W-:Y:S01]  /*4440*/  STG.E.128 desc[UR4][R30.64], R24 ;  /* 0x000000181e007986 */ /* 0x0003e2000c101d04 */
[----:B------:R-:W-:-:S13]  /*4450*/  ISETP.GE.AND P1, PT, R163, R37, PT ;  /* 0x00000025a300720c */ /* 0x000fda0003f26270 */
[----:B------:R-:W-:Y:S05]  /*4460*/  @!P1 BRA `(.L_x_12894) ;  /* 0xffffffc800049947 */ /* 0x000fea000383ffff */
[----:B------:R-:W-:Y:S05]  /*4470*/  BSYNC B0 ;  /* 0x0000000000007941 */ /* 0x000fea0003800000 */
.L_x_12796:
[----:B------:R-:W-:Y:S05]  /*4480*/  EXIT ;  /* 0x000000000000794d */ /* 0x000fea0003800000 */
.L_x_12893:
        /* <DEDUP_REMOVED lines=8> */
.L_x_12896:
[----:B------:R-:W-:Y:S05]  /*4510*/  BSYNC B1 ;  /* 0x0000000000017941 */ /* 0x000fea0003800000 */
.L_x_12895:
        /* <DEDUP_REMOVED lines=9> */
.L_x_12897:
[----:B------:R-:W-:Y:S01]  /*45b0*/  HFMA2.MMA R170, -RZ, RZ, 0, 2.384185791015625e-07 ;  /* 0x00000004ffaa7435 */ /* 0x000fe200000001ff */
[----:B------:R-:W-:-:S05]  /*45c0*/  MOV R3, R179 ;  /* 0x000000b300037202 */ /* 0x000fca0000000f00 */
[----:B------:R-:W-:-:S05]  /*45d0*/  FADD.FTZ R65, R64, R3 ;  /* 0x0000000340417221 */ /* 0x000fca0000010000 */
[----:B------:R-:W-:-:S07]  /*45e0*/  MOV R181, R65 ;  /* 0x0000004100b57202 */ /* 0x000fce0000000f00 */
[----:B------:R-:W-:Y:S05]  /*45f0*/  WARPSYNC.COLLECTIVE R168, `(.L_x_12898) ;  /* 0x00000000a8087348 */ /* 0x000fea0003c00000 */
[----:B------:R0:W1:Y:S02]  /*4600*/  SHFL.BFLY P2, R179, R181, R170, R183 ;  /* 0x0c0000aab5b37389 */ /* 0x00006400000400b7 */
[----:B01----:R-:W-:Y:S01]  /*4610*/  ENDCOLLECTIVE ;  /* 0x000000000000791b */ /* 0x003fe20003800000 */
.L_x_12898:
[----:B------:R-:W-:Y:S01]  /*4620*/  HFMA2.MMA R170, -RZ, RZ, 0, 4.76837158203125e-07 ;  /* 0x00000008ffaa7435 */ /* 0x000fe200000001ff */
[----:B------:R-:W-:-:S05]  /*4630*/  MOV R2, R179 ;  /* 0x000000b300027202 */ /* 0x000fca0000000f00 */
[----:B------:R-:W-:-:S05]  /*4640*/  FADD.FTZ R164, R65, R2 ;  /* 0x0000000241a47221 */ /* 0x000fca0000010000 */
[----:B------:R-:W-:-:S07]  /*4650*/  MOV R181, R164 ;  /* 0x000000a400b57202 */ /* 0x000fce0000000f00 */
[----:B------:R-:W-:Y:S05]  /*4660*/  WARPSYNC.COLLECTIVE R168, `(.L_x_12899) ;  /* 0x00000000a8087348 */ /* 0x000fea0003c00000 */
[----:B------:R0:W1:Y:S02]  /*4670*/  SHFL.BFLY P2, R179, R181, R170, R183 ;  /* 0x0c0000aab5b37389 */ /* 0x00006400000400b7 */
[----:B01----:R-:W-:Y:S01]  /*4680*/  ENDCOLLECTIVE ;  /* 0x000000000000791b */ /* 0x003fe20003800000 */
.L_x_12899:
        /* <DEDUP_REMOVED lines=8> */
.L_x_12900:
        /* <DEDUP_REMOVED lines=104> */
.L_x_12901:
[----:B------:R-:W-:Y:S01]  /*4d90*/  HFMA2.MMA R170, -RZ, RZ, 0, 1.1920928955078125e-07 ;  /* 0x00000002ffaa7435 */ /* 0x000fe200000001ff */
[----:B------:R-:W-:-:S05]  /*4da0*/  MOV R65, R179 ;  /* 0x000000b300417202 */ /* 0x000fca0000000f00 */
[----:B------:R-:W-:-:S05]  /*4db0*/  FADD.FTZ R65, R0, R65 ;  /* 0x0000004100417221 */ /* 0x000fca0000010000 */
[----:B------:R-:W-:-:S07]  /*4dc0*/  MOV R181, R65 ;  /* 0x0000004100b57202 */ /* 0x000fce0000000f00 */
[----:B------:R-:W-:Y:S05]  /*4dd0*/  WARPSYNC.COLLECTIVE R168, `(.L_x_12902) ;  /* 0x00000000a8087348 */ /* 0x000fea0003c00000 */
[----:B------:R0:W1:Y:S02]  /*4de0*/  SHFL.BFLY P2, R179, R181, R170, R183 ;  /* 0x0c0000aab5b37389 */ /* 0x00006400000400b7 */
[----:B01----:R-:W-:Y:S01]  /*4df0*/  ENDCOLLECTIVE ;  /* 0x000000000000791b */ /* 0x003fe20003800000 */
.L_x_12902:
[----:B------:R-:W-:Y:S01]  /*4e00*/  HFMA2.MMA R170, -RZ, RZ, 0, 2.384185791015625e-07 ;  /* 0x00000004ffaa7435 */ /* 0x000fe200000001ff */
[----:B------:R-:W-:-:S05]  /*4e10*/  MOV R64, R179 ;  /* 0x000000b300407202 */ /* 0x000fca0000000f00 */
[----:B------:R-:W-:-:S05]  /*4e20*/  FADD.FTZ R64, R65, R64 ;  /* 0x0000004041407221 */ /* 0x000fca0000010000 */
[----:B------:R-:W-:-:S07]  /*4e30*/  MOV R181, R64 ;  /* 0x0000004000b57202 */ /* 0x000fce0000000f00 */
[----:B------:R-:W-:Y:S05]  /*4e40*/  WARPSYNC.COLLECTIVE R168, `(.L_x_12903) ;  /* 0x00000000a8087348 */ /* 0x000fea0003c00000 */
[----:B------:R0:W1:Y:S02]  /*4e50*/  SHFL.BFLY P2, R179, R181, R170, R183 ;  /* 0x0c0000aab5b37389 */ /* 0x00006400000400b7 */
[----:B01----:R-:W-:Y:S01]  /*4e60*/  ENDCOLLECTIVE ;  /* 0x000000000000791b */ /* 0x003fe20003800000 */
.L_x_12903:
[----:B------:R-:W-:Y:S01]  /*4e70*/  HFMA2.MMA R170, -RZ, RZ, 0, 4.76837158203125e-07 ;  /* 0x00000008ffaa7435 */ /* 0x000fe200000001ff */
[----:B------:R-:W-:-:S05]  /*4e80*/  MOV R177, R179 ;  /* 0x000000b300b17202 */ /* 0x000fca0000000f00 */
[----:B------:R-:W-:-:S05]  /*4e90*/  FADD.FTZ R177, R64, R177 ;  /* 0x000000b140b17221 */ /* 0x000fca0000010000 */
[----:B------:R-:W-:-:S07]  /*4ea0*/  MOV R181, R177 ;  /* 0x000000b100b57202 */ /* 0x000fce0000000f00 */
[----:B------:R-:W-:Y:S05]  /*4eb0*/  WARPSYNC.COLLECTIVE R168, `(.L_x_12904) ;  /* 0x00000000a8087348 */ /* 0x000fea0003c00000 */
[----:B------:R0:W1:Y:S02]  /*4ec0*/  SHFL.BFLY P2, R179, R181, R170, R183 ;  /* 0x0c0000aab5b37389 */ /* 0x00006400000400b7 */
[----:B01----:R-:W-:Y:S01]  /*4ed0*/  ENDCOLLECTIVE ;  /* 0x000000000000791b */ /* 0x003fe20003800000 */
.L_x_12904:
[----:B------:R-:W-:Y:S01]  /*4ee0*/  HFMA2.MMA R170, -RZ, RZ, 0, 9.5367431640625e-07 ;  /* 0x00000010ffaa7435 */ /* 0x000fe200000001ff */
[----:B------:R-:W-:-:S05]  /*4ef0*/  MOV R164, R179 ;  /* 0x000000b300a47202 */ /* 0x000fca0000000f00 */
[----:B------:R-:W-:-:S05]  /*4f00*/  FADD.FTZ R164, R177, R164 ;  /* 0x000000a4b1a47221 */ /* 0x000fca0000010000 */
[----:B------:R-:W-:-:S07]  /*4f10*/  MOV R181, R164 ;  /* 0x000000a400b57202 */ /* 0x000fce0000000f00 */
[----:B------:R-:W-:Y:S05]  /*4f20*/  WARPSYNC.COLLECTIVE R168, `(.L_x_12905) ;  /* 0x00000000a8087348 */ /* 0x000fea0003c00000 */
[----:B------:R0:W1:Y:S02]  /*4f30*/  SHFL.BFLY P2, R179, R181, R170, R183 ;  /* 0x0c0000aab5b37389 */ /* 0x00006400000400b7 */
[----:B01----:R-:W-:Y:S01]  /*4f40*/  ENDCOLLECTIVE ;  /* 0x000000000000791b */ /* 0x003fe20003800000 */
.L_x_12905:
[----:B------:R-:W-:Y:S05]  /*4f50*/  BRA `(.L_x_12906) ;  /* 0xffffffe800187947 */ /* 0x000fea000383ffff */
.L_x_12907:
        /* <DEDUP_REMOVED lines=10> */
.L_x_40135:


//--------------------- .text._ZN10layer_norm31ln_parallel_residual_fwd_kernelINS_13Kernel_traitsI13__nv_bfloat16S2_fS2_fjLj1536ELj1ELj4ELj1ELj16ENS_18Kernel_traits_baseILj1536ES2_S2_fS2_fjLj128EEEEELb1ELb0ELb0EEEvNS_9FwdParamsE --------------------------
	.section	.text._ZN10layer_norm31ln_parallel_residual_fwd_kernelINS_13Kernel_traitsI13__nv_bfloat16S2_fS2_fjLj1536ELj1ELj4ELj1ELj16ENS_18Kernel_traits_baseILj1536ES2_S2_fS2_fjLj128EEEEELb1ELb0ELb0EEEvNS_9FwdParamsE,"ax",@progbits
	.align	128
        .global         _ZN10layer_norm31ln_parallel_residual_fwd_kernelINS_13Kernel_traitsI13__nv_bfloat16S2_fS2_fjLj1536ELj1ELj4ELj1ELj16ENS_18Kernel_traits_baseILj1536ES2_S2_fS2_fjLj128EEEEELb1ELb0ELb0EEEvNS_9FwdParamsE
        .type           _ZN10layer_norm31ln_parallel_residual_fwd_kernelINS_13Kernel_traitsI13__nv_bfloat16S2_fS2_fjLj1536ELj1ELj4ELj1ELj16ENS_18Kernel_traits_baseILj1536ES2_S2_fS2_fjLj128EEEEELb1ELb0ELb0EEEvNS_9FwdParamsE,@function
        .size           _ZN10layer_norm31ln_parallel_residual_fwd_kernelINS_13Kernel_traitsI13__nv_bfloat16S2_fS2_fjLj1536ELj1ELj4ELj1ELj16ENS_18Kernel_traits_baseILj1536ES2_S2_fS2_fjLj128EEEEELb1ELb0ELb0EEEvNS_9FwdParamsE,(.L_x_40136 - _ZN10layer_norm31ln_parallel_residual_fwd_kernelINS_13Kernel_traitsI13__nv_bfloat16S2_fS2_fjLj1536ELj1ELj4ELj1ELj16ENS_18Kernel_traits_baseILj1536ES2_S2_fS2_fjLj128EEEEELb1ELb0ELb0EEEvNS_9FwdParamsE)
        .other          _ZN10layer_norm31ln_parallel_residual_fwd_kernelINS_13Kernel_traitsI13__nv_bfloat16S2_fS2_fjLj1536ELj1ELj4ELj1ELj16ENS_18Kernel_traits_baseILj1536ES2_S2_fS2_fjLj128EEEEELb1ELb0ELb0EEEvNS_9FwdParamsE,@"STO_CUDA_ENTRY STV_DEFAULT"
_ZN10layer_norm31ln_parallel_residual_fwd_kernelINS_13Kernel_traitsI13__nv_bfloat16S2_fS2_fjLj1536ELj1ELj4ELj1ELj16ENS_18Kernel_traits_baseILj1536ES2_S2_fS2_fjLj128EEEEELb1ELb0ELb0EEEvNS_9FwdParamsE:
.text._ZN10layer_norm31ln_parallel_residual_fwd_kernelINS_13Kernel_traitsI13__nv_bfloat16S2_fS2_fjLj1536ELj1ELj4ELj1ELj16ENS_18Kernel_traits_baseILj1536ES2_S2_fS2_fjLj128EEEEELb1ELb0ELb0EEEvNS_9FwdParamsE:
        /* <DEDUP_REMOVED lines=20> */
[----:B------:R-:W-:-:S05]  /*0140*/  LOP3.LUT R14, R20, 0x1f, RZ, 0xc0, !PT ;  /* 0x0000001f140e7812 */ /* 0x000fca00078ec0ff */
        /* <DEDUP_REMOVED lines=103> */
.L_x_12909:
[----:B------:R-:W-:Y:S05]  /*07c0*/  BSYNC B0 ;  /* 0x0000000000007941 */ /* 0x000fea0003800000 */
.L_x_12908:
        /* <DEDUP_REMOVED lines=36> */
.L_x_12911:
[----:B------:R-:W-:Y:S05]  /*0a10*/  BSYNC B0 ;  /* 0x0000000000007941 */ /* 0x000fea0003800000 */
.L_x_12910:
        /* <DEDUP_REMOVED lines=36> */
.L_x_12913:
[----:B------:R-:W-:Y:S05]  /*0c60*/  BSYNC B0 ;  /* 0x0000000000007941 */ /* 0x000fea0003800000 */
.L_x_12912:
        /* <DEDUP_REMOVED lines=36> */
.L_x_12915:
[----:B------:R-:W-:Y:S05]  /*0eb0*/  BSYNC B0 ;  /* 0x0000000000007941 */ /* 0x000fea0003800000 */
.L_x_12914:
        /* <DEDUP_REMOVED lines=45> */
.L_x_12917:
[----:B------:R-:W-:Y:S05]  /*1190*/  BSYNC B0 ;  /* 0x0000000000007941 */ /* 0x000fea0003800000 */
.L_x_12916:
        /* <DEDUP_REMOVED lines=35> */
.L_x_12919:
[----:B------:R-:W-:Y:S05]  /*13d0*/  BSYNC B0 ;  /* 0x0000000000007941 */ /* 0x000fea0003800000 */
.L_x_12918:
[----:B------:R-:W-:Y:S01]  /*13e0*/  ULDC UR24, c[0x0][0x214] ;  /* 0x0000850000187ab9 */ /* 0x000fe20000000800 */
[----:B------:R-:W-:Y:S02]  /*13f0*/  LOP3.LUT R116, R7, UR23, R116, 0x96, !PT ;  /* 0x0000001707747c12 */ /* 0x000fe4000f8e9674 */
[----:B------:R-:W-:-:S13]  /*1400*/  ISETP.GE.AND P0, PT, R6, UR24, PT ;  /* 0x0000001806007c0c */ /* 0x000fda000bf06270 */
[----:B------:R-:W-:Y:S05]  /*1410*/  @P0 EXIT ;  /* 0x000000000000094d */ /* 0x000fea0003800000 */
[----:B------:R-:W-:Y:S01]  /*1420*/  IMAD.U32 R7, R68, 0x10000, RZ ;  /* 0x0001000044077824 */ /* 0x000fe200078e00ff */
[----:B------:R-:W-:Y:S01]  /*1430*/  SHF.L.U32 R148, R69, 0x10, RZ ;  /* 0x0000001045947819 */ /* 0x000fe200000006ff */
[----:B------:R-:W-:Y:S01]  /*1440*/  IMAD.U32 R69, R70, 0x10000, RZ ;  /* 0x0001000046457824 */ /* 0x000fe200078e00ff */
[----:B-----5:R-:W-:Y:S01]  /*1450*/  PRMT R166, R8, 0x7632, R166 ;  /* 0x0000763208a67816 */ /* 0x020fe200000000a6 */
[----:B------:R-:W-:Y:S01]  /*1460*/  IMAD.U32 R70, R72, 0x10000, RZ ;  /* 0x0001000048467824 */ /* 0x000fe200078e00ff */
[----:B------:R0:W-:Y:S01]  /*1470*/  STL [R1+0x90], R7 ;  /* 0x0000900701007387 */ /* 0x0001e20000100800 */
[----:B------:R-:W-:Y:S01]  /*1480*/  IMAD.U32 R169, R8, 0x10000, RZ ;  /* 0x0001000008a97824 */ /* 0x000fe200078e00ff */
[C---:B------:R-:W-:Y:S01]  /*1490*/  PRMT R122, R11.reuse, 0x7632, R122 ;  /* 0x000076320b7a7816 */ /* 0x040fe2000000007a */
[----:B------:R-:W-:Y:S01]  /*14a0*/  IMAD.U32 R8, R11, 0x10000, RZ ;  /* 0x000100000b087824 */ /* 0x000fe200078e00ff */
[----:B------:R-:W-:Y:S01]  /*14b0*/  STL [R1+0x8c], R148 ;  /* 0x00008c9401007387 */ /* 0x000fe20000100800 */
[C---:B------:R-:W-:Y:S01]  /*14c0*/  PRMT R124, R12.reuse, 0x7632, R124 ;  /* 0x000076320c7c7816 */ /* 0x040fe2000000007c */
[----:B------:R-:W-:Y:S01]  /*14d0*/  IMAD.U32 R11, R12, 0x10000, RZ ;  /* 0x000100000c0b7824 */ /* 0x000fe200078e00ff */
[C---:B------:R-:W-:Y:S01]  /*14e0*/  PRMT R126, R13.reuse, 0x7632, R126 ;  /* 0x000076320d7e7816 */ /* 0x040fe2000000007e */
[----:B------:R1:W-:Y:S01]  /*14f0*/  STL [R1+0x88], R69 ;  /* 0x0000884501007387 */ /* 0x0003e20000100800 */
[----:B------:R-:W-:Y:S01]  /*1500*/  IMAD.U32 R12, R13, 0x10000, RZ ;  /* 0x000100000d0c7824 */ /* 0x000fe200078e00ff */
[C---:B------:R-:W-:Y:S01]  /*1510*/  PRMT R128, R14.reuse, 0x7632, R128 ;  /* 0x000076320e807816 */ /* 0x040fe20000000080 */
[----:B0-----:R-:W-:Y:S01]  /*1520*/  IMAD.U32 R7, R71, 0x10000, RZ ;  /* 0x0001000047077824 */ /* 0x001fe200078e00ff */
[----:B------:R-:W-:Y:S01]  /*1530*/  SHF.L.U32 R13, R14, 0x10, RZ ;  /* 0x000000100e0d7819 */ /* 0x000fe200000006ff */
[C---:B------:R-:W-:Y:S01]  /*1540*/  IMAD.U32 R14, R15.reuse, 0x10000, RZ ;  /* 0x000100000f0e7824 */ /* 0x040fe200078e00ff */
[----:B------:R-:W-:Y:S01]  /*1550*/  PRMT R130, R15, 0x7632, R130 ;  /* 0x000076320f827816 */ /* 0x000fe20000000082 */
[C---:B------:R-:W-:Y:S01]  /*1560*/  IMAD.U32 R15, R16.reuse, 0x10000, RZ ;  /* 0x00010000100f7824 */ /* 0x040fe200078e00ff */
[----:B------:R0:W-:Y:S01]  /*1570*/  STL [R1+0x84], R7 ;  /* 0x0000840701007387 */ /* 0x0001e20000100800 */
[----:B------:R-:W-:Y:S01]  /*1580*/  PRMT R125, R16, 0x7632, R125 ;  /* 0x00007632107d7816 */ /* 0x000fe2000000007d */
[----:B------:R-:W-:Y:S01]  /*1590*/  IMAD.U32 R162, R49, 0x10000, RZ ;  /* 0x0001000031a27824 */ /* 0x000fe200078e00ff */
[----:B-1----:R-:W-:Y:S01]  /*15a0*/  SHF.L.U32 R69, R73, 0x10, RZ ;  /* 0x0000001049457819 */ /* 0x002fe200000006ff */
[----:B------:R1:W-:Y:S01]  /*15b0*/  STL [R1+0x80], R70 ;  /* 0x0000804601007387 */ /* 0x0003e20000100800 */
[C---:B------:R-:W-:Y:S01]  /*15c0*/  PRMT R127, R17.reuse, 0x7632, R127 ;  /* 0x00007632117f7816 */ /* 0x040fe2000000007f */
[----:B------:R-:W-:Y:S01]  /*15d0*/  IMAD R36, R36, -0x2daee0ad, RZ ;  /* 0xd2511f5324247824 */ /* 0x000fe200078e02ff */
[----:B------:R-:W-:Y:S01]  /*15e0*/  SHF.L.U32 R16, R17, 0x10, RZ ;  /* 0x0000001011107819 */ /* 0x000fe200000006ff */
[----:B------:R2:W-:Y:S01]  /*15f0*/  STL [R1+0x7c], R69 ;  /* 0x00007c4501007387 */ /* 0x0005e20000100800 */
[----:B------:R-:W-:Y:S01]  /*1600*/  PRMT R129, R18, 0x7632, R129 ;  /* 0x0000763212817816 */ /* 0x000fe20000000081 */
[----:B0-----:R-:W-:Y:S01]  /*1610*/  IMAD.U32 R7, R74, 0x10000, RZ ;  /* 0x000100004a077824 */ /* 0x001fe200078e00ff */
[----:B------:R-:W-:Y:S01]  /*1620*/  PRMT R131, R19, 0x7632, R131 ;  /* 0x0000763213837816 */ /* 0x000fe20000000083 */
[----:B------:R-:W-:Y:S01]  /*1630*/  IMAD.U32 R17, R18, 0x10000, RZ ;  /* 0x0001000012117824 */ /* 0x000fe200078e00ff */
[C---:B------:R-:W-:Y:S01]  /*1640*/  PRMT R132, R20.reuse, 0x7632, R132 ;  /* 0x0000763214847816 */ /* 0x040fe20000000084 */
[----:B-1----:R-:W-:Y:S01]  /*1650*/  IMAD.U32 R70, R75, 0x10000, RZ ;  /* 0x000100004b467824 */ /* 0x002fe200078e00ff */
[----:B------:R0:W-:Y:S01]  /*1660*/  STL [R1+0x78], R7 ;  /* 0x0000780701007387 */ /* 0x0001e20000100800 */
[----:B------:R-:W-:Y:S01]  /*1670*/  IMAD.U32 R18, R19, 0x10000, RZ ;  /* 0x0001000013127824 */ /* 0x000fe200078e00ff */
[----:B------:R-:W-:Y:S01]  /*1680*/  SHF.L.U32 R19, R20, 0x10, RZ ;  /* 0x0000001014137819 */ /* 0x000fe200000006ff */
[----:B--2---:R-:W-:Y:S01]  /*1690*/  IMAD.U32 R69, R80, 0x10000, RZ ;  /* 0x0001000050457824 */ /* 0x004fe200078e00ff */
[----:B------:R1:W-:Y:S01]  /*16a0*/  STL [R1+0x74], R70 ;  /* 0x0000744601007387 */ /* 0x0003e20000100800 */
[C---:B------:R-:W-:Y:S01]  /*16b0*/  PRMT R136, R21.reuse, 0x7632, R136 ;  /* 0x0000763215887816 */ /* 0x040fe20000000088 */
[----:B------:R-:W-:Y:S01]  /*16c0*/  IMAD.U32 R20, R21, 0x10000, RZ ;  /* 0x0001000015147824 */ /* 0x000fe200078e00ff */
[C---:B------:R-:W-:Y:S01]  /*16d0*/  PRMT R140, R22.reuse, 0x7632, R140 ;  /* 0x00007632168c7816 */ /* 0x040fe2000000008c */
[----:B------:R2:W-:Y:S01]  /*16e0*/  STL [R1+0x70], R69 ;  /* 0x0000704501007387 */ /* 0x0005e20000100800 */
[----:B------:R-:W-:Y:S01]  /*16f0*/  IMAD.U32 R21, R22, 0x10000, RZ ;  /* 0x0001000016157824 */ /* 0x000fe200078e00ff */
[----:B0-----:R-:W-:Y:S01]  /*1700*/  SHF.L.U32 R7, R81, 0x10, RZ ;  /* 0x0000001051077819 */ /* 0x001fe200000006ff */
[----:B------:R-:W-:Y:S01]  /*1710*/  IMAD.U32 R228, R222, 0x10000, RZ ;  /* 0x00010000dee47824 */ /* 0x000fe200078e00ff */
[C---:B------:R-:W-:Y:S01]  /*1720*/  PRMT R144, R23.reuse, 0x7632, R144 ;  /* 0x0000763217907816 */ /* 0x040fe20000000090 */
[----:B------:R-:W-:Y:S01]  /*1730*/  BSSY B0, `(.L_x_12920) ;  /* 0x00025c3000007945 */ /* 0x000fe20003800000 */
[----:B-1----:R-:W-:Y:S01]  /*1740*/  IMAD.U32 R70, R82, 0x10000, RZ ;  /* 0x0001000052467824 */ /* 0x002fe200078e00ff */
[----:B------:R0:W-:Y:S01]  /*1750*/  STL [R1+0x6c], R7 ;  /* 0x00006c0701007387 */ /* 0x0001e20000100800 */
[----:B------:R-:W-:Y:S01]  /*1760*/  SHF.L.U32 R22, R23, 0x10, RZ ;  /* 0x0000001017167819 */ /* 0x000fe200000006ff */
[C---:B------:R-:W-:Y:S01]  /*1770*/  IMAD.U32 R23, R24.reuse, 0x10000, RZ ;  /* 0x0001000018177824 */ /* 0x040fe200078e00ff */
[----:B------:R-:W-:Y:S01]  /*1780*/  PRMT R133, R24, 0x7632, R133 ;  /* 0x0000763218857816 */ /* 0x000fe20000000085 */
[----:B--2---:R-:W-:Y:S01]  /*1790*/  IMAD.U32 R69, R83, 0x10000, RZ ;  /* 0x0001000053457824 */ /* 0x004fe200078e00ff */
[----:B------:R1:W-:Y:S01]  /*17a0*/  STL [R1+0x68], R70 ;  /* 0x0000684601007387 */ /* 0x0003e20000100800 */
[C---:B------:R-:W-:Y:S01]  /*17b0*/  PRMT R137, R25.reuse, 0x7632, R137 ;  /* 0x0000763219897816 */ /* 0x040fe20000000089 */
[----:B------:R-:W-:Y:S01]  /*17c0*/  IMAD.U32 R24, R25, 0x10000, RZ ;  /* 0x0001000019187824 */ /* 0x000fe200078e00ff */
[----:B------:R-:W-:Y:S01]  /*17d0*/  PRMT R141, R26, 0x7632, R141 ;  /* 0x000076321a8d7816 */ /* 0x000fe2000000008d */
[----:B------:R2:W-:Y:S01]  /*17e0*/  STL [R1+0x64], R69 ;  /* 0x0000644501007387 */ /* 0x0005e20000100800 */
[----:B0-----:R-:W-:Y:S01]  /*17f0*/  IMAD.U32 R7, R84, 0x10000, RZ ;  /* 0x0001000054077824 */ /* 0x001fe200078e00ff */
[----:B------:R-:W-:Y:S01]  /*1800*/  SHF.L.U32 R25, R26, 0x10, RZ ;  /* 0x000000101a197819 */ /* 0x000fe200000006ff */
[C---:B------:R-:W-:Y:S01]  /*1810*/  IMAD.U32 R26, R27.reuse, 0x10000, RZ ;  /* 0x000100001b1a7824 */ /* 0x040fe200078e00ff */
[----:B------:R-:W-:Y:S01]  /*1820*/  PRMT R145, R27, 0x7632, R145 ;  /* 0x000076321b917816 */ /* 0x000fe20000000091 */
[C---:B------:R-:W-:Y:S01]  /*1830*/  IMAD.U32 R27, R28.reuse, 0x10000, RZ ;  /* 0x000100001c1b7824 */ /* 0x040fe200078e00ff */
[----:B-1----:R-:W-:Y:S01]  /*1840*/  SHF.L.U32 R70, R85, 0x10, RZ ;  /* 0x0000001055467819 */ /* 0x002fe200000006ff */
[----:B------:R0:W-:Y:S01]  /*1850*/  STL [R1+0x60], R7 ;  /* 0x0000600701007387 */ /* 0x0001e20000100800 */
[----:B------:R-:W-:Y:S01]  /*1860*/  PRMT R134, R28, 0x7632, R134 ;  /* 0x000076321c867816 */ /* 0x000fe20000000086 */
[----:B------:R-:W-:Y:S01]  /*1870*/  IMAD.U32 R238, R220, 0x10000, RZ ;  /* 0x00010000dcee7824 */ /* 0x000fe200078e00ff */
[----:B------:R-:W-:Y:S01]  /*1880*/  PRMT R120, R10, 0x7632, R120 ;  /* 0x000076320a787816 */ /* 0x000fe20000000078 */
[----:B--2---:R-:W-:Y:S01]  /*1890*/  IMAD.U32 R69, R86, 0x10000, RZ ;  /* 0x0001000056457824 */ /* 0x004fe200078e00ff */
[----:B------:R1:W-:Y:S01]  /*18a0*/  STL [R1+0x5c], R70 ;  /* 0x00005c4601007387 */ /* 0x0003e20000100800 */
[C---:B------:R-:W-:Y:S01]  /*18b0*/  PRMT R138, R29.reuse, 0x7632, R138 ;  /* 0x000076321d8a7816 */ /* 0x040fe2000000008a */
[----:B------:R-:W-:Y:S01]  /*18c0*/  IMAD.U32 R244, R110, 0x10000, RZ ;  /* 0x000100006ef47824 */ /* 0x000fe200078e00ff */
[----:B------:R-:W-:Y:S01]  /*18d0*/  SHF.L.U32 R28, R29, 0x10, RZ ;  /* 0x000000101d1c7819 */ /* 0x000fe200000006ff */
[----:B------:R2:W-:Y:S01]  /*18e0*/  STL [R1+0x58], R69 ;  /* 0x0000584501007387 */ /* 0x0005e20000100800 */
[----:B0-----:R-:W-:Y:S01]  /*18f0*/  IMAD.U32 R7, R87, 0x10000, RZ ;  /* 0x0001000057077824 */ /* 0x001fe200078e00ff */
[----:B------:R-:W-:Y:S01]  /*1900*/  PRMT R164, R48, 0x7632, R164 ;  /* 0x0000763230a47816 */ /* 0x000fe200000000a4 */
[----:B------:R-:W-:Y:S01]  /*1910*/  IMAD.U32 R29, R30, 0x10000, RZ ;  /* 0x000100001e1d7824 */ /* 0x000fe200078e00ff */
[----:B------:R-:W-:Y:S01]  /*1920*/  SHF.L.U32 R168, R48, 0x10, RZ ;  /* 0x0000001030a87819 */ /* 0x000fe200000006ff */
[----:B------:R-:W-:Y:S01]  /*1930*/  IMAD R48, R143, -0x326172a9, RZ ;  /* 0xcd9e8d578f307824 */ /* 0x000fe200078e02ff */
[----:B------:R0:W-:Y:S01]  /*1940*/  STL [R1+0x54], R7 ;  /* 0x0000540701007387 */ /* 0x0001e20000100800 */
[----:B-1----:R-:W-:Y:S01]  /*1950*/  IMAD.U32 R70, R88, 0x10000, RZ ;  /* 0x0001000058467824 */ /* 0x002fe200078e00ff */
[----:B------:R-:W-:Y:S01]  /*1960*/  PRMT R119, R49, 0x7632, R119 ;  /* 0x0000763231777816 */ /* 0x000fe20000000077 */
[----:B------:R-:W-:Y:S01]  /*1970*/  IMAD.HI.U32 R49, R118, -0x2daee0ad, RZ ;  /* 0xd2511f5376317827 */ /* 0x000fe200078e00ff */
[----:B--2---:R-:W-:Y:S01]  /*1980*/  SHF.L.U32 R69, R89, 0x10, RZ ;  /* 0x0000001059457819 */ /* 0x004fe200000006ff */
[----:B------:R-:W-:Y:S01]  /*1990*/  ULDC.U8 UR24, c[0x0][0x2a0] ;  /* 0x0000a80000187ab9 */ /* 0x000fe20000000000 */
        /* <DEDUP_REMOVED lines=93> */
[----:B------:R-:W-:Y:S01]  /*1f70*/  STL [R1+0x8], R70 ;  /* 0x0000084601007387 */ /* 0x000fe20000100800 */
[----:B-1----:R-:W-:Y:S01]  /*1f80*/  IMAD.U32 R69, R107, 0x10000, RZ ;  /* 0x000100006b457824 */ /* 0x002fe200078e00ff */
[----:B------:R-:W-:Y:S01]  /*1f90*/  SHF.L.U32 R31, R32, 0x10, RZ ;  /* 0x00000010201f7819 */ /* 0x000fe200000006ff */
[----:B------:R-:W-:Y:S01]  /*1fa0*/  IMAD.U32 R32, R33, 0x10000, RZ ;  /* 0x0001000021207824 */ /* 0x000fe200078e00ff */
[C---:B------:R-:W-:Y:S01]  /*1fb0*/  PRMT R143, R34.reuse, 0x7632, R143 ;  /* 0x00007632228f7816 */ /* 0x040fe2000000008f */
[----:B------:R-:W-:Y:S01]  /*1fc0*/  IMAD.U32 R33, R34, 0x10000, RZ ;  /* 0x0001000022217824 */ /* 0x000fe200078e00ff */
[----:B------:R-:W-:Y:S01]  /*1fd0*/  STL [R1+0x4], R69 ;  /* 0x0000044501007387 */ /* 0x000fe20000100800 */
[----:B0-----:R-:W-:Y:S01]  /*1fe0*/  IMAD.U32 R7, R108, 0x10000, RZ ;  /* 0x000100006c077824 */ /* 0x001fe200078e00ff */
[----:B------:R-:W-:Y:S01]  /*1ff0*/  SHF.L.U32 R163, R9, 0x10, RZ ;  /* 0x0000001009a37819 */ /* 0x000fe200000006ff */
[----:B------:R-:W-:Y:S01]  /*2000*/  IMAD.U32 R9, R50, 0x10000, RZ ;  /* 0x0001000032097824 */ /* 0x000fe200078e00ff */
[----:B------:R-:W-:Y:S01]  /*2010*/  SHF.L.U32 R34, R35, 0x10, RZ ;  /* 0x0000001023227819 */ /* 0x000fe200000006ff */
[----:B------:R-:W-:Y:S01]  /*2020*/  IMAD.U32 R203, R203, 0x10000, RZ ;  /* 0x00010000cbcb7824 */ /* 0x000fe200078e00ff */
        /* <DEDUP_REMOVED lines=12> */
[----:B------:R-:W-:Y:S01]  /*20f0*/  IMAD.HI.U32 R51, R116, -0x326172a9, RZ ;  /* 0xcd9e8d5774337827 */ /* 0x000fe200078e00ff */
[----:B------:R-:W-:Y:S01]  /*2100*/  SHF.L.U32 R187, R57, 0x10, RZ ;  /* 0x0000001039bb7819 */ /* 0x000fe200000006ff */
[----:B------:R-:W-:Y:S01]  /*2110*/  ULDC UR36, c[0x0][0x218] ;  /* 0x0000860000247ab9 */ /* 0x000fe20000000800 */
[----:B------:R-:W-:Y:S01]  /*2120*/  SHF.L.U32 R186, R53, 0x10, RZ ;  /* 0x0000001035ba7819 */ /* 0x000fe200000006ff */
[----:B------:R-:W-:Y:S01]  /*2130*/  IMAD.U32 R183, R183, 0x10000, RZ ;  /* 0x00010000b7b77824 */ /* 0x000fe200078e00ff */
[----:B------:R-:W-:Y:S01]  /*2140*/  LOP3.LUT R35, R51, UR34, R48, 0x96, !PT ;  /* 0x0000002233237c12 */ /* 0x000fe2000f8e9630 */
[----:B------:R-:W-:Y:S01]  /*2150*/  IMAD.U32 R177, R177, 0x10000, RZ ;  /* 0x00010000b1b17824 */ /* 0x000fe200078e00ff */
[----:B------:R-:W-:Y:S01]  /*2160*/  LOP3.LUT R36, R49, UR35, R36, 0x96, !PT ;  /* 0x0000002331247c12 */ /* 0x000fe2000f8e9624 */
        /* <DEDUP_REMOVED lines=26> */
[----:B------:R-:W-:Y:S01]  /*2310*/  IMAD R118, R118, -0x2daee0ad, RZ ;  /* 0xd2511f5376767824 */ /* 0x000fe200078e02ff */
[----:B------:R-:W-:Y:S01]  /*2320*/  SHF.L.U32 R113, R113, 0x10, RZ ;  /* 0x0000001071717819 */ /* 0x000fe200000006ff */
[----:B------:R-:W-:Y:S01]  /*2330*/  IMAD.MOV.U32 R115, RZ, RZ, RZ ;  /* 0x000000ffff737224 */ /* 0x000fe200078e00ff */
        /* <DEDUP_REMOVED lines=62> */
.L_x_13719:
        /* <DEDUP_REMOVED lines=16> */
[----:B0-----:R-:W-:Y:S01]  /*2820*/  ISETP.NE.U32.AND P1, PT, R60, RZ, PT ;  /* 0x000000ff3c00720c */ /* 0x001fe20003f25070 */
[----:B------:R-:W-:Y:S02]  /*2830*/  BSSY B2, `(.L_x_12923) ;  /* 0x0000015000027945 */ /* 0x000fe40003800000 */
[----:B------:R-:W5:Y:S01]  /*2840*/  @P0 LDG.E.128 R48, desc[UR4][R62.64] ;  /* 0x000000043e300981 */ /* 0x000f62000c1e1d00 */
[----:B------:R-:W-:-:S03]  /*2850*/  ISETP.NE.AND.EX P1, PT, R61, RZ, PT, P1 ;  /* 0x000000ff3d00720c */ /* 0x000fc60003f25310 */
[----:B------:R-:W5:Y:S10]  /*2860*/  @P0 LDG.E.128 R52, desc[UR4][R62.64+0x10] ;  /* 0x000010043e340981 */ /* 0x000f74000c1e1d00 */
[----:B------:R-:W-:-:S04]  /*2870*/  @P1 LEA R64, P2, R148, R60, 0x4 ;  /* 0x0000003c94401211 */ /* 0x000fc800078420ff */
[----:B------:R-:W-:-:S05]  /*2880*/  @P1 LEA.HI.X R65, R148, R61, RZ, 0x4, P2 ;  /* 0x0000003d94411211 */ /* 0x000fca00010f24ff */
[----:B------:R1:W5:Y:S02]  /*2890*/  @P1 LDG.E.128 R56, desc[UR4][R64.64] ;  /* 0x0000000440381981 */ /* 0x000364000c1e1d00 */
[----:B-1----:R-:W-:-:S06]  /*28a0*/  IMAD.WIDE.U32 R64, R148, 0x10, R66 ;  /* 0x0000001094407825 */ /* 0x002fcc00078e0042 */
[----:B------:R-:W5:Y:S01]  /*28b0*/  LDG.E.128 R64, desc[UR4][R64.64] ;  /* 0x0000000440407981 */ /* 0x000f62000c1e1d00 */
[C---:B------:R-:W-:Y:S02]  /*28c0*/  ISETP.NE.AND P2, PT, R37.reuse, 0x1, PT ;  /* 0x000000012500780c */ /* 0x040fe40003f45270 */
        /* <DEDUP_REMOVED lines=10> */
.L_x_12924:
[----:B------:R-:W-:-:S07]  /*2970*/  IMAD.MOV.U32 R110, RZ, RZ, R116 ;  /* 0x000000ffff6e7224 */ /* 0x000fce00078e0074 */
.L_x_12925:
[----:B------:R-:W-:Y:S05]  /*2980*/  BSYNC B2 ;  /* 0x0000000000027941 */ /* 0x000fea0003800000 */
.L_x_12923:
        /* <DEDUP_REMOVED lines=16> */
.L_x_12929:
[----:B------:R-:W-:Y:S05]  /*2a90*/  BSYNC B3 ;  /* 0x0000000000037941 */ /* 0x000fea0003800000 */
.L_x_12928:
        /* <DEDUP_REMOVED lines=44> */
.L_x_12927:
[----:B------:R-:W-:Y:S05]  /*2d60*/  BSYNC B2 ;  /* 0x0000000000027941 */ /* 0x000fea0003800000 */
.L_x_12926:
[----:B------:R-:W0:Y:S01]  /*2d70*/  LDC R108, c[0x0][0x294] ;  /* 0x0000a500ff6c7b82 */ /* 0x000e220000000800 */
[----:B------:R-:W-:Y:S01]  /*2d80*/  HFMA2.MMA R109, -RZ, RZ, 0.1171875, 0 ;  /* 0x2f800000ff6d7435 */ /* 0x000fe200000001ff */
[----:B------:R-:W-:Y:S02]  /*2d90*/  I2FP.F32.U32 R37, R110 ;  /* 0x0000006e00257245 */ /* 0x000fe40000201000 */
[----:B------:R-:W-:Y:S01]  /*2da0*/  ISETP.NE.U32.AND P2, PT, R60, RZ, PT ;  /* 0x000000ff3c00720c */ /* 0x000fe20003f45070 */
[C---:B-----5:R-:W-:Y:S01]  /*2db0*/  IMAD.U32 R60, R64.reuse, 0x10000, RZ ;  /* 0x00010000403c7824 */ /* 0x060fe200078e00ff */
        /* <DEDUP_REMOVED lines=12> */
[----:B------:R-:W-:Y:S01]  /*2e80*/  MOV R63, R62 ;  /* 0x0000003e003f7202 */ /* 0x000fe20000000f00 */
[----:B------:R-:W-:Y:S01]  /*2e90*/  FADD.FTZ R60, R48, R60 ;  /* 0x0000003c303c7221 */ /* 0x000fe20000010000 */
[----:B------:R-:W-:Y:S06]  /*2ea0*/  BRA `(.L_x_12931) ;  /* 0x0000000400547947 */ /* 0x000fec0003800000 */
.L_x_12930:
        /* <DEDUP_REMOVED lines=12> */
.L_x_12933:
[----:B------:R-:W-:-:S07]  /*2f70*/  IMAD.MOV.U32 R61, RZ, RZ, R116 ;  /* 0x000000ffff3d7224 */ /* 0x000fce00078e0074 */
.L_x_12934:
[----:B------:R-:W-:Y:S05]  /*2f80*/  BSYNC B2 ;  /* 0x0000000000027941 */ /* 0x000fea0003800000 */
.L_x_12932:
        /* <DEDUP_REMOVED lines=16> */
.L_x_12938:
[----:B------:R-:W-:Y:S05]  /*3090*/  BSYNC B3 ;  /* 0x0000000000037941 */ /* 0x000fea0003800000 */
.L_x_12937:
        /* <DEDUP_REMOVED lines=44> */
.L_x_12936:
[----:B------:R-:W-:Y:S05]  /*3360*/  BSYNC B2 ;  /* 0x0000000000027941 */ /* 0x000fea0003800000 */
.L_x_12935:
[----:B------:R-:W-:-:S05]  /*3370*/  I2FP.F32.U32 R37, R61 ;  /* 0x0000003d00257245 */ /* 0x000fca0000201000 */
[----:B------:R-:W-:-:S05]  /*3380*/  FFMA.FTZ R37, R37, R109, 1.1641532182693481445e-10 ;  /* 0x2f00000025257423 */ /* 0x000fca000001006d */
[----:B------:R-:W-:Y:S01]  /*3390*/  FSETP.GTU.FTZ.AND P3, PT, R37, R108, PT ;  /* 0x0000006c2500720b */ /* 0x000fe20003f7c000 */
[----:B------:R-:W-:-:S03]  /*33a0*/  IMAD.U32 R37, R56, 0x10000, RZ ;  /* 0x0001000038257824 */ /* 0x000fc600078e00ff */
[----:B------:R-:W-:Y:S01]  /*33b0*/  SEL R149, RZ, 0x1, P3 ;  /* 0x00000001ff957807 */ /* 0x000fe20001800000 */
[----:B------:R-:W-:-:S05]  /*33c0*/  FMUL.FTZ R37, R37, R157 ;  /* 0x0000009d25257220 */ /* 0x000fca0000410000 */
[----:B------:R-:W-:-:S05]  /*33d0*/  FSEL R37, R37, RZ, !P3 ;  /* 0x000000ff25257208 */ /* 0x000fca0005800000 */
[----:B------:R-:W-:-:S04]  /*33e0*/  FADD.FTZ R60, R37, R60 ;  /* 0x0000003c253c7221 */ /* 0x000fc80000010000 */
[----:B------:R-:W-:-:S07]  /*33f0*/  @P0 FADD.FTZ R60, R48, R60 ;  /* 0x0000003c303c0221 */ /* 0x000fce0000010000 */
.L_x_12931:
        /* <DEDUP_REMOVED lines=12> */
.L_x_12940:
[----:B------:R-:W-:-:S07]  /*34c0*/  MOV R61, R116 ;  /* 0x00000074003d7202 */ /* 0x000fce0000000f00 */
.L_x_12941:
[----:B------:R-:W-:Y:S05]  /*34d0*/  BSYNC B2 ;  /* 0x0000000000027941 */ /* 0x000fea0003800000 */
.L_x_12939:
        /* <DEDUP_REMOVED lines=16> */
.L_x_12945:
[----:B------:R-:W-:Y:S05]  /*35e0*/  BSYNC B3 ;  /* 0x0000000000037941 */ /* 0x000fea0003800000 */
.L_x_12944:
        /* <DEDUP_REMOVED lines=38> */
[----:B------:R-:W-:-:S04]  /*3850*/  IMAD.WIDE.U32 R62, R62, -0x2daee0ad, RZ ;  /* 0xd2511f533e3e7825 */ /* 0x000fc800078e00ff */
[----:B------:R-:W-:Y:S01]  /*3860*/  IMAD.MOV.U32 R118, RZ, RZ, R62 ;  /* 0x000000ffff767224 */ /* 0x000fe200078e003e */
[----:B------:R-:W-:Y:S01]  /*3870*/  LOP3.LUT R36, R63, UR35, R36, 0x96, !PT ;  /* 0x000000233f247c12 */ /* 0x000fe2000f8e9624 */
[----:B------:R-:W-:-:S05]  /*3880*/  IMAD.WIDE.U32 R62, R35, -0x326172a9, RZ ;  /* 0xcd9e8d57233e7825 */ /* 0x000fca00078e00ff */
[----:B------:R-:W-:Y:S02]  /*3890*/  LOP3.LUT R35, R63, UR34, R110, 0x96, !PT ;  /* 0x000000223f237c12 */ /* 0x000fe4000f8e966e */
[----:B------:R-:W-:-:S07]  /*38a0*/  MOV R116, R62 ;  /* 0x0000003e00747202 */ /* 0x000fce0000000f00 */
.L_x_12943:
[----:B------:R-:W-:Y:S05]  /*38b0*/  BSYNC B2 ;  /* 0x0000000000027941 */ /* 0x000fea0003800000 */
.L_x_12942:
        /* <DEDUP_REMOVED lines=11> */
[----:B------:R-:W-:Y:S02]  /*3970*/  IMAD.MOV.U32 R62, RZ, RZ, R37 ;  /* 0x000000ffff3e7224 */ /* 0x000fe400078e0025 */
[----:B------:R-:W-:Y:S01]  /*3980*/  FADD.FTZ R61, R49, R61 ;  /* 0x0000003d313d7221 */ /* 0x000fe20000010000 */
[----:B------:R-:W-:Y:S06]  /*3990*/  BRA `(.L_x_12947) ;  /* 0x0000000400587947 */ /* 0x000fec0003800000 */
.L_x_12946:
        /* <DEDUP_REMOVED lines=12> */
.L_x_12949:
[----:B------:R-:W-:-:S07]  /*3a60*/  MOV R64, R116 ;  /* 0x0000007400407202 */ /* 0x000fce0000000f00 */
.L_x_12950:
[----:B------:R-:W-:Y:S05]  /*3a70*/  BSYNC B2 ;  /* 0x0000000000027941 */ /* 0x000fea0003800000 */
.L_x_12948:
        /* <DEDUP_REMOVED lines=16> */
.L_x_12954:
[----:B------:R-:W-:Y:S05]  /*3b80*/  BSYNC B3 ;  /* 0x0000000000037941 */ /* 0x000fea0003800000 */
.L_x_12953:
        /* <DEDUP_REMOVED lines=44> */
.L_x_12952:
[----:B------:R-:W-:Y:S05]  /*3e50*/  BSYNC B2 ;  /* 0x0000000000027941 */ /* 0x000fea0003800000 */
.L_x_12951:
        /* <DEDUP_REMOVED lines=8> */
[----:B------:R-:W-:-:S04]  /*3ee0*/  FADD.FTZ R61, R37, R61 ;  /* 0x0000003d253d7221 */ /* 0x000fc80000010000 */
[----:B------:R-:W-:-:S07]  /*3ef0*/  @P0 FADD.FTZ R61, R49, R61 ;  /* 0x0000003d313d0221 */ /* 0x000fce0000010000 */
.L_x_12947:
        /* <DEDUP_REMOVED lines=12> */
.L_x_12956:
[----:B------:R-:W-:-:S07]  /*3fc0*/  IMAD.MOV.U32 R64, RZ, RZ, R116 ;  /* 0x000000ffff407224 */ /* 0x000fce00078e0074 */
.L_x_12957:
[----:B------:R-:W-:Y:S05]  /*3fd0*/  BSYNC B2 ;  /* 0x0000000000027941 */ /* 0x000fea0003800000 */
.L_x_12955:
        /* <DEDUP_REMOVED lines=16> */
.L_x_12961:
[----:B------:R-:W-:Y:S05]  /*40e0*/  BSYNC B3 ;  /* 0x0000000000037941 */ /* 0x000fea0003800000 */
.L_x_12960:
        /* <DEDUP_REMOVED lines=44> */
.L_x_12959:
[----:B------:R-:W-:Y:S05]  /*43b0*/  BSYNC B2 ;  /* 0x0000000000027941 */ /* 0x000fea0003800000 */
.L_x_12958:
        /* <DEDUP_REMOVED lines=12> */
[----:B------:R-:W-:Y:S02]  /*4480*/  IMAD.MOV.U32 R64, RZ, RZ, R37 ;  /* 0x000000ffff407224 */ /* 0x000fe400078e0025 */
[----:B------:R-:W-:Y:S01]  /*4490*/  FADD.FTZ R62, R50, R62 ;  /* 0x0000003e323e7221 */ /* 0x000fe20000010000 */
[----:B------:R-:W-:Y:S06]  /*44a0*/  BRA `(.L_x_12963) ;  /* 0x0000000400547947 */ /* 0x000fec0003800000 */
.L_x_12962:
        /* <DEDUP_REMOVED lines=12> */
.L_x_12965:
[----:B------:R-:W-:-:S07]  /*4570*/  IMAD.MOV.U32 R151, RZ, RZ, R116 ;  /* 0x000000ffff977224 */ /* 0x000fce00078e0074 */
.L_x_12966:
[----:B------:R-:W-:Y:S05]  /*4580*/  BSYNC B2 ;  /* 0x0000000000027941 */ /* 0x000fea0003800000 */
.L_x_12964:
        /* <DEDUP_REMOVED lines=16> */
.L_x_12970:
[----:B------:R-:W-:Y:S05]  /*4690*/  BSYNC B3 ;  /* 0x0000000000037941 */ /* 0x000fea0003800000 */
.L_x_12969:
        /* <DEDUP_REMOVED lines=44> */
.L_x_12968:
[----:B------:R-:W-:Y:S05]  /*4960*/  BSYNC B2 ;  /* 0x0000000000027941 */ /* 0x000fea0003800000 */
.L_x_12967:
[----:B------:R-:W-:-:S05]  /*4970*/  I2FP.F32.U32 R37, R151 ;  /* 0x0000009700257245 */ /* 0x000fca0000201000 */
[----:B------:R-:W-:-:S05]  /*4980*/  FFMA.FTZ R37, R37, R109, 1.1641532182693481445e-10 ;  /* 0x2f00000025257423 */ /* 0x000fca000001006d */
[----:B------:R-:W-:Y:S02]  /*4990*/  FSETP.GTU.FTZ.AND P3, PT, R37, R108, PT ;  /* 0x0000006c2500720b */ /* 0x000fe40003f7c000 */
[----:B------:R-:W-:Y:S02]  /*49a0*/  SHF.L.U32 R37, R57, 0x10, RZ ;  /* 0x0000001039257819 */ /* 0x000fe400000006ff */
[----:B------:R-:W-:-:S03]  /*49b0*/  SEL R151, RZ, 0x1, P3 ;  /* 0x00000001ff977807 */ /* 0x000fc60001800000 */
[----:B------:R-:W-:-:S05]  /*49c0*/  FMUL.FTZ R37, R37, R157 ;  /* 0x0000009d25257220 */ /* 0x000fca0000410000 */
[----:B------:R-:W-:-:S05]  /*49d0*/  FSEL R37, R37, RZ, !P3 ;  /* 0x000000ff25257208 */ /* 0x000fca0005800000 */
[----:B------:R-:W-:-:S04]  /*49e0*/  FADD.FTZ R62, R37, R62 ;  /* 0x0000003e253e7221 */ /* 0x000fc80000010000 */
[----:B------:R-:W-:-:S07]  /*49f0*/  @P0 FADD.FTZ R62, R50, R62 ;  /* 0x0000003e323e0221 */ /* 0x000fce0000010000 */
.L_x_12963:
        /* <DEDUP_REMOVED lines=12> */
.L_x_12972:
[----:B------:R-:W-:-:S07]  /*4ac0*/  IMAD.MOV.U32 R158, RZ, RZ, R116 ;  /* 0x000000ffff9e7224 */ /* 0x000fce00078e0074 */
.L_x_12973:
[----:B------:R-:W-:Y:S05]  /*4ad0*/  BSYNC B2 ;  /* 0x0000000000027941 */ /* 0x000fea0003800000 */
.L_x_12971:
        /* <DEDUP_REMOVED lines=16> */
.L_x_12977:
[----:B------:R-:W-:Y:S05]  /*4be0*/  BSYNC B3 ;  /* 0x0000000000037941 */ /* 0x000fea0003800000 */
.L_x_12976:
        /* <DEDUP_REMOVED lines=37> */
[----:B------:R-:W-:-:S05]  /*4e40*/  LOP3.LUT R64, R111, UR22, R64, 0x96, !PT ;  /* 0x000000166f407c12 */ /* 0x000fca000f8e9640 */
[----:B------:R-:W-:-:S04]  /*4e50*/  IMAD.WIDE.U32 R64, R64, -0x2daee0ad, RZ ;  /* 0xd2511f5340407825 */ /* 0x000fc800078e00ff */
[----:B------:R-:W-:Y:S01]  /*4e60*/  IMAD.MOV.U32 R118, RZ, RZ, R64 ;  /* 0x000000ffff767224 */ /* 0x000fe200078e0040 */
[----:B------:R-:W-:Y:S01]  /*4e70*/  LOP3.LUT R36, R65, UR35, R36, 0x96, !PT ;  /* 0x0000002341247c12 */ /* 0x000fe2000f8e9624 */
[----:B------:R-:W-:-:S04]  /*4e80*/  IMAD.WIDE.U32 R64, R35, -0x326172a9, RZ ;  /* 0xcd9e8d5723407825 */ /* 0x000fc800078e00ff */
[----:B------:R-:W-:Y:S01]  /*4e90*/  IMAD.MOV.U32 R116, RZ, RZ, R64 ;  /* 0x000000ffff747224 */ /* 0x000fe200078e0040 */
[----:B------:R-:W-:-:S07]  /*4ea0*/  LOP3.LUT R35, R65, UR34, R110, 0x96, !PT ;  /* 0x0000002241237c12 */ /* 0x000fce000f8e966e */
.L_x_12975:
[----:B------:R-:W-:Y:S05]  /*4eb0*/  BSYNC B2 ;  /* 0x0000000000027941 */ /* 0x000fea0003800000 */
.L_x_12974:
        /* <DEDUP_REMOVED lines=11> */
[----:B------:R-:W-:Y:S01]  /*4f70*/  MOV R64, R37 ;  /* 0x0000002500407202 */ /* 0x000fe20000000f00 */
[----:B------:R-:W-:Y:S01]  /*4f80*/  FADD.FTZ R63, R51, R63 ;  /* 0x0000003f333f7221 */ /* 0x000fe20000010000 */
[----:B------:R-:W-:Y:S06]  /*4f90*/  BRA `(.L_x_12979) ;  /* 0x0000000400587947 */ /* 0x000fec0003800000 */
.L_x_12978:
        /* <DEDUP_REMOVED lines=12> */
.L_x_12981:
[----:B------:R-:W-:-:S07]  /*5060*/  IMAD.MOV.U32 R152, RZ, RZ, R116 ;  /* 0x000000ffff987224 */ /* 0x000fce00078e0074 */
.L_x_12982:
[----:B------:R-:W-:Y:S05]  /*5070*/  BSYNC B2 ;  /* 0x0000000000027941 */ /* 0x000fea0003800000 */
.L_x_12980:
        /* <DEDUP_REMOVED lines=16> */
.L_x_12986:
[----:B------:R-:W-:Y:S05]  /*5180*/  BSYNC B3 ;  /* 0x0000000000037941 */ /* 0x000fea0003800000 */
.L_x_12985:
        /* <DEDUP_REMOVED lines=44> */
.L_x_12984:
[----:B------:R-:W-:Y:S05]  /*5450*/  BSYNC B2 ;  /* 0x0000000000027941 */ /* 0x000fea0003800000 */
.L_x_12983:
        /* <DEDUP_REMOVED lines=10> */
.L_x_12979:
        /* <DEDUP_REMOVED lines=12> */
.L_x_12988:
[----:B------:R-:W-:-:S07]  /*55c0*/  MOV R158, R116 ;  /* 0x00000074009e7202 */ /* 0x000fce0000000f00 */
.L_x_12989:
[----:B------:R-:W-:Y:S05]  /*55d0*/  BSYNC B2 ;  /* 0x0000000000027941 */ /* 0x000fea0003800000 */
.L_x_12987:
        /* <DEDUP_REMOVED lines=16> */
.L_x_12993:
[----:B------:R-:W-:Y:S05]  /*56e0*/  BSYNC B3 ;  /* 0x0000000000037941 */ /* 0x000fea0003800000 */
.L_x_12992:
        /* <DEDUP_REMOVED lines=44> */
.L_x_12991:
[----:B------:R-:W-:Y:S05]  /*59b0*/  BSYNC B2 ;  /* 0x0000000000027941 */ /* 0x000fea0003800000 */
.L_x_12990:
        /* <DEDUP_REMOVED lines=12> */
[----:B------:R-:W-:Y:S02]  /*5a80*/  IMAD.MOV.U32 R110, RZ, RZ, R37 ;  /* 0x000000ffff6e7224 */ /* 0x000fe400078e0025 */
[----:B------:R-:W-:Y:S01]  /*5a90*/  FADD.FTZ R64, R52, R64 ;  /* 0x0000004034407221 */ /* 0x000fe20000010000 */
[----:B------:R-:W-:Y:S06]  /*5aa0*/  BRA `(.L_x_12995) ;  /* 0x0000000400547947 */ /* 0x000fec0003800000 */
.L_x_12994:
        /* <DEDUP_REMOVED lines=12> */
.L_x_12997:
[----:B------:R-:W-:-:S07]  /*5b70*/  MOV R65, R116 ;  /* 0x0000007400417202 */ /* 0x000fce0000000f00 */
.L_x_12998:
[----:B------:R-:W-:Y:S05]  /*5b80*/  BSYNC B2 ;  /* 0x0000000000027941 */ /* 0x000fea0003800000 */
.L_x_12996:
        /* <DEDUP_REMOVED lines=16> */
.L_x_13002:
[----:B------:R-:W-:Y:S05]  /*5c90*/  BSYNC B3 ;  /* 0x0000000000037941 */ /* 0x000fea0003800000 */
.L_x_13001:
        /* <DEDUP_REMOVED lines=44> */
.L_x_13000:
[----:B------:R-:W-:Y:S05]  /*5f60*/  BSYNC B2 ;  /* 0x0000000000027941 */ /* 0x000fea0003800000 */
.L_x_12999:
        /* <DEDUP_REMOVED lines=9> */
.L_x_12995:
        /* <DEDUP_REMOVED lines=12> */
.L_x_13004:
[----:B------:R-:W-:-:S07]  /*60c0*/  IMAD.MOV.U32 R65, RZ, RZ, R116 ;  /* 0x000000ffff417224 */ /* 0x000fce00078e0074 */
.L_x_13005:
[----:B------:R-:W-:Y:S05]  /*60d0*/  BSYNC B2 ;  /* 0x0000000000027941 */ /* 0x000fea0003800000 */
.L_x_13003:
        /* <DEDUP_REMOVED lines=16> */
.L_x_13009:
[----:B------:R-:W-:Y:S05]  /*61e0*/  BSYNC B3 ;  /* 0x0000000000037941 */ /* 0x000fea0003800000 */
.L_x_13008:
        /* <DEDUP_REMOVED lines=44> */
.L_x_13007:
[----:B------:R-:W-:Y:S05]  /*64b0*/  BSYNC B2 ;  /* 0x0000000000027941 */ /* 0x000fea0003800000 */
.L_x_13006:
        /* <DEDUP_REMOVED lines=9> */
[----:B------:R-:W-:Y:S02]  /*6550*/  IMAD.MOV.U32 R110, RZ, RZ, R37 ;  /* 0x000000ffff6e7224 */ /* 0x000fe400078e0025 */
[----:B------:R-:W-:Y:S01]  /*6560*/  FADD.FTZ R65, R53, R65 ;  /* 0x0000004135417221 */ /* 0x000fe20000010000 */
[----:B------:R-:W-:Y:S06]  /*6570*/  BRA `(.L_x_13011) ;  /* 0x0000000400587947 */ /* 0x000fec0003800000 */
.L_x_13010:
        /* <DEDUP_REMOVED lines=12> */
.L_x_13013:
[----:B------:R-:W-:-:S07]  /*6640*/  IMAD.MOV.U32 R66, RZ, RZ, R116 ;  /* 0x000000ffff427224 */ /* 0x000fce00078e0074 */
.L_x_13014:
[----:B------:R-:W-:Y:S05]  /*6650*/  BSYNC B2 ;  /* 0x0000000000027941 */ /* 0x000fea0003800000 */
.L_x_13012:
        /* <DEDUP_REMOVED lines=16> */
.L_x_13018:
[----:B------:R-:W-:Y:S05]  /*6760*/  BSYNC B3 ;  /* 0x0000000000037941 */ /* 0x000fea0003800000 */
.L_x_13017:
        /* <DEDUP_REMOVED lines=44> */
.L_x_13016:
[----:B------:R-:W-:Y:S05]  /*6a30*/  BSYNC B2 ;  /* 0x0000000000027941 */ /* 0x000fea0003800000 */
.L_x_13015:
        /* <DEDUP_REMOVED lines=8> */
[----:B------:R-:W-:-:S04]  /*6ac0*/  FADD.FTZ R65, R37, R65 ;  /* 0x0000004125417221 */ /* 0x000fc80000010000 */
[----:B------:R-:W-:-:S07]  /*6ad0*/  @P0 FADD.FTZ R65, R53, R65 ;  /* 0x0000004135410221 */ /* 0x000fce0000010000 */
.L_x_13011:
        /* <DEDUP_REMOVED lines=12> */
.L_x_13020:
[----:B------:R-:W-:-:S07]  /*6ba0*/  IMAD.MOV.U32 R66, RZ, RZ, R116 ;  /* 0x000000ffff427224 */ /* 0x000fce00078e0074 */
.L_x_13021:
[----:B------:R-:W-:Y:S05]  /*6bb0*/  BSYNC B2 ;  /* 0x0000000000027941 */ /* 0x000fea0003800000 */
.L_x_13019:
        /* <DEDUP_REMOVED lines=16> */
.L_x_13025:
[----:B------:R-:W-:Y:S05]  /*6cc0*/  BSYNC B3 ;  /* 0x0000000000037941 */ /* 0x000fea0003800000 */
.L_x_13024:
        /* <DEDUP_REMOVED lines=44> */
.L_x_13023:
[----:B------:R-:W-:Y:S05]  /*6f90*/  BSYNC B2 ;  /* 0x0000000000027941 */ /* 0x000fea0003800000 */
.L_x_13022:
        /* <DEDUP_REMOVED lines=8> */
[----:B------:R-:W-:Y:S01]  /*7020*/  IMAD.MOV.U32 R111, RZ, RZ, R37 ;  /* 0x000000ffff6f7224 */ /* 0x000fe200078e0025 */
[----:B------:R-:W-:Y:S06]  /*7030*/  @!P0 BRA `(.L_x_13027) ;  /* 0x0000000400608947 */ /* 0x000fec0003800000 */
[----:B------:R-:W-:Y:S01]  /*7040*/  MOV R111, R37 ;  /* 0x00000025006f7202 */ /* 0x000fe20000000f00 */
[----:B------:R-:W-:Y:S01]  /*7050*/  FADD.FTZ R66, R54, R66 ;  /* 0x0000004236427221 */ /* 0x000fe20000010000 */
[----:B------:R-:W-:Y:S06]  /*7060*/  BRA `(.L_x_13027) ;  /* 0x0000000400547947 */ /* 0x000fec0003800000 */
.L_x_13026:
        /* <DEDUP_REMOVED lines=12> */
.L_x_13029:
[----:B------:R-:W-:-:S07]  /*7130*/  IMAD.MOV.U32 R155, RZ, RZ, R116 ;  /* 0x000000ffff9b7224 */ /* 0x000fce00078e0074 */
.L_x_13030:
[----:B------:R-:W-:Y:S05]  /*7140*/  BSYNC B2 ;  /* 0x0000000000027941 */ /* 0x000fea0003800000 */
.L_x_13028:
        /* <DEDUP_REMOVED lines=16> */
.L_x_13034:
[----:B------:R-:W-:Y:S05]  /*7250*/  BSYNC B3 ;  /* 0x0000000000037941 */ /* 0x000fea0003800000 */
.L_x_13033:
        /* <DEDUP_REMOVED lines=44> */
.L_x_13032:
[----:B------:R-:W-:Y:S05]  /*7520*/  BSYNC B2 ;  /* 0x0000000000027941 */ /* 0x000fea0003800000 */
.L_x_13031:
        /* <DEDUP_REMOVED lines=9> */
.L_x_13027:
        /* <DEDUP_REMOVED lines=12> */
.L_x_13036:
[----:B------:R-:W-:-:S07]  /*7680*/  MOV R161, R116 ;  /* 0x0000007400a17202 */ /* 0x000fce0000000f00 */
.L_x_13037:
[----:B------:R-:W-:Y:S05]  /*7690*/  BSYNC B2 ;  /* 0x0000000000027941 */ /* 0x000fea0003800000 */
.L_x_13035:
        /* <DEDUP_REMOVED lines=16> */
.L_x_13041:
[----:B------:R-:W-:Y:S05]  /*77a0*/  BSYNC B3 ;  /* 0x0000000000037941 */ /* 0x000fea0003800000 */
.L_x_13040:
        /* <DEDUP_REMOVED lines=44> */
.L_x_13039:
[----:B------:R-:W-:Y:S05]  /*7a70*/  BSYNC B2 ;  /* 0x0000000000027941 */ /* 0x000fea0003800000 */
.L_x_13038:
        /* <DEDUP_REMOVED lines=9> */
[----:B------:R-:W-:Y:S02]  /*7b10*/  IMAD.MOV.U32 R37, RZ, RZ, R110 ;  /* 0x000000ffff257224 */ /* 0x000fe400078e006e */
[----:B------:R-:W-:Y:S01]  /*7b20*/  FADD.FTZ R67, R55, R67 ;  /* 0x0000004337437221 */ /* 0x000fe20000010000 */
[----:B------:R-:W-:Y:S06]  /*7b30*/  BRA `(.L_x_13043) ;  /* 0x0000000400587947 */ /* 0x000fec0003800000 */
.L_x_13042:
        /* <DEDUP_REMOVED lines=12> */
.L_x_13045:
[----:B------:R-:W-:-:S07]  /*7c00*/  MOV R156, R116 ;  /* 0x00000074009c7202 */ /* 0x000fce0000000f00 */
.L_x_13046:
[----:B------:R-:W-:Y:S05]  /*7c10*/  BSYNC B2 ;  /* 0x0000000000027941 */ /* 0x000fea0003800000 */
.L_x_13044:
        /* <DEDUP_REMOVED lines=16> */
.L_x_13050:
[----:B------:R-:W-:Y:S05]  /*7d20*/  BSYNC B3 ;  /* 0x0000000000037941 */ /* 0x000fea0003800000 */
.L_x_13049:
        /* <DEDUP_REMOVED lines=44> */
.L_x_13048:
[----:B------:R-:W-:Y:S05]  /*7ff0*/  BSYNC B2 ;  /* 0x0000000000027941 */ /* 0x000fea0003800000 */
.L_x_13047:
        /* <DEDUP_REMOVED lines=10> */
.L_x_13043:
[----:B------:R-:W-:Y:S02]  /*80a0*/  SEL R109, RZ, 0x10000, P4 ;  /* 0x00010000ff6d7807 */ /* 0x000fe40002000000 */
[C---:B------:R-:W-:Y:S02]  /*80b0*/  LOP3.LUT P4, RZ, R5.reuse, 0x2, RZ, 0xc0, !PT ;  /* 0x0000000205ff7812 */ /* 0x040fe4000788c0ff */
[----:B------:R-:W-:Y:S02]  /*80c0*/  SEL R110, RZ, 0x1000000, P5 ;  /* 0x01000000ff6e7807 */ /* 0x000fe40002800000 */
[----:B------:R-:W-:Y:S02]  /*80d0*/  SEL R111, RZ, 0x100, P3 ;  /* 0x00000100ff6f7807 */ /* 0x000fe40001800000 */
[----:B------:R-:W-:Y:S02]  /*80e0*/  SEL R108, RZ, 0x1, P4 ;  /* 0x00000001ff6c7807 */ /* 0x000fe40002000000 */
[----:B------:R-:W-:-:S02]  /*80f0*/  LOP3.LUT P5, RZ, R5, 0x1, RZ, 0xc0, !PT ;  /* 0x0000000105ff7812 */ /* 0x000fc400078ac0ff */
[----:B------:R-:W-:Y:S01]  /*8100*/  LOP3.LUT R110, R111, R110, R109, 0xfe, !PT ;  /* 0x0000006e6f6e7212 */ /* 0x000fe200078efe6d */
[----:B------:R-:W-:Y:S01]  /*8110*/  IMAD.WIDE.U32 R108, R108, 0x1000000, RZ ;  /* 0x010000006c6c7825 */ /* 0x000fe200078e00ff */
[----:B------:R-:W-:Y:S02]  /*8120*/  SEL R111, RZ, 0x1, P5 ;  /* 0x00000001ff6f7807 */ /* 0x000fe40002800000 */
[C---:B------:R-:W-:Y:S02]  /*8130*/  LOP3.LUT P6, RZ, R5.reuse, 0x4, RZ, 0xc0, !PT ;  /* 0x0000000405ff7812 */ /* 0x040fe400078cc0ff */
[----:B------:R-:W-:Y:S02]  /*8140*/  LOP3.LUT P0, RZ, R5, 0x8, RZ, 0xc0, !PT ;  /* 0x0000000805ff7812 */ /* 0x000fe4000780c0ff */
[----:B------:R-:W-:Y:S02]  /*8150*/  LOP3.LUT R109, R109, R110, R111, 0xfe, !PT ;  /* 0x0000006e6d6d7212 */ /* 0x000fe400078efe6f */
[----:B------:R-:W-:-:S02]  /*8160*/  SEL R110, RZ, 0x1, P6 ;  /* 0x00000001ff6e7807 */ /* 0x000fc40003000000 */
[----:B------:R-:W-:Y:S02]  /*8170*/  SEL R158, RZ, 0x1, P0 ;  /* 0x00000001ff9e7807 */ /* 0x000fe40000000000 */
[----:B------:R-:W-:Y:S01]  /*8180*/  LOP3.LUT P2, RZ, R5, 0x10, RZ, 0xc0, !PT ;  /* 0x0000001005ff7812 */ /* 0x000fe2000784c0ff */
[----:B------:R-:W-:Y:S01]  /*8190*/  IMAD.WIDE.U32 R110, R110, 0x10000, RZ ;  /* 0x000100006e6e7825 */ /* 0x000fe200078e00ff */
[C---:B------:R-:W-:Y:S02]  /*81a0*/  SHF.L.U32 R161, R148.reuse, 0x3, RZ ;  /* 0x0000000394a17819 */ /* 0x040fe400000006ff */
[----:B------:R-:W-:Y:S01]  /*81b0*/  SHF.L.U64.HI R157, R148, 0x3, RZ ;  /* 0x00000003949d7819 */ /* 0x000fe200000102ff */
[----:B------:R-:W-:-:S03]  /*81c0*/  IMAD.WIDE.U32 R158, R158, 0x100, RZ ;  /* 0x000001009e9e7825 */ /* 0x000fc600078e00ff */
[----:B------:R-:W-:Y:S02]  /*81d0*/  LOP3.LUT R110, R158, R108, R110, 0xfe, !PT ;  /* 0x0000006c9e6e7212 */ /* 0x000fe400078efe6e */
[C---:B------:R-:W-:Y:S02]  /*81e0*/  LEA R108, P0, R148.reuse, UR28, 0x5 ;  /* 0x0000001c946c7c11 */ /* 0x040fe4000f8028ff */
[----:B------:R-:W-:Y:S02]  /*81f0*/  LOP3.LUT R111, R159, R109, R111, 0xfe, !PT ;  /* 0x0000006d9f6f7212 */ /* 0x000fe400078efe6f */
[----:B------:R-:W-:-:S05]  /*8200*/  LEA.HI.X R109, R148, UR29, RZ, 0x5, P0 ;  /* 0x0000001d946d7c11 */ /* 0x000fca00080f2cff */
[----:B------:R-:W-:Y:S04]  /*8210*/  STG.E.128 desc[UR4][R108.64], R60 ;  /* 0x0000003c6c007986 */ /* 0x000fe8000c101d04 */
[----:B------:R0:W-:Y:S02]  /*8220*/  STG.E.128 desc[UR4][R108.64+0x10], R64 ;  /* 0x000010406c007986 */ /* 0x0001e4000c101d04 */
[----:B0-----:R-:W-:-:S04]  /*8230*/  SEL R108, RZ, 0x1, P2 ;  /* 0x00000001ff6c7807 */ /* 0x001fc80001000000 */
        /* <DEDUP_REMOVED lines=25> */
.L_x_13051:
[----:B------:R-:W-:-:S07]  /*83d0*/  VIADD R157, R148, 0x20 ;  /* 0x00000020949d7836 */ /* 0x000fce0000000000 */
.L_x_12922:
[----:B------:R-:W-:Y:S05]  /*83e0*/  BSYNC B1 ;  /* 0x0000000000017941 */ /* 0x000fea0003800000 */
.L_x_12921:
[----:B------:R-:W-:Y:S01]  /*83f0*/  LOP3.LUT P0, RZ, R5, 0x400, RZ, 0xc0, !PT ;  /* 0x0000040005ff7812 */ /* 0x000fe2000780c0ff */
[----:B------:R-:W-:-:S12]  /*8400*/  BSSY B1, `(.L_x_13052) ;  /* 0x00005c4000017945 */ /* 0x000fd80003800000 */
[----:B------:R-:W-:Y:S05]  /*8410*/  @!P0 BRA `(.L_x_13053) ;  /* 0x0000005c00088947 */ /* 0x000fea0003800000 */
[----:B------:R-:W2:Y:S01]  /*8420*/  LDC.64 R68, c[0x0][0x228] ;  /* 0x00008a00ff447b82 */ /* 0x000ea20000000a00 */
[----:B------:R-:W-:-:S04]  /*8430*/  ISETP.NE.U32.AND P0, PT, RZ, UR26, PT ;  /* 0x0000001aff007c0c */ /* 0x000fc8000bf05070 */
[----:B------:R-:W-:-:S03]  /*8440*/  ISETP.NE.AND.EX P0, PT, RZ, UR27, PT, P0 ;  /* 0x0000001bff007c0c */ /* 0x000fc6000bf05300 */
[----:B------:R-:W3:Y:S10]  /*8450*/  LDC.64 R74, c[0x0][0x220] ;  /* 0x00008800ff4a7b82 */ /* 0x000ef40000000a00 */
[----:B------:R-:W-:-:S04]  /*8460*/  @P0 LEA R70, P1, R157, UR26, 0x5 ;  /* 0x0000001a9d460c11 */ /* 0x000fc8000f8228ff */
[----:B------:R-:W-:Y:S02]  /*8470*/  @P0 LEA.HI.X R71, R157, UR27, RZ, 0x5, P1 ;  /* 0x0000001b9d470c11 */ /* 0x000fe400088f2cff */
[----:B--2---:R-:W-:Y:S01]  /*8480*/  ISETP.NE.U32.AND P1, PT, R68, RZ, PT ;  /* 0x000000ff4400720c */ /* 0x004fe20003f25070 */
[----:B------:R-:W-:Y:S02]  /*8490*/  BSSY B2, `(.L_x_13054) ;  /* 0x0000015000027945 */ /* 0x000fe40003800000 */
[----:B------:R-:W5:Y:S01]  /*84a0*/  @P0 LDG.E.128 R48, desc[UR4][R70.64] ;  /* 0x0000000446300981 */ /* 0x000f62000c1e1d00 */
[----:B------:R-:W-:-:S03]  /*84b0*/  ISETP.NE.AND.EX P1, PT, R69, RZ, PT, P1 ;  /* 0x000000ff4500720c */ /* 0x000fc60003f25310 */
[----:B------:R-:W5:Y:S10]  /*84c0*/  @P0 LDG.E.128 R52, desc[UR4][R70.64+0x10] ;  /* 0x0000100446340981 */ /* 0x000f74000c1e1d00 */
[----:B------:R-:W-:-:S04]  /*84d0*/  @P1 LEA R72, P2, R157, R68, 0x4 ;  /* 0x000000449d481211 */ /* 0x000fc800078420ff */
[----:B------:R-:W-:-:S05]  /*84e0*/  @P1 LEA.HI.X R73, R157, R69, RZ, 0x4, P2 ;  /* 0x000000459d491211 */ /* 0x000fca00010f24ff */
[----:B------:R3:W5:Y:S02]  /*84f0*/  @P1 LDG.E.128 R56, desc[UR4][R72.64] ;  /* 0x0000000448381981 */ /* 0x000764000c1e1d00 */
[----:B---3--:R-:W-:-:S06]  /*8500*/  IMAD.WIDE.U32 R72, R157, 0x10, R74 ;  /* 0x000000109d487825 */ /* 0x008fcc00078e004a */
[----:B------:R-:W5:Y:S01]  /*8510*/  LDG.E.128 R72, desc[UR4][R72.64] ;  /* 0x0000000448487981 */ /* 0x000f62000c1e1d00 */
[C---:B------:R-:W-:Y:S02]  /*8520*/  ISETP.NE.AND P2, PT, R37.reuse, 0x1, PT ;  /* 0x000000012500780c */ /* 0x040fe40003f45270 */
[----:B------:R-:W-:-:S11]  /*8530*/  IADD3 R70, R37, 0x1, RZ ;  /* 0x0000000125467810 */ /* 0x000fd60007ffe0ff */
[----:B------:R-:W-:Y:S05]  /*8540*/  @!P2 BRA `(.L_x_13055) ;  /* 0x000000000020a947 */ /* 0x000fea0003800000 */
[----:B------:R-:W-:Y:S01]  /*8550*/  ISETP.NE.AND P2, PT, R37, 0x2, PT ;  /* 0x000000022500780c */ /* 0x000fe20003f45270 */
[----:B0-----:R-:W-:-:S12]  /*8560*/  IMAD.MOV.U32 R110, RZ, RZ, R36 ;  /* 0x000000ffff6e7224 */ /* 0x001fd800078e0024 */
[----:B------:R-:W-:Y:S05]  /*8570*/  @!P2 BRA `(.L_x_13056) ;  /* 0x000000000018a947 */ /* 0x000fea0003800000 */
[----:B------:R-:W-:Y:S01]  /*8580*/  ISETP.NE.AND P2, PT, R37, 0x3, PT ;  /* 0x000000032500780c */ /* 0x000fe20003f45270 */
[----:B------:R-:W-:-:S12]  /*8590*/  IMAD.MOV.U32 R110, RZ, RZ, R35 ;  /* 0x000000ffff6e7224 */ /* 0x000fd800078e0023 */
[----:B------:R-:W-:Y:S05]  /*85a0*/  @P2 BRA `(.L_x_13056) ;  /* 0x00000000000c2947 */ /* 0x000fea0003800000 */
[----:B------:R-:W-:Y:S01]  /*85b0*/  MOV R110, R118 ;  /* 0x00000076006e7202 */ /* 0x000fe20000000f00 */
[----:B------:R-:W-:Y:S06]  /*85c0*/  BRA `(.L_x_13056) ;  /* 0x0000000000047947 */ /* 0x000fec0003800000 */
.L_x_13055:
[----:B0-----:R-:W-:-:S07]  /*85d0*/  IMAD.MOV.U32 R110, RZ, RZ, R116 ;  /* 0x000000ffff6e7224 */ /* 0x001fce00078e0074 */
.L_x_13056:
[----:B------:R-:W-:Y:S05]  /*85e0*/  BSYNC B2 ;  /* 0x0000000000027941 */ /* 0x000fea0003800000 */
.L_x_13054:
        /* <DEDUP_REMOVED lines=16> */
.L_x_13060:
[----:B------:R-:W-:Y:S05]  /*86f0*/  BSYNC B3 ;  /* 0x0000000000037941 */ /* 0x000fea0003800000 */
.L_x_13059:
[----:B------:R-:W-:Y:S01]  /*8700*/  LOP3.LUT R70, R70, UR7, R115, 0x96, !PT ;  /* 0x0000000746467c12 */ /* 0x000fe2000f8e9673 */
[----:B-1----:R-:W-:-:S04]  /*8710*/  IMAD.HI.U32 R108, R0, -0x326172a9, RZ ;  /* 0xcd9e8d57006c7827 */ /* 0x002fc800078e00ff */
        /* <DEDUP_REMOVED lines=42> */
.L_x_13058:
[----:B------:R-:W-:Y:S05]  /*89c0*/  BSYNC B2 ;  /* 0x0000000000027941 */ /* 0x000fea0003800000 */
.L_x_13057:
[----:B-1----:R-:W0:Y:S01]  /*89d0*/  LDC R108, c[0x0][0x294] ;  /* 0x0000a500ff6c7b82 */ /* 0x002e220000000800 */
        /* <DEDUP_REMOVED lines=19> */
.L_x_13061:
        /* <DEDUP_REMOVED lines=12> */
.L_x_13064:
[----:B------:R-:W-:-:S07]  /*8bd0*/  IMAD.MOV.U32 R69, RZ, RZ, R116 ;  /* 0x000000ffff457224 */ /* 0x000fce00078e0074 */
.L_x_13065:
[----:B------:R-:W-:Y:S05]  /*8be0*/  BSYNC B2 ;  /* 0x0000000000027941 */ /* 0x000fea0003800000 */
.L_x_13063:
        /* <DEDUP_REMOVED lines=16> */
.L_x_13069:
[----:B------:R-:W-:Y:S05]  /*8cf0*/  BSYNC B3 ;  /* 0x0000000000037941 */ /* 0x000fea0003800000 */
.L_x_13068:
        /* <DEDUP_REMOVED lines=44> */
.L_x_13067:
[----:B------:R-:W-:Y:S05]  /*8fc0*/  BSYNC B2 ;  /* 0x0000000000027941 */ /* 0x000fea0003800000 */
.L_x_13066:
        /* <DEDUP_REMOVED lines=9> */
.L_x_13062:
        /* <DEDUP_REMOVED lines=12> */
.L_x_13071:
[----:B------:R-:W-:-:S07]  /*9120*/  MOV R69, R116 ;  /* 0x0000007400457202 */ /* 0x000fce0000000f00 */
.L_x_13072:
[----:B------:R-:W-:Y:S05]  /*9130*/  BSYNC B2 ;  /* 0x0000000000027941 */ /* 0x000fea0003800000 */
.L_x_13070:
        /* <DEDUP_REMOVED lines=16> */
.L_x_13076:
[----:B------:R-:W-:Y:S05]  /*9240*/  BSYNC B3 ;  /* 0x0000000000037941 */ /* 0x000fea0003800000 */
.L_x_13075:
        /* <DEDUP_REMOVED lines=44> */
.L_x_13074:
[----:B------:R-:W-:Y:S05]  /*9510*/  BSYNC B2 ;  /* 0x0000000000027941 */ /* 0x000fea0003800000 */
.L_x_13073:
        /* <DEDUP_REMOVED lines=14> */
.L_x_13077:
        /* <DEDUP_REMOVED lines=12> */
.L_x_13080:
[----:B------:R-:W-:-:S07]  /*96c0*/  MOV R72, R116 ;  /* 0x0000007400487202 */ /* 0x000fce0000000f00 */
.L_x_13081:
[----:B------:R-:W-:Y:S05]  /*96d0*/  BSYNC B2 ;  /* 0x0000000000027941 */ /* 0x000fea0003800000 */
.L_x_13079:
        /* <DEDUP_REMOVED lines=16> */
.L_x_13085:
[----:B------:R-:W-:Y:S05]  /*97e0*/  BSYNC B3 ;  /* 0x0000000000037941 */ /* 0x000fea0003800000 */
.L_x_13084:
        /* <DEDUP_REMOVED lines=44> */
.L_x_13083:
[----:B------:R-:W-:Y:S05]  /*9ab0*/  BSYNC B2 ;  /* 0x0000000000027941 */ /* 0x000fea0003800000 */
.L_x_13082:
        /* <DEDUP_REMOVED lines=10> */
.L_x_13078:
        /* <DEDUP_REMOVED lines=12> */
.L_x_13087:
[----:B------:R-:W-:-:S07]  /*9c20*/  IMAD.MOV.U32 R72, RZ, RZ, R116 ;  /* 0x000000ffff487224 */ /* 0x000fce00078e0074 */
.L_x_13088:
[----:B------:R-:W-:Y:S05]  /*9c30*/  BSYNC B2 ;  /* 0x0000000000027941 */ /* 0x000fea0003800000 */
.L_x_13086:
        /* <DEDUP_REMOVED lines=16> */
.L_x_13092:
[----:B------:R-:W-:Y:S05]  /*9d40*/  BSYNC B3 ;  /* 0x0000000000037941 */ /* 0x000fea0003800000 */
.L_x_13091:
        /* <DEDUP_REMOVED lines=44> */
.L_x_13090:
[----:B------:R-:W-:Y:S05]  /*a010*/  BSYNC B2 ;  /* 0x0000000000027941 */ /* 0x000fea0003800000 */
.L_x_13089:
        /* <DEDUP_REMOVED lines=15> */
.L_x_13093:
        /* <DEDUP_REMOVED lines=12> */
.L_x_13096:
[----:B------:R-:W-:-:S07]  /*a1d0*/  IMAD.MOV.U32 R151, RZ, RZ, R116 ;  /* 0x000000ffff977224 */ /* 0x000fce00078e0074 */
.L_x_13097:
[----:B------:R-:W-:Y:S05]  /*a1e0*/  BSYNC B2 ;  /* 0x0000000000027941 */ /* 0x000fea0003800000 */
.L_x_13095:
        /* <DEDUP_REMOVED lines=16> */
.L_x_13101:
[----:B------:R-:W-:Y:S05]  /*a2f0*/  BSYNC B3 ;  /* 0x0000000000037941 */ /* 0x000fea0003800000 */
.L_x_13100:
        /* <DEDUP_REMOVED lines=44> */
.L_x_13099:
[----:B------:R-:W-:Y:S05]  /*a5c0*/  BSYNC B2 ;  /* 0x0000000000027941 */ /* 0x000fea0003800000 */
.L_x_13098:
        /* <DEDUP_REMOVED lines=9> */
.L_x_13094:
        /* <DEDUP_REMOVED lines=12> */
.L_x_13103:
[----:B------:R-:W-:-:S07]  /*a720*/  IMAD.MOV.U32 R158, RZ, RZ, R116 ;  /* 0x000000ffff9e7224 */ /* 0x000fce00078e0074 */
.L_x_13104:
[----:B------:R-:W-:Y:S05]  /*a730*/  BSYNC B2 ;  /* 0x0000000000027941 */ /* 0x000fea0003800000 */
.L_x_13102:
        /* <DEDUP_REMOVED lines=16> */
.L_x_13108:
[----:B------:R-:W-:Y:S05]  /*a840*/  BSYNC B3 ;  /* 0x0000000000037941 */ /* 0x000fea0003800000 */
.L_x_13107:
        /* <DEDUP_REMOVED lines=44> */
.L_x_13106:
[----:B------:R-:W-:Y:S05]  /*ab10*/  BSYNC B2 ;  /* 0x0000000000027941 */ /* 0x000fea0003800000 */
.L_x_13105:
        /* <DEDUP_REMOVED lines=14> */
.L_x_13109:
        /* <DEDUP_REMOVED lines=12> */
.L_x_13112:
[----:B------:R-:W-:-:S07]  /*acc0*/  IMAD.MOV.U32 R152, RZ, RZ, R116 ;  /* 0x000000ffff987224 */ /* 0x000fce00078e0074 */
.L_x_13113:
[----:B------:R-:W-:Y:S05]  /*acd0*/  BSYNC B2 ;  /* 0x0000000000027941 */ /* 0x000fea0003800000 */
.L_x_13111:
        /* <DEDUP_REMOVED lines=16> */
.L_x_13117:
[----:B------:R-:W-:Y:S05]  /*ade0*/  BSYNC B3 ;  /* 0x0000000000037941 */ /* 0x000fea0003800000 */
.L_x_13116:
        /* <DEDUP_REMOVED lines=44> */
.L_x_13115:
[----:B------:R-:W-:Y:S05]  /*b0b0*/  BSYNC B2 ;  /* 0x0000000000027941 */ /* 0x000fea0003800000 */
.L_x_13114:
        /* <DEDUP_REMOVED lines=10> */
.L_x_13110:
        /* <DEDUP_REMOVED lines=12> */
.L_x_13119:
[----:B------:R-:W-:-:S07]  /*b220*/  MOV R158, R116 ;  /* 0x00000074009e7202 */ /* 0x000fce0000000f00 */
.L_x_13120:
[----:B------:R-:W-:Y:S05]  /*b230*/  BSYNC B2 ;  /* 0x0000000000027941 */ /* 0x000fea0003800000 */
.L_x_13118:
        /* <DEDUP_REMOVED lines=16> */
.L_x_13124:
[----:B------:R-:W-:Y:S05]  /*b340*/  BSYNC B3 ;  /* 0x0000000000037941 */ /* 0x000fea0003800000 */
.L_x_13123:
        /* <DEDUP_REMOVED lines=44> */
.L_x_13122:
[----:B------:R-:W-:Y:S05]  /*b610*/  BSYNC B2 ;  /* 0x0000000000027941 */ /* 0x000fea0003800000 */
.L_x_13121:
        /* <DEDUP_REMOVED lines=15> */
.L_x_13125:
        /* <DEDUP_REMOVED lines=12> */
.L_x_13128:
[----:B------:R-:W-:-:S07]  /*b7d0*/  MOV R73, R116 ;  /* 0x0000007400497202 */ /* 0x000fce0000000f00 */
.L_x_13129:
[----:B------:R-:W-:Y:S05]  /*b7e0*/  BSYNC B2 ;  /* 0x0000000000027941 */ /* 0x000fea0003800000 */
.L_x_13127:
        /* <DEDUP_REMOVED lines=16> */
.L_x_13133:
[----:B------:R-:W-:Y:S05]  /*b8f0*/  BSYNC B3 ;  /* 0x0000000000037941 */ /* 0x000fea0003800000 */
.L_x_13132:
        /* <DEDUP_REMOVED lines=44> */
.L_x_13131:
[----:B------:R-:W-:Y:S05]  /*bbc0*/  BSYNC B2 ;  /* 0x0000000000027941 */ /* 0x000fea0003800000 */
.L_x_13130:
        /* <DEDUP_REMOVED lines=9> */
.L_x_13126:
        /* <DEDUP_REMOVED lines=12> */
.L_x_13135:
[----:B------:R-:W-:-:S07]  /*bd20*/  IMAD.MOV.U32 R73, RZ, RZ, R116 ;  /* 0x000000ffff497224 */ /* 0x000fce00078e0074 */
.L_x_13136:
[----:B------:R-:W-:Y:S05]  /*bd30*/  BSYNC B2 ;  /* 0x0000000000027941 */ /* 0x000fea0003800000 */
.L_x_13134:
        /* <DEDUP_REMOVED lines=16> */
.L_x_13140:
[----:B------:R-:W-:Y:S05]  /*be40*/  BSYNC B3 ;  /* 0x0000000000037941 */ /* 0x000fea0003800000 */
.L_x_13139:
        /* <DEDUP_REMOVED lines=44> */
.L_x_13138:
[----:B------:R-:W-:Y:S05]  /*c110*/  BSYNC B2 ;  /* 0x0000000000027941 */ /* 0x000fea0003800000 */
.L_x_13137:
        /* <DEDUP_REMOVED lines=12> */
.L_x_13141:
        /* <DEDUP_REMOVED lines=12> */
.L_x_13144:
[----:B------:R-:W-:-:S07]  /*c2a0*/  IMAD.MOV.U32 R74, RZ, RZ, R116 ;  /* 0x000000ffff4a7224 */ /* 0x000fce00078e0074 */
.L_x_13145:
[----:B------:R-:W-:Y:S05]  /*c2b0*/  BSYNC B2 ;  /* 0x0000000000027941 */ /* 0x000fea0003800000 */
.L_x_13143:
        /* <DEDUP_REMOVED lines=16> */
.L_x_13149:
[----:B------:R-:W-:Y:S05]  /*c3c0*/  BSYNC B3 ;  /* 0x0000000000037941 */ /* 0x000fea0003800000 */
.L_x_13148:
        /* <DEDUP_REMOVED lines=44> */
.L_x_13147:
[----:B------:R-:W-:Y:S05]  /*c690*/  BSYNC B2 ;  /* 0x0000000000027941 */ /* 0x000fea0003800000 */
.L_x_13146:
        /* <DEDUP_REMOVED lines=10> */
.L_x_13142:
        /* <DEDUP_REMOVED lines=12> */
.L_x_13151:
[----:B------:R-:W-:-:S07]  /*c800*/  IMAD.MOV.U32 R74, RZ, RZ, R116 ;  /* 0x000000ffff4a7224 */ /* 0x000fce00078e0074 */
.L_x_13152:
[----:B------:R-:W-:Y:S05]  /*c810*/  BSYNC B2 ;  /* 0x0000000000027941 */ /* 0x000fea0003800000 */
.L_x_13150:
        /* <DEDUP_REMOVED lines=16> */
.L_x_13156:
[----:B------:R-:W-:Y:S05]  /*c920*/  BSYNC B3 ;  /* 0x0000000000037941 */ /* 0x000fea0003800000 */
.L_x_13155:
        /* <DEDUP_REMOVED lines=44> */
.L_x_13154:
[----:B------:R-:W-:Y:S05]  /*cbf0*/  BSYNC B2 ;  /* 0x0000000000027941 */ /* 0x000fea0003800000 */
.L_x_13153:
        /* <DEDUP_REMOVED lines=13> */
.L_x_13157:
        /* <DEDUP_REMOVED lines=12> */
.L_x_13160:
[----:B------:R-:W-:-:S07]  /*cd90*/  IMAD.MOV.U32 R155, RZ, RZ, R116 ;  /* 0x000000ffff9b7224 */ /* 0x000fce00078e0074 */
.L_x_13161:
[----:B------:R-:W-:Y:S05]  /*cda0*/  BSYNC B2 ;  /* 0x0000000000027941 */ /* 0x000fea0003800000 */
.L_x_13159:
        /* <DEDUP_REMOVED lines=16> */
.L_x_13165:
[----:B------:R-:W-:Y:S05]  /*ceb0*/  BSYNC B3 ;  /* 0x0000000000037941 */ /* 0x000fea0003800000 */
.L_x_13164:
        /* <DEDUP_REMOVED lines=44> */
.L_x_13163:
[----:B------:R-:W-:Y:S05]  /*d180*/  BSYNC B2 ;  /* 0x0000000000027941 */ /* 0x000fea0003800000 */
.L_x_13162:
        /* <DEDUP_REMOVED lines=9> */
.L_x_13158:
        /* <DEDUP_REMOVED lines=12> */
.L_x_13167:
[----:B------:R-:W-:-:S07]  /*d2e0*/  MOV R221, R116 ;  /* 0x0000007400dd7202 */ /* 0x000fce0000000f00 */
.L_x_13168:
[----:B------:R-:W-:Y:S05]  /*d2f0*/  BSYNC B2 ;  /* 0x0000000000027941 */ /* 0x000fea0003800000 */
.L_x_13166:
        /* <DEDUP_REMOVED lines=16> */
.L_x_13172:
[----:B------:R-:W-:Y:S05]  /*d400*/  BSYNC B3 ;  /* 0x0000000000037941 */ /* 0x000fea0003800000 */
.L_x_13171:
        /* <DEDUP_REMOVED lines=44> */
.L_x_13170:
[----:B------:R-:W-:Y:S05]  /*d6d0*/  BSYNC B2 ;  /* 0x0000000000027941 */ /* 0x000fea0003800000 */
.L_x_13169:
        /* <DEDUP_REMOVED lines=12> */
.L_x_13173:
        /* <DEDUP_REMOVED lines=12> */
.L_x_13176:
[----:B------:R-:W-:-:S07]  /*d860*/  MOV R156, R116 ;  /* 0x00000074009c7202 */ /* 0x000fce0000000f00 */
.L_x_13177:
[----:B------:R-:W-:Y:S05]  /*d870*/  BSYNC B2 ;  /* 0x0000000000027941 */ /* 0x000fea0003800000 */
.L_x_13175:
        /* <DEDUP_REMOVED lines=16> */
.L_x_13181:
[----:B------:R-:W-:Y:S05]  /*d980*/  BSYNC B3 ;  /* 0x0000000000037941 */ /* 0x000fea0003800000 */
.L_x_13180:
        /* <DEDUP_REMOVED lines=44> */
.L_x_13179:
[----:B------:R-:W-:Y:S05]  /*dc50*/  BSYNC B2 ;  /* 0x0000000000027941 */ /* 0x000fea0003800000 */
.L_x_13178:
        /* <DEDUP_REMOVED lines=10> */
.L_x_13174:
        /* <DEDUP_REMOVED lines=20> */
[----:B------:R-:W-:Y:S02]  /*de40*/  LEA R108, P0, R157, UR28, 0x5 ;  /* 0x0000001c9d6c7c11 */ /* 0x000fe4000f8028ff */
        /* <DEDUP_REMOVED lines=30> */
.L_x_13182:
[----:B------:R-:W-:-:S07]  /*e030*/  VIADD R157, R157, 0x20 ;  /* 0x000000209d9d7836 */ /* 0x000fce0000000000 */
.L_x_13053:
[----:B------:R-:W-:Y:S05]  /*e040*/  BSYNC B1 ;  /* 0x0000000000017941 */ /* 0x000fea0003800000 */
.L_x_13052:
        /* <DEDUP_REMOVED lines=30> */
.L_x_13186:
[----:B0-----:R-:W-:-:S07]  /*e230*/  IMAD.MOV.U32 R110, RZ, RZ, R116 ;  /* 0x000000ffff6e7224 */ /* 0x001fce00078e0074 */
.L_x_13187:
[----:B------:R-:W-:Y:S05]  /*e240*/  BSYNC B2 ;  /* 0x0000000000027941 */ /* 0x000fea0003800000 */
.L_x_13185:
        /* <DEDUP_REMOVED lines=16> */
.L_x_13191:
[----:B------:R-:W-:Y:S05]  /*e350*/  BSYNC B3 ;  /* 0x0000000000037941 */ /* 0x000fea0003800000 */
.L_x_13190:
        /* <DEDUP_REMOVED lines=44> */
.L_x_13189:
[----:B------:R-:W-:Y:S05]  /*e620*/  BSYNC B2 ;  /* 0x0000000000027941 */ /* 0x000fea0003800000 */
.L_x_13188:
        /* <DEDUP_REMOVED lines=20> */
.L_x_13192:
        /* <DEDUP_REMOVED lines=12> */
.L_x_13195:
[----:B------:R-:W-:-:S07]  /*e830*/  IMAD.MOV.U32 R77, RZ, RZ, R116 ;  /* 0x000000ffff4d7224 */ /* 0x000fce00078e0074 */
.L_x_13196:
[----:B------:R-:W-:Y:S05]  /*e840*/  BSYNC B2 ;  /* 0x0000000000027941 */ /* 0x000fea0003800000 */
.L_x_13194:
        /* <DEDUP_REMOVED lines=16> */
.L_x_13200:
[----:B------:R-:W-:Y:S05]  /*e950*/  BSYNC B3 ;  /* 0x0000000000037941 */ /* 0x000fea0003800000 */
.L_x_13199:
        /* <DEDUP_REMOVED lines=44> */
.L_x_13198:
[----:B------:R-:W-:Y:S05]  /*ec20*/  BSYNC B2 ;  /* 0x0000000000027941 */ /* 0x000fea0003800000 */
.L_x_13197:
        /* <DEDUP_REMOVED lines=9> */
.L_x_13193:
        /* <DEDUP_REMOVED lines=12> */
.L_x_13202:
[----:B------:R-:W-:-:S07]  /*ed80*/  MOV R77, R116 ;  /* 0x00000074004d7202 */ /* 0x000fce0000000f00 */
.L_x_13203:
[----:B------:R-:W-:Y:S05]  /*ed90*/  BSYNC B2 ;  /* 0x0000000000027941 */ /* 0x000fea0003800000 */
.L_x_13201:
        /* <DEDUP_REMOVED lines=16> */
.L_x_13207:
[----:B------:R-:W-:Y:S05]  /*eea0*/  BSYNC B3 ;  /* 0x0000000000037941 */ /* 0x000fea0003800000 */
.L_x_13206:
        /* <DEDUP_REMOVED lines=44> */
.L_x_13205:
[----:B------:R-:W-:Y:S05]  /*f170*/  BSYNC B2 ;  /* 0x0000000000027941 */ /* 0x000fea0003800000 */
.L_x_13204:
        /* <DEDUP_REMOVED lines=14> */
.L_x_13208:
        /* <DEDUP_REMOVED lines=12> */
.L_x_13211:
[----:B------:R-:W-:-:S07]  /*f320*/  MOV R80, R116 ;  /* 0x0000007400507202 */ /* 0x000fce0000000f00 */
.L_x_13212:
[----:B------:R-:W-:Y:S05]  /*f330*/  BSYNC B2 ;  /* 0x0000000000027941 */ /* 0x000fea0003800000 */
.L_x_13210:
        /* <DEDUP_REMOVED lines=16> */
.L_x_13216:
[----:B------:R-:W-:Y:S05]  /*f440*/  BSYNC B3 ;  /* 0x0000000000037941 */ /* 0x000fea0003800000 */
.L_x_13215:
        /* <DEDUP_REMOVED lines=44> */
.L_x_13214:
[----:B------:R-:W-:Y:S05]  /*f710*/  BSYNC B2 ;  /* 0x0000000000027941 */ /* 0x000fea0003800000 */
.L_x_13213:
        /* <DEDUP_REMOVED lines=10> */
.L_x_13209:
        /* <DEDUP_REMOVED lines=12> */
.L_x_13218:
[----:B------:R-:W-:-:S07]  /*f880*/  IMAD.MOV.U32 R80, RZ, RZ, R116 ;  /* 0x000000ffff507224 */ /* 0x000fce00078e0074 */
.L_x_13219:
[----:B------:R-:W-:Y:S05]  /*f890*/  BSYNC B2 ;  /* 0x0000000000027941 */ /* 0x000fea0003800000 */
.L_x_13217:
        /* <DEDUP_REMOVED lines=16> */
.L_x_13223:
[----:B------:R-:W-:Y:S05]  /*f9a0*/  BSYNC B3 ;  /* 0x0000000000037941 */ /* 0x000fea0003800000 */
.L_x_13222:
        /* <DEDUP_REMOVED lines=44> */
.L_x_13221:
[----:B------:R-:W-:Y:S05]  /*fc70*/  BSYNC B2 ;  /* 0x0000000000027941 */ /* 0x000fea0003800000 */
.L_x_13220:
        /* <DEDUP_REMOVED lines=15> */
.L_x_13224:
        /* <DEDUP_REMOVED lines=12> */
.L_x_13227:
[----:B------:R-:W-:-:S07]  /*fe30*/  IMAD.MOV.U32 R151, RZ, RZ, R116 ;  /* 0x000000ffff977224 */ /* 0x000fce00078e0074 */
.L_x_13228:
[----:B------:R-:W-:Y:S05]  /*fe40*/  BSYNC B2 ;  /* 0x0000000000027941 */ /* 0x000fea0003800000 */
.L_x_13226:
        /* <DEDUP_REMOVED lines=16> */
.L_x_13232:
[----:B------:R-:W-:Y:S05]  /*ff50*/  BSYNC B3 ;  /* 0x0000000000037941 */ /* 0x000fea0003800000 */
.L_x_13231:
        /* <DEDUP_REMOVED lines=44> */
.L_x_13230:
[----:B------:R-:W-:Y:S05]  /*10220*/  BSYNC B2 ;  /* 0x0000000000027941 */ /* 0x000fea0003800000 */
.L_x_13229:
        /* <DEDUP_REMOVED lines=9> */
.L_x_13225:
        /* <DEDUP_REMOVED lines=12> */
.L_x_13234:
[----:B------:R-:W-:-:S07]  /*10380*/  IMAD.MOV.U32 R158, RZ, RZ, R116 ;  /* 0x000000ffff9e7224 */ /* 0x000fce00078e0074 */
.L_x_13235:
[----:B------:R-:W-:Y:S05]  /*10390*/  BSYNC B2 ;  /* 0x0000000000027941 */ /* 0x000fea0003800000 */
.L_x_13233:
        /* <DEDUP_REMOVED lines=16> */
.L_x_13239:
[----:B------:R-:W-:Y:S05]  /*104a0*/  BSYNC B3 ;  /* 0x0000000000037941 */ /* 0x000fea0003800000 */
.L_x_13238:
        /* <DEDUP_REMOVED lines=44> */
.L_x_13237:
[----:B------:R-:W-:Y:S05]  /*10770*/  BSYNC B2 ;  /* 0x0000000000027941 */ /* 0x000fea0003800000 */
.L_x_13236:
        /* <DEDUP_REMOVED lines=14> */
.L_x_13240:
        /* <DEDUP_REMOVED lines=12> */
.L_x_13243:
[----:B------:R-:W-:-:S07]  /*10920*/  IMAD.MOV.U32 R152, RZ, RZ, R116 ;  /* 0x000000ffff987224 */ /* 0x000fce00078e0074 */
.L_x_13244:
[----:B------:R-:W-:Y:S05]  /*10930*/  BSYNC B2 ;  /* 0x0000000000027941 */ /* 0x000fea0003800000 */
.L_x_13242:
        /* <DEDUP_REMOVED lines=16> */
.L_x_13248:
[----:B------:R-:W-:Y:S05]  /*10a40*/  BSYNC B3 ;  /* 0x0000000000037941 */ /* 0x000fea0003800000 */
.L_x_13247:
        /* <DEDUP_REMOVED lines=44> */
.L_x_13246:
[----:B------:R-:W-:Y:S05]  /*10d10*/  BSYNC B2 ;  /* 0x0000000000027941 */ /* 0x000fea0003800000 */
.L_x_13245:
        /* <DEDUP_REMOVED lines=10> */
.L_x_13241:
        /* <DEDUP_REMOVED lines=12> */
.L_x_13250:
[----:B------:R-:W-:-:S07]  /*10e80*/  MOV R158, R116 ;  /* 0x00000074009e7202 */ /* 0x000fce0000000f00 */
.L_x_13251:
[----:B------:R-:W-:Y:S05]  /*10e90*/  BSYNC B2 ;  /* 0x0000000000027941 */ /* 0x000fea0003800000 */
.L_x_13249:
        /* <DEDUP_REMOVED lines=16> */
.L_x_13255:
[----:B------:R-:W-:Y:S05]  /*10fa0*/  BSYNC B3 ;  /* 0x0000000000037941 */ /* 0x000fea0003800000 */
.L_x_13254:
        /* <DEDUP_REMOVED lines=44> */
.L_x_13253:
[----:B------:R-:W-:Y:S05]  /*11270*/  BSYNC B2 ;  /* 0x0000000000027941 */ /* 0x000fea0003800000 */
.L_x_13252:
        /* <DEDUP_REMOVED lines=15> */
.L_x_13256:
        /* <DEDUP_REMOVED lines=12> */
.L_x_13259:
[----:B------:R-:W-:-:S07]  /*11430*/  MOV R81, R116 ;  /* 0x0000007400517202 */ /* 0x000fce0000000f00 */
.L_x_13260:
[----:B------:R-:W-:Y:S05]  /*11440*/  BSYNC B2 ;  /* 0x0000000000027941 */ /* 0x000fea0003800000 */
.L_x_13258:
        /* <DEDUP_REMOVED lines=16> */
.L_x_13264:
[----:B------:R-:W-:Y:S05]  /*11550*/  BSYNC B3 ;  /* 0x0000000000037941 */ /* 0x000fea0003800000 */
.L_x_13263:
        /* <DEDUP_REMOVED lines=44> */
.L_x_13262:
[----:B------:R-:W-:Y:S05]  /*11820*/  BSYNC B2 ;  /* 0x0000000000027941 */ /* 0x000fea0003800000 */
.L_x_13261:
        /* <DEDUP_REMOVED lines=9> */
.L_x_13257:
        /* <DEDUP_REMOVED lines=12> */
.L_x_13266:
[----:B------:R-:W-:-:S07]  /*11980*/  IMAD.MOV.U32 R81, RZ, RZ, R116 ;  /* 0x000000ffff517224 */ /* 0x000fce00078e0074 */
.L_x_13267:
[----:B------:R-:W-:Y:S05]  /*11990*/  BSYNC B2 ;  /* 0x0000000000027941 */ /* 0x000fea0003800000 */
.L_x_13265:
        /* <DEDUP_REMOVED lines=16> */
.L_x_13271:
[----:B------:R-:W-:Y:S05]  /*11aa0*/  BSYNC B3 ;  /* 0x0000000000037941 */ /* 0x000fea0003800000 */
.L_x_13270:
        /* <DEDUP_REMOVED lines=44> */
.L_x_13269:
[----:B------:R-:W-:Y:S05]  /*11d70*/  BSYNC B2 ;  /* 0x0000000000027941 */ /* 0x000fea0003800000 */
.L_x_13268:
        /* <DEDUP_REMOVED lines=12> */
.L_x_13272:
        /* <DEDUP_REMOVED lines=12> */
.L_x_13275:
[----:B------:R-:W-:-:S07]  /*11f00*/  IMAD.MOV.U32 R82, RZ, RZ, R116 ;  /* 0x000000ffff527224 */ /* 0x000fce00078e0074 */
.L_x_13276:
[----:B------:R-:W-:Y:S05]  /*11f10*/  BSYNC B2 ;  /* 0x0000000000027941 */ /* 0x000fea0003800000 */
.L_x_13274:
        /* <DEDUP_REMOVED lines=16> */
.L_x_13280:
[----:B------:R-:W-:Y:S05]  /*12020*/  BSYNC B3 ;  /* 0x0000000000037941 */ /* 0x000fea0003800000 */
.L_x_13279:
        /* <DEDUP_REMOVED lines=44> */
.L_x_13278:
[----:B------:R-:W-:Y:S05]  /*122f0*/  BSYNC B2 ;  /* 0x0000000000027941 */ /* 0x000fea0003800000 */
.L_x_13277:
        /* <DEDUP_REMOVED lines=10> */
.L_x_13273:
        /* <DEDUP_REMOVED lines=12> */
.L_x_13282:
[----:B------:R-:W-:-:S07]  /*12460*/  IMAD.MOV.U32 R82, RZ, RZ, R116 ;  /* 0x000000ffff527224 */ /* 0x000fce00078e0074 */
.L_x_13283:
[----:B------:R-:W-:Y:S05]  /*12470*/  BSYNC B2 ;  /* 0x0000000000027941 */ /* 0x000fea0003800000 */
.L_x_13281:
        /* <DEDUP_REMOVED lines=16> */
.L_x_13287:
[----:B------:R-:W-:Y:S05]  /*12580*/  BSYNC B3 ;  /* 0x0000000000037941 */ /* 0x000fea0003800000 */
.L_x_13286:
        /* <DEDUP_REMOVED lines=44> */
.L_x_13285:
[----:B------:R-:W-:Y:S05]  /*12850*/  BSYNC B2 ;  /* 0x0000000000027941 */ /* 0x000fea0003800000 */
.L_x_13284:
        /* <DEDUP_REMOVED lines=13> */
.L_x_13288:
        /* <DEDUP_REMOVED lines=12> */
.L_x_13291:
[----:B------:R-:W-:-:S07]  /*129f0*/  IMAD.MOV.U32 R155, RZ, RZ, R116 ;  /* 0x000000ffff9b7224 */ /* 0x000fce00078e0074 */
.L_x_13292:
[----:B------:R-:W-:Y:S05]  /*12a00*/  BSYNC B2 ;  /* 0x0000000000027941 */ /* 0x000fea0003800000 */
.L_x_13290:
        /* <DEDUP_REMOVED lines=16> */
.L_x_13296:
[----:B------:R-:W-:Y:S05]  /*12b10*/  BSYNC B3 ;  /* 0x0000000000037941 */ /* 0x000fea0003800000 */
.L_x_13295:
        /* <DEDUP_REMOVED lines=44> */
.L_x_13294:
[----:B------:R-:W-:Y:S05]  /*12de0*/  BSYNC B2 ;  /* 0x0000000000027941 */ /* 0x000fea0003800000 */
.L_x_13293:
        /* <DEDUP_REMOVED lines=9> */
.L_x_13289:
        /* <DEDUP_REMOVED lines=12> */
.L_x_13298:
[----:B------:R-:W-:-:S07]  /*12f40*/  MOV R221, R116 ;  /* 0x0000007400dd7202 */ /* 0x000fce0000000f00 */
.L_x_13299:
[----:B------:R-:W-:Y:S05]  /*12f50*/  BSYNC B2 ;  /* 0x0000000000027941 */ /* 0x000fea0003800000 */
.L_x_13297:
        /* <DEDUP_REMOVED lines=16> */
.L_x_13303:
[----:B------:R-:W-:Y:S05]  /*13060*/  BSYNC B3 ;  /* 0x0000000000037941 */ /* 0x000fea0003800000 */
.L_x_13302:
        /* <DEDUP_REMOVED lines=44> */
.L_x_13301:
[----:B------:R-:W-:Y:S05]  /*13330*/  BSYNC B2 ;  /* 0x0000000000027941 */ /* 0x000fea0003800000 */
.L_x_13300:
        /* <DEDUP_REMOVED lines=12> */
.L_x_13304:
        /* <DEDUP_REMOVED lines=12> */
.L_x_13307:
[----:B------:R-:W-:-:S07]  /*134c0*/  MOV R156, R116 ;  /* 0x00000074009c7202 */ /* 0x000fce0000000f00 */
.L_x_13308:
[----:B------:R-:W-:Y:S05]  /*134d0*/  BSYNC B2 ;  /* 0x0000000000027941 */ /* 0x000fea0003800000 */
.L_x_13306:
        /* <DEDUP_REMOVED lines=16> */
.L_x_13312:
[----:B------:R-:W-:Y:S05]  /*135e0*/  BSYNC B3 ;  /* 0x0000000000037941 */ /* 0x000fea0003800000 */
.L_x_13311:
        /* <DEDUP_REMOVED lines=44> */
.L_x_13310:
[----:B------:R-:W-:Y:S05]  /*138b0*/  BSYNC B2 ;  /* 0x0000000000027941 */ /* 0x000fea0003800000 */
.L_x_13309:
        /* <DEDUP_REMOVED lines=10> */
.L_x_13305:
        /* <DEDUP_REMOVED lines=51> */
.L_x_13313:
[----:B------:R-:W-:-:S07]  /*13c90*/  VIADD R157, R157, 0x20 ;  /* 0x000000209d9d7836 */ /* 0x000fce0000000000 */
.L_x_13184:
[----:B------:R-:W-:Y:S05]  /*13ca0*/  BSYNC B1 ;  /* 0x0000000000017941 */ /* 0x000fea0003800000 */
.L_x_13183:
        /* <DEDUP_REMOVED lines=30> */
.L_x_13317:
[----:B0-----:R-:W-:-:S07]  /*13e90*/  IMAD.MOV.U32 R110, RZ, RZ, R116 ;  /* 0x000000ffff6e7224 */ /* 0x001fce00078e0074 */
.L_x_13318:
[----:B------:R-:W-:Y:S05]  /*13ea0*/  BSYNC B2 ;  /* 0x0000000000027941 */ /* 0x000fea0003800000 */
.L_x_13316:
        /* <DEDUP_REMOVED lines=16> */
.L_x_13322:
[----:B------:R-:W-:Y:S05]  /*13fb0*/  BSYNC B3 ;  /* 0x0000000000037941 */ /* 0x000fea0003800000 */
.L_x_13321:
        /* <DEDUP_REMOVED lines=44> */
.L_x_13320:
[----:B------:R-:W-:Y:S05]  /*14280*/  BSYNC B2 ;  /* 0x0000000000027941 */ /* 0x000fea0003800000 */
.L_x_13319:
        /* <DEDUP_REMOVED lines=20> */
.L_x_13323:
        /* <DEDUP_REMOVED lines=12> */
.L_x_13326:
[----:B------:R-:W-:-:S07]  /*14490*/  IMAD.MOV.U32 R85, RZ, RZ, R116 ;  /* 0x000000ffff557224 */ /* 0x000fce00078e0074 */
.L_x_13327:
[----:B------:R-:W-:Y:S05]  /*144a0*/  BSYNC B2 ;  /* 0x0000000000027941 */ /* 0x000fea0003800000 */
.L_x_13325:
        /* <DEDUP_REMOVED lines=16> */
.L_x_13331:
[----:B------:R-:W-:Y:S05]  /*145b0*/  BSYNC B3 ;  /* 0x0000000000037941 */ /* 0x000fea0003800000 */
.L_x_13330:
        /* <DEDUP_REMOVED lines=44> */
.L_x_13329:
[----:B------:R-:W-:Y:S05]  /*14880*/  BSYNC B2 ;  /* 0x0000000000027941 */ /* 0x000fea0003800000 */
.L_x_13328:
        /* <DEDUP_REMOVED lines=9> */
.L_x_13324:
        /* <DEDUP_REMOVED lines=12> */
.L_x_13333:
[----:B------:R-:W-:-:S07]  /*149e0*/  MOV R85, R116 ;  /* 0x0000007400557202 */ /* 0x000fce0000000f00 */
.L_x_13334:
[----:B------:R-:W-:Y:S05]  /*149f0*/  BSYNC B2 ;  /* 0x0000000000027941 */ /* 0x000fea0003800000 */
.L_x_13332:
        /* <DEDUP_REMOVED lines=16> */
.L_x_13338:
[----:B------:R-:W-:Y:S05]  /*14b00*/  BSYNC B3 ;  /* 0x0000000000037941 */ /* 0x000fea0003800000 */
.L_x_13337:
        /* <DEDUP_REMOVED lines=44> */
.L_x_13336:
[----:B------:R-:W-:Y:S05]  /*14dd0*/  BSYNC B2 ;  /* 0x0000000000027941 */ /* 0x000fea0003800000 */
.L_x_13335:
        /* <DEDUP_REMOVED lines=14> */
.L_x_13339:
        /* <DEDUP_REMOVED lines=12> */
.L_x_13342:
[----:B------:R-:W-:-:S07]  /*14f80*/  MOV R88, R116 ;  /* 0x0000007400587202 */ /* 0x000fce0000000f00 */
.L_x_13343:
[----:B------:R-:W-:Y:S05]  /*14f90*/  BSYNC B2 ;  /* 0x0000000000027941 */ /* 0x000fea0003800000 */
.L_x_13341:
        /* <DEDUP_REMOVED lines=16> */
.L_x_13347:
[----:B------:R-:W-:Y:S05]  /*150a0*/  BSYNC B3 ;  /* 0x0000000000037941 */ /* 0x000fea0003800000 */
.L_x_13346:
        /* <DEDUP_REMOVED lines=44> */
.L_x_13345:
[----:B------:R-:W-:Y:S05]  /*15370*/  BSYNC B2 ;  /* 0x0000000000027941 */ /* 0x000fea0003800000 */
.L_x_13344:
        /* <DEDUP_REMOVED lines=10> */
.L_x_13340:
        /* <DEDUP_REMOVED lines=12> */
.L_x_13349:
[----:B------:R-:W-:-:S07]  /*154e0*/  IMAD.MOV.U32 R88, RZ, RZ, R116 ;  /* 0x000000ffff587224 */ /* 0x000fce00078e0074 */
.L_x_13350:
[----:B------:R-:W-:Y:S05]  /*154f0*/  BSYNC B2 ;  /* 0x0000000000027941 */ /* 0x000fea0003800000 */
.L_x_13348:
        /* <DEDUP_REMOVED lines=16> */
.L_x_13354:
[----:B------:R-:W-:Y:S05]  /*15600*/  BSYNC B3 ;  /* 0x0000000000037941 */ /* 0x000fea0003800000 */
.L_x_13353:
        /* <DEDUP_REMOVED lines=44> */
.L_x_13352:
[----:B------:R-:W-:Y:S05]  /*158d0*/  BSYNC B2 ;  /* 0x0000000000027941 */ /* 0x000fea0003800000 */
.L_x_13351:
        /* <DEDUP_REMOVED lines=15> */
.L_x_13355:
        /* <DEDUP_REMOVED lines=12> */
.L_x_13358:
[----:B------:R-:W-:-:S07]  /*15a90*/  IMAD.MOV.U32 R151, RZ, RZ, R116 ;  /* 0x000000ffff977224 */ /* 0x000fce00078e0074 */
.L_x_13359:
[----:B------:R-:W-:Y:S05]  /*15aa0*/  BSYNC B2 ;  /* 0x0000000000027941 */ /* 0x000fea0003800000 */
.L_x_13357:
        /* <DEDUP_REMOVED lines=16> */
.L_x_13363:
[----:B------:R-:W-:Y:S05]  /*15bb0*/  BSYNC B3 ;  /* 0x0000000000037941 */ /* 0x000fea0003800000 */
.L_x_13362:
        /* <DEDUP_REMOVED lines=44> */
.L_x_13361:
[----:B------:R-:W-:Y:S05]  /*15e80*/  BSYNC B2 ;  /* 0x0000000000027941 */ /* 0x000fea0003800000 */
.L_x_13360:
        /* <DEDUP_REMOVED lines=9> */
.L_x_13356:
        /* <DEDUP_REMOVED lines=12> */
.L_x_13365:
[----:B------:R-:W-:-:S07]  /*15fe0*/  IMAD.MOV.U32 R158, RZ, RZ, R116 ;  /* 0x000000ffff9e7224 */ /* 0x000fce00078e0074 */
.L_x_13366:
[----:B------:R-:W-:Y:S05]  /*15ff0*/  BSYNC B2 ;  /* 0x0000000000027941 */ /* 0x000fea0003800000 */
.L_x_13364:
        /* <DEDUP_REMOVED lines=16> */
.L_x_13370:
[----:B------:R-:W-:Y:S05]  /*16100*/  BSYNC B3 ;  /* 0x0000000000037941 */ /* 0x000fea0003800000 */
.L_x_13369:
        /* <DEDUP_REMOVED lines=44> */
.L_x_13368:
[----:B------:R-:W-:Y:S05]  /*163d0*/  BSYNC B2 ;  /* 0x0000000000027941 */ /* 0x000fea0003800000 */
.L_x_13367:
        /* <DEDUP_REMOVED lines=14> */
.L_x_13371:
        /* <DEDUP_REMOVED lines=12> */
.L_x_13374:
[----:B------:R-:W-:-:S07]  /*16580*/  IMAD.MOV.U32 R152, RZ, RZ, R116 ;  /* 0x000000ffff987224 */ /* 0x000fce00078e0074 */
.L_x_13375:
[----:B------:R-:W-:Y:S05]  /*16590*/  BSYNC B2 ;  /* 0x0000000000027941 */ /* 0x000fea0003800000 */
.L_x_13373:
        /* <DEDUP_REMOVED lines=16> */
.L_x_13379:
[----:B------:R-:W-:Y:S05]  /*166a0*/  BSYNC B3 ;  /* 0x0000000000037941 */ /* 0x000fea0003800000 */
.L_x_13378:
        /* <DEDUP_REMOVED lines=44> */
.L_x_13377:
[----:B------:R-:W-:Y:S05]  /*16970*/  BSYNC B2 ;  /* 0x0000000000027941 */ /* 0x000fea0003800000 */
.L_x_13376:
        /* <DEDUP_REMOVED lines=10> */
.L_x_13372:
        /* <DEDUP_REMOVED lines=12> */
.L_x_13381:
[----:B------:R-:W-:-:S07]  /*16ae0*/  MOV R158, R116 ;  /* 0x00000074009e7202 */ /* 0x000fce0000000f00 */
.L_x_13382:
[----:B------:R-:W-:Y:S05]  /*16af0*/  BSYNC B2 ;  /* 0x0000000000027941 */ /* 0x000fea0003800000 */
.L_x_13380:
        /* <DEDUP_REMOVED lines=16> */
.L_x_13386:
[----:B------:R-:W-:Y:S05]  /*16c00*/  BSYNC B3 ;  /* 0x0000000000037941 */ /* 0x000fea0003800000 */
.L_x_13385:
        /* <DEDUP_REMOVED lines=44> */
.L_x_13384:
[----:B------:R-:W-:Y:S05]  /*16ed0*/  BSYNC B2 ;  /* 0x0000000000027941 */ /* 0x000fea0003800000 */
.L_x_13383:
        /* <DEDUP_REMOVED lines=15> */
.L_x_13387:
        /* <DEDUP_REMOVED lines=12> */
.L_x_13390:
[----:B------:R-:W-:-:S07]  /*17090*/  MOV R89, R116 ;  /* 0x0000007400597202 */ /* 0x000fce0000000f00 */
.L_x_13391:
[----:B------:R-:W-:Y:S05]  /*170a0*/  BSYNC B2 ;  /* 0x0000000000027941 */ /* 0x000fea0003800000 */
.L_x_13389:
        /* <DEDUP_REMOVED lines=16> */
.L_x_13395:
[----:B------:R-:W-:Y:S05]  /*171b0*/  BSYNC B3 ;  /* 0x0000000000037941 */ /* 0x000fea0003800000 */
.L_x_13394:
        /* <DEDUP_REMOVED lines=44> */
.L_x_13393:
[----:B------:R-:W-:Y:S05]  /*17480*/  BSYNC B2 ;  /* 0x0000000000027941 */ /* 0x000fea0003800000 */
.L_x_13392:
        /* <DEDUP_REMOVED lines=9> */
.L_x_13388:
        /* <DEDUP_REMOVED lines=12> */
.L_x_13397:
[----:B------:R-:W-:-:S07]  /*175e0*/  IMAD.MOV.U32 R89, RZ, RZ, R116 ;  /* 0x000000ffff597224 */ /* 0x000fce00078e0074 */
.L_x_13398:
[----:B------:R-:W-:Y:S05]  /*175f0*/  BSYNC B2 ;  /* 0x0000000000027941 */ /* 0x000fea0003800000 */
.L_x_13396:
        /* <DEDUP_REMOVED lines=16> */
.L_x_13402:
[----:B------:R-:W-:Y:S05]  /*17700*/  BSYNC B3 ;  /* 0x0000000000037941 */ /* 0x000fea0003800000 */
.L_x_13401:
        /* <DEDUP_REMOVED lines=44> */
.L_x_13400:
[----:B------:R-:W-:Y:S05]  /*179d0*/  BSYNC B2 ;  /* 0x0000000000027941 */ /* 0x000fea0003800000 */
.L_x_13399:
        /* <DEDUP_REMOVED lines=12> */
.L_x_13403:
        /* <DEDUP_REMOVED lines=12> */
.L_x_13406:
[----:B------:R-:W-:-:S07]  /*17b60*/  IMAD.MOV.U32 R90, RZ, RZ, R116 ;  /* 0x000000ffff5a7224 */ /* 0x000fce00078e0074 */
.L_x_13407:
[----:B------:R-:W-:Y:S05]  /*17b70*/  BSYNC B2 ;  /* 0x0000000000027941 */ /* 0x000fea0003800000 */
.L_x_13405:
        /* <DEDUP_REMOVED lines=16> */
.L_x_13411:
[----:B------:R-:W-:Y:S05]  /*17c80*/  BSYNC B3 ;  /* 0x0000000000037941 */ /* 0x000fea0003800000 */
.L_x_13410:
        /* <DEDUP_REMOVED lines=44> */
.L_x_13409:
[----:B------:R-:W-:Y:S05]  /*17f50*/  BSYNC B2 ;  /* 0x0000000000027941 */ /* 0x000fea0003800000 */
.L_x_13408:
        /* <DEDUP_REMOVED lines=10> */
.L_x_13404:
        /* <DEDUP_REMOVED lines=12> */
.L_x_13413:
[----:B------:R-:W-:-:S07]  /*180c0*/  IMAD.MOV.U32 R90, RZ, RZ, R116 ;  /* 0x000000ffff5a7224 */ /* 0x000fce00078e0074 */
.L_x_13414:
[----:B------:R-:W-:Y:S05]  /*180d0*/  BSYNC B2 ;  /* 0x0000000000027941 */ /* 0x000fea0003800000 */
.L_x_13412:
        /* <DEDUP_REMOVED lines=16> */
.L_x_13418:
[----:B------:R-:W-:Y:S05]  /*181e0*/  BSYNC B3 ;  /* 0x0000000000037941 */ /* 0x000fea0003800000 */
.L_x_13417:
        /* <DEDUP_REMOVED lines=44> */
.L_x_13416:
[----:B------:R-:W-:Y:S05]  /*184b0*/  BSYNC B2 ;  /* 0x0000000000027941 */ /* 0x000fea0003800000 */
.L_x_13415:
        /* <DEDUP_REMOVED lines=13> */
.L_x_13419:
        /* <DEDUP_REMOVED lines=12> */
.L_x_13422:
[----:B------:R-:W-:-:S07]  /*18650*/  IMAD.MOV.U32 R155, RZ, RZ, R116 ;  /* 0x000000ffff9b7224 */ /* 0x000fce00078e0074 */
.L_x_13423:
[----:B------:R-:W-:Y:S05]  /*18660*/  BSYNC B2 ;  /* 0x0000000000027941 */ /* 0x000fea0003800000 */
.L_x_13421:
        /* <DEDUP_REMOVED lines=16> */
.L_x_13427:
[----:B------:R-:W-:Y:S05]  /*18770*/  BSYNC B3 ;  /* 0x0000000000037941 */ /* 0x000fea0003800000 */
.L_x_13426:
        /* <DEDUP_REMOVED lines=44> */
.L_x_13425:
[----:B------:R-:W-:Y:S05]  /*18a40*/  BSYNC B2 ;  /* 0x0000000000027941 */ /* 0x000fea0003800000 */
.L_x_13424:
        /* <DEDUP_REMOVED lines=9> */
.L_x_13420:
        /* <DEDUP_REMOVED lines=12> */
.L_x_13429:
[----:B------:R-:W-:-:S07]  /*18ba0*/  MOV R221, R116 ;  /* 0x0000007400dd7202 */ /* 0x000fce0000000f00 */
.L_x_13430:
[----:B------:R-:W-:Y:S05]  /*18bb0*/  BSYNC B2 ;  /* 0x0000000000027941 */ /* 0x000fea0003800000 */
.L_x_13428:
        /* <DEDUP_REMOVED lines=16> */
.L_x_13434:
[----:B------:R-:W-:Y:S05]  /*18cc0*/  BSYNC B3 ;  /* 0x0000000000037941 */ /* 0x000fea0003800000 */
.L_x_13433:
        /* <DEDUP_REMOVED lines=44> */
.L_x_13432:
[----:B------:R-:W-:Y:S05]  /*18f90*/  BSYNC B2 ;  /* 0x0000000000027941 */ /* 0x000fea0003800000 */
.L_x_13431:
        /* <DEDUP_REMOVED lines=12> */
.L_x_13435:
        /* <DEDUP_REMOVED lines=12> */
.L_x_13438:
[----:B------:R-:W-:-:S07]  /*19120*/  MOV R156, R116 ;  /* 0x00000074009c7202 */ /* 0x000fce0000000f00 */
.L_x_13439:
[----:B------:R-:W-:Y:S05]  /*19130*/  BSYNC B2 ;  /* 0x0000000000027941 */ /* 0x000fea0003800000 */
.L_x_13437:
        /* <DEDUP_REMOVED lines=16> */
.L_x_13443:
[----:B------:R-:W-:Y:S05]  /*19240*/  BSYNC B3 ;  /* 0x0000000000037941 */ /* 0x000fea0003800000 */
.L_x_13442:
        /* <DEDUP_REMOVED lines=44> */
.L_x_13441:
[----:B------:R-:W-:Y:S05]  /*19510*/  BSYNC B2 ;  /* 0x0000000000027941 */ /* 0x000fea0003800000 */
.L_x_13440:
        /* <DEDUP_REMOVED lines=10> */
.L_x_13436:
        /* <DEDUP_REMOVED lines=51> */
.L_x_13444:
[----:B------:R-:W-:-:S07]  /*198f0*/  VIADD R157, R157, 0x20 ;  /* 0x000000209d9d7836 */ /* 0x000fce0000000000 */
.L_x_13315:
[----:B------:R-:W-:Y:S05]  /*19900*/  BSYNC B1 ;  /* 0x0000000000017941 */ /* 0x000fea0003800000 */
.L_x_13314:
        /* <DEDUP_REMOVED lines=30> */
.L_x_13448:
[----:B0-----:R-:W-:-:S07]  /*19af0*/  IMAD.MOV.U32 R110, RZ, RZ, R116 ;  /* 0x000000ffff6e7224 */ /* 0x001fce00078e0074 */
.L_x_13449:
[----:B------:R-:W-:Y:S05]  /*19b00*/  BSYNC B2 ;  /* 0x0000000000027941 */ /* 0x000fea0003800000 */
.L_x_13447:
        /* <DEDUP_REMOVED lines=16> */
.L_x_13453:
[----:B------:R-:W-:Y:S05]  /*19c10*/  BSYNC B3 ;  /* 0x0000000000037941 */ /* 0x000fea0003800000 */
.L_x_13452:
        /* <DEDUP_REMOVED lines=44> */
.L_x_13451:
[----:B------:R-:W-:Y:S05]  /*19ee0*/  BSYNC B2 ;  /* 0x0000000000027941 */ /* 0x000fea0003800000 */
.L_x_13450:
        /* <DEDUP_REMOVED lines=20> */
.L_x_13454:
        /* <DEDUP_REMOVED lines=12> */
.L_x_13457:
[----:B------:R-:W-:-:S07]  /*1a0f0*/  IMAD.MOV.U32 R93, RZ, RZ, R116 ;  /* 0x000000ffff5d7224 */ /* 0x000fce00078e0074 */
.L_x_13458:
[----:B------:R-:W-:Y:S05]  /*1a100*/  BSYNC B2 ;  /* 0x0000000000027941 */ /* 0x000fea0003800000 */
.L_x_13456:
        /* <DEDUP_REMOVED lines=16> */
.L_x_13462:
[----:B------:R-:W-:Y:S05]  /*1a210*/  BSYNC B3 ;  /* 0x0000000000037941 */ /* 0x000fea0003800000 */
.L_x_13461:
        /* <DEDUP_REMOVED lines=44> */
.L_x_13460:
[----:B------:R-:W-:Y:S05]  /*1a4e0*/  BSYNC B2 ;  /* 0x0000000000027941 */ /* 0x000fea0003800000 */
.L_x_13459:
        /* <DEDUP_REMOVED lines=9> */
.L_x_13455:
        /* <DEDUP_REMOVED lines=12> */
.L_x_13464:
[----:B------:R-:W-:-:S07]  /*1a640*/  MOV R93, R116 ;  /* 0x00000074005d7202 */ /* 0x000fce0000000f00 */
.L_x_13465:
[----:B------:R-:W-:Y:S05]  /*1a650*/  BSYNC B2 ;  /* 0x0000000000027941 */ /* 0x000fea0003800000 */
.L_x_13463:
        /* <DEDUP_REMOVED lines=16> */
.L_x_13469:
[----:B------:R-:W-:Y:S05]  /*1a760*/  BSYNC B3 ;  /* 0x0000000000037941 */ /* 0x000fea0003800000 */
.L_x_13468:
        /* <DEDUP_REMOVED lines=44> */
.L_x_13467:
[----:B------:R-:W-:Y:S05]  /*1aa30*/  BSYNC B2 ;  /* 0x0000000000027941 */ /* 0x000fea0003800000 */
.L_x_13466:
        /* <DEDUP_REMOVED lines=14> */
.L_x_13470:
        /* <DEDUP_REMOVED lines=12> */
.L_x_13473:
[----:B------:R-:W-:-:S07]  /*1abe0*/  MOV R96, R116 ;  /* 0x0000007400607202 */ /* 0x000fce0000000f00 */
.L_x_13474:
[----:B------:R-:W-:Y:S05]  /*1abf0*/  BSYNC B2 ;  /* 0x0000000000027941 */ /* 0x000fea0003800000 */
.L_x_13472:
        /* <DEDUP_REMOVED lines=16> */
.L_x_13478:
[----:B------:R-:W-:Y:S05]  /*1ad00*/  BSYNC B3 ;  /* 0x0000000000037941 */ /* 0x000fea0003800000 */
.L_x_13477:
        /* <DEDUP_REMOVED lines=44> */
.L_x_13476:
[----:B------:R-:W-:Y:S05]  /*1afd0*/  BSYNC B2 ;  /* 0x0000000000027941 */ /* 0x000fea0003800000 */
.L_x_13475:
        /* <DEDUP_REMOVED lines=10> */
.L_x_13471:
        /* <DEDUP_REMOVED lines=12> */
.L_x_13480:
[----:B------:R-:W-:-:S07]  /*1b140*/  IMAD.MOV.U32 R96, RZ, RZ, R116 ;  /* 0x000000ffff607224 */ /* 0x000fce00078e0074 */
.L_x_13481:
[----:B------:R-:W-:Y:S05]  /*1b150*/  BSYNC B2 ;  /* 0x0000000000027941 */ /* 0x000fea0003800000 */
.L_x_13479:
        /* <DEDUP_REMOVED lines=16> */
.L_x_13485:
[----:B------:R-:W-:Y:S05]  /*1b260*/  BSYNC B3 ;  /* 0x0000000000037941 */ /* 0x000fea0003800000 */
.L_x_13484:
        /* <DEDUP_REMOVED lines=44> */
.L_x_13483:
[----:B------:R-:W-:Y:S05]  /*1b530*/  BSYNC B2 ;  /* 0x0000000000027941 */ /* 0x000fea0003800000 */
.L_x_13482:
        /* <DEDUP_REMOVED lines=15> */
.L_x_13486:
        /* <DEDUP_REMOVED lines=12> */
.L_x_13489:
[----:B------:R-:W-:-:S07]  /*1b6f0*/  IMAD.MOV.U32 R151, RZ, RZ, R116 ;  /* 0x000000ffff977224 */ /* 0x000fce00078e0074 */
.L_x_13490:
[----:B------:R-:W-:Y:S05]  /*1b700*/  BSYNC B2 ;  /* 0x0000000000027941 */ /* 0x000fea0003800000 */
.L_x_13488:
        /* <DEDUP_REMOVED lines=16> */
.L_x_13494:
[----:B------:R-:W-:Y:S05]  /*1b810*/  BSYNC B3 ;  /* 0x0000000000037941 */ /* 0x000fea0003800000 */
.L_x_13493:
        /* <DEDUP_REMOVED lines=44> */
.L_x_13492:
[----:B------:R-:W-:Y:S05]  /*1bae0*/  BSYNC B2 ;  /* 0x0000000000027941 */ /* 0x000fea0003800000 */
.L_x_13491:
        /* <DEDUP_REMOVED lines=9> */
.L_x_13487:
        /* <DEDUP_REMOVED lines=12> */
.L_x_13496:
[----:B------:R-:W-:-:S07]  /*1bc40*/  IMAD.MOV.U32 R158, RZ, RZ, R116 ;  /* 0x000000ffff9e7224 */ /* 0x000fce00078e0074 */
.L_x_13497:
[----:B------:R-:W-:Y:S05]  /*1bc50*/  BSYNC B2 ;  /* 0x0000000000027941 */ /* 0x000fea0003800000 */
.L_x_13495:
        /* <DEDUP_REMOVED lines=16> */
.L_x_13501:
[----:B------:R-:W-:Y:S05]  /*1bd60*/  BSYNC B3 ;  /* 0x0000000000037941 */ /* 0x000fea0003800000 */
.L_x_13500:
        /* <DEDUP_REMOVED lines=44> */
.L_x_13499:
[----:B------:R-:W-:Y:S05]  /*1c030*/  BSYNC B2 ;  /* 0x0000000000027941 */ /* 0x000fea0003800000 */
.L_x_13498:
        /* <DEDUP_REMOVED lines=14> */
.L_x_13502:
        /* <DEDUP_REMOVED lines=12> */
.L_x_13505:
[----:B------:R-:W-:-:S07]  /*1c1e0*/  IMAD.MOV.U32 R152, RZ, RZ, R116 ;  /* 0x000000ffff987224 */ /* 0x000fce00078e0074 */
.L_x_13506:
[----:B------:R-:W-:Y:S05]  /*1c1f0*/  BSYNC B2 ;  /* 0x0000000000027941 */ /* 0x000fea0003800000 */
.L_x_13504:
        /* <DEDUP_REMOVED lines=16> */
.L_x_13510:
[----:B------:R-:W-:Y:S05]  /*1c300*/  BSYNC B3 ;  /* 0x0000000000037941 */ /* 0x000fea0003800000 */
.L_x_13509:
        /* <DEDUP_REMOVED lines=44> */
.L_x_13508:
[----:B------:R-:W-:Y:S05]  /*1c5d0*/  BSYNC B2 ;  /* 0x0000000000027941 */ /* 0x000fea0003800000 */
.L_x_13507:
        /* <DEDUP_REMOVED lines=10> */
.L_x_13503:
        /* <DEDUP_REMOVED lines=12> */
.L_x_13512:
[----:B------:R-:W-:-:S07]  /*1c740*/  MOV R158, R116 ;  /* 0x00000074009e7202 */ /* 0x000fce0000000f00 */
.L_x_13513:
[----:B------:R-:W-:Y:S05]  /*1c750*/  BSYNC B2 ;  /* 0x0000000000027941 */ /* 0x000fea0003800000 */
.L_x_13511:
        /* <DEDUP_REMOVED lines=16> */
.L_x_13517:
[----:B------:R-:W-:Y:S05]  /*1c860*/  BSYNC B3 ;  /* 0x0000000000037941 */ /* 0x000fea0003800000 */
.L_x_13516:
        /* <DEDUP_REMOVED lines=44> */
.L_x_13515:
[----:B------:R-:W-:Y:S05]  /*1cb30*/  BSYNC B2 ;  /* 0x0000000000027941 */ /* 0x000fea0003800000 */
.L_x_13514:
        /* <DEDUP_REMOVED lines=15> */
.L_x_13518:
        /* <DEDUP_REMOVED lines=12> */
.L_x_13521:
[----:B------:R-:W-:-:S07]  /*1ccf0*/  MOV R97, R116 ;  /* 0x0000007400617202 */ /* 0x000fce0000000f00 */
.L_x_13522:
[----:B------:R-:W-:Y:S05]  /*1cd00*/  BSYNC B2 ;  /* 0x0000000000027941 */ /* 0x000fea0003800000 */
.L_x_13520:
        /* <DEDUP_REMOVED lines=16> */
.L_x_13526:
[----:B------:R-:W-:Y:S05]  /*1ce10*/  BSYNC B3 ;  /* 0x0000000000037941 */ /* 0x000fea0003800000 */
.L_x_13525:
        /* <DEDUP_REMOVED lines=44> */
.L_x_13524:
[----:B------:R-:W-:Y:S05]  /*1d0e0*/  BSYNC B2 ;  /* 0x0000000000027941 */ /* 0x000fea0003800000 */
.L_x_13523:
        /* <DEDUP_REMOVED lines=9> */
.L_x_13519:
        /* <DEDUP_REMOVED lines=12> */
.L_x_13528:
[----:B------:R-:W-:-:S07]  /*1d240*/  IMAD.MOV.U32 R97, RZ, RZ, R116 ;  /* 0x000000ffff617224 */ /* 0x000fce00078e0074 */
.L_x_13529:
[----:B------:R-:W-:Y:S05]  /*1d250*/  BSYNC B2 ;  /* 0x0000000000027941 */ /* 0x000fea0003800000 */
.L_x_13527:
        /* <DEDUP_REMOVED lines=16> */
.L_x_13533:
[----:B------:R-:W-:Y:S05]  /*1d360*/  BSYNC B3 ;  /* 0x0000000000037941 */ /* 0x000fea0003800000 */
.L_x_13532:
        /* <DEDUP_REMOVED lines=44> */
.L_x_13531:
[----:B------:R-:W-:Y:S05]  /*1d630*/  BSYNC B2 ;  /* 0x0000000000027941 */ /* 0x000fea0003800000 */
.L_x_13530:
        /* <DEDUP_REMOVED lines=12> */
.L_x_13534:
        /* <DEDUP_REMOVED lines=12> */
.L_x_13537:
[----:B------:R-:W-:-:S07]  /*1d7c0*/  IMAD.MOV.U32 R98, RZ, RZ, R116 ;  /* 0x000000ffff627224 */ /* 0x000fce00078e0074 */
.L_x_13538:
[----:B------:R-:W-:Y:S05]  /*1d7d0*/  BSYNC B2 ;  /* 0x0000000000027941 */ /* 0x000fea0003800000 */
.L_x_13536:
        /* <DEDUP_REMOVED lines=16> */
.L_x_13542:
[----:B------:R-:W-:Y:S05]  /*1d8e0*/  BSYNC B3 ;  /* 0x0000000000037941 */ /* 0x000fea0003800000 */
.L_x_13541:
        /* <DEDUP_REMOVED lines=44> */
.L_x_13540:
[----:B------:R-:W-:Y:S05]  /*1dbb0*/  BSYNC B2 ;  /* 0x0000000000027941 */ /* 0x000fea0003800000 */
.L_x_13539:
        /* <DEDUP_REMOVED lines=10> */
.L_x_13535:
        /* <DEDUP_REMOVED lines=12> */
.L_x_13544:
[----:B------:R-:W-:-:S07]  /*1dd20*/  IMAD.MOV.U32 R98, RZ, RZ, R116 ;  /* 0x000000ffff627224 */ /* 0x000fce00078e0074 */
.L_x_13545:
[----:B------:R-:W-:Y:S05]  /*1dd30*/  BSYNC B2 ;  /* 0x0000000000027941 */ /* 0x000fea0003800000 */
.L_x_13543:
        /* <DEDUP_REMOVED lines=16> */
.L_x_13549:
[----:B------:R-:W-:Y:S05]  /*1de40*/  BSYNC B3 ;  /* 0x0000000000037941 */ /* 0x000fea0003800000 */
.L_x_13548:
        /* <DEDUP_REMOVED lines=44> */
.L_x_13547:
[----:B------:R-:W-:Y:S05]  /*1e110*/  BSYNC B2 ;  /* 0x0000000000027941 */ /* 0x000fea0003800000 */
.L_x_13546:
        /* <DEDUP_REMOVED lines=13> */
.L_x_13550:
        /* <DEDUP_REMOVED lines=12> */
.L_x_13553:
[----:B------:R-:W-:-:S07]  /*1e2b0*/  IMAD.MOV.U32 R155, RZ, RZ, R116 ;  /* 0x000000ffff9b7224 */ /* 0x000fce00078e0074 */
.L_x_13554:
[----:B------:R-:W-:Y:S05]  /*1e2c0*/  BSYNC B2 ;  /* 0x0000000000027941 */ /* 0x000fea0003800000 */
.L_x_13552:
        /* <DEDUP_REMOVED lines=16> */
.L_x_13558:
[----:B------:R-:W-:Y:S05]  /*1e3d0*/  BSYNC B3 ;  /* 0x0000000000037941 */ /* 0x000fea0003800000 */
.L_x_13557:
        /* <DEDUP_REMOVED lines=44> */
.L_x_13556:
[----:B------:R-:W-:Y:S05]  /*1e6a0*/  BSYNC B2 ;  /* 0x0000000000027941 */ /* 0x000fea0003800000 */
.L_x_13555:
        /* <DEDUP_REMOVED lines=9> */
.L_x_13551:
        /* <DEDUP_REMOVED lines=12> */
.L_x_13560:
[----:B------:R-:W-:-:S07]  /*1e800*/  MOV R221, R116 ;  /* 0x0000007400dd7202 */ /* 0x000fce0000000f00 */
.L_x_13561:
[----:B------:R-:W-:Y:S05]  /*1e810*/  BSYNC B2 ;  /* 0x0000000000027941 */ /* 0x000fea0003800000 */
.L_x_13559:
        /* <DEDUP_REMOVED lines=16> */
.L_x_13565:
[----:B------:R-:W-:Y:S05]  /*1e920*/  BSYNC B3 ;  /* 0x0000000000037941 */ /* 0x000fea0003800000 */
.L_x_13564:
        /* <DEDUP_REMOVED lines=44> */
.L_x_13563:
[----:B------:R-:W-:Y:S05]  /*1ebf0*/  BSYNC B2 ;  /* 0x0000000000027941 */ /* 0x000fea0003800000 */
.L_x_13562:
        /* <DEDUP_REMOVED lines=12> */
.L_x_13566:
        /* <DEDUP_REMOVED lines=12> */
.L_x_13569:
[----:B------:R-:W-:-:S07]  /*1ed80*/  MOV R156, R116 ;  /* 0x00000074009c7202 */ /* 0x000fce0000000f00 */
.L_x_13570:
[----:B------:R-:W-:Y:S05]  /*1ed90*/  BSYNC B2 ;  /* 0x0000000000027941 */ /* 0x000fea0003800000 */
.L_x_13568:
        /* <DEDUP_REMOVED lines=16> */
.L_x_13574:
[----:B------:R-:W-:Y:S05]  /*1eea0*/  BSYNC B3 ;  /* 0x0000000000037941 */ /* 0x000fea0003800000 */
.L_x_13573:
        /* <DEDUP_REMOVED lines=44> */
.L_x_13572:
[----:B------:R-:W-:Y:S05]  /*1f170*/  BSYNC B2 ;  /* 0x0000000000027941 */ /* 0x000fea0003800000 */
.L_x_13571:
        /* <DEDUP_REMOVED lines=10> */
.L_x_13567:
        /* <DEDUP_REMOVED lines=51> */
.L_x_13575:
[----:B------:R-:W-:-:S07]  /*1f550*/  VIADD R157, R157, 0x20 ;  /* 0x000000209d9d7836 */ /* 0x000fce0000000000 */
.L_x_13446:
[----:B------:R-:W-:Y:S05]  /*1f560*/  BSYNC B1 ;  /* 0x0000000000017941 */ /* 0x000fea0003800000 */
.L_x_13445:
        /* <DEDUP_REMOVED lines=30> */
.L_x_13579:
[----:B0-----:R-:W-:-:S07]  /*1f750*/  IMAD.MOV.U32 R110, RZ, RZ, R116 ;  /* 0x000000ffff6e7224 */ /* 0x001fce00078e0074 */
.L_x_13580:
[----:B------:R-:W-:Y:S05]  /*1f760*/  BSYNC B2 ;  /* 0x0000000000027941 */ /* 0x000fea0003800000 */
.L_x_13578:
        /* <DEDUP_REMOVED lines=16> */
.L_x_13584:
[----:B------:R-:W-:Y:S05]  /*1f870*/  BSYNC B3 ;  /* 0x0000000000037941 */ /* 0x000fea0003800000 */
.L_x_13583:
        /* <DEDUP_REMOVED lines=44> */
.L_x_13582:
[----:B------:R-:W-:Y:S05]  /*1fb40*/  BSYNC B2 ;  /* 0x0000000000027941 */ /* 0x000fea0003800000 */
.L_x_13581:
        /* <DEDUP_REMOVED lines=20> */
.L_x_13585:
        /* <DEDUP_REMOVED lines=12> */
.L_x_13588:
[----:B------:R-:W-:-:S07]  /*1fd50*/  IMAD.MOV.U32 R101, RZ, RZ, R116 ;  /* 0x000000ffff657224 */ /* 0x000fce00078e0074 */
.L_x_13589:
[----:B------:R-:W-:Y:S05]  /*1fd60*/  BSYNC B2 ;  /* 0x0000000000027941 */ /* 0x000fea0003800000 */
.L_x_13587:
        /* <DEDUP_REMOVED lines=16> */
.L_x_13593:
[----:B------:R-:W-:Y:S05]  /*1fe70*/  BSYNC B3 ;  /* 0x0000000000037941 */ /* 0x000fea0003800000 */
.L_x_13592:
        /* <DEDUP_REMOVED lines=44> */
.L_x_13591:
[----:B------:R-:W-:Y:S05]  /*20140*/  BSYNC B2 ;  /* 0x0000000000027941 */ /* 0x000fea0003800000 */
.L_x_13590:
        /* <DEDUP_REMOVED lines=9> */
.L_x_13586:
        /* <DEDUP_REMOVED lines=12> */
.L_x_13595:
[----:B------:R-:W-:-:S07]  /*202a0*/  MOV R101, R116 ;  /* 0x0000007400657202 */ /* 0x000fce0000000f00 */
.L_x_13596:
[----:B------:R-:W-:Y:S05]  /*202b0*/  BSYNC B2 ;  /* 0x0000000000027941 */ /* 0x000fea0003800000 */
.L_x_13594:
        /* <DEDUP_REMOVED lines=16> */
.L_x_13600:
[----:B------:R-:W-:Y:S05]  /*203c0*/  BSYNC B3 ;  /* 0x0000000000037941 */ /* 0x000fea0003800000 */
.L_x_13599:
        /* <DEDUP_REMOVED lines=44> */
.L_x_13598:
[----:B------:R-:W-:Y:S05]  /*20690*/  BSYNC B2 ;  /* 0x0000000000027941 */ /* 0x000fea0003800000 */
.L_x_13597:
        /* <DEDUP_REMOVED lines=14> */
.L_x_13601:
        /* <DEDUP_REMOVED lines=12> */
.L_x_13604:
[----:B------:R-:W-:-:S07]  /*20840*/  MOV R104, R116 ;  /* 0x0000007400687202 */ /* 0x000fce0000000f00 */
.L_x_13605:
[----:B------:R-:W-:Y:S05]  /*20850*/  BSYNC B2 ;  /* 0x0000000000027941 */ /* 0x000fea0003800000 */
.L_x_13603:
        /* <DEDUP_REMOVED lines=16> */
.L_x_13609:
[----:B------:R-:W-:Y:S05]  /*20960*/  BSYNC B3 ;  /* 0x0000000000037941 */ /* 0x000fea0003800000 */
.L_x_13608:
        /* <DEDUP_REMOVED lines=44> */
.L_x_13607:
[----:B------:R-:W-:Y:S05]  /*20c30*/  BSYNC B2 ;  /* 0x0000000000027941 */ /* 0x000fea0003800000 */
.L_x_13606:
        /* <DEDUP_REMOVED lines=10> */
.L_x_13602:
        /* <DEDUP_REMOVED lines=12> */
.L_x_13611:
[----:B------:R-:W-:-:S07]  /*20da0*/  IMAD.MOV.U32 R104, RZ, RZ, R116 ;  /* 0x000000ffff687224 */ /* 0x000fce00078e0074 */
.L_x_13612:
[----:B------:R-:W-:Y:S05]  /*20db0*/  BSYNC B2 ;  /* 0x0000000000027941 */ /* 0x000fea0003800000 */
.L_x_13610:
        /* <DEDUP_REMOVED lines=16> */
.L_x_13616:
[----:B------:R-:W-:Y:S05]  /*20ec0*/  BSYNC B3 ;  /* 0x0000000000037941 */ /* 0x000fea0003800000 */
.L_x_13615:
        /* <DEDUP_REMOVED lines=44> */
.L_x_13614:
[----:B------:R-:W-:Y:S05]  /*21190*/  BSYNC B2 ;  /* 0x0000000000027941 */ /* 0x000fea0003800000 */
.L_x_13613:
        /* <DEDUP_REMOVED lines=15> */
.L_x_13617:
        /* <DEDUP_REMOVED lines=12> */
.L_x_13620:
[----:B------:R-:W-:-:S07]  /*21350*/  IMAD.MOV.U32 R151, RZ, RZ, R116 ;  /* 0x000000ffff977224 */ /* 0x000fce00078e0074 */
.L_x_13621:
[----:B------:R-:W-:Y:S05]  /*21360*/  BSYNC B2 ;  /* 0x0000000000027941 */ /* 0x000fea0003800000 */
.L_x_13619:
        /* <DEDUP_REMOVED lines=16> */
.L_x_13625:
[----:B------:R-:W-:Y:S05]  /*21470*/  BSYNC B3 ;  /* 0x0000000000037941 */ /* 0x000fea0003800000 */
.L_x_13624:
        /* <DEDUP_REMOVED lines=44> */
.L_x_13623:
[----:B------:R-:W-:Y:S05]  /*21740*/  BSYNC B2 ;  /* 0x0000000000027941 */ /* 0x000fea0003800000 */
.L_x_13622:
        /* <DEDUP_REMOVED lines=9> */
.L_x_13618:
        /* <DEDUP_REMOVED lines=12> */
.L_x_13627:
[----:B------:R-:W-:-:S07]  /*218a0*/  IMAD.MOV.U32 R158, RZ, RZ, R116 ;  /* 0x000000ffff9e7224 */ /* 0x000fce00078e0074 */
.L_x_13628:
[----:B------:R-:W-:Y:S05]  /*218b0*/  BSYNC B2 ;  /* 0x0000000000027941 */ /* 0x000fea0003800000 */
.L_x_13626:
        /* <DEDUP_REMOVED lines=16> */
.L_x_13632:
[----:B------:R-:W-:Y:S05]  /*219c0*/  BSYNC B3 ;  /* 0x0000000000037941 */ /* 0x000fea0003800000 */
.L_x_13631:
        /* <DEDUP_REMOVED lines=44> */
.L_x_13630:
[----:B------:R-:W-:Y:S05]  /*21c90*/  BSYNC B2 ;  /* 0x0000000000027941 */ /* 0x000fea0003800000 */
.L_x_13629:
        /* <DEDUP_REMOVED lines=14> */
.L_x_13633:
        /* <DEDUP_REMOVED lines=12> */
.L_x_13636:
[----:B------:R-:W-:-:S07]  /*21e40*/  IMAD.MOV.U32 R152, RZ, RZ, R116 ;  /* 0x000000ffff987224 */ /* 0x000fce00078e0074 */
.L_x_13637:
[----:B------:R-:W-:Y:S05]  /*21e50*/  BSYNC B2 ;  /* 0x0000000000027941 */ /* 0x000fea0003800000 */
.L_x_13635:
        /* <DEDUP_REMOVED lines=16> */
.L_x_13641:
[----:B------:R-:W-:Y:S05]  /*21f60*/  BSYNC B3 ;  /* 0x0000000000037941 */ /* 0x000fea0003800000 */
.L_x_13640:
        /* <DEDUP_REMOVED lines=44> */
.L_x_13639:
[----:B------:R-:W-:Y:S05]  /*22230*/  BSYNC B2 ;  /* 0x0000000000027941 */ /* 0x000fea0003800000 */
.L_x_13638:
        /* <DEDUP_REMOVED lines=10> */
.L_x_13634:
        /* <DEDUP_REMOVED lines=12> */
.L_x_13643:
[----:B------:R-:W-:-:S07]  /*223a0*/  MOV R158, R116 ;  /* 0x00000074009e7202 */ /* 0x000fce0000000f00 */
.L_x_13644:
[----:B------:R-:W-:Y:S05]  /*223b0*/  BSYNC B2 ;  /* 0x0000000000027941 */ /* 0x000fea0003800000 */
.L_x_13642:
        /* <DEDUP_REMOVED lines=16> */
.L_x_13648:
[----:B------:R-:W-:Y:S05]  /*224c0*/  BSYNC B3 ;  /* 0x0000000000037941 */ /* 0x000fea0003800000 */
.L_x_13647:
        /* <DEDUP_REMOVED lines=44> */
.L_x_13646:
[----:B------:R-:W-:Y:S05]  /*22790*/  BSYNC B2 ;  /* 0x0000000000027941 */ /* 0x000fea0003800000 */
.L_x_13645:
        /* <DEDUP_REMOVED lines=15> */
.L_x_13649:
        /* <DEDUP_REMOVED lines=12> */
.L_x_13652:
[----:B------:R-:W-:-:S07]  /*22950*/  MOV R105, R116 ;  /* 0x0000007400697202 */ /* 0x000fce0000000f00 */
.L_x_13653:
[----:B------:R-:W-:Y:S05]  /*22960*/  BSYNC B2 ;  /* 0x0000000000027941 */ /* 0x000fea0003800000 */
.L_x_13651:
        /* <DEDUP_REMOVED lines=16> */
.L_x_13657:
[----:B------:R-:W-:Y:S05]  /*22a70*/  BSYNC B3 ;  /* 0x0000000000037941 */ /* 0x000fea0003800000 */
.L_x_13656:
        /* <DEDUP_REMOVED lines=44> */
.L_x_13655:
[----:B------:R-:W-:Y:S05]  /*22d40*/  BSYNC B2 ;  /* 0x0000000000027941 */ /* 0x000fea0003800000 */
.L_x_13654:
        /* <DEDUP_REMOVED lines=9> */
.L_x_13650:
        /* <DEDUP_REMOVED lines=12> */
.L_x_13659:
[----:B------:R-:W-:-:S07]  /*22ea0*/  IMAD.MOV.U32 R105, RZ, RZ, R116 ;  /* 0x000000ffff697224 */ /* 0x000fce00078e0074 */
.L_x_13660:
[----:B------:R-:W-:Y:S05]  /*22eb0*/  BSYNC B2 ;  /* 0x0000000000027941 */ /* 0x000fea0003800000 */
.L_x_13658:
        /* <DEDUP_REMOVED lines=16> */
.L_x_13664:
[----:B------:R-:W-:Y:S05]  /*22fc0*/  BSYNC B3 ;  /* 0x0000000000037941 */ /* 0x000fea0003800000 */
.L_x_13663:
        /* <DEDUP_REMOVED lines=44> */
.L_x_13662:
[----:B------:R-:W-:Y:S05]  /*23290*/  BSYNC B2 ;  /* 0x0000000000027941 */ /* 0x000fea0003800000 */
.L_x_13661:
        /* <DEDUP_REMOVED lines=12> */
.L_x_13665:
        /* <DEDUP_REMOVED lines=12> */
.L_x_13668:
[----:B------:R-:W-:-:S07]  /*23420*/  IMAD.MOV.U32 R106, RZ, RZ, R116 ;  /* 0x000000ffff6a7224 */ /* 0x000fce00078e0074 */
.L_x_13669:
[----:B------:R-:W-:Y:S05]  /*23430*/  BSYNC B2 ;  /* 0x0000000000027941 */ /* 0x000fea0003800000 */
.L_x_13667:
        /* <DEDUP_REMOVED lines=16> */
.L_x_13673:
[----:B------:R-:W-:Y:S05]  /*23540*/  BSYNC B3 ;  /* 0x0000000000037941 */ /* 0x000fea0003800000 */
.L_x_13672:
        /* <DEDUP_REMOVED lines=44> */
.L_x_13671:
[----:B------:R-:W-:Y:S05]  /*23810*/  BSYNC B2 ;  /* 0x0000000000027941 */ /* 0x000fea0003800000 */
.L_x_13670:
        /* <DEDUP_REMOVED lines=10> */
.L_x_13666:
        /* <DEDUP_REMOVED lines=12> */
.L_x_13675:
[----:B------:R-:W-:-:S07]  /*23980*/  IMAD.MOV.U32 R106, RZ, RZ, R116 ;  /* 0x000000ffff6a7224 */ /* 0x000fce00078e0074 */
.L_x_13676:
[----:B------:R-:W-:Y:S05]  /*23990*/  BSYNC B2 ;  /* 0x0000000000027941 */ /* 0x000fea0003800000 */
.L_x_13674:
        /* <DEDUP_REMOVED lines=16> */
.L_x_13680:
[----:B------:R-:W-:Y:S05]  /*23aa0*/  BSYNC B3 ;  /* 0x0000000000037941 */ /* 0x000fea0003800000 */
.L_x_13679:
        /* <DEDUP_REMOVED lines=44> */
.L_x_13678:
[----:B------:R-:W-:Y:S05]  /*23d70*/  BSYNC B2 ;  /* 0x0000000000027941 */ /* 0x000fea0003800000 */
.L_x_13677:
        /* <DEDUP_REMOVED lines=13> */
.L_x_13681:
        /* <DEDUP_REMOVED lines=12> */
.L_x_13684:
[----:B------:R-:W-:-:S07]  /*23f10*/  IMAD.MOV.U32 R155, RZ, RZ, R116 ;  /* 0x000000ffff9b7224 */ /* 0x000fce00078e0074 */
.L_x_13685:
[----:B------:R-:W-:Y:S05]  /*23f20*/  BSYNC B2 ;  /* 0x0000000000027941 */ /* 0x000fea0003800000 */
.L_x_13683:
        /* <DEDUP_REMOVED lines=16> */
.L_x_13689:
[----:B------:R-:W-:Y:S05]  /*24030*/  BSYNC B3 ;  /* 0x0000000000037941 */ /* 0x000fea0003800000 */
.L_x_13688:
        /* <DEDUP_REMOVED lines=44> */
.L_x_13687:
[----:B------:R-:W-:Y:S05]  /*24300*/  BSYNC B2 ;  /* 0x0000000000027941 */ /* 0x000fea0003800000 */
.L_x_13686:
        /* <DEDUP_REMOVED lines=9> */
.L_x_13682:
        /* <DEDUP_REMOVED lines=12> */
.L_x_13691:
[----:B------:R-:W-:-:S07]  /*24460*/  MOV R221, R116 ;  /* 0x0000007400dd7202 */ /* 0x000fce0000000f00 */
.L_x_13692:
[----:B------:R-:W-:Y:S05]  /*24470*/  BSYNC B2 ;  /* 0x0000000000027941 */ /* 0x000fea0003800000 */
.L_x_13690:
        /* <DEDUP_REMOVED lines=16> */
.L_x_13696:
[----:B------:R-:W-:Y:S05]  /*24580*/  BSYNC B3 ;  /* 0x0000000000037941 */ /* 0x000fea0003800000 */
.L_x_13695:
        /* <DEDUP_REMOVED lines=44> */
.L_x_13694:
[----:B------:R-:W-:Y:S05]  /*24850*/  BSYNC B2 ;  /* 0x0000000000027941 */ /* 0x000fea0003800000 */
.L_x_13693:
        /* <DEDUP_REMOVED lines=12> */
.L_x_13697:
        /* <DEDUP_REMOVED lines=12> */
.L_x_13700:
[----:B------:R-:W-:-:S07]  /*249e0*/  MOV R156, R116 ;  /* 0x00000074009c7202 */ /* 0x000fce0000000f00 */
.L_x_13701:
[----:B------:R-:W-:Y:S05]  /*249f0*/  BSYNC B2 ;  /* 0x0000000000027941 */ /* 0x000fea0003800000 */
.L_x_13699:
        /* <DEDUP_REMOVED lines=16> */
.L_x_13705:
[----:B------:R-:W-:Y:S05]  /*24b00*/  BSYNC B3 ;  /* 0x0000000000037941 */ /* 0x000fea0003800000 */
.L_x_13704:
        /* <DEDUP_REMOVED lines=44> */
.L_x_13703:
[----:B------:R-:W-:Y:S05]  /*24dd0*/  BSYNC B2 ;  /* 0x0000000000027941 */ /* 0x000fea0003800000 */
.L_x_13702:
        /* <DEDUP_REMOVED lines=10> */
.L_x_13698:
        /* <DEDUP_REMOVED lines=16> */
[----:B------:R-:W-:-:S03]  /*24f80*/  SHF.L.U32 R161, R157, 0x3, RZ ;  /* 0x000000039da17819 */ /* 0x000fc600000006ff */
[----:B------:R-:W-:-:S03]  /*24f90*/  IMAD.WIDE.U32 R158, R158, 0x100, RZ ;  /* 0x000001009e9e7825 */ /* 0x000fc600078e00ff */
[----:B------:R-:W-:Y:S02]  /*24fa0*/  LOP3.LUT R110, R158, R108, R110, 0xfe, !PT ;  /* 0x0000006c9e6e7212 */ /* 0x000fe400078efe6e */
[----:B------:R-:W-:Y:S02]  /*24fb0*/  LEA R108, P0, R157, UR28, 0x5 ;  /* 0x0000001c9d6c7c11 */ /* 0x000fe4000f8028ff */
[----:B------:R-:W-:Y:S02]  /*24fc0*/  LOP3.LUT R111, R159, R109, R111, 0xfe, !PT ;  /* 0x0000006d9f6f7212 */ /* 0x000fe400078efe6f */
[----:B------:R-:W-:Y:S02]  /*24fd0*/  LEA.HI.X R109, R157, UR29, RZ, 0x5, P0 ;  /* 0x0000001d9d6d7c11 */ /* 0x000fe400080f2cff */
[----:B------:R-:W-:-:S03]  /*24fe0*/  SHF.R.U32.HI R157, RZ, 0x1d, R157 ;  /* 0x0000001dff9d7819 */ /* 0x000fc6000001169d */
        /* <DEDUP_REMOVED lines=28> */
.L_x_13577:
[----:B------:R-:W-:Y:S05]  /*251b0*/  BSYNC B1 ;  /* 0x0000000000017941 */ /* 0x000fea0003800000 */
.L_x_13576:
        /* <DEDUP_REMOVED lines=177> */
.L_x_13731:
        /* <DEDUP_REMOVED lines=33> */
[----:B------:R-:W-:Y:S01]  /*25ee0*/  FMUL.FTZ R249, R161, R249 ;  /* 0x000000f9a1f97220 */ /* 0x000fe20000410000 */
        /* <DEDUP_REMOVED lines=39> */
.L_x_13708:
[----:B------:R-:W-:Y:S05]  /*26160*/  BSYNC B1 ;  /* 0x0000000000017941 */ /* 0x000fea0003800000 */
.L_x_13707:
        /* <DEDUP_REMOVED lines=58> */
.L_x_13710:
[----:B------:R-:W-:Y:S05]  /*26510*/  BSYNC B1 ;  /* 0x0000000000017941 */ /* 0x000fea0003800000 */
.L_x_13709:
        /* <DEDUP_REMOVED lines=58> */
.L_x_13712:
[----:B------:R-:W-:Y:S05]  /*268c0*/  BSYNC B1 ;  /* 0x0000000000017941 */ /* 0x000fea0003800000 */
.L_x_13711:
        /* <DEDUP_REMOVED lines=58> */
.L_x_13714:
[----:B------:R-:W-:Y:S05]  /*26c70*/  BSYNC B1 ;  /* 0x0000000000017941 */ /* 0x000fea0003800000 */
.L_x_13713:
[----:B------:R-:W-:Y:S01]  /*26c80*/  LOP3.LUT P0, RZ, R5, 0x80, RZ, 0xc0, !PT ;  /* 0x0000008005ff7812 */ /* 0x000fe2000780c0ff */
[----:B------:R-:W-:-:S12]  /*26c90*/  BSSY B1, `(.L_x_13715) ;  /* 0x0000036000017945 */ /* 0x000fd80003800000 */
[----:B------:R-:W-:Y:S05]  /*26ca0*/  @!P0 BRA `(.L_x_13716) ;  /* 0x0000000000d08947 */ /* 0x000fea0003800000 */
[----:B01234-:R-:W2:Y:S04]  /*26cb0*/  LDL R108, [R1+0x10] ;  /* 0x00001000016c7983 */ /* 0x01fea80000100800 */
        /* <DEDUP_REMOVED lines=18> */
[----:B------:R-:W-:-:S02]  /*26de0*/  FFMA.FTZ R158, R45, R221, R126 ;  /* 0x000000dd2d9e7223 */ /* 0x000fc4000001007e */
        /* <DEDUP_REMOVED lines=15> */
[----:B0-----:R-:W2:Y:S01]  /*26ee0*/  LDL R110, [R1] ;  /* 0x00000000016e7983 */ /* 0x001ea20000100800 */
[----:B------:R-:W0:Y:S01]  /*26ef0*/  LDC.64 R158, c[0x0][0x2c0] ;  /* 0x0000b000ff9e7b82 */ /* 0x000e220000000a00 */
[----:B------:R-:W-:Y:S01]  /*26f00*/  FFMA.FTZ R111, R243, R251, R18 ;  /* 0x000000fbf36f7223 */ /* 0x000fe20000010012 */
[----:B------:R-:W-:Y:S01]  /*26f10*/  FFMA.FTZ R252, R114, R252, R131 ;  /* 0x000000fc72fc7223 */ /* 0x000fe20000010083 */
[----:B------:R-:W-:Y:S01]  /*26f20*/  FFMA.FTZ R109, R245, R248, R16 ;  /* 0x000000f8f56d7223 */ /* 0x000fe20000010010 */
[----:B------:R-:W-:Y:S01]  /*26f30*/  FFMA.FTZ R250, R112, R250, R129 ;  /* 0x000000fa70fa7223 */ /* 0x000fe20000010081 */
[----:B------:R-:W-:Y:S01]  /*26f40*/  FFMA.FTZ R221, R46, R221, R127 ;  /* 0x000000dd2edd7223 */ /* 0x000fe2000001007f */
[----:B------:R-:W-:Y:S01]  /*26f50*/  FFMA.FTZ R246, R44, R246, R125 ;  /* 0x000000f62cf67223 */ /* 0x000fe2000001007d */
[----:B------:R-:W-:-:S03]  /*26f60*/  F2FP.BF16.F32.PACK_AB R111, R252, R111 ;  /* 0x0000006ffc6f723e */ /* 0x000fc600000010ff */
[----:B------:R-:W-:Y:S01]  /*26f70*/  F2FP.BF16.F32.PACK_AB R109, R221, R109 ;  /* 0x0000006ddd6d723e */ /* 0x000fe200000010ff */
[C---:B0-----:R-:W-:Y:S01]  /*26f80*/  IMAD.WIDE.U32 R158, R148.reuse, 0x10, R158 ;  /* 0x00000010949e7825 */ /* 0x041fe200078e009e */
[----:B------:R-:W-:-:S03]  /*26f90*/  IADD3 R148, R148, 0x20, RZ ;  /* 0x0000002094947810 */ /* 0x000fc60007ffe0ff */
[----:B--2---:R-:W-:Y:S01]  /*26fa0*/  FFMA.FTZ R108, R110, R247, R15 ;  /* 0x000000f76e6c7223 */ /* 0x004fe2000001000f */
[----:B------:R-:W-:-:S04]  /*26fb0*/  FFMA.FTZ R110, R244, R249, R17 ;  /* 0x000000f9f46e7223 */ /* 0x000fc80000010011 */
[----:B------:R-:W-:Y:S02]  /*26fc0*/  F2FP.BF16.F32.PACK_AB R108, R246, R108 ;  /* 0x0000006cf66c723e */ /* 0x000fe400000010ff */
[----:B------:R-:W-:-:S05]  /*26fd0*/  F2FP.BF16.F32.PACK_AB R110, R250, R110 ;  /* 0x0000006efa6e723e */ /* 0x000fca00000010ff */
[----:B------:R0:W-:Y:S02]  /*26fe0*/  STG.E.128 desc[UR4][R158.64], R108 ;  /* 0x0000006c9e007986 */ /* 0x0001e4000c101d04 */
.L_x_13716:
[----:B------:R-:W-:Y:S05]  /*26ff0*/  BSYNC B1 ;  /* 0x0000000000017941 */ /* 0x000fea0003800000 */
.L_x_13715:
        /* <DEDUP_REMOVED lines=49> */
.L_x_13718:
[----:B------:R-:W-:Y:S05]  /*27310*/  BSYNC B1 ;  /* 0x0000000000017941 */ /* 0x000fea0003800000 */
.L_x_13717:
[----:B01234-:R-:W0:Y:S02]  /*27320*/  LDC.64 R108, c[0x0][0x210] ;  /* 0x00008400ff6c7b82 */ /* 0x01fe240000000a00 */
[----:B0-----:R-:W-:-:S05]  /*27330*/  IMAD R6, R108, 0x4, R6 ;  /* 0x000000046c067824 */ /* 0x001fca00078e0206 */
[----:B------:R-:W-:-:S13]  /*27340*/  ISETP.GE.AND P0, PT, R6, R109, PT ;  /* 0x0000006d0600720c */ /* 0x000fda0003f06270 */
[----:B------:R-:W-:Y:S05]  /*27350*/  @!P0 BRA `(.L_x_13719) ;  /* 0xfffffdb000f08947 */ /* 0x000fea000383ffff */
[----:B------:R-:W-:Y:S05]  /*27360*/  BSYNC B0 ;  /* 0x0000000000007941 */ /* 0x000fea0003800000 */
.L_x_12920:
[----:B------:R-:W-:Y:S05]  /*27370*/  EXIT ;  /* 0x000000000000794d */ /* 0x000fea0003800000 */
.L_x_13706:
        /* <DEDUP_REMOVED lines=8> */
.L_x_13721:
[----:B------:R-:W-:Y:S05]  /*27400*/  BSYNC B1 ;  /* 0x0000000000017941 */ /* 0x000fea0003800000 */
.L_x_13720:
        /* <DEDUP_REMOVED lines=8> */
.L_x_13722:
[----:B------:R-:W-:Y:S02]  /*27490*/  IMAD.MOV.U32 R157, RZ, RZ, 0x4 ;  /* 0x00000004ff9d7424 */ /* 0x000fe400078e00ff */
[----:B------:R-:W-:Y:S01]  /*274a0*/  FADD.FTZ R108, R108, R109 ;  /* 0x0000006d6c6c7221 */ /* 0x000fe20000010000 */
[----:B------:R-:W-:-:S03]  /*274b0*/  MOV R109, 0xffffffff ;  /* 0xffffffff006d7802 */ /* 0x000fc60000000f00 */
[----:B------:R-:W-:-:S07]  /*274c0*/  IMAD.MOV.U32 R246, RZ, RZ, R108 ;  /* 0x000000fffff67224 */ /* 0x000fce00078e006c */
[----:B------:R-:W-:Y:S05]  /*274d0*/  WARPSYNC.COLLECTIVE R109, `(.L_x_13723) ;  /* 0x000000006d087348 */ /* 0x000fea0003c00000 */
[----:B------:R0:W1:Y:S02]  /*274e0*/  SHFL.BFLY P6, R109, R246, R157, R110 ;  /* 0x0c00009df66d7389 */ /* 0x00006400000c006e */
[----:B01----:R-:W-:Y:S01]  /*274f0*/  ENDCOLLECTIVE ;  /* 0x000000000000791b */ /* 0x003fe20003800000 */
.L_x_13723:
[----:B------:R-:W-:Y:S02]  /*27500*/  IMAD.MOV.U32 R157, RZ, RZ, 0x8 ;  /* 0x00000008ff9d7424 */ /* 0x000fe400078e00ff */
[----:B------:R-:W-:Y:S01]  /*27510*/  FADD.FTZ R108, R108, R109 ;  /* 0x0000006d6c6c7221 */ /* 0x000fe20000010000 */
[----:B------:R-:W-:-:S03]  /*27520*/  MOV R109, 0xffffffff ;  /* 0xffffffff006d7802 */ /* 0x000fc60000000f00 */
[----:B------:R-:W-:-:S07]  /*27530*/  IMAD.MOV.U32 R246, RZ, RZ, R108 ;  /* 0x000000fffff67224 */ /* 0x000fce00078e006c */
[----:B------:R-:W-:Y:S05]  /*27540*/  WARPSYNC.COLLECTIVE R109, `(.L_x_13724) ;  /* 0x000000006d087348 */ /* 0x000fea0003c00000 */
[----:B------:R0:W1:Y:S02]  /*27550*/  SHFL.BFLY P6, R109, R246, R157, R110 ;  /* 0x0c00009df66d7389 */ /* 0x00006400000c006e */
[----:B01----:R-:W-:Y:S01]  /*27560*/  ENDCOLLECTIVE ;  /* 0x000000000000791b */ /* 0x003fe20003800000 */
.L_x_13724:
[----:B------:R-:W-:Y:S02]  /*27570*/  IMAD.MOV.U32 R157, RZ, RZ, 0x10 ;  /* 0x00000010ff9d7424 */ /* 0x000fe400078e00ff */
[----:B------:R-:W-:Y:S01]  /*27580*/  FADD.FTZ R108, R108, R109 ;  /* 0x0000006d6c6c7221 */ /* 0x000fe20000010000 */
[----:B------:R-:W-:-:S03]  /*27590*/  MOV R109, 0xffffffff ;  /* 0xffffffff006d7802 */ /* 0x000fc60000000f00 */
[----:B------:R-:W-:-:S07]  /*275a0*/  IMAD.MOV.U32 R246, RZ, RZ, R108 ;  /* 0x000000fffff67224 */ /* 0x000fce00078e006c */
[----:B------:R-:W-:Y:S05]  /*275b0*/  WARPSYNC.COLLECTIVE R109, `(.L_x_13725) ;  /* 0x000000006d087348 */ /* 0x000fea0003c00000 */
[----:B------:R0:W1:Y:S02]  /*275c0*/  SHFL.BFLY P6, R109, R246, R157, R110 ;  /* 0x0c00009df66d7389 */ /* 0x00006400000c006e */
[----:B01----:R-:W-:Y:S01]  /*275d0*/  ENDCOLLECTIVE ;  /* 0x000000000000791b */ /* 0x003fe20003800000 */
.L_x_13725:
        /* <DEDUP_REMOVED lines=108> */
.L_x_13726:
[----:B------:R-:W-:Y:S01]  /*27ca0*/  MOV R157, 0x2 ;  /* 0x00000002009d7802 */ /* 0x000fe20000000f00 */
[----:B------:R-:W-:Y:S01]  /*27cb0*/  FADD.FTZ R158, R158, R109 ;  /* 0x0000006d9e9e7221 */ /* 0x000fe20000010000 */
[----:B------:R-:W-:-:S03]  /*27cc0*/  IMAD.MOV.U32 R109, RZ, RZ, -0x1 ;  /* 0xffffffffff6d7424 */ /* 0x000fc600078e00ff */
[----:B------:R-:W-:-:S07]  /*27cd0*/  IMAD.MOV.U32 R246, RZ, RZ, R158 ;  /* 0x000000fffff67224 */ /* 0x000fce00078e009e */
[----:B------:R-:W-:Y:S05]  /*27ce0*/  WARPSYNC.COLLECTIVE R109, `(.L_x_13727) ;  /* 0x000000006d087348 */ /* 0x000fea0003c00000 */
[----:B------:R0:W1:Y:S02]  /*27cf0*/  SHFL.BFLY P6, R109, R246, R157, R110 ;  /* 0x0c00009df66d7389 */ /* 0x00006400000c006e */
[----:B01----:R-:W-:Y:S01]  /*27d00*/  ENDCOLLECTIVE ;  /* 0x000000000000791b */ /* 0x003fe20003800000 */
.L_x_13727:
[----:B------:R-:W-:Y:S01]  /*27d10*/  HFMA2.MMA R157, -RZ, RZ, 0, 2.384185791015625e-07 ;  /* 0x00000004ff9d7435 */ /* 0x000fe200000001ff */
[----:B------:R-:W-:Y:S01]  /*27d20*/  FADD.FTZ R158, R158, R109 ;  /* 0x0000006d9e9e7221 */ /* 0x000fe20000010000 */
[----:B------:R-:W-:-:S03]  /*27d30*/  IMAD.MOV.U32 R109, RZ, RZ, -0x1 ;  /* 0xffffffffff6d7424 */ /* 0x000fc600078e00ff */
[----:B------:R-:W-:-:S07]  /*27d40*/  IMAD.MOV.U32 R246, RZ, RZ, R158 ;  /* 0x000000fffff67224 */ /* 0x000fce00078e009e */
[----:B------:R-:W-:Y:S05]  /*27d50*/  WARPSYNC.COLLECTIVE R109, `(.L_x_13728) ;  /* 0x000000006d087348 */ /* 0x000fea0003c00000 */
[----:B------:R0:W1:Y:S02]  /*27d60*/  SHFL.BFLY P6, R109, R246, R157, R110 ;  /* 0x0c00009df66d7389 */ /* 0x00006400000c006e */
[----:B01----:R-:W-:Y:S01]  /*27d70*/  ENDCOLLECTIVE ;  /* 0x000000000000791b */ /* 0x003fe20003800000 */
.L_x_13728:
[----:B------:R-:W-:Y:S01]  /*27d80*/  MOV R157, 0x8 ;  /* 0x00000008009d7802 */ /* 0x000fe20000000f00 */
[----:B------:R-:W-:Y:S01]  /*27d90*/  FADD.FTZ R158, R158, R109 ;  /* 0x0000006d9e9e7221 */ /* 0x000fe20000010000 */
[----:B------:R-:W-:-:S03]  /*27da0*/  IMAD.MOV.U32 R109, RZ, RZ, -0x1 ;  /* 0xffffffffff6d7424 */ /* 0x000fc600078e00ff */
[----:B------:R-:W-:-:S07]  /*27db0*/  IMAD.MOV.U32 R246, RZ, RZ, R158 ;  /* 0x000000fffff67224 */ /* 0x000fce00078e009e */
[----:B------:R-:W-:Y:S05]  /*27dc0*/  WARPSYNC.COLLECTIVE R109, `(.L_x_13729) ;  /* 0x000000006d087348 */ /* 0x000fea0003c00000 */
[----:B------:R0:W1:Y:S02]  /*27dd0*/  SHFL.BFLY P6, R109, R246, R157, R110 ;  /* 0x0c00009df66d7389 */ /* 0x00006400000c006e */
[----:B01----:R-:W-:Y:S01]  /*27de0*/  ENDCOLLECTIVE ;  /* 0x000000000000791b */ /* 0x003fe20003800000 */
.L_x_13729:
[----:B------:R-:W-:Y:S01]  /*27df0*/  HFMA2.MMA R157, -RZ, RZ, 0, 9.5367431640625e-07 ;  /* 0x00000010ff9d7435 */ /* 0x000fe200000001ff */
[----:B------:R-:W-:Y:S01]  /*27e00*/  FADD.FTZ R158, R158, R109 ;  /* 0x0000006d9e9e7221 */ /* 0x000fe20000010000 */
[----:B------:R-:W-:-:S03]  /*27e10*/  IMAD.MOV.U32 R109, RZ, RZ, -0x1 ;  /* 0xffffffffff6d7424 */ /* 0x000fc600078e00ff */
[----:B------:R-:W-:-:S07]  /*27e20*/  IMAD.MOV.U32 R246, RZ, RZ, R158 ;  /* 0x000000fffff67224 */ /* 0x000fce00078e009e */
[----:B------:R-:W-:Y:S05]  /*27e30*/  WARPSYNC.COLLECTIVE R109, `(.L_x_13730) ;  /* 0x000000006d087348 */ /* 0x000fea0003c00000 */
[----:B------:R0:W1:Y:S02]  /*27e40*/  SHFL.BFLY P6, R109, R246, R157, R110 ;  /* 0x0c00009df66d7389 */ /* 0x00006400000c006e */
[----:B01----:R-:W-:Y:S01]  /*27e50*/  ENDCOLLECTIVE ;  /* 0x000000000000791b */ /* 0x003fe20003800000 */
.L_x_13730:
[----:B------:R-:W-:Y:S05]  /*27e60*/  BRA `(.L_x_13731) ;  /* 0xffffffdc00987947 */ /* 0x000fea000383ffff */
.L_x_13732:
        /* <DEDUP_REMOVED lines=9> */
.L_x_40136:


//--------------------- .text._ZN10layer_norm31ln_parallel_residual_fwd_kernelINS_13Kernel_traitsI13__nv_bfloat16S2_fS2_fjLj1536ELj1ELj4ELj1ELj16ENS_18Kernel_traits_baseILj1536ES2_S2_fS2_fjLj128EEEEELb1ELb0ELb1EEEvNS_9FwdParamsE --------------------------
	.section	.text._ZN10layer_norm31ln_parallel_residual_fwd_kernelINS_13Kernel_traitsI13__nv_bfloat16S2_fS2_fjLj1536ELj1ELj4ELj1ELj16ENS_18Kernel_traits_baseILj1536ES2_S2_fS2_fjLj128EEEEELb1ELb0ELb1EEEvNS_9FwdParamsE,"ax",@progbits
	.align	128
        .global         _ZN10layer_norm31ln_parallel_residual_fwd_kernelINS_13Kernel_traitsI13__nv_bfloat16S2_fS2_fjLj1536ELj1ELj4ELj1ELj16ENS_18Kernel_traits_baseILj1536ES2_S2_fS2_fjLj128EEEEELb1ELb0ELb1EEEvNS_9FwdParamsE
        .type           _ZN10layer_norm31ln_parallel_residual_fwd_kernelINS_13Kernel_traitsI13__nv_bfloat16S2_fS2_fjLj1536ELj1ELj4ELj1ELj16ENS_18Kernel_traits_baseILj1536ES2_S2_fS2_fjLj128EEEEELb1ELb0ELb1EEEvNS_9FwdParamsE,@function
        .size           _ZN10layer_norm31ln_parallel_residual_fwd_kernelINS_13Kernel_traitsI13__nv_bfloat16S2_fS2_fjLj1536ELj1ELj4ELj1ELj16ENS_18Kernel_traits_baseILj1536ES2_S2_fS2_fjLj128EEEEELb1ELb0ELb1EEEvNS_9FwdParamsE,(.L_x_40137 - _ZN10layer_norm31ln_parallel_residual_fwd_kernelINS_13Kernel_traitsI13__nv_bfloat16S2_fS2_fjLj1536ELj1ELj4ELj1ELj16ENS_18Kernel_traits_baseILj1536ES2_S2_fS2_fjLj128EEEEELb1ELb0ELb1EEEvNS_9FwdParamsE)
        .other          _ZN10layer_norm31ln_parallel_residual_fwd_kernelINS_13Kernel_traitsI13__nv_bfloat16S2_fS2_fjLj1536ELj1ELj4ELj1ELj16ENS_18Kernel_traits_baseILj1536ES2_S2_fS2_fjLj128EEEEELb1ELb0ELb1EEEvNS_9FwdParamsE,@"STO_CUDA_ENTRY STV_DEFAULT"
_ZN10layer_norm31ln_parallel_residual_fwd_kernelINS_13Kernel_traitsI13__nv_bfloat16S2_fS2_fjLj1536ELj1ELj4ELj1ELj16ENS_18Kernel_traits_baseILj1536ES2_S2_fS2_fjLj128EEEEELb1ELb0ELb1EEEvNS_9FwdParamsE:
.text._ZN10layer_norm31ln_parallel_residual_fwd_kernelINS_13Kernel_traitsI13__nv_bfloat16S2_fS2_fjLj1536ELj1ELj4ELj1ELj16ENS_18Kernel_traits_baseILj1536ES2_S2_fS2_fjLj128EEEEELb1ELb0ELb1EEEvNS_9FwdParamsE:
[----:B------:R-:W-:Y:S08]  /*0000*/  LDC R1, c[0x0][0x28] ;  /* 0x00000a00ff017b82 */ /* 0x000ff00000000800 */
[----:B------:R-:W0:Y:S01]  /*0010*/  LDC R224, c[0x0][0x2e8] ;  /* 0x0000ba00ffe07b82 */ /* 0x000e220000000800 */
[----:B------:R-:W-:Y:S01]  /*0020*/  ULDC.U8 UR4, c[0x0][0x2f4] ;  /* 0x0000bd0000047ab9 */ /* 0x000fe20000000000 */
[----:B------:R-:W-:Y:S01]  /*0030*/  ULDC.64 UR6, c[0x0][0x2e0] ;  /* 0x0000b80000067ab9 */ /* 0x000fe20000000a00 */
[----:B------:R-:W-:Y:S01]  /*0040*/  ISETP.NE.AND P2, PT, RZ, UR4, PT ;  /* 0x00000004ff007c0c */ /* 0x000fe2000bf45270 */
[----:B------:R-:W-:Y:S01]  /*0050*/  ULDC.64 UR4, c[0x0][0x208] ;  /* 0x0000820000047ab9 */ /* 0x000fe20000000a00 */
[----:B------:R-:W-:-:S03]  /*0060*/  IMAD.U32 R2, RZ, RZ, UR6 ;  /* 0x00000006ff027e24 */ /* 0x000fc6000f8e00ff */
[----:B------:R-:W0:Y:S01]  /*0070*/  LDC R225, c[0x0][0x2ec] ;  /* 0x0000bb00ffe17b82 */ /* 0x000e220000000800 */
[----:B------:R-:W-:Y:S01]  /*0080*/  IMAD.U32 R3, RZ, RZ, UR7 ;  /* 0x00000007ff037e24 */ /* 0x000fe2000f8e00ff */
[----:B------:R-:W1:Y:S01]  /*0090*/  S2R R0, SR_TID.X ;  /* 0x0000000000007919 */ /* 0x000e620000002100 */
[----:B------:R-:W-:Y:S01]  /*00a0*/  ULDC.64 UR8, c[0x0][0x2c8] ;  /* 0x0000b20000087ab9 */ /* 0x000fe20000000a00 */
[----:B------:R-:W-:-:S04]  /*00b0*/  ULDC UR10, c[0x0][0x214] ;  /* 0x00008500000a7ab9 */ /* 0x000fc80000000800 */
[----:B------:R-:W2:Y:S01]  /*00c0*/  @P2 LDG.E.64 R2, desc[UR4][R2.64] ;  /* 0x0000000402022981 */ /* 0x000ea2000c1e1b00 */
[----:B------:R-:W3:Y:S08]  /*00d0*/  @P2 LDC R9, c[0x0][0x2f0] ;  /* 0x0000bc00ff092b82 */ /* 0x000ef00000000800 */
[----:B------:R-:W4:Y:S01]  /*00e0*/  LDC.64 R6, c[0x0][0x2c8] ;  /* 0x0000b200ff067b82 */ /* 0x000f220000000a00 */
[----:B0-----:R-:W3:Y:S01]  /*00f0*/  @P2 LDG.E.64 R4, desc[UR4][R224.64] ;  /* 0x00000004e0042981 */ /* 0x001ee2000c1e1b00 */
[----:B------:R-:W0:Y:S01]  /*0100*/  S2R R217, SR_CTAID.X ;  /* 0x0000000000d97919 */ /* 0x000e220000002500 */
[----:B------:R-:W-:-:S02]  /*0110*/  ISETP.NE.U32.AND P0, PT, RZ, UR8, PT ;  /* 0x00000008ff007c0c */ /* 0x000fc4000bf05070 */
[----:B-1----:R-:W-:Y:S02]  /*0120*/  LOP3.LUT R222, R0, 0x1f, RZ, 0xc0, !PT ;  /* 0x0000001f00de7812 */ /* 0x002fe400078ec0ff */
[----:B------:R-:W-:Y:S01]  /*0130*/  ISETP.NE.AND.EX P0, PT, RZ, UR9, PT, P0 ;  /* 0x00000009ff007c0c */ /* 0x000fe2000bf05300 */
[----:B------:R-:W-:Y:S01]  /*0140*/  ULDC.64 UR8, c[0x0][0x2d0] ;  /* 0x0000b40000087ab9 */ /* 0x000fe20000000a00 */
[----:B------:R-:W-:Y:S02]  /*0150*/  SHF.L.U32 R58, R222, 0x4, RZ ;  /* 0x00000004de3a7819 */ /* 0x000fe400000006ff */
[----:B------:R-:W-:Y:S02]  /*0160*/  ISETP.NE.U32.AND P1, PT, RZ, UR8, PT ;  /* 0x00000008ff007c0c */ /* 0x000fe4000bf25070 */
[----:B------:R-:W-:Y:S02]  /*0170*/  IADD3 R48, P3, R58, UR8, RZ ;  /* 0x000000083a307c10 */ /* 0x000fe4000ff7e0ff */
[----:B------:R-:W-:-:S03]  /*0180*/  ISETP.NE.AND.EX P1, PT, RZ, UR9, PT, P1 ;  /* 0x00000009ff007c0c */ /* 0x000fc6000bf25310 */
[----:B------:R-:W-:Y:S01]  /*0190*/  IMAD.X R49, RZ, RZ, UR9, P3 ;  /* 0x00000009ff317e24 */ /* 0x000fe200098e06ff */
[----:B------:R-:W-:-:S09]  /*01a0*/  ULDC UR8, c[0x0][0x0] ;  /* 0x0000000000087ab9 */ /* 0x000fd20000000800 */
[----:B------:R-:W1:Y:S01]  /*01b0*/  @P1 LDC.64 R56, c[0x0][0x2d0] ;  /* 0x0000b400ff381b82 */ /* 0x000e620000000a00 */
[----:B--2---:R-:W-:Y:S02]  /*01c0*/  @P2 R2UR UR6, R2 ;  /* 0x00000000020622ca */ /* 0x004fe400000e0000 */
[----:B------:R-:W-:Y:S01]  /*01d0*/  @P2 R2UR UR7, R3 ;  /* 0x00000000030722ca */ /* 0x000fe200000e0000 */
[----:B0-----:R-:W-:Y:S01]  /*01e0*/  IMAD R221, R217, UR8, R0 ;  /* 0x00000008d9dd7c24 */ /* 0x001fe2000f8e0200 */
[----:B------:R-:W5:Y:S01]  /*01f0*/  @P1 LDG.E.128 R44, desc[UR4][R48.64] ;  /* 0x00000004302c1981 */ /* 0x000f62000c1e1d00 */
[----:B----4-:R-:W-:Y:S01]  /*0200*/  IMAD.WIDE.U32 R6, R222, 0x10, R6 ;  /* 0x00000010de067825 */ /* 0x010fe200078e0006 */
[----:B------:R-:W-:Y:S02]  /*0210*/  ULDC.64 UR8, c[0x0][0x268] ;  /* 0x00009a0000087ab9 */ /* 0x000fe40000000a00 */
[----:B------:R-:W5:Y:S01]  /*0220*/  @P1 LDG.E.128 R12, desc[UR4][R48.64+0x200] ;  /* 0x00020004300c1981 */ /* 0x000f62000c1e1d00 */
[----:B---3--:R-:W-:Y:S01]  /*0230*/  @P2 IADD3 R224, P3, R4, R9, RZ ;  /* 0x0000000904e02210 */ /* 0x008fe20007f7e0ff */
[----:B------:R-:W-:-:S05]  /*0240*/  IMAD.WIDE.U32 R36, R221, -0x326172a9, RZ ;  /* 0xcd9e8d57dd247825 */ /* 0x000fca00078e00ff */
[----:B------:R-:W-:Y:S01]  /*0250*/  UIADD3 UR27, UR7, -0x4498517b, URZ ;  /* 0xbb67ae85071b7890 */ /* 0x000fe2000fffe03f */
[----:B------:R-:W5:Y:S01]  /*0260*/  @P0 LDG.E.128 R204, desc[UR4][R6.64] ;  /* 0x0000000406cc0981 */ /* 0x000f62000c1e1d00 */
[----:B------:R-:W-:Y:S01]  /*0270*/  @P2 IMAD.X R225, RZ, RZ, R5, P3 ;  /* 0x000000ffffe12224 */ /* 0x000fe200018e0605 */
[----:B------:R-:W-:Y:S02]  /*0280*/  UIADD3 UR26, UR6, -0x61c88647, URZ ;  /* 0x9e3779b9061a7890 */ /* 0x000fe4000fffe03f */
[----:B------:R-:W5:Y:S02]  /*0290*/  @P0 LDG.E.128 R32, desc[UR4][R6.64+0x200] ;  /* 0x0002000406200981 */ /* 0x000f64000c1e1d00 */
[--C-:B------:R-:W-:Y:S01]  /*02a0*/  SHF.R.U64 R220, R224, 0x2, R225.reuse ;  /* 0x00000002e0dc7819 */ /* 0x100fe200000012e1 */
[----:B------:R-:W-:Y:S01]  /*02b0*/  UIADD3 UR29, UR7, 0x76cf5d0a, URZ ;  /* 0x76cf5d0a071d7890 */ /* 0x000fe2000fffe03f */
[----:B------:R-:W-:Y:S01]  /*02c0*/  SHF.R.U32.HI R219, RZ, 0x2, R225 ;  /* 0x00000002ffdb7819 */ /* 0x000fe200000116e1 */
[----:B------:R-:W-:Y:S01]  /*02d0*/  UIADD3 UR28, UR6, 0x3c6ef372, URZ ;  /* 0x3c6ef372061c7890 */ /* 0x000fe2000fffe03f */
[----:B------:R-:W5:Y:S01]  /*02e0*/  @P0 LDG.E.128 R28, desc[UR4][R6.64+0x400] ;  /* 0x00040004061c0981 */ /* 0x000f62000c1e1d00 */
[----:B------:R-:W-:Y:S01]  /*02f0*/  IMAD.WIDE.U32 R2, R220, -0x2daee0ad, RZ ;  /* 0xd2511f53dc027825 */ /* 0x000fe200078e00ff */
[----:B------:R-:W-:Y:S01]  /*0300*/  LOP3.LUT R38, R37, UR6, R219, 0x96, !PT ;  /* 0x0000000625267c12 */ /* 0x000fe2000f8e96db */
[----:B------:R-:W-:Y:S01]  /*0310*/  UIADD3 UR31, UR7, 0x32370b8f, URZ ;  /* 0x32370b8f071f7890 */ /* 0x000fe2000fffe03f */
[----:B------:R-:W5:Y:S02]  /*0320*/  @P0 LDG.E.128 R24, desc[UR4][R6.64+0x600] ;  /* 0x0006000406180981 */ /* 0x000f64000c1e1d00 */
[----:B------:R-:W-:Y:S01]  /*0330*/  LOP3.LUT R40, R3, UR7, RZ, 0x3c, !PT ;  /* 0x0000000703287c12 */ /* 0x000fe2000f8e3cff */
[----:B------:R-:W-:Y:S01]  /*0340*/  IMAD.WIDE.U32 R38, R38, -0x2daee0ad, RZ ;  /* 0xd2511f5326267825 */ /* 0x000fe200078e00ff */
[----:B------:R-:W-:Y:S01]  /*0350*/  UIADD3 UR30, UR6, -0x255992d5, URZ ;  /* 0xdaa66d2b061e7890 */ /* 0x000fe2000fffe03f */
[----:B------:R-:W5:Y:S02]  /*0360*/  @P0 LDG.E.128 R20, desc[UR4][R6.64+0x800] ;  /* 0x0008000406140981 */ /* 0x000f64000c1e1d00 */
[----:B------:R-:W-:Y:S01]  /*0370*/  IMAD.WIDE.U32 R40, R40, -0x326172a9, RZ ;  /* 0xcd9e8d5728287825 */ /* 0x000fe200078e00ff */
[----:B------:R-:W-:Y:S01]  /*0380*/  LOP3.LUT R50, R39, UR27, R2, 0x96, !PT ;  /* 0x0000001b27327c12 */ /* 0x000fe2000f8e9602 */
[----:B------:R-:W5:Y:S03]  /*0390*/  @P0 LDG.E.128 R16, desc[UR4][R6.64+0xa00] ;  /* 0x000a000406100981 */ /* 0x000f66000c1e1d00 */
[----:B------:R-:W-:Y:S01]  /*03a0*/  LOP3.LUT R2, R41, UR26, R36, 0x96, !PT ;  /* 0x0000001a29027c12 */ /* 0x000fe2000f8e9624 */
[----:B-1----:R-:W-:Y:S01]  /*03b0*/  @P1 IMAD.WIDE.U32 R36, R222, 0x10, R56 ;  /* 0x00000010de241825 */ /* 0x002fe200078e0038 */
[----:B------:R-:W5:Y:S03]  /*03c0*/  @P1 LDG.E.128 R8, desc[UR4][R48.64+0x400] ;  /* 0x0004000430081981 */ /* 0x000f66000c1e1d00 */
[----:B------:R-:W-:Y:S01]  /*03d0*/  IMAD.WIDE.U32 R2, R2, -0x2daee0ad, RZ ;  /* 0xd2511f5302027825 */ /* 0x000fe200078e00ff */
[----:B------:R-:W-:Y:S01]  /*03e0*/  UIADD3 UR32, UR6, 0x78dde6e4, URZ ;  /* 0x78dde6e406207890 */ /* 0x000fe2000fffe03f */
[----:B------:R-:W5:Y:S03]  /*03f0*/  @P1 LDG.E.128 R4, desc[UR4][R48.64+0x600] ;  /* 0x0006000430041981 */ /* 0x000f66000c1e1d00 */
[----:B------:R-:W-:-:S02]  /*0400*/  LOP3.LUT R54, R3, UR29, R38, 0x96, !PT ;  /* 0x0000001d03367c12 */ /* 0x000fc4000f8e9626 */
[----:B------:R-:W5:Y:S01]  /*0410*/  @P1 LDG.E.128 R36, desc[UR4][R36.64+0xa00] ;  /* 0x000a000424241981 */ /* 0x000f62000c1e1d00 */
[----:B------:R-:W-:-:S05]  /*0420*/  IMAD.WIDE.U32 R50, R50, -0x326172a9, RZ ;  /* 0xcd9e8d5732327825 */ /* 0x000fca00078e00ff */
[----:B------:R-:W-:Y:S01]  /*0430*/  LOP3.LUT R52, R51, UR28, R40, 0x96, !PT ;  /* 0x0000001c33347c12 */ /* 0x000fe2000f8e9628 */
[----:B------:R-:W-:Y:S01]  /*0440*/  IMAD.WIDE.U32 R54, R54, -0x326172a9, RZ ;  /* 0xcd9e8d5736367825 */ /* 0x000fe200078e00ff */
[----:B------:R0:W5:Y:S03]  /*0450*/  @P1 LDG.E.128 R40, desc[UR4][R48.64+0x800] ;  /* 0x0008000430281981 */ /* 0x000166000c1e1d00 */
[----:B------:R-:W-:-:S05]  /*0460*/  IMAD.WIDE.U32 R52, R52, -0x2daee0ad, RZ ;  /* 0xd2511f5334347825 */ /* 0x000fca00078e00ff */
[----:B------:R-:W-:Y:S02]  /*0470*/  LOP3.LUT R3, R53, UR31, R2, 0x96, !PT ;  /* 0x0000001f35037c12 */ /* 0x000fe4000f8e9602 */
[----:B------:R-:W-:-:S03]  /*0480*/  LOP3.LUT R2, R55, UR30, R50, 0x96, !PT ;  /* 0x0000001e37027c12 */ /* 0x000fc6000f8e9632 */
        /* <DEDUP_REMOVED lines=13> */
[----:B------:R-:W-:Y:S01]  /*0560*/  UIADD3 UR37, UR7, 0x646e171e, URZ ;  /* 0x646e171e07257890 */ /* 0x000fe2000fffe03f */
[----:B------:R-:W-:Y:S02]  /*0570*/  SHF.R.U32.HI R0, RZ, 0x5, R0 ;  /* 0x00000005ff007819 */ /* 0x000fe40000011600 */
[----:B------:R-:W-:Y:S01]  /*0580*/  IMAD.WIDE.U32 R2, R2, -0x2daee0ad, RZ ;  /* 0xd2511f5302027825 */ /* 0x000fe200078e00ff */
[----:B------:R-:W-:Y:S01]  /*0590*/  LOP3.LUT R51, R49, UR36, R52, 0x96, !PT ;  /* 0x0000002431337c12 */ /* 0x000fe2000f8e9634 */
[----:B------:R-:W-:Y:S01]  /*05a0*/  UIADD3 UR39, UR7, 0x1fd5c5a3, URZ ;  /* 0x1fd5c5a307277890 */ /* 0x000fe2000fffe03f */
[----:B------:R-:W-:Y:S02]  /*05b0*/  LEA R217, R217, R0, 0x2 ;  /* 0x00000000d9d97211 */ /* 0x000fe400078e10ff */
[----:B------:R-:W-:Y:S01]  /*05c0*/  LOP3.LUT R52, R3, UR37, R50, 0x96, !PT ;  /* 0x0000002503347c12 */ /* 0x000fe2000f8e9632 */
[----:B------:R-:W-:Y:S01]  /*05d0*/  IMAD.WIDE.U32 R50, R51, -0x2daee0ad, RZ ;  /* 0xd2511f5333327825 */ /* 0x000fe200078e00ff */
[----:B------:R-:W-:Y:S01]  /*05e0*/  UIADD3 UR38, UR6, 0x5384540f, URZ ;  /* 0x5384540f06267890 */ /* 0x000fe2000fffe03f */
[----:B------:R-:W-:-:S02]  /*05f0*/  ISETP.GE.AND P2, PT, R217, UR10, PT ;  /* 0x0000000ad9007c0c */ /* 0x000fc4000bf46270 */
        /* <DEDUP_REMOVED lines=12> */
[----:B------:R-:W5:Y:S01]  /*06c0*/  LDG.E.128 R136, desc[UR4][R48.64] ;  /* 0x0000000430887981 */ /* 0x000f62000c1e1d00 */
[----:B------:R-:W0:Y:S03]  /*06d0*/  LDC.64 R2, c[0x0][0x260] ;  /* 0x00009800ff027b82 */ /* 0x000e260000000a00 */
[----:B------:R-:W5:Y:S04]  /*06e0*/  LDG.E.128 R132, desc[UR4][R48.64+0x200] ;  /* 0x0002000430847981 */ /* 0x000f68000c1e1d00 */
[----:B------:R-:W5:Y:S04]  /*06f0*/  LDG.E.128 R128, desc[UR4][R48.64+0x400] ;  /* 0x0004000430807981 */ /* 0x000f68000c1e1d00 */
[----:B------:R-:W5:Y:S04]  /*0700*/  LDG.E.128 R124, desc[UR4][R48.64+0x600] ;  /* 0x00060004307c7981 */ /* 0x000f68000c1e1d00 */
[----:B------:R-:W5:Y:S04]  /*0710*/  LDG.E.128 R120, desc[UR4][R48.64+0x800] ;  /* 0x0008000430787981 */ /* 0x000f68000c1e1d00 */
[----:B------:R-:W5:Y:S02]  /*0720*/  LDG.E.128 R116, desc[UR4][R48.64+0xa00] ;  /* 0x000a000430747981 */ /* 0x000f64000c1e1d00 */
[----:B-----5:R-:W-:-:S02]  /*0730*/  @!P0 CS2R R32, SRZ ;  /* 0x0000000000208805 */ /* 0x020fc4000001ff00 */
[----:B------:R-:W-:Y:S02]  /*0740*/  @!P0 CS2R R34, SRZ ;  /* 0x0000000000228805 */ /* 0x000fe4000001ff00 */
[----:B------:R-:W-:Y:S02]  /*0750*/  @!P1 CS2R R12, SRZ ;  /* 0x00000000000c9805 */ /* 0x000fe4000001ff00 */
[----:B------:R-:W-:Y:S02]  /*0760*/  @!P0 CS2R R28, SRZ ;  /* 0x00000000001c8805 */ /* 0x000fe4000001ff00 */
[----:B------:R-:W-:Y:S01]  /*0770*/  @!P1 CS2R R4, SRZ ;  /* 0x0000000000049805 */ /* 0x000fe2000001ff00 */
[----:B0-----:R-:W-:Y:S01]  /*0780*/  IMAD.WIDE.U32 R2, R222, 0x10, R2 ;  /* 0x00000010de027825 */ /* 0x001fe200078e0002 */
        /* <DEDUP_REMOVED lines=20> */
[----:B------:R-:W-:Y:S01]  /*08d0*/  IMAD.U32 R184, R33, 0x10000, RZ ;  /* 0x0001000021b87824 */ /* 0x000fe200078e00ff */
[C---:B------:R-:W-:Y:S01]  /*08e0*/  PRMT R145, R34.reuse, 0x7632, R145 ;  /* 0x0000763222917816 */ /* 0x040fe20000000091 */
[----:B------:R-:W-:Y:S01]  /*08f0*/  IMAD.U32 R144, R34, 0x10000, RZ ;  /* 0x0001000022907824 */ /* 0x000fe200078e00ff */
[C---:B------:R-:W-:Y:S01]  /*0900*/  PRMT R185, R12.reuse, 0x7632, R185 ;  /* 0x000076320cb97816 */ /* 0x040fe200000000b9 */
[----:B------:R-:W5:Y:S01]  /*0910*/  LDG.E.128 R112, desc[UR4][R2.64] ;  /* 0x0000000402707981 */ /* 0x000f62000c1e1d00 */
[----:B------:R-:W-:Y:S01]  /*0920*/  SHF.L.U32 R187, R12, 0x10, RZ ;  /* 0x000000100cbb7819 */ /* 0x000fe200000006ff */
[C---:B------:R-:W-:Y:S01]  /*0930*/  IMAD.U32 R34, R28.reuse, 0x10000, RZ ;  /* 0x000100001c227824 */ /* 0x040fe200078e00ff */
[----:B------:R-:W-:Y:S01]  /*0940*/  PRMT R149, R28, 0x7632, R149 ;  /* 0x000076321c957816 */ /* 0x000fe20000000095 */
[----:B------:R-:W5:Y:S01]  /*0950*/  LDG.E.128 R108, desc[UR4][R2.64+0x200] ;  /* 0x00020004026c7981 */ /* 0x000f62000c1e1d00 */
[C---:B------:R-:W-:Y:S01]  /*0960*/  PRMT R151, R29.reuse, 0x7632, R151 ;  /* 0x000076321d977816 */ /* 0x040fe20000000097 */
[----:B------:R-:W-:Y:S01]  /*0970*/  IMAD.U32 R33, R29, 0x10000, RZ ;  /* 0x000100001d217824 */ /* 0x000fe200078e00ff */
[C---:B------:R-:W-:Y:S01]  /*0980*/  PRMT R158, R4.reuse, 0x7632, R158 ;  /* 0x00007632049e7816 */ /* 0x040fe2000000009e */
[----:B------:R-:W5:Y:S01]  /*0990*/  LDG.E.128 R104, desc[UR4][R2.64+0x400] ;  /* 0x0004000402687981 */ /* 0x000f62000c1e1d00 */
[----:B------:R-:W-:Y:S01]  /*09a0*/  IMAD.U32 R12, R4, 0x10000, RZ ;  /* 0x00010000040c7824 */ /* 0x000fe200078e00ff */
[----:B------:R-:W-:Y:S01]  /*09b0*/  PRMT R186, R32, 0x7632, R186 ;  /* 0x0000763220ba7816 */ /* 0x000fe200000000ba */
[----:B------:R-:W-:Y:S01]  /*09c0*/  IMAD.U32 R28, R26, 0x10000, RZ ;  /* 0x000100001a1c7824 */ /* 0x000fe200078e00ff */
[----:B------:R-:W5:Y:S01]  /*09d0*/  LDG.E.128 R100, desc[UR4][R2.64+0x600] ;  /* 0x0006000402647981 */ /* 0x000f62000c1e1d00 */
[----:B------:R-:W-:Y:S01]  /*09e0*/  SHF.L.U32 R188, R32, 0x10, RZ ;  /* 0x0000001020bc7819 */ /* 0x000fe200000006ff */
[----:B------:R-:W-:Y:S01]  /*09f0*/  IMAD.U32 R4, R36, 0x10000, RZ ;  /* 0x0001000024047824 */ /* 0x000fe200078e00ff */
[C---:B------:R-:W-:Y:S01]  /*0a00*/  PRMT R159, R25.reuse, 0x7632, R159 ;  /* 0x00007632199f7816 */ /* 0x040fe2000000009f */
[----:B------:R-:W5:Y:S01]  /*0a10*/  LDG.E.128 R96, desc[UR4][R2.64+0x800] ;  /* 0x0008000402607981 */ /* 0x000f62000c1e1d00 */
[----:B------:R-:W-:Y:S01]  /*0a20*/  SHF.L.U32 R29, R25, 0x10, RZ ;  /* 0x00000010191d7819 */ /* 0x000fe200000006ff */
[----:B------:R-:W-:Y:S01]  /*0a30*/  UIADD3 UR42, UR6, -0x700cb87f, URZ ;  /* 0x8ff34781062a7890 */ /* 0x000fe2000fffe03f */
[----:B------:R-:W-:Y:S01]  /*0a40*/  PRMT R161, R26, 0x7632, R161 ;  /* 0x000076321aa17816 */ /* 0x000fe200000000a1 */
[----:B------:R0:W5:Y:S01]  /*0a50*/  LDG.E.128 R92, desc[UR4][R2.64+0xa00] ;  /* 0x000a0004025c7981 */ /* 0x000162000c1e1d00 */
[----:B------:R-:W-:Y:S01]  /*0a60*/  PRMT R174, R36, 0x7632, R174 ;  /* 0x0000763224ae7816 */ /* 0x000fe200000000ae */
[----:B------:R-:W-:Y:S01]  /*0a70*/  UIADD3 UR43, UR7, -0x695add53, URZ ;  /* 0x96a522ad072b7890 */ /* 0x000fe2000fffe03f */
[----:B------:R-:W-:Y:S01]  /*0a80*/  PRMT R176, R37, 0x7632, R176 ;  /* 0x0000763225b07816 */ /* 0x000fe200000000b0 */
[----:B------:R-:W-:Y:S01]  /*0a90*/  IMAD.U32 R25, R21, 0x10000, RZ ;  /* 0x0001000015197824 */ /* 0x000fe200078e00ff */
[----:B------:R-:W-:Y:S01]  /*0aa0*/  PRMT R198, R205, 0x7632, R198 ;  /* 0x00007632cdc67816 */ /* 0x000fe200000000c6 */
[----:B------:R-:W-:Y:S01]  /*0ab0*/  IMAD R215, R215, -0x2daee0ad, RZ ;  /* 0xd2511f53d7d77824 */ /* 0x000fe200078e02ff */
[----:B------:R-:W-:Y:S01]  /*0ac0*/  PRMT R194, R206, 0x7632, R194 ;  /* 0x00007632cec27816 */ /* 0x000fe200000000c2 */
[----:B------:R-:W-:Y:S01]  /*0ad0*/  IMAD R214, R214, -0x326172a9, RZ ;  /* 0xcd9e8d57d6d67824 */ /* 0x000fe200078e02ff */
[----:B------:R-:W-:Y:S01]  /*0ae0*/  PRMT R147, R35, 0x7632, R147 ;  /* 0x0000763223937816 */ /* 0x000fe20000000093 */
[----:B0-----:R-:W-:Y:S01]  /*0af0*/  IMAD.U32 R3, R37, 0x10000, RZ ;  /* 0x0001000025037824 */ /* 0x001fe200078e00ff */
[----:B------:R-:W-:Y:S01]  /*0b00*/  PRMT R153, R30, 0x7632, R153 ;  /* 0x000076321e997816 */ /* 0x000fe20000000099 */
[----:B------:R-:W-:Y:S01]  /*0b10*/  IMAD.HI.U32 R37, R50, -0x326172a9, RZ ;  /* 0xcd9e8d5732257827 */ /* 0x000fe200078e00ff */
[----:B------:R-:W-:Y:S01]  /*0b20*/  SHF.L.U32 R32, R30, 0x10, RZ ;  /* 0x000000101e207819 */ /* 0x000fe200000006ff */
[----:B------:R-:W-:Y:S01]  /*0b30*/  ULDC.64 UR8, c[0x0][0x228] ;  /* 0x00008a0000087ab9 */ /* 0x000fe20000000a00 */
[----:B------:R-:W-:Y:S01]  /*0b40*/  PRMT R155, R31, 0x7632, R155 ;  /* 0x000076321f9b7816 */ /* 0x000fe2000000009b */
[----:B------:R-:W-:Y:S01]  /*0b50*/  IMAD.HI.U32 R36, R52, -0x2daee0ad, RZ ;  /* 0xd2511f5334247827 */ /* 0x000fe200078e00ff */
[C---:B------:R-:W-:Y:S01]  /*0b60*/  PRMT R165, R20.reuse, 0x7632, R165 ;  /* 0x0000763214a57816 */ /* 0x040fe200000000a5 */
[----:B------:R-:W-:Y:S01]  /*0b70*/  ULDC UR23, c[0x0][0x218] ;  /* 0x0000860000177ab9 */ /* 0x000fe20000000800 */
[----:B------:R-:W-:Y:S01]  /*0b80*/  SHF.L.U32 R26, R20, 0x10, RZ ;  /* 0x00000010141a7819 */ /* 0x000fe200000006ff */
[----:B------:R-:W-:Y:S01]  /*0b90*/  IMAD.U32 R30, R24, 0x10000, RZ ;  /* 0x00010000181e7824 */ /* 0x000fe200078e00ff */
[----:B------:R-:W-:Y:S01]  /*0ba0*/  PRMT R167, R21, 0x7632, R167 ;  /* 0x0000763215a77816 */ /* 0x000fe200000000a7 */
[----:B------:R-:W-:Y:S01]  /*0bb0*/  IMAD.U32 R21, R17, 0x10000, RZ ;  /* 0x0001000011157824 */ /* 0x000fe200078e00ff */
[----:B------:R-:W-:Y:S01]  /*0bc0*/  PRMT R171, R23, 0x7632, R171 ;  /* 0x0000763217ab7816 */ /* 0x000fe200000000ab */
[----:B------:R-:W-:Y:S01]  /*0bd0*/  IMAD R218, R50, -0x326172a9, RZ ;  /* 0xcd9e8d5732da7824 */ /* 0x000fe200078e02ff */
[----:B------:R-:W-:Y:S01]  /*0be0*/  PRMT R173, R16, 0x7632, R173 ;  /* 0x0000763210ad7816 */ /* 0x000fe200000000ad */
[----:B------:R-:W-:Y:S01]  /*0bf0*/  IMAD R216, R52, -0x2daee0ad, RZ ;  /* 0xd2511f5334d87824 */ /* 0x000fe200078e02ff */
[----:B------:R-:W-:Y:S01]  /*0c00*/  PRMT R177, R18, 0x7632, R177 ;  /* 0x0000763212b17816 */ /* 0x000fe200000000b1 */
[----:B------:R-:W-:Y:S01]  /*0c10*/  IMAD.MOV.U32 R213, RZ, RZ, RZ ;  /* 0x000000ffffd57224 */ /* 0x000fe200078e00ff */
[----:B------:R-:W-:Y:S01]  /*0c20*/  PRMT R179, R19, 0x7632, R179 ;  /* 0x0000763213b37816 */ /* 0x000fe200000000b3 */
[----:B------:R-:W-:Y:S01]  /*0c30*/  ULDC.U8 UR24, c[0x0][0x2a0] ;  /* 0x0000a80000187ab9 */ /* 0x000fe20000000000 */
[----:B------:R-:W-:Y:S01]  /*0c40*/  PRMT R201, R44, 0x7632, R201 ;  /* 0x000076322cc97816 */ /* 0x000fe200000000c9 */
[----:B------:R-:W-:Y:S01]  /*0c50*/  ULDC UR25, c[0x0][0x2d8] ;  /* 0x0000b60000197ab9 */ /* 0x000fe20000000800 */
[----:B------:R-:W-:Y:S01]  /*0c60*/  PRMT R193, R46, 0x7632, R193 ;  /* 0x000076322ec17816 */ /* 0x000fe200000000c1 */
[----:B------:R-:W-:Y:S01]  /*0c70*/  ULDC.64 UR10, c[0x0][0x230] ;  /* 0x00008c00000a7ab9 */ /* 0x000fe20000000a00 */
        /* <DEDUP_REMOVED lines=15> */
[----:B------:R-:W-:Y:S01]  /*0d70*/  PRMT R180, R39, 0x7632, R180 ;  /* 0x0000763227b47816 */ /* 0x000fe200000000b4 */
[----:B------:R-:W-:Y:S01]  /*0d80*/  IMAD.U32 R183, R13, 0x10000, RZ ;  /* 0x000100000db77824 */ /* 0x000fe200078e00ff */
[----:B------:R-:W-:-:S02]  /*0d90*/  PRMT R202, R204, 0x7632, R202 ;  /* 0x00007632ccca7816 */ /* 0x000fc400000000ca */
[----:B------:R-:W-:Y:S02]  /*0da0*/  PRMT R190, R207, 0x7632, R190 ;  /* 0x00007632cfbe7816 */ /* 0x000fe400000000be */
[----:B------:R-:W-:Y:S01]  /*0db0*/  PRMT R157, R24, 0x7632, R157 ;  /* 0x00007632189d7816 */ /* 0x000fe2000000009d */
[C---:B------:R-:W-:Y:S01]  /*0dc0*/  IMAD.U32 R24, R22.reuse, 0x10000, RZ ;  /* 0x0001000016187824 */ /* 0x040fe200078e00ff */
[----:B------:R-:W-:Y:S02]  /*0dd0*/  PRMT R163, R27, 0x7632, R163 ;  /* 0x000076321ba37816 */ /* 0x000fe400000000a3 */
[----:B------:R-:W-:Y:S02]  /*0de0*/  PRMT R169, R22, 0x7632, R169 ;  /* 0x0000763216a97816 */ /* 0x000fe400000000a9 */
[----:B------:R-:W-:Y:S02]  /*0df0*/  PRMT R175, R17, 0x7632, R175 ;  /* 0x0000763211af7816 */ /* 0x000fe400000000af */
[----:B------:R-:W-:Y:S01]  /*0e00*/  SHF.L.U32 R20, R18, 0x10, RZ ;  /* 0x0000001012147819 */ /* 0x000fe200000006ff */
[----:B------:R-:W-:Y:S01]  /*0e10*/  IMAD.U32 R18, R14, 0x10000, RZ ;  /* 0x000100000e127824 */ /* 0x000fe200078e00ff */
[----:B------:R-:W-:-:S02]  /*0e20*/  PRMT R197, R45, 0x7632, R197 ;  /* 0x000076322dc57816 */ /* 0x000fc400000000c5 */
[----:B------:R-:W-:Y:S02]  /*0e30*/  PRMT R148, R15, 0x7632, R148 ;  /* 0x000076320f947816 */ /* 0x000fe40000000094 */
[----:B------:R-:W-:Y:S02]  /*0e40*/  PRMT R154, R10, 0x7632, R154 ;  /* 0x000076320a9a7816 */ /* 0x000fe4000000009a */
[----:B------:R-:W-:Y:S02]  /*0e50*/  PRMT R160, R5, 0x7632, R160 ;  /* 0x0000763205a07816 */ /* 0x000fe400000000a0 */
[----:B------:R-:W-:Y:S02]  /*0e60*/  PRMT R166, R40, 0x7632, R166 ;  /* 0x0000763228a67816 */ /* 0x000fe400000000a6 */
[----:B------:R-:W-:Y:S02]  /*0e70*/  PRMT R172, R43, 0x7632, R172 ;  /* 0x000076322bac7816 */ /* 0x000fe400000000ac */
[----:B------:R-:W-:Y:S01]  /*0e80*/  PRMT R178, R38, 0x7632, R178 ;  /* 0x0000763226b27816 */ /* 0x000fe200000000b2 */
[----:B------:R-:W-:Y:S01]  /*0e90*/  IMAD.U32 R22, R16, 0x10000, RZ ;  /* 0x0001000010167824 */ /* 0x000fe200078e00ff */
[----:B------:R-:W-:Y:S01]  /*0ea0*/  SHF.L.U32 R17, R15, 0x10, RZ ;  /* 0x000000100f117819 */ /* 0x000fe200000006ff */
[----:B------:R-:W-:Y:S01]  /*0eb0*/  IMAD.U32 R15, R9, 0x10000, RZ ;  /* 0x00010000090f7824 */ /* 0x000fe200078e00ff */
[----:B------:R-:W-:Y:S01]  /*0ec0*/  SHF.L.U32 R14, R10, 0x10, RZ ;  /* 0x000000100a0e7819 */ /* 0x000fe200000006ff */
[----:B------:R-:W-:Y:S01]  /*0ed0*/  IMAD.U32 R13, R11, 0x10000, RZ ;  /* 0x000100000b0d7824 */ /* 0x000fe200078e00ff */
[----:B------:R-:W-:Y:S01]  /*0ee0*/  ISETP.NE.U32.AND P0, PT, RZ, UR8, PT ;  /* 0x00000008ff007c0c */ /* 0x000fe2000bf05070 */
[----:B------:R-:W-:Y:S01]  /*0ef0*/  BSSY B0, `(.L_x_13733) ;  /* 0x00024f3000007945 */ /* 0x000fe20003800000 */
        /* <DEDUP_REMOVED lines=73> */
[----:B------:R-:W-:Y:S01]  /*1390*/  IMAD.U32 R180, R180, 0x10000, RZ ;  /* 0x00010000b4b47824 */ /* 0x000fe200078e00ff */
[----:B------:R-:W-:Y:S01]  /*13a0*/  ISETP.NE.AND.EX P0, PT, RZ, UR9, PT, P0 ;  /* 0x00000009ff007c0c */ /* 0x000fe2000bf05300 */
[----:B------:R-:W-:-:S12]  /*13b0*/  ULDC.64 UR8, c[0x0][0x228] ;  /* 0x00008a0000087ab9 */ /* 0x000fd80000000a00 */
.L_x_14509:
        /* <DEDUP_REMOVED lines=13> */
[----:B-1----:R-:W-:Y:S02]  /*1490*/  IMAD.WIDE.U32 R40, R228, 0x10, R140 ;  /* 0x00000010e4287825 */ /* 0x002fe400078e008c */
[----:B------:R0:W5:Y:S04]  /*14a0*/  @P1 LDG.E.128 R84, desc[UR4][R38.64+0x10] ;  /* 0x0000100426541981 */ /* 0x000168000c1e1d00 */
[----:B------:R0:W5:Y:S04]  /*14b0*/  @P0 LDG.E.128 R80, desc[UR4][R36.64] ;  /* 0x0000000424500981 */ /* 0x000168000c1e1d00 */
        /* <DEDUP_REMOVED lines=13> */
.L_x_13735:
[----:B------:R-:W-:-:S07]  /*1590*/  IMAD.MOV.U32 R48, RZ, RZ, R218 ;  /* 0x000000ffff307224 */ /* 0x000fce00078e00da */
.L_x_13736:
[----:B------:R-:W-:Y:S05]  /*15a0*/  BSYNC B1 ;  /* 0x0000000000017941 */ /* 0x000fea0003800000 */
.L_x_13734:
        /* <DEDUP_REMOVED lines=16> */
.L_x_13740:
[----:B------:R-:W-:Y:S05]  /*16b0*/  BSYNC B2 ;  /* 0x0000000000027941 */ /* 0x000fea0003800000 */
.L_x_13739:
        /* <DEDUP_REMOVED lines=44> */
.L_x_13738:
[----:B------:R-:W-:Y:S05]  /*1980*/  BSYNC B1 ;  /* 0x0000000000017941 */ /* 0x000fea0003800000 */
.L_x_13737:
[----:B------:R-:W0:Y:S01]  /*1990*/  LDC R231, c[0x0][0x298] ;  /* 0x0000a600ffe77b82 */ /* 0x000e220000000800 */
[----:B------:R-:W-:Y:S01]  /*19a0*/  HFMA2.MMA R233, -RZ, RZ, 0.1171875, 0 ;  /* 0x2f800000ffe97435 */ /* 0x000fe200000001ff */
[----:B------:R-:W-:Y:S02]  /*19b0*/  ISETP.NE.U32.AND P2, PT, RZ, UR8, PT ;  /* 0x00000008ff007c0c */ /* 0x000fe4000bf45070 */
[----:B------:R-:W-:Y:S02]  /*19c0*/  I2FP.F32.U32 R40, R48 ;  /* 0x0000003000287245 */ /* 0x000fe40000201000 */
[----:B------:R-:W-:Y:S02]  /*19d0*/  ISETP.NE.AND.EX P2, PT, RZ, UR9, PT, P2 ;  /* 0x00000009ff007c0c */ /* 0x000fe4000bf45320 */
[----:B------:R-:W1:Y:S03]  /*19e0*/  LDC R232, c[0x0][0x294] ;  /* 0x0000a500ffe87b82 */ /* 0x000e660000000800 */
[----:B------:R-:W-:Y:S01]  /*19f0*/  FFMA.FTZ R41, R40, R233, 1.1641532182693481445e-10 ;  /* 0x2f00000028297423 */ /* 0x000fe200000100e9 */
[C---:B-----5:R-:W-:Y:S01]  /*1a00*/  IMAD.U32 R40, R36.reuse, 0x10000, RZ ;  /* 0x0001000024287824 */ /* 0x060fe200078e00ff */
[----:B------:R-:W-:-:S03]  /*1a10*/  PRMT R36, R36, 0x7632, R36 ;  /* 0x0000763224247816 */ /* 0x000fc60000000024 */
[----:B0-----:R-:W-:Y:S01]  /*1a20*/  FMUL.FTZ R40, R40, R231 ;  /* 0x000000e728287220 */ /* 0x001fe20000410000 */
[----:B-1----:R-:W-:-:S04]  /*1a30*/  FSETP.GTU.FTZ.AND P3, PT, R41, R232, PT ;  /* 0x000000e82900720b */ /* 0x002fc80003f7c000 */
[----:B------:R-:W-:Y:S02]  /*1a40*/  P2R R44, PR, RZ, 0x8 ;  /* 0x00000008ff2c7803 */ /* 0x000fe40000000000 */
[----:B------:R-:W-:Y:S01]  /*1a50*/  FSEL R76, R40, RZ, !P3 ;  /* 0x000000ff284c7208 */ /* 0x000fe20005800000 */
[----:B------:R-:W-:Y:S06]  /*1a60*/  @P2 BRA `(.L_x_13741) ;  /* 0x0000000000142947 */ /* 0x000fec0003800000 */
[----:B------:R-:W-:Y:S01]  /*1a70*/  IMAD.MOV.U32 R40, RZ, RZ, R42 ;  /* 0x000000ffff287224 */ /* 0x000fe200078e002a */
[----:B------:R-:W-:Y:S06]  /*1a80*/  @!P1 BRA `(.L_x_13742) ;  /* 0x0000000400609947 */ /* 0x000fec0003800000 */
[----:B------:R-:W-:Y:S01]  /*1a90*/  MOV R40, R42 ;  /* 0x0000002a00287202 */ /* 0x000fe20000000f00 */
[----:B------:R-:W-:Y:S01]  /*1aa0*/  FADD.FTZ R76, R88, R76 ;  /* 0x0000004c584c7221 */ /* 0x000fe20000010000 */
[----:B------:R-:W-:Y:S06]  /*1ab0*/  BRA `(.L_x_13742) ;  /* 0x0000000400547947 */ /* 0x000fec0003800000 */
.L_x_13741:
        /* <DEDUP_REMOVED lines=12> */
.L_x_13744:
[----:B------:R-:W-:-:S07]  /*1b80*/  IMAD.MOV.U32 R45, RZ, RZ, R218 ;  /* 0x000000ffff2d7224 */ /* 0x000fce00078e00da */
.L_x_13745:
[----:B------:R-:W-:Y:S05]  /*1b90*/  BSYNC B1 ;  /* 0x0000000000017941 */ /* 0x000fea0003800000 */
.L_x_13743:
        /* <DEDUP_REMOVED lines=16> */
.L_x_13749:
[----:B------:R-:W-:Y:S05]  /*1ca0*/  BSYNC B2 ;  /* 0x0000000000027941 */ /* 0x000fea0003800000 */
.L_x_13748:
        /* <DEDUP_REMOVED lines=44> */
.L_x_13747:
[----:B------:R-:W-:Y:S05]  /*1f70*/  BSYNC B1 ;  /* 0x0000000000017941 */ /* 0x000fea0003800000 */
.L_x_13746:
[----:B------:R-:W-:Y:S01]  /*1f80*/  I2FP.F32.U32 R42, R45 ;  /* 0x0000002d002a7245 */ /* 0x000fe20000201000 */
[----:B------:R-:W-:-:S04]  /*1f90*/  IMAD.U32 R46, R80, 0x10000, RZ ;  /* 0x00010000502e7824 */ /* 0x000fc800078e00ff */
[----:B------:R-:W-:Y:S01]  /*1fa0*/  FFMA.FTZ R41, R42, R233, 1.1641532182693481445e-10 ;  /* 0x2f0000002a297423 */ /* 0x000fe200000100e9 */
[----:B------:R-:W-:-:S04]  /*1fb0*/  FMUL.FTZ R46, R46, R231 ;  /* 0x000000e72e2e7220 */ /* 0x000fc80000410000 */
[----:B------:R-:W-:-:S04]  /*1fc0*/  FSETP.GTU.FTZ.AND P3, PT, R41, R232, PT ;  /* 0x000000e82900720b */ /* 0x000fc80003f7c000 */
[----:B------:R-:W-:Y:S02]  /*1fd0*/  FSEL R41, R46, RZ, !P3 ;  /* 0x000000ff2e297208 */ /* 0x000fe40005800000 */
[----:B------:R-:W-:-:S03]  /*1fe0*/  SEL R212, RZ, 0x1, P3 ;  /* 0x00000001ffd47807 */ /* 0x000fc60001800000 */
[----:B------:R-:W-:-:S04]  /*1ff0*/  FADD.FTZ R76, R76, R41 ;  /* 0x000000294c4c7221 */ /* 0x000fc80000010000 */
[----:B------:R-:W-:-:S07]  /*2000*/  @P1 FADD.FTZ R76, R88, R76 ;  /* 0x0000004c584c1221 */ /* 0x000fce0000010000 */
.L_x_13742:
        /* <DEDUP_REMOVED lines=12> */
.L_x_13751:
[----:B------:R-:W-:-:S07]  /*20d0*/  MOV R45, R218 ;  /* 0x000000da002d7202 */ /* 0x000fce0000000f00 */
.L_x_13752:
[----:B------:R-:W-:Y:S05]  /*20e0*/  BSYNC B1 ;  /* 0x0000000000017941 */ /* 0x000fea0003800000 */
.L_x_13750:
        /* <DEDUP_REMOVED lines=16> */
.L_x_13756:
[----:B------:R-:W-:Y:S05]  /*21f0*/  BSYNC B2 ;  /* 0x0000000000027941 */ /* 0x000fea0003800000 */
.L_x_13755:
        /* <DEDUP_REMOVED lines=44> */
.L_x_13754:
[----:B------:R-:W-:Y:S05]  /*24c0*/  BSYNC B1 ;  /* 0x0000000000017941 */ /* 0x000fea0003800000 */
.L_x_13753:
        /* <DEDUP_REMOVED lines=10> */
[----:B------:R-:W-:Y:S02]  /*2570*/  IMAD.MOV.U32 R36, RZ, RZ, R41 ;  /* 0x000000ffff247224 */ /* 0x000fe400078e0029 */
[----:B------:R-:W-:Y:S01]  /*2580*/  FADD.FTZ R77, R89, R77 ;  /* 0x0000004d594d7221 */ /* 0x000fe20000010000 */
[----:B------:R-:W-:Y:S06]  /*2590*/  BRA `(.L_x_13758) ;  /* 0x0000000400587947 */ /* 0x000fec0003800000 */
.L_x_13757:
        /* <DEDUP_REMOVED lines=12> */
.L_x_13760:
[----:B------:R-:W-:-:S07]  /*2660*/  MOV R50, R218 ;  /* 0x000000da00327202 */ /* 0x000fce0000000f00 */
.L_x_13761:
[----:B------:R-:W-:Y:S05]  /*2670*/  BSYNC B1 ;  /* 0x0000000000017941 */ /* 0x000fea0003800000 */
.L_x_13759:
        /* <DEDUP_REMOVED lines=16> */
.L_x_13765:
[----:B------:R-:W-:Y:S05]  /*2780*/  BSYNC B2 ;  /* 0x0000000000027941 */ /* 0x000fea0003800000 */
.L_x_13764:
        /* <DEDUP_REMOVED lines=44> */
.L_x_13763:
[----:B------:R-:W-:Y:S05]  /*2a50*/  BSYNC B1 ;  /* 0x0000000000017941 */ /* 0x000fea0003800000 */
.L_x_13762:
[----:B------:R-:W-:Y:S02]  /*2a60*/  PRMT R41, R80, 0x7632, R41 ;  /* 0x0000763250297816 */ /* 0x000fe40000000029 */
[----:B------:R-:W-:-:S03]  /*2a70*/  I2FP.F32.U32 R40, R50 ;  /* 0x0000003200287245 */ /* 0x000fc60000201000 */
[----:B------:R-:W-:Y:S02]  /*2a80*/  IMAD.U32 R42, R41, 0x10000, RZ ;  /* 0x00010000292a7824 */ /* 0x000fe400078e00ff */
[----:B------:R-:W-:Y:S02]  /*2a90*/  FFMA.FTZ R41, R40, R233, 1.1641532182693481445e-10 ;  /* 0x2f00000028297423 */ /* 0x000fe400000100e9 */
[----:B------:R-:W-:-:S03]  /*2aa0*/  FMUL.FTZ R42, R42, R231 ;  /* 0x000000e72a2a7220 */ /* 0x000fc60000410000 */
[----:B------:R-:W-:-:S04]  /*2ab0*/  FSETP.GTU.FTZ.AND P3, PT, R41, R232, PT ;  /* 0x000000e82900720b */ /* 0x000fc80003f7c000 */
[----:B------:R-:W-:Y:S02]  /*2ac0*/  FSEL R42, R42, RZ, !P3 ;  /* 0x000000ff2a2a7208 */ /* 0x000fe40005800000 */
[----:B------:R-:W-:-:S03]  /*2ad0*/  SEL R211, RZ, 0x1, P3 ;  /* 0x00000001ffd37807 */ /* 0x000fc60001800000 */
[----:B------:R-:W-:-:S04]  /*2ae0*/  FADD.FTZ R77, R77, R42 ;  /* 0x0000002a4d4d7221 */ /* 0x000fc80000010000 */
[----:B------:R-:W-:-:S07]  /*2af0*/  @P1 FADD.FTZ R77, R89, R77 ;  /* 0x0000004d594d1221 */ /* 0x000fce0000010000 */
.L_x_13758:
        /* <DEDUP_REMOVED lines=12> */
.L_x_13767:
[----:B------:R-:W-:-:S07]  /*2bc0*/  IMAD.MOV.U32 R50, RZ, RZ, R218 ;  /* 0x000000ffff327224 */ /* 0x000fce00078e00da */
.L_x_13768:
[----:B------:R-:W-:Y:S05]  /*2bd0*/  BSYNC B1 ;  /* 0x0000000000017941 */ /* 0x000fea0003800000 */
.L_x_13766:
        /* <DEDUP_REMOVED lines=16> */
.L_x_13772:
[----:B------:R-:W-:Y:S05]  /*2ce0*/  BSYNC B2 ;  /* 0x0000000000027941 */ /* 0x000fea0003800000 */
.L_x_13771:
        /* <DEDUP_REMOVED lines=44> */
.L_x_13770:
[----:B------:R-:W-:Y:S05]  /*2fb0*/  BSYNC B1 ;  /* 0x0000000000017941 */ /* 0x000fea0003800000 */
.L_x_13769:
[----:B------:R-:W-:Y:S02]  /*2fc0*/  I2FP.F32.U32 R36, R50 ;  /* 0x0000003200247245 */ /* 0x000fe40000201000 */
[----:B------:R-:W-:-:S03]  /*2fd0*/  PRMT R47, R37, 0x7632, R47 ;  /* 0x00007632252f7816 */ /* 0x000fc6000000002f */
[----:B------:R-:W-:Y:S01]  /*2fe0*/  FFMA.FTZ R41, R36, R233, 1.1641532182693481445e-10 ;  /* 0x2f00000024297423 */ /* 0x000fe200000100e9 */
[----:B------:R-:W-:-:S04]  /*2ff0*/  SHF.L.U32 R36, R37, 0x10, RZ ;  /* 0x0000001025247819 */ /* 0x000fc800000006ff */
[----:B------:R-:W-:Y:S01]  /*3000*/  FSETP.GTU.FTZ.AND P3, PT, R41, R232, PT ;  /* 0x000000e82900720b */ /* 0x000fe20003f7c000 */
[----:B------:R-:W-:-:S03]  /*3010*/  FMUL.FTZ R36, R36, R231 ;  /* 0x000000e724247220 */ /* 0x000fc60000410000 */
[----:B------:R-:W-:Y:S02]  /*3020*/  P2R R46, PR, RZ, 0x8 ;  /* 0x00000008ff2e7803 */ /* 0x000fe40000000000 */
[----:B------:R-:W-:Y:S01]  /*3030*/  FSEL R78, R36, RZ, !P3 ;  /* 0x000000ff244e7208 */ /* 0x000fe20005800000 */
[----:B------:R-:W-:Y:S06]  /*3040*/  @P2 BRA `(.L_x_13773) ;  /* 0x0000000000142947 */ /* 0x000fec0003800000 */
[----:B------:R-:W-:Y:S01]  /*3050*/  IMAD.MOV.U32 R36, RZ, RZ, R40 ;  /* 0x000000ffff247224 */ /* 0x000fe200078e0028 */
[----:B------:R-:W-:Y:S06]  /*3060*/  @!P1 BRA `(.L_x_13774) ;  /* 0x0000000400609947 */ /* 0x000fec0003800000 */
[----:B------:R-:W-:Y:S02]  /*3070*/  IMAD.MOV.U32 R36, RZ, RZ, R40 ;  /* 0x000000ffff247224 */ /* 0x000fe400078e0028 */
[----:B------:R-:W-:Y:S01]  /*3080*/  FADD.FTZ R78, R90, R78 ;  /* 0x0000004e5a4e7221 */ /* 0x000fe20000010000 */
[----:B------:R-:W-:Y:S06]  /*3090*/  BRA `(.L_x_13774) ;  /* 0x0000000400547947 */ /* 0x000fec0003800000 */
.L_x_13773:
        /* <DEDUP_REMOVED lines=12> */
.L_x_13776:
[----:B------:R-:W-:-:S07]  /*3160*/  IMAD.MOV.U32 R50, RZ, RZ, R218 ;  /* 0x000000ffff327224 */ /* 0x000fce00078e00da */
.L_x_13777:
[----:B------:R-:W-:Y:S05]  /*3170*/  BSYNC B1 ;  /* 0x0000000000017941 */ /* 0x000fea0003800000 */
.L_x_13775:
        /* <DEDUP_REMOVED lines=16> */
.L_x_13781:
[----:B------:R-:W-:Y:S05]  /*3280*/  BSYNC B2 ;  /* 0x0000000000027941 */ /* 0x000fea0003800000 */
.L_x_13780:
        /* <DEDUP_REMOVED lines=44> */
.L_x_13779:
[----:B------:R-:W-:Y:S05]  /*3550*/  BSYNC B1 ;  /* 0x0000000000017941 */ /* 0x000fea0003800000 */
.L_x_13778:
[----:B------:R-:W-:Y:S02]  /*3560*/  I2FP.F32.U32 R40, R50 ;  /* 0x0000003200287245 */ /* 0x000fe40000201000 */
        /* <DEDUP_REMOVED lines=8> */
.L_x_13774:
        /* <DEDUP_REMOVED lines=12> */
.L_x_13783:
[----:B------:R-:W-:-:S07]  /*36b0*/  IMAD.MOV.U32 R50, RZ, RZ, R218 ;  /* 0x000000ffff327224 */ /* 0x000fce00078e00da */
.L_x_13784:
[----:B------:R-:W-:Y:S05]  /*36c0*/  BSYNC B1 ;  /* 0x0000000000017941 */ /* 0x000fea0003800000 */
.L_x_13782:
        /* <DEDUP_REMOVED lines=16> */
.L_x_13788:
[----:B------:R-:W-:Y:S05]  /*37d0*/  BSYNC B2 ;  /* 0x0000000000027941 */ /* 0x000fea0003800000 */
.L_x_13787:
        /* <DEDUP_REMOVED lines=44> */
.L_x_13786:
[----:B------:R-:W-:Y:S05]  /*3aa0*/  BSYNC B1 ;  /* 0x0000000000017941 */ /* 0x000fea0003800000 */
.L_x_13785:
[----:B------:R-:W-:-:S05]  /*3ab0*/  I2FP.F32.U32 R36, R50 ;  /* 0x0000003200247245 */ /* 0x000fca0000201000 */
[----:B------:R-:W-:Y:S01]  /*3ac0*/  FFMA.FTZ R41, R36, R233, 1.1641532182693481445e-10 ;  /* 0x2f00000024297423 */ /* 0x000fe200000100e9 */
[----:B------:R-:W-:-:S04]  /*3ad0*/  IMAD.U32 R36, R47, 0x10000, RZ ;  /* 0x000100002f247824 */ /* 0x000fc800078e00ff */
[----:B------:R-:W-:Y:S01]  /*3ae0*/  FMUL.FTZ R36, R36, R231 ;  /* 0x000000e724247220 */ /* 0x000fe20000410000 */
[----:B------:R-:W-:-:S04]  /*3af0*/  FSETP.GTU.FTZ.AND P3, PT, R41, R232, PT ;  /* 0x000000e82900720b */ /* 0x000fc80003f7c000 */
        /* <DEDUP_REMOVED lines=8> */
.L_x_13789:
        /* <DEDUP_REMOVED lines=12> */
.L_x_13792:
[----:B------:R-:W-:-:S07]  /*3c40*/  IMAD.MOV.U32 R50, RZ, RZ, R218 ;  /* 0x000000ffff327224 */ /* 0x000fce00078e00da */
.L_x_13793:
[----:B------:R-:W-:Y:S05]  /*3c50*/  BSYNC B1 ;  /* 0x0000000000017941 */ /* 0x000fea0003800000 */
.L_x_13791:
        /* <DEDUP_REMOVED lines=16> */
.L_x_13797:
[----:B------:R-:W-:Y:S05]  /*3d60*/  BSYNC B2 ;  /* 0x0000000000027941 */ /* 0x000fea0003800000 */
.L_x_13796:
        /* <DEDUP_REMOVED lines=44> */
.L_x_13795:
[----:B------:R-:W-:Y:S05]  /*4030*/  BSYNC B1 ;  /* 0x0000000000017941 */ /* 0x000fea0003800000 */
.L_x_13794:
        /* <DEDUP_REMOVED lines=10> */
.L_x_13790:
        /* <DEDUP_REMOVED lines=12> */
.L_x_13799:
[----:B------:R-:W-:-:S07]  /*41a0*/  MOV R50, R218 ;  /* 0x000000da00327202 */ /* 0x000fce0000000f00 */
.L_x_13800:
[----:B------:R-:W-:Y:S05]  /*41b0*/  BSYNC B1 ;  /* 0x0000000000017941 */ /* 0x000fea0003800000 */
.L_x_13798:
        /* <DEDUP_REMOVED lines=16> */
.L_x_13804:
[----:B------:R-:W-:Y:S05]  /*42c0*/  BSYNC B2 ;  /* 0x0000000000027941 */ /* 0x000fea0003800000 */
.L_x_13803:
        /* <DEDUP_REMOVED lines=44> */
.L_x_13802:
[----:B------:R-:W-:Y:S05]  /*4590*/  BSYNC B1 ;  /* 0x0000000000017941 */ /* 0x000fea0003800000 */
.L_x_13801:
        /* <DEDUP_REMOVED lines=14> */
.L_x_13805:
        /* <DEDUP_REMOVED lines=12> */
.L_x_13808:
[----:B------:R-:W-:-:S07]  /*4740*/  MOV R49, R218 ;  /* 0x000000da00317202 */ /* 0x000fce0000000f00 */
.L_x_13809:
[----:B------:R-:W-:Y:S05]  /*4750*/  BSYNC B1 ;  /* 0x0000000000017941 */ /* 0x000fea0003800000 */
.L_x_13807:
        /* <DEDUP_REMOVED lines=16> */
.L_x_13813:
[----:B------:R-:W-:Y:S05]  /*4860*/  BSYNC B2 ;  /* 0x0000000000027941 */ /* 0x000fea0003800000 */
.L_x_13812:
        /* <DEDUP_REMOVED lines=44> */
.L_x_13811:
[----:B------:R-:W-:Y:S05]  /*4b30*/  BSYNC B1 ;  /* 0x0000000000017941 */ /* 0x000fea0003800000 */
.L_x_13810:
        /* <DEDUP_REMOVED lines=9> */
.L_x_13806:
        /* <DEDUP_REMOVED lines=12> */
.L_x_13815:
[----:B------:R-:W-:-:S07]  /*4c90*/  IMAD.MOV.U32 R49, RZ, RZ, R218 ;  /* 0x000000ffff317224 */ /* 0x000fce00078e00da */
.L_x_13816:
[----:B------:R-:W-:Y:S05]  /*4ca0*/  BSYNC B1 ;  /* 0x0000000000017941 */ /* 0x000fea0003800000 */
.L_x_13814:
        /* <DEDUP_REMOVED lines=16> */
.L_x_13820:
[----:B------:R-:W-:Y:S05]  /*4db0*/  BSYNC B2 ;  /* 0x0000000000027941 */ /* 0x000fea0003800000 */
.L_x_13819:
        /* <DEDUP_REMOVED lines=44> */
.L_x_13818:
[----:B------:R-:W-:Y:S05]  /*5080*/  BSYNC B1 ;  /* 0x0000000000017941 */ /* 0x000fea0003800000 */
.L_x_13817:
        /* <DEDUP_REMOVED lines=12> */
.L_x_13821:
        /* <DEDUP_REMOVED lines=12> */
.L_x_13824:
[----:B------:R-:W-:-:S07]  /*5210*/  IMAD.MOV.U32 R38, RZ, RZ, R218 ;  /* 0x000000ffff267224 */ /* 0x000fce00078e00da */
.L_x_13825:
[----:B------:R-:W-:Y:S05]  /*5220*/  BSYNC B1 ;  /* 0x0000000000017941 */ /* 0x000fea0003800000 */
.L_x_13823:
        /* <DEDUP_REMOVED lines=16> */
.L_x_13829:
[----:B------:R-:W-:Y:S05]  /*5330*/  BSYNC B2 ;  /* 0x0000000000027941 */ /* 0x000fea0003800000 */
.L_x_13828:
        /* <DEDUP_REMOVED lines=44> */
.L_x_13827:
[----:B------:R-:W-:Y:S05]  /*5600*/  BSYNC B1 ;  /* 0x0000000000017941 */ /* 0x000fea0003800000 */
.L_x_13826:
[----:B------:R-:W-:Y:S02]  /*5610*/  I2FP.F32.U32 R38, R38 ;  /* 0x0000002600267245 */ /* 0x000fe40000201000 */
[----:B------:R-:W-:-:S04]  /*5620*/  PRMT R37, R82, 0x7632, R37 ;  /* 0x0000763252257816 */ /* 0x000fc80000000025 */
[----:B------:R-:W-:Y:S01]  /*5630*/  SHF.L.U32 R40, R37, 0x10, RZ ;  /* 0x0000001025287819 */ /* 0x000fe200000006ff */
[----:B------:R-:W-:-:S04]  /*5640*/  FFMA.FTZ R37, R38, R233, 1.1641532182693481445e-10 ;  /* 0x2f00000026257423 */ /* 0x000fc800000100e9 */
[----:B------:R-:W-:Y:S01]  /*5650*/  FMUL.FTZ R40, R40, R231 ;  /* 0x000000e728287220 */ /* 0x000fe20000410000 */
[----:B------:R-:W-:-:S04]  /*5660*/  FSETP.GTU.FTZ.AND P4, PT, R37, R232, PT ;  /* 0x000000e82500720b */ /* 0x000fc80003f9c000 */
[----:B------:R-:W-:Y:S02]  /*5670*/  FSEL R40, R40, RZ, !P4 ;  /* 0x000000ff28287208 */ /* 0x000fe40006000000 */
[----:B------:R-:W-:-:S03]  /*5680*/  SEL R207, RZ, 0x1, P4 ;  /* 0x00000001ffcf7807 */ /* 0x000fc60002000000 */
[----:B------:R-:W-:-:S04]  /*5690*/  FADD.FTZ R73, R73, R40 ;  /* 0x0000002849497221 */ /* 0x000fc80000010000 */
[----:B------:R-:W-:-:S07]  /*56a0*/  @P1 FADD.FTZ R73, R85, R73 ;  /* 0x0000004955491221 */ /* 0x000fce0000010000 */
.L_x_13822:
        /* <DEDUP_REMOVED lines=12> */
.L_x_13831:
[----:B------:R-:W-:-:S07]  /*5770*/  IMAD.MOV.U32 R38, RZ, RZ, R218 ;  /* 0x000000ffff267224 */ /* 0x000fce00078e00da */
.L_x_13832:
[----:B------:R-:W-:Y:S05]  /*5780*/  BSYNC B1 ;  /* 0x0000000000017941 */ /* 0x000fea0003800000 */
.L_x_13830:
        /* <DEDUP_REMOVED lines=16> */
.L_x_13836:
[----:B------:R-:W-:Y:S05]  /*5890*/  BSYNC B2 ;  /* 0x0000000000027941 */ /* 0x000fea0003800000 */
.L_x_13835:
        /* <DEDUP_REMOVED lines=44> */
.L_x_13834:
[----:B------:R-:W-:Y:S05]  /*5b60*/  BSYNC B1 ;  /* 0x0000000000017941 */ /* 0x000fea0003800000 */
.L_x_13833:
        /* <DEDUP_REMOVED lines=10> */
[----:B------:R-:W-:Y:S01]  /*5c10*/  MOV R36, R37 ;  /* 0x0000002500247202 */ /* 0x000fe20000000f00 */
[----:B------:R-:W-:Y:S01]  /*5c20*/  FADD.FTZ R74, R86, R74 ;  /* 0x0000004a564a7221 */ /* 0x000fe20000010000 */
[----:B------:R-:W-:Y:S06]  /*5c30*/  BRA `(.L_x_13838) ;  /* 0x0000000400547947 */ /* 0x000fec0003800000 */
.L_x_13837:
        /* <DEDUP_REMOVED lines=12> */
.L_x_13840:
[----:B------:R-:W-:-:S07]  /*5d00*/  IMAD.MOV.U32 R50, RZ, RZ, R218 ;  /* 0x000000ffff327224 */ /* 0x000fce00078e00da */
.L_x_13841:
[----:B------:R-:W-:Y:S05]  /*5d10*/  BSYNC B1 ;  /* 0x0000000000017941 */ /* 0x000fea0003800000 */
.L_x_13839:
        /* <DEDUP_REMOVED lines=16> */
.L_x_13845:
[----:B------:R-:W-:Y:S05]  /*5e20*/  BSYNC B2 ;  /* 0x0000000000027941 */ /* 0x000fea0003800000 */
.L_x_13844:
        /* <DEDUP_REMOVED lines=44> */
.L_x_13843:
[----:B------:R-:W-:Y:S05]  /*60f0*/  BSYNC B1 ;  /* 0x0000000000017941 */ /* 0x000fea0003800000 */
.L_x_13842:
        /* <DEDUP_REMOVED lines=9> */
.L_x_13838:
        /* <DEDUP_REMOVED lines=12> */
.L_x_13847:
[----:B------:R-:W-:-:S07]  /*6250*/  MOV R50, R218 ;  /* 0x000000da00327202 */ /* 0x000fce0000000f00 */
.L_x_13848:
[----:B------:R-:W-:Y:S05]  /*6260*/  BSYNC B1 ;  /* 0x0000000000017941 */ /* 0x000fea0003800000 */
.L_x_13846:
        /* <DEDUP_REMOVED lines=16> */
.L_x_13852:
[----:B------:R-:W-:Y:S05]  /*6370*/  BSYNC B2 ;  /* 0x0000000000027941 */ /* 0x000fea0003800000 */
.L_x_13851:
        /* <DEDUP_REMOVED lines=44> */
.L_x_13850:
[----:B------:R-:W-:Y:S05]  /*6640*/  BSYNC B1 ;  /* 0x0000000000017941 */ /* 0x000fea0003800000 */
.L_x_13849:
        /* <DEDUP_REMOVED lines=12> */
.L_x_13853:
        /* <DEDUP_REMOVED lines=12> */
.L_x_13856:
[----:B------:R-:W-:-:S07]  /*67d0*/  MOV R49, R218 ;  /* 0x000000da00317202 */ /* 0x000fce0000000f00 */
.L_x_13857:
[----:B------:R-:W-:Y:S05]  /*67e0*/  BSYNC B1 ;  /* 0x0000000000017941 */ /* 0x000fea0003800000 */
.L_x_13855:
        /* <DEDUP_REMOVED lines=18> */
.L_x_13861:
[----:B------:R-:W-:Y:S05]  /*6910*/  BSYNC B2 ;  /* 0x0000000000027941 */ /* 0x000fea0003800000 */
.L_x_13860:
        /* <DEDUP_REMOVED lines=44> */
.L_x_13859:
[----:B------:R-:W-:Y:S05]  /*6be0*/  BSYNC B1 ;  /* 0x0000000000017941 */ /* 0x000fea0003800000 */
.L_x_13858:
        /* <DEDUP_REMOVED lines=10> */
.L_x_13854:
[----:B------:R-:W-:Y:S01]  /*6c90*/  P2R R36, PR, RZ, 0x4 ;  /* 0x00000004ff247803 */ /* 0x000fe20000000000 */
[----:B------:R-:W0:Y:S01]  /*6ca0*/  @P0 LDC.64 R40, c[0x0][0x228] ;  /* 0x00008a00ff280b82 */ /* 0x000e220000000a00 */
[----:B------:R-:W-:Y:S01]  /*6cb0*/  ISETP.NE.AND P2, PT, R47, RZ, PT ;  /* 0x000000ff2f00720c */ /* 0x000fe20003f45270 */
[----:B------:R-:W-:Y:S01]  /*6cc0*/  VIADD R226, R228, 0x20 ;  /* 0x00000020e4e27836 */ /* 0x000fe20000000000 */
[----:B------:R-:W-:Y:S02]  /*6cd0*/  SEL R42, RZ, 0x100, P3 ;  /* 0x00000100ff2a7807 */ /* 0x000fe40001800000 */
[----:B------:R-:W-:Y:S02]  /*6ce0*/  SEL R37, RZ, 0x10000, P4 ;  /* 0x00010000ff257807 */ /* 0x000fe40002000000 */
[----:B------:R-:W-:Y:S02]  /*6cf0*/  ISETP.NE.AND P3, PT, R46, RZ, PT ;  /* 0x000000ff2e00720c */ /* 0x000fe40003f65270 */
[----:B------:R-:W-:-:S02]  /*6d00*/  ISETP.NE.AND P4, PT, R45, RZ, PT ;  /* 0x000000ff2d00720c */ /* 0x000fc40003f85270 */
[----:B------:R-:W-:Y:S02]  /*6d10*/  SEL R46, RZ, 0x1, P2 ;  /* 0x00000001ff2e7807 */ /* 0x000fe40001000000 */
[----:B------:R-:W-:Y:S02]  /*6d20*/  SEL R38, RZ, 0x1000000, P5 ;  /* 0x01000000ff267807 */ /* 0x000fe40002800000 */
[----:B------:R-:W-:Y:S01]  /*6d30*/  ISETP.NE.AND P5, PT, R48, RZ, PT ;  /* 0x000000ff3000720c */ /* 0x000fe20003fa5270 */
[----:B------:R-:W-:Y:S01]  /*6d40*/  IMAD.WIDE.U32 R46, R46, 0x1000000, RZ ;  /* 0x010000002e2e7825 */ /* 0x000fe200078e00ff */
[----:B------:R-:W-:Y:S02]  /*6d50*/  ISETP.NE.AND P6, PT, R44, RZ, PT ;  /* 0x000000ff2c00720c */ /* 0x000fe40003fc5270 */
[----:B------:R-:W-:Y:S02]  /*6d60*/  ISETP.NE.AND P2, PT, R36, RZ, PT ;  /* 0x000000ff2400720c */ /* 0x000fe40003f45270 */
[----:B------:R-:W-:-:S02]  /*6d70*/  SEL R36, RZ, 0x1, P3 ;  /* 0x00000001ff247807 */ /* 0x000fc40001800000 */
[----:B------:R-:W-:Y:S01]  /*6d80*/  SEL R44, RZ, 0x1, P4 ;  /* 0x00000001ff2c7807 */ /* 0x000fe20002000000 */
[----:B0-----:R-:W-:Y:S01]  /*6d90*/  @P0 IMAD.WIDE.U32 R40, R226, 0x10, R40 ;  /* 0x00000010e2280825 */ /* 0x001fe200078e0028 */
[----:B------:R-:W-:Y:S02]  /*6da0*/  LOP3.LUT R42, R42, R38, R37, 0xfe, !PT ;  /* 0x000000262a2a7212 */ /* 0x000fe400078efe25 */
[----:B------:R-:W-:Y:S01]  /*6db0*/  SEL R43, RZ, 0x1, P5 ;  /* 0x00000001ff2b7807 */ /* 0x000fe20002800000 */
[----:B------:R-:W-:Y:S01]  /*6dc0*/  IMAD.WIDE.U32 R36, R36, 0x10000, RZ ;  /* 0x0001000024247825 */ /* 0x000fe200078e00ff */
[----:B------:R-:W-:Y:S01]  /*6dd0*/  SHF.L.U32 R51, R228, 0x3, RZ ;  /* 0x00000003e4337819 */ /* 0x000fe200000006ff */
[----:B------:R-:W0:Y:S01]  /*6de0*/  @P1 LDC.64 R38, c[0x0][0x230] ;  /* 0x00008c00ff261b82 */ /* 0x000e220000000a00 */
[----:B------:R-:W-:Y:S01]  /*6df0*/  LOP3.LUT R43, R47, R42, R43, 0xfe, !PT ;  /* 0x0000002a2f2b7212 */ /* 0x000fe200078efe2b */
[----:B------:R-:W-:Y:S01]  /*6e00*/  IMAD.WIDE.U32 R44, R44, 0x100, RZ ;  /* 0x000001002c2c7825 */ /* 0x000fe200078e00ff */
[----:B------:R-:W-:-:S02]  /*6e10*/  LEA R42, P3, R228, UR12, 0x5 ;  /* 0x0000000ce42a7c11 */ /* 0x000fc4000f8628ff */
[----:B------:R-:W-:Y:S02]  /*6e20*/  SEL R47, RZ, 0x1, P6 ;  /* 0x00000001ff2f7807 */ /* 0x000fe40003000000 */
[----:B------:R-:W-:Y:S02]  /*6e30*/  LOP3.LUT R45, R45, R43, R37, 0xfe, !PT ;  /* 0x0000002b2d2d7212 */ /* 0x000fe400078efe25 */
[----:B------:R-:W-:Y:S02]  /*6e40*/  LOP3.LUT R46, R44, R46, R36, 0xfe, !PT ;  /* 0x0000002e2c2e7212 */ /* 0x000fe400078efe24 */
[----:B------:R-:W-:Y:S02]  /*6e50*/  LEA.HI.X R43, R228, UR13, RZ, 0x5, P3 ;  /* 0x0000000de42b7c11 */ /* 0x000fe400098f2cff */
[----:B------:R-:W-:Y:S02]  /*6e60*/  SHF.R.U32.HI R52, RZ, 0x1d, R228 ;  /* 0x0000001dff347819 */ /* 0x000fe400000116e4 */
[----:B------:R-:W-:Y:S01]  /*6e70*/  IADD3 R36, P3, R51, UR14, RZ ;  /* 0x0000000e33247c10 */ /* 0x000fe2000ff7e0ff */
[----:B------:R-:W-:Y:S01]  /*6e80*/  STG.E.128 desc[UR4][R42.64], R76 ;  /* 0x0000004c2a007986 */ /* 0x000fe2000c101d04 */
[----:B------:R-:W-:-:S02]  /*6e90*/  LOP3.LUT R44, R46, R47, RZ, 0xfc, !PT ;  /* 0x0000002f2e2c7212 */ /* 0x000fc400078efcff */
[----:B------:R-:W-:Y:S01]  /*6ea0*/  IADD3.X R37, R52, UR15, RZ, P3, !PT ;  /* 0x0000000f34257c10 */ /* 0x000fe20009ffe4ff */
[----:B------:R1:W-:Y:S04]  /*6eb0*/  STG.E.128 desc[UR4][R42.64+0x10], R72 ;  /* 0x000010482a007986 */ /* 0x0003e8000c101d04 */
[----:B------:R2:W-:Y:S01]  /*6ec0*/  STG.E.64 desc[UR4][R36.64], R44 ;  /* 0x0000002c24007986 */ /* 0x0005e2000c101b04 */
[----:B0-----:R-:W-:-:S04]  /*6ed0*/  @P1 IMAD.WIDE.U32 R38, R226, 0x20, R38 ;  /* 0x00000020e2261825 */ /* 0x001fc800078e0026 */
[----:B-1----:R-:W-:Y:S01]  /*6ee0*/  IMAD.WIDE.U32 R42, R226, 0x10, R140 ;  /* 0x00000010e22a7825 */ /* 0x002fe200078e008c */
[----:B--2---:R-:W-:Y:S06]  /*6ef0*/  @!P0 BRA `(.L_x_13862) ;  /* 0x0000000000508947 */ /* 0x004fec0003800000 */
[----:B------:R-:W-:Y:S01]  /*6f00*/  IMAD.U32 R37, R206, 0x10000, RZ ;  /* 0x00010000ce257824 */ /* 0x000fe200078e00ff */
        /* <DEDUP_REMOVED lines=12> */
[----:B------:R-:W-:-:S03]  /*6fd0*/  IMAD.WIDE.U32 R44, R44, 0x100, RZ ;  /* 0x000001002c2c7825 */ /* 0x000fc600078e00ff */
[----:B------:R-:W-:Y:S02]  /*6fe0*/  LOP3.LUT R47, R47, R37, R49, 0xfe, !PT ;  /* 0x000000252f2f7212 */ /* 0x000fe400078efe31 */
[----:B------:R-:W-:Y:S02]  /*6ff0*/  LOP3.LUT R51, R44, R48, R46, 0xfe, !PT ;  /* 0x000000302c337212 */ /* 0x000fe400078efe2e */
[----:B------:R-:W-:Y:S02]  /*7000*/  IADD3.X R37, R52, UR17, RZ, P3, !PT ;  /* 0x0000001134257c10 */ /* 0x000fe40009ffe4ff */
[----:B------:R-:W-:Y:S02]  /*7010*/  LOP3.LUT R44, R51, 0xff, R212, 0xf8, !PT ;  /* 0x000000ff332c7812 */ /* 0x000fe400078ef8d4 */
[----:B------:R-:W-:-:S05]  /*7020*/  LOP3.LUT R45, R47, R45, RZ, 0xfc, !PT ;  /* 0x0000002d2f2d7212 */ /* 0x000fca00078efcff */
[----:B------:R0:W-:Y:S02]  /*7030*/  STG.E.64 desc[UR4][R36.64], R44 ;  /* 0x0000002c24007986 */ /* 0x0001e4000c101b04 */
.L_x_13862:
[----:B------:R1:W5:Y:S04]  /*7040*/  @P1 LDG.E.128 R88, desc[UR4][R38.64] ;  /* 0x0000000426581981 */ /* 0x000368000c1e1d00 */
[----:B------:R1:W5:Y:S04]  /*7050*/  @P1 LDG.E.128 R84, desc[UR4][R38.64+0x10] ;  /* 0x0000100426541981 */ /* 0x000368000c1e1d00 */
[----:B------:R1:W5:Y:S04]  /*7060*/  @P0 LDG.E.128 R80, desc[UR4][R40.64] ;  /* 0x0000000428500981 */ /* 0x000368000c1e1d00 */
[----:B0-----:R1:W5:Y:S01]  /*7070*/  LDG.E.128 R36, desc[UR4][R42.64] ;  /* 0x000000042a247981 */ /* 0x001362000c1e1d00 */
        /* <DEDUP_REMOVED lines=12> */
.L_x_13864:
[----:B------:R-:W-:-:S07]  /*7140*/  IMAD.MOV.U32 R48, RZ, RZ, R218 ;  /* 0x000000ffff307224 */ /* 0x000fce00078e00da */
.L_x_13865:
[----:B------:R-:W-:Y:S05]  /*7150*/  BSYNC B1 ;  /* 0x0000000000017941 */ /* 0x000fea0003800000 */
.L_x_13863:
        /* <DEDUP_REMOVED lines=16> */
.L_x_13869:
[----:B------:R-:W-:Y:S05]  /*7260*/  BSYNC B2 ;  /* 0x0000000000027941 */ /* 0x000fea0003800000 */
.L_x_13868:
        /* <DEDUP_REMOVED lines=37> */
[----:B------:R-:W-:Y:S01]  /*74c0*/  LOP3.LUT R40, R215, UR40, R40, 0x96, !PT ;  /* 0x00000028d7287c12 */ /* 0x000fe2000f8e9628 */
[----:B------:R-:W-:-:S04]  /*74d0*/  IMAD.WIDE.U32 R44, R44, -0x326172a9, RZ ;  /* 0xcd9e8d572c2c7825 */ /* 0x000fc800078e00ff */
[----:B------:R-:W-:Y:S01]  /*74e0*/  IMAD.WIDE.U32 R40, R40, -0x2daee0ad, RZ ;  /* 0xd2511f5328287825 */ /* 0x000fe200078e00ff */
[----:B------:R-:W-:Y:S02]  /*74f0*/  LOP3.LUT R214, R45, UR42, R214, 0x96, !PT ;  /* 0x0000002a2dd67c12 */ /* 0x000fe4000f8e96d6 */
[----:B------:R-:W-:Y:S01]  /*7500*/  MOV R218, R44 ;  /* 0x0000002c00da7202 */ /* 0x000fe20000000f00 */
[----:B------:R-:W-:Y:S01]  /*7510*/  IMAD.MOV.U32 R216, RZ, RZ, R40 ;  /* 0x000000ffffd87224 */ /* 0x000fe200078e0028 */
[----:B------:R-:W-:-:S07]  /*7520*/  LOP3.LUT R215, R41, UR43, R42, 0x96, !PT ;  /* 0x0000002b29d77c12 */ /* 0x000fce000f8e962a */
.L_x_13867:
[----:B------:R-:W-:Y:S05]  /*7530*/  BSYNC B1 ;  /* 0x0000000000017941 */ /* 0x000fea0003800000 */
.L_x_13866:
[----:B------:R-:W-:-:S05]  /*7540*/  I2FP.F32.U32 R40, R48 ;  /* 0x0000003000287245 */ /* 0x000fca0000201000 */
[----:B------:R-:W-:Y:S01]  /*7550*/  FFMA.FTZ R41, R40, R233, 1.1641532182693481445e-10 ;  /* 0x2f00000028297423 */ /* 0x000fe200000100e9 */
[C---:B-----5:R-:W-:Y:S02]  /*7560*/  SHF.L.U32 R40, R36.reuse, 0x10, RZ ;  /* 0x0000001024287819 */ /* 0x060fe400000006ff */
[----:B------:R-:W-:Y:S02]  /*7570*/  PRMT R36, R36, 0x7632, R36 ;  /* 0x0000763224247816 */ /* 0x000fe40000000024 */
        /* <DEDUP_REMOVED lines=10> */
.L_x_13870:
        /* <DEDUP_REMOVED lines=12> */
.L_x_13873:
[----:B------:R-:W-:-:S07]  /*76e0*/  IMAD.MOV.U32 R44, RZ, RZ, R218 ;  /* 0x000000ffff2c7224 */ /* 0x000fce00078e00da */
.L_x_13874:
[----:B------:R-:W-:Y:S05]  /*76f0*/  BSYNC B1 ;  /* 0x0000000000017941 */ /* 0x000fea0003800000 */
.L_x_13872:
        /* <DEDUP_REMOVED lines=16> */
.L_x_13878:
[----:B------:R-:W-:Y:S05]  /*7800*/  BSYNC B2 ;  /* 0x0000000000027941 */ /* 0x000fea0003800000 */
.L_x_13877:
        /* <DEDUP_REMOVED lines=44> */
.L_x_13876:
[----:B------:R-:W-:Y:S05]  /*7ad0*/  BSYNC B1 ;  /* 0x0000000000017941 */ /* 0x000fea0003800000 */
.L_x_13875:
        /* <DEDUP_REMOVED lines=9> */
.L_x_13871:
        /* <DEDUP_REMOVED lines=12> */
.L_x_13880:
[----:B------:R-:W-:-:S07]  /*7c30*/  IMAD.MOV.U32 R44, RZ, RZ, R218 ;  /* 0x000000ffff2c7224 */ /* 0x000fce00078e00da */
.L_x_13881:
[----:B------:R-:W-:Y:S05]  /*7c40*/  BSYNC B1 ;  /* 0x0000000000017941 */ /* 0x000fea0003800000 */
.L_x_13879:
        /* <DEDUP_REMOVED lines=16> */
.L_x_13885:
[----:B------:R-:W-:Y:S05]  /*7d50*/  BSYNC B2 ;  /* 0x0000000000027941 */ /* 0x000fea0003800000 */
.L_x_13884:
        /* <DEDUP_REMOVED lines=44> */
.L_x_13883:
[----:B------:R-:W-:Y:S05]  /*8020*/  BSYNC B1 ;  /* 0x0000000000017941 */ /* 0x000fea0003800000 */
.L_x_13882:
        /* <DEDUP_REMOVED lines=13> */
.L_x_13886:
        /* <DEDUP_REMOVED lines=12> */
.L_x_13889:
[----:B------:R-:W-:-:S07]  /*81c0*/  IMAD.MOV.U32 R36, RZ, RZ, R218 ;  /* 0x000000ffff247224 */ /* 0x000fce00078e00da */
.L_x_13890:
[----:B------:R-:W-:Y:S05]  /*81d0*/  BSYNC B1 ;  /* 0x0000000000017941 */ /* 0x000fea0003800000 */
.L_x_13888:
        /* <DEDUP_REMOVED lines=16> */
.L_x_13894:
[----:B------:R-:W-:Y:S05]  /*82e0*/  BSYNC B2 ;  /* 0x0000000000027941 */ /* 0x000fea0003800000 */
.L_x_13893:
        /* <DEDUP_REMOVED lines=44> */
.L_x_13892:
[----:B------:R-:W-:Y:S05]  /*85b0*/  BSYNC B1 ;  /* 0x0000000000017941 */ /* 0x000fea0003800000 */
.L_x_13891:
        /* <DEDUP_REMOVED lines=10> */
.L_x_13887:
        /* <DEDUP_REMOVED lines=12> */
.L_x_13896:
[----:B------:R-:W-:-:S07]  /*8720*/  MOV R36, R218 ;  /* 0x000000da00247202 */ /* 0x000fce0000000f00 */
.L_x_13897:
[----:B------:R-:W-:Y:S05]  /*8730*/  BSYNC B1 ;  /* 0x0000000000017941 */ /* 0x000fea0003800000 */
.L_x_13895:
        /* <DEDUP_REMOVED lines=16> */
.L_x_13901:
[----:B------:R-:W-:Y:S05]  /*8840*/  BSYNC B2 ;  /* 0x0000000000027941 */ /* 0x000fea0003800000 */
.L_x_13900:
        /* <DEDUP_REMOVED lines=44> */
.L_x_13899:
[----:B------:R-:W-:Y:S05]  /*8b10*/  BSYNC B1 ;  /* 0x0000000000017941 */ /* 0x000fea0003800000 */
.L_x_13898:
[----:B------:R-:W-:Y:S02]  /*8b20*/  I2FP.F32.U32 R36, R36 ;  /* 0x0000002400247245 */ /* 0x000fe40000201000 */
[----:B------:R-:W-:-:S03]  /*8b30*/  PRMT R46, R37, 0x7632, R46 ;  /* 0x00007632252e7816 */ /* 0x000fc6000000002e */
[----:B------:R-:W-:Y:S01]  /*8b40*/  FFMA.FTZ R43, R36, R233, 1.1641532182693481445e-10 ;  /* 0x2f000000242b7423 */ /* 0x000fe200000100e9 */
[----:B------:R-:W-:-:S04]  /*8b50*/  IMAD.U32 R36, R37, 0x10000, RZ ;  /* 0x0001000025247824 */ /* 0x000fc800078e00ff */
[----:B------:R-:W-:Y:S01]  /*8b60*/  FMUL.FTZ R36, R36, R231 ;  /* 0x000000e724247220 */ /* 0x000fe20000410000 */
        /* <DEDUP_REMOVED lines=9> */
.L_x_13902:
        /* <DEDUP_REMOVED lines=12> */
.L_x_13905:
[----:B------:R-:W-:-:S07]  /*8cc0*/  MOV R50, R218 ;  /* 0x000000da00327202 */ /* 0x000fce0000000f00 */
.L_x_13906:
[----:B------:R-:W-:Y:S05]  /*8cd0*/  BSYNC B1 ;  /* 0x0000000000017941 */ /* 0x000fea0003800000 */
.L_x_13904:
        /* <DEDUP_REMOVED lines=16> */
.L_x_13910:
[----:B------:R-:W-:Y:S05]  /*8de0*/  BSYNC B2 ;  /* 0x0000000000027941 */ /* 0x000fea0003800000 */
.L_x_13909:
        /* <DEDUP_REMOVED lines=44> */
.L_x_13908:
[----:B------:R-:W-:Y:S05]  /*90b0*/  BSYNC B1 ;  /* 0x0000000000017941 */ /* 0x000fea0003800000 */
.L_x_13907:
        /* <DEDUP_REMOVED lines=9> */
.L_x_13903:
        /* <DEDUP_REMOVED lines=12> */
.L_x_13912:
[----:B------:R-:W-:-:S07]  /*9210*/  IMAD.MOV.U32 R50, RZ, RZ, R218 ;  /* 0x000000ffff327224 */ /* 0x000fce00078e00da */
.L_x_13913:
[----:B------:R-:W-:Y:S05]  /*9220*/  BSYNC B1 ;  /* 0x0000000000017941 */ /* 0x000fea0003800000 */
.L_x_13911:
        /* <DEDUP_REMOVED lines=16> */
.L_x_13917:
[----:B------:R-:W-:Y:S05]  /*9330*/  BSYNC B2 ;  /* 0x0000000000027941 */ /* 0x000fea0003800000 */
.L_x_13916:
        /* <DEDUP_REMOVED lines=44> */
.L_x_13915:
[----:B------:R-:W-:Y:S05]  /*9600*/  BSYNC B1 ;  /* 0x0000000000017941 */ /* 0x000fea0003800000 */
.L_x_13914:
        /* <DEDUP_REMOVED lines=13> */
.L_x_13918:
        /* <DEDUP_REMOVED lines=12> */
.L_x_13921:
[----:B------:R-:W-:-:S07]  /*97a0*/  IMAD.MOV.U32 R50, RZ, RZ, R218 ;  /* 0x000000ffff327224 */ /* 0x000fce00078e00da */
.L_x_13922:
[----:B------:R-:W-:Y:S05]  /*97b0*/  BSYNC B1 ;  /* 0x0000000000017941 */ /* 0x000fea0003800000 */
.L_x_13920:
        /* <DEDUP_REMOVED lines=16> */
.L_x_13926:
[----:B------:R-:W-:Y:S05]  /*98c0*/  BSYNC B2 ;  /* 0x0000000000027941 */ /* 0x000fea0003800000 */
.L_x_13925:
        /* <DEDUP_REMOVED lines=44> */
.L_x_13924:
[----:B------:R-:W-:Y:S05]  /*9b90*/  BSYNC B1 ;  /* 0x0000000000017941 */ /* 0x000fea0003800000 */
.L_x_13923:
        /* <DEDUP_REMOVED lines=10> */
.L_x_13919:
        /* <DEDUP_REMOVED lines=12> */
.L_x_13928:
[----:B------:R-:W-:-:S07]  /*9d00*/  IMAD.MOV.U32 R50, RZ, RZ, R218 ;  /* 0x000000ffff327224 */ /* 0x000fce00078e00da */
.L_x_13929:
[----:B------:R-:W-:Y:S05]  /*9d10*/  BSYNC B1 ;  /* 0x0000000000017941 */ /* 0x000fea0003800000 */
.L_x_13927:
        /* <DEDUP_REMOVED lines=16> */
.L_x_13933:
[----:B------:R-:W-:Y:S05]  /*9e20*/  BSYNC B2 ;  /* 0x0000000000027941 */ /* 0x000fea0003800000 */
.L_x_13932:
        /* <DEDUP_REMOVED lines=44> */
.L_x_13931:
[----:B------:R-:W-:Y:S05]  /*a0f0*/  BSYNC B1 ;  /* 0x0000000000017941 */ /* 0x000fea0003800000 */
.L_x_13930:
        /* <DEDUP_REMOVED lines=14> */
.L_x_13934:
        /* <DEDUP_REMOVED lines=12> */
.L_x_13937:
[----:B------:R-:W-:-:S07]  /*a2a0*/  IMAD.MOV.U32 R49, RZ, RZ, R218 ;  /* 0x000000ffff317224 */ /* 0x000fce00078e00da */
.L_x_13938:
[----:B------:R-:W-:Y:S05]  /*a2b0*/  BSYNC B1 ;  /* 0x0000000000017941 */ /* 0x000fea0003800000 */
.L_x_13936:
        /* <DEDUP_REMOVED lines=16> */
.L_x_13942:
[----:B------:R-:W-:Y:S05]  /*a3c0*/  BSYNC B2 ;  /* 0x0000000000027941 */ /* 0x000fea0003800000 */
.L_x_13941:
        /* <DEDUP_REMOVED lines=44> */
.L_x_13940:
[----:B------:R-:W-:Y:S05]  /*a690*/  BSYNC B1 ;  /* 0x0000000000017941 */ /* 0x000fea0003800000 */
.L_x_13939:
        /* <DEDUP_REMOVED lines=9> */
.L_x_13935:
        /* <DEDUP_REMOVED lines=12> */
.L_x_13944:
[----:B------:R-:W-:-:S07]  /*a7f0*/  MOV R49, R218 ;  /* 0x000000da00317202 */ /* 0x000fce0000000f00 */
.L_x_13945:
[----:B------:R-:W-:Y:S05]  /*a800*/  BSYNC B1 ;  /* 0x0000000000017941 */ /* 0x000fea0003800000 */
.L_x_13943:
        /* <DEDUP_REMOVED lines=16> */
.L_x_13949:
[----:B------:R-:W-:Y:S05]  /*a910*/  BSYNC B2 ;  /* 0x0000000000027941 */ /* 0x000fea0003800000 */
.L_x_13948:
        /* <DEDUP_REMOVED lines=44> */
.L_x_13947:
[----:B------:R-:W-:Y:S05]  /*abe0*/  BSYNC B1 ;  /* 0x0000000000017941 */ /* 0x000fea0003800000 */
.L_x_13946:
        /* <DEDUP_REMOVED lines=12> */
.L_x_13950:
        /* <DEDUP_REMOVED lines=12> */
.L_x_13953:
[----:B------:R-:W-:-:S07]  /*ad70*/  MOV R38, R218 ;  /* 0x000000da00267202 */ /* 0x000fce0000000f00 */
.L_x_13954:
[----:B------:R-:W-:Y:S05]  /*ad80*/  BSYNC B1 ;  /* 0x0000000000017941 */ /* 0x000fea0003800000 */
.L_x_13952:
        /* <DEDUP_REMOVED lines=16> */
.L_x_13958:
[----:B------:R-:W-:Y:S05]  /*ae90*/  BSYNC B2 ;  /* 0x0000000000027941 */ /* 0x000fea0003800000 */
.L_x_13957:
        /* <DEDUP_REMOVED lines=44> */
.L_x_13956:
[----:B------:R-:W-:Y:S05]  /*b160*/  BSYNC B1 ;  /* 0x0000000000017941 */ /* 0x000fea0003800000 */
.L_x_13955:
        /* <DEDUP_REMOVED lines=10> */
.L_x_13951:
        /* <DEDUP_REMOVED lines=12> */
.L_x_13960:
[----:B------:R-:W-:-:S07]  /*b2d0*/  IMAD.MOV.U32 R38, RZ, RZ, R218 ;  /* 0x000000ffff267224 */ /* 0x000fce00078e00da */
.L_x_13961:
[----:B------:R-:W-:Y:S05]  /*b2e0*/  BSYNC B1 ;  /* 0x0000000000017941 */ /* 0x000fea0003800000 */
.L_x_13959:
        /* <DEDUP_REMOVED lines=16> */
.L_x_13965:
[----:B------:R-:W-:Y:S05]  /*b3f0*/  BSYNC B2 ;  /* 0x0000000000027941 */ /* 0x000fea0003800000 */
.L_x_13964:
        /* <DEDUP_REMOVED lines=44> */
.L_x_13963:
[----:B------:R-:W-:Y:S05]  /*b6c0*/  BSYNC B1 ;  /* 0x0000000000017941 */ /* 0x000fea0003800000 */
.L_x_13962:
        /* <DEDUP_REMOVED lines=13> */
.L_x_13966:
        /* <DEDUP_REMOVED lines=12> */
.L_x_13969:
[----:B------:R-:W-:-:S07]  /*b860*/  IMAD.MOV.U32 R50, RZ, RZ, R218 ;  /* 0x000000ffff327224 */ /* 0x000fce00078e00da */
.L_x_13970:
[----:B------:R-:W-:Y:S05]  /*b870*/  BSYNC B1 ;  /* 0x0000000000017941 */ /* 0x000fea0003800000 */
.L_x_13968:
        /* <DEDUP_REMOVED lines=16> */
.L_x_13974:
[----:B------:R-:W-:Y:S05]  /*b980*/  BSYNC B2 ;  /* 0x0000000000027941 */ /* 0x000fea0003800000 */
.L_x_13973:
        /* <DEDUP_REMOVED lines=44> */
.L_x_13972:
[----:B------:R-:W-:Y:S05]  /*bc50*/  BSYNC B1 ;  /* 0x0000000000017941 */ /* 0x000fea0003800000 */
.L_x_13971:
        /* <DEDUP_REMOVED lines=9> */
.L_x_13967:
        /* <DEDUP_REMOVED lines=12> */
.L_x_13976:
[----:B------:R-:W-:-:S07]  /*bdb0*/  IMAD.MOV.U32 R50, RZ, RZ, R218 ;  /* 0x000000ffff327224 */ /* 0x000fce00078e00da */
.L_x_13977:
[----:B------:R-:W-:Y:S05]  /*bdc0*/  BSYNC B1 ;  /* 0x0000000000017941 */ /* 0x000fea0003800000 */
.L_x_13975:
        /* <DEDUP_REMOVED lines=16> */
.L_x_13981:
[----:B------:R-:W-:Y:S05]  /*bed0*/  BSYNC B2 ;  /* 0x0000000000027941 */ /* 0x000fea0003800000 */
.L_x_13980:
        /* <DEDUP_REMOVED lines=44> */
.L_x_13979:
[----:B------:R-:W-:Y:S05]  /*c1a0*/  BSYNC B1 ;  /* 0x0000000000017941 */ /* 0x000fea0003800000 */
.L_x_13978:
        /* <DEDUP_REMOVED lines=12> */
.L_x_13982:
        /* <DEDUP_REMOVED lines=12> */
.L_x_13985:
[----:B------:R-:W-:-:S07]  /*c330*/  IMAD.MOV.U32 R49, RZ, RZ, R218 ;  /* 0x000000ffff317224 */ /* 0x000fce00078e00da */
.L_x_13986:
[----:B------:R-:W-:Y:S05]  /*c340*/  BSYNC B1 ;  /* 0x0000000000017941 */ /* 0x000fea0003800000 */
.L_x_13984:
        /* <DEDUP_REMOVED lines=18> */
.L_x_13990:
[----:B------:R-:W-:Y:S05]  /*c470*/  BSYNC B2 ;  /* 0x0000000000027941 */ /* 0x000fea0003800000 */
.L_x_13989:
        /* <DEDUP_REMOVED lines=44> */
.L_x_13988:
[----:B------:R-:W-:Y:S05]  /*c740*/  BSYNC B1 ;  /* 0x0000000000017941 */ /* 0x000fea0003800000 */
.L_x_13987:
        /* <DEDUP_REMOVED lines=10> */
.L_x_13983:
[----:B------:R-:W0:Y:S01]  /*c7f0*/  LDC.64 R236, c[0x0][0x238] ;  /* 0x00008e00ffec7b82 */ /* 0x000e220000000a00 */
[----:B------:R-:W-:Y:S01]  /*c800*/  P2R R36, PR, RZ, 0x4 ;  /* 0x00000004ff247803 */ /* 0x000fe20000000000 */
[----:B------:R-:W-:Y:S01]  /*c810*/  VIADD R227, R228, 0x40 ;  /* 0x00000040e4e37836 */ /* 0x000fe20000000000 */
        /* <DEDUP_REMOVED lines=14> */
[----:B------:R-:W-:-:S02]  /*c900*/  LOP3.LUT R42, R42, R39, R37, 0xfe, !PT ;  /* 0x000000272a2a7212 */ /* 0x000fc400078efe25 */
[----:B------:R-:W-:Y:S01]  /*c910*/  SEL R49, RZ, 0x1, P5 ;  /* 0x00000001ff317807 */ /* 0x000fe20002800000 */
[----:B------:R-:W-:Y:S01]  /*c920*/  IMAD.WIDE.U32 R38, R38, 0x1000000, RZ ;  /* 0x0100000026267825 */ /* 0x000fe200078e00ff */
[----:B------:R-:W-:Y:S02]  /*c930*/  ISETP.NE.AND P6, PT, R45, RZ, PT ;  /* 0x000000ff2d00720c */ /* 0x000fe40003fc5270 */
[----:B------:R-:W3:Y:S01]  /*c940*/  @P1 LDC.64 R44, c[0x0][0x230] ;  /* 0x00008c00ff2c1b82 */ /* 0x000ee20000000a00 */
[----:B------:R-:W-:Y:S01]  /*c950*/  IMAD.WIDE.U32 R36, R36, 0x100, RZ ;  /* 0x0000010024247825 */ /* 0x000fe200078e00ff */
[----:B------:R-:W-:Y:S02]  /*c960*/  LOP3.LUT R49, R39, R42, R49, 0xfe, !PT ;  /* 0x0000002a27317212 */ /* 0x000fe400078efe31 */
[----:B------:R-:W-:Y:S02]  /*c970*/  SEL R43, RZ, 0x1, P6 ;  /* 0x00000001ff2b7807 */ /* 0x000fe40003000000 */
[----:B------:R-:W-:Y:S01]  /*c980*/  LOP3.LUT R36, R36, R38, R40, 0xfe, !PT ;  /* 0x0000002624247212 */ /* 0x000fe200078efe28 */
[----:B0-----:R-:W-:Y:S01]  /*c990*/  IMAD.WIDE.U32 R38, R226, 0x20, R236 ;  /* 0x00000020e2267825 */ /* 0x001fe200078e00ec */
[----:B------:R-:W-:-:S02]  /*c9a0*/  LOP3.LUT R37, R37, R49, R41, 0xfe, !PT ;  /* 0x0000003125257212 */ /* 0x000fc400078efe29 */
[----:B------:R-:W-:Y:S01]  /*c9b0*/  LOP3.LUT R36, R36, R43, RZ, 0xfc, !PT ;  /* 0x0000002b24247212 */ /* 0x000fe200078efcff */
[C---:B------:R-:W-:Y:S01]  /*c9c0*/  IMAD.WIDE.U32 R48, R227.reuse, 0x10, R140 ;  /* 0x00000010e3307825 */ /* 0x040fe200078e008c */
[----:B------:R-:W-:Y:S03]  /*c9d0*/  STG.E.128 desc[UR4][R38.64], R68 ;  /* 0x0000004426007986 */ /* 0x000fe6000c101d04 */
[C---:B--2---:R-:W-:Y:S01]  /*c9e0*/  @P0 IMAD.WIDE.U32 R46, R227.reuse, 0x10, R46 ;  /* 0x00000010e32e0825 */ /* 0x044fe200078e002e */
[----:B------:R1:W-:Y:S03]  /*c9f0*/  STG.E.128 desc[UR4][R38.64+0x10], R64 ;  /* 0x0000104026007986 */ /* 0x0003e6000c101d04 */
[----:B---3--:R-:W-:-:S04]  /*ca00*/  @P1 IMAD.WIDE.U32 R44, R227, 0x20, R44 ;  /* 0x00000020e32c1825 */ /* 0x008fc800078e002c */
[----:B-1----:R-:W-:-:S05]  /*ca10*/  IMAD.WIDE.U32 R38, R226, 0x8, R234 ;  /* 0x00000008e2267825 */ /* 0x002fca00078e00ea */
        /* <DEDUP_REMOVED lines=22> */
.L_x_13991:
[----:B------:R2:W5:Y:S04]  /*cb80*/  @P0 LDG.E.128 R80, desc[UR4][R46.64] ;  /* 0x000000042e500981 */ /* 0x000568000c1e1d00 */
        /* <DEDUP_REMOVED lines=15> */
.L_x_13993:
[----:B------:R-:W-:-:S07]  /*cc80*/  IMAD.MOV.U32 R48, RZ, RZ, R218 ;  /* 0x000000ffff307224 */ /* 0x000fce00078e00da */
.L_x_13994:
[----:B------:R-:W-:Y:S05]  /*cc90*/  BSYNC B1 ;  /* 0x0000000000017941 */ /* 0x000fea0003800000 */
.L_x_13992:
        /* <DEDUP_REMOVED lines=16> */
.L_x_13998:
[----:B------:R-:W-:Y:S05]  /*cda0*/  BSYNC B2 ;  /* 0x0000000000027941 */ /* 0x000fea0003800000 */
.L_x_13997:
        /* <DEDUP_REMOVED lines=44> */
.L_x_13996:
[----:B------:R-:W-:Y:S05]  /*d070*/  BSYNC B1 ;  /* 0x0000000000017941 */ /* 0x000fea0003800000 */
.L_x_13995:
        /* <DEDUP_REMOVED lines=12> */
[----:B------:R-:W-:Y:S01]  /*d140*/  MOV R41, R40 ;  /* 0x0000002800297202 */ /* 0x000fe20000000f00 */
[----:B------:R-:W-:Y:S01]  /*d150*/  FADD.FTZ R60, R88, R60 ;  /* 0x0000003c583c7221 */ /* 0x000fe20000010000 */
[----:B------:R-:W-:Y:S06]  /*d160*/  BRA `(.L_x_14000) ;  /* 0x0000000400547947 */ /* 0x000fec0003800000 */
.L_x_13999:
        /* <DEDUP_REMOVED lines=12> */
.L_x_14002:
[----:B------:R-:W-:-:S07]  /*d230*/  IMAD.MOV.U32 R48, RZ, RZ, R218 ;  /* 0x000000ffff307224 */ /* 0x000fce00078e00da */
.L_x_14003:
[----:B------:R-:W-:Y:S05]  /*d240*/  BSYNC B1 ;  /* 0x0000000000017941 */ /* 0x000fea0003800000 */
.L_x_14001:
        /* <DEDUP_REMOVED lines=16> */
.L_x_14007:
[----:B------:R-:W-:Y:S05]  /*d350*/  BSYNC B2 ;  /* 0x0000000000027941 */ /* 0x000fea0003800000 */
.L_x_14006:
        /* <DEDUP_REMOVED lines=44> */
.L_x_14005:
[----:B------:R-:W-:Y:S05]  /*d620*/  BSYNC B1 ;  /* 0x0000000000017941 */ /* 0x000fea0003800000 */
.L_x_14004:
        /* <DEDUP_REMOVED lines=9> */
.L_x_14000:
        /* <DEDUP_REMOVED lines=12> */
.L_x_14009:
[----:B------:R-:W-:-:S07]  /*d780*/  MOV R48, R218 ;  /* 0x000000da00307202 */ /* 0x000fce0000000f00 */
.L_x_14010:
[----:B------:R-:W-:Y:S05]  /*d790*/  BSYNC B1 ;  /* 0x0000000000017941 */ /* 0x000fea0003800000 */
.L_x_14008:
        /* <DEDUP_REMOVED lines=16> */
.L_x_14014:
[----:B------:R-:W-:Y:S05]  /*d8a0*/  BSYNC B2 ;  /* 0x0000000000027941 */ /* 0x000fea0003800000 */
.L_x_14013:
        /* <DEDUP_REMOVED lines=44> */
.L_x_14012:
[----:B------:R-:W-:Y:S05]  /*db70*/  BSYNC B1 ;  /* 0x0000000000017941 */ /* 0x000fea0003800000 */
.L_x_14011:
        /* <DEDUP_REMOVED lines=13> */
.L_x_14015:
        /* <DEDUP_REMOVED lines=12> */
.L_x_14018:
[----:B------:R-:W-:-:S07]  /*dd10*/  MOV R36, R218 ;  /* 0x000000da00247202 */ /* 0x000fce0000000f00 */
.L_x_14019:
[----:B------:R-:W-:Y:S05]  /*dd20*/  BSYNC B1 ;  /* 0x0000000000017941 */ /* 0x000fea0003800000 */
.L_x_14017:
        /* <DEDUP_REMOVED lines=16> */
.L_x_14023:
[----:B------:R-:W-:Y:S05]  /*de30*/  BSYNC B2 ;  /* 0x0000000000027941 */ /* 0x000fea0003800000 */
.L_x_14022:
        /* <DEDUP_REMOVED lines=44> */
.L_x_14021:
[----:B------:R-:W-:Y:S05]  /*e100*/  BSYNC B1 ;  /* 0x0000000000017941 */ /* 0x000fea0003800000 */
.L_x_14020:
[----:B------:R-:W-:Y:S02]  /*e110*/  I2FP.F32.U32 R36, R36 ;  /* 0x0000002400247245 */ /* 0x000fe40000201000 */
[----:B------:R-:W-:-:S03]  /*e120*/  PRMT R40, R80, 0x7632, R40 ;  /* 0x0000763250287816 */ /* 0x000fc60000000028 */
[----:B------:R-:W-:Y:S02]  /*e130*/  FFMA.FTZ R43, R36, R233, 1.1641532182693481445e-10 ;  /* 0x2f000000242b7423 */ /* 0x000fe400000100e9 */
[----:B------:R-:W-:-:S03]  /*e140*/  IMAD.U32 R40, R40, 0x10000, RZ ;  /* 0x0001000028287824 */ /* 0x000fc600078e00ff */
[----:B------:R-:W-:Y:S01]  /*e150*/  FSETP.GTU.FTZ.AND P3, PT, R43, R232, PT ;  /* 0x000000e82b00720b */ /* 0x000fe20003f7c000 */
[----:B------:R-:W-:-:S03]  /*e160*/  FMUL.FTZ R40, R40, R231 ;  /* 0x000000e728287220 */ /* 0x000fc60000410000 */
[----:B------:R-:W-:Y:S02]  /*e170*/  SEL R211, RZ, 0x1, P3 ;  /* 0x00000001ffd37807 */ /* 0x000fe40001800000 */
[----:B------:R-:W-:-:S05]  /*e180*/  FSEL R40, R40, RZ, !P3 ;  /* 0x000000ff28287208 */ /* 0x000fca0005800000 */
[----:B------:R-:W-:-:S04]  /*e190*/  FADD.FTZ R61, R61, R40 ;  /* 0x000000283d3d7221 */ /* 0x000fc80000010000 */
[----:B------:R-:W-:-:S07]  /*e1a0*/  @P1 FADD.FTZ R61, R89, R61 ;  /* 0x0000003d593d1221 */ /* 0x000fce0000010000 */
.L_x_14016:
        /* <DEDUP_REMOVED lines=12> */
.L_x_14025:
[----:B------:R-:W-:-:S07]  /*e270*/  IMAD.MOV.U32 R36, RZ, RZ, R218 ;  /* 0x000000ffff247224 */ /* 0x000fce00078e00da */
.L_x_14026:
[----:B------:R-:W-:Y:S05]  /*e280*/  BSYNC B1 ;  /* 0x0000000000017941 */ /* 0x000fea0003800000 */
.L_x_14024:
        /* <DEDUP_REMOVED lines=16> */
.L_x_14030:
[----:B------:R-:W-:Y:S05]  /*e390*/  BSYNC B2 ;  /* 0x0000000000027941 */ /* 0x000fea0003800000 */
.L_x_14029:
        /* <DEDUP_REMOVED lines=44> */
.L_x_14028:
[----:B------:R-:W-:Y:S05]  /*e660*/  BSYNC B1 ;  /* 0x0000000000017941 */ /* 0x000fea0003800000 */
.L_x_14027:
        /* <DEDUP_REMOVED lines=14> */
.L_x_14031:
        /* <DEDUP_REMOVED lines=12> */
.L_x_14034:
[----:B------:R-:W-:-:S07]  /*e810*/  IMAD.MOV.U32 R49, RZ, RZ, R218 ;  /* 0x000000ffff317224 */ /* 0x000fce00078e00da */
.L_x_14035:
[----:B------:R-:W-:Y:S05]  /*e820*/  BSYNC B1 ;  /* 0x0000000000017941 */ /* 0x000fea0003800000 */
.L_x_14033:
        /* <DEDUP_REMOVED lines=16> */
.L_x_14039:
[----:B------:R-:W-:Y:S05]  /*e930*/  BSYNC B2 ;  /* 0x0000000000027941 */ /* 0x000fea0003800000 */
.L_x_14038:
        /* <DEDUP_REMOVED lines=44> */
.L_x_14037:
[----:B------:R-:W-:Y:S05]  /*ec00*/  BSYNC B1 ;  /* 0x0000000000017941 */ /* 0x000fea0003800000 */
.L_x_14036:
        /* <DEDUP_REMOVED lines=9> */
.L_x_14032:
        /* <DEDUP_REMOVED lines=12> */
.L_x_14041:
[----:B------:R-:W-:-:S07]  /*ed60*/  IMAD.MOV.U32 R49, RZ, RZ, R218 ;  /* 0x000000ffff317224 */ /* 0x000fce00078e00da */
.L_x_14042:
[----:B------:R-:W-:Y:S05]  /*ed70*/  BSYNC B1 ;  /* 0x0000000000017941 */ /* 0x000fea0003800000 */
.L_x_14040:
        /* <DEDUP_REMOVED lines=16> */
.L_x_14046:
[----:B------:R-:W-:Y:S05]  /*ee80*/  BSYNC B2 ;  /* 0x0000000000027941 */ /* 0x000fea0003800000 */
.L_x_14045:
        /* <DEDUP_REMOVED lines=44> */
.L_x_14044:
[----:B------:R-:W-:Y:S05]  /*f150*/  BSYNC B1 ;  /* 0x0000000000017941 */ /* 0x000fea0003800000 */
.L_x_14043:
        /* <DEDUP_REMOVED lines=13> */
.L_x_14047:
        /* <DEDUP_REMOVED lines=12> */
.L_x_14050:
[----:B------:R-:W-:-:S07]  /*f2f0*/  IMAD.MOV.U32 R47, RZ, RZ, R218 ;  /* 0x000000ffff2f7224 */ /* 0x000fce00078e00da */
.L_x_14051:
[----:B------:R-:W-:Y:S05]  /*f300*/  BSYNC B1 ;  /* 0x0000000000017941 */ /* 0x000fea0003800000 */
.L_x_14049:
        /* <DEDUP_REMOVED lines=16> */
.L_x_14055:
[----:B------:R-:W-:Y:S05]  /*f410*/  BSYNC B2 ;  /* 0x0000000000027941 */ /* 0x000fea0003800000 */
.L_x_14054:
        /* <DEDUP_REMOVED lines=44> */
.L_x_14053:
[----:B------:R-:W-:Y:S05]  /*f6e0*/  BSYNC B1 ;  /* 0x0000000000017941 */ /* 0x000fea0003800000 */
.L_x_14052:
        /* <DEDUP_REMOVED lines=10> */
.L_x_14048:
        /* <DEDUP_REMOVED lines=12> */
.L_x_14057:
[----:B------:R-:W-:-:S07]  /*f850*/  MOV R47, R218 ;  /* 0x000000da002f7202 */ /* 0x000fce0000000f00 */
.L_x_14058:
[----:B------:R-:W-:Y:S05]  /*f860*/  BSYNC B1 ;  /* 0x0000000000017941 */ /* 0x000fea0003800000 */
.L_x_14056:
        /* <DEDUP_REMOVED lines=16> */
.L_x_14062:
[----:B------:R-:W-:Y:S05]  /*f970*/  BSYNC B2 ;  /* 0x0000000000027941 */ /* 0x000fea0003800000 */
.L_x_14061:
        /* <DEDUP_REMOVED lines=44> */
.L_x_14060:
[----:B------:R-:W-:Y:S05]  /*fc40*/  BSYNC B1 ;  /* 0x0000000000017941 */ /* 0x000fea0003800000 */
.L_x_14059:
        /* <DEDUP_REMOVED lines=14> */
.L_x_14063:
        /* <DEDUP_REMOVED lines=12> */
.L_x_14066:
[----:B------:R-:W-:-:S07]  /*fdf0*/  MOV R50, R218 ;  /* 0x000000da00327202 */ /* 0x000fce0000000f00 */
.L_x_14067:
[----:B------:R-:W-:Y:S05]  /*fe00*/  BSYNC B1 ;  /* 0x0000000000017941 */ /* 0x000fea0003800000 */
.L_x_14065:
        /* <DEDUP_REMOVED lines=16> */
.L_x_14071:
[----:B------:R-:W-:Y:S05]  /*ff10*/  BSYNC B2 ;  /* 0x0000000000027941 */ /* 0x000fea0003800000 */
.L_x_14070:
        /* <DEDUP_REMOVED lines=44> */
.L_x_14069:
[----:B------:R-:W-:Y:S05]  /*101e0*/  BSYNC B1 ;  /* 0x0000000000017941 */ /* 0x000fea0003800000 */
.L_x_14068:
        /* <DEDUP_REMOVED lines=9> */
.L_x_14064:
        /* <DEDUP_REMOVED lines=12> */
.L_x_14073:
[----:B------:R-:W-:-:S07]  /*10340*/  IMAD.MOV.U32 R50, RZ, RZ, R218 ;  /* 0x000000ffff327224 */ /* 0x000fce00078e00da */
.L_x_14074:
[----:B------:R-:W-:Y:S05]  /*10350*/  BSYNC B1 ;  /* 0x0000000000017941 */ /* 0x000fea0003800000 */
.L_x_14072:
        /* <DEDUP_REMOVED lines=16> */
.L_x_14078:
[----:B------:R-:W-:Y:S05]  /*10460*/  BSYNC B2 ;  /* 0x0000000000027941 */ /* 0x000fea0003800000 */
.L_x_14077:
        /* <DEDUP_REMOVED lines=44> */
.L_x_14076:
[----:B------:R-:W-:Y:S05]  /*10730*/  BSYNC B1 ;  /* 0x0000000000017941 */ /* 0x000fea0003800000 */
.L_x_14075:
        /* <DEDUP_REMOVED lines=12> */
.L_x_14079:
        /* <DEDUP_REMOVED lines=12> */
.L_x_14082:
[----:B------:R-:W-:-:S07]  /*108c0*/  IMAD.MOV.U32 R38, RZ, RZ, R218 ;  /* 0x000000ffff267224 */ /* 0x000fce00078e00da */
.L_x_14083:
[----:B------:R-:W-:Y:S05]  /*108d0*/  BSYNC B1 ;  /* 0x0000000000017941 */ /* 0x000fea0003800000 */
.L_x_14081:
        /* <DEDUP_REMOVED lines=16> */
.L_x_14087:
[----:B------:R-:W-:Y:S05]  /*109e0*/  BSYNC B2 ;  /* 0x0000000000027941 */ /* 0x000fea0003800000 */
.L_x_14086:
        /* <DEDUP_REMOVED lines=44> */
.L_x_14085:
[----:B------:R-:W-:Y:S05]  /*10cb0*/  BSYNC B1 ;  /* 0x0000000000017941 */ /* 0x000fea0003800000 */
.L_x_14084:
        /* <DEDUP_REMOVED lines=10> */
.L_x_14080:
        /* <DEDUP_REMOVED lines=12> */
.L_x_14089:
[----:B------:R-:W-:-:S07]  /*10e20*/  IMAD.MOV.U32 R38, RZ, RZ, R218 ;  /* 0x000000ffff267224 */ /* 0x000fce00078e00da */
.L_x_14090:
[----:B------:R-:W-:Y:S05]  /*10e30*/  BSYNC B1 ;  /* 0x0000000000017941 */ /* 0x000fea0003800000 */
.L_x_14088:
        /* <DEDUP_REMOVED lines=16> */
.L_x_14094:
[----:B------:R-:W-:Y:S05]  /*10f40*/  BSYNC B2 ;  /* 0x0000000000027941 */ /* 0x000fea0003800000 */
.L_x_14093:
        /* <DEDUP_REMOVED lines=44> */
.L_x_14092:
[----:B------:R-:W-:Y:S05]  /*11210*/  BSYNC B1 ;  /* 0x0000000000017941 */ /* 0x000fea0003800000 */
.L_x_14091:
        /* <DEDUP_REMOVED lines=13> */
.L_x_14095:
        /* <DEDUP_REMOVED lines=12> */
.L_x_14098:
[----:B------:R-:W-:-:S07]  /*113b0*/  IMAD.MOV.U32 R49, RZ, RZ, R218 ;  /* 0x000000ffff317224 */ /* 0x000fce00078e00da */
.L_x_14099:
[----:B------:R-:W-:Y:S05]  /*113c0*/  BSYNC B1 ;  /* 0x0000000000017941 */ /* 0x000fea0003800000 */
.L_x_14097:
        /* <DEDUP_REMOVED lines=16> */
.L_x_14103:
[----:B------:R-:W-:Y:S05]  /*114d0*/  BSYNC B2 ;  /* 0x0000000000027941 */ /* 0x000fea0003800000 */
.L_x_14102:
        /* <DEDUP_REMOVED lines=44> */
.L_x_14101:
[----:B------:R-:W-:Y:S05]  /*117a0*/  BSYNC B1 ;  /* 0x0000000000017941 */ /* 0x000fea0003800000 */
.L_x_14100:
        /* <DEDUP_REMOVED lines=9> */
.L_x_14096:
        /* <DEDUP_REMOVED lines=12> */
.L_x_14105:
[----:B------:R-:W-:-:S07]  /*11900*/  MOV R49, R218 ;  /* 0x000000da00317202 */ /* 0x000fce0000000f00 */
.L_x_14106:
[----:B------:R-:W-:Y:S05]  /*11910*/  BSYNC B1 ;  /* 0x0000000000017941 */ /* 0x000fea0003800000 */
.L_x_14104:
        /* <DEDUP_REMOVED lines=16> */
.L_x_14110:
[----:B------:R-:W-:Y:S05]  /*11a20*/  BSYNC B2 ;  /* 0x0000000000027941 */ /* 0x000fea0003800000 */
.L_x_14109:
        /* <DEDUP_REMOVED lines=44> */
.L_x_14108:
[----:B------:R-:W-:Y:S05]  /*11cf0*/  BSYNC B1 ;  /* 0x0000000000017941 */ /* 0x000fea0003800000 */
.L_x_14107:
        /* <DEDUP_REMOVED lines=12> */
.L_x_14111:
        /* <DEDUP_REMOVED lines=12> */
.L_x_14114:
[----:B------:R-:W-:-:S07]  /*11e80*/  MOV R48, R218 ;  /* 0x000000da00307202 */ /* 0x000fce0000000f00 */
.L_x_14115:
[----:B------:R-:W-:Y:S05]  /*11e90*/  BSYNC B1 ;  /* 0x0000000000017941 */ /* 0x000fea0003800000 */
.L_x_14113:
        /* <DEDUP_REMOVED lines=18> */
.L_x_14119:
[----:B------:R-:W-:Y:S05]  /*11fc0*/  BSYNC B2 ;  /* 0x0000000000027941 */ /* 0x000fea0003800000 */
.L_x_14118:
        /* <DEDUP_REMOVED lines=44> */
.L_x_14117:
[----:B------:R-:W-:Y:S05]  /*12290*/  BSYNC B1 ;  /* 0x0000000000017941 */ /* 0x000fea0003800000 */
.L_x_14116:
        /* <DEDUP_REMOVED lines=10> */
.L_x_14112:
[----:B------:R-:W-:Y:S01]  /*12340*/  P2R R36, PR, RZ, 0x4 ;  /* 0x00000004ff247803 */ /* 0x000fe20000000000 */
[----:B------:R-:W-:Y:S01]  /*12350*/  IMAD.WIDE.U32 R40, R227, 0x20, R236 ;  /* 0x00000020e3287825 */ /* 0x000fe200078e00ec */
[----:B------:R-:W-:Y:S02]  /*12360*/  ISETP.NE.AND P2, PT, R46, RZ, PT ;  /* 0x000000ff2e00720c */ /* 0x000fe40003f45270 */
[----:B------:R-:W-:Y:S02]  /*12370*/  SEL R37, RZ, 0x10000, P4 ;  /* 0x00010000ff257807 */ /* 0x000fe40002000000 */
[----:B------:R-:W-:Y:S01]  /*12380*/  SEL R48, RZ, 0x100, P3 ;  /* 0x00000100ff307807 */ /* 0x000fe20001800000 */
[----:B------:R0:W-:Y:S01]  /*12390*/  STG.E.128 desc[UR4][R40.64], R60 ;  /* 0x0000003c28007986 */ /* 0x0001e2000c101d04 */
[----:B------:R-:W-:Y:S02]  /*123a0*/  ISETP.NE.AND P4, PT, R44, RZ, PT ;  /* 0x000000ff2c00720c */ /* 0x000fe40003f85270 */
[----:B------:R-:W-:Y:S01]  /*123b0*/  ISETP.NE.AND P3, PT, R45, RZ, PT ;  /* 0x000000ff2d00720c */ /* 0x000fe20003f65270 */
[----:B------:R0:W-:Y:S01]  /*123c0*/  STG.E.128 desc[UR4][R40.64+0x10], R56 ;  /* 0x0000103828007986 */ /* 0x0001e2000c101d04 */
[----:B------:R-:W-:Y:S01]  /*123d0*/  SEL R42, RZ, 0x1, P2 ;  /* 0x00000001ff2a7807 */ /* 0x000fe20001000000 */
[----:B------:R-:W1:Y:S01]  /*123e0*/  @P1 LDC.64 R44, c[0x0][0x230] ;  /* 0x00008c00ff2c1b82 */ /* 0x000e620000000a00 */
[----:B------:R-:W-:-:S02]  /*123f0*/  ISETP.NE.AND P2, PT, R36, RZ, PT ;  /* 0x000000ff2400720c */ /* 0x000fc40003f45270 */
[----:B------:R-:W-:Y:S01]  /*12400*/  SEL R39, RZ, 0x1000000, P5 ;  /* 0x01000000ff277807 */ /* 0x000fe20002800000 */
[----:B------:R-:W-:Y:S01]  /*12410*/  IMAD.WIDE.U32 R42, R42, 0x1000000, RZ ;  /* 0x010000002a2a7825 */ /* 0x000fe200078e00ff */
[----:B------:R-:W-:Y:S02]  /*12420*/  SEL R38, RZ, 0x1, P3 ;  /* 0x00000001ff267807 */ /* 0x000fe40001800000 */
[----:B------:R-:W-:Y:S02]  /*12430*/  SEL R36, RZ, 0x1, P4 ;  /* 0x00000001ff247807 */ /* 0x000fe40002000000 */
[----:B------:R-:W-:Y:S02]  /*12440*/  ISETP.NE.AND P5, PT, R47, RZ, PT ;  /* 0x000000ff2f00720c */ /* 0x000fe40003fa5270 */
[----:B------:R-:W-:Y:S01]  /*12450*/  LOP3.LUT R48, R48, R39, R37, 0xfe, !PT ;  /* 0x0000002730307212 */ /* 0x000fe200078efe25 */
[----:B------:R-:W-:Y:S01]  /*12460*/  IMAD.WIDE.U32 R38, R38, 0x10000, RZ ;  /* 0x0001000026267825 */ /* 0x000fe200078e00ff */
[----:B------:R-:W-:Y:S01]  /*12470*/  SEL R49, RZ, 0x1, P5 ;  /* 0x00000001ff317807 */ /* 0x000fe20002800000 */
[----:B------:R-:W2:Y:S01]  /*12480*/  @P0 LDC.64 R46, c[0x0][0x228] ;  /* 0x00008a00ff2e0b82 */ /* 0x000ea20000000a00 */
[----:B------:R-:W-:Y:S01]  /*12490*/  LOP3.LUT P6, RZ, R223, 0x20, RZ, 0xc0, !PT ;  /* 0x00000020dfff7812 */ /* 0x000fe200078cc0ff */
[----:B------:R-:W-:Y:S01]  /*124a0*/  IMAD.WIDE.U32 R36, R36, 0x100, RZ ;  /* 0x0000010024247825 */ /* 0x000fe200078e00ff */
[----:B------:R-:W-:-:S02]  /*124b0*/  LOP3.LUT R49, R43, R48, R49, 0xfe, !PT ;  /* 0x000000302b317212 */ /* 0x000fc400078efe31 */
[----:B------:R-:W-:Y:S02]  /*124c0*/  SEL R43, RZ, 0x1, P6 ;  /* 0x00000001ff2b7807 */ /* 0x000fe40003000000 */
[----:B------:R-:W-:Y:S02]  /*124d0*/  LOP3.LUT R42, R36, R42, R38, 0xfe, !PT ;  /* 0x0000002a242a7212 */ /* 0x000fe400078efe26 */
[----:B------:R-:W-:Y:S01]  /*124e0*/  LOP3.LUT R37, R37, R49, R39, 0xfe, !PT ;  /* 0x0000003125257212 */ /* 0x000fe200078efe27 */
[----:B------:R-:W-:Y:S01]  /*124f0*/  IMAD.WIDE.U32 R38, R227, 0x8, R234 ;  /* 0x00000008e3267825 */ /* 0x000fe200078e00ea */
[----:B------:R-:W-:Y:S02]  /*12500*/  LOP3.LUT R36, R42, R43, RZ, 0xfc, !PT ;  /* 0x0000002b2a247212 */ /* 0x000fe400078efcff */
[----:B------:R-:W-:-:S03]  /*12510*/  IADD3 R229, R228, 0x60, RZ ;  /* 0x00000060e4e57810 */ /* 0x000fc60007ffe0ff */
[----:B------:R0:W-:Y:S02]  /*12520*/  STG.E.64 desc[UR4][R38.64], R36 ;  /* 0x0000002426007986 */ /* 0x0001e4000c101b04 */
[----:B------:R-:W-:-:S04]  /*12530*/  IMAD.WIDE.U32 R48, R229, 0x10, R140 ;  /* 0x00000010e5307825 */ /* 0x000fc800078e008c */
[----:B-1----:R-:W-:-:S04]  /*12540*/  @P1 IMAD.WIDE.U32 R44, R229, 0x20, R44 ;  /* 0x00000020e52c1825 */ /* 0x002fc800078e002c */
[----:B--2---:R-:W-:Y:S01]  /*12550*/  @P0 IMAD.WIDE.U32 R46, R229, 0x10, R46 ;  /* 0x00000010e52e0825 */ /* 0x004fe200078e002e */
[----:B0-----:R-:W-:Y:S06]  /*12560*/  @!P0 BRA `(.L_x_14120) ;  /* 0x0000000000508947 */ /* 0x001fec0003800000 */
[----:B------:R-:W-:Y:S01]  /*12570*/  IMAD.U32 R39, R206, 0x10000, RZ ;  /* 0x00010000ce277824 */ /* 0x000fe200078e00ff */
        /* <DEDUP_REMOVED lines=19> */
.L_x_14120:
[----:B------:R1:W5:Y:S04]  /*126b0*/  @P0 LDG.E.128 R80, desc[UR4][R46.64] ;  /* 0x000000042e500981 */ /* 0x000368000c1e1d00 */
[----:B------:R1:W5:Y:S04]  /*126c0*/  @P1 LDG.E.128 R88, desc[UR4][R44.64] ;  /* 0x000000042c581981 */ /* 0x000368000c1e1d00 */
[----:B------:R1:W5:Y:S04]  /*126d0*/  @P1 LDG.E.128 R84, desc[UR4][R44.64+0x10] ;  /* 0x000010042c541981 */ /* 0x000368000c1e1d00 */
[----:B0-----:R1:W5:Y:S01]  /*126e0*/  LDG.E.128 R36, desc[UR4][R48.64] ;  /* 0x0000000430247981 */ /* 0x001362000c1e1d00 */
        /* <DEDUP_REMOVED lines=12> */
.L_x_14122:
[----:B------:R-:W-:-:S07]  /*127b0*/  MOV R48, R218 ;  /* 0x000000da00307202 */ /* 0x000fce0000000f00 */
.L_x_14123:
[----:B------:R-:W-:Y:S05]  /*127c0*/  BSYNC B1 ;  /* 0x0000000000017941 */ /* 0x000fea0003800000 */
.L_x_14121:
        /* <DEDUP_REMOVED lines=16> */
.L_x_14127:
[----:B------:R-:W-:Y:S05]  /*128d0*/  BSYNC B2 ;  /* 0x0000000000027941 */ /* 0x000fea0003800000 */
.L_x_14126:
        /* <DEDUP_REMOVED lines=44> */
.L_x_14125:
[----:B------:R-:W-:Y:S05]  /*12ba0*/  BSYNC B1 ;  /* 0x0000000000017941 */ /* 0x000fea0003800000 */
.L_x_14124:
[----:B------:R-:W-:Y:S02]  /*12bb0*/  I2FP.F32.U32 R42, R48 ;  /* 0x00000030002a7245 */ /* 0x000fe40000201000 */
[----:B------:R-:W-:Y:S02]  /*12bc0*/  LOP3.LUT R223, R223, 0xffffffdf, RZ, 0xc0, !PT ;  /* 0xffffffdfdfdf7812 */ /* 0x000fe400078ec0ff */
[----:B-----5:R-:W-:Y:S01]  /*12bd0*/  PRMT R48, R36, 0x7632, R48 ;  /* 0x0000763224307816 */ /* 0x020fe20000000030 */
[----:B------:R-:W-:Y:S01]  /*12be0*/  FFMA.FTZ R41, R42, R233, 1.1641532182693481445e-10 ;  /* 0x2f0000002a297423 */ /* 0x000fe200000100e9 */
[----:B------:R-:W-:-:S04]  /*12bf0*/  IMAD.U32 R42, R36, 0x10000, RZ ;  /* 0x00010000242a7824 */ /* 0x000fc800078e00ff */
[----:B------:R-:W-:Y:S01]  /*12c00*/  FSETP.GTU.FTZ.AND P3, PT, R41, R232, PT ;  /* 0x000000e82900720b */ /* 0x000fe20003f7c000 */
[----:B------:R-:W-:-:S05]  /*12c10*/  FMUL.FTZ R42, R42, R231 ;  /* 0x000000e72a2a7220 */ /* 0x000fca0000410000 */
[----:B------:R-:W-:-:S07]  /*12c20*/  FSEL R52, R42, RZ, !P3 ;  /* 0x000000ff2a347208 */ /* 0x000fce0005800000 */
[----:B------:R-:W-:Y:S01]  /*12c30*/  @P3 LOP3.LUT R223, R223, 0x20, RZ, 0xfc, !PT ;  /* 0x00000020dfdf3812 */ /* 0x000fe200078efcff */
[----:B------:R-:W-:Y:S06]  /*12c40*/  @P2 BRA `(.L_x_14128) ;  /* 0x0000000000142947 */ /* 0x000fec0003800000 */
[----:B------:R-:W-:Y:S01]  /*12c50*/  MOV R41, R40 ;  /* 0x0000002800297202 */ /* 0x000fe20000000f00 */
[----:B------:R-:W-:Y:S06]  /*12c60*/  @!P1 BRA `(.L_x_14129) ;  /* 0x0000000400609947 */ /* 0x000fec0003800000 */
[----:B------:R-:W-:Y:S02]  /*12c70*/  IMAD.MOV.U32 R41, RZ, RZ, R40 ;  /* 0x000000ffff297224 */ /* 0x000fe400078e0028 */
[----:B------:R-:W-:Y:S01]  /*12c80*/  FADD.FTZ R52, R88, R52 ;  /* 0x0000003458347221 */ /* 0x000fe20000010000 */
[----:B------:R-:W-:Y:S06]  /*12c90*/  BRA `(.L_x_14129) ;  /* 0x0000000400547947 */ /* 0x000fec0003800000 */
.L_x_14128:
        /* <DEDUP_REMOVED lines=12> */
.L_x_14131:
[----:B------:R-:W-:-:S07]  /*12d60*/  MOV R36, R218 ;  /* 0x000000da00247202 */ /* 0x000fce0000000f00 */
.L_x_14132:
[----:B------:R-:W-:Y:S05]  /*12d70*/  BSYNC B1 ;  /* 0x0000000000017941 */ /* 0x000fea0003800000 */
.L_x_14130:
        /* <DEDUP_REMOVED lines=16> */
.L_x_14136:
[----:B------:R-:W-:Y:S05]  /*12e80*/  BSYNC B2 ;  /* 0x0000000000027941 */ /* 0x000fea0003800000 */
.L_x_14135:
        /* <DEDUP_REMOVED lines=44> */
.L_x_14134:
[----:B------:R-:W-:Y:S05]  /*13150*/  BSYNC B1 ;  /* 0x0000000000017941 */ /* 0x000fea0003800000 */
.L_x_14133:
        /* <DEDUP_REMOVED lines=9> */
.L_x_14129:
        /* <DEDUP_REMOVED lines=12> */
.L_x_14138:
[----:B------:R-:W-:-:S07]  /*132b0*/  IMAD.MOV.U32 R36, RZ, RZ, R218 ;  /* 0x000000ffff247224 */ /* 0x000fce00078e00da */
.L_x_14139:
[----:B------:R-:W-:Y:S05]  /*132c0*/  BSYNC B1 ;  /* 0x0000000000017941 */ /* 0x000fea0003800000 */
.L_x_14137:
        /* <DEDUP_REMOVED lines=16> */
.L_x_14143:
[----:B------:R-:W-:Y:S05]  /*133d0*/  BSYNC B2 ;  /* 0x0000000000027941 */ /* 0x000fea0003800000 */
.L_x_14142:
        /* <DEDUP_REMOVED lines=44> */
.L_x_14141:
[----:B------:R-:W-:Y:S05]  /*136a0*/  BSYNC B1 ;  /* 0x0000000000017941 */ /* 0x000fea0003800000 */
.L_x_14140:
        /* <DEDUP_REMOVED lines=11> */
[----:B------:R-:W-:Y:S02]  /*13760*/  IMAD.MOV.U32 R41, RZ, RZ, R40 ;  /* 0x000000ffff297224 */ /* 0x000fe400078e0028 */
[----:B------:R-:W-:Y:S01]  /*13770*/  FADD.FTZ R53, R89, R53 ;  /* 0x0000003559357221 */ /* 0x000fe20000010000 */
[----:B------:R-:W-:Y:S06]  /*13780*/  BRA `(.L_x_14145) ;  /* 0x0000000400587947 */ /* 0x000fec0003800000 */
.L_x_14144:
        /* <DEDUP_REMOVED lines=12> */
.L_x_14147:
[----:B------:R-:W-:-:S07]  /*13850*/  IMAD.MOV.U32 R36, RZ, RZ, R218 ;  /* 0x000000ffff247224 */ /* 0x000fce00078e00da */
.L_x_14148:
[----:B------:R-:W-:Y:S05]  /*13860*/  BSYNC B1 ;  /* 0x0000000000017941 */ /* 0x000fea0003800000 */
.L_x_14146:
        /* <DEDUP_REMOVED lines=16> */
.L_x_14152:
[----:B------:R-:W-:Y:S05]  /*13970*/  BSYNC B2 ;  /* 0x0000000000027941 */ /* 0x000fea0003800000 */
.L_x_14151:
        /* <DEDUP_REMOVED lines=44> */
.L_x_14150:
[----:B------:R-:W-:Y:S05]  /*13c40*/  BSYNC B1 ;  /* 0x0000000000017941 */ /* 0x000fea0003800000 */
.L_x_14149:
[----:B------:R-:W-:Y:S02]  /*13c50*/  I2FP.F32.U32 R36, R36 ;  /* 0x0000002400247245 */ /* 0x000fe40000201000 */
[----:B------:R-:W-:-:S03]  /*13c60*/  PRMT R40, R80, 0x7632, R40 ;  /* 0x0000763250287816 */ /* 0x000fc60000000028 */
[----:B------:R-:W-:Y:S01]  /*13c70*/  FFMA.FTZ R43, R36, R233, 1.1641532182693481445e-10 ;  /* 0x2f000000242b7423 */ /* 0x000fe200000100e9 */
[----:B------:R-:W-:-:S04]  /*13c80*/  SHF.L.U32 R40, R40, 0x10, RZ ;  /* 0x0000001028287819 */ /* 0x000fc800000006ff */
[----:B------:R-:W-:Y:S01]  /*13c90*/  FSETP.GTU.FTZ.AND P3, PT, R43, R232, PT ;  /* 0x000000e82b00720b */ /* 0x000fe20003f7c000 */
[----:B------:R-:W-:-:S03]  /*13ca0*/  FMUL.FTZ R40, R40, R231 ;  /* 0x000000e728287220 */ /* 0x000fc60000410000 */
[----:B------:R-:W-:Y:S02]  /*13cb0*/  SEL R211, RZ, 0x1, P3 ;  /* 0x00000001ffd37807 */ /* 0x000fe40001800000 */
[----:B------:R-:W-:-:S05]  /*13cc0*/  FSEL R40, R40, RZ, !P3 ;  /* 0x000000ff28287208 */ /* 0x000fca0005800000 */
[----:B------:R-:W-:-:S04]  /*13cd0*/  FADD.FTZ R53, R53, R40 ;  /* 0x0000002835357221 */ /* 0x000fc80000010000 */
[----:B------:R-:W-:-:S07]  /*13ce0*/  @P1 FADD.FTZ R53, R89, R53 ;  /* 0x0000003559351221 */ /* 0x000fce0000010000 */
.L_x_14145:
        /* <DEDUP_REMOVED lines=12> */
.L_x_14154:
[----:B------:R-:W-:-:S07]  /*13db0*/  IMAD.MOV.U32 R36, RZ, RZ, R218 ;  /* 0x000000ffff247224 */ /* 0x000fce00078e00da */
.L_x_14155:
[----:B------:R-:W-:Y:S05]  /*13dc0*/  BSYNC B1 ;  /* 0x0000000000017941 */ /* 0x000fea0003800000 */
.L_x_14153:
        /* <DEDUP_REMOVED lines=16> */
.L_x_14159:
[----:B------:R-:W-:Y:S05]  /*13ed0*/  BSYNC B2 ;  /* 0x0000000000027941 */ /* 0x000fea0003800000 */
.L_x_14158:
        /* <DEDUP_REMOVED lines=44> */
.L_x_14157:
[----:B------:R-:W-:Y:S05]  /*141a0*/  BSYNC B1 ;  /* 0x0000000000017941 */ /* 0x000fea0003800000 */
.L_x_14156:
[----:B------:R-:W-:Y:S02]  /*141b0*/  I2FP.F32.U32 R36, R36 ;  /* 0x0000002400247245 */ /* 0x000fe40000201000 */
[----:B------:R-:W-:Y:S02]  /*141c0*/  LOP3.LUT R223, R223, 0xfffffff7, RZ, 0xc0, !PT ;  /* 0xfffffff7dfdf7812 */ /* 0x000fe400078ec0ff */
[C---:B------:R-:W-:Y:S01]  /*141d0*/  PRMT R47, R37.reuse, 0x7632, R47 ;  /* 0x00007632252f7816 */ /* 0x040fe2000000002f */
[----:B------:R-:W-:Y:S01]  /*141e0*/  FFMA.FTZ R41, R36, R233, 1.1641532182693481445e-10 ;  /* 0x2f00000024297423 */ /* 0x000fe200000100e9 */
[----:B------:R-:W-:-:S04]  /*141f0*/  IMAD.U32 R36, R37, 0x10000, RZ ;  /* 0x0001000025247824 */ /* 0x000fc800078e00ff */
        /* <DEDUP_REMOVED lines=10> */
.L_x_14160:
        /* <DEDUP_REMOVED lines=12> */
.L_x_14163:
[----:B------:R-:W-:-:S07]  /*14360*/  IMAD.MOV.U32 R46, RZ, RZ, R218 ;  /* 0x000000ffff2e7224 */ /* 0x000fce00078e00da */
.L_x_14164:
[----:B------:R-:W-:Y:S05]  /*14370*/  BSYNC B1 ;  /* 0x0000000000017941 */ /* 0x000fea0003800000 */
.L_x_14162:
        /* <DEDUP_REMOVED lines=16> */
.L_x_14168:
[----:B------:R-:W-:Y:S05]  /*14480*/  BSYNC B2 ;  /* 0x0000000000027941 */ /* 0x000fea0003800000 */
.L_x_14167:
        /* <DEDUP_REMOVED lines=44> */
.L_x_14166:
[----:B------:R-:W-:Y:S05]  /*14750*/  BSYNC B1 ;  /* 0x0000000000017941 */ /* 0x000fea0003800000 */
.L_x_14165:
        /* <DEDUP_REMOVED lines=9> */
.L_x_14161:
        /* <DEDUP_REMOVED lines=12> */
.L_x_14170:
[----:B------:R-:W-:-:S07]  /*148b0*/  MOV R46, R218 ;  /* 0x000000da002e7202 */ /* 0x000fce0000000f00 */
.L_x_14171:
[----:B------:R-:W-:Y:S05]  /*148c0*/  BSYNC B1 ;  /* 0x0000000000017941 */ /* 0x000fea0003800000 */
.L_x_14169:
        /* <DEDUP_REMOVED lines=16> */
.L_x_14175:
[----:B------:R-:W-:Y:S05]  /*149d0*/  BSYNC B2 ;  /* 0x0000000000027941 */ /* 0x000fea0003800000 */
.L_x_14174:
        /* <DEDUP_REMOVED lines=44> */
.L_x_14173:
[----:B------:R-:W-:Y:S05]  /*14ca0*/  BSYNC B1 ;  /* 0x0000000000017941 */ /* 0x000fea0003800000 */
.L_x_14172:
[----:B------:R-:W-:Y:S02]  /*14cb0*/  I2FP.F32.U32 R36, R46 ;  /* 0x0000002e00247245 */ /* 0x000fe40000201000 */
[----:B------:R-:W-:-:S03]  /*14cc0*/  LOP3.LUT R223, R223, 0xfffffffb, RZ, 0xc0, !PT ;  /* 0xfffffffbdfdf7812 */ /* 0x000fc600078ec0ff */
        /* <DEDUP_REMOVED lines=12> */
.L_x_14176:
        /* <DEDUP_REMOVED lines=12> */
.L_x_14179:
[----:B------:R-:W-:-:S07]  /*14e50*/  MOV R46, R218 ;  /* 0x000000da002e7202 */ /* 0x000fce0000000f00 */
.L_x_14180:
[----:B------:R-:W-:Y:S05]  /*14e60*/  BSYNC B1 ;  /* 0x0000000000017941 */ /* 0x000fea0003800000 */
.L_x_14178:
        /* <DEDUP_REMOVED lines=16> */
.L_x_14184:
[----:B------:R-:W-:Y:S05]  /*14f70*/  BSYNC B2 ;  /* 0x0000000000027941 */ /* 0x000fea0003800000 */
.L_x_14183:
        /* <DEDUP_REMOVED lines=44> */
.L_x_14182:
[----:B------:R-:W-:Y:S05]  /*15240*/  BSYNC B1 ;  /* 0x0000000000017941 */ /* 0x000fea0003800000 */
.L_x_14181:
        /* <DEDUP_REMOVED lines=10> */
.L_x_14177:
        /* <DEDUP_REMOVED lines=12> */
.L_x_14186:
[----:B------:R-:W-:-:S07]  /*153b0*/  IMAD.MOV.U32 R46, RZ, RZ, R218 ;  /* 0x000000ffff2e7224 */ /* 0x000fce00078e00da */
.L_x_14187:
[----:B------:R-:W-:Y:S05]  /*153c0*/  BSYNC B1 ;  /* 0x0000000000017941 */ /* 0x000fea0003800000 */
.L_x_14185:
        /* <DEDUP_REMOVED lines=16> */
.L_x_14191:
[----:B------:R-:W-:Y:S05]  /*154d0*/  BSYNC B2 ;  /* 0x0000000000027941 */ /* 0x000fea0003800000 */
.L_x_14190:
        /* <DEDUP_REMOVED lines=44> */
.L_x_14189:
[----:B------:R-:W-:Y:S05]  /*157a0*/  BSYNC B1 ;  /* 0x0000000000017941 */ /* 0x000fea0003800000 */
.L_x_14188:
        /* <DEDUP_REMOVED lines=15> */
.L_x_14192:
        /* <DEDUP_REMOVED lines=12> */
.L_x_14195:
[----:B------:R-:W-:-:S07]  /*15960*/  IMAD.MOV.U32 R38, RZ, RZ, R218 ;  /* 0x000000ffff267224 */ /* 0x000fce00078e00da */
.L_x_14196:
[----:B------:R-:W-:Y:S05]  /*15970*/  BSYNC B1 ;  /* 0x0000000000017941 */ /* 0x000fea0003800000 */
.L_x_14194:
        /* <DEDUP_REMOVED lines=16> */
.L_x_14200:
[----:B------:R-:W-:Y:S05]  /*15a80*/  BSYNC B2 ;  /* 0x0000000000027941 */ /* 0x000fea0003800000 */
.L_x_14199:
        /* <DEDUP_REMOVED lines=44> */
.L_x_14198:
[----:B------:R-:W-:Y:S05]  /*15d50*/  BSYNC B1 ;  /* 0x0000000000017941 */ /* 0x000fea0003800000 */
.L_x_14197:
        /* <DEDUP_REMOVED lines=9> */
.L_x_14193:
        /* <DEDUP_REMOVED lines=12> */
.L_x_14202:
[----:B------:R-:W-:-:S07]  /*15eb0*/  IMAD.MOV.U32 R38, RZ, RZ, R218 ;  /* 0x000000ffff267224 */ /* 0x000fce00078e00da */
.L_x_14203:
[----:B------:R-:W-:Y:S05]  /*15ec0*/  BSYNC B1 ;  /* 0x0000000000017941 */ /* 0x000fea0003800000 */
.L_x_14201:
        /* <DEDUP_REMOVED lines=16> */
.L_x_14207:
[----:B------:R-:W-:Y:S05]  /*15fd0*/  BSYNC B2 ;  /* 0x0000000000027941 */ /* 0x000fea0003800000 */
.L_x_14206:
        /* <DEDUP_REMOVED lines=44> */
.L_x_14205:
[----:B------:R-:W-:Y:S05]  /*162a0*/  BSYNC B1 ;  /* 0x0000000000017941 */ /* 0x000fea0003800000 */
.L_x_14204:
        /* <DEDUP_REMOVED lines=12> */
.L_x_14208:
        /* <DEDUP_REMOVED lines=12> */
.L_x_14211:
[----:B------:R-:W-:-:S07]  /*16430*/  IMAD.MOV.U32 R38, RZ, RZ, R218 ;  /* 0x000000ffff267224 */ /* 0x000fce00078e00da */
.L_x_14212:
[----:B------:R-:W-:Y:S05]  /*16440*/  BSYNC B1 ;  /* 0x0000000000017941 */ /* 0x000fea0003800000 */
.L_x_14210:
        /* <DEDUP_REMOVED lines=16> */
.L_x_14216:
[----:B------:R-:W-:Y:S05]  /*16550*/  BSYNC B2 ;  /* 0x0000000000027941 */ /* 0x000fea0003800000 */
.L_x_14215:
        /* <DEDUP_REMOVED lines=44> */
.L_x_14214:
[----:B------:R-:W-:Y:S05]  /*16820*/  BSYNC B1 ;  /* 0x0000000000017941 */ /* 0x000fea0003800000 */
.L_x_14213:
        /* <DEDUP_REMOVED lines=10> */
.L_x_14209:
        /* <DEDUP_REMOVED lines=12> */
.L_x_14218:
[----:B------:R-:W-:-:S07]  /*16990*/  MOV R38, R218 ;  /* 0x000000da00267202 */ /* 0x000fce0000000f00 */
.L_x_14219:
[----:B------:R-:W-:Y:S05]  /*169a0*/  BSYNC B1 ;  /* 0x0000000000017941 */ /* 0x000fea0003800000 */
.L_x_14217:
        /* <DEDUP_REMOVED lines=16> */
.L_x_14223:
[----:B------:R-:W-:Y:S05]  /*16ab0*/  BSYNC B2 ;  /* 0x0000000000027941 */ /* 0x000fea0003800000 */
.L_x_14222:
        /* <DEDUP_REMOVED lines=44> */
.L_x_14221:
[----:B------:R-:W-:Y:S05]  /*16d80*/  BSYNC B1 ;  /* 0x0000000000017941 */ /* 0x000fea0003800000 */
.L_x_14220:
        /* <DEDUP_REMOVED lines=13> */
.L_x_14224:
        /* <DEDUP_REMOVED lines=12> */
.L_x_14227:
[----:B------:R-:W-:-:S07]  /*16f20*/  MOV R44, R218 ;  /* 0x000000da002c7202 */ /* 0x000fce0000000f00 */
.L_x_14228:
[----:B------:R-:W-:Y:S05]  /*16f30*/  BSYNC B1 ;  /* 0x0000000000017941 */ /* 0x000fea0003800000 */
.L_x_14226:
        /* <DEDUP_REMOVED lines=16> */
.L_x_14232:
[----:B------:R-:W-:Y:S05]  /*17040*/  BSYNC B2 ;  /* 0x0000000000027941 */ /* 0x000fea0003800000 */
.L_x_14231:
        /* <DEDUP_REMOVED lines=44> */
.L_x_14230:
[----:B------:R-:W-:Y:S05]  /*17310*/  BSYNC B1 ;  /* 0x0000000000017941 */ /* 0x000fea0003800000 */
.L_x_14229:
        /* <DEDUP_REMOVED lines=9> */
.L_x_14225:
        /* <DEDUP_REMOVED lines=12> */
.L_x_14234:
[----:B------:R-:W-:-:S07]  /*17470*/  IMAD.MOV.U32 R44, RZ, RZ, R218 ;  /* 0x000000ffff2c7224 */ /* 0x000fce00078e00da */
.L_x_14235:
[----:B------:R-:W-:Y:S05]  /*17480*/  BSYNC B1 ;  /* 0x0000000000017941 */ /* 0x000fea0003800000 */
.L_x_14233:
        /* <DEDUP_REMOVED lines=16> */
.L_x_14239:
[----:B------:R-:W-:Y:S05]  /*17590*/  BSYNC B2 ;  /* 0x0000000000027941 */ /* 0x000fea0003800000 */
.L_x_14238:
        /* <DEDUP_REMOVED lines=44> */
.L_x_14237:
[----:B------:R-:W-:Y:S05]  /*17860*/  BSYNC B1 ;  /* 0x0000000000017941 */ /* 0x000fea0003800000 */
.L_x_14236:
        /* <DEDUP_REMOVED lines=12> */
.L_x_14240:
        /* <DEDUP_REMOVED lines=12> */
.L_x_14243:
[----:B------:R-:W-:-:S07]  /*179f0*/  IMAD.MOV.U32 R44, RZ, RZ, R218 ;  /* 0x000000ffff2c7224 */ /* 0x000fce00078e00da */
.L_x_14244:
[----:B------:R-:W-:Y:S05]  /*17a00*/  BSYNC B1 ;  /* 0x0000000000017941 */ /* 0x000fea0003800000 */
.L_x_14242:
        /* <DEDUP_REMOVED lines=18> */
.L_x_14248:
[----:B------:R-:W-:Y:S05]  /*17b30*/  BSYNC B2 ;  /* 0x0000000000027941 */ /* 0x000fea0003800000 */
.L_x_14247:
        /* <DEDUP_REMOVED lines=44> */
.L_x_14246:
[----:B------:R-:W-:Y:S05]  /*17e00*/  BSYNC B1 ;  /* 0x0000000000017941 */ /* 0x000fea0003800000 */
.L_x_14245:
        /* <DEDUP_REMOVED lines=10> */
.L_x_14241:
[----:B------:R-:W-:Y:S01]  /*17eb0*/  P2R R38, PR, RZ, 0x4 ;  /* 0x00000004ff267803 */ /* 0x000fe20000000000 */
[----:B------:R-:W-:Y:S01]  /*17ec0*/  IMAD.WIDE.U32 R42, R229, 0x20, R236 ;  /* 0x00000020e52a7825 */ /* 0x000fe200078e00ec */
[C---:B------:R-:W-:Y:S01]  /*17ed0*/  LOP3.LUT P2, RZ, R223.reuse, 0x4, RZ, 0xc0, !PT ;  /* 0x00000004dfff7812 */ /* 0x040fe2000784c0ff */
[----:B------:R-:W0:Y:S01]  /*17ee0*/  @P0 LDC.64 R46, c[0x0][0x228] ;  /* 0x00008a00ff2e0b82 */ /* 0x000e220000000a00 */
[----:B------:R-:W-:Y:S01]  /*17ef0*/  SEL R36, RZ, 0x1000000, P5 ;  /* 0x01000000ff247807 */ /* 0x000fe20002800000 */
[----:B------:R-:W-:Y:S01]  /*17f00*/  VIADD R230, R228, 0x80 ;  /* 0x00000080e4e67836 */ /* 0x000fe20000000000 */
[----:B------:R-:W-:Y:S01]  /*17f10*/  SEL R37, RZ, 0x10000, P4 ;  /* 0x00010000ff257807 */ /* 0x000fe20002000000 */
[----:B------:R1:W-:Y:S01]  /*17f20*/  STG.E.128 desc[UR4][R42.64], R52 ;  /* 0x000000342a007986 */ /* 0x0003e2000c101d04 */
[----:B------:R-:W-:Y:S02]  /*17f30*/  SEL R142, RZ, 0x100, P3 ;  /* 0x00000100ff8e7807 */ /* 0x000fe40001800000 */
[C---:B------:R-:W-:Y:S01]  /*17f40*/  LOP3.LUT P4, RZ, R223.reuse, 0x10, RZ, 0xc0, !PT ;  /* 0x00000010dfff7812 */ /* 0x040fe2000788c0ff */
[----:B------:R-:W2:Y:S01]  /*17f50*/  @P1 LDC.64 R44, c[0x0][0x230] ;  /* 0x00008c00ff2c1b82 */ /* 0x000ea20000000a00 */
[----:B------:R-:W-:Y:S01]  /*17f60*/  LOP3.LUT P3, RZ, R223, 0x8, RZ, 0xc0, !PT ;  /* 0x00000008dfff7812 */ /* 0x000fe2000786c0ff */
[----:B------:R1:W-:Y:S01]  /*17f70*/  STG.E.128 desc[UR4][R42.64+0x10], R48 ;  /* 0x000010302a007986 */ /* 0x0003e2000c101d04 */
[----:B------:R-:W-:-:S02]  /*17f80*/  SEL R40, RZ, 0x1, P2 ;  /* 0x00000001ff287807 */ /* 0x000fc40001000000 */
[----:B------:R-:W-:Y:S02]  /*17f90*/  ISETP.NE.AND P2, PT, R38, RZ, PT ;  /* 0x000000ff2600720c */ /* 0x000fe40003f45270 */
[----:B------:R-:W-:Y:S01]  /*17fa0*/  LOP3.LUT R142, R142, R36, R37, 0xfe, !PT ;  /* 0x000000248e8e7212 */ /* 0x000fe200078efe25 */
[----:B------:R-:W-:Y:S01]  /*17fb0*/  IMAD.WIDE.U32 R40, R40, 0x1000000, RZ ;  /* 0x0100000028287825 */ /* 0x000fe200078e00ff */
[----:B------:R-:W-:Y:S02]  /*17fc0*/  SEL R38, RZ, 0x1, P3 ;  /* 0x00000001ff267807 */ /* 0x000fe40001800000 */
[----:B------:R-:W-:Y:S02]  /*17fd0*/  SEL R36, RZ, 0x1, P4 ;  /* 0x00000001ff247807 */ /* 0x000fe40002000000 */
[C---:B------:R-:W-:Y:S01]  /*17fe0*/  LOP3.LUT P5, RZ, R223.reuse, 0x2, RZ, 0xc0, !PT ;  /* 0x00000002dfff7812 */ /* 0x040fe200078ac0ff */
[----:B------:R-:W-:Y:S01]  /*17ff0*/  IMAD.WIDE.U32 R38, R38, 0x10000, RZ ;  /* 0x0001000026267825 */ /* 0x000fe200078e00ff */
[----:B------:R-:W-:-:S02]  /*18000*/  LOP3.LUT P6, RZ, R223, 0x20, RZ, 0xc0, !PT ;  /* 0x00000020dfff7812 */ /* 0x000fc400078cc0ff */
[----:B------:R-:W-:Y:S01]  /*18010*/  SEL R143, RZ, 0x1, P5 ;  /* 0x00000001ff8f7807 */ /* 0x000fe20002800000 */
[----:B------:R-:W-:-:S03]  /*18020*/  IMAD.WIDE.U32 R36, R36, 0x100, RZ ;  /* 0x0000010024247825 */ /* 0x000fc600078e00ff */
[----:B------:R-:W-:Y:S01]  /*18030*/  LOP3.LUT R143, R41, R142, R143, 0xfe, !PT ;  /* 0x0000008e298f7212 */ /* 0x000fe200078efe8f */
[----:B0-----:R-:W-:Y:S01]  /*18040*/  @P0 IMAD.WIDE.U32 R46, R230, 0x10, R46 ;  /* 0x00000010e62e0825 */ /* 0x001fe200078e002e */
[----:B------:R-:W-:Y:S02]  /*18050*/  LOP3.LUT R40, R36, R40, R38, 0xfe, !PT ;  /* 0x0000002824287212 */ /* 0x000fe400078efe26 */
[----:B------:R-:W-:Y:S01]  /*18060*/  SEL R41, RZ, 0x1, P6 ;  /* 0x00000001ff297807 */ /* 0x000fe20003000000 */
[----:B--2---:R-:W-:Y:S01]  /*18070*/  @P1 IMAD.WIDE.U32 R44, R230, 0x20, R44 ;  /* 0x00000020e62c1825 */ /* 0x004fe200078e002c */
[----:B------:R-:W-:Y:S02]  /*18080*/  LOP3.LUT R37, R37, R143, R39, 0xfe, !PT ;  /* 0x0000008f25257212 */ /* 0x000fe400078efe27 */
[----:B------:R-:W-:Y:S01]  /*18090*/  LOP3.LUT R36, R40, R41, RZ, 0xfc, !PT ;  /* 0x0000002928247212 */ /* 0x000fe200078efcff */
[----:B------:R-:W-:-:S04]  /*180a0*/  IMAD.WIDE.U32 R38, R229, 0x8, R234 ;  /* 0x00000008e5267825 */ /* 0x000fc800078e00ea */
[----:B------:R-:W-:Y:S01]  /*180b0*/  IMAD.WIDE.U32 R142, R230, 0x10, R140 ;  /* 0x00000010e68e7825 */ /* 0x000fe200078e008c */
[----:B------:R1:W-:Y:S01]  /*180c0*/  STG.E.64 desc[UR4][R38.64], R36 ;  /* 0x0000002426007986 */ /* 0x0003e2000c101b04 */
[----:B------:R-:W-:Y:S05]  /*180d0*/  @!P0 BRA `(.L_x_14249) ;  /* 0x0000000000508947 */ /* 0x000fea0003800000 */
[----:B-1----:R-:W-:Y:S01]  /*180e0*/  IMAD.U32 R36, R206, 0x10000, RZ ;  /* 0x00010000ce247824 */ /* 0x002fe200078e00ff */
        /* <DEDUP_REMOVED lines=19> */
.L_x_14249:
[----:B------:R2:W5:Y:S04]  /*18220*/  @P0 LDG.E.128 R80, desc[UR4][R46.64] ;  /* 0x000000042e500981 */ /* 0x000568000c1e1d00 */
        /* <DEDUP_REMOVED lines=15> */
.L_x_14251:
[----:B------:R-:W-:-:S07]  /*18320*/  IMAD.MOV.U32 R142, RZ, RZ, R218 ;  /* 0x000000ffff8e7224 */ /* 0x000fce00078e00da */
.L_x_14252:
[----:B------:R-:W-:Y:S05]  /*18330*/  BSYNC B1 ;  /* 0x0000000000017941 */ /* 0x000fea0003800000 */
.L_x_14250:
        /* <DEDUP_REMOVED lines=16> */
.L_x_14256:
[----:B------:R-:W-:Y:S05]  /*18440*/  BSYNC B2 ;  /* 0x0000000000027941 */ /* 0x000fea0003800000 */
.L_x_14255:
        /* <DEDUP_REMOVED lines=44> */
.L_x_14254:
[----:B------:R-:W-:Y:S05]  /*18710*/  BSYNC B1 ;  /* 0x0000000000017941 */ /* 0x000fea0003800000 */
.L_x_14253:
[----:B------:R-:W-:Y:S02]  /*18720*/  I2FP.F32.U32 R42, R142 ;  /* 0x0000008e002a7245 */ /* 0x000fe40000201000 */
[----:B------:R-:W-:Y:S02]  /*18730*/  LOP3.LUT R223, R223, 0xffffffdf, RZ, 0xc0, !PT ;  /* 0xffffffdfdfdf7812 */ /* 0x000fe400078ec0ff */
[----:B-----5:R-:W-:Y:S01]  /*18740*/  PRMT R45, R36, 0x7632, R45 ;  /* 0x00007632242d7816 */ /* 0x020fe2000000002d */
        /* <DEDUP_REMOVED lines=9> */
[----:B------:R-:W-:Y:S02]  /*187e0*/  IMAD.MOV.U32 R41, RZ, RZ, R40 ;  /* 0x000000ffff297224 */ /* 0x000fe400078e0028 */
[----:B------:R-:W-:Y:S01]  /*187f0*/  FADD.FTZ R44, R88, R44 ;  /* 0x0000002c582c7221 */ /* 0x000fe20000010000 */
[----:B------:R-:W-:Y:S06]  /*18800*/  BRA `(.L_x_14258) ;  /* 0x0000000400547947 */ /* 0x000fec0003800000 */
.L_x_14257:
        /* <DEDUP_REMOVED lines=12> */
.L_x_14260:
[----:B------:R-:W-:-:S07]  /*188d0*/  IMAD.MOV.U32 R36, RZ, RZ, R218 ;  /* 0x000000ffff247224 */ /* 0x000fce00078e00da */
.L_x_14261:
[----:B------:R-:W-:Y:S05]  /*188e0*/  BSYNC B1 ;  /* 0x0000000000017941 */ /* 0x000fea0003800000 */
.L_x_14259:
        /* <DEDUP_REMOVED lines=16> */
.L_x_14265:
[----:B------:R-:W-:Y:S05]  /*189f0*/  BSYNC B2 ;  /* 0x0000000000027941 */ /* 0x000fea0003800000 */
.L_x_14264:
        /* <DEDUP_REMOVED lines=44> */
.L_x_14263:
[----:B------:R-:W-:Y:S05]  /*18cc0*/  BSYNC B1 ;  /* 0x0000000000017941 */ /* 0x000fea0003800000 */
.L_x_14262:
        /* <DEDUP_REMOVED lines=9> */
.L_x_14258:
        /* <DEDUP_REMOVED lines=12> */
.L_x_14267:
[----:B------:R-:W-:-:S07]  /*18e20*/  IMAD.MOV.U32 R36, RZ, RZ, R218 ;  /* 0x000000ffff247224 */ /* 0x000fce00078e00da */
.L_x_14268:
[----:B------:R-:W-:Y:S05]  /*18e30*/  BSYNC B1 ;  /* 0x0000000000017941 */ /* 0x000fea0003800000 */
.L_x_14266:
        /* <DEDUP_REMOVED lines=16> */
.L_x_14272:
[----:B------:R-:W-:Y:S05]  /*18f40*/  BSYNC B2 ;  /* 0x0000000000027941 */ /* 0x000fea0003800000 */
.L_x_14271:
        /* <DEDUP_REMOVED lines=44> */
.L_x_14270:
[----:B------:R-:W-:Y:S05]  /*19210*/  BSYNC B1 ;  /* 0x0000000000017941 */ /* 0x000fea0003800000 */
.L_x_14269:
        /* <DEDUP_REMOVED lines=14> */
.L_x_14273:
        /* <DEDUP_REMOVED lines=12> */
.L_x_14276:
[----:B------:R-:W-:-:S07]  /*193c0*/  IMAD.MOV.U32 R36, RZ, RZ, R218 ;  /* 0x000000ffff247224 */ /* 0x000fce00078e00da */
.L_x_14277:
[----:B------:R-:W-:Y:S05]  /*193d0*/  BSYNC B1 ;  /* 0x0000000000017941 */ /* 0x000fea0003800000 */
.L_x_14275:
        /* <DEDUP_REMOVED lines=16> */
.L_x_14281:
[----:B------:R-:W-:Y:S05]  /*194e0*/  BSYNC B2 ;  /* 0x0000000000027941 */ /* 0x000fea0003800000 */
.L_x_14280:
        /* <DEDUP_REMOVED lines=44> */
.L_x_14279:
[----:B------:R-:W-:Y:S05]  /*197b0*/  BSYNC B1 ;  /* 0x0000000000017941 */ /* 0x000fea0003800000 */
.L_x_14278:
        /* <DEDUP_REMOVED lines=10> */
.L_x_14274:
        /* <DEDUP_REMOVED lines=12> */
.L_x_14283:
[----:B------:R-:W-:-:S07]  /*19920*/  MOV R36, R218 ;  /* 0x000000da00247202 */ /* 0x000fce0000000f00 */
.L_x_14284:
[----:B------:R-:W-:Y:S05]  /*19930*/  BSYNC B1 ;  /* 0x0000000000017941 */ /* 0x000fea0003800000 */
.L_x_14282:
        /* <DEDUP_REMOVED lines=16> */
.L_x_14288:
[----:B------:R-:W-:Y:S05]  /*19a40*/  BSYNC B2 ;  /* 0x0000000000027941 */ /* 0x000fea0003800000 */
.L_x_14287:
        /* <DEDUP_REMOVED lines=44> */
.L_x_14286:
[----:B------:R-:W-:Y:S05]  /*19d10*/  BSYNC B1 ;  /* 0x0000000000017941 */ /* 0x000fea0003800000 */
.L_x_14285:
        /* <DEDUP_REMOVED lines=15> */
.L_x_14289:
        /* <DEDUP_REMOVED lines=12> */
.L_x_14292:
[----:B------:R-:W-:-:S07]  /*19ed0*/  MOV R47, R218 ;  /* 0x000000da002f7202 */ /* 0x000fce0000000f00 */
.L_x_14293:
[----:B------:R-:W-:Y:S05]  /*19ee0*/  BSYNC B1 ;  /* 0x0000000000017941 */ /* 0x000fea0003800000 */
.L_x_14291:
        /* <DEDUP_REMOVED lines=16> */
.L_x_14297:
[----:B------:R-:W-:Y:S05]  /*19ff0*/  BSYNC B2 ;  /* 0x0000000000027941 */ /* 0x000fea0003800000 */
.L_x_14296:
        /* <DEDUP_REMOVED lines=44> */
.L_x_14295:
[----:B------:R-:W-:Y:S05]  /*1a2c0*/  BSYNC B1 ;  /* 0x0000000000017941 */ /* 0x000fea0003800000 */
.L_x_14294:
        /* <DEDUP_REMOVED lines=9> */
.L_x_14290:
        /* <DEDUP_REMOVED lines=12> */
.L_x_14299:
[----:B------:R-:W-:-:S07]  /*1a420*/  IMAD.MOV.U32 R47, RZ, RZ, R218 ;  /* 0x000000ffff2f7224 */ /* 0x000fce00078e00da */
.L_x_14300:
[----:B------:R-:W-:Y:S05]  /*1a430*/  BSYNC B1 ;  /* 0x0000000000017941 */ /* 0x000fea0003800000 */
.L_x_14298:
        /* <DEDUP_REMOVED lines=16> */
.L_x_14304:
[----:B------:R-:W-:Y:S05]  /*1a540*/  BSYNC B2 ;  /* 0x0000000000027941 */ /* 0x000fea0003800000 */
.L_x_14303:
        /* <DEDUP_REMOVED lines=44> */
.L_x_14302:
[----:B------:R-:W-:Y:S05]  /*1a810*/  BSYNC B1 ;  /* 0x0000000000017941 */ /* 0x000fea0003800000 */
.L_x_14301:
        /* <DEDUP_REMOVED lines=14> */
.L_x_14305:
        /* <DEDUP_REMOVED lines=12> */
.L_x_14308:
[----:B------:R-:W-:-:S07]  /*1a9c0*/  IMAD.MOV.U32 R209, RZ, RZ, R218 ;  /* 0x000000ffffd17224 */ /* 0x000fce00078e00da */
.L_x_14309:
[----:B------:R-:W-:Y:S05]  /*1a9d0*/  BSYNC B1 ;  /* 0x0000000000017941 */ /* 0x000fea0003800000 */
.L_x_14307:
        /* <DEDUP_REMOVED lines=16> */
.L_x_14313:
[----:B------:R-:W-:Y:S05]  /*1aae0*/  BSYNC B2 ;  /* 0x0000000000027941 */ /* 0x000fea0003800000 */
.L_x_14312:
        /* <DEDUP_REMOVED lines=44> */
.L_x_14311:
[----:B------:R-:W-:Y:S05]  /*1adb0*/  BSYNC B1 ;  /* 0x0000000000017941 */ /* 0x000fea0003800000 */
.L_x_14310:
        /* <DEDUP_REMOVED lines=10> */
.L_x_14306:
        /* <DEDUP_REMOVED lines=12> */
.L_x_14315:
[----:B------:R-:W-:-:S07]  /*1af20*/  IMAD.MOV.U32 R224, RZ, RZ, R218 ;  /* 0x000000ffffe07224 */ /* 0x000fce00078e00da */
.L_x_14316:
[----:B------:R-:W-:Y:S05]  /*1af30*/  BSYNC B1 ;  /* 0x0000000000017941 */ /* 0x000fea0003800000 */
.L_x_14314:
        /* <DEDUP_REMOVED lines=16> */
.L_x_14320:
[----:B------:R-:W-:Y:S05]  /*1b040*/  BSYNC B2 ;  /* 0x0000000000027941 */ /* 0x000fea0003800000 */
.L_x_14319:
        /* <DEDUP_REMOVED lines=44> */
.L_x_14318:
[----:B------:R-:W-:Y:S05]  /*1b310*/  BSYNC B1 ;  /* 0x0000000000017941 */ /* 0x000fea0003800000 */
.L_x_14317:
        /* <DEDUP_REMOVED lines=15> */
.L_x_14321:
        /* <DEDUP_REMOVED lines=12> */
.L_x_14324:
[----:B------:R-:W-:-:S07]  /*1b4d0*/  IMAD.MOV.U32 R38, RZ, RZ, R218 ;  /* 0x000000ffff267224 */ /* 0x000fce00078e00da */
.L_x_14325:
[----:B------:R-:W-:Y:S05]  /*1b4e0*/  BSYNC B1 ;  /* 0x0000000000017941 */ /* 0x000fea0003800000 */
.L_x_14323:
        /* <DEDUP_REMOVED lines=16> */
.L_x_14329:
[----:B------:R-:W-:Y:S05]  /*1b5f0*/  BSYNC B2 ;  /* 0x0000000000027941 */ /* 0x000fea0003800000 */
.L_x_14328:
        /* <DEDUP_REMOVED lines=44> */
.L_x_14327:
[----:B------:R-:W-:Y:S05]  /*1b8c0*/  BSYNC B1 ;  /* 0x0000000000017941 */ /* 0x000fea0003800000 */
.L_x_14326:
        /* <DEDUP_REMOVED lines=9> */
.L_x_14322:
        /* <DEDUP_REMOVED lines=12> */
.L_x_14331:
[----:B------:R-:W-:-:S07]  /*1ba20*/  IMAD.MOV.U32 R38, RZ, RZ, R218 ;  /* 0x000000ffff267224 */ /* 0x000fce00078e00da */
.L_x_14332:
[----:B------:R-:W-:Y:S05]  /*1ba30*/  BSYNC B1 ;  /* 0x0000000000017941 */ /* 0x000fea0003800000 */
.L_x_14330:
        /* <DEDUP_REMOVED lines=16> */
.L_x_14336:
[----:B------:R-:W-:Y:S05]  /*1bb40*/  BSYNC B2 ;  /* 0x0000000000027941 */ /* 0x000fea0003800000 */
.L_x_14335:
        /* <DEDUP_REMOVED lines=44> */
.L_x_14334:
[----:B------:R-:W-:Y:S05]  /*1be10*/  BSYNC B1 ;  /* 0x0000000000017941 */ /* 0x000fea0003800000 */
.L_x_14333:
        /* <DEDUP_REMOVED lines=12> */
.L_x_14337:
        /* <DEDUP_REMOVED lines=12> */
.L_x_14340:
[----:B------:R-:W-:-:S07]  /*1bfa0*/  IMAD.MOV.U32 R38, RZ, RZ, R218 ;  /* 0x000000ffff267224 */ /* 0x000fce00078e00da */
.L_x_14341:
[----:B------:R-:W-:Y:S05]  /*1bfb0*/  BSYNC B1 ;  /* 0x0000000000017941 */ /* 0x000fea0003800000 */
.L_x_14339:
        /* <DEDUP_REMOVED lines=16> */
.L_x_14345:
[----:B------:R-:W-:Y:S05]  /*1c0c0*/  BSYNC B2 ;  /* 0x0000000000027941 */ /* 0x000fea0003800000 */
.L_x_14344:
        /* <DEDUP_REMOVED lines=44> */
.L_x_14343:
[----:B------:R-:W-:Y:S05]  /*1c390*/  BSYNC B1 ;  /* 0x0000000000017941 */ /* 0x000fea0003800000 */
.L_x_14342:
        /* <DEDUP_REMOVED lines=10> */
.L_x_14338:
        /* <DEDUP_REMOVED lines=12> */
.L_x_14347:
[----:B------:R-:W-:-:S07]  /*1c500*/  IMAD.MOV.U32 R38, RZ, RZ, R218 ;  /* 0x000000ffff267224 */ /* 0x000fce00078e00da */
.L_x_14348:
[----:B------:R-:W-:Y:S05]  /*1c510*/  BSYNC B1 ;  /* 0x0000000000017941 */ /* 0x000fea0003800000 */
.L_x_14346:
        /* <DEDUP_REMOVED lines=16> */
.L_x_14352:
[----:B------:R-:W-:Y:S05]  /*1c620*/  BSYNC B2 ;  /* 0x0000000000027941 */ /* 0x000fea0003800000 */
.L_x_14351:
        /* <DEDUP_REMOVED lines=44> */
.L_x_14350:
[----:B------:R-:W-:Y:S05]  /*1c8f0*/  BSYNC B1 ;  /* 0x0000000000017941 */ /* 0x000fea0003800000 */
.L_x_14349:
        /* <DEDUP_REMOVED lines=13> */
.L_x_14353:
        /* <DEDUP_REMOVED lines=12> */
.L_x_14356:
[----:B------:R-:W-:-:S07]  /*1ca90*/  IMAD.MOV.U32 R43, RZ, RZ, R218 ;  /* 0x000000ffff2b7224 */ /* 0x000fce00078e00da */
.L_x_14357:
[----:B------:R-:W-:Y:S05]  /*1caa0*/  BSYNC B1 ;  /* 0x0000000000017941 */ /* 0x000fea0003800000 */
.L_x_14355:
        /* <DEDUP_REMOVED lines=16> */
.L_x_14361:
[----:B------:R-:W-:Y:S05]  /*1cbb0*/  BSYNC B2 ;  /* 0x0000000000027941 */ /* 0x000fea0003800000 */
.L_x_14360:
        /* <DEDUP_REMOVED lines=44> */
.L_x_14359:
[----:B------:R-:W-:Y:S05]  /*1ce80*/  BSYNC B1 ;  /* 0x0000000000017941 */ /* 0x000fea0003800000 */
.L_x_14358:
        /* <DEDUP_REMOVED lines=9> */
.L_x_14354:
        /* <DEDUP_REMOVED lines=12> */
.L_x_14363:
[----:B------:R-:W-:-:S07]  /*1cfe0*/  IMAD.MOV.U32 R43, RZ, RZ, R218 ;  /* 0x000000ffff2b7224 */ /* 0x000fce00078e00da */
.L_x_14364:
[----:B------:R-:W-:Y:S05]  /*1cff0*/  BSYNC B1 ;  /* 0x0000000000017941 */ /* 0x000fea0003800000 */
.L_x_14362:
        /* <DEDUP_REMOVED lines=16> */
.L_x_14368:
[----:B------:R-:W-:Y:S05]  /*1d100*/  BSYNC B2 ;  /* 0x0000000000027941 */ /* 0x000fea0003800000 */
.L_x_14367:
        /* <DEDUP_REMOVED lines=44> */
.L_x_14366:
[----:B------:R-:W-:Y:S05]  /*1d3d0*/  BSYNC B1 ;  /* 0x0000000000017941 */ /* 0x000fea0003800000 */
.L_x_14365:
        /* <DEDUP_REMOVED lines=12> */
.L_x_14369:
        /* <DEDUP_REMOVED lines=12> */
.L_x_14372:
[----:B------:R-:W-:-:S07]  /*1d560*/  IMAD.MOV.U32 R205, RZ, RZ, R218 ;  /* 0x000000ffffcd7224 */ /* 0x000fce00078e00da */
.L_x_14373:
[----:B------:R-:W-:Y:S05]  /*1d570*/  BSYNC B1 ;  /* 0x0000000000017941 */ /* 0x000fea0003800000 */
.L_x_14371:
        /* <DEDUP_REMOVED lines=18> */
.L_x_14377:
[----:B------:R-:W-:Y:S05]  /*1d6a0*/  BSYNC B2 ;  /* 0x0000000000027941 */ /* 0x000fea0003800000 */
.L_x_14376:
        /* <DEDUP_REMOVED lines=44> */
.L_x_14375:
[----:B------:R-:W-:Y:S05]  /*1d970*/  BSYNC B1 ;  /* 0x0000000000017941 */ /* 0x000fea0003800000 */
.L_x_14374:
        /* <DEDUP_REMOVED lines=10> */
.L_x_14370:
[----:B------:R-:W-:Y:S01]  /*1da20*/  P2R R142, PR, RZ, 0x4 ;  /* 0x00000004ff8e7803 */ /* 0x000fe20000000000 */
[----:B------:R-:W0:Y:S01]  /*1da30*/  @P0 LDC.64 R240, c[0x0][0x228] ;  /* 0x00008a00fff00b82 */ /* 0x000e220000000a00 */
[C---:B------:R-:W-:Y:S01]  /*1da40*/  LOP3.LUT P2, RZ, R223.reuse, 0x2, RZ, 0xc0, !PT ;  /* 0x00000002dfff7812 */ /* 0x040fe2000784c0ff */
[----:B------:R-:W-:Y:S01]  /*1da50*/  VIADD R225, R228, 0xa0 ;  /* 0x000000a0e4e17836 */ /* 0x000fe20000000000 */
[----:B------:R-:W-:Y:S02]  /*1da60*/  SEL R39, RZ, 0x100, P3 ;  /* 0x00000100ff277807 */ /* 0x000fe40001800000 */
[----:B------:R-:W-:Y:S01]  /*1da70*/  LOP3.LUT P3, RZ, R223, 0x4, RZ, 0xc0, !PT ;  /* 0x00000004dfff7812 */ /* 0x000fe2000786c0ff */
[----:B------:R-:W-:Y:S01]  /*1da80*/  IMAD.WIDE.U32 R242, R225, 0x10, R140 ;  /* 0x00000010e1f27825 */ /* 0x000fe200078e008c */
[----:B------:R-:W-:Y:S01]  /*1da90*/  SEL R37, RZ, 0x1, P2 ;  /* 0x00000001ff257807 */ /* 0x000fe20001000000 */
[----:B------:R-:W1:Y:S01]  /*1daa0*/  @P1 LDC.64 R238, c[0x0][0x230] ;  /* 0x00008c00ffee1b82 */ /* 0x000e620000000a00 */
[----:B------:R-:W-:-:S02]  /*1dab0*/  ISETP.NE.AND P2, PT, R142, RZ, PT ;  /* 0x000000ff8e00720c */ /* 0x000fc40003f45270 */
[----:B------:R-:W-:Y:S02]  /*1dac0*/  SEL R142, RZ, 0x1, P3 ;  /* 0x00000001ff8e7807 */ /* 0x000fe40001800000 */
[----:B------:R-:W-:Y:S02]  /*1dad0*/  SEL R38, RZ, 0x1000000, P5 ;  /* 0x01000000ff267807 */ /* 0x000fe40002800000 */
[----:B------:R-:W-:Y:S01]  /*1dae0*/  SEL R36, RZ, 0x10000, P4 ;  /* 0x00010000ff247807 */ /* 0x000fe20002000000 */
[----:B------:R-:W-:Y:S01]  /*1daf0*/  IMAD.WIDE.U32 R142, R142, 0x1000000, RZ ;  /* 0x010000008e8e7825 */ /* 0x000fe200078e00ff */
[C---:B------:R-:W-:Y:S02]  /*1db00*/  LOP3.LUT P5, RZ, R223.reuse, 0x10, RZ, 0xc0, !PT ;  /* 0x00000010dfff7812 */ /* 0x040fe400078ac0ff */
[----:B------:R-:W-:Y:S02]  /*1db10*/  LOP3.LUT P4, RZ, R223, 0x8, RZ, 0xc0, !PT ;  /* 0x00000008dfff7812 */ /* 0x000fe4000788c0ff */
[----:B------:R-:W-:-:S02]  /*1db20*/  LOP3.LUT R39, R39, R38, R36, 0xfe, !PT ;  /* 0x0000002627277212 */ /* 0x000fc400078efe24 */
[----:B------:R-:W-:Y:S01]  /*1db30*/  SEL R38, RZ, 0x1, P4 ;  /* 0x00000001ff267807 */ /* 0x000fe20002000000 */
[----:B0-----:R-:W-:Y:S01]  /*1db40*/  @P0 IMAD.WIDE.U32 R240, R225, 0x10, R240 ;  /* 0x00000010e1f00825 */ /* 0x001fe200078e00f0 */
[----:B------:R-:W-:Y:S02]  /*1db50*/  SEL R36, RZ, 0x1, P5 ;  /* 0x00000001ff247807 */ /* 0x000fe40002800000 */
[----:B------:R-:W-:Y:S01]  /*1db60*/  LOP3.LUT R143, R143, R39, R37, 0xfe, !PT ;  /* 0x000000278f8f7212 */ /* 0x000fe200078efe25 */
[----:B------:R-:W-:Y:S01]  /*1db70*/  IMAD.WIDE.U32 R38, R38, 0x10000, RZ ;  /* 0x0001000026267825 */ /* 0x000fe200078e00ff */
[----:B------:R-:W-:-:S03]  /*1db80*/  LOP3.LUT P6, RZ, R223, 0x20, RZ, 0xc0, !PT ;  /* 0x00000020dfff7812 */ /* 0x000fc600078cc0ff */
[----:B------:R-:W-:-:S04]  /*1db90*/  IMAD.WIDE.U32 R36, R36, 0x100, RZ ;  /* 0x0000010024247825 */ /* 0x000fc800078e00ff */
[----:B-1----:R-:W-:Y:S01]  /*1dba0*/  @P1 IMAD.WIDE.U32 R238, R225, 0x20, R238 ;  /* 0x00000020e1ee1825 */ /* 0x002fe200078e00ee */
[----:B------:R-:W-:Y:S02]  /*1dbb0*/  LOP3.LUT R142, R36, R142, R38, 0xfe, !PT ;  /* 0x0000008e248e7212 */ /* 0x000fe400078efe26 */
[----:B------:R-:W-:Y:S01]  /*1dbc0*/  LOP3.LUT R37, R37, R143, R39, 0xfe, !PT ;  /* 0x0000008f25257212 */ /* 0x000fe200078efe27 */
[----:B------:R-:W-:Y:S01]  /*1dbd0*/  IMAD.WIDE.U32 R38, R230, 0x20, R236 ;  /* 0x00000020e6267825 */ /* 0x000fe200078e00ec */
[----:B------:R-:W-:-:S04]  /*1dbe0*/  SEL R143, RZ, 0x1, P6 ;  /* 0x00000001ff8f7807 */ /* 0x000fc80003000000 */
[----:B------:R-:W-:Y:S01]  /*1dbf0*/  STG.E.128 desc[UR4][R38.64], R44 ;  /* 0x0000002c26007986 */ /* 0x000fe2000c101d04 */
[----:B------:R-:W-:-:S03]  /*1dc00*/  LOP3.LUT R36, R142, R143, RZ, 0xfc, !PT ;  /* 0x0000008f8e247212 */ /* 0x000fc600078efcff */
[----:B------:R0:W-:Y:S02]  /*1dc10*/  STG.E.128 desc[UR4][R38.64+0x10], R40 ;  /* 0x0000102826007986 */ /* 0x0001e4000c101d04 */
[----:B0-----:R-:W-:-:S05]  /*1dc20*/  IMAD.WIDE.U32 R38, R230, 0x8, R234 ;  /* 0x00000008e6267825 */ /* 0x001fca00078e00ea */
[----:B------:R0:W-:Y:S01]  /*1dc30*/  STG.E.64 desc[UR4][R38.64], R36 ;  /* 0x0000002426007986 */ /* 0x0001e2000c101b04 */
[----:B------:R-:W-:Y:S05]  /*1dc40*/  @!P0 BRA `(.L_x_14378) ;  /* 0x0000000000508947 */ /* 0x000fea0003800000 */
[----:B0-----:R-:W-:Y:S02]  /*1dc50*/  SHF.L.U32 R36, R206, 0x10, RZ ;  /* 0x00000010ce247819 */ /* 0x001fe400000006ff */
[----:B------:R-:W-:Y:S02]  /*1dc60*/  PRMT R39, R207, 0x7104, RZ ;  /* 0x00007104cf277816 */ /* 0x000fe400000000ff */
[----:B------:R-:W-:Y:S02]  /*1dc70*/  LOP3.LUT R37, R36, 0xff0000, RZ, 0xc0, !PT ;  /* 0x00ff000024257812 */ /* 0x000fe400078ec0ff */
[----:B------:R-:W-:Y:S02]  /*1dc80*/  LOP3.LUT R36, R205, 0xffff, RZ, 0xc0, !PT ;  /* 0x0000ffffcd247812 */ /* 0x000fe400078ec0ff */
[----:B------:R-:W-:Y:S02]  /*1dc90*/  LOP3.LUT R142, R209, 0xff, RZ, 0xc0, !PT ;  /* 0x000000ffd18e7812 */ /* 0x000fe400078ec0ff */
[----:B------:R-:W-:-:S02]  /*1dca0*/  PRMT R38, R37, 0x4210, R36 ;  /* 0x0000421025267816 */ /* 0x000fc40000000024 */
[----:B------:R-:W0:Y:S01]  /*1dcb0*/  LDC.64 R36, c[0x0][0x248] ;  /* 0x00009200ff247b82 */ /* 0x000e220000000a00 */
        /* <DEDUP_REMOVED lines=13> */
.L_x_14378:
[----:B------:R2:W5:Y:S04]  /*1dd90*/  @P0 LDG.E.128 R80, desc[UR4][R240.64] ;  /* 0x00000004f0500981 */ /* 0x000568000c1e1d00 */
[----:B------:R2:W5:Y:S04]  /*1dda0*/  @P1 LDG.E.128 R88, desc[UR4][R238.64] ;  /* 0x00000004ee581981 */ /* 0x000568000c1e1d00 */
[----:B------:R2:W5:Y:S04]  /*1ddb0*/  @P1 LDG.E.128 R84, desc[UR4][R238.64+0x10] ;  /* 0x00001004ee541981 */ /* 0x000568000c1e1d00 */
[----:B------:R2:W5:Y:S01]  /*1ddc0*/  LDG.E.128 R140, desc[UR4][R242.64] ;  /* 0x00000004f28c7981 */ /* 0x000562000c1e1d00 */
[C---:B------:R-:W-:Y:S01]  /*1ddd0*/  ISETP.NE.AND P3, PT, R224.reuse, 0x1, PT ;  /* 0x00000001e000780c */ /* 0x040fe20003f65270 */
[----:B------:R-:W-:Y:S01]  /*1dde0*/  BSSY B1, `(.L_x_14379) ;  /* 0x000000c000017945 */ /* 0x000fe20003800000 */
[----:B01----:R-:W-:-:S11]  /*1ddf0*/  VIADD R38, R224, 0x1 ;  /* 0x00000001e0267836 */ /* 0x003fd60000000000 */
        /* <DEDUP_REMOVED lines=9> */
.L_x_14380:
[----:B------:R-:W-:-:S07]  /*1de90*/  IMAD.MOV.U32 R240, RZ, RZ, R218 ;  /* 0x000000fffff07224 */ /* 0x000fce00078e00da */
.L_x_14381:
[----:B------:R-:W-:Y:S05]  /*1dea0*/  BSYNC B1 ;  /* 0x0000000000017941 */ /* 0x000fea0003800000 */
.L_x_14379:
        /* <DEDUP_REMOVED lines=16> */
.L_x_14385:
[----:B------:R-:W-:Y:S05]  /*1dfb0*/  BSYNC B2 ;  /* 0x0000000000027941 */ /* 0x000fea0003800000 */
.L_x_14384:
        /* <DEDUP_REMOVED lines=44> */
.L_x_14383:
[----:B------:R-:W-:Y:S05]  /*1e280*/  BSYNC B1 ;  /* 0x0000000000017941 */ /* 0x000fea0003800000 */
.L_x_14382:
        /* <DEDUP_REMOVED lines=15> */
.L_x_14386:
        /* <DEDUP_REMOVED lines=12> */
.L_x_14389:
[----:B------:R-:W-:-:S07]  /*1e440*/  IMAD.MOV.U32 R37, RZ, RZ, R218 ;  /* 0x000000ffff257224 */ /* 0x000fce00078e00da */
.L_x_14390:
[----:B------:R-:W-:Y:S05]  /*1e450*/  BSYNC B1 ;  /* 0x0000000000017941 */ /* 0x000fea0003800000 */
.L_x_14388:
        /* <DEDUP_REMOVED lines=16> */
.L_x_14394:
[----:B------:R-:W-:Y:S05]  /*1e560*/  BSYNC B2 ;  /* 0x0000000000027941 */ /* 0x000fea0003800000 */
.L_x_14393:
        /* <DEDUP_REMOVED lines=44> */
.L_x_14392:
[----:B------:R-:W-:Y:S05]  /*1e830*/  BSYNC B1 ;  /* 0x0000000000017941 */ /* 0x000fea0003800000 */
.L_x_14391:
[----:B------:R-:W-:-:S05]  /*1e840*/  I2FP.F32.U32 R38, R37 ;  /* 0x0000002500267245 */ /* 0x000fca0000201000 */
        /* <DEDUP_REMOVED lines=8> */
.L_x_14387:
        /* <DEDUP_REMOVED lines=12> */
.L_x_14396:
[----:B------:R-:W-:-:S07]  /*1e990*/  IMAD.MOV.U32 R37, RZ, RZ, R218 ;  /* 0x000000ffff257224 */ /* 0x000fce00078e00da */
.L_x_14397:
[----:B------:R-:W-:Y:S05]  /*1e9a0*/  BSYNC B1 ;  /* 0x0000000000017941 */ /* 0x000fea0003800000 */
.L_x_14395:
        /* <DEDUP_REMOVED lines=16> */
.L_x_14401:
[----:B------:R-:W-:Y:S05]  /*1eab0*/  BSYNC B2 ;  /* 0x0000000000027941 */ /* 0x000fea0003800000 */
.L_x_14400:
        /* <DEDUP_REMOVED lines=40> */
[----:B------:R-:W-:-:S03]  /*1ed40*/  IMAD.WIDE.U32 R38, R215, -0x2daee0ad, RZ ;  /* 0xd2511f53d7267825 */ /* 0x000fc600078e00ff */
[----:B------:R-:W-:Y:S01]  /*1ed50*/  MOV R216, R38 ;  /* 0x0000002600d87202 */ /* 0x000fe20000000f00 */
[----:B------:R-:W-:Y:S01]  /*1ed60*/  IMAD.MOV.U32 R38, RZ, RZ, RZ ;  /* 0x000000ffff267224 */ /* 0x000fe200078e00ff */
[----:B------:R-:W-:-:S07]  /*1ed70*/  LOP3.LUT R215, R39, UR43, R238, 0x96, !PT ;  /* 0x0000002b27d77c12 */ /* 0x000fce000f8e96ee */
.L_x_14399:
[----:B------:R-:W-:Y:S05]  /*1ed80*/  BSYNC B1 ;  /* 0x0000000000017941 */ /* 0x000fea0003800000 */
.L_x_14398:
        /* <DEDUP_REMOVED lines=14> */
.L_x_14402:
        /* <DEDUP_REMOVED lines=12> */
.L_x_14405:
[----:B------:R-:W-:-:S07]  /*1ef30*/  IMAD.MOV.U32 R140, RZ, RZ, R218 ;  /* 0x000000ffff8c7224 */ /* 0x000fce00078e00da */
.L_x_14406:
[----:B------:R-:W-:Y:S05]  /*1ef40*/  BSYNC B1 ;  /* 0x0000000000017941 */ /* 0x000fea0003800000 */
.L_x_14404:
        /* <DEDUP_REMOVED lines=16> */
.L_x_14410:
[----:B------:R-:W-:Y:S05]  /*1f050*/  BSYNC B2 ;  /* 0x0000000000027941 */ /* 0x000fea0003800000 */
.L_x_14409:
        /* <DEDUP_REMOVED lines=44> */
.L_x_14408:
[----:B------:R-:W-:Y:S05]  /*1f320*/  BSYNC B1 ;  /* 0x0000000000017941 */ /* 0x000fea0003800000 */
.L_x_14407:
        /* <DEDUP_REMOVED lines=10> */
.L_x_14403:
        /* <DEDUP_REMOVED lines=12> */
.L_x_14412:
[----:B------:R-:W-:-:S07]  /*1f490*/  IMAD.MOV.U32 R140, RZ, RZ, R218 ;  /* 0x000000ffff8c7224 */ /* 0x000fce00078e00da */
.L_x_14413:
[----:B------:R-:W-:Y:S05]  /*1f4a0*/  BSYNC B1 ;  /* 0x0000000000017941 */ /* 0x000fea0003800000 */
.L_x_14411:
        /* <DEDUP_REMOVED lines=16> */
.L_x_14417:
[----:B------:R-:W-:Y:S05]  /*1f5b0*/  BSYNC B2 ;  /* 0x0000000000027941 */ /* 0x000fea0003800000 */
.L_x_14416:
        /* <DEDUP_REMOVED lines=40> */
[----:B------:R-:W-:-:S05]  /*1f840*/  IMAD.WIDE.U32 R38, R215, -0x2daee0ad, RZ ;  /* 0xd2511f53d7267825 */ /* 0x000fca00078e00ff */
[----:B------:R-:W-:Y:S01]  /*1f850*/  LOP3.LUT R215, R39, UR43, R238, 0x96, !PT ;  /* 0x0000002b27d77c12 */ /* 0x000fe2000f8e96ee */
[----:B------:R-:W-:Y:S01]  /*1f860*/  IMAD.MOV.U32 R238, RZ, RZ, RZ ;  /* 0x000000ffffee7224 */ /* 0x000fe200078e00ff */
[----:B------:R-:W-:-:S07]  /*1f870*/  MOV R216, R38 ;  /* 0x0000002600d87202 */ /* 0x000fce0000000f00 */
.L_x_14415:
[----:B------:R-:W-:Y:S05]  /*1f880*/  BSYNC B1 ;  /* 0x0000000000017941 */ /* 0x000fea0003800000 */
.L_x_14414:
        /* <DEDUP_REMOVED lines=15> */
.L_x_14418:
        /* <DEDUP_REMOVED lines=12> */
.L_x_14421:
[----:B------:R-:W-:-:S07]  /*1fa40*/  IMAD.MOV.U32 R39, RZ, RZ, R218 ;  /* 0x000000ffff277224 */ /* 0x000fce00078e00da */
.L_x_14422:
[----:B------:R-:W-:Y:S05]  /*1fa50*/  BSYNC B1 ;  /* 0x0000000000017941 */ /* 0x000fea0003800000 */
.L_x_14420:
        /* <DEDUP_REMOVED lines=16> */
.L_x_14426:
[----:B------:R-:W-:Y:S05]  /*1fb60*/  BSYNC B2 ;  /* 0x0000000000027941 */ /* 0x000fea0003800000 */
.L_x_14425:
        /* <DEDUP_REMOVED lines=44> */
.L_x_14424:
[----:B------:R-:W-:Y:S05]  /*1fe30*/  BSYNC B1 ;  /* 0x0000000000017941 */ /* 0x000fea0003800000 */
.L_x_14423:
        /* <DEDUP_REMOVED lines=9> */
.L_x_14419:
        /* <DEDUP_REMOVED lines=12> */
.L_x_14428:
[----:B------:R-:W-:-:S07]  /*1ff90*/  IMAD.MOV.U32 R39, RZ, RZ, R218 ;  /* 0x000000ffff277224 */ /* 0x000fce00078e00da */
.L_x_14429:
[----:B------:R-:W-:Y:S05]  /*1ffa0*/  BSYNC B1 ;  /* 0x0000000000017941 */ /* 0x000fea0003800000 */
.L_x_14427:
        /* <DEDUP_REMOVED lines=16> */
.L_x_14433:
[----:B------:R-:W-:Y:S05]  /*200b0*/  BSYNC B2 ;  /* 0x0000000000027941 */ /* 0x000fea0003800000 */
.L_x_14432:
        /* <DEDUP_REMOVED lines=44> */
.L_x_14431:
[----:B------:R-:W-:Y:S05]  /*20380*/  BSYNC B1 ;  /* 0x0000000000017941 */ /* 0x000fea0003800000 */
.L_x_14430:
        /* <DEDUP_REMOVED lines=14> */
.L_x_14434:
        /* <DEDUP_REMOVED lines=12> */
.L_x_14437:
[----:B------:R-:W-:-:S07]  /*20530*/  IMAD.MOV.U32 R209, RZ, RZ, R218 ;  /* 0x000000ffffd17224 */ /* 0x000fce00078e00da */
.L_x_14438:
[----:B------:R-:W-:Y:S05]  /*20540*/  BSYNC B1 ;  /* 0x0000000000017941 */ /* 0x000fea0003800000 */
.L_x_14436:
        /* <DEDUP_REMOVED lines=16> */
.L_x_14442:
[----:B------:R-:W-:Y:S05]  /*20650*/  BSYNC B2 ;  /* 0x0000000000027941 */ /* 0x000fea0003800000 */
.L_x_14441:
        /* <DEDUP_REMOVED lines=44> */
.L_x_14440:
[----:B------:R-:W-:Y:S05]  /*20920*/  BSYNC B1 ;  /* 0x0000000000017941 */ /* 0x000fea0003800000 */
.L_x_14439:
        /* <DEDUP_REMOVED lines=10> */
.L_x_14435:
        /* <DEDUP_REMOVED lines=12> */
.L_x_14444:
[----:B------:R-:W-:-:S07]  /*20a90*/  IMAD.MOV.U32 R224, RZ, RZ, R218 ;  /* 0x000000ffffe07224 */ /* 0x000fce00078e00da */
.L_x_14445:
[----:B------:R-:W-:Y:S05]  /*20aa0*/  BSYNC B1 ;  /* 0x0000000000017941 */ /* 0x000fea0003800000 */
.L_x_14443:
        /* <DEDUP_REMOVED lines=16> */
.L_x_14449:
[----:B------:R-:W-:Y:S05]  /*20bb0*/  BSYNC B2 ;  /* 0x0000000000027941 */ /* 0x000fea0003800000 */
.L_x_14448:
        /* <DEDUP_REMOVED lines=44> */
.L_x_14447:
[----:B------:R-:W-:Y:S05]  /*20e80*/  BSYNC B1 ;  /* 0x0000000000017941 */ /* 0x000fea0003800000 */
.L_x_14446:
        /* <DEDUP_REMOVED lines=15> */
.L_x_14450:
        /* <DEDUP_REMOVED lines=12> */
.L_x_14453:
[----:B------:R-:W-:-:S07]  /*21040*/  IMAD.MOV.U32 R141, RZ, RZ, R218 ;  /* 0x000000ffff8d7224 */ /* 0x000fce00078e00da */
.L_x_14454:
[----:B------:R-:W-:Y:S05]  /*21050*/  BSYNC B1 ;  /* 0x0000000000017941 */ /* 0x000fea0003800000 */
.L_x_14452:
        /* <DEDUP_REMOVED lines=16> */
.L_x_14458:
[----:B------:R-:W-:Y:S05]  /*21160*/  BSYNC B2 ;  /* 0x0000000000027941 */ /* 0x000fea0003800000 */
.L_x_14457:
[----:B------:R-:W-:Y:S01]  /*21170*/  LOP3.LUT R238, R208, UR7, R213, 0x96, !PT ;  /* 0x00000007d0ee7c12 */ /* 0x000fe2000f8e96d5 */
[----:B------:R-:W-:-:S04]  /*21180*/  IMAD.HI.U32 R208, R221, -0x326172a9, RZ ;  /* 0xcd9e8d57ddd07827 */ /* 0x000fc800078e00ff */
[----:B------:R-:W-:Y:S01]  /*21190*/  IMAD R215, R221, -0x326172a9, RZ ;  /* 0xcd9e8d57ddd77824 */ /* 0x000fe200078e02ff */
[----:B------:R-:W-:Y:S01]  /*211a0*/  LOP3.LUT R208, R208, UR6, R219, 0x96, !PT ;  /* 0x00000006d0d07c12 */ /* 0x000fe2000f8e96db */
[----:B------:R-:W-:-:S04]  /*211b0*/  IMAD.WIDE.U32 R238, R238, -0x326172a9, RZ ;  /* 0xcd9e8d57eeee7825 */ /* 0x000fc800078e00ff */
[----:B------:R-:W-:Y:S01]  /*211c0*/  IMAD.MOV.U32 R224, RZ, RZ, RZ ;  /* 0x000000ffffe07224 */ /* 0x000fe200078e00ff */
        /* <DEDUP_REMOVED lines=36> */
[----:B------:R-:W-:Y:S02]  /*21410*/  LOP3.LUT R215, R239, UR43, R240, 0x96, !PT ;  /* 0x0000002befd77c12 */ /* 0x000fe4000f8e96f0 */
[----:B------:R-:W-:-:S07]  /*21420*/  MOV R216, R238 ;  /* 0x000000ee00d87202 */ /* 0x000fce0000000f00 */
.L_x_14456:
[----:B------:R-:W-:Y:S05]  /*21430*/  BSYNC B1 ;  /* 0x0000000000017941 */ /* 0x000fea0003800000 */
.L_x_14455:
[----:B------:R-:W-:-:S05]  /*21440*/  I2FP.F32.U32 R208, R141 ;  /* 0x0000008d00d07245 */ /* 0x000fca0000201000 */
[----:B------:R-:W-:Y:S01]  /*21450*/  FFMA.FTZ R141, R208, R233, 1.1641532182693481445e-10 ;  /* 0x2f000000d08d7423 */ /* 0x000fe200000100e9 */
[----:B------:R-:W-:-:S04]  /*21460*/  SHF.L.U32 R208, R82, 0x10, RZ ;  /* 0x0000001052d07819 */ /* 0x000fc800000006ff */
[----:B------:R-:W-:Y:S01]  /*21470*/  FSETP.GTU.FTZ.AND P3, PT, R141, R232, PT ;  /* 0x000000e88d00720b */ /* 0x000fe20003f7c000 */
[----:B------:R-:W-:-:S05]  /*21480*/  FMUL.FTZ R208, R208, R231 ;  /* 0x000000e7d0d07220 */ /* 0x000fca0000410000 */
[----:B------:R-:W-:Y:S02]  /*21490*/  FSEL R141, R208, RZ, !P3 ;  /* 0x000000ffd08d7208 */ /* 0x000fe40005800000 */
[----:B------:R-:W-:-:S03]  /*214a0*/  SEL R208, RZ, 0x1, P3 ;  /* 0x00000001ffd07807 */ /* 0x000fc60001800000 */
[----:B------:R-:W-:-:S04]  /*214b0*/  FADD.FTZ R140, R140, R141 ;  /* 0x0000008d8c8c7221 */ /* 0x000fc80000010000 */
[----:B------:R-:W-:-:S07]  /*214c0*/  @P1 FADD.FTZ R140, R84, R140 ;  /* 0x0000008c548c1221 */ /* 0x000fce0000010000 */
.L_x_14451:
        /* <DEDUP_REMOVED lines=12> */
.L_x_14460:
[----:B------:R-:W-:-:S07]  /*21590*/  IMAD.MOV.U32 R141, RZ, RZ, R218 ;  /* 0x000000ffff8d7224 */ /* 0x000fce00078e00da */
.L_x_14461:
[----:B------:R-:W-:Y:S05]  /*215a0*/  BSYNC B1 ;  /* 0x0000000000017941 */ /* 0x000fea0003800000 */
.L_x_14459:
        /* <DEDUP_REMOVED lines=16> */
.L_x_14465:
[----:B------:R-:W-:Y:S05]  /*216b0*/  BSYNC B2 ;  /* 0x0000000000027941 */ /* 0x000fea0003800000 */
.L_x_14464:
        /* <DEDUP_REMOVED lines=44> */
.L_x_14463:
[----:B------:R-:W-:Y:S05]  /*21980*/  BSYNC B1 ;  /* 0x0000000000017941 */ /* 0x000fea0003800000 */
.L_x_14462:
        /* <DEDUP_REMOVED lines=12> */
.L_x_14466:
        /* <DEDUP_REMOVED lines=12> */
.L_x_14469:
[----:B------:R-:W-:-:S07]  /*21b10*/  IMAD.MOV.U32 R142, RZ, RZ, R218 ;  /* 0x000000ffff8e7224 */ /* 0x000fce00078e00da */
.L_x_14470:
[----:B------:R-:W-:Y:S05]  /*21b20*/  BSYNC B1 ;  /* 0x0000000000017941 */ /* 0x000fea0003800000 */
.L_x_14468:
        /* <DEDUP_REMOVED lines=16> */
.L_x_14474:
[----:B------:R-:W-:Y:S05]  /*21c30*/  BSYNC B2 ;  /* 0x0000000000027941 */ /* 0x000fea0003800000 */
.L_x_14473:
        /* <DEDUP_REMOVED lines=9> */
[----:B------:R-:W-:Y:S01]  /*21cd0*/  LOP3.LUT R215, R215, UR27, R239, 0x96, !PT ;  /* 0x0000001bd7d77c12 */ /* 0x000fe2000f8e96ef */
[----:B------:R-:W-:Y:S01]  /*21ce0*/  IMAD.MOV.U32 R224, RZ, RZ, RZ ;  /* 0x000000ffffe07224 */ /* 0x000fe200078e00ff */
        /* <DEDUP_REMOVED lines=33> */
.L_x_14472:
[----:B------:R-:W-:Y:S05]  /*21f00*/  BSYNC B1 ;  /* 0x0000000000017941 */ /* 0x000fea0003800000 */
.L_x_14471:
        /* <DEDUP_REMOVED lines=10> */
.L_x_14467:
        /* <DEDUP_REMOVED lines=12> */
.L_x_14476:
[----:B------:R-:W-:-:S07]  /*22070*/  IMAD.MOV.U32 R142, RZ, RZ, R218 ;  /* 0x000000ffff8e7224 */ /* 0x000fce00078e00da */
.L_x_14477:
[----:B------:R-:W-:Y:S05]  /*22080*/  BSYNC B1 ;  /* 0x0000000000017941 */ /* 0x000fea0003800000 */
.L_x_14475:
        /* <DEDUP_REMOVED lines=16> */
.L_x_14481:
[----:B------:R-:W-:Y:S05]  /*22190*/  BSYNC B2 ;  /* 0x0000000000027941 */ /* 0x000fea0003800000 */
.L_x_14480:
        /* <DEDUP_REMOVED lines=44> */
.L_x_14479:
[----:B------:R-:W-:Y:S05]  /*22460*/  BSYNC B1 ;  /* 0x0000000000017941 */ /* 0x000fea0003800000 */
.L_x_14478:
[----:B------:R-:W-:Y:S02]  /*22470*/  I2FP.F32.U32 R142, R142 ;  /* 0x0000008e008e7245 */ /* 0x000fe40000201000 */
[----:B------:R-:W-:-:S03]  /*22480*/  PRMT R224, R143, 0x7632, R224 ;  /* 0x000076328fe07816 */ /* 0x000fc600000000e0 */
[----:B------:R-:W-:Y:S01]  /*22490*/  FFMA.FTZ R239, R142, R233, 1.1641532182693481445e-10 ;  /* 0x2f0000008eef7423 */ /* 0x000fe200000100e9 */
[----:B------:R-:W-:-:S04]  /*224a0*/  SHF.L.U32 R142, R143, 0x10, RZ ;  /* 0x000000108f8e7819 */ /* 0x000fc800000006ff */
[----:B------:R-:W-:Y:S01]  /*224b0*/  FSETP.GTU.FTZ.AND P4, PT, R239, R232, PT ;  /* 0x000000e8ef00720b */ /* 0x000fe20003f9c000 */
        /* <DEDUP_REMOVED lines=8> */
.L_x_14482:
        /* <DEDUP_REMOVED lines=12> */
.L_x_14485:
[----:B------:R-:W-:-:S07]  /*22600*/  IMAD.MOV.U32 R143, RZ, RZ, R218 ;  /* 0x000000ffff8f7224 */ /* 0x000fce00078e00da */
.L_x_14486:
[----:B------:R-:W-:Y:S05]  /*22610*/  BSYNC B1 ;  /* 0x0000000000017941 */ /* 0x000fea0003800000 */
.L_x_14484:
        /* <DEDUP_REMOVED lines=16> */
.L_x_14490:
[----:B------:R-:W-:Y:S05]  /*22720*/  BSYNC B2 ;  /* 0x0000000000027941 */ /* 0x000fea0003800000 */
.L_x_14489:
        /* <DEDUP_REMOVED lines=44> */
.L_x_14488:
[----:B------:R-:W-:Y:S05]  /*229f0*/  BSYNC B1 ;  /* 0x0000000000017941 */ /* 0x000fea0003800000 */
.L_x_14487:
        /* <DEDUP_REMOVED lines=9> */
.L_x_14483:
        /* <DEDUP_REMOVED lines=12> */
.L_x_14492:
[----:B------:R-:W-:-:S07]  /*22b50*/  IMAD.MOV.U32 R143, RZ, RZ, R218 ;  /* 0x000000ffff8f7224 */ /* 0x000fce00078e00da */
.L_x_14493:
[----:B------:R-:W-:Y:S05]  /*22b60*/  BSYNC B1 ;  /* 0x0000000000017941 */ /* 0x000fea0003800000 */
.L_x_14491:
        /* <DEDUP_REMOVED lines=16> */
.L_x_14497:
[----:B------:R-:W-:Y:S05]  /*22c70*/  BSYNC B2 ;  /* 0x0000000000027941 */ /* 0x000fea0003800000 */
.L_x_14496:
        /* <DEDUP_REMOVED lines=44> */
.L_x_14495:
[----:B------:R-:W-:Y:S05]  /*22f40*/  BSYNC B1 ;  /* 0x0000000000017941 */ /* 0x000fea0003800000 */
.L_x_14494:
        /* <DEDUP_REMOVED lines=12> */
.L_x_14498:
        /* <DEDUP_REMOVED lines=12> */
.L_x_14501:
[----:B------:R-:W-:-:S07]  /*230d0*/  IMAD.MOV.U32 R205, RZ, RZ, R218 ;  /* 0x000000ffffcd7224 */ /* 0x000fce00078e00da */
.L_x_14502:
[----:B------:R-:W-:Y:S05]  /*230e0*/  BSYNC B1 ;  /* 0x0000000000017941 */ /* 0x000fea0003800000 */
.L_x_14500:
        /* <DEDUP_REMOVED lines=16> */
.L_x_14506:
[----:B------:R-:W-:Y:S05]  /*231f0*/  BSYNC B2 ;  /* 0x0000000000027941 */ /* 0x000fea0003800000 */
.L_x_14505:
        /* <DEDUP_REMOVED lines=44> */
.L_x_14504:
[----:B------:R-:W-:Y:S05]  /*234c0*/  BSYNC B1 ;  /* 0x0000000000017941 */ /* 0x000fea0003800000 */
.L_x_14503:
        /* <DEDUP_REMOVED lines=10> */
.L_x_14499:
[----:B------:R-:W-:Y:S01]  /*23570*/  SEL R233, RZ, 0x1000000, P5 ;  /* 0x01000000ffe97807 */ /* 0x000fe20002800000 */
[----:B------:R-:W-:Y:S01]  /*23580*/  IMAD.WIDE.U32 R236, R225, 0x20, R236 ;  /* 0x00000020e1ec7825 */ /* 0x000fe200078e00ec */
[----:B------:R-:W-:Y:S02]  /*23590*/  LOP3.LUT P5, RZ, R223, 0x2, RZ, 0xc0, !PT ;  /* 0x00000002dfff7812 */ /* 0x000fe400078ac0ff */
[----:B------:R-:W-:Y:S01]  /*235a0*/  SEL R231, RZ, 0x10000, P4 ;  /* 0x00010000ffe77807 */ /* 0x000fe20002000000 */
[----:B------:R-:W-:Y:S01]  /*235b0*/  IMAD.WIDE.U32 R234, R225, 0x8, R234 ;  /* 0x00000008e1ea7825 */ /* 0x000fe200078e00ea */
[----:B------:R-:W-:Y:S01]  /*235c0*/  SEL R240, RZ, 0x1, P5 ;  /* 0x00000001fff07807 */ /* 0x000fe20002800000 */
[----:B------:R-:W-:Y:S01]  /*235d0*/  STG.E.128 desc[UR4][R236.64], R36 ;  /* 0x00000024ec007986 */ /* 0x000fe2000c101d04 */
[----:B------:R-:W-:Y:S02]  /*235e0*/  SEL R232, RZ, 0x100, P3 ;  /* 0x00000100ffe87807 */ /* 0x000fe40001800000 */
[----:B------:R-:W-:Y:S01]  /*235f0*/  LOP3.LUT P6, RZ, R223, 0x1, RZ, 0xc0, !PT ;  /* 0x00000001dfff7812 */ /* 0x000fe200078cc0ff */
[----:B------:R-:W-:Y:S01]  /*23600*/  IMAD.WIDE.U32 R240, R240, 0x1000000, RZ ;  /* 0x01000000f0f07825 */ /* 0x000fe200078e00ff */
[----:B------:R-:W-:Y:S01]  /*23610*/  LOP3.LUT R232, R232, R233, R231, 0xfe, !PT ;  /* 0x000000e9e8e87212 */ /* 0x000fe200078efee7 */
[----:B------:R0:W-:Y:S01]  /*23620*/  STG.E.128 desc[UR4][R236.64+0x10], R140 ;  /* 0x0000108cec007986 */ /* 0x0001e2000c101d04 */
[----:B------:R-:W-:-:S02]  /*23630*/  SEL R231, RZ, 0x1, P6 ;  /* 0x00000001ffe77807 */ /* 0x000fc40003000000 */
[C---:B------:R-:W-:Y:S02]  /*23640*/  LOP3.LUT P2, RZ, R223.reuse, 0x4, RZ, 0xc0, !PT ;  /* 0x00000004dfff7812 */ /* 0x040fe4000784c0ff */
[----:B------:R-:W-:Y:S02]  /*23650*/  LOP3.LUT P1, RZ, R223, 0x8, RZ, 0xc0, !PT ;  /* 0x00000008dfff7812 */ /* 0x000fe4000782c0ff */
[----:B------:R-:W-:Y:S02]  /*23660*/  LOP3.LUT R231, R241, R232, R231, 0xfe, !PT ;  /* 0x000000e8f1e77212 */ /* 0x000fe400078efee7 */
[----:B------:R-:W-:Y:S02]  /*23670*/  SEL R238, RZ, 0x1, P2 ;  /* 0x00000001ffee7807 */ /* 0x000fe40001000000 */
[----:B------:R-:W-:Y:S02]  /*23680*/  SEL R232, RZ, 0x1, P1 ;  /* 0x00000001ffe87807 */ /* 0x000fe40000800000 */
[----:B------:R-:W-:Y:S01]  /*23690*/  LOP3.LUT P1, RZ, R223, 0x10, RZ, 0xc0, !PT ;  /* 0x00000010dfff7812 */ /* 0x000fe2000782c0ff */
[----:B------:R-:W-:Y:S01]  /*236a0*/  IMAD.WIDE.U32 R238, R238, 0x10000, RZ ;  /* 0x00010000eeee7825 */ /* 0x000fe200078e00ff */
[----:B------:R-:W-:-:S03]  /*236b0*/  ISETP.NE.AND P2, PT, R222, RZ, PT ;  /* 0x000000ffde00720c */ /* 0x000fc60003f45270 */
[----:B------:R-:W-:Y:S01]  /*236c0*/  IMAD.WIDE.U32 R232, R232, 0x100, RZ ;  /* 0x00000100e8e87825 */ /* 0x000fe200078e00ff */
[----:B0-----:R-:W-:Y:S02]  /*236d0*/  SEL R237, RZ, 0x1, P1 ;  /* 0x00000001ffed7807 */ /* 0x001fe40000800000 */
[----:B------:R-:W-:Y:S01]  /*236e0*/  LOP3.LUT R240, R232, R240, R238, 0xfe, !PT ;  /* 0x000000f0e8f07212 */ /* 0x000fe200078efeee */
[----:B------:R-:W-:Y:S01]  /*236f0*/  FADD.FTZ R232, RZ, R76 ;  /* 0x0000004cffe87221 */ /* 0x000fe20000010000 */
[----:B------:R-:W-:-:S03]  /*23700*/  LOP3.LUT R233, R233, R231, R239, 0xfe, !PT ;  /* 0x000000e7e9e97212 */ /* 0x000fc600078efeef */
        /* <DEDUP_REMOVED lines=41> */
[----:B------:R-:W-:-:S03]  /*239a0*/  LOP3.LUT R232, R240, R237, RZ, 0xfc, !PT ;  /* 0x000000edf0e87212 */ /* 0x000fc600078efcff */
[----:B------:R-:W-:Y:S02]  /*239b0*/  FADD.FTZ R236, R231, R38 ;  /* 0x00000026e7ec7221 */ /* 0x000fe40000010000 */
[----:B------:R0:W-:Y:S02]  /*239c0*/  STG.E.64 desc[UR4][R234.64], R232 ;  /* 0x000000e8ea007986 */ /* 0x0001e4000c101b04 */
[----:B------:R-:W-:-:S04]  /*239d0*/  FADD.FTZ R231, R236, R39 ;  /* 0x00000027ece77221 */ /* 0x000fc80000010000 */
[----:B------:R-:W-:-:S04]  /*239e0*/  FADD.FTZ R236, R231, R140 ;  /* 0x0000008ce7ec7221 */ /* 0x000fc80000010000 */
[----:B------:R-:W-:-:S04]  /*239f0*/  FADD.FTZ R231, R236, R141 ;  /* 0x0000008dece77221 */ /* 0x000fc80000010000 */
[----:B------:R-:W-:Y:S01]  /*23a00*/  FADD.FTZ R240, R231, R142 ;  /* 0x0000008ee7f07221 */ /* 0x000fe20000010000 */
[----:B0-----:R-:W-:Y:S06]  /*23a10*/  @!P0 BRA `(.L_x_14507) ;  /* 0x0000000000508947 */ /* 0x001fec0003800000 */
[----:B------:R-:W-:Y:S01]  /*23a20*/  IMAD.U32 R232, R206, 0x10000, RZ ;  /* 0x00010000cee87824 */ /* 0x000fe200078e00ff */
        /* <DEDUP_REMOVED lines=19> */
.L_x_14507:
[----:B------:R-:W-:Y:S01]  /*23b60*/  UMOV UR22, 0xffffffff ;  /* 0xffffffff00167882 */ /* 0x000fe20000000000 */
[----:B------:R-:W-:Y:S02]  /*23b70*/  FADD.FTZ R240, R240, R143 ;  /* 0x0000008ff0f07221 */ /* 0x000fe40000010000 */
[----:B------:R-:W-:Y:S05]  /*23b80*/  BRA.DIV UR22, `(.L_x_14508) ;  /* 0x0000002216ac7947 */ /* 0x000fea000b800000 */
        /* <DEDUP_REMOVED lines=16> */
[----:B------:R-:W-:-:S04]  /*23c90*/  FFMA.FTZ R231, R238, R238, R231 ;  /* 0x000000eeeee77223 */ /* 0x000fc800000100e7 */
        /* <DEDUP_REMOVED lines=100> */
.L_x_14521:
[----:B-1----:R-:W-:Y:S01]  /*242e0*/  FADD.FTZ R231, R235, R238 ;  /* 0x000000eeebe77221 */ /* 0x002fe20000010000 */
[----:B------:R-:W-:Y:S01]  /*242f0*/  FMUL.FTZ R233, R237, R237 ;  /* 0x000000edede97220 */ /* 0x000fe20000410000 */
[----:B0-----:R-:W0:Y:S01]  /*24300*/  @!P2 LDC.64 R234, c[0x0][0x250] ;  /* 0x00009400ffeaab82 */ /* 0x001e220000000a00 */
[----:B------:R-:W-:Y:S01]  /*24310*/  ISETP.NE.AND P1, PT, RZ, UR24, PT ;  /* 0x00000018ff007c0c */ /* 0x000fe2000bf25270 */
[----:B------:R-:W-:Y:S01]  /*24320*/  FFMA.FTZ R231, R231, R232, UR25 ;  /* 0x00000019e7e77e23 */ /* 0x000fe200080100e8 */
[----:B------:R-:W-:Y:S02]  /*24330*/  SHF.L.U32 R238, R112, 0x10, RZ ;  /* 0x0000001070ee7819 */ /* 0x000fe400000006ff */
[----:B------:R-:W-:-:S03]  /*24340*/  FSEL R236, R233, RZ, P1 ;  /* 0x000000ffe9ec7208 */ /* 0x000fc60000800000 */
[----:B------:R-:W1:Y:S02]  /*24350*/  @!P2 LDC.64 R232, c[0x0][0x258] ;  /* 0x00009600ffe8ab82 */ /* 0x000e640000000a00 */
[----:B------:R-:W-:-:S06]  /*24360*/  FADD.FTZ R231, R231, R236 ;  /* 0x000000ece7e77221 */ /* 0x000fcc0000010000 */
[----:B------:R-:W2:Y:S01]  /*24370*/  MUFU.RSQ R231, R231 ;  /* 0x000000e700e77308 */ /* 0x000ea20000001400 */
[----:B0-----:R-:W-:-:S05]  /*24380*/  @!P2 IMAD.WIDE R234, R217, 0x4, R234 ;  /* 0x00000004d9eaa825 */ /* 0x001fca00078e02ea */
[----:B------:R1:W-:Y:S02]  /*24390*/  @!P2 STG.E desc[UR4][R234.64], R237 ;  /* 0x000000edea00a986 */ /* 0x0003e4000c101904 */
[----:B-1----:R-:W-:Y:S01]  /*243a0*/  @!P2 IMAD.WIDE R234, R217, 0x4, R232 ;  /* 0x00000004d9eaa825 */ /* 0x002fe200078e02e8 */
[----:B------:R-:W-:Y:S02]  /*243b0*/  FSEL R232, R237, RZ, !P1 ;  /* 0x000000ffede87208 */ /* 0x000fe40004800000 */
[----:B------:R-:W-:Y:S02]  /*243c0*/  PRMT R233, R112, 0x7632, R233 ;  /* 0x0000763270e97816 */ /* 0x000fe400000000e9 */
[----:B--2---:R0:W-:Y:S01]  /*243d0*/  @!P2 STG.E desc[UR4][R234.64], R231 ;  /* 0x000000e7ea00a986 */ /* 0x0041e2000c101904 */
[C---:B------:R-:W-:Y:S01]  /*243e0*/  FADD.FTZ R240, -R232.reuse, R77 ;  /* 0x0000004de8f07221 */ /* 0x040fe20000010100 */
[----:B------:R-:W-:Y:S01]  /*243f0*/  FADD.FTZ R236, -R232, R76 ;  /* 0x0000004ce8ec7221 */ /* 0x000fe20000010100 */
[----:B------:R-:W-:-:S02]  /*24400*/  IMAD.U32 R233, R233, 0x10000, RZ ;  /* 0x00010000e9e97824 */ /* 0x000fc400078e00ff */
[C---:B------:R-:W-:Y:S01]  /*24410*/  FADD.FTZ R244, -R232.reuse, R75 ;  /* 0x0000004be8f47221 */ /* 0x040fe20000010100 */
[C---:B------:R-:W-:Y:S01]  /*24420*/  FMUL.FTZ R76, R231.reuse, R240 ;  /* 0x000000f0e74c7220 */ /* 0x040fe20000410000 */
[----:B------:R-:W-:Y:S01]  /*24430*/  FMUL.FTZ R77, R231, R236 ;  /* 0x000000ece74d7220 */ /* 0x000fe20000410000 */
[C---:B------:R-:W-:Y:S01]  /*24440*/  FADD.FTZ R236, -R232.reuse, R78 ;  /* 0x0000004ee8ec7221 */ /* 0x040fe20000010100 */
[----:B------:R-:W-:Y:S01]  /*24450*/  FADD.FTZ R240, -R232, R73 ;  /* 0x00000049e8f07221 */ /* 0x000fe20000010100 */
[----:B------:R-:W-:Y:S01]  /*24460*/  FFMA.FTZ R233, R76, R233, R202 ;  /* 0x000000e94ce97223 */ /* 0x000fe200000100ca */
[----:B------:R-:W-:Y:S01]  /*24470*/  FFMA.FTZ R238, R77, R238, R204 ;  /* 0x000000ee4dee7223 */ /* 0x000fe200000100cc */
[----:B------:R-:W-:Y:S01]  /*24480*/  PRMT R75, R114, 0x7632, R75 ;  /* 0x00007632724b7816 */ /* 0x000fe2000000004b */
[C---:B------:R-:W-:Y:S01]  /*24490*/  FADD.FTZ R78, -R232.reuse, R79 ;  /* 0x0000004fe84e7221 */ /* 0x040fe20000010100 */
[----:B------:R-:W-:Y:S01]  /*244a0*/  PRMT R73, R113, 0x7632, R73 ;  /* 0x0000763271497816 */ /* 0x000fe20000000049 */
[C---:B0-----:R-:W-:Y:S01]  /*244b0*/  FADD.FTZ R234, -R232.reuse, R72 ;  /* 0x00000048e8ea7221 */ /* 0x041fe20000010100 */
[----:B------:R-:W-:Y:S01]  /*244c0*/  PRMT R79, R115, 0x7632, R79 ;  /* 0x00007632734f7816 */ /* 0x000fe2000000004f */
[----:B------:R-:W-:Y:S01]  /*244d0*/  FADD.FTZ R242, -R232, R74 ;  /* 0x0000004ae8f27221 */ /* 0x000fe20000010100 */
[----:B------:R-:W-:Y:S01]  /*244e0*/  F2FP.BF16.F32.PACK_AB R72, R233, R238 ;  /* 0x000000eee948723e */ /* 0x000fe200000010ff */
[----:B------:R-:W-:Y:S01]  /*244f0*/  IMAD.U32 R238, R75, 0x10000, RZ ;  /* 0x000100004bee7824 */ /* 0x000fe200078e00ff */
[----:B------:R-:W-:Y:S01]  /*24500*/  SHF.L.U32 R74, R73, 0x10, RZ ;  /* 0x00000010494a7819 */ /* 0x000fe200000006ff */
[----:B------:R-:W-:Y:S01]  /*24510*/  FMUL.FTZ R236, R231, R236 ;  /* 0x000000ece7ec7220 */ /* 0x000fe20000410000 */
[----:B------:R-:W-:Y:S01]  /*24520*/  SHF.L.U32 R239, R79, 0x10, RZ ;  /* 0x000000104fef7819 */ /* 0x000fe200000006ff */
[----:B------:R-:W-:Y:S01]  /*24530*/  FMUL.FTZ R237, R231, R78 ;  /* 0x0000004ee7ed7220 */ /* 0x000fe20000410000 */
[----:B------:R-:W-:Y:S01]  /*24540*/  IMAD.U32 R73, R113, 0x10000, RZ ;  /* 0x0001000071497824 */ /* 0x000fe200078e00ff */
[----:B------:R-:W-:Y:S01]  /*24550*/  SHF.L.U32 R75, R114, 0x10, RZ ;  /* 0x00000010724b7819 */ /* 0x000fe200000006ff */
[C---:B------:R-:W-:Y:S01]  /*24560*/  FMUL.FTZ R235, R231.reuse, R234 ;  /* 0x000000eae7eb7220 */ /* 0x040fe20000410000 */
[C---:B------:R-:W-:Y:S01]  /*24570*/  FMUL.FTZ R79, R231.reuse, R240 ;  /* 0x000000f0e74f7220 */ /* 0x040fe20000410000 */
[C---:B------:R-:W-:Y:S01]  /*24580*/  FMUL.FTZ R233, R231.reuse, R242 ;  /* 0x000000f2e7e97220 */ /* 0x040fe20000410000 */
[----:B------:R-:W-:Y:S01]  /*24590*/  FMUL.FTZ R234, R231, R244 ;  /* 0x000000f4e7ea7220 */ /* 0x000fe20000410000 */
[----:B------:R-:W-:-:S02]  /*245a0*/  IMAD.U32 R78, R115, 0x10000, RZ ;  /* 0x00010000734e7824 */ /* 0x000fc400078e00ff */
        /* <DEDUP_REMOVED lines=8> */
[----:B------:R-:W-:Y:S01]  /*24630*/  F2FP.BF16.F32.PACK_AB R74, R238, R75 ;  /* 0x0000004bee4a723e */ /* 0x000fe200000010ff */
[C---:B------:R-:W-:Y:S01]  /*24640*/  FADD.FTZ R36, -R232.reuse, R36 ;  /* 0x00000024e8247221 */ /* 0x040fe20000010100 */
[----:B------:R-:W-:Y:S01]  /*24650*/  F2FP.BF16.F32.PACK_AB R75, R239, R78 ;  /* 0x0000004eef4b723e */ /* 0x000fe200000010ff */
[----:B------:R-:W-:Y:S01]  /*24660*/  FADD.FTZ R53, -R232, R53 ;  /* 0x00000035e8357221 */ /* 0x000fe20000010100 */
[----:B------:R-:W-:Y:S01]  /*24670*/  SHF.L.U32 R78, R228, 0x4, RZ ;  /* 0x00000004e44e7819 */ /* 0x000fe200000006ff */
[C---:B------:R-:W-:Y:S01]  /*24680*/  FADD.FTZ R44, -R232.reuse, R44 ;  /* 0x0000002ce82c7221 */ /* 0x040fe20000010100 */
[----:B------:R-:W-:Y:S01]  /*24690*/  SHF.R.U32.HI R228, RZ, 0x1c, R228 ;  /* 0x0000001cffe47819 */ /* 0x000fe200000116e4 */
[----:B------:R-:W-:Y:S01]  /*246a0*/  FADD.FTZ R49, -R232, R49 ;  /* 0x00000031e8317221 */ /* 0x000fe20000010100 */
[----:B------:R-:W-:Y:S01]  /*246b0*/  IADD3 R238, P1, R78, UR18, RZ ;  /* 0x000000124eee7c10 */ /* 0x000fe2000ff3e0ff */
[C---:B------:R-:W-:Y:S01]  /*246c0*/  FADD.FTZ R40, -R232.reuse, R40 ;  /* 0x00000028e8287221 */ /* 0x040fe20000010100 */
[C---:B------:R-:W-:Y:S01]  /*246d0*/  FADD.FTZ R37, -R232.reuse, R37 ;  /* 0x00000025e8257221 */ /* 0x040fe20000010100 */
[----:B------:R-:W-:Y:S01]  /*246e0*/  FADD.FTZ R67, -R232, R67 ;  /* 0x00000043e8437221 */ /* 0x000fe20000010100 */
[----:B------:R-:W-:Y:S01]  /*246f0*/  IADD3.X R239, R228, UR19, RZ, P1, !PT ;  /* 0x00000013e4ef7c10 */ /* 0x000fe20008ffe4ff */
[C---:B------:R-:W-:Y:S01]  /*24700*/  FADD.FTZ R59, -R232.reuse, R59 ;  /* 0x0000003be83b7221 */ /* 0x040fe20000010100 */
[C---:B------:R-:W-:Y:S01]  /*24710*/  FADD.FTZ R63, -R232.reuse, R63 ;  /* 0x0000003fe83f7221 */ /* 0x040fe20000010100 */
[C---:B------:R-:W-:Y:S01]  /*24720*/  FADD.FTZ R38, -R232.reuse, R38 ;  /* 0x00000026e8267221 */ /* 0x040fe20000010100 */
[C---:B------:R-:W-:Y:S01]  /*24730*/  FADD.FTZ R42, -R232.reuse, R42 ;  /* 0x0000002ae82a7221 */ /* 0x040fe20000010100 */
[----:B------:R0:W-:Y:S01]  /*24740*/  STG.E.128 desc[UR4][R238.64], R72 ;  /* 0x00000048ee007986 */ /* 0x0001e2000c101d04 */
[C---:B------:R-:W-:Y:S01]  /*24750*/  FADD.FTZ R39, -R232.reuse, R39 ;  /* 0x00000027e8277221 */ /* 0x040fe20000010100 */
[C---:B------:R-:W-:Y:S01]  /*24760*/  FMUL.FTZ R240, R231.reuse, R59 ;  /* 0x0000003be7f07220 */ /* 0x040fe20000410000 */
[C---:B------:R-:W-:Y:S01]  /*24770*/  FMUL.FTZ R59, R231.reuse, R38 ;  /* 0x00000026e73b7220 */ /* 0x040fe20000410000 */
        /* <DEDUP_REMOVED lines=15> */
[----:B------:R-:W-:Y:S01]  /*24870*/  FMUL.FTZ R57, R231, R36 ;  /* 0x00000024e7397220 */ /* 0x000fe20000410000 */
[----:B------:R-:W-:Y:S01]  /*24880*/  PRMT R36, R137, 0x7632, R36 ;  /* 0x0000763289247816 */ /* 0x000fe20000000024 */
[C---:B------:R-:W-:Y:S01]  /*24890*/  FMUL.FTZ R75, R231.reuse, R53 ;  /* 0x00000035e74b7220 */ /* 0x040fe20000410000 */
[C---:B------:R-:W-:Y:S01]  /*248a0*/  FMUL.FTZ R53, R231.reuse, R44 ;  /* 0x0000002ce7357220 */ /* 0x040fe20000410000 */
[C---:B------:R-:W-:Y:S01]  /*248b0*/  FMUL.FTZ R239, R231.reuse, R49 ;  /* 0x00000031e7ef7220 */ /* 0x040fe20000410000 */
[----:B------:R-:W-:Y:S01]  /*248c0*/  FMUL.FTZ R49, R231, R40 ;  /* 0x00000028e7317220 */ /* 0x000fe20000410000 */
[----:B------:R-:W-:-:S02]  /*248d0*/  IMAD.U32 R44, R36, 0x10000, RZ ;  /* 0x00010000242c7824 */ /* 0x000fc400078e00ff */
[C---:B------:R-:W-:Y:S01]  /*248e0*/  FMUL.FTZ R40, R231.reuse, R37 ;  /* 0x00000025e7287220 */ /* 0x040fe20000410000 */
[----:B------:R-:W-:Y:S01]  /*248f0*/  PRMT R72, R138, 0x7632, R72 ;  /* 0x000076328a487816 */ /* 0x000fe20000000048 */
[----:B------:R-:W-:Y:S01]  /*24900*/  FMUL.FTZ R74, R231, R67 ;  /* 0x00000043e74a7220 */ /* 0x000fe20000410000 */
[----:B------:R-:W-:Y:S01]  /*24910*/  FFMA.FTZ R37, R237, R44, R197 ;  /* 0x0000002ced257223 */ /* 0x000fe200000100c5 */
[----:B------:R-:W-:Y:S01]  /*24920*/  PRMT R44, R111, 0x7632, R44 ;  /* 0x000076326f2c7816 */ /* 0x000fe2000000002c */
[----:B------:R-:W-:Y:S01]  /*24930*/  FMUL.FTZ R67, R231, R63 ;  /* 0x0000003fe7437220 */ /* 0x000fe20000410000 */
[----:B------:R-:W-:Y:S01]  /*24940*/  PRMT R73, R139, 0x7632, R73 ;  /* 0x000076328b497816 */ /* 0x000fe20000000049 */
[C---:B------:R-:W-:Y:S01]  /*24950*/  FMUL.FTZ R63, R231.reuse, R42 ;  /* 0x0000002ae73f7220 */ /* 0x040fe20000410000 */
[----:B------:R-:W-:Y:S01]  /*24960*/  SHF.L.U32 R38, R72, 0x10, RZ ;  /* 0x0000001048267819 */ /* 0x000fe200000006ff */
[----:B------:R-:W-:Y:S01]  /*24970*/  FMUL.FTZ R42, R231, R39 ;  /* 0x00000027e72a7220 */ /* 0x000fe20000410000 */
[----:B------:R-:W-:Y:S01]  /*24980*/  IMAD.U32 R72, R44, 0x10000, RZ ;  /* 0x000100002c487824 */ /* 0x000fe200078e00ff */
[----:B------:R-:W-:Y:S01]  /*24990*/  PRMT R44, R110, 0x7632, R44 ;  /* 0x000076326e2c7816 */ /* 0x000fe2000000002c */
[----:B------:R-:W-:-:S02]  /*249a0*/  IMAD.U32 R39, R73, 0x10000, RZ ;  /* 0x0001000049277824 */ /* 0x000fc400078e00ff */
        /* <DEDUP_REMOVED lines=14> */
[----:B------:R-:W-:-:S02]  /*24a90*/  IMAD.U32 R234, R44, 0x10000, RZ ;  /* 0x000100002cea7824 */ /* 0x000fc400078e00ff */
[----:B------:R-:W-:Y:S01]  /*24aa0*/  FMUL.FTZ R232, R231, R55 ;  /* 0x00000037e7e87220 */ /* 0x000fe20000410000 */
[----:B------:R-:W-:Y:S01]  /*24ab0*/  PRMT R44, R109, 0x7632, R44 ;  /* 0x000076326d2c7816 */ /* 0x000fe2000000002c */
[----:B------:R-:W-:Y:S01]  /*24ac0*/  FMUL.FTZ R55, R231, R46 ;  /* 0x0000002ee7377220 */ /* 0x000fe20000410000 */
[----:B------:R-:W-:Y:S01]  /*24ad0*/  PRMT R46, R135, 0x7632, R46 ;  /* 0x00007632872e7816 */ /* 0x000fe2000000002e */
[C---:B------:R-:W-:Y:S01]  /*24ae0*/  FMUL.FTZ R65, R231.reuse, R65 ;  /* 0x00000041e7417220 */ /* 0x040fe20000410000 */
[C---:B------:R-:W-:Y:S01]  /*24af0*/  FMUL.FTZ R71, R231.reuse, R71 ;  /* 0x00000047e7477220 */ /* 0x040fe20000410000 */
[----:B------:R-:W-:Y:S01]  /*24b00*/  IMAD.U32 R44, R44, 0x10000, RZ ;  /* 0x000100002c2c7824 */ /* 0x000fe200078e00ff */
[----:B------:R-:W-:Y:S01]  /*24b10*/  SHF.L.U32 R73, R46, 0x10, RZ ;  /* 0x000000102e497819 */ /* 0x000fe200000006ff */
        /* <DEDUP_REMOVED lines=23> */
[----:B------:R-:W-:Y:S01]  /*24c90*/  PRMT R46, R133, 0x7632, R46 ;  /* 0x00007632852e7816 */ /* 0x000fe2000000002e */
[----:B------:R-:W-:Y:S01]  /*24ca0*/  FFMA.FTZ R231, R65, R234, R145 ;  /* 0x000000ea41e77223 */ /* 0x000fe20000010091 */
[----:B------:R-:W-:Y:S01]  /*24cb0*/  PRMT R36, R136, 0x7632, R36 ;  /* 0x0000763288247816 */ /* 0x000fe20000000024 */
[----:B------:R-:W-:Y:S01]  /*24cc0*/  FFMA.FTZ R234, R71, R44, R182 ;  /* 0x0000002c47ea7223 */ /* 0x000fe200000100b6 */
[----:B------:R-:W-:Y:S01]  /*24cd0*/  PRMT R44, R108, 0x7632, R44 ;  /* 0x000076326c2c7816 */ /* 0x000fe2000000002c */
[----:B------:R-:W-:Y:S01]  /*24ce0*/  FFMA.FTZ R38, R79, R38, R193 ;  /* 0x000000264f267223 */ /* 0x000fe200000100c1 */
[----:B------:R-:W-:-:S02]  /*24cf0*/  SHF.L.U32 R46, R46, 0x10, RZ ;  /* 0x000000102e2e7819 */ /* 0x000fc400000006ff */
[----:B------:R-:W-:Y:S01]  /*24d00*/  SHF.L.U32 R36, R36, 0x10, RZ ;  /* 0x0000001024247819 */ /* 0x000fe200000006ff */
[----:B------:R-:W-:Y:S01]  /*24d10*/  IMAD.U32 R241, R44, 0x10000, RZ ;  /* 0x000100002cf17824 */ /* 0x000fe200078e00ff */
[----:B------:R-:W-:Y:S01]  /*24d20*/  PRMT R44, R132, 0x7632, R44 ;  /* 0x00007632842c7816 */ /* 0x000fe2000000002c */
[----:B------:R-:W-:Y:S01]  /*24d30*/  FFMA.FTZ R71, R71, R46, R181 ;  /* 0x0000002e47477223 */ /* 0x000fe200000100b5 */
[----:B------:R-:W-:Y:S01]  /*24d40*/  PRMT R46, R107, 0x7632, R46 ;  /* 0x000076326b2e7816 */ /* 0x000fe2000000002e */
[----:B------:R-:W-:Y:S01]  /*24d50*/  FFMA.FTZ R36, R76, R36, R201 ;  /* 0x000000244c247223 */ /* 0x000fe200000100c9 */
[----:B------:R-:W-:Y:S01]  /*24d60*/  FFMA.FTZ R76, R74, R72, R147 ;  /* 0x000000484a4c7223 */ /* 0x000fe20000010093 */
[----:B------:R-:W-:Y:S01]  /*24d70*/  PRMT R72, R134, 0x7632, R72 ;  /* 0x0000763286487816 */ /* 0x000fe20000000048 */
[----:B------:R-:W-:Y:S01]  /*24d80*/  FFMA.FTZ R74, R74, R73, R148 ;  /* 0x000000494a4a7223 */ /* 0x000fe20000010094 */
[----:B------:R-:W-:Y:S01]  /*24d90*/  SHF.L.U32 R44, R44, 0x10, RZ ;  /* 0x000000102c2c7819 */ /* 0x000fe200000006ff */
[----:B------:R-:W-:Y:S01]  /*24da0*/  IMAD.U32 R46, R46, 0x10000, RZ ;  /* 0x000100002e2e7824 */ /* 0x000fe200078e00ff */
[----:B------:R-:W-:Y:S01]  /*24db0*/  SHF.L.U32 R73, R72, 0x10, RZ ;  /* 0x0000001048497819 */ /* 0x000fe200000006ff */
[----:B------:R-:W-:Y:S01]  /*24dc0*/  FFMA.FTZ R241, R69, R241, R186 ;  /* 0x000000f145f17223 */ /* 0x000fe200000100ba */
[----:B------:R-:W-:Y:S01]  /*24dd0*/  PRMT R72, R131, 0x7632, R72 ;  /* 0x0000763283487816 */ /* 0x000fe20000000048 */
[----:B------:R-:W-:Y:S01]  /*24de0*/  FFMA.FTZ R69, R69, R44, R185 ;  /* 0x0000002c45457223 */ /* 0x000fe200000100b9 */
[----:B------:R-:W-:Y:S01]  /*24df0*/  FFMA.FTZ R44, R240, R46, R155 ;  /* 0x0000002ef02c7223 */ /* 0x000fe2000001009b */
[----:B------:R-:W-:Y:S01]  /*24e00*/  SHF.L.U32 R46, R138, 0x10, RZ ;  /* 0x000000108a2e7819 */ /* 0x000fe200000006ff */
[----:B------:R-:W-:Y:S01]  /*24e10*/  FFMA.FTZ R65, R65, R73, R146 ;  /* 0x0000004941417223 */ /* 0x000fe20000010092 */
[----:B------:R-:W-:Y:S01]  /*24e20*/  SHF.L.U32 R73, R72, 0x10, RZ ;  /* 0x0000001048497819 */ /* 0x000fe200000006ff */
[----:B------:R-:W-:Y:S01]  /*24e30*/  IMAD.U32 R72, R139, 0x10000, RZ ;  /* 0x000100008b487824 */ /* 0x000fe200078e00ff */
[----:B------:R-:W-:Y:S01]  /*24e40*/  IADD3 R78, P1, R78, UR20, RZ ;  /* 0x000000144e4e7c10 */ /* 0x000fe2000ff3e0ff */
        /* <DEDUP_REMOVED lines=8> */
[----:B------:R-:W-:-:S02]  /*24ed0*/  IMAD.U32 R46, R136, 0x10000, RZ ;  /* 0x00010000882e7824 */ /* 0x000fc400078e00ff */
[----:B------:R-:W-:Y:S01]  /*24ee0*/  FFMA.FTZ R72, R236, R72, R199 ;  /* 0x00000048ec487223 */ /* 0x000fe200000100c7 */
[----:B------:R-:W-:Y:S01]  /*24ef0*/  SHF.L.U32 R73, R73, 0x10, RZ ;  /* 0x0000001049497819 */ /* 0x000fe200000006ff */
[----:B------:R-:W0:Y:S01]  /*24f00*/  LDC.64 R236, c[0x0][0x2b8] ;  /* 0x0000ae00ffec7b82 */ /* 0x000e220000000a00 */
[----:B------:R-:W-:Y:S01]  /*24f10*/  FFMA.FTZ R77, R77, R46, R203 ;  /* 0x0000002e4d4d7223 */ /* 0x000fe200000100cb */
[C---:B------:R-:W-:Y:S01]  /*24f20*/  FFMA.FTZ R46, R238.reuse, R79, R153 ;  /* 0x0000004fee2e7223 */ /* 0x040fe20000010099 */
[----:B------:R-:W-:Y:S01]  /*24f30*/  F2FP.BF16.F32.PACK_AB R37, R37, R72 ;  /* 0x000000482525723e */ /* 0x000fe200000010ff */
[----:B------:R-:W-:Y:S01]  /*24f40*/  FFMA.FTZ R238, R238, R73, R154 ;  /* 0x00000049eeee7223 */ /* 0x000fe2000001009a */
[----:B------:R-:W-:Y:S02]  /*24f50*/  PRMT R72, R105, 0x7632, R72 ;  /* 0x0000763269487816 */ /* 0x000fe40000000048 */
[----:B------:R-:W-:Y:S02]  /*24f60*/  F2FP.BF16.F32.PACK_AB R38, R38, R235 ;  /* 0x000000eb2626723e */ /* 0x000fe400000010ff */
[----:B------:R-:W-:Y:S01]  /*24f70*/  F2FP.BF16.F32.PACK_AB R36, R36, R77 ;  /* 0x0000004d2424723e */ /* 0x000fe200000010ff */
[----:B------:R-:W-:Y:S01]  /*24f80*/  IMAD.U32 R72, R72, 0x10000, RZ ;  /* 0x0001000048487824 */ /* 0x000fe200078e00ff */
[----:B------:R-:W-:-:S02]  /*24f90*/  IADD3.X R79, R228, UR21, RZ, P1, !PT ;  /* 0x00000015e44f7c10 */ /* 0x000fc40008ffe4ff */
[----:B------:R-:W-:Y:S02]  /*24fa0*/  PRMT R73, R129, 0x7632, R73 ;  /* 0x0000763281497816 */ /* 0x000fe40000000049 */
[----:B------:R-:W-:Y:S01]  /*24fb0*/  PRMT R228, R128, 0x7632, R228 ;  /* 0x0000763280e47816 */ /* 0x000fe200000000e4 */
[----:B------:R1:W-:Y:S01]  /*24fc0*/  STG.E.128 desc[UR4][R78.64], R36 ;  /* 0x000000244e007986 */ /* 0x0003e2000c101d04 */
[----:B------:R-:W-:Y:S01]  /*24fd0*/  SHF.L.U32 R77, R73, 0x10, RZ ;  /* 0x00000010494d7819 */ /* 0x000fe200000006ff */
[----:B------:R-:W-:Y:S01]  /*24fe0*/  FFMA.FTZ R73, R67, R72, R151 ;  /* 0x0000004843497223 */ /* 0x000fe20000010097 */
[----:B------:R-:W-:Y:S01]  /*24ff0*/  PRMT R72, R104, 0x7632, R72 ;  /* 0x0000763268487816 */ /* 0x000fe20000000048 */
[----:B------:R-:W-:Y:S01]  /*25000*/  IMAD.U32 R233, R228, 0x10000, RZ ;  /* 0x00010000e4e97824 */ /* 0x000fe200078e00ff */
[----:B------:R-:W-:Y:S01]  /*25010*/  PRMT R235, R103, 0x7632, R235 ;  /* 0x0000763267eb7816 */ /* 0x000fe200000000eb */
[----:B------:R-:W-:Y:S01]  /*25020*/  FFMA.FTZ R67, R67, R77, R152 ;  /* 0x0000004d43437223 */ /* 0x000fe20000010098 */
[----:B------:R-:W-:Y:S01]  /*25030*/  IMAD.U32 R77, R108, 0x10000, RZ ;  /* 0x000100006c4d7824 */ /* 0x000fe200078e00ff */
[----:B------:R-:W-:Y:S01]  /*25040*/  SHF.L.U32 R72, R72, 0x10, RZ ;  /* 0x0000001048487819 */ /* 0x000fe200000006ff */
[----:B0-----:R-:W-:Y:S01]  /*25050*/  IMAD.WIDE.U32 R246, R227, 0x10, R236 ;  /* 0x00000010e3f67825 */ /* 0x001fe200078e00ec */
[----:B------:R-:W-:-:S02]  /*25060*/  PRMT R242, R127, 0x7632, R242 ;  /* 0x000076327ff27816 */ /* 0x000fc400000000f2 */
[----:B------:R-:W-:-:S03]  /*25070*/  SHF.L.U32 R228, R235, 0x10, RZ ;  /* 0x00000010ebe47819 */ /* 0x000fc600000006ff */
[----:B------:R-:W-:Y:S02]  /*25080*/  IMAD.U32 R235, R242, 0x10000, RZ ;  /* 0x00010000f2eb7824 */ /* 0x000fe400078e00ff */
[----:B-1----:R-:W-:Y:S01]  /*25090*/  IMAD.U32 R39, R110, 0x10000, RZ ;  /* 0x000100006e277824 */ /* 0x002fe200078e00ff */
[----:B------:R-:W-:Y:S01]  /*250a0*/  SHF.L.U32 R37, R109, 0x10, RZ ;  /* 0x000000106d257819 */ /* 0x000fe200000006ff */
[----:B------:R-:W-:Y:S01]  /*250b0*/  FFMA.FTZ R36, R68, R77, R188 ;  /* 0x0000004d44247223 */ /* 0x000fe200000100bc */
[----:B------:R-:W-:Y:S01]  /*250c0*/  SHF.L.U32 R78, R111, 0x10, RZ ;  /* 0x000000106f4e7819 */ /* 0x000fe200000006ff */
[----:B------:R-:W-:Y:S01]  /*250d0*/  FFMA.FTZ R38, R64, R39, R144 ;  /* 0x0000002740267223 */ /* 0x000fe20000010090 */
[C---:B------:R-:W-:Y:S01]  /*250e0*/  FFMA.FTZ R77, R61.reuse, R72, R149 ;  /* 0x000000483d4d7223 */ /* 0x040fe20000010095 */
[----:B------:R-:W-:Y:S01]  /*250f0*/  FFMA.FTZ R72, R61, R233, R150 ;  /* 0x000000e93d487223 */ /* 0x000fe20000010096 */
[----:B------:R-:W-:Y:S01]  /*25100*/  FFMA.FTZ R37, R70, R37, R184 ;  /* 0x0000002546257223 */ /* 0x000fe200000100b8 */
[----:B------:R-:W-:Y:S01]  /*25110*/  FFMA.FTZ R39, R66, R78, R35 ;  /* 0x0000004e42277223 */ /* 0x000fe20000010023 */
[----:B------:R-:W-:Y:S01]  /*25120*/  F2FP.BF16.F32.PACK_AB R38, R231, R38 ;  /* 0x00000026e726723e */ /* 0x000fe200000010ff */
[----:B------:R-:W-:Y:S01]  /*25130*/  IMAD.U32 R231, R135, 0x10000, RZ ;  /* 0x0001000087e77824 */ /* 0x000fe200078e00ff */
[----:B------:R-:W-:Y:S01]  /*25140*/  SHF.L.U32 R233, R134, 0x10, RZ ;  /* 0x0000001086e97819 */ /* 0x000fe200000006ff */
[----:B------:R-:W-:Y:S01]  /*25150*/  IMAD.WIDE.U32 R78, R226, 0x10, R236 ;  /* 0x00000010e24e7825 */ /* 0x000fe200078e00ec */
[----:B------:R-:W-:-:S03]  /*25160*/  F2FP.BF16.F32.PACK_AB R37, R234, R37 ;  /* 0x00000025ea25723e */ /* 0x000fc600000010ff */
[----:B------:R-:W-:Y:S01]  /*25170*/  FFMA.FTZ R231, R66, R231, R17 ;  /* 0x000000e742e77223 */ /* 0x000fe20000010011 */
[----:B------:R-:W-:Y:S01]  /*25180*/  PRMT R66, R102, 0x7632, R66 ;  /* 0x0000763266427816 */ /* 0x000fe20000000042 */
[----:B------:R-:W-:Y:S01]  /*25190*/  FFMA.FTZ R234, R64, R233, R18 ;  /* 0x000000e940ea7223 */ /* 0x000fe20000010012 */
[----:B------:R-:W-:Y:S01]  /*251a0*/  F2FP.BF16.F32.PACK_AB R39, R76, R39 ;  /* 0x000000274c27723e */ /* 0x000fe200000010ff */
[----:B------:R-:W-:Y:S01]  /*251b0*/  FFMA.FTZ R61, R51, R228, R163 ;  /* 0x000000e4333d7223 */ /* 0x000fe200000100a3 */
[----:B------:R-:W-:Y:S01]  /*251c0*/  PRMT R233, R126, 0x7632, R233 ;  /* 0x000076327ee97816 */ /* 0x000fe200000000e9 */
[----:B------:R-:W-:Y:S01]  /*251d0*/  IMAD.U32 R242, R66, 0x10000, RZ ;  /* 0x0001000042f27824 */ /* 0x000fe200078e00ff */
[----:B------:R-:W-:Y:S01]  /*251e0*/  PRMT R76, R101, 0x7632, R76 ;  /* 0x00007632654c7816 */ /* 0x000fe2000000004c */
[----:B------:R-:W-:Y:S01]  /*251f0*/  FFMA.FTZ R51, R51, R235, R164 ;  /* 0x000000eb33337223 */ /* 0x000fe200000100a4 */
[----:B------:R-:W-:Y:S02]  /*25200*/  F2FP.BF16.F32.PACK_AB R36, R241, R36 ;  /* 0x00000024f124723e */ /* 0x000fe400000010ff */
[----:B------:R-:W-:-:S02]  /*25210*/  PRMT R64, R100, 0x7632, R64 ;  /* 0x0000763264407816 */ /* 0x000fc40000000040 */
[----:B------:R-:W-:Y:S01]  /*25220*/  SHF.L.U32 R241, R233, 0x10, RZ ;  /* 0x00000010e9f17819 */ /* 0x000fe200000006ff */
[----:B------:R-:W-:Y:S01]  /*25230*/  IMAD.U32 R233, R76, 0x10000, RZ ;  /* 0x000100004ce97824 */ /* 0x000fe200078e00ff */
[----:B------:R0:W-:Y:S01]  /*25240*/  STG.E.128 desc[UR4][R78.64], R36 ;  /* 0x000000244e007986 */ /* 0x0001e2000c101d04 */
[----:B------:R-:W-:Y:S01]  /*25250*/  PRMT R228, R125, 0x7632, R228 ;  /* 0x000076327de47816 */ /* 0x000fe200000000e4 */
[C---:B------:R-:W-:Y:S01]  /*25260*/  FFMA.FTZ R76, R239.reuse, R242, R161 ;  /* 0x000000f2ef4c7223 */ /* 0x040fe200000100a1 */
[----:B------:R-:W-:Y:S01]  /*25270*/  PRMT R66, R124, 0x7632, R66 ;  /* 0x000076327c427816 */ /* 0x000fe20000000042 */
[----:B------:R-:W-:Y:S01]  /*25280*/  IMAD.U32 R64, R64, 0x10000, RZ ;  /* 0x0001000040407824 */ /* 0x000fe200078e00ff */
[----:B------:R-:W1:Y:S01]  /*25290*/  LDC.64 R242, c[0x0][0x2c0] ;  /* 0x0000b000fff27b82 */ /* 0x000e620000000a00 */
[----:B------:R-:W-:Y:S01]  /*252a0*/  SHF.L.U32 R235, R228, 0x10, RZ ;  /* 0x00000010e4eb7819 */ /* 0x000fe200000006ff */
[----:B------:R-:W-:Y:S01]  /*252b0*/  FFMA.FTZ R239, R239, R241, R162 ;  /* 0x000000f1efef7223 */ /* 0x000fe200000100a2 */
[----:B------:R-:W-:Y:S01]  /*252c0*/  FFMA.FTZ R228, R75, R64, R157 ;  /* 0x000000404be47223 */ /* 0x000fe2000001009d */
[----:B0-----:R-:W-:Y:S01]  /*252d0*/  PRMT R36, R99, 0x7632, R36 ;  /* 0x0000763263247816 */ /* 0x001fe20000000024 */
[----:B------:R-:W-:Y:S01]  /*252e0*/  FFMA.FTZ R78, R232, R233, R159 ;  /* 0x000000e9e84e7223 */ /* 0x000fe2000001009f */
[----:B------:R-:W-:Y:S01]  /*252f0*/  SHF.L.U32 R37, R66, 0x10, RZ ;  /* 0x0000001042257819 */ /* 0x000fe200000006ff */
[----:B------:R-:W-:Y:S01]  /*25300*/  FFMA.FTZ R232, R232, R235, R160 ;  /* 0x000000ebe8e87223 */ /* 0x000fe200000100a0 */
[----:B------:R-:W-:Y:S01]  /*25310*/  PRMT R38, R123, 0x7632, R38 ;  /* 0x000076327b267816 */ /* 0x000fe20000000026 */
[----:B------:R-:W-:Y:S01]  /*25320*/  IMAD.U32 R64, R36, 0x10000, RZ ;  /* 0x0001000024407824 */ /* 0x000fe200078e00ff */
[----:B------:R-:W-:Y:S01]  /*25330*/  PRMT R233, R119, 0x7632, R233 ;  /* 0x0000763277e97816 */ /* 0x000fe200000000e9 */
[----:B------:R-:W-:-:S02]  /*25340*/  IMAD.U32 R36, R132, 0x10000, RZ ;  /* 0x0001000084247824 */ /* 0x000fc400078e00ff */
[----:B------:R-:W-:Y:S01]  /*25350*/  FFMA.FTZ R75, R75, R37, R158 ;  /* 0x000000254b4b7223 */ /* 0x000fe2000001009e */
[----:B------:R-:W-:Y:S01]  /*25360*/  SHF.L.U32 R37, R133, 0x10, RZ ;  /* 0x0000001085257819 */ /* 0x000fe200000006ff */
[----:B------:R-:W-:Y:S01]  /*25370*/  FFMA.FTZ R64, R43, R64, R171 ;  /* 0x000000402b407223 */ /* 0x000fe200000100ab */
[----:B------:R-:W-:Y:S01]  /*25380*/  FFMA.FTZ R36, R68, R36, R187 ;  /* 0x0000002444247223 */ /* 0x000fe200000100bb */
[----:B------:R-:W-:Y:S01]  /*25390*/  SHF.L.U32 R39, R38, 0x10, RZ ;  /* 0x0000001026277819 */ /* 0x000fe200000006ff */
[----:B-1----:R-:W-:-:S04]  /*253a0*/  IMAD.WIDE.U32 R248, R227, 0x10, R242 ;  /* 0x00000010e3f87825 */ /* 0x002fc800078e00f2 */
[----:B------:R-:W-:Y:S01]  /*253b0*/  FFMA.FTZ R70, R70, R37, R183 ;  /* 0x0000002546467223 */ /* 0x000fe200000100b7 */
[----:B------:R-:W-:Y:S02]  /*253c0*/  PRMT R68, R98, 0x7632, R68 ;  /* 0x0000763262447816 */ /* 0x000fe40000000044 */
[----:B------:R-:W-:Y:S01]  /*253d0*/  F2FP.BF16.F32.PACK_AB R36, R69, R36 ;  /* 0x000000244524723e */ /* 0x000fe200000010ff */
[----:B------:R-:W-:Y:S01]  /*253e0*/  FFMA.FTZ R66, R43, R39, R172 ;  /* 0x000000272b427223 */ /* 0x000fe200000100ac */
[----:B------:R-:W-:Y:S01]  /*253f0*/  F2FP.BF16.F32.PACK_AB R38, R65, R234 ;  /* 0x000000ea4126723e */ /* 0x000fe200000010ff */
[----:B------:R-:W-:Y:S01]  /*25400*/  IMAD.WIDE.U32 R250, R229, 0x10, R242 ;  /* 0x00000010e5fa7825 */ /* 0x000fe200078e00f2 */
[----:B------:R-:W-:Y:S02]  /*25410*/  PRMT R69, R122, 0x7632, R69 ;  /* 0x000076327a457816 */ /* 0x000fe40000000045 */
[----:B------:R-:W-:Y:S02]  /*25420*/  PRMT R43, R97, 0x7632, R43 ;  /* 0x00007632612b7816 */ /* 0x000fe4000000002b */
[----:B------:R-:W-:-:S02]  /*25430*/  PRMT R65, R121, 0x7632, R65 ;  /* 0x0000763279417816 */ /* 0x000fc40000000041 */
[----:B------:R-:W-:Y:S01]  /*25440*/  F2FP.BF16.F32.PACK_AB R37, R71, R70 ;  /* 0x000000464725723e */ /* 0x000fe200000010ff */
[----:B------:R-:W-:Y:S01]  /*25450*/  IMAD.U32 R70, R68, 0x10000, RZ ;  /* 0x0001000044467824 */ /* 0x000fe200078e00ff */
[----:B------:R-:W-:Y:S01]  /*25460*/  SHF.L.U32 R71, R69, 0x10, RZ ;  /* 0x0000001045477819 */ /* 0x000fe200000006ff */
[----:B------:R-:W-:Y:S01]  /*25470*/  IMAD.WIDE.U32 R68, R226, 0x10, R242 ;  /* 0x00000010e2447825 */ /* 0x000fe200078e00f2 */
[----:B------:R-:W-:-:S03]  /*25480*/  F2FP.BF16.F32.PACK_AB R39, R74, R231 ;  /* 0x000000e74a27723e */ /* 0x000fc600000010ff */
[----:B------:R-:W-:Y:S01]  /*25490*/  FFMA.FTZ R79, R41, R70, R169 ;  /* 0x00000046294f7223 */ /* 0x000fe200000100a9 */
[----:B------:R-:W-:Y:S01]  /*254a0*/  SHF.L.U32 R65, R65, 0x10, RZ ;  /* 0x0000001041417819 */ /* 0x000fe200000006ff */
[----:B------:R-:W-:Y:S01]  /*254b0*/  IMAD.U32 R74, R43, 0x10000, RZ ;  /* 0x000100002b4a7824 */ /* 0x000fe200078e00ff */
[----:B------:R-:W-:Y:S01]  /*254c0*/  PRMT R231, R95, 0x7632, R231 ;  /* 0x000076325fe77816 */ /* 0x000fe200000000e7 */
[----:B------:R-:W-:Y:S01]  /*254d0*/  FFMA.FTZ R70, R41, R71, R170 ;  /* 0x0000004729467223 */ /* 0x000fe200000100aa */
[----:B------:R-:W-:Y:S01]  /*254e0*/  PRMT R41, R96, 0x7632, R41 ;  /* 0x0000763260297816 */ /* 0x000fe20000000029 */
[C---:B------:R-:W-:Y:S01]  /*254f0*/  FFMA.FTZ R226, R47.reuse, R74, R167 ;  /* 0x0000004a2fe27223 */ /* 0x040fe200000100a7 */
[----:B------:R-:W-:Y:S01]  /*25500*/  FFMA.FTZ R71, R47, R65, R168 ;  /* 0x000000412f477223 */ /* 0x000fe200000100a8 */
[----:B------:R-:W-:Y:S01]  /*25510*/  PRMT R47, R94, 0x7632, R47 ;  /* 0x000076325e2f7816 */ /* 0x000fe2000000002f */
[----:B------:R0:W-:Y:S01]  /*25520*/  STG.E.128 desc[UR4][R68.64], R36 ;  /* 0x0000002444007986 */ /* 0x0001e2000c101d04 */
[----:B------:R-:W-:Y:S01]  /*25530*/  PRMT R65, R118, 0x7632, R65 ;  /* 0x0000763276417816 */ /* 0x000fe20000000041 */
[----:B------:R-:W-:Y:S01]  /*25540*/  IMAD.U32 R74, R41, 0x10000, RZ ;  /* 0x00010000294a7824 */ /* 0x000fe200078e00ff */
[----:B------:R-:W-:Y:S01]  /*25550*/  SHF.L.U32 R244, R231, 0x10, RZ ;  /* 0x00000010e7f47819 */ /* 0x000fe200000006ff */
[----:B------:R-:W-:Y:S01]  /*25560*/  IMAD.U32 R234, R47, 0x10000, RZ ;  /* 0x000100002fea7824 */ /* 0x000fe200078e00ff */
[----:B------:R-:W-:Y:S01]  /*25570*/  PRMT R43, R120, 0x7632, R43 ;  /* 0x00007632782b7816 */ /* 0x000fe2000000002b */
[----:B------:R-:W-:Y:S01]  /*25580*/  FFMA.FTZ R235, R45, R74, R165 ;  /* 0x0000004a2deb7223 */ /* 0x000fe200000100a5 */
[----:B------:R-:W-:-:S04]  /*25590*/  IMAD.WIDE.U32 R242, R230, 0x10, R242 ;  /* 0x00000010e6f27825 */ /* 0x000fc800078e00f2 */
[----:B------:R-:W-:Y:S01]  /*255a0*/  FFMA.FTZ R74, R141, R234, R177 ;  /* 0x000000ea8d4a7223 */ /* 0x000fe200000100b1 */
[----:B------:R-:W-:Y:S01]  /*255b0*/  SHF.L.U32 R43, R43, 0x10, RZ ;  /* 0x000000102b2b7819 */ /* 0x000fe200000006ff */
[----:B0-----:R-:W-:Y:S01]  /*255c0*/  IMAD.U32 R39, R233, 0x10000, RZ ;  /* 0x00010000e9277824 */ /* 0x001fe200078e00ff */
[----:B------:R-:W-:Y:S01]  /*255d0*/  SHF.L.U32 R37, R65, 0x10, RZ ;  /* 0x0000001041257819 */ /* 0x000fe200000006ff */
[----:B------:R-:W-:Y:S01]  /*255e0*/  FFMA.FTZ R65, R143, R244, R179 ;  /* 0x000000f48f417223 */ /* 0x000fe200000100b3 */
        /* <DEDUP_REMOVED lines=8> */
[----:B------:R-:W-:Y:S01]  /*25670*/  PRMT R36, R92, 0x7632, R36 ;  /* 0x000076325c247816 */ /* 0x000fe20000000024 */
[C---:B------:R-:W-:Y:S01]  /*25680*/  FFMA.FTZ R231, R42.reuse, R38, R175 ;  /* 0x000000262ae77223 */ /* 0x040fe200000100af */
[----:B------:R-:W-:Y:S01]  /*25690*/  SHF.L.U32 R37, R37, 0x10, RZ ;  /* 0x0000001025257819 */ /* 0x000fe200000006ff */
[----:B------:R-:W-:Y:S01]  /*256a0*/  FFMA.FTZ R68, R42, R39, R176 ;  /* 0x000000272a447223 */ /* 0x000fe200000100b0 */
[----:B------:R-:W-:Y:S01]  /*256b0*/  SHF.L.U32 R38, R105, 0x10, RZ ;  /* 0x0000001069267819 */ /* 0x000fe200000006ff */
[----:B------:R-:W-:-:S02]  /*256c0*/  IMAD.U32 R39, R106, 0x10000, RZ ;  /* 0x000100006a277824 */ /* 0x000fc400078e00ff */
[----:B------:R-:W-:Y:S02]  /*256d0*/  IMAD.U32 R36, R36, 0x10000, RZ ;  /* 0x0001000024247824 */ /* 0x000fe400078e00ff */
[----:B------:R-:W-:Y:S01]  /*256e0*/  FFMA.FTZ R69, R40, R37, R174 ;  /* 0x0000002528457223 */ /* 0x000fe200000100ae */
[----:B------:R-:W-:Y:S02]  /*256f0*/  IMAD.U32 R37, R104, 0x10000, RZ ;  /* 0x0001000068257824 */ /* 0x000fe400078e00ff */
[----:B------:R-:W-:Y:S01]  /*25700*/  FFMA.FTZ R38, R62, R38, R33 ;  /* 0x000000263e267223 */ /* 0x000fe20000010021 */
[----:B------:R-:W-:Y:S01]  /*25710*/  FFMA.FTZ R39, R56, R39, R32 ;  /* 0x0000002738277223 */ /* 0x000fe20000010020 */
[----:B------:R-:W-:Y:S01]  /*25720*/  FFMA.FTZ R234, R40, R36, R173 ;  /* 0x0000002428ea7223 */ /* 0x000fe200000100ad */
[----:B------:R-:W-:Y:S01]  /*25730*/  FFMA.FTZ R36, R60, R37, R34 ;  /* 0x000000253c247223 */ /* 0x000fe20000010022 */
[----:B------:R-:W-:Y:S01]  /*25740*/  SHF.L.U32 R40, R107, 0x10, RZ ;  /* 0x000000106b287819 */ /* 0x000fe200000006ff */
[----:B------:R-:W-:Y:S01]  /*25750*/  IMAD.U32 R42, R131, 0x10000, RZ ;  /* 0x00010000832a7824 */ /* 0x000fe200078e00ff */
[----:B------:R-:W-:Y:S01]  /*25760*/  F2FP.BF16.F32.PACK_AB R37, R73, R38 ;  /* 0x000000264925723e */ /* 0x000fe200000010ff */
[----:B------:R-:W-:Y:S01]  /*25770*/  IMAD.WIDE.U32 R244, R229, 0x10, R236 ;  /* 0x00000010e5f47825 */ /* 0x000fe200078e00ec */
[----:B------:R-:W-:-:S03]  /*25780*/  F2FP.BF16.F32.PACK_AB R38, R46, R39 ;  /* 0x000000272e26723e */ /* 0x000fc600000010ff */
[----:B------:R-:W-:Y:S01]  /*25790*/  FFMA.FTZ R43, R58, R40, R31 ;  /* 0x000000283a2b7223 */ /* 0x000fe2000001001f */
[----:B------:R-:W-:Y:S01]  /*257a0*/  SHF.L.U32 R39, R130, 0x10, RZ ;  /* 0x0000001082277819 */ /* 0x000fe200000006ff */
[----:B------:R-:W-:Y:S02]  /*257b0*/  IMAD.U32 R40, R129, 0x10000, RZ ;  /* 0x0001000081287824 */ /* 0x000fe400078e00ff */
[----:B------:R-:W-:Y:S01]  /*257c0*/  FFMA.FTZ R47, R58, R42, R13 ;  /* 0x0000002a3a2f7223 */ /* 0x000fe2000001000d */
[----:B------:R-:W-:Y:S01]  /*257d0*/  IMAD.U32 R58, R127, 0x10000, RZ ;  /* 0x000100007f3a7824 */ /* 0x000fe200078e00ff */
[----:B------:R-:W-:Y:S01]  /*257e0*/  F2FP.BF16.F32.PACK_AB R36, R77, R36 ;  /* 0x000000244d24723e */ /* 0x000fe200000010ff */
[----:B------:R-:W-:Y:S01]  /*257f0*/  FFMA.FTZ R41, R56, R39, R14 ;  /* 0x0000002738297223 */ /* 0x000fe2000001000e */
[----:B------:R-:W-:Y:S01]  /*25800*/  SHF.L.U32 R39, R128, 0x10, RZ ;  /* 0x0000001080277819 */ /* 0x000fe200000006ff */
[----:B------:R-:W-:Y:S01]  /*25810*/  FFMA.FTZ R40, R62, R40, R15 ;  /* 0x000000283e287223 */ /* 0x000fe2000001000f */
[----:B------:R-:W-:Y:S01]  /*25820*/  SHF.L.U32 R56, R103, 0x10, RZ ;  /* 0x0000001067387819 */ /* 0x000fe200000006ff */
[----:B------:R-:W-:Y:S01]  /*25830*/  FFMA.FTZ R58, R50, R58, R9 ;  /* 0x0000003a323a7223 */ /* 0x000fe20000010009 */
[----:B------:R-:W-:Y:S01]  /*25840*/  F2FP.BF16.F32.PACK_AB R42, R238, R41 ;  /* 0x00000029ee2a723e */ /* 0x000fe200000010ff */
[----:B------:R-:W-:Y:S01]  /*25850*/  FFMA.FTZ R45, R60, R39, R16 ;  /* 0x000000273c2d7223 */ /* 0x000fe20000010010 */
[----:B------:R-:W-:Y:S01]  /*25860*/  F2FP.BF16.F32.PACK_AB R41, R67, R40 ;  /* 0x000000284329723e */ /* 0x000fe200000010ff */
[----:B------:R-:W-:Y:S01]  /*25870*/  IMAD.U32 R67, R102, 0x10000, RZ ;  /* 0x0001000066437824 */ /* 0x000fe200078e00ff */
[----:B------:R-:W-:Y:S01]  /*25880*/  F2FP.BF16.F32.PACK_AB R39, R44, R43 ;  /* 0x0000002b2c27723e */ /* 0x000fe200000010ff */
[----:B------:R-:W-:Y:S01]  /*25890*/  FFMA.FTZ R56, R50, R56, R27 ;  /* 0x0000003832387223 */ /* 0x000fe2000001001b */
[----:B------:R-:W-:Y:S01]  /*258a0*/  F2FP.BF16.F32.PACK_AB R40, R72, R45 ;  /* 0x0000002d4828723e */ /* 0x000fe200000010ff */
[----:B------:R-:W-:Y:S01]  /*258b0*/  IMAD.U32 R45, R100, 0x10000, RZ ;  /* 0x00010000642d7824 */ /* 0x000fe200078e00ff */
[----:B------:R-:W-:Y:S01]  /*258c0*/  SHF.L.U32 R44, R101, 0x10, RZ ;  /* 0x00000010652c7819 */ /* 0x000fe200000006ff */
[----:B------:R-:W-:Y:S01]  /*258d0*/  FFMA.FTZ R67, R48, R67, R28 ;  /* 0x0000004330437223 */ /* 0x000fe2000001001c */
[----:B------:R-:W-:Y:S01]  /*258e0*/  F2FP.BF16.F32.PACK_AB R43, R240, R47 ;  /* 0x0000002ff02b723e */ /* 0x000fe200000010ff */
[----:B------:R-:W-:Y:S01]  /*258f0*/  FFMA.FTZ R45, R52, R45, R30 ;  /* 0x0000002d342d7223 */ /* 0x000fe2000001001e */
[----:B------:R-:W-:Y:S01]  /*25900*/  SHF.L.U32 R77, R122, 0x10, RZ ;  /* 0x000000107a4d7819 */ /* 0x000fe200000006ff */
[----:B------:R-:W-:Y:S01]  /*25910*/  FFMA.FTZ R47, R54, R44, R29 ;  /* 0x0000002c362f7223 */ /* 0x000fe2000001001d */
[----:B------:R-:W-:Y:S01]  /*25920*/  F2FP.BF16.F32.PACK_AB R46, R76, R67 ;  /* 0x000000434c2e723e */ /* 0x000fe200000010ff */
[----:B------:R-:W-:Y:S01]  /*25930*/  STG.E.128 desc[UR4][R246.64], R36 ;  /* 0x00000024f6007986 */ /* 0x000fe2000c101d04 */
[----:B------:R-:W-:Y:S01]  /*25940*/  F2FP.BF16.F32.PACK_AB R44, R228, R45 ;  /* 0x0000002de42c723e */ /* 0x000fe200000010ff */
[----:B------:R-:W-:Y:S01]  /*25950*/  IMAD.U32 R72, R95, 0x10000, RZ ;  /* 0x000100005f487824 */ /* 0x000fe200078e00ff */
[----:B------:R-:W-:Y:S01]  /*25960*/  F2FP.BF16.F32.PACK_AB R45, R78, R47 ;  /* 0x0000002f4e2d723e */ /* 0x000fe200000010ff */
[----:B------:R0:W-:Y:S01]  /*25970*/  STG.E.128 desc[UR4][R248.64], R40 ;  /* 0x00000028f8007986 */ /* 0x0001e2000c101d04 */
[----:B------:R-:W-:Y:S01]  /*25980*/  SHF.L.U32 R47, R126, 0x10, RZ ;  /* 0x000000107e2f7819 */ /* 0x000fe200000006ff */
[----:B------:R-:W-:Y:S01]  /*25990*/  FFMA.FTZ R72, R142, R72, R19 ;  /* 0x000000488e487223 */ /* 0x000fe20000010013 */
[----:B------:R-:W-:Y:S01]  /*259a0*/  F2FP.BF16.F32.PACK_AB R51, R51, R58 ;  /* 0x0000003a3333723e */ /* 0x000fe200000010ff */
[----:B------:R-:W-:Y:S01]  /*259b0*/  IMAD.U32 R58, R121, 0x10000, RZ ;  /* 0x00010000793a7824 */ /* 0x000fe200078e00ff */
[----:B------:R-:W-:Y:S01]  /*259c0*/  SHF.L.U32 R76, R117, 0x10, RZ ;  /* 0x00000010754c7819 */ /* 0x000fe200000006ff */
[----:B------:R-:W-:Y:S01]  /*259d0*/  FFMA.FTZ R50, R48, R47, R10 ;  /* 0x0000002f30327223 */ /* 0x000fe2000001000a */
[----:B------:R-:W-:Y:S01]  /*259e0*/  IMAD.U32 R48, R125, 0x10000, RZ ;  /* 0x000100007d307824 */ /* 0x000fe200078e00ff */
[----:B------:R-:W-:Y:S01]  /*259f0*/  SHF.L.U32 R47, R124, 0x10, RZ ;  /* 0x000000107c2f7819 */ /* 0x000fe200000006ff */
[----:B------:R-:W-:-:S04]  /*25a00*/  IMAD.WIDE.U32 R236, R230, 0x10, R236 ;  /* 0x00000010e6ec7825 */ /* 0x000fc800078e00ec */
[----:B------:R-:W-:Y:S01]  /*25a10*/  FFMA.FTZ R73, R54, R48, R11 ;  /* 0x0000003036497223 */ /* 0x000fe2000001000b */
[----:B------:R-:W-:Y:S01]  /*25a20*/  F2FP.BF16.F32.PACK_AB R50, R239, R50 ;  /* 0x00000032ef32723e */ /* 0x000fe200000010ff */
[----:B------:R-:W-:Y:S01]  /*25a30*/  FFMA.FTZ R48, R52, R47, R12 ;  /* 0x0000002f34307223 */ /* 0x000fe2000001000c */
[----:B------:R-:W-:Y:S01]  /*25a40*/  F2FP.BF16.F32.PACK_AB R47, R61, R56 ;  /* 0x000000383d2f723e */ /* 0x000fe200000010ff */
[----:B------:R-:W-:Y:S01]  /*25a50*/  IMAD.U32 R52, R99, 0x10000, RZ ;  /* 0x0001000063347824 */ /* 0x000fe200078e00ff */
[----:B------:R-:W-:Y:S01]  /*25a60*/  SHF.L.U32 R56, R123, 0x10, RZ ;  /* 0x000000107b387819 */ /* 0x000fe200000006ff */
[----:B------:R-:W-:Y:S01]  /*25a70*/  IMAD.U32 R54, R98, 0x10000, RZ ;  /* 0x0001000062367824 */ /* 0x000fe200078e00ff */
[----:B0-----:R-:W0:Y:S01]  /*25a80*/  LDC.64 R40, c[0x0][0x210] ;  /* 0x00008400ff287b82 */ /* 0x001e220000000a00 */
[C---:B------:R-:W-:Y:S01]  /*25a90*/  FFMA.FTZ R61, R63.reuse, R52, R23 ;  /* 0x000000343f3d7223 */ /* 0x040fe20000010017 */
[----:B------:R-:W-:Y:S02]  /*25aa0*/  IMAD.U32 R52, R96, 0x10000, RZ ;  /* 0x0001000060347824 */ /* 0x000fe400078e00ff */
[----:B------:R-:W-:Y:S01]  /*25ab0*/  FFMA.FTZ R67, R63, R56, R5 ;  /* 0x000000383f437223 */ /* 0x000fe20000010005 */
[----:B------:R-:W-:Y:S01]  /*25ac0*/  SHF.L.U32 R56, R97, 0x10, RZ ;  /* 0x0000001061387819 */ /* 0x000fe200000006ff */
[C---:B------:R-:W-:Y:S01]  /*25ad0*/  FFMA.FTZ R54, R49.reuse, R54, R24 ;  /* 0x0000003631367223 */ /* 0x040fe20000010018 */
[----:B------:R-:W-:Y:S01]  /*25ae0*/  FFMA.FTZ R63, R49, R77, R6 ;  /* 0x0000004d313f7223 */ /* 0x000fe20000010006 */
[----:B------:R-:W-:Y:S01]  /*25af0*/  F2FP.BF16.F32.PACK_AB R49, R232, R73 ;  /* 0x00000049e831723e */ /* 0x000fe200000010ff */
[----:B------:R-:W-:Y:S01]  /*25b00*/  FFMA.FTZ R52, R53, R52, R26 ;  /* 0x0000003435347223 */ /* 0x000fe2000001001a */
[----:B------:R-:W-:Y:S01]  /*25b10*/  SHF.L.U32 R73, R120, 0x10, RZ ;  /* 0x0000001078497819 */ /* 0x000fe200000006ff */
[C---:B------:R-:W-:Y:S01]  /*25b20*/  FFMA.FTZ R77, R55.reuse, R56, R25 ;  /* 0x00000038374d7223 */ /* 0x040fe20000010019 */
[----:B------:R-:W-:Y:S01]  /*25b30*/  FFMA.FTZ R56, R55, R58, R7 ;  /* 0x0000003a37387223 */ /* 0x000fe20000010007 */
[----:B------:R-:W-:Y:S01]  /*25b40*/  SHF.L.U32 R55, R119, 0x10, RZ ;  /* 0x0000001077377819 */ /* 0x000fe200000006ff */
[----:B------:R-:W-:-:S02]  /*25b50*/  IMAD.U32 R58, R93, 0x10000, RZ ;  /* 0x000100005d3a7824 */ /* 0x000fc400078e00ff */
[----:B------:R-:W-:Y:S01]  /*25b60*/  FFMA.FTZ R60, R53, R73, R8 ;  /* 0x00000049353c7223 */ /* 0x000fe20000010008 */
[----:B------:R-:W-:Y:S01]  /*25b70*/  F2FP.BF16.F32.PACK_AB R48, R75, R48 ;  /* 0x000000304b30723e */ /* 0x000fe200000010ff */
[----:B------:R-:W-:Y:S01]  /*25b80*/  IMAD.U32 R75, R94, 0x10000, RZ ;  /* 0x000100005e4b7824 */ /* 0x000fe200078e00ff */
[----:B------:R-:W-:Y:S01]  /*25b90*/  SHF.L.U32 R53, R118, 0x10, RZ ;  /* 0x0000001076357819 */ /* 0x000fe200000006ff */
[----:B------:R-:W-:Y:S01]  /*25ba0*/  FFMA.FTZ R142, R142, R55, R0 ;  /* 0x000000378e8e7223 */ /* 0x000fe20000010000 */
[----:B------:R-:W-:Y:S01]  /*25bb0*/  F2FP.BF16.F32.PACK_AB R54, R79, R54 ;  /* 0x000000364f36723e */ /* 0x000fe200000010ff */
[----:B------:R-:W-:Y:S01]  /*25bc0*/  IMAD.U32 R55, R92, 0x10000, RZ ;  /* 0x000100005c377824 */ /* 0x000fe200078e00ff */
[----:B------:R-:W-:Y:S01]  /*25bd0*/  SHF.L.U32 R79, R116, 0x10, RZ ;  /* 0x00000010744f7819 */ /* 0x000fe200000006ff */
[----:B------:R-:W-:Y:S02]  /*25be0*/  IMAD.SHL.U32 R36, R225, 0x10, RZ ;  /* 0x00000010e1247824 */ /* 0x000fe400078e00ff */
[C---:B------:R-:W-:Y:S01]  /*25bf0*/  FFMA.FTZ R75, R140.reuse, R75, R20 ;  /* 0x0000004b8c4b7223 */ /* 0x040fe20000010014 */
[----:B------:R-:W-:Y:S01]  /*25c00*/  FFMA.FTZ R140, R140, R53, R2 ;  /* 0x000000358c8c7223 */ /* 0x000fe20000010002 */
[----:B------:R-:W-:Y:S01]  /*25c10*/  F2FP.BF16.F32.PACK_AB R53, R226, R77 ;  /* 0x0000004de235723e */ /* 0x000fe200000010ff */
[C---:B------:R-:W-:Y:S01]  /*25c20*/  FFMA.FTZ R62, R59.reuse, R58, R21 ;  /* 0x0000003a3b3e7223 */ /* 0x040fe20000010015 */
[----:B------:R-:W-:Y:S01]  /*25c30*/  FFMA.FTZ R73, R59, R76, R3 ;  /* 0x0000004c3b497223 */ /* 0x000fe20000010003 */
[C---:B------:R-:W-:Y:S01]  /*25c40*/  FFMA.FTZ R77, R57.reuse, R55, R22 ;  /* 0x00000037394d7223 */ /* 0x040fe20000010016 */
[----:B------:R-:W-:Y:S01]  /*25c50*/  FFMA.FTZ R76, R57, R79, R4 ;  /* 0x0000004f394c7223 */ /* 0x000fe20000010004 */
[----:B------:R1:W-:Y:S01]  /*25c60*/  STG.E.128 desc[UR4][R244.64], R44 ;  /* 0x0000002cf4007986 */ /* 0x0003e2000c101d04 */
[----:B------:R-:W-:-:S02]  /*25c70*/  SHF.R.U32.HI R225, RZ, 0x1c, R225 ;  /* 0x0000001cffe17819 */ /* 0x000fc400000116e1 */
[----:B------:R-:W-:Y:S01]  /*25c80*/  IADD3 R42, P1, R36, UR18, RZ ;  /* 0x00000012242a7c10 */ /* 0x000fe2000ff3e0ff */
[----:B------:R2:W-:Y:S01]  /*25c90*/  STG.E.128 desc[UR4][R250.64], R48 ;  /* 0x00000030fa007986 */ /* 0x0005e2000c101d04 */
        /* <DEDUP_REMOVED lines=20> */
[----:B0-----:R-:W-:-:S03]  /*25de0*/  LEA R217, R40, R217, 0x2 ;  /* 0x000000d928d97211 */ /* 0x001fc600078e10ff */
[----:B------:R2:W-:Y:S01]  /*25df0*/  STG.E.128 desc[UR4][R44.64], R36 ;  /* 0x000000242c007986 */ /* 0x0005e2000c101d04 */
[----:B------:R-:W-:-:S13]  /*25e00*/  ISETP.GE.AND P1, PT, R217, R41, PT ;  /* 0x00000029d900720c */ /* 0x000fda0003f26270 */
[----:B------:R-:W-:Y:S05]  /*25e10*/  @!P1 BRA `(.L_x_14509) ;  /* 0xfffffdb400689947 */ /* 0x000fea000383ffff */
[----:B------:R-:W-:Y:S05]  /*25e20*/  BSYNC B0 ;  /* 0x0000000000007941 */ /* 0x000fea0003800000 */
.L_x_13733:
[----:B------:R-:W-:Y:S05]  /*25e30*/  EXIT ;  /* 0x000000000000794d */ /* 0x000fea0003800000 */
.L_x_14508:
[----:B------:R-:W-:Y:S01]  /*25e40*/  HFMA2.MMA R242, -RZ, RZ, 0, 1.847743988037109375e-06 ;  /* 0x0000001ffff27435 */ /* 0x000fe200000001ff */
[----:B------:R-:W-:Y:S01]  /*25e50*/  BSSY B1, `(.L_x_14510) ;  /* 0x0000006000017945 */ /* 0x000fe20003800000 */
[----:B------:R-:W-:Y:S02]  /*25e60*/  IMAD.MOV.U32 R241, RZ, RZ, 0x1 ;  /* 0x00000001fff17424 */ /* 0x000fe400078e00ff */
[----:B------:R-:W-:-:S07]  /*25e70*/  IMAD.MOV.U32 R239, RZ, RZ, -0x1 ;  /* 0xffffffffffef7424 */ /* 0x000fce00078e00ff */
[----:B0-----:R-:W-:Y:S05]  /*25e80*/  WARPSYNC.COLLECTIVE R239, `(.L_x_14511) ;  /* 0x00000000ef087348 */ /* 0x001fea0003c00000 */
[----:B------:R1:W2:Y:S02]  /*25e90*/  SHFL.BFLY P1, R238, R240, R241, R242 ;  /* 0x0c0000f1f0ee7389 */ /* 0x0002a400000200f2 */
[----:B012---:R-:W-:Y:S01]  /*25ea0*/  ENDCOLLECTIVE ;  /* 0x000000000000791b */ /* 0x007fe20003800000 */
.L_x_14511:
[----:B------:R-:W-:Y:S05]  /*25eb0*/  BSYNC B1 ;  /* 0x0000000000017941 */ /* 0x000fea0003800000 */
.L_x_14510:
        /* <DEDUP_REMOVED lines=9> */
.L_x_14512:
[----:B------:R-:W-:Y:S02]  /*25f50*/  IMAD.MOV.U32 R241, RZ, RZ, 0x4 ;  /* 0x00000004fff17424 */ /* 0x000fe400078e00ff */
[----:B------:R-:W-:-:S04]  /*25f60*/  IMAD.MOV.U32 R232, RZ, RZ, R238 ;  /* 0x000000ffffe87224 */ /* 0x000fc800078e00ee */
[----:B------:R-:W-:-:S05]  /*25f70*/  FADD.FTZ R234, R233, R232 ;  /* 0x000000e8e9ea7221 */ /* 0x000fca0000010000 */
[----:B------:R-:W-:-:S07]  /*25f80*/  MOV R240, R234 ;  /* 0x000000ea00f07202 */ /* 0x000fce0000000f00 */
[----:B------:R-:W-:Y:S05]  /*25f90*/  WARPSYNC.COLLECTIVE R239, `(.L_x_14513) ;  /* 0x00000000ef087348 */ /* 0x000fea0003c00000 */
[----:B------:R0:W1:Y:S02]  /*25fa0*/  SHFL.BFLY P1, R238, R240, R241, R242 ;  /* 0x0c0000f1f0ee7389 */ /* 0x00006400000200f2 */
[----:B01----:R-:W-:Y:S01]  /*25fb0*/  ENDCOLLECTIVE ;  /* 0x000000000000791b */ /* 0x003fe20003800000 */
.L_x_14513:
[----:B------:R-:W-:Y:S01]  /*25fc0*/  HFMA2.MMA R241, -RZ, RZ, 0, 4.76837158203125e-07 ;  /* 0x00000008fff17435 */ /* 0x000fe200000001ff */
[----:B------:R-:W-:-:S05]  /*25fd0*/  MOV R231, R238 ;  /* 0x000000ee00e77202 */ /* 0x000fca0000000f00 */
[----:B------:R-:W-:-:S04]  /*25fe0*/  FADD.FTZ R235, R234, R231 ;  /* 0x000000e7eaeb7221 */ /* 0x000fc80000010000 */
[----:B------:R-:W-:-:S07]  /*25ff0*/  IMAD.MOV.U32 R240, RZ, RZ, R235 ;  /* 0x000000fffff07224 */ /* 0x000fce00078e00eb */
[----:B------:R-:W-:Y:S05]  /*26000*/  WARPSYNC.COLLECTIVE R239, `(.L_x_14514) ;  /* 0x00000000ef087348 */ /* 0x000fea0003c00000 */
[----:B------:R0:W1:Y:S02]  /*26010*/  SHFL.BFLY P1, R238, R240, R241, R242 ;  /* 0x0c0000f1f0ee7389 */ /* 0x00006400000200f2 */
[----:B01----:R-:W-:Y:S01]  /*26020*/  ENDCOLLECTIVE ;  /* 0x000000000000791b */ /* 0x003fe20003800000 */
.L_x_14514:
        /* <DEDUP_REMOVED lines=8> */
.L_x_14515:
        /* <DEDUP_REMOVED lines=104> */
.L_x_14516:
[----:B------:R-:W-:Y:S02]  /*26730*/  IMAD.MOV.U32 R241, RZ, RZ, 0x2 ;  /* 0x00000002fff17424 */ /* 0x000fe400078e00ff */
[----:B------:R-:W-:-:S04]  /*26740*/  IMAD.MOV.U32 R234, RZ, RZ, R238 ;  /* 0x000000ffffea7224 */ /* 0x000fc800078e00ee */
[----:B------:R-:W-:-:S05]  /*26750*/  FADD.FTZ R234, R231, R234 ;  /* 0x000000eae7ea7221 */ /* 0x000fca0000010000 */
[----:B------:R-:W-:-:S07]  /*26760*/  MOV R240, R234 ;  /* 0x000000ea00f07202 */ /* 0x000fce0000000f00 */
[----:B------:R-:W-:Y:S05]  /*26770*/  WARPSYNC.COLLECTIVE R239, `(.L_x_14517) ;  /* 0x00000000ef087348 */ /* 0x000fea0003c00000 */
[----:B------:R0:W1:Y:S02]  /*26780*/  SHFL.BFLY P1, R238, R240, R241, R242 ;  /* 0x0c0000f1f0ee7389 */ /* 0x00006400000200f2 */
[----:B01----:R-:W-:Y:S01]  /*26790*/  ENDCOLLECTIVE ;  /* 0x000000000000791b */ /* 0x003fe20003800000 */
.L_x_14517:
[----:B------:R-:W-:Y:S01]  /*267a0*/  HFMA2.MMA R241, -RZ, RZ, 0, 2.384185791015625e-07 ;  /* 0x00000004fff17435 */ /* 0x000fe200000001ff */
[----:B------:R-:W-:-:S05]  /*267b0*/  MOV R233, R238 ;  /* 0x000000ee00e97202 */ /* 0x000fca0000000f00 */
[----:B------:R-:W-:-:S04]  /*267c0*/  FADD.FTZ R233, R234, R233 ;  /* 0x000000e9eae97221 */ /* 0x000fc80000010000 */
[----:B------:R-:W-:-:S07]  /*267d0*/  IMAD.MOV.U32 R240, RZ, RZ, R233 ;  /* 0x000000fffff07224 */ /* 0x000fce00078e00e9 */
[----:B------:R-:W-:Y:S05]  /*267e0*/  WARPSYNC.COLLECTIVE R239, `(.L_x_14518) ;  /* 0x00000000ef087348 */ /* 0x000fea0003c00000 */
[----:B------:R0:W1:Y:S02]  /*267f0*/  SHFL.BFLY P1, R238, R240, R241, R242 ;  /* 0x0c0000f1f0ee7389 */ /* 0x00006400000200f2 */
[----:B01----:R-:W-:Y:S01]  /*26800*/  ENDCOLLECTIVE ;  /* 0x000000000000791b */ /* 0x003fe20003800000 */
.L_x_14518:
[----:B------:R-:W-:Y:S02]  /*26810*/  IMAD.MOV.U32 R241, RZ, RZ, 0x8 ;  /* 0x00000008fff17424 */ /* 0x000fe400078e00ff */
[----:B------:R-:W-:-:S04]  /*26820*/  IMAD.MOV.U32 R236, RZ, RZ, R238 ;  /* 0x000000ffffec7224 */ /* 0x000fc800078e00ee */
[----:B------:R-:W-:-:S05]  /*26830*/  FADD.FTZ R236, R233, R236 ;  /* 0x000000ece9ec7221 */ /* 0x000fca0000010000 */
[----:B------:R-:W-:-:S07]  /*26840*/  MOV R240, R236 ;  /* 0x000000ec00f07202 */ /* 0x000fce0000000f00 */
[----:B------:R-:W-:Y:S05]  /*26850*/  WARPSYNC.COLLECTIVE R239, `(.L_x_14519) ;  /* 0x00000000ef087348 */ /* 0x000fea0003c00000 */
[----:B------:R0:W1:Y:S02]  /*26860*/  SHFL.BFLY P1, R238, R240, R241, R242 ;  /* 0x0c0000f1f0ee7389 */ /* 0x00006400000200f2 */
[----:B01----:R-:W-:Y:S01]  /*26870*/  ENDCOLLECTIVE ;  /* 0x000000000000791b */ /* 0x003fe20003800000 */
.L_x_14519:
[----:B------:R-:W-:Y:S01]  /*26880*/  HFMA2.MMA R241, -RZ, RZ, 0, 9.5367431640625e-07 ;  /* 0x00000010fff17435 */ /* 0x000fe200000001ff */
[----:B------:R-:W-:-:S05]  /*26890*/  MOV R235, R238 ;  /* 0x000000ee00eb7202 */ /* 0x000fca0000000f00 */
[----:B------:R-:W-:-:S04]  /*268a0*/  FADD.FTZ R235, R236, R235 ;  /* 0x000000ebeceb7221 */ /* 0x000fc80000010000 */
[----:B------:R-:W-:-:S07]  /*268b0*/  IMAD.MOV.U32 R240, RZ, RZ, R235 ;  /* 0x000000fffff07224 */ /* 0x000fce00078e00eb */
[----:B------:R-:W-:Y:S05]  /*268c0*/  WARPSYNC.COLLECTIVE R239, `(.L_x_14520) ;  /* 0x00000000ef087348 */ /* 0x000fea0003c00000 */
[----:B------:R0:W1:Y:S02]  /*268d0*/  SHFL.BFLY P1, R238, R240, R241, R242 ;  /* 0x0c0000f1f0ee7389 */ /* 0x00006400000200f2 */
[----:B01----:R-:W-:Y:S01]  /*268e0*/  ENDCOLLECTIVE ;  /* 0x000000000000791b */ /* 0x003fe20003800000 */
.L_x_14520:
[----:B------:R-:W-:Y:S05]  /*268f0*/  BRA `(.L_x_14521) ;  /* 0xffffffd800787947 */ /* 0x000fea000383ffff */
.L_x_14522:
        /* <DEDUP_REMOVED lines=16> */
.L_x_40137:


//--------------------- .text._ZN10layer_norm31ln_parallel_residual_fwd_kernelINS_13Kernel_traitsI13__nv_bfloat16S2_fS2_fjLj1536ELj1ELj4ELj1ELj16ENS_18Kernel_traits_baseILj1536ES2_S2_fS2_fjLj128EEEEELb1ELb1ELb0EEEvNS_9FwdParamsE --------------------------
	.section	.text._ZN10layer_norm31ln_parallel_residual_fwd_kernelINS_13Kernel_traitsI13__nv_bfloat16S2_fS2_fjLj1536ELj1ELj4ELj1ELj16ENS_18Kernel_traits_baseILj1536ES2_S2_fS2_fjLj128EEEEELb1ELb1ELb0EEEvNS_9FwdParamsE,"ax",@progbits
	.align	128
        .global         _ZN10layer_norm31ln_parallel_residual_fwd_kernelINS_13Kernel_traitsI13__nv_bfloat16S2_fS2_fjLj1536ELj1ELj4ELj1ELj16ENS_18Kernel_traits_baseILj1536ES2_S2_fS2_fjLj128EEEEELb1ELb1ELb0EEEvNS_9FwdParamsE
        .type           _ZN10layer_norm31ln_parallel_residual_fwd_kernelINS_13Kernel_traitsI13__nv_bfloat16S2_fS2_fjLj1536ELj1ELj4ELj1ELj16ENS_18Kernel_traits_baseILj1536ES2_S2_fS2_fjLj128EEEEELb1ELb1ELb0EEEvNS_9FwdParamsE,@function
        .size           _ZN10layer_norm31ln_parallel_residual_fwd_kernelINS_13Kernel_traitsI13__nv_bfloat16S2_fS2_fjLj1536ELj1ELj4ELj1ELj16ENS_18Kernel_traits_baseILj1536ES2_S2_fS2_fjLj128EEEEELb1ELb1ELb0EEEvNS_9FwdParamsE,(.L_x_40138 - _ZN10layer_norm31ln_parallel_residual_fwd_kernelINS_13Kernel_traitsI13__nv_bfloat16S2_fS2_fjLj1536ELj1ELj4ELj1ELj16ENS_18Kernel_traits_baseILj1536ES2_S2_fS2_fjLj128EEEEELb1ELb1ELb0EEEvNS_9FwdParamsE)
        .other          _ZN10layer_norm31ln_parallel_residual_fwd_kernelINS_13Kernel_traitsI13__nv_bfloat16S2_fS2_fjLj1536ELj1ELj4ELj1ELj16ENS_18Kernel_traits_baseILj1536ES2_S2_fS2_fjLj128EEEEELb1ELb1ELb0EEEvNS_9FwdParamsE,@"STO_CUDA_ENTRY STV_DEFAULT"
_ZN10layer_norm31ln_parallel_residual_fwd_kernelINS_13Kernel_traitsI13__nv_bfloat16S2_fS2_fjLj1536ELj1ELj4ELj1ELj16ENS_18Kernel_traits_baseILj1536ES2_S2_fS2_fjLj128EEEEELb1ELb1ELb0EEEvNS_9FwdParamsE:
.text._ZN10layer_norm31ln_parallel_residual_fwd_kernelINS_13Kernel_traitsI13__nv_bfloat16S2_fS2_fjLj1536ELj1ELj4ELj1ELj16ENS_18Kernel_traits_baseILj1536ES2_S2_fS2_fjLj128EEEEELb1ELb1ELb0EEEvNS_9FwdParamsE:
        /* <DEDUP_REMOVED lines=14> */
[----:B------:R-:W-:Y:S01]  /*00e0*/  MOV R202, UR6 ;  /* 0x0000000600ca7c02 */ /* 0x000fe20008000f00 */
[----:B------:R-:W-:-:S06]  /*00f0*/  IMAD.U32 R203, RZ, RZ, UR7 ;  /* 0x00000007ffcb7e24 */ /* 0x000fcc000f8e00ff */
        /* <DEDUP_REMOVED lines=12> */
[----:B------:R-:W-:Y:S01]  /*01c0*/  @P0 IMAD.X R69, RZ, RZ, R3, P1 ;  /* 0x000000ffff450224 */ /* 0x000fe200008e0603 */
[----:B-----5:R-:W-:Y:S01]  /*01d0*/  IADD3 R120, R203, -0x4498517b, RZ ;  /* 0xbb67ae85cb787810 */ /* 0x020fe20007ffe0ff */
[----:B------:R-:W-:-:S03]  /*01e0*/  VIADD R119, R202, 0x9e3779b9 ;  /* 0x9e3779b9ca777836 */ /* 0x000fc60000000000 */
[--C-:B------:R-:W-:Y:S01]  /*01f0*/  SHF.R.U64 R122, R68, 0x2, R69.reuse ;  /* 0x00000002447a7819 */ /* 0x100fe20000001245 */
[----:B------:R-:W-:Y:S01]  /*0200*/  VIADD R118, R202, 0x3c6ef372 ;  /* 0x3c6ef372ca767836 */ /* 0x000fe20000000000 */
[----:B------:R-:W-:Y:S01]  /*0210*/  SHF.R.U32.HI R121, RZ, 0x2, R69 ;  /* 0x00000002ff797819 */ /* 0x000fe20000011645 */
[C---:B------:R-:W-:Y:S01]  /*0220*/  VIADD R116, R203.reuse, 0x32370b8f ;  /* 0x32370b8fcb747836 */ /* 0x040fe20000000000 */
[----:B------:R-:W-:Y:S01]  /*0230*/  IADD3 R117, R203, 0x76cf5d0a, RZ ;  /* 0x76cf5d0acb757810 */ /* 0x000fe20007ffe0ff */
[----:B------:R-:W-:Y:S01]  /*0240*/  IMAD.WIDE.U32 R2, R122, -0x2daee0ad, RZ ;  /* 0xd2511f537a027825 */ /* 0x000fe200078e00ff */
[----:B------:R-:W-:Y:S02]  /*0250*/  LOP3.LUT R6, R5, R121, R202, 0x96, !PT ;  /* 0x0000007905067212 */ /* 0x000fe400078e96ca */
[C---:B------:R-:W-:Y:S01]  /*0260*/  IADD3 R113, R202.reuse, 0x78dde6e4, RZ ;  /* 0x78dde6e4ca717810 */ /* 0x040fe20007ffe0ff */
[----:B------:R-:W-:Y:S01]  /*0270*/  VIADD R115, R202, 0xdaa66d2b ;  /* 0xdaa66d2bca737836 */ /* 0x000fe20000000000 */
[----:B------:R-:W-:Y:S01]  /*0280*/  LOP3.LUT R8, R3, R203, RZ, 0x3c, !PT ;  /* 0x000000cb03087212 */ /* 0x000fe200078e3cff */
[----:B------:R-:W-:Y:S01]  /*0290*/  IMAD.WIDE.U32 R6, R6, -0x2daee0ad, RZ ;  /* 0xd2511f5306067825 */ /* 0x000fe200078e00ff */
[----:B------:R-:W-:-:S02]  /*02a0*/  IADD3 R47, R203, -0x56f99767, RZ ;  /* 0xa9066899cb2f7810 */ /* 0x000fc40007ffe0ff */
[----:B------:R-:W-:Y:S01]  /*02b0*/  IADD3 R43, R203, 0x646e171e, RZ ;  /* 0x646e171ecb2b7810 */ /* 0x000fe20007ffe0ff */
        /* <DEDUP_REMOVED lines=17> */
[----:B------:R-:W-:Y:S02]  /*03d0*/  LOP3.LUT R5, R37, 0x1f, RZ, 0x3c, !PT ;  /* 0x0000001f25057812 */ /* 0x000fe400078e3cff */
        /* <DEDUP_REMOVED lines=39> */
.L_x_14524:
[----:B------:R-:W-:Y:S05]  /*0650*/  BSYNC B0 ;  /* 0x0000000000007941 */ /* 0x000fea0003800000 */
.L_x_14523:
        /* <DEDUP_REMOVED lines=18> */
.L_x_14526:
[----:B------:R-:W-:Y:S05]  /*0780*/  BSYNC B0 ;  /* 0x0000000000007941 */ /* 0x000fea0003800000 */
.L_x_14525:
        /* <DEDUP_REMOVED lines=18> */
.L_x_14528:
[----:B------:R-:W-:Y:S05]  /*08b0*/  BSYNC B0 ;  /* 0x0000000000007941 */ /* 0x000fea0003800000 */
.L_x_14527:
        /* <DEDUP_REMOVED lines=18> */
.L_x_14530:
[----:B------:R-:W-:Y:S05]  /*09e0*/  BSYNC B0 ;  /* 0x0000000000007941 */ /* 0x000fea0003800000 */
.L_x_14529:
        /* <DEDUP_REMOVED lines=18> */
.L_x_14532:
[----:B------:R-:W-:Y:S05]  /*0b10*/  BSYNC B0 ;  /* 0x0000000000007941 */ /* 0x000fea0003800000 */
.L_x_14531:
        /* <DEDUP_REMOVED lines=22> */
.L_x_14534:
[----:B------:R-:W-:Y:S05]  /*0c80*/  BSYNC B0 ;  /* 0x0000000000007941 */ /* 0x000fea0003800000 */
.L_x_14533:
[----:B------:R-:W-:Y:S01]  /*0c90*/  ULDC UR6, c[0x0][0x214] ;  /* 0x0000850000067ab9 */ /* 0x000fe20000000800 */
[----:B------:R-:W-:Y:S01]  /*0ca0*/  IMAD.WIDE.U32 R2, R32, -0x326172a9, RZ ;  /* 0xcd9e8d5720027825 */ /* 0x000fe200078e00ff */
[----:B------:R-:W-:Y:S02]  /*0cb0*/  ISETP.GE.AND P0, PT, R40, UR6, PT ;  /* 0x0000000628007c0c */ /* 0x000fe4000bf06270 */
[----:B------:R-:W-:Y:S01]  /*0cc0*/  IADD3 R36, R203, -0x24c28bd8, RZ ;  /* 0xdb3d7428cb247810 */ /* 0x000fe20007ffe0ff */
[----:B------:R-:W-:Y:S02]  /*0cd0*/  VIADD R39, R202, 0x5384540f ;  /* 0x5384540fca277836 */ /* 0x000fe40000000000 */
[----:B------:R-:W-:-:S03]  /*0ce0*/  IMAD.HI.U32 R33, R72, -0x326172a9, RZ ;  /* 0xcd9e8d5748217827 */ /* 0x000fc600078e00ff */
[----:B------:R-:W-:Y:S01]  /*0cf0*/  LOP3.LUT R69, R3, R34, R39, 0x96, !PT ;  /* 0x0000002203457212 */ /* 0x000fe200078e9627 */
[----:B------:R-:W-:-:S04]  /*0d00*/  VIADD R38, R202, 0xf1bbcdc8 ;  /* 0xf1bbcdc8ca267836 */ /* 0x000fc80000000000 */
[----:B------:R-:W-:Y:S01]  /*0d10*/  IMAD.HI.U32 R3, R69, -0x2daee0ad, RZ ;  /* 0xd2511f5345037827 */ /* 0x000fe200078e00ff */
[----:B------:R-:W-:Y:S01]  /*0d20*/  LOP3.LUT R198, R33, R2, R38, 0x96, !PT ;  /* 0x0000000221c67212 */ /* 0x000fe200078e9626 */
[----:B------:R-:W-:Y:S06]  /*0d30*/  @P0 EXIT ;  /* 0x000000000000094d */ /* 0x000fec0003800000 */
[----:B------:R-:W-:Y:S01]  /*0d40*/  ULDC.U8 UR6, c[0x0][0x2a0] ;  /* 0x0000a80000067ab9 */ /* 0x000fe20000000000 */
[----:B------:R-:W-:Y:S01]  /*0d50*/  LOP3.LUT R70, R3, R70, R36, 0x96, !PT ;  /* 0x0000004603467212 */ /* 0x000fe200078e9624 */
[----:B------:R-:W-:Y:S01]  /*0d60*/  IMAD.U32 R37, R28, 0x10000, RZ ;  /* 0x000100001c257824 */ /* 0x000fe200078e00ff */
[----:B------:R-:W-:Y:S01]  /*0d70*/  ISETP.NE.AND P0, PT, RZ, UR6, PT ;  /* 0x00000006ff007c0c */ /* 0x000fe2000bf05270 */
[----:B------:R-:W-:Y:S01]  /*0d80*/  IMAD.U32 R32, R31, 0x10000, RZ ;  /* 0x000100001f207824 */ /* 0x000fe200078e00ff */
[----:B-----5:R-:W-:Y:S01]  /*0d90*/  PRMT R179, R48, 0x7632, R179 ;  /* 0x0000763230b37816 */ /* 0x020fe200000000b3 */
        /* <DEDUP_REMOVED lines=107> */
[----:B------:R-:W-:Y:S01]  /*1450*/  SHF.L.U32 R157, R157, 0x10, RZ ;  /* 0x000000109d9d7819 */ /* 0x000fe200000006ff */
[----:B------:R-:W-:Y:S01]  /*1460*/  IMAD.U32 R159, R159, 0x10000, RZ ;  /* 0x000100009f9f7824 */ /* 0x000fe200078e00ff */
[----:B------:R-:W-:Y:S01]  /*1470*/  SHF.L.U32 R160, R160, 0x10, RZ ;  /* 0x00000010a0a07819 */ /* 0x000fe200000006ff */
[----:B------:R-:W-:Y:S01]  /*1480*/  IMAD.U32 R162, R162, 0x10000, RZ ;  /* 0x00010000a2a27824 */ /* 0x000fe200078e00ff */
        /* <DEDUP_REMOVED lines=30> */
[----:B------:R-:W-:-:S07]  /*1670*/  IMAD.U32 R185, R185, 0x10000, RZ ;  /* 0x00010000b9b97824 */ /* 0x000fce00078e00ff */
.L_x_15334:
        /* <DEDUP_REMOVED lines=16> */
[----:B------:R-:W-:-:S03]  /*1780*/  ISETP.NE.AND.EX P1, PT, R61, RZ, PT, P1 ;  /* 0x000000ff3d00720c */ /* 0x000fc60003f25310 */
[----:B------:R0:W5:Y:S01]  /*1790*/  @P0 LDG.E.128 R52, desc[UR4][R110.64+0x10] ;  /* 0x000010046e340981 */ /* 0x000162000c1e1d00 */
[----:B-1----:R-:W-:-:S05]  /*17a0*/  IMAD.WIDE.U32 R62, R199, 0x10, R62 ;  /* 0x00000010c73e7825 */ /* 0x002fca00078e003e */
[----:B------:R0:W5:Y:S04]  /*17b0*/  LDG.E.128 R64, desc[UR4][R62.64] ;  /* 0x000000043e407981 */ /* 0x000168000c1e1d00 */
        /* <DEDUP_REMOVED lines=15> */
.L_x_14539:
[----:B------:R-:W-:-:S07]  /*18b0*/  MOV R204, R200 ;  /* 0x000000c800cc7202 */ /* 0x000fce0000000f00 */
.L_x_14540:
[----:B------:R-:W-:Y:S05]  /*18c0*/  BSYNC B2 ;  /* 0x0000000000027941 */ /* 0x000fea0003800000 */
.L_x_14538:
        /* <DEDUP_REMOVED lines=16> */
.L_x_14544:
[----:B------:R-:W-:Y:S05]  /*19d0*/  BSYNC B3 ;  /* 0x0000000000037941 */ /* 0x000fea0003800000 */
.L_x_14543:
        /* <DEDUP_REMOVED lines=43> */
.L_x_14542:
[----:B------:R-:W-:Y:S05]  /*1c90*/  BSYNC B2 ;  /* 0x0000000000027941 */ /* 0x000fea0003800000 */
.L_x_14541:
        /* <DEDUP_REMOVED lines=17> */
[----:B------:R-:W-:Y:S02]  /*1db0*/  IMAD.MOV.U32 R62, RZ, RZ, R201 ;  /* 0x000000ffff3e7224 */ /* 0x000fe400078e00c9 */
[----:B------:R-:W-:Y:S01]  /*1dc0*/  FADD.FTZ R60, R48, R60 ;  /* 0x0000003c303c7221 */ /* 0x000fe20000010000 */
[----:B------:R-:W-:Y:S06]  /*1dd0*/  BRA `(.L_x_14546) ;  /* 0x0000000400507947 */ /* 0x000fec0003800000 */
.L_x_14545:
        /* <DEDUP_REMOVED lines=12> */
.L_x_14548:
[----:B------:R-:W-:-:S07]  /*1ea0*/  MOV R61, R200 ;  /* 0x000000c8003d7202 */ /* 0x000fce0000000f00 */
.L_x_14549:
[----:B------:R-:W-:Y:S05]  /*1eb0*/  BSYNC B2 ;  /* 0x0000000000027941 */ /* 0x000fea0003800000 */
.L_x_14547:
        /* <DEDUP_REMOVED lines=16> */
.L_x_14553:
[----:B------:R-:W-:Y:S05]  /*1fc0*/  BSYNC B3 ;  /* 0x0000000000037941 */ /* 0x000fea0003800000 */
.L_x_14552:
        /* <DEDUP_REMOVED lines=43> */
.L_x_14551:
[----:B------:R-:W-:Y:S05]  /*2280*/  BSYNC B2 ;  /* 0x0000000000027941 */ /* 0x000fea0003800000 */
.L_x_14550:
        /* <DEDUP_REMOVED lines=9> */
.L_x_14546:
        /* <DEDUP_REMOVED lines=12> */
.L_x_14555:
[----:B------:R-:W-:-:S07]  /*23e0*/  MOV R61, R200 ;  /* 0x000000c8003d7202 */ /* 0x000fce0000000f00 */
.L_x_14556:
[----:B------:R-:W-:Y:S05]  /*23f0*/  BSYNC B2 ;  /* 0x0000000000027941 */ /* 0x000fea0003800000 */
.L_x_14554:
        /* <DEDUP_REMOVED lines=16> */
.L_x_14560:
[----:B------:R-:W-:Y:S05]  /*2500*/  BSYNC B3 ;  /* 0x0000000000037941 */ /* 0x000fea0003800000 */
.L_x_14559:
        /* <DEDUP_REMOVED lines=43> */
.L_x_14558:
[----:B------:R-:W-:Y:S05]  /*27c0*/  BSYNC B2 ;  /* 0x0000000000027941 */ /* 0x000fea0003800000 */
.L_x_14557:
        /* <DEDUP_REMOVED lines=14> */
.L_x_14561:
        /* <DEDUP_REMOVED lines=12> */
.L_x_14564:
[----:B------:R-:W-:-:S07]  /*2970*/  IMAD.MOV.U32 R64, RZ, RZ, R200 ;  /* 0x000000ffff407224 */ /* 0x000fce00078e00c8 */
.L_x_14565:
[----:B------:R-:W-:Y:S05]  /*2980*/  BSYNC B2 ;  /* 0x0000000000027941 */ /* 0x000fea0003800000 */
.L_x_14563:
        /* <DEDUP_REMOVED lines=16> */
.L_x_14569:
[----:B------:R-:W-:Y:S05]  /*2a90*/  BSYNC B3 ;  /* 0x0000000000037941 */ /* 0x000fea0003800000 */
.L_x_14568:
        /* <DEDUP_REMOVED lines=43> */
.L_x_14567:
[----:B------:R-:W-:Y:S05]  /*2d50*/  BSYNC B2 ;  /* 0x0000000000027941 */ /* 0x000fea0003800000 */
.L_x_14566:
        /* <DEDUP_REMOVED lines=10> */
.L_x_14562:
        /* <DEDUP_REMOVED lines=12> */
.L_x_14571:
[----:B------:R-:W-:-:S07]  /*2ec0*/  IMAD.MOV.U32 R64, RZ, RZ, R200 ;  /* 0x000000ffff407224 */ /* 0x000fce00078e00c8 */
.L_x_14572:
[----:B------:R-:W-:Y:S05]  /*2ed0*/  BSYNC B2 ;  /* 0x0000000000027941 */ /* 0x000fea0003800000 */
.L_x_14570:
        /* <DEDUP_REMOVED lines=16> */
.L_x_14576:
[----:B------:R-:W-:Y:S05]  /*2fe0*/  BSYNC B3 ;  /* 0x0000000000037941 */ /* 0x000fea0003800000 */
.L_x_14575:
        /* <DEDUP_REMOVED lines=43> */
.L_x_14574:
[----:B------:R-:W-:Y:S05]  /*32a0*/  BSYNC B2 ;  /* 0x0000000000027941 */ /* 0x000fea0003800000 */
.L_x_14573:
        /* <DEDUP_REMOVED lines=15> */
.L_x_14577:
        /* <DEDUP_REMOVED lines=12> */
.L_x_14580:
[----:B------:R-:W-:-:S07]  /*3460*/  IMAD.MOV.U32 R189, RZ, RZ, R200 ;  /* 0x000000ffffbd7224 */ /* 0x000fce00078e00c8 */
.L_x_14581:
[----:B------:R-:W-:Y:S05]  /*3470*/  BSYNC B2 ;  /* 0x0000000000027941 */ /* 0x000fea0003800000 */
.L_x_14579:
        /* <DEDUP_REMOVED lines=16> */
.L_x_14585:
[----:B------:R-:W-:Y:S05]  /*3580*/  BSYNC B3 ;  /* 0x0000000000037941 */ /* 0x000fea0003800000 */
.L_x_14584:
        /* <DEDUP_REMOVED lines=43> */
.L_x_14583:
[----:B------:R-:W-:Y:S05]  /*3840*/  BSYNC B2 ;  /* 0x0000000000027941 */ /* 0x000fea0003800000 */
.L_x_14582:
        /* <DEDUP_REMOVED lines=9> */
.L_x_14578:
        /* <DEDUP_REMOVED lines=12> */
.L_x_14587:
[----:B------:R-:W-:-:S07]  /*39a0*/  IMAD.MOV.U32 R197, RZ, RZ, R200 ;  /* 0x000000ffffc57224 */ /* 0x000fce00078e00c8 */
.L_x_14588:
[----:B------:R-:W-:Y:S05]  /*39b0*/  BSYNC B2 ;  /* 0x0000000000027941 */ /* 0x000fea0003800000 */
.L_x_14586:
        /* <DEDUP_REMOVED lines=16> */
.L_x_14592:
[----:B------:R-:W-:Y:S05]  /*3ac0*/  BSYNC B3 ;  /* 0x0000000000037941 */ /* 0x000fea0003800000 */
.L_x_14591:
        /* <DEDUP_REMOVED lines=43> */
.L_x_14590:
[----:B------:R-:W-:Y:S05]  /*3d80*/  BSYNC B2 ;  /* 0x0000000000027941 */ /* 0x000fea0003800000 */
.L_x_14589:
        /* <DEDUP_REMOVED lines=14> */
.L_x_14593:
        /* <DEDUP_REMOVED lines=12> */
.L_x_14596:
[----:B------:R-:W-:-:S07]  /*3f30*/  MOV R190, R200 ;  /* 0x000000c800be7202 */ /* 0x000fce0000000f00 */
.L_x_14597:
[----:B------:R-:W-:Y:S05]  /*3f40*/  BSYNC B2 ;  /* 0x0000000000027941 */ /* 0x000fea0003800000 */
.L_x_14595:
        /* <DEDUP_REMOVED lines=16> */
.L_x_14601:
[----:B------:R-:W-:Y:S05]  /*4050*/  BSYNC B3 ;  /* 0x0000000000037941 */ /* 0x000fea0003800000 */
.L_x_14600:
        /* <DEDUP_REMOVED lines=43> */
.L_x_14599:
[----:B------:R-:W-:Y:S05]  /*4310*/  BSYNC B2 ;  /* 0x0000000000027941 */ /* 0x000fea0003800000 */
.L_x_14598:
        /* <DEDUP_REMOVED lines=10> */
.L_x_14594:
        /* <DEDUP_REMOVED lines=12> */
.L_x_14603:
[----:B------:R-:W-:-:S07]  /*4480*/  MOV R197, R200 ;  /* 0x000000c800c57202 */ /* 0x000fce0000000f00 */
.L_x_14604:
[----:B------:R-:W-:Y:S05]  /*4490*/  BSYNC B2 ;  /* 0x0000000000027941 */ /* 0x000fea0003800000 */
.L_x_14602:
        /* <DEDUP_REMOVED lines=16> */
.L_x_14608:
[----:B------:R-:W-:Y:S05]  /*45a0*/  BSYNC B3 ;  /* 0x0000000000037941 */ /* 0x000fea0003800000 */
.L_x_14607:
        /* <DEDUP_REMOVED lines=43> */
.L_x_14606:
[----:B------:R-:W-:Y:S05]  /*4860*/  BSYNC B2 ;  /* 0x0000000000027941 */ /* 0x000fea0003800000 */
.L_x_14605:
        /* <DEDUP_REMOVED lines=15> */
.L_x_14609:
        /* <DEDUP_REMOVED lines=12> */
.L_x_14612:
[----:B------:R-:W-:-:S07]  /*4a20*/  IMAD.MOV.U32 R65, RZ, RZ, R200 ;  /* 0x000000ffff417224 */ /* 0x000fce00078e00c8 */
.L_x_14613:
[----:B------:R-:W-:Y:S05]  /*4a30*/  BSYNC B2 ;  /* 0x0000000000027941 */ /* 0x000fea0003800000 */
.L_x_14611:
        /* <DEDUP_REMOVED lines=16> */
.L_x_14617:
[----:B------:R-:W-:Y:S05]  /*4b40*/  BSYNC B3 ;  /* 0x0000000000037941 */ /* 0x000fea0003800000 */
.L_x_14616:
        /* <DEDUP_REMOVED lines=43> */
.L_x_14615:
[----:B------:R-:W-:Y:S05]  /*4e00*/  BSYNC B2 ;  /* 0x0000000000027941 */ /* 0x000fea0003800000 */
.L_x_14614:
        /* <DEDUP_REMOVED lines=9> */
.L_x_14610:
        /* <DEDUP_REMOVED lines=12> */
.L_x_14619:
[----:B------:R-:W-:-:S07]  /*4f60*/  IMAD.MOV.U32 R65, RZ, RZ, R200 ;  /* 0x000000ffff417224 */ /* 0x000fce00078e00c8 */
.L_x_14620:
[----:B------:R-:W-:Y:S05]  /*4f70*/  BSYNC B2 ;  /* 0x0000000000027941 */ /* 0x000fea0003800000 */
.L_x_14618:
        /* <DEDUP_REMOVED lines=16> */
.L_x_14624:
[----:B------:R-:W-:Y:S05]  /*5080*/  BSYNC B3 ;  /* 0x0000000000037941 */ /* 0x000fea0003800000 */
.L_x_14623:
        /* <DEDUP_REMOVED lines=43> */
.L_x_14622:
[----:B------:R-:W-:Y:S05]  /*5340*/  BSYNC B2 ;  /* 0x0000000000027941 */ /* 0x000fea0003800000 */
.L_x_14621:
        /* <DEDUP_REMOVED lines=12> */
.L_x_14625:
        /* <DEDUP_REMOVED lines=12> */
.L_x_14628:
[----:B------:R-:W-:-:S07]  /*54d0*/  IMAD.MOV.U32 R66, RZ, RZ, R200 ;  /* 0x000000ffff427224 */ /* 0x000fce00078e00c8 */
.L_x_14629:
[----:B------:R-:W-:Y:S05]  /*54e0*/  BSYNC B2 ;  /* 0x0000000000027941 */ /* 0x000fea0003800000 */
.L_x_14627:
        /* <DEDUP_REMOVED lines=16> */
.L_x_14633:
[----:B------:R-:W-:Y:S05]  /*55f0*/  BSYNC B3 ;  /* 0x0000000000037941 */ /* 0x000fea0003800000 */
.L_x_14632:
        /* <DEDUP_REMOVED lines=43> */
.L_x_14631:
[----:B------:R-:W-:Y:S05]  /*58b0*/  BSYNC B2 ;  /* 0x0000000000027941 */ /* 0x000fea0003800000 */
.L_x_14630:
[----:B------:R-:W-:Y:S02]  /*58c0*/  I2FP.F32.U32 R111, R66 ;  /* 0x00000042006f7245 */ /* 0x000fe40000201000 */
[----:B------:R-:W-:-:S05]  /*58d0*/  PRMT R66, R58, 0x7632, R66 ;  /* 0x000076323a427816 */ /* 0x000fca0000000042 */
        /* <DEDUP_REMOVED lines=8> */
.L_x_14626:
        /* <DEDUP_REMOVED lines=12> */
.L_x_14635:
[----:B------:R-:W-:-:S07]  /*5a20*/  IMAD.MOV.U32 R66, RZ, RZ, R200 ;  /* 0x000000ffff427224 */ /* 0x000fce00078e00c8 */
.L_x_14636:
[----:B------:R-:W-:Y:S05]  /*5a30*/  BSYNC B2 ;  /* 0x0000000000027941 */ /* 0x000fea0003800000 */
.L_x_14634:
        /* <DEDUP_REMOVED lines=16> */
.L_x_14640:
[----:B------:R-:W-:Y:S05]  /*5b40*/  BSYNC B3 ;  /* 0x0000000000037941 */ /* 0x000fea0003800000 */
.L_x_14639:
        /* <DEDUP_REMOVED lines=43> */
.L_x_14638:
[----:B------:R-:W-:Y:S05]  /*5e00*/  BSYNC B2 ;  /* 0x0000000000027941 */ /* 0x000fea0003800000 */
.L_x_14637:
        /* <DEDUP_REMOVED lines=13> */
.L_x_14641:
        /* <DEDUP_REMOVED lines=12> */
.L_x_14644:
[----:B------:R-:W-:-:S07]  /*5fa0*/  MOV R193, R200 ;  /* 0x000000c800c17202 */ /* 0x000fce0000000f00 */
.L_x_14645:
[----:B------:R-:W-:Y:S05]  /*5fb0*/  BSYNC B2 ;  /* 0x0000000000027941 */ /* 0x000fea0003800000 */
.L_x_14643:
        /* <DEDUP_REMOVED lines=16> */
.L_x_14649:
[----:B------:R-:W-:Y:S05]  /*60c0*/  BSYNC B3 ;  /* 0x0000000000037941 */ /* 0x000fea0003800000 */
.L_x_14648:
        /* <DEDUP_REMOVED lines=43> */
.L_x_14647:
[----:B------:R-:W-:Y:S05]  /*6380*/  BSYNC B2 ;  /* 0x0000000000027941 */ /* 0x000fea0003800000 */
.L_x_14646:
        /* <DEDUP_REMOVED lines=9> */
.L_x_14642:
        /* <DEDUP_REMOVED lines=12> */
.L_x_14651:
[----:B------:R-:W-:-:S07]  /*64e0*/  MOV R197, R200 ;  /* 0x000000c800c57202 */ /* 0x000fce0000000f00 */
.L_x_14652:
[----:B------:R-:W-:Y:S05]  /*64f0*/  BSYNC B2 ;  /* 0x0000000000027941 */ /* 0x000fea0003800000 */
.L_x_14650:
        /* <DEDUP_REMOVED lines=16> */
.L_x_14656:
[----:B------:R-:W-:Y:S05]  /*6600*/  BSYNC B3 ;  /* 0x0000000000037941 */ /* 0x000fea0003800000 */
.L_x_14655:
        /* <DEDUP_REMOVED lines=43> */
.L_x_14654:
[----:B------:R-:W-:Y:S05]  /*68c0*/  BSYNC B2 ;  /* 0x0000000000027941 */ /* 0x000fea0003800000 */
.L_x_14653:
        /* <DEDUP_REMOVED lines=12> */
.L_x_14657:
        /* <DEDUP_REMOVED lines=12> */
.L_x_14660:
[----:B------:R-:W-:-:S07]  /*6a50*/  IMAD.MOV.U32 R204, RZ, RZ, R200 ;  /* 0x000000ffffcc7224 */ /* 0x000fce00078e00c8 */
.L_x_14661:
[----:B------:R-:W-:Y:S05]  /*6a60*/  BSYNC B2 ;  /* 0x0000000000027941 */ /* 0x000fea0003800000 */
.L_x_14659:
        /* <DEDUP_REMOVED lines=16> */
.L_x_14665:
[----:B------:R-:W-:Y:S05]  /*6b70*/  BSYNC B3 ;  /* 0x0000000000037941 */ /* 0x000fea0003800000 */
.L_x_14664:
        /* <DEDUP_REMOVED lines=43> */
.L_x_14663:
[----:B------:R-:W-:Y:S05]  /*6e30*/  BSYNC B2 ;  /* 0x0000000000027941 */ /* 0x000fea0003800000 */
.L_x_14662:
        /* <DEDUP_REMOVED lines=10> */
.L_x_14658:
        /* <DEDUP_REMOVED lines=10> */
[----:B------:R-:W-:Y:S01]  /*6f80*/  SEL R110, RZ, 0x1, P2 ;  /* 0x00000001ff6e7807 */ /* 0x000fe20001000000 */
[----:B------:R-:W-:Y:S01]  /*6f90*/  IMAD.WIDE.U32 R206, R206, 0x1000000, RZ ;  /* 0x01000000cece7825 */ /* 0x000fe200078e00ff */
[----:B------:R-:W-:Y:S02]  /*6fa0*/  LOP3.LUT P4, RZ, R41, 0x1, RZ, 0xc0, !PT ;  /* 0x0000000129ff7812 */ /* 0x000fe4000788c0ff */
        /* <DEDUP_REMOVED lines=8> */
[----:B------:R-:W-:Y:S01]  /*7030*/  IADD3 R108, P0, R212, UR6, RZ ;  /* 0x00000006d46c7c10 */ /* 0x000fe2000ff1e0ff */
[----:B------:R0:W-:Y:S01]  /*7040*/  STG.E.128 desc[UR4][R208.64], R60 ;  /* 0x0000003cd0007986 */ /* 0x0001e2000c101d04 */
[----:B------:R-:W-:-:S02]  /*7050*/  LOP3.LUT R207, R207, R210, R211, 0xfe, !PT ;  /* 0x000000d2cfcf7212 */ /* 0x000fc400078efed3 */
[----:B------:R-:W-:Y:S01]  /*7060*/  LOP3.LUT R206, R110, R206, R204, 0xfe, !PT ;  /* 0x000000ce6ece7212 */ /* 0x000fe200078efecc */
[----:B------:R0:W-:Y:S01]  /*7070*/  STG.E.128 desc[UR4][R208.64+0x10], R64 ;  /* 0x00001040d0007986 */ /* 0x0001e2000c101d04 */
[----:B------:R-:W-:Y:S02]  /*7080*/  IADD3.X R109, R213, UR7, RZ, P0, !PT ;  /* 0x00000007d56d7c10 */ /* 0x000fe400087fe4ff */
[----:B------:R-:W-:Y:S02]  /*7090*/  LOP3.LUT R111, R111, R207, R205, 0xfe, !PT ;  /* 0x000000cf6f6f7212 */ /* 0x000fe400078efecd */
        /* <DEDUP_REMOVED lines=23> */
.L_x_14666:
[----:B------:R-:W-:-:S07]  /*7210*/  IADD3 R201, R199, 0x20, RZ ;  /* 0x00000020c7c97810 */ /* 0x000fce0007ffe0ff */
.L_x_14537:
[----:B------:R-:W-:Y:S05]  /*7220*/  BSYNC B1 ;  /* 0x0000000000017941 */ /* 0x000fea0003800000 */
.L_x_14536:
[----:B------:R-:W-:Y:S01]  /*7230*/  LOP3.LUT P0, RZ, R41, 0x400, RZ, 0xc0, !PT ;  /* 0x0000040029ff7812 */ /* 0x000fe2000780c0ff */
[----:B------:R-:W-:-:S12]  /*7240*/  BSSY B1, `(.L_x_14667) ;  /* 0x00005c4000017945 */ /* 0x000fd80003800000 */
[----:B------:R-:W-:Y:S05]  /*7250*/  @!P0 BRA `(.L_x_14668) ;  /* 0x0000005c00088947 */ /* 0x000fea0003800000 */
[----:B------:R-:W2:Y:S01]  /*7260*/  LDC.64 R68, c[0x0][0x228] ;  /* 0x00008a00ff447b82 */ /* 0x000ea20000000a00 */
[----:B------:R-:W-:-:S04]  /*7270*/  ISETP.NE.U32.AND P0, PT, RZ, UR8, PT ;  /* 0x00000008ff007c0c */ /* 0x000fc8000bf05070 */
[----:B------:R-:W-:-:S03]  /*7280*/  ISETP.NE.AND.EX P0, PT, RZ, UR9, PT, P0 ;  /* 0x00000009ff007c0c */ /* 0x000fc6000bf05300 */
[----:B------:R-:W3:Y:S10]  /*7290*/  LDC.64 R70, c[0x0][0x220] ;  /* 0x00008800ff467b82 */ /* 0x000ef40000000a00 */
[----:B01----:R-:W-:-:S04]  /*72a0*/  @P0 LEA R110, P1, R201, UR8, 0x5 ;  /* 0x00000008c96e0c11 */ /* 0x003fc8000f8228ff */
[----:B------:R-:W-:Y:S02]  /*72b0*/  @P0 LEA.HI.X R111, R201, UR9, RZ, 0x5, P1 ;  /* 0x00000009c96f0c11 */ /* 0x000fe400088f2cff */
[----:B--2---:R-:W-:-:S03]  /*72c0*/  ISETP.NE.U32.AND P1, PT, R68, RZ, PT ;  /* 0x000000ff4400720c */ /* 0x004fc60003f25070 */
[----:B------:R0:W5:Y:S01]  /*72d0*/  @P0 LDG.E.128 R48, desc[UR4][R110.64] ;  /* 0x000000046e300981 */ /* 0x000162000c1e1d00 */
[----:B------:R-:W-:-:S03]  /*72e0*/  ISETP.NE.AND.EX P1, PT, R69, RZ, PT, P1 ;  /* 0x000000ff4500720c */ /* 0x000fc60003f25310 */
[----:B------:R0:W5:Y:S01]  /*72f0*/  @P0 LDG.E.128 R52, desc[UR4][R110.64+0x10] ;  /* 0x000010046e340981 */ /* 0x000162000c1e1d00 */
[----:B---3--:R-:W-:-:S05]  /*7300*/  IMAD.WIDE.U32 R70, R201, 0x10, R70 ;  /* 0x00000010c9467825 */ /* 0x008fca00078e0046 */
        /* <DEDUP_REMOVED lines=16> */
.L_x_14670:
[----:B------:R-:W-:-:S07]  /*7410*/  IMAD.MOV.U32 R206, RZ, RZ, R200 ;  /* 0x000000ffffce7224 */ /* 0x000fce00078e00c8 */
.L_x_14671:
[----:B------:R-:W-:Y:S05]  /*7420*/  BSYNC B2 ;  /* 0x0000000000027941 */ /* 0x000fea0003800000 */
.L_x_14669:
        /* <DEDUP_REMOVED lines=16> */
.L_x_14675:
[----:B------:R-:W-:Y:S05]  /*7530*/  BSYNC B3 ;  /* 0x0000000000037941 */ /* 0x000fea0003800000 */
.L_x_14674:
        /* <DEDUP_REMOVED lines=44> */
.L_x_14673:
[----:B------:R-:W-:Y:S05]  /*7800*/  BSYNC B2 ;  /* 0x0000000000027941 */ /* 0x000fea0003800000 */
.L_x_14672:
        /* <DEDUP_REMOVED lines=20> */
.L_x_14676:
        /* <DEDUP_REMOVED lines=12> */
.L_x_14679:
[----:B------:R-:W-:-:S07]  /*7a10*/  MOV R69, R200 ;  /* 0x000000c800457202 */ /* 0x000fce0000000f00 */
.L_x_14680:
[----:B------:R-:W-:Y:S05]  /*7a20*/  BSYNC B2 ;  /* 0x0000000000027941 */ /* 0x000fea0003800000 */
.L_x_14678:
        /* <DEDUP_REMOVED lines=16> */
.L_x_14684:
[----:B------:R-:W-:Y:S05]  /*7b30*/  BSYNC B3 ;  /* 0x0000000000037941 */ /* 0x000fea0003800000 */
.L_x_14683:
        /* <DEDUP_REMOVED lines=44> */
.L_x_14682:
[----:B------:R-:W-:Y:S05]  /*7e00*/  BSYNC B2 ;  /* 0x0000000000027941 */ /* 0x000fea0003800000 */
.L_x_14681:
        /* <DEDUP_REMOVED lines=9> */
.L_x_14677:
        /* <DEDUP_REMOVED lines=12> */
.L_x_14686:
[----:B------:R-:W-:-:S07]  /*7f60*/  IMAD.MOV.U32 R69, RZ, RZ, R200 ;  /* 0x000000ffff457224 */ /* 0x000fce00078e00c8 */
.L_x_14687:
[----:B------:R-:W-:Y:S05]  /*7f70*/  BSYNC B2 ;  /* 0x0000000000027941 */ /* 0x000fea0003800000 */
.L_x_14685:
        /* <DEDUP_REMOVED lines=16> */
.L_x_14691:
[----:B------:R-:W-:Y:S05]  /*8080*/  BSYNC B3 ;  /* 0x0000000000037941 */ /* 0x000fea0003800000 */
.L_x_14690:
        /* <DEDUP_REMOVED lines=44> */
.L_x_14689:
[----:B------:R-:W-:Y:S05]  /*8350*/  BSYNC B2 ;  /* 0x0000000000027941 */ /* 0x000fea0003800000 */
.L_x_14688:
        /* <DEDUP_REMOVED lines=14> */
.L_x_14692:
        /* <DEDUP_REMOVED lines=12> */
.L_x_14695:
[----:B------:R-:W-:-:S07]  /*8500*/  IMAD.MOV.U32 R72, RZ, RZ, R200 ;  /* 0x000000ffff487224 */ /* 0x000fce00078e00c8 */
.L_x_14696:
[----:B------:R-:W-:Y:S05]  /*8510*/  BSYNC B2 ;  /* 0x0000000000027941 */ /* 0x000fea0003800000 */
.L_x_14694:
        /* <DEDUP_REMOVED lines=16> */
.L_x_14700:
[----:B------:R-:W-:Y:S05]  /*8620*/  BSYNC B3 ;  /* 0x0000000000037941 */ /* 0x000fea0003800000 */
.L_x_14699:
        /* <DEDUP_REMOVED lines=44> */
.L_x_14698:
[----:B------:R-:W-:Y:S05]  /*88f0*/  BSYNC B2 ;  /* 0x0000000000027941 */ /* 0x000fea0003800000 */
.L_x_14697:
        /* <DEDUP_REMOVED lines=10> */
.L_x_14693:
        /* <DEDUP_REMOVED lines=12> */
.L_x_14702:
[----:B------:R-:W-:-:S07]  /*8a60*/  IMAD.MOV.U32 R72, RZ, RZ, R200 ;  /* 0x000000ffff487224 */ /* 0x000fce00078e00c8 */
.L_x_14703:
[----:B------:R-:W-:Y:S05]  /*8a70*/  BSYNC B2 ;  /* 0x0000000000027941 */ /* 0x000fea0003800000 */
.L_x_14701:
        /* <DEDUP_REMOVED lines=16> */
.L_x_14707:
[----:B------:R-:W-:Y:S05]  /*8b80*/  BSYNC B3 ;  /* 0x0000000000037941 */ /* 0x000fea0003800000 */
.L_x_14706:
        /* <DEDUP_REMOVED lines=44> */
.L_x_14705:
[----:B------:R-:W-:Y:S05]  /*8e50*/  BSYNC B2 ;  /* 0x0000000000027941 */ /* 0x000fea0003800000 */
.L_x_14704:
        /* <DEDUP_REMOVED lines=15> */
.L_x_14708:
        /* <DEDUP_REMOVED lines=12> */
.L_x_14711:
[----:B------:R-:W-:-:S07]  /*9010*/  IMAD.MOV.U32 R189, RZ, RZ, R200 ;  /* 0x000000ffffbd7224 */ /* 0x000fce00078e00c8 */
.L_x_14712:
[----:B------:R-:W-:Y:S05]  /*9020*/  BSYNC B2 ;  /* 0x0000000000027941 */ /* 0x000fea0003800000 */
.L_x_14710:
        /* <DEDUP_REMOVED lines=16> */
.L_x_14716:
[----:B------:R-:W-:Y:S05]  /*9130*/  BSYNC B3 ;  /* 0x0000000000037941 */ /* 0x000fea0003800000 */
.L_x_14715:
        /* <DEDUP_REMOVED lines=44> */
.L_x_14714:
[----:B------:R-:W-:Y:S05]  /*9400*/  BSYNC B2 ;  /* 0x0000000000027941 */ /* 0x000fea0003800000 */
.L_x_14713:
        /* <DEDUP_REMOVED lines=9> */
.L_x_14709:
        /* <DEDUP_REMOVED lines=12> */
.L_x_14718:
[----:B------:R-:W-:-:S07]  /*9560*/  MOV R197, R200 ;  /* 0x000000c800c57202 */ /* 0x000fce0000000f00 */
.L_x_14719:
[----:B------:R-:W-:Y:S05]  /*9570*/  BSYNC B2 ;  /* 0x0000000000027941 */ /* 0x000fea0003800000 */
.L_x_14717:
        /* <DEDUP_REMOVED lines=16> */
.L_x_14723:
[----:B------:R-:W-:Y:S05]  /*9680*/  BSYNC B3 ;  /* 0x0000000000037941 */ /* 0x000fea0003800000 */
.L_x_14722:
        /* <DEDUP_REMOVED lines=44> */
.L_x_14721:
[----:B------:R-:W-:Y:S05]  /*9950*/  BSYNC B2 ;  /* 0x0000000000027941 */ /* 0x000fea0003800000 */
.L_x_14720:
        /* <DEDUP_REMOVED lines=14> */
.L_x_14724:
        /* <DEDUP_REMOVED lines=12> */
.L_x_14727:
[----:B------:R-:W-:-:S07]  /*9b00*/  MOV R190, R200 ;  /* 0x000000c800be7202 */ /* 0x000fce0000000f00 */
.L_x_14728:
[----:B------:R-:W-:Y:S05]  /*9b10*/  BSYNC B2 ;  /* 0x0000000000027941 */ /* 0x000fea0003800000 */
.L_x_14726:
        /* <DEDUP_REMOVED lines=16> */
.L_x_14732:
[----:B------:R-:W-:Y:S05]  /*9c20*/  BSYNC B3 ;  /* 0x0000000000037941 */ /* 0x000fea0003800000 */
.L_x_14731:
        /* <DEDUP_REMOVED lines=44> */
.L_x_14730:
[----:B------:R-:W-:Y:S05]  /*9ef0*/  BSYNC B2 ;  /* 0x0000000000027941 */ /* 0x000fea0003800000 */
.L_x_14729:
        /* <DEDUP_REMOVED lines=10> */
.L_x_14725:
        /* <DEDUP_REMOVED lines=12> */
.L_x_14734:
[----:B------:R-:W-:-:S07]  /*a060*/  IMAD.MOV.U32 R197, RZ, RZ, R200 ;  /* 0x000000ffffc57224 */ /* 0x000fce00078e00c8 */
.L_x_14735:
[----:B------:R-:W-:Y:S05]  /*a070*/  BSYNC B2 ;  /* 0x0000000000027941 */ /* 0x000fea0003800000 */
.L_x_14733:
        /* <DEDUP_REMOVED lines=16> */
.L_x_14739:
[----:B------:R-:W-:Y:S05]  /*a180*/  BSYNC B3 ;  /* 0x0000000000037941 */ /* 0x000fea0003800000 */
.L_x_14738:
        /* <DEDUP_REMOVED lines=44> */
.L_x_14737:
[----:B------:R-:W-:Y:S05]  /*a450*/  BSYNC B2 ;  /* 0x0000000000027941 */ /* 0x000fea0003800000 */
.L_x_14736:
        /* <DEDUP_REMOVED lines=15> */
.L_x_14740:
        /* <DEDUP_REMOVED lines=12> */
.L_x_14743:
[----:B------:R-:W-:-:S07]  /*a610*/  IMAD.MOV.U32 R73, RZ, RZ, R200 ;  /* 0x000000ffff497224 */ /* 0x000fce00078e00c8 */
.L_x_14744:
[----:B------:R-:W-:Y:S05]  /*a620*/  BSYNC B2 ;  /* 0x0000000000027941 */ /* 0x000fea0003800000 */
.L_x_14742:
        /* <DEDUP_REMOVED lines=16> */
.L_x_14748:
[----:B------:R-:W-:Y:S05]  /*a730*/  BSYNC B3 ;  /* 0x0000000000037941 */ /* 0x000fea0003800000 */
.L_x_14747:
        /* <DEDUP_REMOVED lines=44> */
.L_x_14746:
[----:B------:R-:W-:Y:S05]  /*aa00*/  BSYNC B2 ;  /* 0x0000000000027941 */ /* 0x000fea0003800000 */
.L_x_14745:
        /* <DEDUP_REMOVED lines=9> */
.L_x_14741:
        /* <DEDUP_REMOVED lines=12> */
.L_x_14750:
[----:B------:R-:W-:-:S07]  /*ab60*/  IMAD.MOV.U32 R73, RZ, RZ, R200 ;  /* 0x000000ffff497224 */ /* 0x000fce00078e00c8 */
.L_x_14751:
[----:B------:R-:W-:Y:S05]  /*ab70*/  BSYNC B2 ;  /* 0x0000000000027941 */ /* 0x000fea0003800000 */
.L_x_14749:
        /* <DEDUP_REMOVED lines=16> */
.L_x_14755:
[----:B------:R-:W-:Y:S05]  /*ac80*/  BSYNC B3 ;  /* 0x0000000000037941 */ /* 0x000fea0003800000 */
.L_x_14754:
        /* <DEDUP_REMOVED lines=44> */
.L_x_14753:
[----:B------:R-:W-:Y:S05]  /*af50*/  BSYNC B2 ;  /* 0x0000000000027941 */ /* 0x000fea0003800000 */
.L_x_14752:
        /* <DEDUP_REMOVED lines=12> */
.L_x_14756:
        /* <DEDUP_REMOVED lines=12> */
.L_x_14759:
[----:B------:R-:W-:-:S07]  /*b0e0*/  IMAD.MOV.U32 R74, RZ, RZ, R200 ;  /* 0x000000ffff4a7224 */ /* 0x000fce00078e00c8 */
.L_x_14760:
[----:B------:R-:W-:Y:S05]  /*b0f0*/  BSYNC B2 ;  /* 0x0000000000027941 */ /* 0x000fea0003800000 */
.L_x_14758:
        /* <DEDUP_REMOVED lines=16> */
.L_x_14764:
[----:B------:R-:W-:Y:S05]  /*b200*/  BSYNC B3 ;  /* 0x0000000000037941 */ /* 0x000fea0003800000 */
.L_x_14763:
        /* <DEDUP_REMOVED lines=44> */
.L_x_14762:
[----:B------:R-:W-:Y:S05]  /*b4d0*/  BSYNC B2 ;  /* 0x0000000000027941 */ /* 0x000fea0003800000 */
.L_x_14761:
        /* <DEDUP_REMOVED lines=10> */
.L_x_14757:
        /* <DEDUP_REMOVED lines=12> */
.L_x_14766:
[----:B------:R-:W-:-:S07]  /*b640*/  MOV R74, R200 ;  /* 0x000000c8004a7202 */ /* 0x000fce0000000f00 */
.L_x_14767:
[----:B------:R-:W-:Y:S05]  /*b650*/  BSYNC B2 ;  /* 0x0000000000027941 */ /* 0x000fea0003800000 */
.L_x_14765:
        /* <DEDUP_REMOVED lines=16> */
.L_x_14771:
[----:B------:R-:W-:Y:S05]  /*b760*/  BSYNC B3 ;  /* 0x0000000000037941 */ /* 0x000fea0003800000 */
.L_x_14770:
        /* <DEDUP_REMOVED lines=44> */
.L_x_14769:
[----:B------:R-:W-:Y:S05]  /*ba30*/  BSYNC B2 ;  /* 0x0000000000027941 */ /* 0x000fea0003800000 */
.L_x_14768:
        /* <DEDUP_REMOVED lines=13> */
.L_x_14772:
        /* <DEDUP_REMOVED lines=12> */
.L_x_14775:
[----:B------:R-:W-:-:S07]  /*bbd0*/  MOV R193, R200 ;  /* 0x000000c800c17202 */ /* 0x000fce0000000f00 */
.L_x_14776:
[----:B------:R-:W-:Y:S05]  /*bbe0*/  BSYNC B2 ;  /* 0x0000000000027941 */ /* 0x000fea0003800000 */
.L_x_14774:
        /* <DEDUP_REMOVED lines=16> */
.L_x_14780:
[----:B------:R-:W-:Y:S05]  /*bcf0*/  BSYNC B3 ;  /* 0x0000000000037941 */ /* 0x000fea0003800000 */
.L_x_14779:
        /* <DEDUP_REMOVED lines=44> */
.L_x_14778:
[----:B------:R-:W-:Y:S05]  /*bfc0*/  BSYNC B2 ;  /* 0x0000000000027941 */ /* 0x000fea0003800000 */
.L_x_14777:
        /* <DEDUP_REMOVED lines=9> */
.L_x_14773:
        /* <DEDUP_REMOVED lines=12> */
.L_x_14782:
[----:B------:R-:W-:-:S07]  /*c120*/  IMAD.MOV.U32 R197, RZ, RZ, R200 ;  /* 0x000000ffffc57224 */ /* 0x000fce00078e00c8 */
.L_x_14783:
[----:B------:R-:W-:Y:S05]  /*c130*/  BSYNC B2 ;  /* 0x0000000000027941 */ /* 0x000fea0003800000 */
.L_x_14781:
        /* <DEDUP_REMOVED lines=16> */
.L_x_14787:
[----:B------:R-:W-:Y:S05]  /*c240*/  BSYNC B3 ;  /* 0x0000000000037941 */ /* 0x000fea0003800000 */
.L_x_14786:
        /* <DEDUP_REMOVED lines=44> */
.L_x_14785:
[----:B------:R-:W-:Y:S05]  /*c510*/  BSYNC B2 ;  /* 0x0000000000027941 */ /* 0x000fea0003800000 */
.L_x_14784:
        /* <DEDUP_REMOVED lines=12> */
.L_x_14788:
        /* <DEDUP_REMOVED lines=12> */
.L_x_14791:
[----:B------:R-:W-:-:S07]  /*c6a0*/  IMAD.MOV.U32 R206, RZ, RZ, R200 ;  /* 0x000000ffffce7224 */ /* 0x000fce00078e00c8 */
.L_x_14792:
[----:B------:R-:W-:Y:S05]  /*c6b0*/  BSYNC B2 ;  /* 0x0000000000027941 */ /* 0x000fea0003800000 */
.L_x_14790:
        /* <DEDUP_REMOVED lines=16> */
.L_x_14796:
[----:B------:R-:W-:Y:S05]  /*c7c0*/  BSYNC B3 ;  /* 0x0000000000037941 */ /* 0x000fea0003800000 */
.L_x_14795:
        /* <DEDUP_REMOVED lines=44> */
.L_x_14794:
[----:B------:R-:W-:Y:S05]  /*ca90*/  BSYNC B2 ;  /* 0x0000000000027941 */ /* 0x000fea0003800000 */
.L_x_14793:
        /* <DEDUP_REMOVED lines=10> */
.L_x_14789:
        /* <DEDUP_REMOVED lines=51> */
.L_x_14797:
[----:B------:R-:W-:-:S07]  /*ce70*/  IADD3 R201, R201, 0x20, RZ ;  /* 0x00000020c9c97810 */ /* 0x000fce0007ffe0ff */
.L_x_14668:
[----:B------:R-:W-:Y:S05]  /*ce80*/  BSYNC B1 ;  /* 0x0000000000017941 */ /* 0x000fea0003800000 */
.L_x_14667:
        /* <DEDUP_REMOVED lines=13> */
[----:B---3--:R-:W-:-:S06]  /*cf60*/  IMAD.WIDE.U32 R80, R201, 0x10, R80 ;  /* 0x00000010c9507825 */ /* 0x008fcc00078e0050 */
[----:B------:R-:W5:Y:S03]  /*cf70*/  LDG.E.128 R80, desc[UR4][R80.64] ;  /* 0x0000000450507981 */ /* 0x000f66000c1e1d00 */
        /* <DEDUP_REMOVED lines=15> */
.L_x_14801:
[----:B------:R-:W-:-:S07]  /*d070*/  IMAD.MOV.U32 R206, RZ, RZ, R200 ;  /* 0x000000ffffce7224 */ /* 0x000fce00078e00c8 */
.L_x_14802:
[----:B------:R-:W-:Y:S05]  /*d080*/  BSYNC B2 ;  /* 0x0000000000027941 */ /* 0x000fea0003800000 */
.L_x_14800:
        /* <DEDUP_REMOVED lines=16> */
.L_x_14806:
[----:B------:R-:W-:Y:S05]  /*d190*/  BSYNC B3 ;  /* 0x0000000000037941 */ /* 0x000fea0003800000 */
.L_x_14805:
        /* <DEDUP_REMOVED lines=44> */
.L_x_14804:
[----:B------:R-:W-:Y:S05]  /*d460*/  BSYNC B2 ;  /* 0x0000000000027941 */ /* 0x000fea0003800000 */
.L_x_14803:
        /* <DEDUP_REMOVED lines=20> */
.L_x_14807:
        /* <DEDUP_REMOVED lines=12> */
.L_x_14810:
[----:B------:R-:W-:-:S07]  /*d670*/  MOV R77, R200 ;  /* 0x000000c8004d7202 */ /* 0x000fce0000000f00 */
.L_x_14811:
[----:B------:R-:W-:Y:S05]  /*d680*/  BSYNC B2 ;  /* 0x0000000000027941 */ /* 0x000fea0003800000 */
.L_x_14809:
        /* <DEDUP_REMOVED lines=16> */
.L_x_14815:
[----:B------:R-:W-:Y:S05]  /*d790*/  BSYNC B3 ;  /* 0x0000000000037941 */ /* 0x000fea0003800000 */
.L_x_14814:
        /* <DEDUP_REMOVED lines=44> */
.L_x_14813:
[----:B------:R-:W-:Y:S05]  /*da60*/  BSYNC B2 ;  /* 0x0000000000027941 */ /* 0x000fea0003800000 */
.L_x_14812:
        /* <DEDUP_REMOVED lines=9> */
.L_x_14808:
        /* <DEDUP_REMOVED lines=12> */
.L_x_14817:
[----:B------:R-:W-:-:S07]  /*dbc0*/  IMAD.MOV.U32 R77, RZ, RZ, R200 ;  /* 0x000000ffff4d7224 */ /* 0x000fce00078e00c8 */
.L_x_14818:
[----:B------:R-:W-:Y:S05]  /*dbd0*/  BSYNC B2 ;  /* 0x0000000000027941 */ /* 0x000fea0003800000 */
.L_x_14816:
        /* <DEDUP_REMOVED lines=16> */
.L_x_14822:
[----:B------:R-:W-:Y:S05]  /*dce0*/  BSYNC B3 ;  /* 0x0000000000037941 */ /* 0x000fea0003800000 */
.L_x_14821:
        /* <DEDUP_REMOVED lines=44> */
.L_x_14820:
[----:B------:R-:W-:Y:S05]  /*dfb0*/  BSYNC B2 ;  /* 0x0000000000027941 */ /* 0x000fea0003800000 */
.L_x_14819:
        /* <DEDUP_REMOVED lines=14> */
.L_x_14823:
        /* <DEDUP_REMOVED lines=12> */
.L_x_14826:
[----:B------:R-:W-:-:S07]  /*e160*/  IMAD.MOV.U32 R80, RZ, RZ, R200 ;  /* 0x000000ffff507224 */ /* 0x000fce00078e00c8 */
.L_x_14827:
[----:B------:R-:W-:Y:S05]  /*e170*/  BSYNC B2 ;  /* 0x0000000000027941 */ /* 0x000fea0003800000 */
.L_x_14825:
        /* <DEDUP_REMOVED lines=16> */
.L_x_14831:
[----:B------:R-:W-:Y:S05]  /*e280*/  BSYNC B3 ;  /* 0x0000000000037941 */ /* 0x000fea0003800000 */
.L_x_14830:
        /* <DEDUP_REMOVED lines=44> */
.L_x_14829:
[----:B------:R-:W-:Y:S05]  /*e550*/  BSYNC B2 ;  /* 0x0000000000027941 */ /* 0x000fea0003800000 */
.L_x_14828:
        /* <DEDUP_REMOVED lines=10> */
.L_x_14824:
        /* <DEDUP_REMOVED lines=12> */
.L_x_14833:
[----:B------:R-:W-:-:S07]  /*e6c0*/  IMAD.MOV.U32 R80, RZ, RZ, R200 ;  /* 0x000000ffff507224 */ /* 0x000fce00078e00c8 */
.L_x_14834:
[----:B------:R-:W-:Y:S05]  /*e6d0*/  BSYNC B2 ;  /* 0x0000000000027941 */ /* 0x000fea0003800000 */
.L_x_14832:
        /* <DEDUP_REMOVED lines=16> */
.L_x_14838:
[----:B------:R-:W-:Y:S05]  /*e7e0*/  BSYNC B3 ;  /* 0x0000000000037941 */ /* 0x000fea0003800000 */
.L_x_14837:
        /* <DEDUP_REMOVED lines=44> */
.L_x_14836:
[----:B------:R-:W-:Y:S05]  /*eab0*/  BSYNC B2 ;  /* 0x0000000000027941 */ /* 0x000fea0003800000 */
.L_x_14835:
        /* <DEDUP_REMOVED lines=15> */
.L_x_14839:
        /* <DEDUP_REMOVED lines=12> */
.L_x_14842:
[----:B------:R-:W-:-:S07]  /*ec70*/  IMAD.MOV.U32 R189, RZ, RZ, R200 ;  /* 0x000000ffffbd7224 */ /* 0x000fce00078e00c8 */
.L_x_14843:
[----:B------:R-:W-:Y:S05]  /*ec80*/  BSYNC B2 ;  /* 0x0000000000027941 */ /* 0x000fea0003800000 */
.L_x_14841:
        /* <DEDUP_REMOVED lines=16> */
.L_x_14847:
[----:B------:R-:W-:Y:S05]  /*ed90*/  BSYNC B3 ;  /* 0x0000000000037941 */ /* 0x000fea0003800000 */
.L_x_14846:
        /* <DEDUP_REMOVED lines=44> */
.L_x_14845:
[----:B------:R-:W-:Y:S05]  /*f060*/  BSYNC B2 ;  /* 0x0000000000027941 */ /* 0x000fea0003800000 */
.L_x_14844:
        /* <DEDUP_REMOVED lines=9> */
.L_x_14840:
        /* <DEDUP_REMOVED lines=12> */
.L_x_14849:
[----:B------:R-:W-:-:S07]  /*f1c0*/  MOV R197, R200 ;  /* 0x000000c800c57202 */ /* 0x000fce0000000f00 */
.L_x_14850:
[----:B------:R-:W-:Y:S05]  /*f1d0*/  BSYNC B2 ;  /* 0x0000000000027941 */ /* 0x000fea0003800000 */
.L_x_14848:
        /* <DEDUP_REMOVED lines=16> */
.L_x_14854:
[----:B------:R-:W-:Y:S05]  /*f2e0*/  BSYNC B3 ;  /* 0x0000000000037941 */ /* 0x000fea0003800000 */
.L_x_14853:
        /* <DEDUP_REMOVED lines=44> */
.L_x_14852:
[----:B------:R-:W-:Y:S05]  /*f5b0*/  BSYNC B2 ;  /* 0x0000000000027941 */ /* 0x000fea0003800000 */
.L_x_14851:
        /* <DEDUP_REMOVED lines=14> */
.L_x_14855:
        /* <DEDUP_REMOVED lines=12> */
.L_x_14858:
[----:B------:R-:W-:-:S07]  /*f760*/  MOV R190, R200 ;  /* 0x000000c800be7202 */ /* 0x000fce0000000f00 */
.L_x_14859:
[----:B------:R-:W-:Y:S05]  /*f770*/  BSYNC B2 ;  /* 0x0000000000027941 */ /* 0x000fea0003800000 */
.L_x_14857:
        /* <DEDUP_REMOVED lines=16> */
.L_x_14863:
[----:B------:R-:W-:Y:S05]  /*f880*/  BSYNC B3 ;  /* 0x0000000000037941 */ /* 0x000fea0003800000 */
.L_x_14862:
        /* <DEDUP_REMOVED lines=44> */
.L_x_14861:
[----:B------:R-:W-:Y:S05]  /*fb50*/  BSYNC B2 ;  /* 0x0000000000027941 */ /* 0x000fea0003800000 */
.L_x_14860:
        /* <DEDUP_REMOVED lines=10> */
.L_x_14856:
        /* <DEDUP_REMOVED lines=12> */
.L_x_14865:
[----:B------:R-:W-:-:S07]  /*fcc0*/  IMAD.MOV.U32 R197, RZ, RZ, R200 ;  /* 0x000000ffffc57224 */ /* 0x000fce00078e00c8 */
.L_x_14866:
[----:B------:R-:W-:Y:S05]  /*fcd0*/  BSYNC B2 ;  /* 0x0000000000027941 */ /* 0x000fea0003800000 */
.L_x_14864:
        /* <DEDUP_REMOVED lines=16> */
.L_x_14870:
[----:B------:R-:W-:Y:S05]  /*fde0*/  BSYNC B3 ;  /* 0x0000000000037941 */ /* 0x000fea0003800000 */
.L_x_14869:
        /* <DEDUP_REMOVED lines=44> */
.L_x_14868:
[----:B------:R-:W-:Y:S05]  /*100b0*/  BSYNC B2 ;  /* 0x0000000000027941 */ /* 0x000fea0003800000 */
.L_x_14867:
        /* <DEDUP_REMOVED lines=15> */
.L_x_14871:
        /* <DEDUP_REMOVED lines=12> */
.L_x_14874:
[----:B------:R-:W-:-:S07]  /*10270*/  IMAD.MOV.U32 R81, RZ, RZ, R200 ;  /* 0x000000ffff517224 */ /* 0x000fce00078e00c8 */
.L_x_14875:
[----:B------:R-:W-:Y:S05]  /*10280*/  BSYNC B2 ;  /* 0x0000000000027941 */ /* 0x000fea0003800000 */
.L_x_14873:
        /* <DEDUP_REMOVED lines=16> */
.L_x_14879:
[----:B------:R-:W-:Y:S05]  /*10390*/  BSYNC B3 ;  /* 0x0000000000037941 */ /* 0x000fea0003800000 */
.L_x_14878:
        /* <DEDUP_REMOVED lines=44> */
.L_x_14877:
[----:B------:R-:W-:Y:S05]  /*10660*/  BSYNC B2 ;  /* 0x0000000000027941 */ /* 0x000fea0003800000 */
.L_x_14876:
        /* <DEDUP_REMOVED lines=9> */
.L_x_14872:
        /* <DEDUP_REMOVED lines=12> */
.L_x_14881:
[----:B------:R-:W-:-:S07]  /*107c0*/  IMAD.MOV.U32 R81, RZ, RZ, R200 ;  /* 0x000000ffff517224 */ /* 0x000fce00078e00c8 */
.L_x_14882:
[----:B------:R-:W-:Y:S05]  /*107d0*/  BSYNC B2 ;  /* 0x0000000000027941 */ /* 0x000fea0003800000 */
.L_x_14880:
        /* <DEDUP_REMOVED lines=16> */
.L_x_14886:
[----:B------:R-:W-:Y:S05]  /*108e0*/  BSYNC B3 ;  /* 0x0000000000037941 */ /* 0x000fea0003800000 */
.L_x_14885:
        /* <DEDUP_REMOVED lines=44> */
.L_x_14884:
[----:B------:R-:W-:Y:S05]  /*10bb0*/  BSYNC B2 ;  /* 0x0000000000027941 */ /* 0x000fea0003800000 */
.L_x_14883:
        /* <DEDUP_REMOVED lines=12> */
.L_x_14887:
        /* <DEDUP_REMOVED lines=12> */
.L_x_14890:
[----:B------:R-:W-:-:S07]  /*10d40*/  IMAD.MOV.U32 R82, RZ, RZ, R200 ;  /* 0x000000ffff527224 */ /* 0x000fce00078e00c8 */
.L_x_14891:
[----:B------:R-:W-:Y:S05]  /*10d50*/  BSYNC B2 ;  /* 0x0000000000027941 */ /* 0x000fea0003800000 */
.L_x_14889:
        /* <DEDUP_REMOVED lines=16> */
.L_x_14895:
[----:B------:R-:W-:Y:S05]  /*10e60*/  BSYNC B3 ;  /* 0x0000000000037941 */ /* 0x000fea0003800000 */
.L_x_14894:
        /* <DEDUP_REMOVED lines=44> */
.L_x_14893:
[----:B------:R-:W-:Y:S05]  /*11130*/  BSYNC B2 ;  /* 0x0000000000027941 */ /* 0x000fea0003800000 */
.L_x_14892:
        /* <DEDUP_REMOVED lines=10> */
.L_x_14888:
        /* <DEDUP_REMOVED lines=12> */
.L_x_14897:
[----:B------:R-:W-:-:S07]  /*112a0*/  MOV R82, R200 ;  /* 0x000000c800527202 */ /* 0x000fce0000000f00 */
.L_x_14898:
[----:B------:R-:W-:Y:S05]  /*112b0*/  BSYNC B2 ;  /* 0x0000000000027941 */ /* 0x000fea0003800000 */
.L_x_14896:
        /* <DEDUP_REMOVED lines=16> */
.L_x_14902:
[----:B------:R-:W-:Y:S05]  /*113c0*/  BSYNC B3 ;  /* 0x0000000000037941 */ /* 0x000fea0003800000 */
.L_x_14901:
        /* <DEDUP_REMOVED lines=44> */
.L_x_14900:
[----:B------:R-:W-:Y:S05]  /*11690*/  BSYNC B2 ;  /* 0x0000000000027941 */ /* 0x000fea0003800000 */
.L_x_14899:
        /* <DEDUP_REMOVED lines=13> */
.L_x_14903:
        /* <DEDUP_REMOVED lines=12> */
.L_x_14906:
[----:B------:R-:W-:-:S07]  /*11830*/  MOV R193, R200 ;  /* 0x000000c800c17202 */ /* 0x000fce0000000f00 */
.L_x_14907:
[----:B------:R-:W-:Y:S05]  /*11840*/  BSYNC B2 ;  /* 0x0000000000027941 */ /* 0x000fea0003800000 */
.L_x_14905:
        /* <DEDUP_REMOVED lines=16> */
.L_x_14911:
[----:B------:R-:W-:Y:S05]  /*11950*/  BSYNC B3 ;  /* 0x0000000000037941 */ /* 0x000fea0003800000 */
.L_x_14910:
        /* <DEDUP_REMOVED lines=44> */
.L_x_14909:
[----:B------:R-:W-:Y:S05]  /*11c20*/  BSYNC B2 ;  /* 0x0000000000027941 */ /* 0x000fea0003800000 */
.L_x_14908:
        /* <DEDUP_REMOVED lines=9> */
.L_x_14904:
        /* <DEDUP_REMOVED lines=12> */
.L_x_14913:
[----:B------:R-:W-:-:S07]  /*11d80*/  IMAD.MOV.U32 R197, RZ, RZ, R200 ;  /* 0x000000ffffc57224 */ /* 0x000fce00078e00c8 */
.L_x_14914:
[----:B------:R-:W-:Y:S05]  /*11d90*/  BSYNC B2 ;  /* 0x0000000000027941 */ /* 0x000fea0003800000 */
.L_x_14912:
        /* <DEDUP_REMOVED lines=16> */
.L_x_14918:
[----:B------:R-:W-:Y:S05]  /*11ea0*/  BSYNC B3 ;  /* 0x0000000000037941 */ /* 0x000fea0003800000 */
.L_x_14917:
        /* <DEDUP_REMOVED lines=44> */
.L_x_14916:
[----:B------:R-:W-:Y:S05]  /*12170*/  BSYNC B2 ;  /* 0x0000000000027941 */ /* 0x000fea0003800000 */
.L_x_14915:
        /* <DEDUP_REMOVED lines=12> */
.L_x_14919:
        /* <DEDUP_REMOVED lines=12> */
.L_x_14922:
[----:B------:R-:W-:-:S07]  /*12300*/  IMAD.MOV.U32 R206, RZ, RZ, R200 ;  /* 0x000000ffffce7224 */ /* 0x000fce00078e00c8 */
.L_x_14923:
[----:B------:R-:W-:Y:S05]  /*12310*/  BSYNC B2 ;  /* 0x0000000000027941 */ /* 0x000fea0003800000 */
.L_x_14921:
        /* <DEDUP_REMOVED lines=16> */
.L_x_14927:
[----:B------:R-:W-:Y:S05]  /*12420*/  BSYNC B3 ;  /* 0x0000000000037941 */ /* 0x000fea0003800000 */
.L_x_14926:
        /* <DEDUP_REMOVED lines=44> */
.L_x_14925:
[----:B------:R-:W-:Y:S05]  /*126f0*/  BSYNC B2 ;  /* 0x0000000000027941 */ /* 0x000fea0003800000 */
.L_x_14924:
        /* <DEDUP_REMOVED lines=10> */
.L_x_14920:
        /* <DEDUP_REMOVED lines=51> */
.L_x_14928:
[----:B------:R-:W-:-:S07]  /*12ad0*/  IADD3 R201, R201, 0x20, RZ ;  /* 0x00000020c9c97810 */ /* 0x000fce0007ffe0ff */
.L_x_14799:
[----:B------:R-:W-:Y:S05]  /*12ae0*/  BSYNC B1 ;  /* 0x0000000000017941 */ /* 0x000fea0003800000 */
.L_x_14798:
        /* <DEDUP_REMOVED lines=30> */
.L_x_14932:
[----:B------:R-:W-:-:S07]  /*12cd0*/  IMAD.MOV.U32 R206, RZ, RZ, R200 ;  /* 0x000000ffffce7224 */ /* 0x000fce00078e00c8 */
.L_x_14933:
[----:B------:R-:W-:Y:S05]  /*12ce0*/  BSYNC B2 ;  /* 0x0000000000027941 */ /* 0x000fea0003800000 */
.L_x_14931:
        /* <DEDUP_REMOVED lines=16> */
.L_x_14937:
[----:B------:R-:W-:Y:S05]  /*12df0*/  BSYNC B3 ;  /* 0x0000000000037941 */ /* 0x000fea0003800000 */
.L_x_14936:
        /* <DEDUP_REMOVED lines=44> */
.L_x_14935:
[----:B------:R-:W-:Y:S05]  /*130c0*/  BSYNC B2 ;  /* 0x0000000000027941 */ /* 0x000fea0003800000 */
.L_x_14934:
        /* <DEDUP_REMOVED lines=20> */
.L_x_14938:
        /* <DEDUP_REMOVED lines=12> */
.L_x_14941:
[----:B------:R-:W-:-:S07]  /*132d0*/  MOV R85, R200 ;  /* 0x000000c800557202 */ /* 0x000fce0000000f00 */
.L_x_14942:
[----:B------:R-:W-:Y:S05]  /*132e0*/  BSYNC B2 ;  /* 0x0000000000027941 */ /* 0x000fea0003800000 */
.L_x_14940:
        /* <DEDUP_REMOVED lines=16> */
.L_x_14946:
[----:B------:R-:W-:Y:S05]  /*133f0*/  BSYNC B3 ;  /* 0x0000000000037941 */ /* 0x000fea0003800000 */
.L_x_14945:
        /* <DEDUP_REMOVED lines=44> */
.L_x_14944:
[----:B------:R-:W-:Y:S05]  /*136c0*/  BSYNC B2 ;  /* 0x0000000000027941 */ /* 0x000fea0003800000 */
.L_x_14943:
        /* <DEDUP_REMOVED lines=9> */
.L_x_14939:
        /* <DEDUP_REMOVED lines=12> */
.L_x_14948:
[----:B------:R-:W-:-:S07]  /*13820*/  IMAD.MOV.U32 R85, RZ, RZ, R200 ;  /* 0x000000ffff557224 */ /* 0x000fce00078e00c8 */
.L_x_14949:
[----:B------:R-:W-:Y:S05]  /*13830*/  BSYNC B2 ;  /* 0x0000000000027941 */ /* 0x000fea0003800000 */
.L_x_14947:
        /* <DEDUP_REMOVED lines=16> */
.L_x_14953:
[----:B------:R-:W-:Y:S05]  /*13940*/  BSYNC B3 ;  /* 0x0000000000037941 */ /* 0x000fea0003800000 */
.L_x_14952:
        /* <DEDUP_REMOVED lines=44> */
.L_x_14951:
[----:B------:R-:W-:Y:S05]  /*13c10*/  BSYNC B2 ;  /* 0x0000000000027941 */ /* 0x000fea0003800000 */
.L_x_14950:
        /* <DEDUP_REMOVED lines=14> */
.L_x_14954:
        /* <DEDUP_REMOVED lines=12> */
.L_x_14957:
[----:B------:R-:W-:-:S07]  /*13dc0*/  IMAD.MOV.U32 R88, RZ, RZ, R200 ;  /* 0x000000ffff587224 */ /* 0x000fce00078e00c8 */
.L_x_14958:
[----:B------:R-:W-:Y:S05]  /*13dd0*/  BSYNC B2 ;  /* 0x0000000000027941 */ /* 0x000fea0003800000 */
.L_x_14956:
        /* <DEDUP_REMOVED lines=16> */
.L_x_14962:
[----:B------:R-:W-:Y:S05]  /*13ee0*/  BSYNC B3 ;  /* 0x0000000000037941 */ /* 0x000fea0003800000 */
.L_x_14961:
        /* <DEDUP_REMOVED lines=44> */
.L_x_14960:
[----:B------:R-:W-:Y:S05]  /*141b0*/  BSYNC B2 ;  /* 0x0000000000027941 */ /* 0x000fea0003800000 */
.L_x_14959:
        /* <DEDUP_REMOVED lines=10> */
.L_x_14955:
        /* <DEDUP_REMOVED lines=12> */
.L_x_14964:
[----:B------:R-:W-:-:S07]  /*14320*/  IMAD.MOV.U32 R88, RZ, RZ, R200 ;  /* 0x000000ffff587224 */ /* 0x000fce00078e00c8 */
.L_x_14965:
[----:B------:R-:W-:Y:S05]  /*14330*/  BSYNC B2 ;  /* 0x0000000000027941 */ /* 0x000fea0003800000 */
.L_x_14963:
        /* <DEDUP_REMOVED lines=16> */
.L_x_14969:
[----:B------:R-:W-:Y:S05]  /*14440*/  BSYNC B3 ;  /* 0x0000000000037941 */ /* 0x000fea0003800000 */
.L_x_14968:
        /* <DEDUP_REMOVED lines=44> */
.L_x_14967:
[----:B------:R-:W-:Y:S05]  /*14710*/  BSYNC B2 ;  /* 0x0000000000027941 */ /* 0x000fea0003800000 */
.L_x_14966:
        /* <DEDUP_REMOVED lines=15> */
.L_x_14970:
        /* <DEDUP_REMOVED lines=12> */
.L_x_14973:
[----:B------:R-:W-:-:S07]  /*148d0*/  IMAD.MOV.U32 R189, RZ, RZ, R200 ;  /* 0x000000ffffbd7224 */ /* 0x000fce00078e00c8 */
.L_x_14974:
[----:B------:R-:W-:Y:S05]  /*148e0*/  BSYNC B2 ;  /* 0x0000000000027941 */ /* 0x000fea0003800000 */
.L_x_14972:
        /* <DEDUP_REMOVED lines=16> */
.L_x_14978:
[----:B------:R-:W-:Y:S05]  /*149f0*/  BSYNC B3 ;  /* 0x0000000000037941 */ /* 0x000fea0003800000 */
.L_x_14977:
        /* <DEDUP_REMOVED lines=44> */
.L_x_14976:
[----:B------:R-:W-:Y:S05]  /*14cc0*/  BSYNC B2 ;  /* 0x0000000000027941 */ /* 0x000fea0003800000 */
.L_x_14975:
        /* <DEDUP_REMOVED lines=9> */
.L_x_14971:
        /* <DEDUP_REMOVED lines=12> */
.L_x_14980:
[----:B------:R-:W-:-:S07]  /*14e20*/  MOV R197, R200 ;  /* 0x000000c800c57202 */ /* 0x000fce0000000f00 */
.L_x_14981:
[----:B------:R-:W-:Y:S05]  /*14e30*/  BSYNC B2 ;  /* 0x0000000000027941 */ /* 0x000fea0003800000 */
.L_x_14979:
        /* <DEDUP_REMOVED lines=16> */
.L_x_14985:
[----:B------:R-:W-:Y:S05]  /*14f40*/  BSYNC B3 ;  /* 0x0000000000037941 */ /* 0x000fea0003800000 */
.L_x_14984:
        /* <DEDUP_REMOVED lines=44> */
.L_x_14983:
[----:B------:R-:W-:Y:S05]  /*15210*/  BSYNC B2 ;  /* 0x0000000000027941 */ /* 0x000fea0003800000 */
.L_x_14982:
        /* <DEDUP_REMOVED lines=14> */
.L_x_14986:
        /* <DEDUP_REMOVED lines=12> */
.L_x_14989:
[----:B------:R-:W-:-:S07]  /*153c0*/  MOV R190, R200 ;  /* 0x000000c800be7202 */ /* 0x000fce0000000f00 */
.L_x_14990:
[----:B------:R-:W-:Y:S05]  /*153d0*/  BSYNC B2 ;  /* 0x0000000000027941 */ /* 0x000fea0003800000 */
.L_x_14988:
        /* <DEDUP_REMOVED lines=16> */
.L_x_14994:
[----:B------:R-:W-:Y:S05]  /*154e0*/  BSYNC B3 ;  /* 0x0000000000037941 */ /* 0x000fea0003800000 */
.L_x_14993:
        /* <DEDUP_REMOVED lines=44> */
.L_x_14992:
[----:B------:R-:W-:Y:S05]  /*157b0*/  BSYNC B2 ;  /* 0x0000000000027941 */ /* 0x000fea0003800000 */
.L_x_14991:
        /* <DEDUP_REMOVED lines=10> */
.L_x_14987:
        /* <DEDUP_REMOVED lines=12> */
.L_x_14996:
[----:B------:R-:W-:-:S07]  /*15920*/  IMAD.MOV.U32 R197, RZ, RZ, R200 ;  /* 0x000000ffffc57224 */ /* 0x000fce00078e00c8 */
.L_x_14997:
[----:B------:R-:W-:Y:S05]  /*15930*/  BSYNC B2 ;  /* 0x0000000000027941 */ /* 0x000fea0003800000 */
.L_x_14995:
        /* <DEDUP_REMOVED lines=16> */
.L_x_15001:
[----:B------:R-:W-:Y:S05]  /*15a40*/  BSYNC B3 ;  /* 0x0000000000037941 */ /* 0x000fea0003800000 */
.L_x_15000:
        /* <DEDUP_REMOVED lines=44> */
.L_x_14999:
[----:B------:R-:W-:Y:S05]  /*15d10*/  BSYNC B2 ;  /* 0x0000000000027941 */ /* 0x000fea0003800000 */
.L_x_14998:
        /* <DEDUP_REMOVED lines=15> */
.L_x_15002:
        /* <DEDUP_REMOVED lines=12> */
.L_x_15005:
[----:B------:R-:W-:-:S07]  /*15ed0*/  IMAD.MOV.U32 R89, RZ, RZ, R200 ;  /* 0x000000ffff597224 */ /* 0x000fce00078e00c8 */
.L_x_15006:
[----:B------:R-:W-:Y:S05]  /*15ee0*/  BSYNC B2 ;  /* 0x0000000000027941 */ /* 0x000fea0003800000 */
.L_x_15004:
        /* <DEDUP_REMOVED lines=16> */
.L_x_15010:
[----:B------:R-:W-:Y:S05]  /*15ff0*/  BSYNC B3 ;  /* 0x0000000000037941 */ /* 0x000fea0003800000 */
.L_x_15009:
        /* <DEDUP_REMOVED lines=44> */
.L_x_15008:
[----:B------:R-:W-:Y:S05]  /*162c0*/  BSYNC B2 ;  /* 0x0000000000027941 */ /* 0x000fea0003800000 */
.L_x_15007:
        /* <DEDUP_REMOVED lines=9> */
.L_x_15003:
        /* <DEDUP_REMOVED lines=12> */
.L_x_15012:
[----:B------:R-:W-:-:S07]  /*16420*/  IMAD.MOV.U32 R89, RZ, RZ, R200 ;  /* 0x000000ffff597224 */ /* 0x000fce00078e00c8 */
.L_x_15013:
[----:B------:R-:W-:Y:S05]  /*16430*/  BSYNC B2 ;  /* 0x0000000000027941 */ /* 0x000fea0003800000 */
.L_x_15011:
        /* <DEDUP_REMOVED lines=16> */
.L_x_15017:
[----:B------:R-:W-:Y:S05]  /*16540*/  BSYNC B3 ;  /* 0x0000000000037941 */ /* 0x000fea0003800000 */
.L_x_15016:
        /* <DEDUP_REMOVED lines=44> */
.L_x_15015:
[----:B------:R-:W-:Y:S05]  /*16810*/  BSYNC B2 ;  /* 0x0000000000027941 */ /* 0x000fea0003800000 */
.L_x_15014:
        /* <DEDUP_REMOVED lines=12> */
.L_x_15018:
        /* <DEDUP_REMOVED lines=12> */
.L_x_15021:
[----:B------:R-:W-:-:S07]  /*169a0*/  IMAD.MOV.U32 R90, RZ, RZ, R200 ;  /* 0x000000ffff5a7224 */ /* 0x000fce00078e00c8 */
.L_x_15022:
[----:B------:R-:W-:Y:S05]  /*169b0*/  BSYNC B2 ;  /* 0x0000000000027941 */ /* 0x000fea0003800000 */
.L_x_15020:
        /* <DEDUP_REMOVED lines=16> */
.L_x_15026:
[----:B------:R-:W-:Y:S05]  /*16ac0*/  BSYNC B3 ;  /* 0x0000000000037941 */ /* 0x000fea0003800000 */
.L_x_15025:
        /* <DEDUP_REMOVED lines=44> */
.L_x_15024:
[----:B------:R-:W-:Y:S05]  /*16d90*/  BSYNC B2 ;  /* 0x0000000000027941 */ /* 0x000fea0003800000 */
.L_x_15023:
        /* <DEDUP_REMOVED lines=10> */
.L_x_15019:
        /* <DEDUP_REMOVED lines=12> */
.L_x_15028:
[----:B------:R-:W-:-:S07]  /*16f00*/  MOV R90, R200 ;  /* 0x000000c8005a7202 */ /* 0x000fce0000000f00 */
.L_x_15029:
[----:B------:R-:W-:Y:S05]  /*16f10*/  BSYNC B2 ;  /* 0x0000000000027941 */ /* 0x000fea0003800000 */
.L_x_15027:
        /* <DEDUP_REMOVED lines=16> */
.L_x_15033:
[----:B------:R-:W-:Y:S05]  /*17020*/  BSYNC B3 ;  /* 0x0000000000037941 */ /* 0x000fea0003800000 */
.L_x_15032:
        /* <DEDUP_REMOVED lines=44> */
.L_x_15031:
[----:B------:R-:W-:Y:S05]  /*172f0*/  BSYNC B2 ;  /* 0x0000000000027941 */ /* 0x000fea0003800000 */
.L_x_15030:
        /* <DEDUP_REMOVED lines=13> */
.L_x_15034:
        /* <DEDUP_REMOVED lines=12> */
.L_x_15037:
[----:B------:R-:W-:-:S07]  /*17490*/  MOV R193, R200 ;  /* 0x000000c800c17202 */ /* 0x000fce0000000f00 */
.L_x_15038:
[----:B------:R-:W-:Y:S05]  /*174a0*/  BSYNC B2 ;  /* 0x0000000000027941 */ /* 0x000fea0003800000 */
.L_x_15036:
        /* <DEDUP_REMOVED lines=16> */
.L_x_15042:
[----:B------:R-:W-:Y:S05]  /*175b0*/  BSYNC B3 ;  /* 0x0000000000037941 */ /* 0x000fea0003800000 */
.L_x_15041:
        /* <DEDUP_REMOVED lines=44> */
.L_x_15040:
[----:B------:R-:W-:Y:S05]  /*17880*/  BSYNC B2 ;  /* 0x0000000000027941 */ /* 0x000fea0003800000 */
.L_x_15039:
        /* <DEDUP_REMOVED lines=9> */
.L_x_15035:
        /* <DEDUP_REMOVED lines=12> */
.L_x_15044:
[----:B------:R-:W-:-:S07]  /*179e0*/  IMAD.MOV.U32 R197, RZ, RZ, R200 ;  /* 0x000000ffffc57224 */ /* 0x000fce00078e00c8 */
.L_x_15045:
[----:B------:R-:W-:Y:S05]  /*179f0*/  BSYNC B2 ;  /* 0x0000000000027941 */ /* 0x000fea0003800000 */
.L_x_15043:
        /* <DEDUP_REMOVED lines=16> */
.L_x_15049:
[----:B------:R-:W-:Y:S05]  /*17b00*/  BSYNC B3 ;  /* 0x0000000000037941 */ /* 0x000fea0003800000 */
.L_x_15048:
        /* <DEDUP_REMOVED lines=44> */
.L_x_15047:
[----:B------:R-:W-:Y:S05]  /*17dd0*/  BSYNC B2 ;  /* 0x0000000000027941 */ /* 0x000fea0003800000 */
.L_x_15046:
        /* <DEDUP_REMOVED lines=12> */
.L_x_15050:
        /* <DEDUP_REMOVED lines=12> */
.L_x_15053:
[----:B------:R-:W-:-:S07]  /*17f60*/  IMAD.MOV.U32 R206, RZ, RZ, R200 ;  /* 0x000000ffffce7224 */ /* 0x000fce00078e00c8 */
.L_x_15054:
[----:B------:R-:W-:Y:S05]  /*17f70*/  BSYNC B2 ;  /* 0x0000000000027941 */ /* 0x000fea0003800000 */
.L_x_15052:
        /* <DEDUP_REMOVED lines=16> */
.L_x_15058:
[----:B------:R-:W-:Y:S05]  /*18080*/  BSYNC B3 ;  /* 0x0000000000037941 */ /* 0x000fea0003800000 */
.L_x_15057:
        /* <DEDUP_REMOVED lines=44> */
.L_x_15056:
[----:B------:R-:W-:Y:S05]  /*18350*/  BSYNC B2 ;  /* 0x0000000000027941 */ /* 0x000fea0003800000 */
.L_x_15055:
        /* <DEDUP_REMOVED lines=10> */
.L_x_15051:
        /* <DEDUP_REMOVED lines=51> */
.L_x_15059:
[----:B------:R-:W-:-:S07]  /*18730*/  IADD3 R201, R201, 0x20, RZ ;  /* 0x00000020c9c97810 */ /* 0x000fce0007ffe0ff */
.L_x_14930:
[----:B------:R-:W-:Y:S05]  /*18740*/  BSYNC B1 ;  /* 0x0000000000017941 */ /* 0x000fea0003800000 */
.L_x_14929:
        /* <DEDUP_REMOVED lines=30> */
.L_x_15063:
[----:B------:R-:W-:-:S07]  /*18930*/  IMAD.MOV.U32 R206, RZ, RZ, R200 ;  /* 0x000000ffffce7224 */ /* 0x000fce00078e00c8 */
.L_x_15064:
[----:B------:R-:W-:Y:S05]  /*18940*/  BSYNC B2 ;  /* 0x0000000000027941 */ /* 0x000fea0003800000 */
.L_x_15062:
        /* <DEDUP_REMOVED lines=16> */
.L_x_15068:
[----:B------:R-:W-:Y:S05]  /*18a50*/  BSYNC B3 ;  /* 0x0000000000037941 */ /* 0x000fea0003800000 */
.L_x_15067:
        /* <DEDUP_REMOVED lines=44> */
.L_x_15066:
[----:B------:R-:W-:Y:S05]  /*18d20*/  BSYNC B2 ;  /* 0x0000000000027941 */ /* 0x000fea0003800000 */
.L_x_15065:
        /* <DEDUP_REMOVED lines=20> */
.L_x_15069:
        /* <DEDUP_REMOVED lines=12> */
.L_x_15072:
[----:B------:R-:W-:-:S07]  /*18f30*/  MOV R93, R200 ;  /* 0x000000c8005d7202 */ /* 0x000fce0000000f00 */
.L_x_15073:
[----:B------:R-:W-:Y:S05]  /*18f40*/  BSYNC B2 ;  /* 0x0000000000027941 */ /* 0x000fea0003800000 */
.L_x_15071:
        /* <DEDUP_REMOVED lines=16> */
.L_x_15077:
[----:B------:R-:W-:Y:S05]  /*19050*/  BSYNC B3 ;  /* 0x0000000000037941 */ /* 0x000fea0003800000 */
.L_x_15076:
        /* <DEDUP_REMOVED lines=44> */
.L_x_15075:
[----:B------:R-:W-:Y:S05]  /*19320*/  BSYNC B2 ;  /* 0x0000000000027941 */ /* 0x000fea0003800000 */
.L_x_15074:
        /* <DEDUP_REMOVED lines=9> */
.L_x_15070:
        /* <DEDUP_REMOVED lines=12> */
.L_x_15079:
[----:B------:R-:W-:-:S07]  /*19480*/  IMAD.MOV.U32 R93, RZ, RZ, R200 ;  /* 0x000000ffff5d7224 */ /* 0x000fce00078e00c8 */
.L_x_15080:
[----:B------:R-:W-:Y:S05]  /*19490*/  BSYNC B2 ;  /* 0x0000000000027941 */ /* 0x000fea0003800000 */
.L_x_15078:
        /* <DEDUP_REMOVED lines=16> */
.L_x_15084:
[----:B------:R-:W-:Y:S05]  /*195a0*/  BSYNC B3 ;  /* 0x0000000000037941 */ /* 0x000fea0003800000 */
.L_x_15083:
        /* <DEDUP_REMOVED lines=44> */
.L_x_15082:
[----:B------:R-:W-:Y:S05]  /*19870*/  BSYNC B2 ;  /* 0x0000000000027941 */ /* 0x000fea0003800000 */
.L_x_15081:
        /* <DEDUP_REMOVED lines=14> */
.L_x_15085:
        /* <DEDUP_REMOVED lines=12> */
.L_x_15088:
[----:B------:R-:W-:-:S07]  /*19a20*/  IMAD.MOV.U32 R96, RZ, RZ, R200 ;  /* 0x000000ffff607224 */ /* 0x000fce00078e00c8 */
.L_x_15089:
[----:B------:R-:W-:Y:S05]  /*19a30*/  BSYNC B2 ;  /* 0x0000000000027941 */ /* 0x000fea0003800000 */
.L_x_15087:
        /* <DEDUP_REMOVED lines=16> */
.L_x_15093:
[----:B------:R-:W-:Y:S05]  /*19b40*/  BSYNC B3 ;  /* 0x0000000000037941 */ /* 0x000fea0003800000 */
.L_x_15092:
        /* <DEDUP_REMOVED lines=44> */
.L_x_15091:
[----:B------:R-:W-:Y:S05]  /*19e10*/  BSYNC B2 ;  /* 0x0000000000027941 */ /* 0x000fea0003800000 */
.L_x_15090:
        /* <DEDUP_REMOVED lines=10> */
.L_x_15086:
        /* <DEDUP_REMOVED lines=12> */
.L_x_15095:
[----:B------:R-:W-:-:S07]  /*19f80*/  IMAD.MOV.U32 R96, RZ, RZ, R200 ;  /* 0x000000ffff607224 */ /* 0x000fce00078e00c8 */
.L_x_15096:
[----:B------:R-:W-:Y:S05]  /*19f90*/  BSYNC B2 ;  /* 0x0000000000027941 */ /* 0x000fea0003800000 */
.L_x_15094:
        /* <DEDUP_REMOVED lines=16> */
.L_x_15100:
[----:B------:R-:W-:Y:S05]  /*1a0a0*/  BSYNC B3 ;  /* 0x0000000000037941 */ /* 0x000fea0003800000 */
.L_x_15099:
        /* <DEDUP_REMOVED lines=44> */
.L_x_15098:
[----:B------:R-:W-:Y:S05]  /*1a370*/  BSYNC B2 ;  /* 0x0000000000027941 */ /* 0x000fea0003800000 */
.L_x_15097:
        /* <DEDUP_REMOVED lines=15> */
.L_x_15101:
        /* <DEDUP_REMOVED lines=12> */
.L_x_15104:
[----:B------:R-:W-:-:S07]  /*1a530*/  IMAD.MOV.U32 R189, RZ, RZ, R200 ;  /* 0x000000ffffbd7224 */ /* 0x000fce00078e00c8 */
.L_x_15105:
[----:B------:R-:W-:Y:S05]  /*1a540*/  BSYNC B2 ;  /* 0x0000000000027941 */ /* 0x000fea0003800000 */
.L_x_15103:
        /* <DEDUP_REMOVED lines=16> */
.L_x_15109:
[----:B------:R-:W-:Y:S05]  /*1a650*/  BSYNC B3 ;  /* 0x0000000000037941 */ /* 0x000fea0003800000 */
.L_x_15108:
        /* <DEDUP_REMOVED lines=44> */
.L_x_15107:
[----:B------:R-:W-:Y:S05]  /*1a920*/  BSYNC B2 ;  /* 0x0000000000027941 */ /* 0x000fea0003800000 */
.L_x_15106:
        /* <DEDUP_REMOVED lines=9> */
.L_x_15102:
        /* <DEDUP_REMOVED lines=12> */
.L_x_15111:
[----:B------:R-:W-:-:S07]  /*1aa80*/  MOV R197, R200 ;  /* 0x000000c800c57202 */ /* 0x000fce0000000f00 */
.L_x_15112:
[----:B------:R-:W-:Y:S05]  /*1aa90*/  BSYNC B2 ;  /* 0x0000000000027941 */ /* 0x000fea0003800000 */
.L_x_15110:
        /* <DEDUP_REMOVED lines=16> */
.L_x_15116:
[----:B------:R-:W-:Y:S05]  /*1aba0*/  BSYNC B3 ;  /* 0x0000000000037941 */ /* 0x000fea0003800000 */
.L_x_15115:
        /* <DEDUP_REMOVED lines=44> */
.L_x_15114:
[----:B------:R-:W-:Y:S05]  /*1ae70*/  BSYNC B2 ;  /* 0x0000000000027941 */ /* 0x000fea0003800000 */
.L_x_15113:
        /* <DEDUP_REMOVED lines=14> */
.L_x_15117:
        /* <DEDUP_REMOVED lines=12> */
.L_x_15120:
[----:B------:R-:W-:-:S07]  /*1b020*/  MOV R190, R200 ;  /* 0x000000c800be7202 */ /* 0x000fce0000000f00 */
.L_x_15121:
[----:B------:R-:W-:Y:S05]  /*1b030*/  BSYNC B2 ;  /* 0x0000000000027941 */ /* 0x000fea0003800000 */
.L_x_15119:
        /* <DEDUP_REMOVED lines=16> */
.L_x_15125:
[----:B------:R-:W-:Y:S05]  /*1b140*/  BSYNC B3 ;  /* 0x0000000000037941 */ /* 0x000fea0003800000 */
.L_x_15124:
        /* <DEDUP_REMOVED lines=44> */
.L_x_15123:
[----:B------:R-:W-:Y:S05]  /*1b410*/  BSYNC B2 ;  /* 0x0000000000027941 */ /* 0x000fea0003800000 */
.L_x_15122:
        /* <DEDUP_REMOVED lines=10> */
.L_x_15118:
        /* <DEDUP_REMOVED lines=12> */
.L_x_15127:
[----:B------:R-:W-:-:S07]  /*1b580*/  IMAD.MOV.U32 R197, RZ, RZ, R200 ;  /* 0x000000ffffc57224 */ /* 0x000fce00078e00c8 */
.L_x_15128:
[----:B------:R-:W-:Y:S05]  /*1b590*/  BSYNC B2 ;  /* 0x0000000000027941 */ /* 0x000fea0003800000 */
.L_x_15126:
        /* <DEDUP_REMOVED lines=16> */
.L_x_15132:
[----:B------:R-:W-:Y:S05]  /*1b6a0*/  BSYNC B3 ;  /* 0x0000000000037941 */ /* 0x000fea0003800000 */
.L_x_15131:
        /* <DEDUP_REMOVED lines=44> */
.L_x_15130:
[----:B------:R-:W-:Y:S05]  /*1b970*/  BSYNC B2 ;  /* 0x0000000000027941 */ /* 0x000fea0003800000 */
.L_x_15129:
        /* <DEDUP_REMOVED lines=15> */
.L_x_15133:
        /* <DEDUP_REMOVED lines=12> */
.L_x_15136:
[----:B------:R-:W-:-:S07]  /*1bb30*/  IMAD.MOV.U32 R97, RZ, RZ, R200 ;  /* 0x000000ffff617224 */ /* 0x000fce00078e00c8 */
.L_x_15137:
[----:B------:R-:W-:Y:S05]  /*1bb40*/  BSYNC B2 ;  /* 0x0000000000027941 */ /* 0x000fea0003800000 */
.L_x_15135:
        /* <DEDUP_REMOVED lines=16> */
.L_x_15141:
[----:B------:R-:W-:Y:S05]  /*1bc50*/  BSYNC B3 ;  /* 0x0000000000037941 */ /* 0x000fea0003800000 */
.L_x_15140:
        /* <DEDUP_REMOVED lines=44> */
.L_x_15139:
[----:B------:R-:W-:Y:S05]  /*1bf20*/  BSYNC B2 ;  /* 0x0000000000027941 */ /* 0x000fea0003800000 */
.L_x_15138:
        /* <DEDUP_REMOVED lines=9> */
.L_x_15134:
        /* <DEDUP_REMOVED lines=12> */
.L_x_15143:
[----:B------:R-:W-:-:S07]  /*1c080*/  IMAD.MOV.U32 R97, RZ, RZ, R200 ;  /* 0x000000ffff617224 */ /* 0x000fce00078e00c8 */
.L_x_15144:
[----:B------:R-:W-:Y:S05]  /*1c090*/  BSYNC B2 ;  /* 0x0000000000027941 */ /* 0x000fea0003800000 */
.L_x_15142:
        /* <DEDUP_REMOVED lines=16> */
.L_x_15148:
[----:B------:R-:W-:Y:S05]  /*1c1a0*/  BSYNC B3 ;  /* 0x0000000000037941 */ /* 0x000fea0003800000 */
.L_x_15147:
        /* <DEDUP_REMOVED lines=44> */
.L_x_15146:
[----:B------:R-:W-:Y:S05]  /*1c470*/  BSYNC B2 ;  /* 0x0000000000027941 */ /* 0x000fea0003800000 */
.L_x_15145:
        /* <DEDUP_REMOVED lines=12> */
.L_x_15149:
        /* <DEDUP_REMOVED lines=12> */
.L_x_15152:
[----:B------:R-:W-:-:S07]  /*1c600*/  IMAD.MOV.U32 R98, RZ, RZ, R200 ;  /* 0x000000ffff627224 */ /* 0x000fce00078e00c8 */
.L_x_15153:
[----:B------:R-:W-:Y:S05]  /*1c610*/  BSYNC B2 ;  /* 0x0000000000027941 */ /* 0x000fea0003800000 */
.L_x_15151:
        /* <DEDUP_REMOVED lines=16> */
.L_x_15157:
[----:B------:R-:W-:Y:S05]  /*1c720*/  BSYNC B3 ;  /* 0x0000000000037941 */ /* 0x000fea0003800000 */
.L_x_15156:
        /* <DEDUP_REMOVED lines=44> */
.L_x_15155:
[----:B------:R-:W-:Y:S05]  /*1c9f0*/  BSYNC B2 ;  /* 0x0000000000027941 */ /* 0x000fea0003800000 */
.L_x_15154:
        /* <DEDUP_REMOVED lines=10> */
.L_x_15150:
        /* <DEDUP_REMOVED lines=12> */
.L_x_15159:
[----:B------:R-:W-:-:S07]  /*1cb60*/  MOV R98, R200 ;  /* 0x000000c800627202 */ /* 0x000fce0000000f00 */
.L_x_15160:
[----:B------:R-:W-:Y:S05]  /*1cb70*/  BSYNC B2 ;  /* 0x0000000000027941 */ /* 0x000fea0003800000 */
.L_x_15158:
        /* <DEDUP_REMOVED lines=16> */
.L_x_15164:
[----:B------:R-:W-:Y:S05]  /*1cc80*/  BSYNC B3 ;  /* 0x0000000000037941 */ /* 0x000fea0003800000 */
.L_x_15163:
        /* <DEDUP_REMOVED lines=44> */
.L_x_15162:
[----:B------:R-:W-:Y:S05]  /*1cf50*/  BSYNC B2 ;  /* 0x0000000000027941 */ /* 0x000fea0003800000 */
.L_x_15161:
        /* <DEDUP_REMOVED lines=13> */
.L_x_15165:
        /* <DEDUP_REMOVED lines=12> */
.L_x_15168:
[----:B------:R-:W-:-:S07]  /*1d0f0*/  MOV R193, R200 ;  /* 0x000000c800c17202 */ /* 0x000fce0000000f00 */
.L_x_15169:
[----:B------:R-:W-:Y:S05]  /*1d100*/  BSYNC B2 ;  /* 0x0000000000027941 */ /* 0x000fea0003800000 */
.L_x_15167:
        /* <DEDUP_REMOVED lines=16> */
.L_x_15173:
[----:B------:R-:W-:Y:S05]  /*1d210*/  BSYNC B3 ;  /* 0x0000000000037941 */ /* 0x000fea0003800000 */
.L_x_15172:
        /* <DEDUP_REMOVED lines=44> */
.L_x_15171:
[----:B------:R-:W-:Y:S05]  /*1d4e0*/  BSYNC B2 ;  /* 0x0000000000027941 */ /* 0x000fea0003800000 */
.L_x_15170:
        /* <DEDUP_REMOVED lines=9> */
.L_x_15166:
        /* <DEDUP_REMOVED lines=12> */
.L_x_15175:
[----:B------:R-:W-:-:S07]  /*1d640*/  IMAD.MOV.U32 R197, RZ, RZ, R200 ;  /* 0x000000ffffc57224 */ /* 0x000fce00078e00c8 */
.L_x_15176:
[----:B------:R-:W-:Y:S05]  /*1d650*/  BSYNC B2 ;  /* 0x0000000000027941 */ /* 0x000fea0003800000 */
.L_x_15174:
        /* <DEDUP_REMOVED lines=16> */
.L_x_15180:
[----:B------:R-:W-:Y:S05]  /*1d760*/  BSYNC B3 ;  /* 0x0000000000037941 */ /* 0x000fea0003800000 */
.L_x_15179:
        /* <DEDUP_REMOVED lines=44> */
.L_x_15178:
[----:B------:R-:W-:Y:S05]  /*1da30*/  BSYNC B2 ;  /* 0x0000000000027941 */ /* 0x000fea0003800000 */
.L_x_15177:
        /* <DEDUP_REMOVED lines=12> */
.L_x_15181:
        /* <DEDUP_REMOVED lines=12> */
.L_x_15184:
[----:B------:R-:W-:-:S07]  /*1dbc0*/  IMAD.MOV.U32 R206, RZ, RZ, R200 ;  /* 0x000000ffffce7224 */ /* 0x000fce00078e00c8 */
.L_x_15185:
[----:B------:R-:W-:Y:S05]  /*1dbd0*/  BSYNC B2 ;  /* 0x0000000000027941 */ /* 0x000fea0003800000 */
.L_x_15183:
        /* <DEDUP_REMOVED lines=16> */
.L_x_15189:
[----:B------:R-:W-:Y:S05]  /*1dce0*/  BSYNC B3 ;  /* 0x0000000000037941 */ /* 0x000fea0003800000 */
.L_x_15188:
        /* <DEDUP_REMOVED lines=44> */
.L_x_15187:
[----:B------:R-:W-:Y:S05]  /*1dfb0*/  BSYNC B2 ;  /* 0x0000000000027941 */ /* 0x000fea0003800000 */
.L_x_15186:
        /* <DEDUP_REMOVED lines=10> */
.L_x_15182:
        /* <DEDUP_REMOVED lines=51> */
.L_x_15190:
[----:B------:R-:W-:-:S07]  /*1e390*/  IADD3 R201, R201, 0x20, RZ ;  /* 0x00000020c9c97810 */ /* 0x000fce0007ffe0ff */
.L_x_15061:
[----:B------:R-:W-:Y:S05]  /*1e3a0*/  BSYNC B1 ;  /* 0x0000000000017941 */ /* 0x000fea0003800000 */
.L_x_15060:
        /* <DEDUP_REMOVED lines=30> */
.L_x_15194:
[----:B------:R-:W-:-:S07]  /*1e590*/  IMAD.MOV.U32 R206, RZ, RZ, R200 ;  /* 0x000000ffffce7224 */ /* 0x000fce00078e00c8 */
.L_x_15195:
[----:B------:R-:W-:Y:S05]  /*1e5a0*/  BSYNC B2 ;  /* 0x0000000000027941 */ /* 0x000fea0003800000 */
.L_x_15193:
        /* <DEDUP_REMOVED lines=16> */
.L_x_15199:
[----:B------:R-:W-:Y:S05]  /*1e6b0*/  BSYNC B3 ;  /* 0x0000000000037941 */ /* 0x000fea0003800000 */
.L_x_15198:
        /* <DEDUP_REMOVED lines=44> */
.L_x_15197:
[----:B------:R-:W-:Y:S05]  /*1e980*/  BSYNC B2 ;  /* 0x0000000000027941 */ /* 0x000fea0003800000 */
.L_x_15196:
        /* <DEDUP_REMOVED lines=20> */
.L_x_15200:
        /* <DEDUP_REMOVED lines=12> */
.L_x_15203:
[----:B------:R-:W-:-:S07]  /*1eb90*/  MOV R101, R200 ;  /* 0x000000c800657202 */ /* 0x000fce0000000f00 */
.L_x_15204:
[----:B------:R-:W-:Y:S05]  /*1eba0*/  BSYNC B2 ;  /* 0x0000000000027941 */ /* 0x000fea0003800000 */
.L_x_15202:
        /* <DEDUP_REMOVED lines=16> */
.L_x_15208:
[----:B------:R-:W-:Y:S05]  /*1ecb0*/  BSYNC B3 ;  /* 0x0000000000037941 */ /* 0x000fea0003800000 */
.L_x_15207:
        /* <DEDUP_REMOVED lines=44> */
.L_x_15206:
[----:B------:R-:W-:Y:S05]  /*1ef80*/  BSYNC B2 ;  /* 0x0000000000027941 */ /* 0x000fea0003800000 */
.L_x_15205:
        /* <DEDUP_REMOVED lines=9> */
.L_x_15201:
        /* <DEDUP_REMOVED lines=12> */
.L_x_15210:
[----:B------:R-:W-:-:S07]  /*1f0e0*/  IMAD.MOV.U32 R101, RZ, RZ, R200 ;  /* 0x000000ffff657224 */ /* 0x000fce00078e00c8 */
.L_x_15211:
[----:B------:R-:W-:Y:S05]  /*1f0f0*/  BSYNC B2 ;  /* 0x0000000000027941 */ /* 0x000fea0003800000 */
.L_x_15209:
        /* <DEDUP_REMOVED lines=16> */
.L_x_15215:
[----:B------:R-:W-:Y:S05]  /*1f200*/  BSYNC B3 ;  /* 0x0000000000037941 */ /* 0x000fea0003800000 */
.L_x_15214:
        /* <DEDUP_REMOVED lines=44> */
.L_x_15213:
[----:B------:R-:W-:Y:S05]  /*1f4d0*/  BSYNC B2 ;  /* 0x0000000000027941 */ /* 0x000fea0003800000 */
.L_x_15212:
        /* <DEDUP_REMOVED lines=14> */
.L_x_15216:
        /* <DEDUP_REMOVED lines=12> */
.L_x_15219:
[----:B------:R-:W-:-:S07]  /*1f680*/  IMAD.MOV.U32 R104, RZ, RZ, R200 ;  /* 0x000000ffff687224 */ /* 0x000fce00078e00c8 */
.L_x_15220:
[----:B------:R-:W-:Y:S05]  /*1f690*/  BSYNC B2 ;  /* 0x0000000000027941 */ /* 0x000fea0003800000 */
.L_x_15218:
        /* <DEDUP_REMOVED lines=16> */
.L_x_15224:
[----:B------:R-:W-:Y:S05]  /*1f7a0*/  BSYNC B3 ;  /* 0x0000000000037941 */ /* 0x000fea0003800000 */
.L_x_15223:
        /* <DEDUP_REMOVED lines=44> */
.L_x_15222:
[----:B------:R-:W-:Y:S05]  /*1fa70*/  BSYNC B2 ;  /* 0x0000000000027941 */ /* 0x000fea0003800000 */
.L_x_15221:
        /* <DEDUP_REMOVED lines=10> */
.L_x_15217:
        /* <DEDUP_REMOVED lines=12> */
.L_x_15226:
[----:B------:R-:W-:-:S07]  /*1fbe0*/  IMAD.MOV.U32 R104, RZ, RZ, R200 ;  /* 0x000000ffff687224 */ /* 0x000fce00078e00c8 */
.L_x_15227:
[----:B------:R-:W-:Y:S05]  /*1fbf0*/  BSYNC B2 ;  /* 0x0000000000027941 */ /* 0x000fea0003800000 */
.L_x_15225:
        /* <DEDUP_REMOVED lines=16> */
.L_x_15231:
[----:B------:R-:W-:Y:S05]  /*1fd00*/  BSYNC B3 ;  /* 0x0000000000037941 */ /* 0x000fea0003800000 */
.L_x_15230:
        /* <DEDUP_REMOVED lines=44> */
.L_x_15229:
[----:B------:R-:W-:Y:S05]  /*1ffd0*/  BSYNC B2 ;  /* 0x0000000000027941 */ /* 0x000fea0003800000 */
.L_x_15228:
        /* <DEDUP_REMOVED lines=15> */
.L_x_15232:
        /* <DEDUP_REMOVED lines=12> */
.L_x_15235:
[----:B------:R-:W-:-:S07]  /*20190*/  IMAD.MOV.U32 R189, RZ, RZ, R200 ;  /* 0x000000ffffbd7224 */ /* 0x000fce00078e00c8 */
.L_x_15236:
[----:B------:R-:W-:Y:S05]  /*201a0*/  BSYNC B2 ;  /* 0x0000000000027941 */ /* 0x000fea0003800000 */
.L_x_15234:
        /* <DEDUP_REMOVED lines=16> */
.L_x_15240:
[----:B------:R-:W-:Y:S05]  /*202b0*/  BSYNC B3 ;  /* 0x0000000000037941 */ /* 0x000fea0003800000 */
.L_x_15239:
        /* <DEDUP_REMOVED lines=44> */
.L_x_15238:
[----:B------:R-:W-:Y:S05]  /*20580*/  BSYNC B2 ;  /* 0x0000000000027941 */ /* 0x000fea0003800000 */
.L_x_15237:
        /* <DEDUP_REMOVED lines=9> */
.L_x_15233:
        /* <DEDUP_REMOVED lines=12> */
.L_x_15242:
[----:B------:R-:W-:-:S07]  /*206e0*/  MOV R197, R200 ;  /* 0x000000c800c57202 */ /* 0x000fce0000000f00 */
.L_x_15243:
[----:B------:R-:W-:Y:S05]  /*206f0*/  BSYNC B2 ;  /* 0x0000000000027941 */ /* 0x000fea0003800000 */
.L_x_15241:
        /* <DEDUP_REMOVED lines=16> */
.L_x_15247:
[----:B------:R-:W-:Y:S05]  /*20800*/  BSYNC B3 ;  /* 0x0000000000037941 */ /* 0x000fea0003800000 */
.L_x_15246:
        /* <DEDUP_REMOVED lines=44> */
.L_x_15245:
[----:B------:R-:W-:Y:S05]  /*20ad0*/  BSYNC B2 ;  /* 0x0000000000027941 */ /* 0x000fea0003800000 */
.L_x_15244:
        /* <DEDUP_REMOVED lines=14> */
.L_x_15248:
        /* <DEDUP_REMOVED lines=12> */
.L_x_15251:
[----:B------:R-:W-:-:S07]  /*20c80*/  MOV R190, R200 ;  /* 0x000000c800be7202 */ /* 0x000fce0000000f00 */
.L_x_15252:
[----:B------:R-:W-:Y:S05]  /*20c90*/  BSYNC B2 ;  /* 0x0000000000027941 */ /* 0x000fea0003800000 */
.L_x_15250:
        /* <DEDUP_REMOVED lines=16> */
.L_x_15256:
[----:B------:R-:W-:Y:S05]  /*20da0*/  BSYNC B3 ;  /* 0x0000000000037941 */ /* 0x000fea0003800000 */
.L_x_15255:
        /* <DEDUP_REMOVED lines=44> */
.L_x_15254:
[----:B------:R-:W-:Y:S05]  /*21070*/  BSYNC B2 ;  /* 0x0000000000027941 */ /* 0x000fea0003800000 */
.L_x_15253:
        /* <DEDUP_REMOVED lines=10> */
.L_x_15249:
        /* <DEDUP_REMOVED lines=12> */
.L_x_15258:
[----:B------:R-:W-:-:S07]  /*211e0*/  IMAD.MOV.U32 R197, RZ, RZ, R200 ;  /* 0x000000ffffc57224 */ /* 0x000fce00078e00c8 */
.L_x_15259:
[----:B------:R-:W-:Y:S05]  /*211f0*/  BSYNC B2 ;  /* 0x0000000000027941 */ /* 0x000fea0003800000 */
.L_x_15257:
        /* <DEDUP_REMOVED lines=16> */
.L_x_15263:
[----:B------:R-:W-:Y:S05]  /*21300*/  BSYNC B3 ;  /* 0x0000000000037941 */ /* 0x000fea0003800000 */
.L_x_15262:
        /* <DEDUP_REMOVED lines=44> */
.L_x_15261:
[----:B------:R-:W-:Y:S05]  /*215d0*/  BSYNC B2 ;  /* 0x0000000000027941 */ /* 0x000fea0003800000 */
.L_x_15260:
        /* <DEDUP_REMOVED lines=15> */
.L_x_15264:
        /* <DEDUP_REMOVED lines=12> */
.L_x_15267:
[----:B------:R-:W-:-:S07]  /*21790*/  IMAD.MOV.U32 R105, RZ, RZ, R200 ;  /* 0x000000ffff697224 */ /* 0x000fce00078e00c8 */
.L_x_15268:
[----:B------:R-:W-:Y:S05]  /*217a0*/  BSYNC B2 ;  /* 0x0000000000027941 */ /* 0x000fea0003800000 */
.L_x_15266:
        /* <DEDUP_REMOVED lines=16> */
.L_x_15272:
[----:B------:R-:W-:Y:S05]  /*218b0*/  BSYNC B3 ;  /* 0x0000000000037941 */ /* 0x000fea0003800000 */
.L_x_15271:
        /* <DEDUP_REMOVED lines=44> */
.L_x_15270:
[----:B------:R-:W-:Y:S05]  /*21b80*/  BSYNC B2 ;  /* 0x0000000000027941 */ /* 0x000fea0003800000 */
.L_x_15269:
        /* <DEDUP_REMOVED lines=9> */
.L_x_15265:
        /* <DEDUP_REMOVED lines=12> */
.L_x_15274:
[----:B------:R-:W-:-:S07]  /*21ce0*/  IMAD.MOV.U32 R105, RZ, RZ, R200 ;  /* 0x000000ffff697224 */ /* 0x000fce00078e00c8 */
.L_x_15275:
[----:B------:R-:W-:Y:S05]  /*21cf0*/  BSYNC B2 ;  /* 0x0000000000027941 */ /* 0x000fea0003800000 */
.L_x_15273:
        /* <DEDUP_REMOVED lines=16> */
.L_x_15279:
[----:B------:R-:W-:Y:S05]  /*21e00*/  BSYNC B3 ;  /* 0x0000000000037941 */ /* 0x000fea0003800000 */
.L_x_15278:
        /* <DEDUP_REMOVED lines=44> */
.L_x_15277:
[----:B------:R-:W-:Y:S05]  /*220d0*/  BSYNC B2 ;  /* 0x0000000000027941 */ /* 0x000fea0003800000 */
.L_x_15276:
        /* <DEDUP_REMOVED lines=12> */
.L_x_15280:
        /* <DEDUP_REMOVED lines=12> */
.L_x_15283:
[----:B------:R-:W-:-:S07]  /*22260*/  IMAD.MOV.U32 R106, RZ, RZ, R200 ;  /* 0x000000ffff6a7224 */ /* 0x000fce00078e00c8 */
.L_x_15284:
[----:B------:R-:W-:Y:S05]  /*22270*/  BSYNC B2 ;  /* 0x0000000000027941 */ /* 0x000fea0003800000 */
.L_x_15282:
        /* <DEDUP_REMOVED lines=16> */
.L_x_15288:
[----:B------:R-:W-:Y:S05]  /*22380*/  BSYNC B3 ;  /* 0x0000000000037941 */ /* 0x000fea0003800000 */
.L_x_15287:
        /* <DEDUP_REMOVED lines=44> */
.L_x_15286:
[----:B------:R-:W-:Y:S05]  /*22650*/  BSYNC B2 ;  /* 0x0000000000027941 */ /* 0x000fea0003800000 */
.L_x_15285:
        /* <DEDUP_REMOVED lines=10> */
.L_x_15281:
        /* <DEDUP_REMOVED lines=12> */
.L_x_15290:
[----:B------:R-:W-:-:S07]  /*227c0*/  MOV R106, R200 ;  /* 0x000000c8006a7202 */ /* 0x000fce0000000f00 */
.L_x_15291:
[----:B------:R-:W-:Y:S05]  /*227d0*/  BSYNC B2 ;  /* 0x0000000000027941 */ /* 0x000fea0003800000 */
.L_x_15289:
        /* <DEDUP_REMOVED lines=16> */
.L_x_15295:
[----:B------:R-:W-:Y:S05]  /*228e0*/  BSYNC B3 ;  /* 0x0000000000037941 */ /* 0x000fea0003800000 */
.L_x_15294:
        /* <DEDUP_REMOVED lines=44> */
.L_x_15293:
[----:B------:R-:W-:Y:S05]  /*22bb0*/  BSYNC B2 ;  /* 0x0000000000027941 */ /* 0x000fea0003800000 */
.L_x_15292:
        /* <DEDUP_REMOVED lines=13> */
.L_x_15296:
        /* <DEDUP_REMOVED lines=12> */
.L_x_15299:
[----:B------:R-:W-:-:S07]  /*22d50*/  MOV R193, R200 ;  /* 0x000000c800c17202 */ /* 0x000fce0000000f00 */
.L_x_15300:
[----:B------:R-:W-:Y:S05]  /*22d60*/  BSYNC B2 ;  /* 0x0000000000027941 */ /* 0x000fea0003800000 */
.L_x_15298:
        /* <DEDUP_REMOVED lines=16> */
.L_x_15304:
[----:B------:R-:W-:Y:S05]  /*22e70*/  BSYNC B3 ;  /* 0x0000000000037941 */ /* 0x000fea0003800000 */
.L_x_15303:
        /* <DEDUP_REMOVED lines=44> */
.L_x_15302:
[----:B------:R-:W-:Y:S05]  /*23140*/  BSYNC B2 ;  /* 0x0000000000027941 */ /* 0x000fea0003800000 */
.L_x_15301:
        /* <DEDUP_REMOVED lines=9> */
.L_x_15297:
        /* <DEDUP_REMOVED lines=12> */
.L_x_15306:
[----:B------:R-:W-:-:S07]  /*232a0*/  IMAD.MOV.U32 R197, RZ, RZ, R200 ;  /* 0x000000ffffc57224 */ /* 0x000fce00078e00c8 */
.L_x_15307:
[----:B------:R-:W-:Y:S05]  /*232b0*/  BSYNC B2 ;  /* 0x0000000000027941 */ /* 0x000fea0003800000 */
.L_x_15305:
        /* <DEDUP_REMOVED lines=16> */
.L_x_15311:
[----:B------:R-:W-:Y:S05]  /*233c0*/  BSYNC B3 ;  /* 0x0000000000037941 */ /* 0x000fea0003800000 */
.L_x_15310:
        /* <DEDUP_REMOVED lines=44> */
.L_x_15309:
[----:B------:R-:W-:Y:S05]  /*23690*/  BSYNC B2 ;  /* 0x0000000000027941 */ /* 0x000fea0003800000 */
.L_x_15308:
        /* <DEDUP_REMOVED lines=12> */
.L_x_15312:
        /* <DEDUP_REMOVED lines=12> */
.L_x_15315:
[----:B------:R-:W-:-:S07]  /*23820*/  IMAD.MOV.U32 R206, RZ, RZ, R200 ;  /* 0x000000ffffce7224 */ /* 0x000fce00078e00c8 */
.L_x_15316:
[----:B------:R-:W-:Y:S05]  /*23830*/  BSYNC B2 ;  /* 0x0000000000027941 */ /* 0x000fea0003800000 */
.L_x_15314:
        /* <DEDUP_REMOVED lines=16> */
.L_x_15320:
[----:B------:R-:W-:Y:S05]  /*23940*/  BSYNC B3 ;  /* 0x0000000000037941 */ /* 0x000fea0003800000 */
.L_x_15319:
        /* <DEDUP_REMOVED lines=44> */
.L_x_15318:
[----:B------:R-:W-:Y:S05]  /*23c10*/  BSYNC B2 ;  /* 0x0000000000027941 */ /* 0x000fea0003800000 */
.L_x_15317:
        /* <DEDUP_REMOVED lines=10> */
.L_x_15313:
[----:B------:R-:W-:Y:S01]  /*23cc0*/  LOP3.LUT P0, RZ, R41, 0x10, RZ, 0xc0, !PT ;  /* 0x0000001029ff7812 */ /* 0x000fe2000780c0ff */
[----:B------:R-:W-:Y:S01]  /*23cd0*/  IMAD.SHL.U32 R212, R201, 0x8, RZ ;  /* 0x00000008c9d47824 */ /* 0x000fe200078e00ff */
[----:B------:R-:W-:Y:S02]  /*23ce0*/  SEL R207, RZ, 0x1000000, P5 ;  /* 0x01000000ffcf7807 */ /* 0x000fe40002800000 */
[C---:B------:R-:W-:Y:S02]  /*23cf0*/  LOP3.LUT P6, RZ, R41.reuse, 0x4, RZ, 0xc0, !PT ;  /* 0x0000000429ff7812 */ /* 0x040fe400078cc0ff */
[C---:B------:R-:W-:Y:S02]  /*23d00*/  LOP3.LUT P2, RZ, R41.reuse, 0x8, RZ, 0xc0, !PT ;  /* 0x0000000829ff7812 */ /* 0x040fe4000784c0ff */
[----:B------:R-:W-:Y:S02]  /*23d10*/  LOP3.LUT P5, RZ, R41, 0x2, RZ, 0xc0, !PT ;  /* 0x0000000229ff7812 */ /* 0x000fe400078ac0ff */
[----:B------:R-:W-:-:S02]  /*23d20*/  SEL R211, RZ, 0x1, P0 ;  /* 0x00000001ffd37807 */ /* 0x000fc40000000000 */
[----:B------:R-:W-:Y:S02]  /*23d30*/  LEA R108, P0, R201, UR10, 0x5 ;  /* 0x0000000ac96c7c11 */ /* 0x000fe4000f8028ff */
[----:B------:R-:W-:Y:S02]  /*23d40*/  SEL R210, RZ, 0x10000, P4 ;  /* 0x00010000ffd27807 */ /* 0x000fe40002000000 */
[----:B------:R-:W-:Y:S02]  /*23d50*/  SEL R205, RZ, 0x100, P3 ;  /* 0x00000100ffcd7807 */ /* 0x000fe40001800000 */
[----:B------:R-:W-:Y:S02]  /*23d60*/  SEL R208, RZ, 0x1, P5 ;  /* 0x00000001ffd07807 */ /* 0x000fe40002800000 */
[----:B------:R-:W-:Y:S02]  /*23d70*/  SEL R206, RZ, 0x1, P6 ;  /* 0x00000001ffce7807 */ /* 0x000fe40003000000 */
[----:B------:R-:W-:Y:S01]  /*23d80*/  SEL R204, RZ, 0x1, P2 ;  /* 0x00000001ffcc7807 */ /* 0x000fe20001000000 */
[----:B------:R-:W-:Y:S01]  /*23d90*/  IMAD.WIDE.U32 R208, R208, 0x1000000, RZ ;  /* 0x01000000d0d07825 */ /* 0x000fe200078e00ff */
[----:B------:R-:W-:-:S02]  /*23da0*/  LOP3.LUT P4, RZ, R41, 0x1, RZ, 0xc0, !PT ;  /* 0x0000000129ff7812 */ /* 0x000fc4000788c0ff */
[----:B------:R-:W-:Y:S02]  /*23db0*/  LEA.HI.X R109, R201, UR11, RZ, 0x5, P0 ;  /* 0x0000000bc96d7c11 */ /* 0x000fe400080f2cff */
[----:B------:R-:W-:Y:S02]  /*23dc0*/  SHF.R.U32.HI R214, RZ, 0x1d, R201 ;  /* 0x0000001dffd67819 */ /* 0x000fe400000116c9 */
[----:B------:R-:W-:Y:S01]  /*23dd0*/  LOP3.LUT R201, R205, R207, R210, 0xfe, !PT ;  /* 0x000000cfcdc97212 */ /* 0x000fe200078efed2 */
[----:B------:R-:W-:Y:S01]  /*23de0*/  IMAD.WIDE.U32 R206, R206, 0x10000, RZ ;  /* 0x00010000cece7825 */ /* 0x000fe200078e00ff */
[----:B------:R-:W-:Y:S01]  /*23df0*/  SEL R213, RZ, 0x1, P4 ;  /* 0x00000001ffd57807 */ /* 0x000fe20002000000 */
[----:B------:R2:W-:Y:S01]  /*23e00*/  STG.E.128 desc[UR4][R108.64], R100 ;  /* 0x000000646c007986 */ /* 0x0005e2000c101d04 */
[----:B------:R-:W-:Y:S01]  /*23e10*/  IADD3 R110, P0, R212, UR6, RZ ;  /* 0x00000006d46e7c10 */ /* 0x000fe2000ff1e0ff */
[----:B------:R-:W-:Y:S01]  /*23e20*/  IMAD.WIDE.U32 R204, R204, 0x100, RZ ;  /* 0x00000100cccc7825 */ /* 0x000fe200078e00ff */
[----:B------:R-:W-:Y:S01]  /*23e30*/  LOP3.LUT R201, R209, R201, R213, 0xfe, !PT ;  /* 0x000000c9d1c97212 */ /* 0x000fe200078efed5 */
[----:B------:R2:W-:Y:S01]  /*23e40*/  STG.E.128 desc[UR4][R108.64+0x10], R104 ;  /* 0x000010686c007986 */ /* 0x0005e2000c101d04 */
[----:B------:R-:W-:-:S02]  /*23e50*/  IADD3.X R111, R214, UR7, RZ, P0, !PT ;  /* 0x00000007d66f7c10 */ /* 0x000fc400087fe4ff */
[----:B------:R-:W-:Y:S02]  /*23e60*/  LOP3.LUT R208, R204, R208, R206, 0xfe, !PT ;  /* 0x000000d0ccd07212 */ /* 0x000fe400078efece */
[----:B------:R-:W-:Y:S02]  /*23e70*/  LOP3.LUT R205, R205, R201, R207, 0xfe, !PT ;  /* 0x000000c9cdcd7212 */ /* 0x000fe400078efecf */
        /* <DEDUP_REMOVED lines=23> */
.L_x_15192:
[----:B------:R-:W-:Y:S05]  /*23ff0*/  BSYNC B1 ;  /* 0x0000000000017941 */ /* 0x000fea0003800000 */
.L_x_15191:
        /* <DEDUP_REMOVED lines=177> */
.L_x_15346:
        /* <DEDUP_REMOVED lines=49> */
.L_x_15323:
[----:B------:R-:W-:Y:S05]  /*24e20*/  BSYNC B1 ;  /* 0x0000000000017941 */ /* 0x000fea0003800000 */
.L_x_15322:
        /* <DEDUP_REMOVED lines=35> */
.L_x_15325:
[----:B------:R-:W-:Y:S05]  /*25060*/  BSYNC B1 ;  /* 0x0000000000017941 */ /* 0x000fea0003800000 */
.L_x_15324:
        /* <DEDUP_REMOVED lines=35> */
.L_x_15327:
[----:B------:R-:W-:Y:S05]  /*252a0*/  BSYNC B1 ;  /* 0x0000000000017941 */ /* 0x000fea0003800000 */
.L_x_15326:
        /* <DEDUP_REMOVED lines=35> */
.L_x_15329:
[----:B------:R-:W-:Y:S05]  /*254e0*/  BSYNC B1 ;  /* 0x0000000000017941 */ /* 0x000fea0003800000 */
.L_x_15328:
        /* <DEDUP_REMOVED lines=35> */
.L_x_15331:
[----:B------:R-:W-:Y:S05]  /*25720*/  BSYNC B1 ;  /* 0x0000000000017941 */ /* 0x000fea0003800000 */
.L_x_15330:
        /* <DEDUP_REMOVED lines=34> */
.L_x_15333:
[----:B------:R-:W-:Y:S05]  /*25950*/  BSYNC B1 ;  /* 0x0000000000017941 */ /* 0x000fea0003800000 */
.L_x_15332:
[----:B01234-:R-:W0:Y:S02]  /*25960*/  LDC.64 R108, c[0x0][0x210] ;  /* 0x00008400ff6c7b82 */ /* 0x01fe240000000a00 */
[----:B0-----:R-:W-:-:S04]  /*25970*/  LEA R40, R108, R40, 0x2 ;  /* 0x000000286c287211 */ /* 0x001fc800078e10ff */
[----:B------:R-:W-:-:S13]  /*25980*/  ISETP.GE.AND P0, PT, R40, R109, PT ;  /* 0x0000006d2800720c */ /* 0x000fda0003f06270 */
[----:B------:R-:W-:Y:S05]  /*25990*/  @!P0 BRA `(.L_x_15334) ;  /* 0xfffffdbc00388947 */ /* 0x000fea000383ffff */
[----:B------:R-:W-:Y:S05]  /*259a0*/  BSYNC B0 ;  /* 0x0000000000007941 */ /* 0x000fea0003800000 */
.L_x_14535:
[----:B------:R-:W-:Y:S05]  /*259b0*/  EXIT ;  /* 0x000000000000794d */ /* 0x000fea0003800000 */
.L_x_15321:
        /* <DEDUP_REMOVED lines=8> */
.L_x_15336:
[----:B------:R-:W-:Y:S05]  /*25a40*/  BSYNC B1 ;  /* 0x0000000000017941 */ /* 0x000fea0003800000 */
.L_x_15335:
[----:B------:R-:W-:Y:S01]  /*25a50*/  IMAD.MOV.U32 R108, RZ, RZ, R208 ;  /* 0x000000ffff6c7224 */ /* 0x000fe200078e00d0 */
[----:B------:R-:W-:Y:S01]  /*25a60*/  HFMA2.MMA R212, -RZ, RZ, 0, 1.847743988037109375e-06 ;  /* 0x0000001fffd47435 */ /* 0x000fe200000001ff */
[----:B------:R-:W-:Y:S01]  /*25a70*/  IMAD.MOV.U32 R209, RZ, RZ, 0x2 ;  /* 0x00000002ffd17424 */ /* 0x000fe200078e00ff */
[----:B------:R-:W0:Y:S01]  /*25a80*/  LDC R204, c[0x0][0x290] ;  /* 0x0000a400ffcc7b82 */ /* 0x000e220000000800 */
[----:B------:R-:W-:Y:S01]  /*25a90*/  FADD.FTZ R110, R109, R108 ;  /* 0x0000006c6d6e7221 */ /* 0x000fe20000010000 */
[----:B------:R-:W-:-:S04]  /*25aa0*/  IMAD.MOV.U32 R207, RZ, RZ, -0x1 ;  /* 0xffffffffffcf7424 */ /* 0x000fc800078e00ff */
[----:B------:R-:W-:-:S07]  /*25ab0*/  MOV R210, R110 ;  /* 0x0000006e00d27202 */ /* 0x000fce0000000f00 */
[----:B0-----:R-:W-:Y:S05]  /*25ac0*/  WARPSYNC.COLLECTIVE R207, `(.L_x_15337) ;  /* 0x00000000cf087348 */ /* 0x001fea0003c00000 */
[----:B------:R1:W2:Y:S02]  /*25ad0*/  SHFL.BFLY P6, R208, R210, R209, R212 ;  /* 0x0c0000d1d2d07389 */ /* 0x0002a400000c00d4 */
[----:B012---:R-:W-:Y:S01]  /*25ae0*/  ENDCOLLECTIVE ;  /* 0x000000000000791b */ /* 0x007fe20003800000 */
.L_x_15337:
[----:B------:R-:W-:Y:S01]  /*25af0*/  HFMA2.MMA R209, -RZ, RZ, 0, 2.384185791015625e-07 ;  /* 0x00000004ffd17435 */ /* 0x000fe200000001ff */
[----:B------:R-:W-:-:S05]  /*25b00*/  MOV R111, R208 ;  /* 0x000000d0006f7202 */ /* 0x000fca0000000f00 */
[----:B------:R-:W-:-:S04]  /*25b10*/  FADD.FTZ R111, R110, R111 ;  /* 0x0000006f6e6f7221 */ /* 0x000fc80000010000 */
[----:B------:R-:W-:-:S07]  /*25b20*/  IMAD.MOV.U32 R210, RZ, RZ, R111 ;  /* 0x000000ffffd27224 */ /* 0x000fce00078e006f */
[----:B------:R-:W-:Y:S05]  /*25b30*/  WARPSYNC.COLLECTIVE R207, `(.L_x_15338) ;  /* 0x00000000cf087348 */ /* 0x000fea0003c00000 */
[----:B------:R0:W1:Y:S02]  /*25b40*/  SHFL.BFLY P6, R208, R210, R209, R212 ;  /* 0x0c0000d1d2d07389 */ /* 0x00006400000c00d4 */
[----:B01----:R-:W-:Y:S01]  /*25b50*/  ENDCOLLECTIVE ;  /* 0x000000000000791b */ /* 0x003fe20003800000 */
.L_x_15338:
[----:B------:R-:W-:Y:S02]  /*25b60*/  IMAD.MOV.U32 R209, RZ, RZ, 0x8 ;  /* 0x00000008ffd17424 */ /* 0x000fe400078e00ff */
[----:B------:R-:W-:-:S04]  /*25b70*/  IMAD.MOV.U32 R108, RZ, RZ, R208 ;  /* 0x000000ffff6c7224 */ /* 0x000fc800078e00d0 */
[----:B------:R-:W-:-:S05]  /*25b80*/  FADD.FTZ R205, R111, R108 ;  /* 0x0000006c6fcd7221 */ /* 0x000fca0000010000 */
[----:B------:R-:W-:-:S07]  /*25b90*/  MOV R210, R205 ;  /* 0x000000cd00d27202 */ /* 0x000fce0000000f00 */
[----:B------:R-:W-:Y:S05]  /*25ba0*/  WARPSYNC.COLLECTIVE R207, `(.L_x_15339) ;  /* 0x00000000cf087348 */ /* 0x000fea0003c00000 */
[----:B------:R0:W1:Y:S02]  /*25bb0*/  SHFL.BFLY P6, R208, R210, R209, R212 ;  /* 0x0c0000d1d2d07389 */ /* 0x00006400000c00d4 */
[----:B01----:R-:W-:Y:S01]  /*25bc0*/  ENDCOLLECTIVE ;  /* 0x000000000000791b */ /* 0x003fe20003800000 */
.L_x_15339:
[----:B------:R-:W-:Y:S01]  /*25bd0*/  HFMA2.MMA R209, -RZ, RZ, 0, 9.5367431640625e-07 ;  /* 0x00000010ffd17435 */ /* 0x000fe200000001ff */
[----:B------:R-:W-:-:S05]  /*25be0*/  MOV R108, R208 ;  /* 0x000000d0006c7202 */ /* 0x000fca0000000f00 */
[----:B------:R-:W-:-:S04]  /*25bf0*/  FADD.FTZ R206, R205, R108 ;  /* 0x0000006ccdce7221 */ /* 0x000fc80000010000 */
[----:B------:R-:W-:-:S07]  /*25c00*/  IMAD.MOV.U32 R210, RZ, RZ, R206 ;  /* 0x000000ffffd27224 */ /* 0x000fce00078e00ce */
[----:B------:R-:W-:Y:S05]  /*25c10*/  WARPSYNC.COLLECTIVE R207, `(.L_x_15340) ;  /* 0x00000000cf087348 */ /* 0x000fea0003c00000 */
[----:B------:R0:W1:Y:S02]  /*25c20*/  SHFL.BFLY P6, R208, R210, R209, R212 ;  /* 0x0c0000d1d2d07389 */ /* 0x00006400000c00d4 */
[----:B01----:R-:W-:Y:S01]  /*25c30*/  ENDCOLLECTIVE ;  /* 0x000000000000791b */ /* 0x003fe20003800000 */
.L_x_15340:
[----:B------:R-:W-:Y:S02]  /*25c40*/  IMAD.MOV.U32 R209, RZ, RZ, 0x1 ;  /* 0x00000001ffd17424 */ /* 0x000fe400078e00ff */
[----:B------:R-:W-:Y:S01]  /*25c50*/  IMAD.MOV.U32 R201, RZ, RZ, R208 ;  /* 0x000000ffffc97224 */ /* 0x000fe200078e00d0 */
[----:B------:R-:W-:-:S03]  /*25c60*/  LOP3.LUT P6, RZ, R41, 0x20, RZ, 0xc0, !PT ;  /* 0x0000002029ff7812 */ /* 0x000fc600078cc0ff */
[----:B------:R-:W-:-:S04]  /*25c70*/  FADD.FTZ R201, R206, R201 ;  /* 0x000000c9cec97221 */ /* 0x000fc80000010000 */
[----:B------:R-:W-:-:S04]  /*25c80*/  FMUL.FTZ R201, R201, R204 ;  /* 0x000000ccc9c97220 */ /* 0x000fc80000410000 */
[--C-:B------:R-:W-:Y:S01]  /*25c90*/  FADD.FTZ R108, R60, -R201.reuse ;  /* 0x800000c93c6c7221 */ /* 0x100fe20000010000 */
[--C-:B------:R-:W-:Y:S01]  /*25ca0*/  FADD.FTZ R109, R61, -R201.reuse ;  /* 0x800000c93d6d7221 */ /* 0x100fe20000010000 */
[----:B------:R-:W-:Y:S02]  /*25cb0*/  FADD.FTZ R110, R69, -R201 ;  /* 0x800000c9456e7221 */ /* 0x000fe40000010000 */
        /* <DEDUP_REMOVED lines=98> */
.L_x_15341:
[----:B------:R-:W-:Y:S01]  /*262e0*/  HFMA2.MMA R209, -RZ, RZ, 0, 1.1920928955078125e-07 ;  /* 0x00000002ffd17435 */ /* 0x000fe200000001ff */
[----:B------:R-:W-:-:S05]  /*262f0*/  MOV R109, R208 ;  /* 0x000000d0006d7202 */ /* 0x000fca0000000f00 */
[----:B------:R-:W-:-:S04]  /*26300*/  FADD.FTZ R109, R108, R109 ;  /* 0x0000006d6c6d7221 */ /* 0x000fc80000010000 */
[----:B------:R-:W-:-:S07]  /*26310*/  IMAD.MOV.U32 R210, RZ, RZ, R109 ;  /* 0x000000ffffd27224 */ /* 0x000fce00078e006d */
[----:B------:R-:W-:Y:S05]  /*26320*/  WARPSYNC.COLLECTIVE R207, `(.L_x_15342) ;  /* 0x00000000cf087348 */ /* 0x000fea0003c00000 */
[----:B------:R0:W1:Y:S02]  /*26330*/  SHFL.BFLY P6, R208, R210, R209, R212 ;  /* 0x0c0000d1d2d07389 */ /* 0x00006400000c00d4 */
[----:B01----:R-:W-:Y:S01]  /*26340*/  ENDCOLLECTIVE ;  /* 0x000000000000791b */ /* 0x003fe20003800000 */
.L_x_15342:
[----:B------:R-:W-:Y:S02]  /*26350*/  IMAD.MOV.U32 R209, RZ, RZ, 0x4 ;  /* 0x00000004ffd17424 */ /* 0x000fe400078e00ff */
[----:B------:R-:W-:-:S04]  /*26360*/  IMAD.MOV.U32 R110, RZ, RZ, R208 ;  /* 0x000000ffff6e7224 */ /* 0x000fc800078e00d0 */
[----:B------:R-:W-:-:S05]  /*26370*/  FADD.FTZ R110, R109, R110 ;  /* 0x0000006e6d6e7221 */ /* 0x000fca0000010000 */
[----:B------:R-:W-:-:S07]  /*26380*/  MOV R210, R110 ;  /* 0x0000006e00d27202 */ /* 0x000fce0000000f00 */
[----:B------:R-:W-:Y:S05]  /*26390*/  WARPSYNC.COLLECTIVE R207, `(.L_x_15343) ;  /* 0x00000000cf087348 */ /* 0x000fea0003c00000 */
[----:B------:R0:W1:Y:S02]  /*263a0*/  SHFL.BFLY P6, R208, R210, R209, R212 ;  /* 0x0c0000d1d2d07389 */ /* 0x00006400000c00d4 */
[----:B01----:R-:W-:Y:S01]  /*263b0*/  ENDCOLLECTIVE ;  /* 0x000000000000791b */ /* 0x003fe20003800000 */
.L_x_15343:
[----:B------:R-:W-:Y:S01]  /*263c0*/  HFMA2.MMA R209, -RZ, RZ, 0, 4.76837158203125e-07 ;  /* 0x00000008ffd17435 */ /* 0x000fe200000001ff */
[----:B------:R-:W-:-:S05]  /*263d0*/  MOV R111, R208 ;  /* 0x000000d0006f7202 */ /* 0x000fca0000000f00 */
[----:B------:R-:W-:-:S04]  /*263e0*/  FADD.FTZ R111, R110, R111 ;  /* 0x0000006f6e6f7221 */ /* 0x000fc80000010000 */
[----:B------:R-:W-:-:S07]  /*263f0*/  IMAD.MOV.U32 R210, RZ, RZ, R111 ;  /* 0x000000ffffd27224 */ /* 0x000fce00078e006f */
[----:B------:R-:W-:Y:S05]  /*26400*/  WARPSYNC.COLLECTIVE R207, `(.L_x_15344) ;  /* 0x00000000cf087348 */ /* 0x000fea0003c00000 */
[----:B------:R0:W1:Y:S02]  /*26410*/  SHFL.BFLY P6, R208, R210, R209, R212 ;  /* 0x0c0000d1d2d07389 */ /* 0x00006400000c00d4 */
[----:B01----:R-:W-:Y:S01]  /*26420*/  ENDCOLLECTIVE ;  /* 0x000000000000791b */ /* 0x003fe20003800000 */
.L_x_15344:
[----:B------:R-:W-:Y:S02]  /*26430*/  IMAD.MOV.U32 R209, RZ, RZ, 0x10 ;  /* 0x00000010ffd17424 */ /* 0x000fe400078e00ff */
[----:B------:R-:W-:-:S04]  /*26440*/  IMAD.MOV.U32 R206, RZ, RZ, R208 ;  /* 0x000000ffffce7224 */ /* 0x000fc800078e00d0 */
[----:B------:R-:W-:-:S05]  /*26450*/  FADD.FTZ R206, R111, R206 ;  /* 0x000000ce6fce7221 */ /* 0x000fca0000010000 */
[----:B------:R-:W-:-:S07]  /*26460*/  MOV R210, R206 ;  /* 0x000000ce00d27202 */ /* 0x000fce0000000f00 */
[----:B------:R-:W-:Y:S05]  /*26470*/  WARPSYNC.COLLECTIVE R207, `(.L_x_15345) ;  /* 0x00000000cf087348 */ /* 0x000fea0003c00000 */
[----:B------:R0:W1:Y:S02]  /*26480*/  SHFL.BFLY P6, R208, R210, R209, R212 ;  /* 0x0c0000d1d2d07389 */ /* 0x00006400000c00d4 */
[----:B01----:R-:W-:Y:S01]  /*26490*/  ENDCOLLECTIVE ;  /* 0x000000000000791b */ /* 0x003fe20003800000 */
.L_x_15345:
[----:B------:R-:W-:Y:S01]  /*264a0*/  MOV R205, R208 ;  /* 0x000000d000cd7202 */ /* 0x000fe20000000f00 */
[----:B------:R-:W-:Y:S06]  /*264b0*/  BRA `(.L_x_15346) ;  /* 0xffffffe400947947 */ /* 0x000fec000383ffff */
.L_x_15347:
        /* <DEDUP_REMOVED lines=12> */
.L_x_40138:


//--------------------- .text._ZN10layer_norm31ln_parallel_residual_fwd_kernelINS_13Kernel_traitsI13__nv_bfloat16S2_fS2_fjLj1536ELj1ELj4ELj1ELj16ENS_18Kernel_traits_baseILj1536ES2_S2_fS2_fjLj128EEEEELb1ELb1ELb1EEEvNS_9FwdParamsE --------------------------
	.section	.text._ZN10layer_norm31ln_parallel_residual_fwd_kernelINS_13Kernel_traitsI13__nv_bfloat16S2_fS2_fjLj1536ELj1ELj4ELj1ELj16ENS_18Kernel_traits_baseILj1536ES2_S2_fS2_fjLj128EEEEELb1ELb1ELb1EEEvNS_9FwdParamsE,"ax",@progbits
	.align	128
        .global         _ZN10layer_norm31ln_parallel_residual_fwd_kernelINS_13Kernel_traitsI13__nv_bfloat16S2_fS2_fjLj1536ELj1ELj4ELj1ELj16ENS_18Kernel_traits_baseILj1536ES2_S2_fS2_fjLj128EEEEELb1ELb1ELb1EEEvNS_9FwdParamsE
        .type           _ZN10layer_norm31ln_parallel_residual_fwd_kernelINS_13Kernel_traitsI13__nv_bfloat16S2_fS2_fjLj1536ELj1ELj4ELj1ELj16ENS_18Kernel_traits_baseILj1536ES2_S2_fS2_fjLj128EEEEELb1ELb1ELb1EEEvNS_9FwdParamsE,@function
        .size           _ZN10layer_norm31ln_parallel_residual_fwd_kernelINS_13Kernel_traitsI13__nv_bfloat16S2_fS2_fjLj1536ELj1ELj4ELj1ELj16ENS_18Kernel_traits_baseILj1536ES2_S2_fS2_fjLj128EEEEELb1ELb1ELb1EEEvNS_9FwdParamsE,(.L_x_40139 - _ZN10layer_norm31ln_parallel_residual_fwd_kernelINS_13Kernel_traitsI13__nv_bfloat16S2_fS2_fjLj1536ELj1ELj4ELj1ELj16ENS_18Kernel_traits_baseILj1536ES2_S2_fS2_fjLj128EEEEELb1ELb1ELb1EEEvNS_9FwdParamsE)
        .other          _ZN10layer_norm31ln_parallel_residual_fwd_kernelINS_13Kernel_traitsI13__nv_bfloat16S2_fS2_fjLj1536ELj1ELj4ELj1ELj16ENS_18Kernel_traits_baseILj1536ES2_S2_fS2_fjLj128EEEEELb1ELb1ELb1EEEvNS_9FwdParamsE,@"STO_CUDA_ENTRY STV_DEFAULT"
_ZN10layer_norm31ln_parallel_residual_fwd_kernelINS_13Kernel_traitsI13__nv_bfloat16S2_fS2_fjLj1536ELj1ELj4ELj1ELj16ENS_18Kernel_traits_baseILj1536ES2_S2_fS2_fjLj128EEEEELb1ELb1ELb1EEEvNS_9FwdParamsE:
.text._ZN10layer_norm31ln_parallel_residual_fwd_kernelINS_13Kernel_traitsI13__nv_bfloat16S2_fS2_fjLj1536ELj1ELj4ELj1ELj16ENS_18Kernel_traits_baseILj1536ES2_S2_fS2_fjLj128EEEEELb1ELb1ELb1EEEvNS_9FwdParamsE:
[----:B------:R-:W-:Y:S01]  /*0000*/  LDC R1, c[0x0][0x28] ;  /* 0x00000a00ff017b82 */ /* 0x000fe20000000800 */
[----:B------:R-:W0:Y:S07]  /*0010*/  S2R R187, SR_TID.X ;  /* 0x0000000000bb7919 */ /* 0x000e2e0000002100 */
[----:B------:R-:W1:Y:S08]  /*0020*/  LDC R212, c[0x0][0x2e8] ;  /* 0x0000ba00ffd47b82 */ /* 0x000e700000000800 */
[----:B------:R-:W2:Y:S01]  /*0030*/  LDC R213, c[0x0][0x2ec] ;  /* 0x0000bb00ffd57b82 */ /* 0x000ea20000000800 */
[----:B------:R-:W-:Y:S01]  /*0040*/  ULDC.64 UR6, c[0x0][0x2e0] ;  /* 0x0000b80000067ab9 */ /* 0x000fe20000000a00 */
[----:B------:R-:W-:Y:S01]  /*0050*/  ULDC.U8 UR4, c[0x0][0x2f4] ;  /* 0x0000bd0000047ab9 */ /* 0x000fe20000000000 */
[----:B------:R-:W-:Y:S01]  /*0060*/  MOV R126, UR6 ;  /* 0x00000006007e7c02 */ /* 0x000fe20008000f00 */
[----:B------:R-:W-:Y:S01]  /*0070*/  IMAD.U32 R127, RZ, RZ, UR7 ;  /* 0x00000007ff7f7e24 */ /* 0x000fe2000f8e00ff */
[----:B------:R-:W-:Y:S01]  /*0080*/  ISETP.NE.AND P1, PT, RZ, UR4, PT ;  /* 0x00000004ff007c0c */ /* 0x000fe2000bf25270 */
[----:B------:R-:W-:Y:S01]  /*0090*/  ULDC.64 UR6, c[0x0][0x2c8] ;  /* 0x0000b20000067ab9 */ /* 0x000fe20000000a00 */
[----:B------:R-:W-:Y:S01]  /*00a0*/  ULDC.64 UR4, c[0x0][0x208] ;  /* 0x0000820000047ab9 */ /* 0x000fe20000000a00 */
[----:B------:R-:W-:Y:S01]  /*00b0*/  ISETP.NE.U32.AND P0, PT, RZ, UR6, PT ;  /* 0x00000006ff007c0c */ /* 0x000fe2000bf05070 */
[----:B------:R-:W3:Y:S01]  /*00c0*/  S2R R190, SR_CTAID.X ;  /* 0x0000000000be7919 */ /* 0x000ee20000002500 */
[----:B------:R-:W-:-:S02]  /*00d0*/  ULDC UR8, c[0x0][0x214] ;  /* 0x0000850000087ab9 */ /* 0x000fc40000000800 */
[----:B------:R-:W-:-:S06]  /*00e0*/  ISETP.NE.AND.EX P0, PT, RZ, UR7, PT, P0 ;  /* 0x00000007ff007c0c */ /* 0x000fcc000bf05300 */
[----:B-1----:R-:W-:Y:S01]  /*00f0*/  @P1 IMAD.MOV.U32 R2, RZ, RZ, R212 ;  /* 0x000000ffff021224 */ /* 0x002fe200078e00d4 */
[----:B------:R-:W5:Y:S01]  /*0100*/  @P1 LDG.E.64 R126, desc[UR4][R126.64] ;  /* 0x000000047e7e1981 */ /* 0x000f62000c1e1b00 */
[----:B0-----:R-:W-:Y:S02]  /*0110*/  IMAD.SHL.U32 R0, R187, 0x10, RZ ;  /* 0x00000010bb007824 */ /* 0x001fe400078e00ff */
[----:B--2---:R-:W-:-:S03]  /*0120*/  @P1 IMAD.MOV.U32 R3, RZ, RZ, R213 ;  /* 0x000000ffff031224 */ /* 0x004fc600078e00d5 */
[----:B------:R-:W-:-:S03]  /*0130*/  LOP3.LUT R0, R0, 0x1f0, RZ, 0xc0, !PT ;  /* 0x000001f000007812 */ /* 0x000fc600078ec0ff */
[----:B------:R-:W5:Y:S01]  /*0140*/  @P1 LDG.E.64 R2, desc[UR4][R2.64] ;  /* 0x0000000402021981 */ /* 0x000f62000c1e1b00 */
[----:B------:R-:W-:-:S04]  /*0150*/  IADD3 R4, P2, R0, UR6, RZ ;  /* 0x0000000600047c10 */ /* 0x000fc8000ff5e0ff */
[----:B------:R-:W-:Y:S01]  /*0160*/  IADD3.X R5, RZ, UR7, RZ, P2, !PT ;  /* 0x00000007ff057c10 */ /* 0x000fe200097fe4ff */
[----:B------:R-:W-:-:S04]  /*0170*/  ULDC.64 UR6, c[0x0][0x260] ;  /* 0x0000980000067ab9 */ /* 0x000fc80000000a00 */
[----:B------:R0:W5:Y:S04]  /*0180*/  @P0 LDG.E.128 R28, desc[UR4][R4.64] ;  /* 0x00000004041c0981 */ /* 0x000168000c1e1d00 */
[----:B------:R0:W5:Y:S04]  /*0190*/  @P0 LDG.E.128 R24, desc[UR4][R4.64+0x200] ;  /* 0x0002000404180981 */ /* 0x000168000c1e1d00 */
[----:B------:R0:W5:Y:S04]  /*01a0*/  @P0 LDG.E.128 R20, desc[UR4][R4.64+0x400] ;  /* 0x0004000404140981 */ /* 0x000168000c1e1d00 */
[----:B------:R0:W5:Y:S04]  /*01b0*/  @P0 LDG.E.128 R16, desc[UR4][R4.64+0x600] ;  /* 0x0006000404100981 */ /* 0x000168000c1e1d00 */
[----:B------:R0:W5:Y:S04]  /*01c0*/  @P0 LDG.E.128 R8, desc[UR4][R4.64+0x800] ;  /* 0x0008000404080981 */ /* 0x000168000c1e1d00 */
[----:B------:R0:W5:Y:S01]  /*01d0*/  @P0 LDG.E.128 R12, desc[UR4][R4.64+0xa00] ;  /* 0x000a0004040c0981 */ /* 0x000162000c1e1d00 */
[----:B------:R-:W-:-:S05]  /*01e0*/  SHF.R.U32.HI R117, RZ, 0x5, R187 ;  /* 0x00000005ff757819 */ /* 0x000fca00000116bb */
[----:B---3--:R-:W-:-:S05]  /*01f0*/  IMAD R117, R190, 0x4, R117 ;  /* 0x00000004be757824 */ /* 0x008fca00078e0275 */
[----:B------:R-:W-:Y:S02]  /*0200*/  ISETP.GE.AND P2, PT, R117, UR8, PT ;  /* 0x0000000875007c0c */ /* 0x000fe4000bf46270 */
[----:B------:R-:W-:Y:S01]  /*0210*/  IADD3 R32, P3, R0, UR6, RZ ;  /* 0x0000000600207c10 */ /* 0x000fe2000ff7e0ff */
[----:B------:R-:W-:Y:S02]  /*0220*/  ULDC UR6, c[0x0][0x0] ;  /* 0x0000000000067ab9 */ /* 0x000fe40000000800 */
[----:B------:R-:W-:Y:S02]  /*0230*/  IMAD R190, R190, UR6, R187 ;  /* 0x00000006bebe7c24 */ /* 0x000fe4000f8e02bb */
[----:B------:R-:W-:-:S06]  /*0240*/  IMAD.X R33, RZ, RZ, UR7, P3 ;  /* 0x00000007ff217e24 */ /* 0x000fcc00098e06ff */
[----:B0-----:R-:W-:Y:S05]  /*0250*/  @P2 EXIT ;  /* 0x000000000000294d */ /* 0x001fea0003800000 */
[----:B------:R-:W2:Y:S01]  /*0260*/  LDG.E.128 R4, desc[UR4][R32.64] ;  /* 0x0000000420047981 */ /* 0x000ea2000c1e1d00 */
[----:B------:R-:W0:Y:S03]  /*0270*/  @P1 LDC R35, c[0x0][0x2f0] ;  /* 0x0000bc00ff231b82 */ /* 0x000e260000000800 */
[----:B------:R-:W3:Y:S04]  /*0280*/  LDG.E.128 R64, desc[UR4][R32.64+0x200] ;  /* 0x0002000420407981 */ /* 0x000ee8000c1e1d00 */
[----:B------:R-:W4:Y:S04]  /*0290*/  LDG.E.128 R60, desc[UR4][R32.64+0x400] ;  /* 0x00040004203c7981 */ /* 0x000f28000c1e1d00 */
[----:B------:R-:W4:Y:S04]  /*02a0*/  LDG.E.128 R48, desc[UR4][R32.64+0x600] ;  /* 0x0006000420307981 */ /* 0x000f28000c1e1d00 */
[----:B------:R-:W4:Y:S04]  /*02b0*/  LDG.E.128 R52, desc[UR4][R32.64+0x800] ;  /* 0x0008000420347981 */ /* 0x000f28000c1e1d00 */
[----:B------:R1:W4:Y:S01]  /*02c0*/  LDG.E.128 R56, desc[UR4][R32.64+0xa00] ;  /* 0x000a000420387981 */ /* 0x000322000c1e1d00 */
[C---:B-----5:R-:W-:Y:S01]  /*02d0*/  VIADD R116, R127.reuse, 0xbb67ae85 ;  /* 0xbb67ae857f747836 */ /* 0x060fe20000000000 */
[C---:B------:R-:W-:Y:S01]  /*02e0*/  IADD3 R114, R126.reuse, 0x3c6ef372, RZ ;  /* 0x3c6ef3727e727810 */ /* 0x040fe20007ffe0ff */
[C---:B------:R-:W-:Y:S01]  /*02f0*/  VIADD R115, R126.reuse, 0x9e3779b9 ;  /* 0x9e3779b97e737836 */ /* 0x040fe20000000000 */
[----:B------:R-:W-:Y:S01]  /*0300*/  IADD3 R111, R126, -0x255992d5, RZ ;  /* 0xdaa66d2b7e6f7810 */ /* 0x000fe20007ffe0ff */
[C---:B------:R-:W-:Y:S01]  /*0310*/  VIADD R113, R127.reuse, 0x76cf5d0a ;  /* 0x76cf5d0a7f717836 */ /* 0x040fe20000000000 */
[----:B0-----:R-:W-:Y:S01]  /*0320*/  @P1 IADD3 R212, P2, R2, R35, RZ ;  /* 0x0000002302d41210 */ /* 0x001fe20007f5e0ff */
[----:B------:R-:W-:Y:S01]  /*0330*/  IMAD.WIDE.U32 R34, R190, -0x326172a9, RZ ;  /* 0xcd9e8d57be227825 */ /* 0x000fe200078e00ff */
[C---:B------:R-:W-:Y:S01]  /*0340*/  IADD3 R108, R127.reuse, -0x56f99767, RZ ;  /* 0xa90668997f6c7810 */ /* 0x040fe20007ffe0ff */
[----:B------:R-:W-:Y:S01]  /*0350*/  ULDC.64 UR6, c[0x0][0x228] ;  /* 0x00008a0000067ab9 */ /* 0x000fe20000000a00 */
[----:B------:R-:W-:Y:S01]  /*0360*/  @P1 IADD3.X R213, RZ, R3, RZ, P2, !PT ;  /* 0x00000003ffd51210 */ /* 0x000fe200017fe4ff */
[C---:B------:R-:W-:Y:S01]  /*0370*/  VIADD R112, R127.reuse, 0x32370b8f ;  /* 0x32370b8f7f707836 */ /* 0x040fe20000000000 */
[C---:B------:R-:W-:Y:S01]  /*0380*/  IADD3 R45, R127.reuse, 0x646e171e, RZ ;  /* 0x646e171e7f2d7810 */ /* 0x040fe20007ffe0ff */
[----:B------:R-:W-:Y:S01]  /*0390*/  VIADD R110, R126, 0x78dde6e4 ;  /* 0x78dde6e47e6e7836 */ /* 0x000fe20000000000 */
[--C-:B------:R-:W-:Y:S01]  /*03a0*/  SHF.R.U64 R188, R212, 0x2, R213.reuse ;  /* 0x00000002d4bc7819 */ /* 0x100fe200000012d5 */
[----:B------:R-:W-:Y:S01]  /*03b0*/  VIADD R109, R127, 0xed9eba14 ;  /* 0xed9eba147f6d7836 */ /* 0x000fe20000000000 */
[----:B------:R-:W-:Y:S01]  /*03c0*/  SHF.R.U32.HI R189, RZ, 0x2, R213 ;  /* 0x00000002ffbd7819 */ /* 0x000fe200000116d5 */
[----:B------:R-:W-:Y:S01]  /*03d0*/  VIADD R47, R126, 0x1715609d ;  /* 0x1715609d7e2f7836 */ /* 0x000fe20000000000 */
[----:B------:R-:W-:Y:S01]  /*03e0*/  @!P0 CS2R R28, SRZ ;  /* 0x00000000001c8805 */ /* 0x000fe2000001ff00 */
[----:B------:R-:W-:Y:S01]  /*03f0*/  IMAD.WIDE.U32 R2, R188, -0x2daee0ad, RZ ;  /* 0xd2511f53bc027825 */ /* 0x000fe200078e00ff */
[----:B------:R-:W-:-:S02]  /*0400*/  LOP3.LUT R0, R35, R189, R126, 0x96, !PT ;  /* 0x000000bd23007212 */ /* 0x000fc400078e967e */
[----:B------:R-:W-:Y:S02]  /*0410*/  @!P0 CS2R R30, SRZ ;  /* 0x00000000001e8805 */ /* 0x000fe4000001ff00 */
[----:B------:R-:W-:Y:S01]  /*0420*/  @!P0 CS2R R24, SRZ ;  /* 0x0000000000188805 */ /* 0x000fe2000001ff00 */
[----:B------:R-:W-:Y:S01]  /*0430*/  VIADD R46, R126, 0xb54cda56 ;  /* 0xb54cda567e2e7836 */ /* 0x000fe20000000000 */
[----:B------:R-:W-:Y:S01]  /*0440*/  LOP3.LUT R36, R3, R127, RZ, 0x3c, !PT ;  /* 0x0000007f03247212 */ /* 0x000fe200078e3cff */
[----:B-1----:R-:W-:Y:S01]  /*0450*/  IMAD.WIDE.U32 R32, R0, -0x2daee0ad, RZ ;  /* 0xd2511f5300207825 */ /* 0x002fe200078e00ff */
[----:B------:R-:W-:Y:S02]  /*0460*/  @!P0 CS2R R26, SRZ ;  /* 0x00000000001a8805 */ /* 0x000fe4000001ff00 */
[----:B------:R-:W-:Y:S02]  /*0470*/  @!P0 CS2R R20, SRZ ;  /* 0x0000000000148805 */ /* 0x000fe4000001ff00 */
[----:B------:R-:W-:Y:S01]  /*0480*/  @!P0 CS2R R22, SRZ ;  /* 0x0000000000168805 */ /* 0x000fe2000001ff00 */
[----:B------:R-:W-:Y:S01]  /*0490*/  IMAD.WIDE.U32 R36, R36, -0x326172a9, RZ ;  /* 0xcd9e8d5724247825 */ /* 0x000fe200078e00ff */
[----:B------:R-:W-:-:S02]  /*04a0*/  LOP3.LUT R35, R33, R2, R116, 0x96, !PT ;  /* 0x0000000221237212 */ /* 0x000fc400078e9674 */
[----:B------:R-:W-:Y:S02]  /*04b0*/  @!P0 CS2R R16, SRZ ;  /* 0x0000000000108805 */ /* 0x000fe4000001ff00 */
[----:B------:R-:W-:Y:S01]  /*04c0*/  @!P0 CS2R R18, SRZ ;  /* 0x0000000000128805 */ /* 0x000fe2000001ff00 */
[----:B------:R-:W-:Y:S01]  /*04d0*/  VIADD R44, R127, 0x1fd5c5a3 ;  /* 0x1fd5c5a37f2c7836 */ /* 0x000fe20000000000 */
[----:B------:R-:W-:Y:S01]  /*04e0*/  LOP3.LUT R2, R37, R115, R34, 0x96, !PT ;  /* 0x0000007325027212 */ /* 0x000fe200078e9622 */
[----:B------:R-:W-:Y:S01]  /*04f0*/  IMAD.WIDE.U32 R34, R35, -0x326172a9, RZ ;  /* 0xcd9e8d5723227825 */ /* 0x000fe200078e00ff */
[----:B------:R-:W-:Y:S02]  /*0500*/  @!P0 CS2R R8, SRZ ;  /* 0x0000000000088805 */ /* 0x000fe4000001ff00 */
[----:B------:R-:W-:Y:S02]  /*0510*/  @!P0 CS2R R10, SRZ ;  /* 0x00000000000a8805 */ /* 0x000fe4000001ff00 */
[----:B------:R-:W-:Y:S01]  /*0520*/  @!P0 CS2R R12, SRZ ;  /* 0x00000000000c8805 */ /* 0x000fe2000001ff00 */
[----:B------:R-:W-:Y:S01]  /*0530*/  IMAD.WIDE.U32 R2, R2, -0x2daee0ad, RZ ;  /* 0xd2511f5302027825 */ /* 0x000fe200078e00ff */
[----:B------:R-:W-:-:S02]  /*0540*/  LOP3.LUT R33, R35, R36, R114, 0x96, !PT ;  /* 0x0000002423217212 */ /* 0x000fc400078e9672 */
[----:B------:R-:W-:Y:S02]  /*0550*/  @!P0 CS2R R14, SRZ ;  /* 0x00000000000e8805 */ /* 0x000fe4000001ff00 */
[----:B------:R-:W-:Y:S01]  /*0560*/  ISETP.NE.U32.AND P0, PT, RZ, UR6, PT ;  /* 0x00000006ff007c0c */ /* 0x000fe2000bf05070 */
[C---:B------:R-:W-:Y:S01]  /*0570*/  VIADD R43, R126.reuse, 0x5384540f ;  /* 0x5384540f7e2b7836 */ /* 0x040fe20000000000 */
[----:B------:R-:W-:Y:S01]  /*0580*/  LOP3.LUT R36, R3, R32, R113, 0x96, !PT ;  /* 0x0000002003247212 */ /* 0x000fe200078e9671 */
[----:B------:R-:W-:Y:S01]  /*0590*/  IMAD.WIDE.U32 R32, R33, -0x2daee0ad, RZ ;  /* 0xd2511f5321207825 */ /* 0x000fe200078e00ff */
[----:B------:R-:W-:Y:S01]  /*05a0*/  IADD3 R42, R126, -0xe443238, RZ ;  /* 0xf1bbcdc87e2a7810 */ /* 0x000fe20007ffe0ff */
[----:B------:R-:W-:Y:S01]  /*05b0*/  ULDC.U8 UR6, c[0x0][0x2a0] ;  /* 0x0000a80000067ab9 */ /* 0x000fe20000000000 */
[----:B------:R-:W-:Y:S01]  /*05c0*/  PRMT R179, R25, 0x7632, R179 ;  /* 0x0000763219b37816 */ /* 0x000fe200000000b3 */
[----:B------:R-:W-:Y:S01]  /*05d0*/  IMAD.WIDE.U32 R36, R36, -0x326172a9, RZ ;  /* 0xcd9e8d5724247825 */ /* 0x000fe200078e00ff */
[----:B------:R-:W-:Y:S01]  /*05e0*/  LOP3.LUT R35, R33, R2, R112, 0x96, !PT ;  /* 0x0000000221237212 */ /* 0x000fe200078e9670 */
[----:B------:R-:W-:Y:S01]  /*05f0*/  BSSY B0, `(.L_x_15348) ;  /* 0x0002488000007945 */ /* 0x000fe20003800000 */
[----:B------:R-:W-:Y:S01]  /*0600*/  ISETP.NE.AND P1, PT, RZ, UR6, PT ;  /* 0x00000006ff007c0c */ /* 0x000fe2000bf25270 */
[----:B------:R-:W-:Y:S01]  /*0610*/  VIADD R40, R127, 0xdb3d7428 ;  /* 0xdb3d74287f287836 */ /* 0x000fe20000000000 */
[----:B------:R-:W-:Y:S01]  /*0620*/  LOP3.LUT R2, R37, R34, R111, 0x96, !PT ;  /* 0x0000002225027212 */ /* 0x000fe200078e966f */
[----:B------:R-:W-:Y:S01]  /*0630*/  IMAD.WIDE.U32 R34, R35, -0x326172a9, RZ ;  /* 0xcd9e8d5723227825 */ /* 0x000fe200078e00ff */
[----:B------:R-:W-:Y:S01]  /*0640*/  PRMT R180, R26, 0x7632, R180 ;  /* 0x000076321ab47816 */ /* 0x000fe200000000b4 */
[----:B------:R-:W-:Y:S01]  /*0650*/  ULDC UR16, c[0x0][0x2d8] ;  /* 0x0000b60000107ab9 */ /* 0x000fe20000000800 */
[----:B------:R-:W-:Y:S01]  /*0660*/  PRMT R172, R18, 0x7632, R172 ;  /* 0x0000763212ac7816 */ /* 0x000fe200000000ac */
[----:B------:R-:W-:Y:S01]  /*0670*/  IMAD.WIDE.U32 R2, R2, -0x2daee0ad, RZ ;  /* 0xd2511f5302027825 */ /* 0x000fe200078e00ff */
[----:B------:R-:W-:Y:S01]  /*0680*/  LOP3.LUT R33, R35, R36, R110, 0x96, !PT ;  /* 0x0000002423217212 */ /* 0x000fe200078e966e */
[----:B------:R-:W-:Y:S01]  /*0690*/  ULDC.64 UR20, c[0x0][0x228] ;  /* 0x00008a0000147ab9 */ /* 0x000fe20000000a00 */
[----:B------:R-:W-:Y:S01]  /*06a0*/  PRMT R169, R19, 0x7632, R169 ;  /* 0x0000763213a97816 */ /* 0x000fe200000000a9 */
[C---:B------:R-:W-:Y:S01]  /*06b0*/  IMAD.U32 R41, R28.reuse, 0x10000, RZ ;  /* 0x000100001c297824 */ /* 0x040fe200078e00ff */
[----:B------:R-:W-:Y:S01]  /*06c0*/  LOP3.LUT R36, R3, R32, R109, 0x96, !PT ;  /* 0x0000002003247212 */ /* 0x000fe200078e966d */
[----:B------:R-:W-:Y:S01]  /*06d0*/  IMAD.WIDE.U32 R32, R33, -0x2daee0ad, RZ ;  /* 0xd2511f5321207825 */ /* 0x000fe200078e00ff */
[----:B------:R-:W-:Y:S01]  /*06e0*/  PRMT R186, R28, 0x7632, R186 ;  /* 0x000076321cba7816 */ /* 0x000fe200000000ba */
[----:B------:R-:W-:Y:S01]  /*06f0*/  ULDC.64 UR8, c[0x0][0x230] ;  /* 0x00008c0000087ab9 */ /* 0x000fe20000000a00 */
[----:B------:R-:W-:Y:S01]  /*0700*/  PRMT R177, R27, 0x7632, R177 ;  /* 0x000076321bb17816 */ /* 0x000fe200000000b1 */
[----:B------:R-:W-:Y:S01]  /*0710*/  IMAD.WIDE.U32 R36, R36, -0x326172a9, RZ ;  /* 0xcd9e8d5724247825 */ /* 0x000fe200078e00ff */
[----:B------:R-:W-:Y:S01]  /*0720*/  LOP3.LUT R35, R33, R2, R108, 0x96, !PT ;  /* 0x0000000221237212 */ /* 0x000fe200078e966c */
[----:B------:R-:W-:Y:S01]  /*0730*/  ULDC.64 UR10, c[0x0][0x238] ;  /* 0x00008e00000a7ab9 */ /* 0x000fe20000000a00 */
[----:B------:R-:W-:Y:S01]  /*0740*/  PRMT R163, R13, 0x7632, R163 ;  /* 0x000076320da37816 */ /* 0x000fe200000000a3 */
[----:B------:R-:W-:Y:S01]  /*0750*/  IMAD.U32 R28, R16, 0x10000, RZ ;  /* 0x00010000101c7824 */ /* 0x000fe200078e00ff */
        /* <DEDUP_REMOVED lines=18> */
[----:B------:R-:W-:Y:S01]  /*0880*/  IMAD.U32 R26, R18, 0x10000, RZ ;  /* 0x00010000121a7824 */ /* 0x000fe200078e00ff */
[----:B------:R-:W-:Y:S01]  /*0890*/  LOP3.LUT R0, R37, R34, R43, 0x96, !PT ;  /* 0x0000002225007212 */ /* 0x000fe200078e962b */
[----:B------:R-:W-:Y:S01]  /*08a0*/  IMAD.HI.U32 R33, R2, -0x326172a9, RZ ;  /* 0xcd9e8d5702217827 */ /* 0x000fe200078e00ff */
[----:B------:R-:W-:Y:S02]  /*08b0*/  SHF.L.U32 R18, R14, 0x10, RZ ;  /* 0x000000100e127819 */ /* 0x000fe400000006ff */
[----:B------:R-:W-:Y:S01]  /*08c0*/  PRMT R175, R21, 0x7632, R175 ;  /* 0x0000763215af7816 */ /* 0x000fe200000000af */
[----:B------:R-:W-:Y:S01]  /*08d0*/  IMAD.HI.U32 R3, R0, -0x2daee0ad, RZ ;  /* 0xd2511f5300037827 */ /* 0x000fe200078e00ff */
[----:B------:R-:W-:Y:S02]  /*08e0*/  LOP3.LUT R134, R33, R36, R42, 0x96, !PT ;  /* 0x0000002421867212 */ /* 0x000fe400078e962a */
[----:B------:R-:W-:Y:S01]  /*08f0*/  PRMT R173, R23, 0x7632, R173 ;  /* 0x0000763217ad7816 */ /* 0x000fe200000000ad */
[----:B------:R-:W-:Y:S01]  /*0900*/  IMAD.U32 R34, R25, 0x10000, RZ ;  /* 0x0001000019227824 */ /* 0x000fe200078e00ff */
[----:B------:R-:W-:Y:S01]  /*0910*/  LOP3.LUT R132, R3, R32, R40, 0x96, !PT ;  /* 0x0000002003847212 */ /* 0x000fe200078e9628 */
[----:B------:R-:W-:Y:S01]  /*0920*/  IMAD.U32 R25, R19, 0x10000, RZ ;  /* 0x0001000013197824 */ /* 0x000fe200078e00ff */
[----:B------:R-:W-:Y:S01]  /*0930*/  SHF.L.U32 R32, R27, 0x10, RZ ;  /* 0x000000101b207819 */ /* 0x000fe200000006ff */
[----:B------:R-:W-:Y:S01]  /*0940*/  IMAD.U32 R19, R13, 0x10000, RZ ;  /* 0x000100000d137824 */ /* 0x000fe200078e00ff */
[----:B------:R-:W-:Y:S01]  /*0950*/  SHF.L.U32 R27, R17, 0x10, RZ ;  /* 0x00000010111b7819 */ /* 0x000fe200000006ff */
[----:B------:R-:W-:Y:S01]  /*0960*/  IMAD R13, R2, -0x326172a9, RZ ;  /* 0xcd9e8d57020d7824 */ /* 0x000fe200078e02ff */
[----:B------:R-:W-:Y:S01]  /*0970*/  PRMT R167, R9, 0x7632, R167 ;  /* 0x0000763209a77816 */ /* 0x000fe200000000a7 */
[----:B------:R-:W-:Y:S01]  /*0980*/  IMAD R14, R0, -0x2daee0ad, RZ ;  /* 0xd2511f53000e7824 */ /* 0x000fe200078e02ff */
[----:B------:R-:W-:Y:S01]  /*0990*/  PRMT R168, R10, 0x7632, R168 ;  /* 0x000076320aa87816 */ /* 0x000fe200000000a8 */
[----:B------:R-:W-:Y:S01]  /*09a0*/  VIADD R17, R127, 0x96a522ad ;  /* 0x96a522ad7f117836 */ /* 0x000fe20000000000 */
[----:B------:R-:W-:Y:S01]  /*09b0*/  PRMT R166, R12, 0x7632, R166 ;  /* 0x000076320ca67816 */ /* 0x000fe200000000a6 */
[----:B------:R-:W-:Y:S01]  /*09c0*/  IMAD.HI.U32 R0, R134, -0x2daee0ad, RZ ;  /* 0xd2511f5386007827 */ /* 0x000fe200078e00ff */
[----:B------:R-:W-:-:S02]  /*09d0*/  PRMT R162, R15, 0x7632, R162 ;  /* 0x000076320fa27816 */ /* 0x000fc400000000a2 */
[C---:B------:R-:W-:Y:S01]  /*09e0*/  PRMT R183, R29.reuse, 0x7632, R183 ;  /* 0x000076321db77816 */ /* 0x040fe200000000b7 */
[----:B------:R-:W-:Y:S01]  /*09f0*/  IMAD.HI.U32 R2, R132, -0x326172a9, RZ ;  /* 0xcd9e8d5784027827 */ /* 0x000fe200078e00ff */
[----:B------:R-:W-:Y:S02]  /*0a00*/  SHF.L.U32 R38, R29, 0x10, RZ ;  /* 0x000000101d267819 */ /* 0x000fe400000006ff */
[----:B------:R-:W-:Y:S01]  /*0a10*/  PRMT R182, R24, 0x7632, R182 ;  /* 0x0000763218b67816 */ /* 0x000fe200000000b6 */
[----:B------:R-:W-:Y:S01]  /*0a20*/  VIADD R16, R126, 0x8ff34781 ;  /* 0x8ff347817e107836 */ /* 0x000fe20000000000 */
[----:B------:R-:W-:Y:S01]  /*0a30*/  PRMT R176, R22, 0x7632, R176 ;  /* 0x0000763216b07816 */ /* 0x000fe200000000b0 */
[----:B------:R-:W-:Y:S01]  /*0a40*/  IMAD.U32 R39, R30, 0x10000, RZ ;  /* 0x000100001e277824 */ /* 0x000fe200078e00ff */
        /* <DEDUP_REMOVED lines=15> */
[----:B------:R-:W-:Y:S01]  /*0b40*/  IMAD.MOV.U32 R185, RZ, RZ, RZ ;  /* 0x000000ffffb97224 */ /* 0x000fe200078e00ff */
[----:B------:R-:W-:Y:S01]  /*0b50*/  LOP3.LUT R13, R2, R13, R16, 0x96, !PT ;  /* 0x0000000d020d7212 */ /* 0x000fe200078e9610 */
[----:B------:R-:W-:Y:S01]  /*0b60*/  IMAD.U32 R186, R186, 0x10000, RZ ;  /* 0x00010000baba7824 */ /* 0x000fe200078e00ff */
[----:B------:R-:W-:Y:S01]  /*0b70*/  SHF.L.U32 R15, R15, 0x10, RZ ;  /* 0x000000100f0f7819 */ /* 0x000fe200000006ff */
[----:B------:R-:W-:Y:S01]  /*0b80*/  IMAD.U32 R184, R184, 0x10000, RZ ;  /* 0x00010000b8b87824 */ /* 0x000fe200078e00ff */
[----:B------:R-:W-:Y:S01]  /*0b90*/  LOP3.LUT R212, R212, 0x3, RZ, 0xc0, !PT ;  /* 0x00000003d4d47812 */ /* 0x000fe200078ec0ff */
[----:B------:R-:W-:Y:S01]  /*0ba0*/  IMAD.U32 R181, R181, 0x10000, RZ ;  /* 0x00010000b5b57824 */ /* 0x000fe200078e00ff */
[----:B------:R-:W-:Y:S01]  /*0bb0*/  LOP3.LUT R187, R187, 0x1f, RZ, 0xc0, !PT ;  /* 0x0000001fbbbb7812 */ /* 0x000fe200078ec0ff */
        /* <DEDUP_REMOVED lines=24> */
[----:B------:R-:W-:Y:S02]  /*0d40*/  IMAD R134, R134, -0x2daee0ad, RZ ;  /* 0xd2511f5386867824 */ /* 0x000fe400078e02ff */
[----:B------:R-:W-:Y:S01]  /*0d50*/  IMAD R132, R132, -0x326172a9, RZ ;  /* 0xcd9e8d5784847824 */ /* 0x000fe200078e02ff */
[C---:B--2---:R-:W-:Y:S01]  /*0d60*/  PRMT R161, R4.reuse, 0x7632, R161 ;  /* 0x0000763204a17816 */ /* 0x044fe200000000a1 */
[----:B------:R-:W-:Y:S01]  /*0d70*/  IMAD.U32 R12, R4, 0x10000, RZ ;  /* 0x00010000040c7824 */ /* 0x000fe200078e00ff */
[----:B------:R-:W-:Y:S01]  /*0d80*/  PRMT R159, R6, 0x7632, R159 ;  /* 0x00007632069f7816 */ /* 0x000fe2000000009f */
[----:B------:R-:W-:Y:S01]  /*0d90*/  IMAD.U32 R11, R5, 0x10000, RZ ;  /* 0x00010000050b7824 */ /* 0x000fe200078e00ff */
[C---:B------:R-:W-:Y:S01]  /*0da0*/  PRMT R158, R7.reuse, 0x7632, R158 ;  /* 0x00007632079e7816 */ /* 0x040fe2000000009e */
[----:B------:R-:W-:Y:S01]  /*0db0*/  IMAD.U32 R9, R7, 0x10000, RZ ;  /* 0x0001000007097824 */ /* 0x000fe200078e00ff */
[----:B---3--:R-:W-:Y:S01]  /*0dc0*/  PRMT R156, R65, 0x7632, R156 ;  /* 0x00007632419c7816 */ /* 0x008fe2000000009c */
[----:B------:R-:W-:Y:S01]  /*0dd0*/  IMAD.U32 R8, R64, 0x10000, RZ ;  /* 0x0001000040087824 */ /* 0x000fe200078e00ff */
[----:B------:R-:W-:Y:S01]  /*0de0*/  PRMT R155, R66, 0x7632, R155 ;  /* 0x00007632429b7816 */ /* 0x000fe2000000009b */
[C---:B----4-:R-:W-:Y:S01]  /*0df0*/  IMAD.U32 R3, R61.reuse, 0x10000, RZ ;  /* 0x000100003d037824 */ /* 0x050fe200078e00ff */
        /* <DEDUP_REMOVED lines=62> */
.L_x_16124:
[----:B-1----:R-:W0:Y:S01]  /*11e0*/  @P0 LDC.64 R48, c[0x0][0x228] ;  /* 0x00008a00ff300b82 */ /* 0x002e220000000a00 */
[----:B------:R-:W-:Y:S01]  /*11f0*/  IMAD R50, R117, UR7, RZ ;  /* 0x0000000775327c24 */ /* 0x000fe2000f8e02ff */
[----:B------:R-:W-:-:S04]  /*1200*/  ISETP.NE.U32.AND P1, PT, RZ, UR8, PT ;  /* 0x00000008ff007c0c */ /* 0x000fc8000bf25070 */
[----:B------:R-:W-:Y:S02]  /*1210*/  SHF.R.S32.HI R51, RZ, 0x1f, R50 ;  /* 0x0000001fff337819 */ /* 0x000fe40000011432 */
[----:B------:R-:W1:Y:S01]  /*1220*/  LDC.64 R104, c[0x0][0x220] ;  /* 0x00008800ff687b82 */ /* 0x000e620000000a00 */
[----:B------:R-:W-:Y:S02]  /*1230*/  ISETP.NE.AND.EX P1, PT, RZ, UR9, PT, P1 ;  /* 0x00000009ff007c0c */ /* 0x000fe4000bf25310 */
[----:B------:R-:W-:-:S04]  /*1240*/  LEA.HI R50, R51, R50, RZ, 0x3 ;  /* 0x0000003233327211 */ /* 0x000fc800078f18ff */
[----:B------:R-:W-:-:S07]  /*1250*/  LEA.HI.SX32 R211, R50, R187, 0x1d ;  /* 0x000000bb32d37211 */ /* 0x000fce00078feaff */
[C---:B------:R-:W-:Y:S02]  /*1260*/  @P1 LEA R54, P3, R211.reuse, UR8, 0x5 ;  /* 0x00000008d3361c11 */ /* 0x040fe4000f8628ff */
[C---:B0-----:R-:W-:Y:S02]  /*1270*/  @P0 LEA R52, P2, R211.reuse, R48, 0x4 ;  /* 0x00000030d3340211 */ /* 0x041fe400078420ff */
[C---:B------:R-:W-:Y:S02]  /*1280*/  @P1 LEA.HI.X R55, R211.reuse, UR9, RZ, 0x5, P3 ;  /* 0x00000009d3371c11 */ /* 0x040fe400098f2cff */
[----:B------:R-:W-:-:S03]  /*1290*/  @P0 LEA.HI.X R53, R211, R49, RZ, 0x4, P2 ;  /* 0x00000031d3350211 */ /* 0x000fc600010f24ff */
[----:B------:R0:W5:Y:S01]  /*12a0*/  @P1 LDG.E.128 R100, desc[UR4][R54.64] ;  /* 0x0000000436641981 */ /* 0x000162000c1e1d00 */
[----:B-1----:R-:W-:-:S03]  /*12b0*/  IMAD.WIDE.U32 R48, R211, 0x10, R104 ;  /* 0x00000010d3307825 */ /* 0x002fc600078e0068 */
[----:B------:R0:W5:Y:S04]  /*12c0*/  @P1 LDG.E.128 R96, desc[UR4][R54.64+0x10] ;  /* 0x0000100436601981 */ /* 0x000168000c1e1d00 */
        /* <DEDUP_REMOVED lines=14> */
.L_x_15350:
[----:B------:R-:W-:-:S07]  /*13b0*/  MOV R60, R132 ;  /* 0x00000084003c7202 */ /* 0x000fce0000000f00 */
.L_x_15351:
[----:B------:R-:W-:Y:S05]  /*13c0*/  BSYNC B1 ;  /* 0x0000000000017941 */ /* 0x000fea0003800000 */
.L_x_15349:
        /* <DEDUP_REMOVED lines=16> */
.L_x_15355:
[----:B------:R-:W-:Y:S05]  /*14d0*/  BSYNC B2 ;  /* 0x0000000000027941 */ /* 0x000fea0003800000 */
.L_x_15354:
        /* <DEDUP_REMOVED lines=44> */
.L_x_15353:
[----:B------:R-:W-:Y:S05]  /*17a0*/  BSYNC B1 ;  /* 0x0000000000017941 */ /* 0x000fea0003800000 */
.L_x_15352:
[----:B------:R-:W0:Y:S01]  /*17b0*/  LDC R206, c[0x0][0x294] ;  /* 0x0000a500ffce7b82 */ /* 0x000e220000000800 */
[----:B------:R-:W-:Y:S01]  /*17c0*/  I2FP.F32.U32 R53, R60 ;  /* 0x0000003c00357245 */ /* 0x000fe20000201000 */
[----:B------:R-:W-:Y:S01]  /*17d0*/  IMAD.MOV.U32 R210, RZ, RZ, 0x2f800000 ;  /* 0x2f800000ffd27424 */ /* 0x000fe200078e00ff */
[----:B------:R-:W-:Y:S02]  /*17e0*/  ISETP.NE.U32.AND P2, PT, RZ, UR20, PT ;  /* 0x00000014ff007c0c */ /* 0x000fe4000bf45070 */
[----:B-----5:R-:W-:Y:S01]  /*17f0*/  SHF.L.U32 R55, R48, 0x10, RZ ;  /* 0x0000001030377819 */ /* 0x020fe200000006ff */
        /* <DEDUP_REMOVED lines=12> */
[----:B------:R-:W-:Y:S02]  /*18c0*/  IMAD.MOV.U32 R52, RZ, RZ, R56 ;  /* 0x000000ffff347224 */ /* 0x000fe400078e0038 */
[----:B------:R-:W-:Y:S01]  /*18d0*/  FADD.FTZ R88, R100, R88 ;  /* 0x0000005864587221 */ /* 0x000fe20000010000 */
[----:B------:R-:W-:Y:S06]  /*18e0*/  BRA `(.L_x_15357) ;  /* 0x0000000400547947 */ /* 0x000fec0003800000 */
.L_x_15356:
        /* <DEDUP_REMOVED lines=12> */
.L_x_15359:
[----:B------:R-:W-:-:S07]  /*19b0*/  IMAD.MOV.U32 R60, RZ, RZ, R132 ;  /* 0x000000ffff3c7224 */ /* 0x000fce00078e0084 */
.L_x_15360:
[----:B------:R-:W-:Y:S05]  /*19c0*/  BSYNC B1 ;  /* 0x0000000000017941 */ /* 0x000fea0003800000 */
.L_x_15358:
        /* <DEDUP_REMOVED lines=16> */
.L_x_15364:
[----:B------:R-:W-:Y:S05]  /*1ad0*/  BSYNC B2 ;  /* 0x0000000000027941 */ /* 0x000fea0003800000 */
.L_x_15363:
        /* <DEDUP_REMOVED lines=44> */
.L_x_15362:
[----:B------:R-:W-:Y:S05]  /*1da0*/  BSYNC B1 ;  /* 0x0000000000017941 */ /* 0x000fea0003800000 */
.L_x_15361:
        /* <DEDUP_REMOVED lines=9> */
.L_x_15357:
        /* <DEDUP_REMOVED lines=12> */
.L_x_15366:
[----:B------:R-:W-:-:S07]  /*1f00*/  IMAD.MOV.U32 R60, RZ, RZ, R132 ;  /* 0x000000ffff3c7224 */ /* 0x000fce00078e0084 */
.L_x_15367:
[----:B------:R-:W-:Y:S05]  /*1f10*/  BSYNC B1 ;  /* 0x0000000000017941 */ /* 0x000fea0003800000 */
.L_x_15365:
        /* <DEDUP_REMOVED lines=16> */
.L_x_15371:
[----:B------:R-:W-:Y:S05]  /*2020*/  BSYNC B2 ;  /* 0x0000000000027941 */ /* 0x000fea0003800000 */
.L_x_15370:
        /* <DEDUP_REMOVED lines=44> */
.L_x_15369:
[----:B------:R-:W-:Y:S05]  /*22f0*/  BSYNC B1 ;  /* 0x0000000000017941 */ /* 0x000fea0003800000 */
.L_x_15368:
        /* <DEDUP_REMOVED lines=14> */
.L_x_15372:
        /* <DEDUP_REMOVED lines=12> */
.L_x_15375:
[----:B------:R-:W-:-:S07]  /*24a0*/  IMAD.MOV.U32 R60, RZ, RZ, R132 ;  /* 0x000000ffff3c7224 */ /* 0x000fce00078e0084 */
.L_x_15376:
[----:B------:R-:W-:Y:S05]  /*24b0*/  BSYNC B1 ;  /* 0x0000000000017941 */ /* 0x000fea0003800000 */
.L_x_15374:
        /* <DEDUP_REMOVED lines=16> */
.L_x_15380:
[----:B------:R-:W-:Y:S05]  /*25c0*/  BSYNC B2 ;  /* 0x0000000000027941 */ /* 0x000fea0003800000 */
.L_x_15379:
        /* <DEDUP_REMOVED lines=44> */
.L_x_15378:
[----:B------:R-:W-:Y:S05]  /*2890*/  BSYNC B1 ;  /* 0x0000000000017941 */ /* 0x000fea0003800000 */
.L_x_15377:
        /* <DEDUP_REMOVED lines=10> */
.L_x_15373:
        /* <DEDUP_REMOVED lines=12> */
.L_x_15382:
[----:B------:R-:W-:-:S07]  /*2a00*/  MOV R60, R132 ;  /* 0x00000084003c7202 */ /* 0x000fce0000000f00 */
.L_x_15383:
[----:B------:R-:W-:Y:S05]  /*2a10*/  BSYNC B1 ;  /* 0x0000000000017941 */ /* 0x000fea0003800000 */
.L_x_15381:
        /* <DEDUP_REMOVED lines=16> */
.L_x_15387:
[----:B------:R-:W-:Y:S05]  /*2b20*/  BSYNC B2 ;  /* 0x0000000000027941 */ /* 0x000fea0003800000 */
.L_x_15386:
        /* <DEDUP_REMOVED lines=44> */
.L_x_15385:
[----:B------:R-:W-:Y:S05]  /*2df0*/  BSYNC B1 ;  /* 0x0000000000017941 */ /* 0x000fea0003800000 */
.L_x_15384:
        /* <DEDUP_REMOVED lines=15> */
.L_x_15388:
        /* <DEDUP_REMOVED lines=12> */
.L_x_15391:
[----:B------:R-:W-:-:S07]  /*2fb0*/  MOV R59, R132 ;  /* 0x00000084003b7202 */ /* 0x000fce0000000f00 */
.L_x_15392:
[----:B------:R-:W-:Y:S05]  /*2fc0*/  BSYNC B1 ;  /* 0x0000000000017941 */ /* 0x000fea0003800000 */
.L_x_15390:
        /* <DEDUP_REMOVED lines=16> */
.L_x_15396:
[----:B------:R-:W-:Y:S05]  /*30d0*/  BSYNC B2 ;  /* 0x0000000000027941 */ /* 0x000fea0003800000 */
.L_x_15395:
        /* <DEDUP_REMOVED lines=44> */
.L_x_15394:
[----:B------:R-:W-:Y:S05]  /*33a0*/  BSYNC B1 ;  /* 0x0000000000017941 */ /* 0x000fea0003800000 */
.L_x_15393:
        /* <DEDUP_REMOVED lines=9> */
.L_x_15389:
        /* <DEDUP_REMOVED lines=12> */
.L_x_15398:
[----:B------:R-:W-:-:S07]  /*3500*/  IMAD.MOV.U32 R59, RZ, RZ, R132 ;  /* 0x000000ffff3b7224 */ /* 0x000fce00078e0084 */
.L_x_15399:
[----:B------:R-:W-:Y:S05]  /*3510*/  BSYNC B1 ;  /* 0x0000000000017941 */ /* 0x000fea0003800000 */
.L_x_15397:
        /* <DEDUP_REMOVED lines=16> */
.L_x_15403:
[----:B------:R-:W-:Y:S05]  /*3620*/  BSYNC B2 ;  /* 0x0000000000027941 */ /* 0x000fea0003800000 */
.L_x_15402:
        /* <DEDUP_REMOVED lines=44> */
.L_x_15401:
[----:B------:R-:W-:Y:S05]  /*38f0*/  BSYNC B1 ;  /* 0x0000000000017941 */ /* 0x000fea0003800000 */
.L_x_15400:
        /* <DEDUP_REMOVED lines=14> */
.L_x_15404:
        /* <DEDUP_REMOVED lines=12> */
.L_x_15407:
[----:B------:R-:W-:-:S07]  /*3aa0*/  IMAD.MOV.U32 R58, RZ, RZ, R132 ;  /* 0x000000ffff3a7224 */ /* 0x000fce00078e0084 */
.L_x_15408:
[----:B------:R-:W-:Y:S05]  /*3ab0*/  BSYNC B1 ;  /* 0x0000000000017941 */ /* 0x000fea0003800000 */
.L_x_15406:
        /* <DEDUP_REMOVED lines=16> */
.L_x_15412:
[----:B------:R-:W-:Y:S05]  /*3bc0*/  BSYNC B2 ;  /* 0x0000000000027941 */ /* 0x000fea0003800000 */
.L_x_15411:
        /* <DEDUP_REMOVED lines=44> */
.L_x_15410:
[----:B------:R-:W-:Y:S05]  /*3e90*/  BSYNC B1 ;  /* 0x0000000000017941 */ /* 0x000fea0003800000 */
.L_x_15409:
        /* <DEDUP_REMOVED lines=10> */
.L_x_15405:
        /* <DEDUP_REMOVED lines=12> */
.L_x_15414:
[----:B------:R-:W-:-:S07]  /*4000*/  IMAD.MOV.U32 R58, RZ, RZ, R132 ;  /* 0x000000ffff3a7224 */ /* 0x000fce00078e0084 */
.L_x_15415:
[----:B------:R-:W-:Y:S05]  /*4010*/  BSYNC B1 ;  /* 0x0000000000017941 */ /* 0x000fea0003800000 */
.L_x_15413:
        /* <DEDUP_REMOVED lines=16> */
.L_x_15419:
[----:B------:R-:W-:Y:S05]  /*4120*/  BSYNC B2 ;  /* 0x0000000000027941 */ /* 0x000fea0003800000 */
.L_x_15418:
        /* <DEDUP_REMOVED lines=44> */
.L_x_15417:
[----:B------:R-:W-:Y:S05]  /*43f0*/  BSYNC B1 ;  /* 0x0000000000017941 */ /* 0x000fea0003800000 */
.L_x_15416:
        /* <DEDUP_REMOVED lines=15> */
.L_x_15420:
        /* <DEDUP_REMOVED lines=12> */
.L_x_15423:
[----:B------:R-:W-:-:S07]  /*45b0*/  IMAD.MOV.U32 R58, RZ, RZ, R132 ;  /* 0x000000ffff3a7224 */ /* 0x000fce00078e0084 */
.L_x_15424:
[----:B------:R-:W-:Y:S05]  /*45c0*/  BSYNC B1 ;  /* 0x0000000000017941 */ /* 0x000fea0003800000 */
.L_x_15422:
        /* <DEDUP_REMOVED lines=16> */
.L_x_15428:
[----:B------:R-:W-:Y:S05]  /*46d0*/  BSYNC B2 ;  /* 0x0000000000027941 */ /* 0x000fea0003800000 */
.L_x_15427:
        /* <DEDUP_REMOVED lines=44> */
.L_x_15426:
[----:B------:R-:W-:Y:S05]  /*49a0*/  BSYNC B1 ;  /* 0x0000000000017941 */ /* 0x000fea0003800000 */
.L_x_15425:
        /* <DEDUP_REMOVED lines=9> */
.L_x_15421:
        /* <DEDUP_REMOVED lines=12> */
.L_x_15430:
[----:B------:R-:W-:-:S07]  /*4b00*/  MOV R58, R132 ;  /* 0x00000084003a7202 */ /* 0x000fce0000000f00 */
.L_x_15431:
[----:B------:R-:W-:Y:S05]  /*4b10*/  BSYNC B1 ;  /* 0x0000000000017941 */ /* 0x000fea0003800000 */
.L_x_15429:
        /* <DEDUP_REMOVED lines=16> */
.L_x_15435:
[----:B------:R-:W-:Y:S05]  /*4c20*/  BSYNC B2 ;  /* 0x0000000000027941 */ /* 0x000fea0003800000 */
.L_x_15434:
        /* <DEDUP_REMOVED lines=44> */
.L_x_15433:
[----:B------:R-:W-:Y:S05]  /*4ef0*/  BSYNC B1 ;  /* 0x0000000000017941 */ /* 0x000fea0003800000 */
.L_x_15432:
        /* <DEDUP_REMOVED lines=12> */
.L_x_15436:
        /* <DEDUP_REMOVED lines=12> */
.L_x_15439:
[----:B------:R-:W-:-:S07]  /*5080*/  MOV R50, R132 ;  /* 0x0000008400327202 */ /* 0x000fce0000000f00 */
.L_x_15440:
[----:B------:R-:W-:Y:S05]  /*5090*/  BSYNC B1 ;  /* 0x0000000000017941 */ /* 0x000fea0003800000 */
.L_x_15438:
        /* <DEDUP_REMOVED lines=16> */
.L_x_15444:
[----:B------:R-:W-:Y:S05]  /*51a0*/  BSYNC B2 ;  /* 0x0000000000027941 */ /* 0x000fea0003800000 */
.L_x_15443:
        /* <DEDUP_REMOVED lines=44> */
.L_x_15442:
[----:B------:R-:W-:Y:S05]  /*5470*/  BSYNC B1 ;  /* 0x0000000000017941 */ /* 0x000fea0003800000 */
.L_x_15441:
        /* <DEDUP_REMOVED lines=10> */
.L_x_15437:
        /* <DEDUP_REMOVED lines=12> */
.L_x_15446:
[----:B------:R-:W-:-:S07]  /*55e0*/  IMAD.MOV.U32 R50, RZ, RZ, R132 ;  /* 0x000000ffff327224 */ /* 0x000fce00078e0084 */
.L_x_15447:
[----:B------:R-:W-:Y:S05]  /*55f0*/  BSYNC B1 ;  /* 0x0000000000017941 */ /* 0x000fea0003800000 */
.L_x_15445:
        /* <DEDUP_REMOVED lines=16> */
.L_x_15451:
[----:B------:R-:W-:Y:S05]  /*5700*/  BSYNC B2 ;  /* 0x0000000000027941 */ /* 0x000fea0003800000 */
.L_x_15450:
        /* <DEDUP_REMOVED lines=44> */
.L_x_15449:
[----:B------:R-:W-:Y:S05]  /*59d0*/  BSYNC B1 ;  /* 0x0000000000017941 */ /* 0x000fea0003800000 */
.L_x_15448:
        /* <DEDUP_REMOVED lines=13> */
.L_x_15452:
        /* <DEDUP_REMOVED lines=12> */
.L_x_15455:
[----:B------:R-:W-:-:S07]  /*5b70*/  IMAD.MOV.U32 R57, RZ, RZ, R132 ;  /* 0x000000ffff397224 */ /* 0x000fce00078e0084 */
.L_x_15456:
[----:B------:R-:W-:Y:S05]  /*5b80*/  BSYNC B1 ;  /* 0x0000000000017941 */ /* 0x000fea0003800000 */
.L_x_15454:
        /* <DEDUP_REMOVED lines=16> */
.L_x_15460:
[----:B------:R-:W-:Y:S05]  /*5c90*/  BSYNC B2 ;  /* 0x0000000000027941 */ /* 0x000fea0003800000 */
.L_x_15459:
        /* <DEDUP_REMOVED lines=44> */
.L_x_15458:
[----:B------:R-:W-:Y:S05]  /*5f60*/  BSYNC B1 ;  /* 0x0000000000017941 */ /* 0x000fea0003800000 */
.L_x_15457:
        /* <DEDUP_REMOVED lines=9> */
.L_x_15453:
        /* <DEDUP_REMOVED lines=12> */
.L_x_15462:
[----:B------:R-:W-:-:S07]  /*60c0*/  IMAD.MOV.U32 R57, RZ, RZ, R132 ;  /* 0x000000ffff397224 */ /* 0x000fce00078e0084 */
.L_x_15463:
[----:B------:R-:W-:Y:S05]  /*60d0*/  BSYNC B1 ;  /* 0x0000000000017941 */ /* 0x000fea0003800000 */
.L_x_15461:
        /* <DEDUP_REMOVED lines=16> */
.L_x_15467:
[----:B------:R-:W-:Y:S05]  /*61e0*/  BSYNC B2 ;  /* 0x0000000000027941 */ /* 0x000fea0003800000 */
.L_x_15466:
        /* <DEDUP_REMOVED lines=44> */
.L_x_15465:
[----:B------:R-:W-:Y:S05]  /*64b0*/  BSYNC B1 ;  /* 0x0000000000017941 */ /* 0x000fea0003800000 */
.L_x_15464:
        /* <DEDUP_REMOVED lines=12> */
.L_x_15468:
        /* <DEDUP_REMOVED lines=12> */
.L_x_15471:
[----:B------:R-:W-:-:S07]  /*6640*/  IMAD.MOV.U32 R56, RZ, RZ, R132 ;  /* 0x000000ffff387224 */ /* 0x000fce00078e0084 */
.L_x_15472:
[----:B------:R-:W-:Y:S05]  /*6650*/  BSYNC B1 ;  /* 0x0000000000017941 */ /* 0x000fea0003800000 */
.L_x_15470:
        /* <DEDUP_REMOVED lines=18> */
.L_x_15476:
[----:B------:R-:W-:Y:S05]  /*6780*/  BSYNC B2 ;  /* 0x0000000000027941 */ /* 0x000fea0003800000 */
.L_x_15475:
        /* <DEDUP_REMOVED lines=44> */
.L_x_15474:
[----:B------:R-:W-:Y:S05]  /*6a50*/  BSYNC B1 ;  /* 0x0000000000017941 */ /* 0x000fea0003800000 */
.L_x_15473:
        /* <DEDUP_REMOVED lines=10> */
.L_x_15469:
[----:B------:R-:W-:Y:S01]  /*6b00*/  P2R R48, PR, RZ, 0x4 ;  /* 0x00000004ff307803 */ /* 0x000fe20000000000 */
[----:B------:R-:W-:Y:S01]  /*6b10*/  IMAD.SHL.U32 R63, R211, 0x8, RZ ;  /* 0x00000008d33f7824 */ /* 0x000fe200078e00ff */
[C---:B------:R-:W-:Y:S01]  /*6b20*/  LOP3.LUT P2, RZ, R118.reuse, 0x4, RZ, 0xc0, !PT ;  /* 0x0000000476ff7812 */ /* 0x040fe2000784c0ff */
[----:B------:R-:W0:Y:S01]  /*6b30*/  @P0 LDC.64 R54, c[0x0][0x228] ;  /* 0x00008a00ff360b82 */ /* 0x000e220000000a00 */
[----:B------:R-:W-:Y:S02]  /*6b40*/  SEL R51, RZ, 0x1000000, P5 ;  /* 0x01000000ff337807 */ /* 0x000fe40002800000 */
[----:B------:R-:W-:Y:S02]  /*6b50*/  SEL R49, RZ, 0x10000, P4 ;  /* 0x00010000ff317807 */ /* 0x000fe40002000000 */
[----:B------:R-:W-:Y:S02]  /*6b60*/  SEL R58, RZ, 0x100, P3 ;  /* 0x00000100ff3a7807 */ /* 0x000fe40001800000 */
[----:B------:R-:W-:Y:S01]  /*6b70*/  SEL R50, RZ, 0x1, P2 ;  /* 0x00000001ff327807 */ /* 0x000fe20001000000 */
[----:B------:R-:W1:Y:S01]  /*6b80*/  @P1 LDC.64 R52, c[0x0][0x230] ;  /* 0x00008c00ff341b82 */ /* 0x000e620000000a00 */
[----:B------:R-:W-:-:S02]  /*6b90*/  LOP3.LUT P4, RZ, R118, 0x10, RZ, 0xc0, !PT ;  /* 0x0000001076ff7812 */ /* 0x000fc4000788c0ff */
[C---:B------:R-:W-:Y:S02]  /*6ba0*/  LOP3.LUT P3, RZ, R118.reuse, 0x8, RZ, 0xc0, !PT ;  /* 0x0000000876ff7812 */ /* 0x040fe4000786c0ff */
[----:B------:R-:W-:Y:S02]  /*6bb0*/  LOP3.LUT P5, RZ, R118, 0x2, RZ, 0xc0, !PT ;  /* 0x0000000276ff7812 */ /* 0x000fe400078ac0ff */
[----:B------:R-:W-:Y:S02]  /*6bc0*/  ISETP.NE.AND P2, PT, R48, RZ, PT ;  /* 0x000000ff3000720c */ /* 0x000fe40003f45270 */
[----:B------:R-:W-:Y:S01]  /*6bd0*/  LOP3.LUT R58, R58, R51, R49, 0xfe, !PT ;  /* 0x000000333a3a7212 */ /* 0x000fe200078efe31 */
[----:B------:R-:W-:Y:S01]  /*6be0*/  IMAD.WIDE.U32 R50, R50, 0x1000000, RZ ;  /* 0x0100000032327825 */ /* 0x000fe200078e00ff */
[----:B------:R-:W-:Y:S02]  /*6bf0*/  SEL R48, RZ, 0x1, P3 ;  /* 0x00000001ff307807 */ /* 0x000fe40001800000 */
[----:B------:R-:W-:-:S02]  /*6c00*/  SEL R56, RZ, 0x1, P4 ;  /* 0x00000001ff387807 */ /* 0x000fc40002000000 */
[----:B------:R-:W-:Y:S01]  /*6c10*/  SEL R59, RZ, 0x1, P5 ;  /* 0x00000001ff3b7807 */ /* 0x000fe20002800000 */
[----:B------:R-:W-:Y:S01]  /*6c20*/  IMAD.WIDE.U32 R48, R48, 0x10000, RZ ;  /* 0x0001000030307825 */ /* 0x000fe200078e00ff */
[----:B------:R-:W-:Y:S02]  /*6c30*/  LOP3.LUT P6, RZ, R118, 0x20, RZ, 0xc0, !PT ;  /* 0x0000002076ff7812 */ /* 0x000fe400078cc0ff */
[----:B------:R-:W-:Y:S01]  /*6c40*/  LOP3.LUT R51, R51, R58, R59, 0xfe, !PT ;  /* 0x0000003a33337212 */ /* 0x000fe200078efe3b */
[----:B------:R-:W-:Y:S01]  /*6c50*/  IMAD.WIDE.U32 R56, R56, 0x100, RZ ;  /* 0x0000010038387825 */ /* 0x000fe200078e00ff */
[----:B------:R-:W-:Y:S02]  /*6c60*/  LEA R58, P3, R211, UR10, 0x5 ;  /* 0x0000000ad33a7c11 */ /* 0x000fe4000f8628ff */
[----:B------:R-:W-:Y:S02]  /*6c70*/  SHF.R.U32.HI R64, RZ, 0x1d, R211 ;  /* 0x0000001dff407819 */ /* 0x000fe400000116d3 */
[----:B------:R-:W-:-:S02]  /*6c80*/  LOP3.LUT R50, R56, R50, R48, 0xfe, !PT ;  /* 0x0000003238327212 */ /* 0x000fc400078efe30 */
[----:B------:R-:W-:Y:S02]  /*6c90*/  LOP3.LUT R57, R57, R51, R49, 0xfe, !PT ;  /* 0x0000003339397212 */ /* 0x000fe400078efe31 */
[----:B------:R-:W-:Y:S02]  /*6ca0*/  LEA.HI.X R59, R211, UR11, RZ, 0x5, P3 ;  /* 0x0000000bd33b7c11 */ /* 0x000fe400098f2cff */
[----:B------:R-:W-:Y:S02]  /*6cb0*/  SEL R51, RZ, 0x1, P6 ;  /* 0x00000001ff337807 */ /* 0x000fe40003000000 */
[----:B------:R-:W-:Y:S01]  /*6cc0*/  IADD3 R48, P3, R63, UR12, RZ ;  /* 0x0000000c3f307c10 */ /* 0x000fe2000ff7e0ff */
[----:B------:R2:W-:Y:S01]  /*6cd0*/  STG.E.128 desc[UR4][R58.64], R88 ;  /* 0x000000583a007986 */ /* 0x0005e2000c101d04 */
[----:B------:R-:W-:Y:S02]  /*6ce0*/  LOP3.LUT R56, R50, R51, RZ, 0xfc, !PT ;  /* 0x0000003332387212 */ /* 0x000fe400078efcff */
[----:B------:R-:W-:Y:S01]  /*6cf0*/  IADD3.X R49, R64, UR13, RZ, P3, !PT ;  /* 0x0000000d40317c10 */ /* 0x000fe20009ffe4ff */
        /* <DEDUP_REMOVED lines=27> */
.L_x_15477:
[----:B------:R1:W5:Y:S04]  /*6eb0*/  @P0 LDG.E.128 R92, desc[UR4][R54.64] ;  /* 0x00000004365c0981 */ /* 0x000368000c1e1d00 */
        /* <DEDUP_REMOVED lines=15> */
.L_x_15479:
[----:B------:R-:W-:-:S07]  /*6fb0*/  MOV R60, R132 ;  /* 0x00000084003c7202 */ /* 0x000fce0000000f00 */
.L_x_15480:
[----:B------:R-:W-:Y:S05]  /*6fc0*/  BSYNC B1 ;  /* 0x0000000000017941 */ /* 0x000fea0003800000 */
.L_x_15478:
        /* <DEDUP_REMOVED lines=16> */
.L_x_15484:
[----:B------:R-:W-:Y:S05]  /*70d0*/  BSYNC B2 ;  /* 0x0000000000027941 */ /* 0x000fea0003800000 */
.L_x_15483:
        /* <DEDUP_REMOVED lines=44> */
.L_x_15482:
[----:B------:R-:W-:Y:S05]  /*73a0*/  BSYNC B1 ;  /* 0x0000000000017941 */ /* 0x000fea0003800000 */
.L_x_15481:
[----:B------:R-:W-:Y:S01]  /*73b0*/  I2FP.F32.U32 R53, R60 ;  /* 0x0000003c00357245 */ /* 0x000fe20000201000 */
[----:B-----5:R-:W-:Y:S01]  /*73c0*/  IMAD.U32 R55, R48, 0x10000, RZ ;  /* 0x0001000030377824 */ /* 0x020fe200078e00ff */
        /* <DEDUP_REMOVED lines=13> */
.L_x_15485:
        /* <DEDUP_REMOVED lines=12> */
.L_x_15488:
[----:B------:R-:W-:-:S07]  /*7560*/  MOV R60, R132 ;  /* 0x00000084003c7202 */ /* 0x000fce0000000f00 */
.L_x_15489:
[----:B------:R-:W-:Y:S05]  /*7570*/  BSYNC B1 ;  /* 0x0000000000017941 */ /* 0x000fea0003800000 */
.L_x_15487:
        /* <DEDUP_REMOVED lines=16> */
.L_x_15493:
[----:B------:R-:W-:Y:S05]  /*7680*/  BSYNC B2 ;  /* 0x0000000000027941 */ /* 0x000fea0003800000 */
.L_x_15492:
        /* <DEDUP_REMOVED lines=44> */
.L_x_15491:
[----:B------:R-:W-:Y:S05]  /*7950*/  BSYNC B1 ;  /* 0x0000000000017941 */ /* 0x000fea0003800000 */
.L_x_15490:
        /* <DEDUP_REMOVED lines=9> */
.L_x_15486:
        /* <DEDUP_REMOVED lines=12> */
.L_x_15495:
[----:B------:R-:W-:-:S07]  /*7ab0*/  IMAD.MOV.U32 R60, RZ, RZ, R132 ;  /* 0x000000ffff3c7224 */ /* 0x000fce00078e0084 */
.L_x_15496:
[----:B------:R-:W-:Y:S05]  /*7ac0*/  BSYNC B1 ;  /* 0x0000000000017941 */ /* 0x000fea0003800000 */
.L_x_15494:
        /* <DEDUP_REMOVED lines=16> */
.L_x_15500:
[----:B------:R-:W-:Y:S05]  /*7bd0*/  BSYNC B2 ;  /* 0x0000000000027941 */ /* 0x000fea0003800000 */
.L_x_15499:
        /* <DEDUP_REMOVED lines=44> */
.L_x_15498:
[----:B------:R-:W-:Y:S05]  /*7ea0*/  BSYNC B1 ;  /* 0x0000000000017941 */ /* 0x000fea0003800000 */
.L_x_15497:
        /* <DEDUP_REMOVED lines=14> */
.L_x_15501:
        /* <DEDUP_REMOVED lines=12> */
.L_x_15504:
[----:B------:R-:W-:-:S07]  /*8050*/  IMAD.MOV.U32 R60, RZ, RZ, R132 ;  /* 0x000000ffff3c7224 */ /* 0x000fce00078e0084 */
.L_x_15505:
[----:B------:R-:W-:Y:S05]  /*8060*/  BSYNC B1 ;  /* 0x0000000000017941 */ /* 0x000fea0003800000 */
.L_x_15503:
        /* <DEDUP_REMOVED lines=16> */
.L_x_15509:
[----:B------:R-:W-:Y:S05]  /*8170*/  BSYNC B2 ;  /* 0x0000000000027941 */ /* 0x000fea0003800000 */
.L_x_15508:
        /* <DEDUP_REMOVED lines=44> */
.L_x_15507:
[----:B------:R-:W-:Y:S05]  /*8440*/  BSYNC B1 ;  /* 0x0000000000017941 */ /* 0x000fea0003800000 */
.L_x_15506:
        /* <DEDUP_REMOVED lines=10> */
.L_x_15502:
        /* <DEDUP_REMOVED lines=12> */
.L_x_15511:
[----:B------:R-:W-:-:S07]  /*85b0*/  IMAD.MOV.U32 R60, RZ, RZ, R132 ;  /* 0x000000ffff3c7224 */ /* 0x000fce00078e0084 */
.L_x_15512:
[----:B------:R-:W-:Y:S05]  /*85c0*/  BSYNC B1 ;  /* 0x0000000000017941 */ /* 0x000fea0003800000 */
.L_x_15510:
        /* <DEDUP_REMOVED lines=16> */
.L_x_15516:
[----:B------:R-:W-:Y:S05]  /*86d0*/  BSYNC B2 ;  /* 0x0000000000027941 */ /* 0x000fea0003800000 */
.L_x_15515:
        /* <DEDUP_REMOVED lines=44> */
.L_x_15514:
[----:B------:R-:W-:Y:S05]  /*89a0*/  BSYNC B1 ;  /* 0x0000000000017941 */ /* 0x000fea0003800000 */
.L_x_15513:
        /* <DEDUP_REMOVED lines=15> */
.L_x_15517:
        /* <DEDUP_REMOVED lines=12> */
.L_x_15520:
[----:B------:R-:W-:-:S07]  /*8b60*/  IMAD.MOV.U32 R59, RZ, RZ, R132 ;  /* 0x000000ffff3b7224 */ /* 0x000fce00078e0084 */
.L_x_15521:
[----:B------:R-:W-:Y:S05]  /*8b70*/  BSYNC B1 ;  /* 0x0000000000017941 */ /* 0x000fea0003800000 */
.L_x_15519:
        /* <DEDUP_REMOVED lines=16> */
.L_x_15525:
[----:B------:R-:W-:Y:S05]  /*8c80*/  BSYNC B2 ;  /* 0x0000000000027941 */ /* 0x000fea0003800000 */
.L_x_15524:
        /* <DEDUP_REMOVED lines=44> */
.L_x_15523:
[----:B------:R-:W-:Y:S05]  /*8f50*/  BSYNC B1 ;  /* 0x0000000000017941 */ /* 0x000fea0003800000 */
.L_x_15522:
        /* <DEDUP_REMOVED lines=9> */
.L_x_15518:
        /* <DEDUP_REMOVED lines=12> */
.L_x_15527:
[----:B------:R-:W-:-:S07]  /*90b0*/  MOV R59, R132 ;  /* 0x00000084003b7202 */ /* 0x000fce0000000f00 */
.L_x_15528:
[----:B------:R-:W-:Y:S05]  /*90c0*/  BSYNC B1 ;  /* 0x0000000000017941 */ /* 0x000fea0003800000 */
.L_x_15526:
        /* <DEDUP_REMOVED lines=16> */
.L_x_15532:
[----:B------:R-:W-:Y:S05]  /*91d0*/  BSYNC B2 ;  /* 0x0000000000027941 */ /* 0x000fea0003800000 */
.L_x_15531:
        /* <DEDUP_REMOVED lines=44> */
.L_x_15530:
[----:B------:R-:W-:Y:S05]  /*94a0*/  BSYNC B1 ;  /* 0x0000000000017941 */ /* 0x000fea0003800000 */
.L_x_15529:
        /* <DEDUP_REMOVED lines=14> */
.L_x_15533:
        /* <DEDUP_REMOVED lines=12> */
.L_x_15536:
[----:B------:R-:W-:-:S07]  /*9650*/  MOV R58, R132 ;  /* 0x00000084003a7202 */ /* 0x000fce0000000f00 */
.L_x_15537:
[----:B------:R-:W-:Y:S05]  /*9660*/  BSYNC B1 ;  /* 0x0000000000017941 */ /* 0x000fea0003800000 */
.L_x_15535:
        /* <DEDUP_REMOVED lines=16> */
.L_x_15541:
[----:B------:R-:W-:Y:S05]  /*9770*/  BSYNC B2 ;  /* 0x0000000000027941 */ /* 0x000fea0003800000 */
.L_x_15540:
        /* <DEDUP_REMOVED lines=44> */
.L_x_15539:
[----:B------:R-:W-:Y:S05]  /*9a40*/  BSYNC B1 ;  /* 0x0000000000017941 */ /* 0x000fea0003800000 */
.L_x_15538:
        /* <DEDUP_REMOVED lines=10> */
.L_x_15534:
        /* <DEDUP_REMOVED lines=12> */
.L_x_15543:
[----:B------:R-:W-:-:S07]  /*9bb0*/  IMAD.MOV.U32 R58, RZ, RZ, R132 ;  /* 0x000000ffff3a7224 */ /* 0x000fce00078e0084 */
.L_x_15544:
[----:B------:R-:W-:Y:S05]  /*9bc0*/  BSYNC B1 ;  /* 0x0000000000017941 */ /* 0x000fea0003800000 */
.L_x_15542:
        /* <DEDUP_REMOVED lines=16> */
.L_x_15548:
[----:B------:R-:W-:Y:S05]  /*9cd0*/  BSYNC B2 ;  /* 0x0000000000027941 */ /* 0x000fea0003800000 */
.L_x_15547:
        /* <DEDUP_REMOVED lines=44> */
.L_x_15546:
[----:B------:R-:W-:Y:S05]  /*9fa0*/  BSYNC B1 ;  /* 0x0000000000017941 */ /* 0x000fea0003800000 */
.L_x_15545:
        /* <DEDUP_REMOVED lines=15> */
.L_x_15549:
        /* <DEDUP_REMOVED lines=12> */
.L_x_15552:
[----:B------:R-:W-:-:S07]  /*a160*/  IMAD.MOV.U32 R58, RZ, RZ, R132 ;  /* 0x000000ffff3a7224 */ /* 0x000fce00078e0084 */
.L_x_15553:
[----:B------:R-:W-:Y:S05]  /*a170*/  BSYNC B1 ;  /* 0x0000000000017941 */ /* 0x000fea0003800000 */
.L_x_15551:
        /* <DEDUP_REMOVED lines=16> */
.L_x_15557:
[----:B------:R-:W-:Y:S05]  /*a280*/  BSYNC B2 ;  /* 0x0000000000027941 */ /* 0x000fea0003800000 */
.L_x_15556:
        /* <DEDUP_REMOVED lines=44> */
.L_x_15555:
[----:B------:R-:W-:Y:S05]  /*a550*/  BSYNC B1 ;  /* 0x0000000000017941 */ /* 0x000fea0003800000 */
.L_x_15554:
        /* <DEDUP_REMOVED lines=9> */
.L_x_15550:
        /* <DEDUP_REMOVED lines=12> */
.L_x_15559:
[----:B------:R-:W-:-:S07]  /*a6b0*/  IMAD.MOV.U32 R58, RZ, RZ, R132 ;  /* 0x000000ffff3a7224 */ /* 0x000fce00078e0084 */
.L_x_15560:
[----:B------:R-:W-:Y:S05]  /*a6c0*/  BSYNC B1 ;  /* 0x0000000000017941 */ /* 0x000fea0003800000 */
.L_x_15558:
        /* <DEDUP_REMOVED lines=16> */
.L_x_15564:
[----:B------:R-:W-:Y:S05]  /*a7d0*/  BSYNC B2 ;  /* 0x0000000000027941 */ /* 0x000fea0003800000 */
.L_x_15563:
        /* <DEDUP_REMOVED lines=44> */
.L_x_15562:
[----:B------:R-:W-:Y:S05]  /*aaa0*/  BSYNC B1 ;  /* 0x0000000000017941 */ /* 0x000fea0003800000 */
.L_x_15561:
        /* <DEDUP_REMOVED lines=12> */
.L_x_15565:
        /* <DEDUP_REMOVED lines=12> */
.L_x_15568:
[----:B------:R-:W-:-:S07]  /*ac30*/  IMAD.MOV.U32 R50, RZ, RZ, R132 ;  /* 0x000000ffff327224 */ /* 0x000fce00078e0084 */
.L_x_15569:
[----:B------:R-:W-:Y:S05]  /*ac40*/  BSYNC B1 ;  /* 0x0000000000017941 */ /* 0x000fea0003800000 */
.L_x_15567:
        /* <DEDUP_REMOVED lines=16> */
.L_x_15573:
[----:B------:R-:W-:Y:S05]  /*ad50*/  BSYNC B2 ;  /* 0x0000000000027941 */ /* 0x000fea0003800000 */
.L_x_15572:
        /* <DEDUP_REMOVED lines=44> */
.L_x_15571:
[----:B------:R-:W-:Y:S05]  /*b020*/  BSYNC B1 ;  /* 0x0000000000017941 */ /* 0x000fea0003800000 */
.L_x_15570:
        /* <DEDUP_REMOVED lines=10> */
.L_x_15566:
        /* <DEDUP_REMOVED lines=12> */
.L_x_15575:
[----:B------:R-:W-:-:S07]  /*b190*/  MOV R50, R132 ;  /* 0x0000008400327202 */ /* 0x000fce0000000f00 */
.L_x_15576:
[----:B------:R-:W-:Y:S05]  /*b1a0*/  BSYNC B1 ;  /* 0x0000000000017941 */ /* 0x000fea0003800000 */
.L_x_15574:
        /* <DEDUP_REMOVED lines=16> */
.L_x_15580:
[----:B------:R-:W-:Y:S05]  /*b2b0*/  BSYNC B2 ;  /* 0x0000000000027941 */ /* 0x000fea0003800000 */
.L_x_15579:
        /* <DEDUP_REMOVED lines=44> */
.L_x_15578:
[----:B------:R-:W-:Y:S05]  /*b580*/  BSYNC B1 ;  /* 0x0000000000017941 */ /* 0x000fea0003800000 */
.L_x_15577:
        /* <DEDUP_REMOVED lines=13> */
.L_x_15581:
        /* <DEDUP_REMOVED lines=12> */
.L_x_15584:
[----:B------:R-:W-:-:S07]  /*b720*/  MOV R57, R132 ;  /* 0x0000008400397202 */ /* 0x000fce0000000f00 */
.L_x_15585:
[----:B------:R-:W-:Y:S05]  /*b730*/  BSYNC B1 ;  /* 0x0000000000017941 */ /* 0x000fea0003800000 */
.L_x_15583:
        /* <DEDUP_REMOVED lines=16> */
.L_x_15589:
[----:B------:R-:W-:Y:S05]  /*b840*/  BSYNC B2 ;  /* 0x0000000000027941 */ /* 0x000fea0003800000 */
.L_x_15588:
        /* <DEDUP_REMOVED lines=44> */
.L_x_15587:
[----:B------:R-:W-:Y:S05]  /*bb10*/  BSYNC B1 ;  /* 0x0000000000017941 */ /* 0x000fea0003800000 */
.L_x_15586:
        /* <DEDUP_REMOVED lines=9> */
.L_x_15582:
        /* <DEDUP_REMOVED lines=12> */
.L_x_15591:
[----:B------:R-:W-:-:S07]  /*bc70*/  IMAD.MOV.U32 R57, RZ, RZ, R132 ;  /* 0x000000ffff397224 */ /* 0x000fce00078e0084 */
.L_x_15592:
[----:B------:R-:W-:Y:S05]  /*bc80*/  BSYNC B1 ;  /* 0x0000000000017941 */ /* 0x000fea0003800000 */
.L_x_15590:
        /* <DEDUP_REMOVED lines=16> */
.L_x_15596:
[----:B------:R-:W-:Y:S05]  /*bd90*/  BSYNC B2 ;  /* 0x0000000000027941 */ /* 0x000fea0003800000 */
.L_x_15595:
        /* <DEDUP_REMOVED lines=44> */
.L_x_15594:
[----:B------:R-:W-:Y:S05]  /*c060*/  BSYNC B1 ;  /* 0x0000000000017941 */ /* 0x000fea0003800000 */
.L_x_15593:
        /* <DEDUP_REMOVED lines=12> */
.L_x_15597:
        /* <DEDUP_REMOVED lines=12> */
.L_x_15600:
[----:B------:R-:W-:-:S07]  /*c1f0*/  IMAD.MOV.U32 R56, RZ, RZ, R132 ;  /* 0x000000ffff387224 */ /* 0x000fce00078e0084 */
.L_x_15601:
[----:B------:R-:W-:Y:S05]  /*c200*/  BSYNC B1 ;  /* 0x0000000000017941 */ /* 0x000fea0003800000 */
.L_x_15599:
        /* <DEDUP_REMOVED lines=18> */
.L_x_15605:
[----:B------:R-:W-:Y:S05]  /*c330*/  BSYNC B2 ;  /* 0x0000000000027941 */ /* 0x000fea0003800000 */
.L_x_15604:
        /* <DEDUP_REMOVED lines=44> */
.L_x_15603:
[----:B------:R-:W-:Y:S05]  /*c600*/  BSYNC B1 ;  /* 0x0000000000017941 */ /* 0x000fea0003800000 */
.L_x_15602:
        /* <DEDUP_REMOVED lines=10> */
.L_x_15598:
[----:B------:R-:W0:Y:S01]  /*c6b0*/  LDC.64 R148, c[0x0][0x238] ;  /* 0x00008e00ff947b82 */ /* 0x000e220000000a00 */
[----:B------:R-:W-:Y:S01]  /*c6c0*/  P2R R48, PR, RZ, 0x4 ;  /* 0x00000004ff307803 */ /* 0x000fe20000000000 */
[----:B------:R-:W-:Y:S01]  /*c6d0*/  VIADD R213, R211, 0x40 ;  /* 0x00000040d3d57836 */ /* 0x000fe20000000000 */
[C---:B------:R-:W-:Y:S02]  /*c6e0*/  LOP3.LUT P2, RZ, R118.reuse, 0x4, RZ, 0xc0, !PT ;  /* 0x0000000476ff7812 */ /* 0x040fe4000784c0ff */
[----:B------:R-:W-:Y:S02]  /*c6f0*/  SEL R49, RZ, 0x10000, P4 ;  /* 0x00010000ff317807 */ /* 0x000fe40002000000 */
[----:B------:R-:W-:Y:S01]  /*c700*/  SEL R54, RZ, 0x100, P3 ;  /* 0x00000100ff367807 */ /* 0x000fe20001800000 */
[----:B------:R-:W1:Y:S01]  /*c710*/  LDC.64 R150, c[0x0][0x240] ;  /* 0x00009000ff967b82 */ /* 0x000e620000000a00 */
[C---:B------:R-:W-:Y:S02]  /*c720*/  LOP3.LUT P4, RZ, R118.reuse, 0x10, RZ, 0xc0, !PT ;  /* 0x0000001076ff7812 */ /* 0x040fe4000788c0ff */
[----:B------:R-:W-:-:S02]  /*c730*/  LOP3.LUT P3, RZ, R118, 0x8, RZ, 0xc0, !PT ;  /* 0x0000000876ff7812 */ /* 0x000fc4000786c0ff */
[----:B------:R-:W-:Y:S02]  /*c740*/  SEL R52, RZ, 0x1, P2 ;  /* 0x00000001ff347807 */ /* 0x000fe40001000000 */
[----:B------:R-:W-:Y:S01]  /*c750*/  ISETP.NE.AND P2, PT, R48, RZ, PT ;  /* 0x000000ff3000720c */ /* 0x000fe20003f45270 */
[----:B------:R-:W2:Y:S01]  /*c760*/  @P0 LDC.64 R58, c[0x0][0x228] ;  /* 0x00008a00ff3a0b82 */ /* 0x000ea20000000a00 */
[----:B------:R-:W-:Y:S01]  /*c770*/  SEL R51, RZ, 0x1000000, P5 ;  /* 0x01000000ff337807 */ /* 0x000fe20002800000 */
[----:B------:R-:W-:Y:S01]  /*c780*/  IMAD.WIDE.U32 R52, R52, 0x1000000, RZ ;  /* 0x0100000034347825 */ /* 0x000fe200078e00ff */
[----:B------:R-:W-:Y:S02]  /*c790*/  SEL R50, RZ, 0x1, P3 ;  /* 0x00000001ff327807 */ /* 0x000fe40001800000 */
[----:B------:R-:W-:Y:S02]  /*c7a0*/  SEL R48, RZ, 0x1, P4 ;  /* 0x00000001ff307807 */ /* 0x000fe40002000000 */
[----:B------:R-:W-:Y:S01]  /*c7b0*/  LOP3.LUT P5, RZ, R118, 0x2, RZ, 0xc0, !PT ;  /* 0x0000000276ff7812 */ /* 0x000fe200078ac0ff */
[----:B------:R-:W3:Y:S01]  /*c7c0*/  @P1 LDC.64 R56, c[0x0][0x230] ;  /* 0x00008c00ff381b82 */ /* 0x000ee20000000a00 */
[----:B------:R-:W-:Y:S01]  /*c7d0*/  LOP3.LUT R54, R54, R51, R49, 0xfe, !PT ;  /* 0x0000003336367212 */ /* 0x000fe200078efe31 */
[----:B------:R-:W-:Y:S01]  /*c7e0*/  IMAD.WIDE.U32 R50, R50, 0x10000, RZ ;  /* 0x0001000032327825 */ /* 0x000fe200078e00ff */
[----:B------:R-:W-:-:S02]  /*c7f0*/  SEL R61, RZ, 0x1, P5 ;  /* 0x00000001ff3d7807 */ /* 0x000fc40002800000 */
[----:B------:R-:W-:Y:S01]  /*c800*/  LOP3.LUT P6, RZ, R118, 0x20, RZ, 0xc0, !PT ;  /* 0x0000002076ff7812 */ /* 0x000fe200078cc0ff */
[----:B------:R-:W-:Y:S01]  /*c810*/  IMAD.WIDE.U32 R48, R48, 0x100, RZ ;  /* 0x0000010030307825 */ /* 0x000fe200078e00ff */
[----:B------:R-:W-:Y:S02]  /*c820*/  LOP3.LUT R61, R53, R54, R61, 0xfe, !PT ;  /* 0x00000036353d7212 */ /* 0x000fe400078efe3d */
[----:B------:R-:W-:Y:S02]  /*c830*/  SEL R55, RZ, 0x1, P6 ;  /* 0x00000001ff377807 */ /* 0x000fe40003000000 */
[----:B------:R-:W-:Y:S01]  /*c840*/  LOP3.LUT R48, R48, R52, R50, 0xfe, !PT ;  /* 0x0000003430307212 */ /* 0x000fe200078efe32 */
[----:B0-----:R-:W-:Y:S01]  /*c850*/  IMAD.WIDE.U32 R52, R209, 0x20, R148 ;  /* 0x00000020d1347825 */ /* 0x001fe200078e0094 */
[----:B------:R-:W-:Y:S02]  /*c860*/  LOP3.LUT R49, R49, R61, R51, 0xfe, !PT ;  /* 0x0000003d31317212 */ /* 0x000fe400078efe33 */
[----:B------:R-:W-:Y:S01]  /*c870*/  LOP3.LUT R48, R48, R55, RZ, 0xfc, !PT ;  /* 0x0000003730307212 */ /* 0x000fe200078efcff */
[----:B-1----:R-:W-:Y:S01]  /*c880*/  IMAD.WIDE.U32 R50, R209, 0x8, R150 ;  /* 0x00000008d1327825 */ /* 0x002fe200078e0096 */
[----:B------:R0:W-:Y:S03]  /*c890*/  STG.E.128 desc[UR4][R52.64], R80 ;  /* 0x0000005034007986 */ /* 0x0001e6000c101d04 */
[C---:B------:R-:W-:Y:S01]  /*c8a0*/  IMAD.WIDE.U32 R60, R213.reuse, 0x10, R104 ;  /* 0x00000010d53c7825 */ /* 0x040fe200078e0068 */
[----:B------:R0:W-:Y:S03]  /*c8b0*/  STG.E.128 desc[UR4][R52.64+0x10], R76 ;  /* 0x0000104c34007986 */ /* 0x0001e6000c101d04 */
[C---:B--2---:R-:W-:Y:S01]  /*c8c0*/  @P0 IMAD.WIDE.U32 R58, R213.reuse, 0x10, R58 ;  /* 0x00000010d53a0825 */ /* 0x044fe200078e003a */
[----:B------:R0:W-:Y:S03]  /*c8d0*/  STG.E.64 desc[UR4][R50.64], R48 ;  /* 0x0000003032007986 */ /* 0x0001e6000c101b04 */
[----:B---3--:R-:W-:Y:S01]  /*c8e0*/  @P1 IMAD.WIDE.U32 R56, R213, 0x20, R56 ;  /* 0x00000020d5381825 */ /* 0x008fe200078e0038 */
        /* <DEDUP_REMOVED lines=21> */
.L_x_15606:
        /* <DEDUP_REMOVED lines=16> */
.L_x_15608:
[----:B------:R-:W-:-:S07]  /*cb40*/  IMAD.MOV.U32 R60, RZ, RZ, R132 ;  /* 0x000000ffff3c7224 */ /* 0x000fce00078e0084 */
.L_x_15609:
[----:B------:R-:W-:Y:S05]  /*cb50*/  BSYNC B1 ;  /* 0x0000000000017941 */ /* 0x000fea0003800000 */
.L_x_15607:
        /* <DEDUP_REMOVED lines=16> */
.L_x_15613:
[----:B------:R-:W-:Y:S05]  /*cc60*/  BSYNC B2 ;  /* 0x0000000000027941 */ /* 0x000fea0003800000 */
.L_x_15612:
        /* <DEDUP_REMOVED lines=44> */
.L_x_15611:
[----:B------:R-:W-:Y:S05]  /*cf30*/  BSYNC B1 ;  /* 0x0000000000017941 */ /* 0x000fea0003800000 */
.L_x_15610:
[----:B------:R-:W-:Y:S02]  /*cf40*/  I2FP.F32.U32 R53, R60 ;  /* 0x0000003c00357245 */ /* 0x000fe40000201000 */
[----:B-----5:R-:W-:Y:S02]  /*cf50*/  SHF.L.U32 R55, R48, 0x10, RZ ;  /* 0x0000001030377819 */ /* 0x020fe400000006ff */
        /* <DEDUP_REMOVED lines=13> */
.L_x_15614:
        /* <DEDUP_REMOVED lines=12> */
.L_x_15617:
[----:B------:R-:W-:-:S07]  /*d0f0*/  IMAD.MOV.U32 R60, RZ, RZ, R132 ;  /* 0x000000ffff3c7224 */ /* 0x000fce00078e0084 */
.L_x_15618:
[----:B------:R-:W-:Y:S05]  /*d100*/  BSYNC B1 ;  /* 0x0000000000017941 */ /* 0x000fea0003800000 */
.L_x_15616:
        /* <DEDUP_REMOVED lines=16> */
.L_x_15622:
[----:B------:R-:W-:Y:S05]  /*d210*/  BSYNC B2 ;  /* 0x0000000000027941 */ /* 0x000fea0003800000 */
.L_x_15621:
        /* <DEDUP_REMOVED lines=44> */
.L_x_15620:
[----:B------:R-:W-:Y:S05]  /*d4e0*/  BSYNC B1 ;  /* 0x0000000000017941 */ /* 0x000fea0003800000 */
.L_x_15619:
        /* <DEDUP_REMOVED lines=9> */
.L_x_15615:
        /* <DEDUP_REMOVED lines=12> */
.L_x_15624:
[----:B------:R-:W-:-:S07]  /*d640*/  IMAD.MOV.U32 R60, RZ, RZ, R132 ;  /* 0x000000ffff3c7224 */ /* 0x000fce00078e0084 */
.L_x_15625:
[----:B------:R-:W-:Y:S05]  /*d650*/  BSYNC B1 ;  /* 0x0000000000017941 */ /* 0x000fea0003800000 */
.L_x_15623:
        /* <DEDUP_REMOVED lines=16> */
.L_x_15629:
[----:B------:R-:W-:Y:S05]  /*d760*/  BSYNC B2 ;  /* 0x0000000000027941 */ /* 0x000fea0003800000 */
.L_x_15628:
        /* <DEDUP_REMOVED lines=44> */
.L_x_15627:
[----:B------:R-:W-:Y:S05]  /*da30*/  BSYNC B1 ;  /* 0x0000000000017941 */ /* 0x000fea0003800000 */
.L_x_15626:
        /* <DEDUP_REMOVED lines=14> */
.L_x_15630:
        /* <DEDUP_REMOVED lines=12> */
.L_x_15633:
[----:B------:R-:W-:-:S07]  /*dbe0*/  IMAD.MOV.U32 R60, RZ, RZ, R132 ;  /* 0x000000ffff3c7224 */ /* 0x000fce00078e0084 */
.L_x_15634:
[----:B------:R-:W-:Y:S05]  /*dbf0*/  BSYNC B1 ;  /* 0x0000000000017941 */ /* 0x000fea0003800000 */
.L_x_15632:
        /* <DEDUP_REMOVED lines=16> */
.L_x_15638:
[----:B------:R-:W-:Y:S05]  /*dd00*/  BSYNC B2 ;  /* 0x0000000000027941 */ /* 0x000fea0003800000 */
.L_x_15637:
        /* <DEDUP_REMOVED lines=44> */
.L_x_15636:
[----:B------:R-:W-:Y:S05]  /*dfd0*/  BSYNC B1 ;  /* 0x0000000000017941 */ /* 0x000fea0003800000 */
.L_x_15635:
        /* <DEDUP_REMOVED lines=10> */
.L_x_15631:
        /* <DEDUP_REMOVED lines=12> */
.L_x_15640:
[----:B------:R-:W-:-:S07]  /*e140*/  MOV R60, R132 ;  /* 0x00000084003c7202 */ /* 0x000fce0000000f00 */
.L_x_15641:
[----:B------:R-:W-:Y:S05]  /*e150*/  BSYNC B1 ;  /* 0x0000000000017941 */ /* 0x000fea0003800000 */
.L_x_15639:
        /* <DEDUP_REMOVED lines=16> */
.L_x_15645:
[----:B------:R-:W-:Y:S05]  /*e260*/  BSYNC B2 ;  /* 0x0000000000027941 */ /* 0x000fea0003800000 */
.L_x_15644:
        /* <DEDUP_REMOVED lines=44> */
.L_x_15643:
[----:B------:R-:W-:Y:S05]  /*e530*/  BSYNC B1 ;  /* 0x0000000000017941 */ /* 0x000fea0003800000 */
.L_x_15642:
        /* <DEDUP_REMOVED lines=15> */
.L_x_15646:
        /* <DEDUP_REMOVED lines=12> */
.L_x_15649:
[----:B------:R-:W-:-:S07]  /*e6f0*/  MOV R59, R132 ;  /* 0x00000084003b7202 */ /* 0x000fce0000000f00 */
.L_x_15650:
[----:B------:R-:W-:Y:S05]  /*e700*/  BSYNC B1 ;  /* 0x0000000000017941 */ /* 0x000fea0003800000 */
.L_x_15648:
        /* <DEDUP_REMOVED lines=16> */
.L_x_15654:
[----:B------:R-:W-:Y:S05]  /*e810*/  BSYNC B2 ;  /* 0x0000000000027941 */ /* 0x000fea0003800000 */
.L_x_15653:
        /* <DEDUP_REMOVED lines=44> */
.L_x_15652:
[----:B------:R-:W-:Y:S05]  /*eae0*/  BSYNC B1 ;  /* 0x0000000000017941 */ /* 0x000fea0003800000 */
.L_x_15651:
        /* <DEDUP_REMOVED lines=9> */
.L_x_15647:
        /* <DEDUP_REMOVED lines=12> */
.L_x_15656:
[----:B------:R-:W-:-:S07]  /*ec40*/  IMAD.MOV.U32 R59, RZ, RZ, R132 ;  /* 0x000000ffff3b7224 */ /* 0x000fce00078e0084 */
.L_x_15657:
[----:B------:R-:W-:Y:S05]  /*ec50*/  BSYNC B1 ;  /* 0x0000000000017941 */ /* 0x000fea0003800000 */
.L_x_15655:
        /* <DEDUP_REMOVED lines=16> */
.L_x_15661:
[----:B------:R-:W-:Y:S05]  /*ed60*/  BSYNC B2 ;  /* 0x0000000000027941 */ /* 0x000fea0003800000 */
.L_x_15660:
        /* <DEDUP_REMOVED lines=44> */
.L_x_15659:
[----:B------:R-:W-:Y:S05]  /*f030*/  BSYNC B1 ;  /* 0x0000000000017941 */ /* 0x000fea0003800000 */
.L_x_15658:
        /* <DEDUP_REMOVED lines=14> */
.L_x_15662:
        /* <DEDUP_REMOVED lines=12> */
.L_x_15665:
[----:B------:R-:W-:-:S07]  /*f1e0*/  IMAD.MOV.U32 R58, RZ, RZ, R132 ;  /* 0x000000ffff3a7224 */ /* 0x000fce00078e0084 */
.L_x_15666:
[----:B------:R-:W-:Y:S05]  /*f1f0*/  BSYNC B1 ;  /* 0x0000000000017941 */ /* 0x000fea0003800000 */
.L_x_15664:
        /* <DEDUP_REMOVED lines=16> */
.L_x_15670:
[----:B------:R-:W-:Y:S05]  /*f300*/  BSYNC B2 ;  /* 0x0000000000027941 */ /* 0x000fea0003800000 */
.L_x_15669:
        /* <DEDUP_REMOVED lines=44> */
.L_x_15668:
[----:B------:R-:W-:Y:S05]  /*f5d0*/  BSYNC B1 ;  /* 0x0000000000017941 */ /* 0x000fea0003800000 */
.L_x_15667:
        /* <DEDUP_REMOVED lines=10> */
.L_x_15663:
        /* <DEDUP_REMOVED lines=12> */
.L_x_15672:
[----:B------:R-:W-:-:S07]  /*f740*/  IMAD.MOV.U32 R58, RZ, RZ, R132 ;  /* 0x000000ffff3a7224 */ /* 0x000fce00078e0084 */
.L_x_15673:
[----:B------:R-:W-:Y:S05]  /*f750*/  BSYNC B1 ;  /* 0x0000000000017941 */ /* 0x000fea0003800000 */
.L_x_15671:
        /* <DEDUP_REMOVED lines=16> */
.L_x_15677:
[----:B------:R-:W-:Y:S05]  /*f860*/  BSYNC B2 ;  /* 0x0000000000027941 */ /* 0x000fea0003800000 */
.L_x_15676:
        /* <DEDUP_REMOVED lines=44> */
.L_x_15675:
[----:B------:R-:W-:Y:S05]  /*fb30*/  BSYNC B1 ;  /* 0x0000000000017941 */ /* 0x000fea0003800000 */
.L_x_15674:
        /* <DEDUP_REMOVED lines=15> */
.L_x_15678:
        /* <DEDUP_REMOVED lines=12> */
.L_x_15681:
[----:B------:R-:W-:-:S07]  /*fcf0*/  IMAD.MOV.U32 R58, RZ, RZ, R132 ;  /* 0x000000ffff3a7224 */ /* 0x000fce00078e0084 */
.L_x_15682:
[----:B------:R-:W-:Y:S05]  /*fd00*/  BSYNC B1 ;  /* 0x0000000000017941 */ /* 0x000fea0003800000 */
.L_x_15680:
        /* <DEDUP_REMOVED lines=16> */
.L_x_15686:
[----:B------:R-:W-:Y:S05]  /*fe10*/  BSYNC B2 ;  /* 0x0000000000027941 */ /* 0x000fea0003800000 */
.L_x_15685:
        /* <DEDUP_REMOVED lines=44> */
.L_x_15684:
[----:B------:R-:W-:Y:S05]  /*100e0*/  BSYNC B1 ;  /* 0x0000000000017941 */ /* 0x000fea0003800000 */
.L_x_15683:
        /* <DEDUP_REMOVED lines=9> */
.L_x_15679:
        /* <DEDUP_REMOVED lines=12> */
.L_x_15688:
[----:B------:R-:W-:-:S07]  /*10240*/  MOV R58, R132 ;  /* 0x00000084003a7202 */ /* 0x000fce0000000f00 */
.L_x_15689:
[----:B------:R-:W-:Y:S05]  /*10250*/  BSYNC B1 ;  /* 0x0000000000017941 */ /* 0x000fea0003800000 */
.L_x_15687:
        /* <DEDUP_REMOVED lines=16> */
.L_x_15693:
[----:B------:R-:W-:Y:S05]  /*10360*/  BSYNC B2 ;  /* 0x0000000000027941 */ /* 0x000fea0003800000 */
.L_x_15692:
        /* <DEDUP_REMOVED lines=44> */
.L_x_15691:
[----:B------:R-:W-:Y:S05]  /*10630*/  BSYNC B1 ;  /* 0x0000000000017941 */ /* 0x000fea0003800000 */
.L_x_15690:
        /* <DEDUP_REMOVED lines=12> */
.L_x_15694:
        /* <DEDUP_REMOVED lines=12> */
.L_x_15697:
[----:B------:R-:W-:-:S07]  /*107c0*/  MOV R50, R132 ;  /* 0x0000008400327202 */ /* 0x000fce0000000f00 */
.L_x_15698:
[----:B------:R-:W-:Y:S05]  /*107d0*/  BSYNC B1 ;  /* 0x0000000000017941 */ /* 0x000fea0003800000 */
.L_x_15696:
        /* <DEDUP_REMOVED lines=16> */
.L_x_15702:
[----:B------:R-:W-:Y:S05]  /*108e0*/  BSYNC B2 ;  /* 0x0000000000027941 */ /* 0x000fea0003800000 */
.L_x_15701:
        /* <DEDUP_REMOVED lines=44> */
.L_x_15700:
[----:B------:R-:W-:Y:S05]  /*10bb0*/  BSYNC B1 ;  /* 0x0000000000017941 */ /* 0x000fea0003800000 */
.L_x_15699:
        /* <DEDUP_REMOVED lines=10> */
.L_x_15695:
        /* <DEDUP_REMOVED lines=12> */
.L_x_15704:
[----:B------:R-:W-:-:S07]  /*10d20*/  IMAD.MOV.U32 R50, RZ, RZ, R132 ;  /* 0x000000ffff327224 */ /* 0x000fce00078e0084 */
.L_x_15705:
[----:B------:R-:W-:Y:S05]  /*10d30*/  BSYNC B1 ;  /* 0x0000000000017941 */ /* 0x000fea0003800000 */
.L_x_15703:
        /* <DEDUP_REMOVED lines=16> */
.L_x_15709:
[----:B------:R-:W-:Y:S05]  /*10e40*/  BSYNC B2 ;  /* 0x0000000000027941 */ /* 0x000fea0003800000 */
.L_x_15708:
        /* <DEDUP_REMOVED lines=44> */
.L_x_15707:
[----:B------:R-:W-:Y:S05]  /*11110*/  BSYNC B1 ;  /* 0x0000000000017941 */ /* 0x000fea0003800000 */
.L_x_15706:
        /* <DEDUP_REMOVED lines=13> */
.L_x_15710:
        /* <DEDUP_REMOVED lines=12> */
.L_x_15713:
[----:B------:R-:W-:-:S07]  /*112b0*/  IMAD.MOV.U32 R57, RZ, RZ, R132 ;  /* 0x000000ffff397224 */ /* 0x000fce00078e0084 */
.L_x_15714:
[----:B------:R-:W-:Y:S05]  /*112c0*/  BSYNC B1 ;  /* 0x0000000000017941 */ /* 0x000fea0003800000 */
.L_x_15712:
        /* <DEDUP_REMOVED lines=16> */
.L_x_15718:
[----:B------:R-:W-:Y:S05]  /*113d0*/  BSYNC B2 ;  /* 0x0000000000027941 */ /* 0x000fea0003800000 */
.L_x_15717:
        /* <DEDUP_REMOVED lines=44> */
.L_x_15716:
[----:B------:R-:W-:Y:S05]  /*116a0*/  BSYNC B1 ;  /* 0x0000000000017941 */ /* 0x000fea0003800000 */
.L_x_15715:
        /* <DEDUP_REMOVED lines=9> */
.L_x_15711:
        /* <DEDUP_REMOVED lines=12> */
.L_x_15720:
[----:B------:R-:W-:-:S07]  /*11800*/  IMAD.MOV.U32 R57, RZ, RZ, R132 ;  /* 0x000000ffff397224 */ /* 0x000fce00078e0084 */
.L_x_15721:
[----:B------:R-:W-:Y:S05]  /*11810*/  BSYNC B1 ;  /* 0x0000000000017941 */ /* 0x000fea0003800000 */
.L_x_15719:
        /* <DEDUP_REMOVED lines=16> */
.L_x_15725:
[----:B------:R-:W-:Y:S05]  /*11920*/  BSYNC B2 ;  /* 0x0000000000027941 */ /* 0x000fea0003800000 */
.L_x_15724:
        /* <DEDUP_REMOVED lines=44> */
.L_x_15723:
[----:B------:R-:W-:Y:S05]  /*11bf0*/  BSYNC B1 ;  /* 0x0000000000017941 */ /* 0x000fea0003800000 */
.L_x_15722:
        /* <DEDUP_REMOVED lines=12> */
.L_x_15726:
        /* <DEDUP_REMOVED lines=12> */
.L_x_15729:
[----:B------:R-:W-:-:S07]  /*11d80*/  IMAD.MOV.U32 R56, RZ, RZ, R132 ;  /* 0x000000ffff387224 */ /* 0x000fce00078e0084 */
.L_x_15730:
[----:B------:R-:W-:Y:S05]  /*11d90*/  BSYNC B1 ;  /* 0x0000000000017941 */ /* 0x000fea0003800000 */
.L_x_15728:
        /* <DEDUP_REMOVED lines=18> */
.L_x_15734:
[----:B------:R-:W-:Y:S05]  /*11ec0*/  BSYNC B2 ;  /* 0x0000000000027941 */ /* 0x000fea0003800000 */
.L_x_15733:
        /* <DEDUP_REMOVED lines=44> */
.L_x_15732:
[----:B------:R-:W-:Y:S05]  /*12190*/  BSYNC B1 ;  /* 0x0000000000017941 */ /* 0x000fea0003800000 */
.L_x_15731:
        /* <DEDUP_REMOVED lines=10> */
.L_x_15727:
        /* <DEDUP_REMOVED lines=8> */
[C---:B------:R-:W-:Y:S02]  /*122c0*/  LOP3.LUT P4, RZ, R118.reuse, 0x10, RZ, 0xc0, !PT ;  /* 0x0000001076ff7812 */ /* 0x040fe4000788c0ff */
[----:B------:R-:W-:Y:S01]  /*122d0*/  LOP3.LUT P3, RZ, R118, 0x8, RZ, 0xc0, !PT ;  /* 0x0000000876ff7812 */ /* 0x000fe2000786c0ff */
[----:B------:R-:W2:Y:S01]  /*122e0*/  @P1 LDC.64 R56, c[0x0][0x230] ;  /* 0x00008c00ff381b82 */ /* 0x000ea20000000a00 */
[----:B------:R-:W-:Y:S01]  /*122f0*/  SEL R54, RZ, 0x1, P2 ;  /* 0x00000001ff367807 */ /* 0x000fe20001000000 */
[----:B------:R1:W-:Y:S01]  /*12300*/  STG.E.128 desc[UR4][R52.64+0x10], R68 ;  /* 0x0000104434007986 */ /* 0x0003e2000c101d04 */
[----:B------:R-:W-:-:S02]  /*12310*/  ISETP.NE.AND P2, PT, R48, RZ, PT ;  /* 0x000000ff3000720c */ /* 0x000fc40003f45270 */
[----:B------:R-:W-:Y:S01]  /*12320*/  SEL R51, RZ, 0x1000000, P5 ;  /* 0x01000000ff337807 */ /* 0x000fe20002800000 */
[----:B------:R-:W-:Y:S01]  /*12330*/  IMAD.WIDE.U32 R54, R54, 0x1000000, RZ ;  /* 0x0100000036367825 */ /* 0x000fe200078e00ff */
[----:B------:R-:W-:Y:S02]  /*12340*/  SEL R50, RZ, 0x1, P3 ;  /* 0x00000001ff327807 */ /* 0x000fe40001800000 */
[----:B------:R-:W-:Y:S02]  /*12350*/  SEL R48, RZ, 0x1, P4 ;  /* 0x00000001ff307807 */ /* 0x000fe40002000000 */
[----:B------:R-:W-:Y:S02]  /*12360*/  LOP3.LUT P5, RZ, R118, 0x2, RZ, 0xc0, !PT ;  /* 0x0000000276ff7812 */ /* 0x000fe400078ac0ff */
[----:B------:R-:W-:Y:S01]  /*12370*/  LOP3.LUT R60, R60, R51, R49, 0xfe, !PT ;  /* 0x000000333c3c7212 */ /* 0x000fe200078efe31 */
[----:B------:R-:W-:Y:S01]  /*12380*/  IMAD.WIDE.U32 R50, R50, 0x10000, RZ ;  /* 0x0001000032327825 */ /* 0x000fe200078e00ff */
[----:B------:R-:W-:-:S02]  /*12390*/  SEL R61, RZ, 0x1, P5 ;  /* 0x00000001ff3d7807 */ /* 0x000fc40002800000 */
[----:B------:R-:W-:Y:S01]  /*123a0*/  LOP3.LUT P6, RZ, R118, 0x20, RZ, 0xc0, !PT ;  /* 0x0000002076ff7812 */ /* 0x000fe200078cc0ff */
[----:B------:R-:W-:Y:S01]  /*123b0*/  IMAD.WIDE.U32 R48, R48, 0x100, RZ ;  /* 0x0000010030307825 */ /* 0x000fe200078e00ff */
[----:B------:R-:W-:Y:S02]  /*123c0*/  LOP3.LUT R61, R55, R60, R61, 0xfe, !PT ;  /* 0x0000003c373d7212 */ /* 0x000fe400078efe3d */
[----:B------:R-:W-:Y:S01]  /*123d0*/  SEL R55, RZ, 0x1, P6 ;  /* 0x00000001ff377807 */ /* 0x000fe20003000000 */
[----:B0-----:R-:W-:Y:S01]  /*123e0*/  @P0 IMAD.WIDE.U32 R58, R215, 0x10, R58 ;  /* 0x00000010d73a0825 */ /* 0x001fe200078e003a */
[----:B------:R-:W-:Y:S02]  /*123f0*/  LOP3.LUT R54, R48, R54, R50, 0xfe, !PT ;  /* 0x0000003630367212 */ /* 0x000fe400078efe32 */
[----:B------:R-:W-:Y:S01]  /*12400*/  LOP3.LUT R49, R49, R61, R51, 0xfe, !PT ;  /* 0x0000003d31317212 */ /* 0x000fe200078efe33 */
[----:B------:R-:W-:Y:S01]  /*12410*/  IMAD.WIDE.U32 R50, R213, 0x8, R150 ;  /* 0x00000008d5327825 */ /* 0x000fe200078e0096 */
[----:B------:R-:W-:-:S03]  /*12420*/  LOP3.LUT R48, R54, R55, RZ, 0xfc, !PT ;  /* 0x0000003736307212 */ /* 0x000fc600078efcff */
[C---:B------:R-:W-:Y:S02]  /*12430*/  IMAD.WIDE.U32 R60, R215.reuse, 0x10, R104 ;  /* 0x00000010d73c7825 */ /* 0x040fe400078e0068 */
[----:B------:R1:W-:Y:S02]  /*12440*/  STG.E.64 desc[UR4][R50.64], R48 ;  /* 0x0000003032007986 */ /* 0x0003e4000c101b04 */
[----:B--2---:R-:W-:Y:S01]  /*12450*/  @P1 IMAD.WIDE.U32 R56, R215, 0x20, R56 ;  /* 0x00000020d7381825 */ /* 0x004fe200078e0038 */
[----:B------:R-:W-:Y:S06]  /*12460*/  @!P0 BRA `(.L_x_15735) ;  /* 0x0000000000508947 */ /* 0x000fec0003800000 */
[----:B-1----:R-:W-:Y:S01]  /*12470*/  SHF.L.U32 R51, R198, 0x10, RZ ;  /* 0x00000010c6337819 */ /* 0x002fe200000006ff */
        /* <DEDUP_REMOVED lines=19> */
.L_x_15735:
        /* <DEDUP_REMOVED lines=16> */
.L_x_15737:
[----:B------:R-:W-:-:S07]  /*126b0*/  IMAD.MOV.U32 R60, RZ, RZ, R132 ;  /* 0x000000ffff3c7224 */ /* 0x000fce00078e0084 */
.L_x_15738:
[----:B------:R-:W-:Y:S05]  /*126c0*/  BSYNC B1 ;  /* 0x0000000000017941 */ /* 0x000fea0003800000 */
.L_x_15736:
        /* <DEDUP_REMOVED lines=16> */
.L_x_15742:
[----:B------:R-:W-:Y:S05]  /*127d0*/  BSYNC B2 ;  /* 0x0000000000027941 */ /* 0x000fea0003800000 */
.L_x_15741:
        /* <DEDUP_REMOVED lines=44> */
.L_x_15740:
[----:B------:R-:W-:Y:S05]  /*12aa0*/  BSYNC B1 ;  /* 0x0000000000017941 */ /* 0x000fea0003800000 */
.L_x_15739:
        /* <DEDUP_REMOVED lines=15> */
.L_x_15743:
        /* <DEDUP_REMOVED lines=12> */
.L_x_15746:
[----:B------:R-:W-:-:S07]  /*12c60*/  IMAD.MOV.U32 R60, RZ, RZ, R132 ;  /* 0x000000ffff3c7224 */ /* 0x000fce00078e0084 */
.L_x_15747:
[----:B------:R-:W-:Y:S05]  /*12c70*/  BSYNC B1 ;  /* 0x0000000000017941 */ /* 0x000fea0003800000 */
.L_x_15745:
        /* <DEDUP_REMOVED lines=16> */
.L_x_15751:
[----:B------:R-:W-:Y:S05]  /*12d80*/  BSYNC B2 ;  /* 0x0000000000027941 */ /* 0x000fea0003800000 */
.L_x_15750:
        /* <DEDUP_REMOVED lines=44> */
.L_x_15749:
[----:B------:R-:W-:Y:S05]  /*13050*/  BSYNC B1 ;  /* 0x0000000000017941 */ /* 0x000fea0003800000 */
.L_x_15748:
        /* <DEDUP_REMOVED lines=9> */
.L_x_15744:
        /* <DEDUP_REMOVED lines=12> */
.L_x_15753:
[----:B------:R-:W-:-:S07]  /*131b0*/  MOV R60, R132 ;  /* 0x00000084003c7202 */ /* 0x000fce0000000f00 */
.L_x_15754:
[----:B------:R-:W-:Y:S05]  /*131c0*/  BSYNC B1 ;  /* 0x0000000000017941 */ /* 0x000fea0003800000 */
.L_x_15752:
        /* <DEDUP_REMOVED lines=16> */
.L_x_15758:
[----:B------:R-:W-:Y:S05]  /*132d0*/  BSYNC B2 ;  /* 0x0000000000027941 */ /* 0x000fea0003800000 */
.L_x_15757:
        /* <DEDUP_REMOVED lines=44> */
.L_x_15756:
[----:B------:R-:W-:Y:S05]  /*135a0*/  BSYNC B1 ;  /* 0x0000000000017941 */ /* 0x000fea0003800000 */
.L_x_15755:
        /* <DEDUP_REMOVED lines=14> */
.L_x_15759:
        /* <DEDUP_REMOVED lines=12> */
.L_x_15762:
[----:B------:R-:W-:-:S07]  /*13750*/  MOV R60, R132 ;  /* 0x00000084003c7202 */ /* 0x000fce0000000f00 */
.L_x_15763:
[----:B------:R-:W-:Y:S05]  /*13760*/  BSYNC B1 ;  /* 0x0000000000017941 */ /* 0x000fea0003800000 */
.L_x_15761:
        /* <DEDUP_REMOVED lines=16> */
.L_x_15767:
[----:B------:R-:W-:Y:S05]  /*13870*/  BSYNC B2 ;  /* 0x0000000000027941 */ /* 0x000fea0003800000 */
.L_x_15766:
        /* <DEDUP_REMOVED lines=44> */
.L_x_15765:
[----:B------:R-:W-:Y:S05]  /*13b40*/  BSYNC B1 ;  /* 0x0000000000017941 */ /* 0x000fea0003800000 */
.L_x_15764:
        /* <DEDUP_REMOVED lines=10> */
.L_x_15760:
        /* <DEDUP_REMOVED lines=12> */
.L_x_15769:
[----:B------:R-:W-:-:S07]  /*13cb0*/  IMAD.MOV.U32 R60, RZ, RZ, R132 ;  /* 0x000000ffff3c7224 */ /* 0x000fce00078e0084 */
.L_x_15770:
[----:B------:R-:W-:Y:S05]  /*13cc0*/  BSYNC B1 ;  /* 0x0000000000017941 */ /* 0x000fea0003800000 */
.L_x_15768:
        /* <DEDUP_REMOVED lines=16> */
.L_x_15774:
[----:B------:R-:W-:Y:S05]  /*13dd0*/  BSYNC B2 ;  /* 0x0000000000027941 */ /* 0x000fea0003800000 */
.L_x_15773:
        /* <DEDUP_REMOVED lines=44> */
.L_x_15772:
[----:B------:R-:W-:Y:S05]  /*140a0*/  BSYNC B1 ;  /* 0x0000000000017941 */ /* 0x000fea0003800000 */
.L_x_15771:
        /* <DEDUP_REMOVED lines=15> */
.L_x_15775:
        /* <DEDUP_REMOVED lines=12> */
.L_x_15778:
[----:B------:R-:W-:-:S07]  /*14260*/  IMAD.MOV.U32 R59, RZ, RZ, R132 ;  /* 0x000000ffff3b7224 */ /* 0x000fce00078e0084 */
.L_x_15779:
[----:B------:R-:W-:Y:S05]  /*14270*/  BSYNC B1 ;  /* 0x0000000000017941 */ /* 0x000fea0003800000 */
.L_x_15777:
        /* <DEDUP_REMOVED lines=16> */
.L_x_15783:
[----:B------:R-:W-:Y:S05]  /*14380*/  BSYNC B2 ;  /* 0x0000000000027941 */ /* 0x000fea0003800000 */
.L_x_15782:
        /* <DEDUP_REMOVED lines=44> */
.L_x_15781:
[----:B------:R-:W-:Y:S05]  /*14650*/  BSYNC B1 ;  /* 0x0000000000017941 */ /* 0x000fea0003800000 */
.L_x_15780:
        /* <DEDUP_REMOVED lines=9> */
.L_x_15776:
        /* <DEDUP_REMOVED lines=12> */
.L_x_15785:
[----:B------:R-:W-:-:S07]  /*147b0*/  IMAD.MOV.U32 R59, RZ, RZ, R132 ;  /* 0x000000ffff3b7224 */ /* 0x000fce00078e0084 */
.L_x_15786:
[----:B------:R-:W-:Y:S05]  /*147c0*/  BSYNC B1 ;  /* 0x0000000000017941 */ /* 0x000fea0003800000 */
.L_x_15784:
        /* <DEDUP_REMOVED lines=16> */
.L_x_15790:
[----:B------:R-:W-:Y:S05]  /*148d0*/  BSYNC B2 ;  /* 0x0000000000027941 */ /* 0x000fea0003800000 */
.L_x_15789:
        /* <DEDUP_REMOVED lines=44> */
.L_x_15788:
[----:B------:R-:W-:Y:S05]  /*14ba0*/  BSYNC B1 ;  /* 0x0000000000017941 */ /* 0x000fea0003800000 */
.L_x_15787:
        /* <DEDUP_REMOVED lines=14> */
.L_x_15791:
        /* <DEDUP_REMOVED lines=12> */
.L_x_15794:
[----:B------:R-:W-:-:S07]  /*14d50*/  IMAD.MOV.U32 R58, RZ, RZ, R132 ;  /* 0x000000ffff3a7224 */ /* 0x000fce00078e0084 */
.L_x_15795:
[----:B------:R-:W-:Y:S05]  /*14d60*/  BSYNC B1 ;  /* 0x0000000000017941 */ /* 0x000fea0003800000 */
.L_x_15793:
        /* <DEDUP_REMOVED lines=16> */
.L_x_15799:
[----:B------:R-:W-:Y:S05]  /*14e70*/  BSYNC B2 ;  /* 0x0000000000027941 */ /* 0x000fea0003800000 */
.L_x_15798:
        /* <DEDUP_REMOVED lines=44> */
.L_x_15797:
[----:B------:R-:W-:Y:S05]  /*15140*/  BSYNC B1 ;  /* 0x0000000000017941 */ /* 0x000fea0003800000 */
.L_x_15796:
        /* <DEDUP_REMOVED lines=10> */
.L_x_15792:
        /* <DEDUP_REMOVED lines=12> */
.L_x_15801:
[----:B------:R-:W-:-:S07]  /*152b0*/  MOV R58, R132 ;  /* 0x00000084003a7202 */ /* 0x000fce0000000f00 */
.L_x_15802:
[----:B------:R-:W-:Y:S05]  /*152c0*/  BSYNC B1 ;  /* 0x0000000000017941 */ /* 0x000fea0003800000 */
.L_x_15800:
        /* <DEDUP_REMOVED lines=16> */
.L_x_15806:
[----:B------:R-:W-:Y:S05]  /*153d0*/  BSYNC B2 ;  /* 0x0000000000027941 */ /* 0x000fea0003800000 */
.L_x_15805:
        /* <DEDUP_REMOVED lines=44> */
.L_x_15804:
[----:B------:R-:W-:Y:S05]  /*156a0*/  BSYNC B1 ;  /* 0x0000000000017941 */ /* 0x000fea0003800000 */
.L_x_15803:
        /* <DEDUP_REMOVED lines=15> */
.L_x_15807:
        /* <DEDUP_REMOVED lines=12> */
.L_x_15810:
[----:B------:R-:W-:-:S07]  /*15860*/  MOV R58, R132 ;  /* 0x00000084003a7202 */ /* 0x000fce0000000f00 */
.L_x_15811:
[----:B------:R-:W-:Y:S05]  /*15870*/  BSYNC B1 ;  /* 0x0000000000017941 */ /* 0x000fea0003800000 */
.L_x_15809:
        /* <DEDUP_REMOVED lines=16> */
.L_x_15815:
[----:B------:R-:W-:Y:S05]  /*15980*/  BSYNC B2 ;  /* 0x0000000000027941 */ /* 0x000fea0003800000 */
.L_x_15814:
        /* <DEDUP_REMOVED lines=44> */
.L_x_15813:
[----:B------:R-:W-:Y:S05]  /*15c50*/  BSYNC B1 ;  /* 0x0000000000017941 */ /* 0x000fea0003800000 */
.L_x_15812:
        /* <DEDUP_REMOVED lines=9> */
.L_x_15808:
        /* <DEDUP_REMOVED lines=12> */
.L_x_15817:
[----:B------:R-:W-:-:S07]  /*15db0*/  IMAD.MOV.U32 R58, RZ, RZ, R132 ;  /* 0x000000ffff3a7224 */ /* 0x000fce00078e0084 */
.L_x_15818:
[----:B------:R-:W-:Y:S05]  /*15dc0*/  BSYNC B1 ;  /* 0x0000000000017941 */ /* 0x000fea0003800000 */
.L_x_15816:
        /* <DEDUP_REMOVED lines=16> */
.L_x_15822:
[----:B------:R-:W-:Y:S05]  /*15ed0*/  BSYNC B2 ;  /* 0x0000000000027941 */ /* 0x000fea0003800000 */
.L_x_15821:
        /* <DEDUP_REMOVED lines=44> */
.L_x_15820:
[----:B------:R-:W-:Y:S05]  /*161a0*/  BSYNC B1 ;  /* 0x0000000000017941 */ /* 0x000fea0003800000 */
.L_x_15819:
        /* <DEDUP_REMOVED lines=12> */
.L_x_15823:
        /* <DEDUP_REMOVED lines=12> */
.L_x_15826:
[----:B------:R-:W-:-:S07]  /*16330*/  IMAD.MOV.U32 R50, RZ, RZ, R132 ;  /* 0x000000ffff327224 */ /* 0x000fce00078e0084 */
.L_x_15827:
[----:B------:R-:W-:Y:S05]  /*16340*/  BSYNC B1 ;  /* 0x0000000000017941 */ /* 0x000fea0003800000 */
.L_x_15825:
        /* <DEDUP_REMOVED lines=16> */
.L_x_15831:
[----:B------:R-:W-:Y:S05]  /*16450*/  BSYNC B2 ;  /* 0x0000000000027941 */ /* 0x000fea0003800000 */
.L_x_15830:
        /* <DEDUP_REMOVED lines=44> */
.L_x_15829:
[----:B------:R-:W-:Y:S05]  /*16720*/  BSYNC B1 ;  /* 0x0000000000017941 */ /* 0x000fea0003800000 */
.L_x_15828:
        /* <DEDUP_REMOVED lines=10> */
.L_x_15824:
        /* <DEDUP_REMOVED lines=12> */
.L_x_15833:
[----:B------:R-:W-:-:S07]  /*16890*/  IMAD.MOV.U32 R50, RZ, RZ, R132 ;  /* 0x000000ffff327224 */ /* 0x000fce00078e0084 */
.L_x_15834:
[----:B------:R-:W-:Y:S05]  /*168a0*/  BSYNC B1 ;  /* 0x0000000000017941 */ /* 0x000fea0003800000 */
.L_x_15832:
        /* <DEDUP_REMOVED lines=16> */
.L_x_15838:
[----:B------:R-:W-:Y:S05]  /*169b0*/  BSYNC B2 ;  /* 0x0000000000027941 */ /* 0x000fea0003800000 */
.L_x_15837:
        /* <DEDUP_REMOVED lines=44> */
.L_x_15836:
[----:B------:R-:W-:Y:S05]  /*16c80*/  BSYNC B1 ;  /* 0x0000000000017941 */ /* 0x000fea0003800000 */
.L_x_15835:
        /* <DEDUP_REMOVED lines=13> */
.L_x_15839:
        /* <DEDUP_REMOVED lines=12> */
.L_x_15842:
[----:B------:R-:W-:-:S07]  /*16e20*/  IMAD.MOV.U32 R57, RZ, RZ, R132 ;  /* 0x000000ffff397224 */ /* 0x000fce00078e0084 */
.L_x_15843:
[----:B------:R-:W-:Y:S05]  /*16e30*/  BSYNC B1 ;  /* 0x0000000000017941 */ /* 0x000fea0003800000 */
.L_x_15841:
        /* <DEDUP_REMOVED lines=16> */
.L_x_15847:
[----:B------:R-:W-:Y:S05]  /*16f40*/  BSYNC B2 ;  /* 0x0000000000027941 */ /* 0x000fea0003800000 */
.L_x_15846:
        /* <DEDUP_REMOVED lines=44> */
.L_x_15845:
[----:B------:R-:W-:Y:S05]  /*17210*/  BSYNC B1 ;  /* 0x0000000000017941 */ /* 0x000fea0003800000 */
.L_x_15844:
        /* <DEDUP_REMOVED lines=9> */
.L_x_15840:
        /* <DEDUP_REMOVED lines=12> */
.L_x_15849:
[----:B------:R-:W-:-:S07]  /*17370*/  MOV R57, R132 ;  /* 0x0000008400397202 */ /* 0x000fce0000000f00 */
.L_x_15850:
[----:B------:R-:W-:Y:S05]  /*17380*/  BSYNC B1 ;  /* 0x0000000000017941 */ /* 0x000fea0003800000 */
.L_x_15848:
        /* <DEDUP_REMOVED lines=16> */
.L_x_15854:
[----:B------:R-:W-:Y:S05]  /*17490*/  BSYNC B2 ;  /* 0x0000000000027941 */ /* 0x000fea0003800000 */
.L_x_15853:
        /* <DEDUP_REMOVED lines=44> */
.L_x_15852:
[----:B------:R-:W-:Y:S05]  /*17760*/  BSYNC B1 ;  /* 0x0000000000017941 */ /* 0x000fea0003800000 */
.L_x_15851:
        /* <DEDUP_REMOVED lines=12> */
.L_x_15855:
        /* <DEDUP_REMOVED lines=12> */
.L_x_15858:
[----:B------:R-:W-:-:S07]  /*178f0*/  MOV R56, R132 ;  /* 0x0000008400387202 */ /* 0x000fce0000000f00 */
.L_x_15859:
[----:B------:R-:W-:Y:S05]  /*17900*/  BSYNC B1 ;  /* 0x0000000000017941 */ /* 0x000fea0003800000 */
.L_x_15857:
        /* <DEDUP_REMOVED lines=18> */
.L_x_15863:
[----:B------:R-:W-:Y:S05]  /*17a30*/  BSYNC B2 ;  /* 0x0000000000027941 */ /* 0x000fea0003800000 */
.L_x_15862:
        /* <DEDUP_REMOVED lines=44> */
.L_x_15861:
[----:B------:R-:W-:Y:S05]  /*17d00*/  BSYNC B1 ;  /* 0x0000000000017941 */ /* 0x000fea0003800000 */
.L_x_15860:
        /* <DEDUP_REMOVED lines=10> */
.L_x_15856:
[----:B------:R-:W-:Y:S01]  /*17db0*/  P2R R48, PR, RZ, 0x4 ;  /* 0x00000004ff307803 */ /* 0x000fe20000000000 */
[----:B------:R-:W-:Y:S01]  /*17dc0*/  IMAD.WIDE.U32 R52, R215, 0x20, R148 ;  /* 0x00000020d7347825 */ /* 0x000fe200078e0094 */
[C---:B------:R-:W-:Y:S01]  /*17dd0*/  LOP3.LUT P2, RZ, R118.reuse, 0x4, RZ, 0xc0, !PT ;  /* 0x0000000476ff7812 */ /* 0x040fe2000784c0ff */
[----:B------:R-:W0:Y:S01]  /*17de0*/  @P0 LDC.64 R58, c[0x0][0x228] ;  /* 0x00008a00ff3a0b82 */ /* 0x000e220000000a00 */
[----:B------:R-:W-:Y:S02]  /*17df0*/  SEL R49, RZ, 0x10000, P4 ;  /* 0x00010000ff317807 */ /* 0x000fe40002000000 */
        /* <DEDUP_REMOVED lines=19> */
[----:B------:R-:W-:Y:S02]  /*17f30*/  SEL R55, RZ, 0x1, P6 ;  /* 0x00000001ff377807 */ /* 0x000fe40003000000 */
[----:B------:R-:W-:Y:S02]  /*17f40*/  LOP3.LUT R54, R48, R54, R50, 0xfe, !PT ;  /* 0x0000003630367212 */ /* 0x000fe400078efe32 */
[----:B------:R-:W-:Y:S01]  /*17f50*/  LOP3.LUT R49, R49, R107, R51, 0xfe, !PT ;  /* 0x0000006b31317212 */ /* 0x000fe200078efe33 */
[----:B------:R-:W-:Y:S01]  /*17f60*/  IMAD.WIDE.U32 R50, R215, 0x8, R150 ;  /* 0x00000008d7327825 */ /* 0x000fe200078e0096 */
[----:B------:R-:W-:-:S02]  /*17f70*/  LOP3.LUT R48, R54, R55, RZ, 0xfc, !PT ;  /* 0x0000003736307212 */ /* 0x000fc400078efcff */
[----:B------:R-:W-:-:S03]  /*17f80*/  IADD3 R217, R211, 0x80, RZ ;  /* 0x00000080d3d97810 */ /* 0x000fc60007ffe0ff */
[----:B------:R1:W-:Y:S02]  /*17f90*/  STG.E.64 desc[UR4][R50.64], R48 ;  /* 0x0000003032007986 */ /* 0x0003e4000c101b04 */
[----:B------:R-:W-:-:S04]  /*17fa0*/  IMAD.WIDE.U32 R106, R217, 0x10, R104 ;  /* 0x00000010d96a7825 */ /* 0x000fc800078e0068 */
[----:B0-----:R-:W-:-:S04]  /*17fb0*/  @P0 IMAD.WIDE.U32 R58, R217, 0x10, R58 ;  /* 0x00000010d93a0825 */ /* 0x001fc800078e003a */
[----:B--2---:R-:W-:Y:S01]  /*17fc0*/  @P1 IMAD.WIDE.U32 R56, R217, 0x20, R56 ;  /* 0x00000020d9381825 */ /* 0x004fe200078e0038 */
[----:B-1----:R-:W-:Y:S06]  /*17fd0*/  @!P0 BRA `(.L_x_15864) ;  /* 0x0000000000508947 */ /* 0x002fec0003800000 */
        /* <DEDUP_REMOVED lines=20> */
.L_x_15864:
        /* <DEDUP_REMOVED lines=16> */
.L_x_15866:
[----:B------:R-:W-:-:S07]  /*18220*/  MOV R106, R132 ;  /* 0x00000084006a7202 */ /* 0x000fce0000000f00 */
.L_x_15867:
[----:B------:R-:W-:Y:S05]  /*18230*/  BSYNC B1 ;  /* 0x0000000000017941 */ /* 0x000fea0003800000 */
.L_x_15865:
        /* <DEDUP_REMOVED lines=16> */
.L_x_15871:
[----:B------:R-:W-:Y:S05]  /*18340*/  BSYNC B2 ;  /* 0x0000000000027941 */ /* 0x000fea0003800000 */
.L_x_15870:
        /* <DEDUP_REMOVED lines=44> */
.L_x_15869:
[----:B------:R-:W-:Y:S05]  /*18610*/  BSYNC B1 ;  /* 0x0000000000017941 */ /* 0x000fea0003800000 */
.L_x_15868:
        /* <DEDUP_REMOVED lines=15> */
.L_x_15872:
        /* <DEDUP_REMOVED lines=12> */
.L_x_15875:
[----:B------:R-:W-:-:S07]  /*187d0*/  MOV R57, R132 ;  /* 0x0000008400397202 */ /* 0x000fce0000000f00 */
.L_x_15876:
[----:B------:R-:W-:Y:S05]  /*187e0*/  BSYNC B1 ;  /* 0x0000000000017941 */ /* 0x000fea0003800000 */
.L_x_15874:
        /* <DEDUP_REMOVED lines=16> */
.L_x_15880:
[----:B------:R-:W-:Y:S05]  /*188f0*/  BSYNC B2 ;  /* 0x0000000000027941 */ /* 0x000fea0003800000 */
.L_x_15879:
        /* <DEDUP_REMOVED lines=44> */
.L_x_15878:
[----:B------:R-:W-:Y:S05]  /*18bc0*/  BSYNC B1 ;  /* 0x0000000000017941 */ /* 0x000fea0003800000 */
.L_x_15877:
        /* <DEDUP_REMOVED lines=9> */
.L_x_15873:
        /* <DEDUP_REMOVED lines=12> */
.L_x_15882:
[----:B------:R-:W-:-:S07]  /*18d20*/  IMAD.MOV.U32 R57, RZ, RZ, R132 ;  /* 0x000000ffff397224 */ /* 0x000fce00078e0084 */
.L_x_15883:
[----:B------:R-:W-:Y:S05]  /*18d30*/  BSYNC B1 ;  /* 0x0000000000017941 */ /* 0x000fea0003800000 */
.L_x_15881:
        /* <DEDUP_REMOVED lines=16> */
.L_x_15887:
[----:B------:R-:W-:Y:S05]  /*18e40*/  BSYNC B2 ;  /* 0x0000000000027941 */ /* 0x000fea0003800000 */
.L_x_15886:
        /* <DEDUP_REMOVED lines=44> */
.L_x_15885:
[----:B------:R-:W-:Y:S05]  /*19110*/  BSYNC B1 ;  /* 0x0000000000017941 */ /* 0x000fea0003800000 */
.L_x_15884:
        /* <DEDUP_REMOVED lines=14> */
.L_x_15888:
        /* <DEDUP_REMOVED lines=12> */
.L_x_15891:
[----:B------:R-:W-:-:S07]  /*192c0*/  IMAD.MOV.U32 R48, RZ, RZ, R132 ;  /* 0x000000ffff307224 */ /* 0x000fce00078e0084 */
.L_x_15892:
[----:B------:R-:W-:Y:S05]  /*192d0*/  BSYNC B1 ;  /* 0x0000000000017941 */ /* 0x000fea0003800000 */
.L_x_15890:
        /* <DEDUP_REMOVED lines=16> */
.L_x_15896:
[----:B------:R-:W-:Y:S05]  /*193e0*/  BSYNC B2 ;  /* 0x0000000000027941 */ /* 0x000fea0003800000 */
.L_x_15895:
        /* <DEDUP_REMOVED lines=44> */
.L_x_15894:
[----:B------:R-:W-:Y:S05]  /*196b0*/  BSYNC B1 ;  /* 0x0000000000017941 */ /* 0x000fea0003800000 */
.L_x_15893:
        /* <DEDUP_REMOVED lines=10> */
.L_x_15889:
        /* <DEDUP_REMOVED lines=12> */
.L_x_15898:
[----:B------:R-:W-:-:S07]  /*19820*/  IMAD.MOV.U32 R48, RZ, RZ, R132 ;  /* 0x000000ffff307224 */ /* 0x000fce00078e0084 */
.L_x_15899:
[----:B------:R-:W-:Y:S05]  /*19830*/  BSYNC B1 ;  /* 0x0000000000017941 */ /* 0x000fea0003800000 */
.L_x_15897:
        /* <DEDUP_REMOVED lines=16> */
.L_x_15903:
[----:B------:R-:W-:Y:S05]  /*19940*/  BSYNC B2 ;  /* 0x0000000000027941 */ /* 0x000fea0003800000 */
.L_x_15902:
        /* <DEDUP_REMOVED lines=44> */
.L_x_15901:
[----:B------:R-:W-:Y:S05]  /*19c10*/  BSYNC B1 ;  /* 0x0000000000017941 */ /* 0x000fea0003800000 */
.L_x_15900:
        /* <DEDUP_REMOVED lines=15> */
.L_x_15904:
        /* <DEDUP_REMOVED lines=12> */
.L_x_15907:
[----:B------:R-:W-:-:S07]  /*19dd0*/  IMAD.MOV.U32 R194, RZ, RZ, R132 ;  /* 0x000000ffffc27224 */ /* 0x000fce00078e0084 */
.L_x_15908:
[----:B------:R-:W-:Y:S05]  /*19de0*/  BSYNC B1 ;  /* 0x0000000000017941 */ /* 0x000fea0003800000 */
.L_x_15906:
        /* <DEDUP_REMOVED lines=16> */
.L_x_15912:
[----:B------:R-:W-:Y:S05]  /*19ef0*/  BSYNC B2 ;  /* 0x0000000000027941 */ /* 0x000fea0003800000 */
.L_x_15911:
        /* <DEDUP_REMOVED lines=44> */
.L_x_15910:
[----:B------:R-:W-:Y:S05]  /*1a1c0*/  BSYNC B1 ;  /* 0x0000000000017941 */ /* 0x000fea0003800000 */
.L_x_15909:
        /* <DEDUP_REMOVED lines=9> */
.L_x_15905:
        /* <DEDUP_REMOVED lines=12> */
.L_x_15914:
[----:B------:R-:W-:-:S07]  /*1a320*/  IMAD.MOV.U32 R200, RZ, RZ, R132 ;  /* 0x000000ffffc87224 */ /* 0x000fce00078e0084 */
.L_x_15915:
[----:B------:R-:W-:Y:S05]  /*1a330*/  BSYNC B1 ;  /* 0x0000000000017941 */ /* 0x000fea0003800000 */
.L_x_15913:
        /* <DEDUP_REMOVED lines=16> */
.L_x_15919:
[----:B------:R-:W-:Y:S05]  /*1a440*/  BSYNC B2 ;  /* 0x0000000000027941 */ /* 0x000fea0003800000 */
.L_x_15918:
        /* <DEDUP_REMOVED lines=44> */
.L_x_15917:
[----:B------:R-:W-:Y:S05]  /*1a710*/  BSYNC B1 ;  /* 0x0000000000017941 */ /* 0x000fea0003800000 */
.L_x_15916:
        /* <DEDUP_REMOVED lines=14> */
.L_x_15920:
        /* <DEDUP_REMOVED lines=12> */
.L_x_15923:
[----:B------:R-:W-:-:S07]  /*1a8c0*/  IMAD.MOV.U32 R195, RZ, RZ, R132 ;  /* 0x000000ffffc37224 */ /* 0x000fce00078e0084 */
.L_x_15924:
[----:B------:R-:W-:Y:S05]  /*1a8d0*/  BSYNC B1 ;  /* 0x0000000000017941 */ /* 0x000fea0003800000 */
.L_x_15922:
        /* <DEDUP_REMOVED lines=16> */
.L_x_15928:
[----:B------:R-:W-:Y:S05]  /*1a9e0*/  BSYNC B2 ;  /* 0x0000000000027941 */ /* 0x000fea0003800000 */
.L_x_15927:
        /* <DEDUP_REMOVED lines=44> */
.L_x_15926:
[----:B------:R-:W-:Y:S05]  /*1acb0*/  BSYNC B1 ;  /* 0x0000000000017941 */ /* 0x000fea0003800000 */
.L_x_15925:
        /* <DEDUP_REMOVED lines=10> */
.L_x_15921:
        /* <DEDUP_REMOVED lines=12> */
.L_x_15930:
[----:B------:R-:W-:-:S07]  /*1ae20*/  IMAD.MOV.U32 R200, RZ, RZ, R132 ;  /* 0x000000ffffc87224 */ /* 0x000fce00078e0084 */
.L_x_15931:
[----:B------:R-:W-:Y:S05]  /*1ae30*/  BSYNC B1 ;  /* 0x0000000000017941 */ /* 0x000fea0003800000 */
.L_x_15929:
        /* <DEDUP_REMOVED lines=16> */
.L_x_15935:
[----:B------:R-:W-:Y:S05]  /*1af40*/  BSYNC B2 ;  /* 0x0000000000027941 */ /* 0x000fea0003800000 */
.L_x_15934:
        /* <DEDUP_REMOVED lines=44> */
.L_x_15933:
[----:B------:R-:W-:Y:S05]  /*1b210*/  BSYNC B1 ;  /* 0x0000000000017941 */ /* 0x000fea0003800000 */
.L_x_15932:
        /* <DEDUP_REMOVED lines=15> */
.L_x_15936:
        /* <DEDUP_REMOVED lines=12> */
.L_x_15939:
[----:B------:R-:W-:-:S07]  /*1b3d0*/  IMAD.MOV.U32 R53, RZ, RZ, R132 ;  /* 0x000000ffff357224 */ /* 0x000fce00078e0084 */
.L_x_15940:
[----:B------:R-:W-:Y:S05]  /*1b3e0*/  BSYNC B1 ;  /* 0x0000000000017941 */ /* 0x000fea0003800000 */
.L_x_15938:
        /* <DEDUP_REMOVED lines=16> */
.L_x_15944:
[----:B------:R-:W-:Y:S05]  /*1b4f0*/  BSYNC B2 ;  /* 0x0000000000027941 */ /* 0x000fea0003800000 */
.L_x_15943:
        /* <DEDUP_REMOVED lines=44> */
.L_x_15942:
[----:B------:R-:W-:Y:S05]  /*1b7c0*/  BSYNC B1 ;  /* 0x0000000000017941 */ /* 0x000fea0003800000 */
.L_x_15941:
        /* <DEDUP_REMOVED lines=9> */
.L_x_15937:
        /* <DEDUP_REMOVED lines=12> */
.L_x_15946:
[----:B------:R-:W-:-:S07]  /*1b920*/  IMAD.MOV.U32 R53, RZ, RZ, R132 ;  /* 0x000000ffff357224 */ /* 0x000fce00078e0084 */
.L_x_15947:
[----:B------:R-:W-:Y:S05]  /*1b930*/  BSYNC B1 ;  /* 0x0000000000017941 */ /* 0x000fea0003800000 */
.L_x_15945:
        /* <DEDUP_REMOVED lines=16> */
.L_x_15951:
[----:B------:R-:W-:Y:S05]  /*1ba40*/  BSYNC B2 ;  /* 0x0000000000027941 */ /* 0x000fea0003800000 */
.L_x_15950:
        /* <DEDUP_REMOVED lines=44> */
.L_x_15949:
[----:B------:R-:W-:Y:S05]  /*1bd10*/  BSYNC B1 ;  /* 0x0000000000017941 */ /* 0x000fea0003800000 */
.L_x_15948:
        /* <DEDUP_REMOVED lines=12> */
.L_x_15952:
        /* <DEDUP_REMOVED lines=12> */
.L_x_15955:
[----:B------:R-:W-:-:S07]  /*1bea0*/  IMAD.MOV.U32 R50, RZ, RZ, R132 ;  /* 0x000000ffff327224 */ /* 0x000fce00078e0084 */
.L_x_15956:
[----:B------:R-:W-:Y:S05]  /*1beb0*/  BSYNC B1 ;  /* 0x0000000000017941 */ /* 0x000fea0003800000 */
.L_x_15954:
        /* <DEDUP_REMOVED lines=16> */
.L_x_15960:
[----:B------:R-:W-:Y:S05]  /*1bfc0*/  BSYNC B2 ;  /* 0x0000000000027941 */ /* 0x000fea0003800000 */
.L_x_15959:
        /* <DEDUP_REMOVED lines=44> */
.L_x_15958:
[----:B------:R-:W-:Y:S05]  /*1c290*/  BSYNC B1 ;  /* 0x0000000000017941 */ /* 0x000fea0003800000 */
.L_x_15957:
        /* <DEDUP_REMOVED lines=10> */
.L_x_15953:
        /* <DEDUP_REMOVED lines=12> */
.L_x_15962:
[----:B------:R-:W-:-:S07]  /*1c400*/  IMAD.MOV.U32 R50, RZ, RZ, R132 ;  /* 0x000000ffff327224 */ /* 0x000fce00078e0084 */
.L_x_15963:
[----:B------:R-:W-:Y:S05]  /*1c410*/  BSYNC B1 ;  /* 0x0000000000017941 */ /* 0x000fea0003800000 */
.L_x_15961:
        /* <DEDUP_REMOVED lines=16> */
.L_x_15967:
[----:B------:R-:W-:Y:S05]  /*1c520*/  BSYNC B2 ;  /* 0x0000000000027941 */ /* 0x000fea0003800000 */
.L_x_15966:
        /* <DEDUP_REMOVED lines=44> */
.L_x_15965:
[----:B------:R-:W-:Y:S05]  /*1c7f0*/  BSYNC B1 ;  /* 0x0000000000017941 */ /* 0x000fea0003800000 */
.L_x_15964:
        /* <DEDUP_REMOVED lines=13> */
.L_x_15968:
        /* <DEDUP_REMOVED lines=12> */
.L_x_15971:
[----:B------:R-:W-:-:S07]  /*1c990*/  IMAD.MOV.U32 R198, RZ, RZ, R132 ;  /* 0x000000ffffc67224 */ /* 0x000fce00078e0084 */
.L_x_15972:
[----:B------:R-:W-:Y:S05]  /*1c9a0*/  BSYNC B1 ;  /* 0x0000000000017941 */ /* 0x000fea0003800000 */
.L_x_15970:
        /* <DEDUP_REMOVED lines=16> */
.L_x_15976:
[----:B------:R-:W-:Y:S05]  /*1cab0*/  BSYNC B2 ;  /* 0x0000000000027941 */ /* 0x000fea0003800000 */
.L_x_15975:
        /* <DEDUP_REMOVED lines=44> */
.L_x_15974:
[----:B------:R-:W-:Y:S05]  /*1cd80*/  BSYNC B1 ;  /* 0x0000000000017941 */ /* 0x000fea0003800000 */
.L_x_15973:
        /* <DEDUP_REMOVED lines=9> */
.L_x_15969:
        /* <DEDUP_REMOVED lines=12> */
.L_x_15978:
[----:B------:R-:W-:-:S07]  /*1cee0*/  IMAD.MOV.U32 R202, RZ, RZ, R132 ;  /* 0x000000ffffca7224 */ /* 0x000fce00078e0084 */
.L_x_15979:
[----:B------:R-:W-:Y:S05]  /*1cef0*/  BSYNC B1 ;  /* 0x0000000000017941 */ /* 0x000fea0003800000 */
.L_x_15977:
        /* <DEDUP_REMOVED lines=16> */
.L_x_15983:
[----:B------:R-:W-:Y:S05]  /*1d000*/  BSYNC B2 ;  /* 0x0000000000027941 */ /* 0x000fea0003800000 */
.L_x_15982:
        /* <DEDUP_REMOVED lines=44> */
.L_x_15981:
[----:B------:R-:W-:Y:S05]  /*1d2d0*/  BSYNC B1 ;  /* 0x0000000000017941 */ /* 0x000fea0003800000 */
.L_x_15980:
        /* <DEDUP_REMOVED lines=12> */
.L_x_15984:
        /* <DEDUP_REMOVED lines=12> */
.L_x_15987:
[----:B------:R-:W-:-:S07]  /*1d460*/  IMAD.MOV.U32 R199, RZ, RZ, R132 ;  /* 0x000000ffffc77224 */ /* 0x000fce00078e0084 */
.L_x_15988:
[----:B------:R-:W-:Y:S05]  /*1d470*/  BSYNC B1 ;  /* 0x0000000000017941 */ /* 0x000fea0003800000 */
.L_x_15986:
        /* <DEDUP_REMOVED lines=18> */
.L_x_15992:
[----:B------:R-:W-:Y:S05]  /*1d5a0*/  BSYNC B2 ;  /* 0x0000000000027941 */ /* 0x000fea0003800000 */
.L_x_15991:
        /* <DEDUP_REMOVED lines=44> */
.L_x_15990:
[----:B------:R-:W-:Y:S05]  /*1d870*/  BSYNC B1 ;  /* 0x0000000000017941 */ /* 0x000fea0003800000 */
.L_x_15989:
        /* <DEDUP_REMOVED lines=10> */
.L_x_15985:
[----:B------:R-:W-:Y:S01]  /*1d920*/  P2R R48, PR, RZ, 0x4 ;  /* 0x00000004ff307803 */ /* 0x000fe20000000000 */
[----:B------:R-:W0:Y:S01]  /*1d930*/  @P0 LDC.64 R202, c[0x0][0x228] ;  /* 0x00008a00ffca0b82 */ /* 0x000e220000000a00 */
[C---:B------:R-:W-:Y:S02]  /*1d940*/  LOP3.LUT P2, RZ, R118.reuse, 0x4, RZ, 0xc0, !PT ;  /* 0x0000000476ff7812 */ /* 0x040fe4000784c0ff */
[----:B------:R-:W-:Y:S02]  /*1d950*/  SEL R106, RZ, 0x10000, P4 ;  /* 0x00010000ff6a7807 */ /* 0x000fe40002000000 */
[----:B------:R-:W-:Y:S02]  /*1d960*/  SEL R207, RZ, 0x100, P3 ;  /* 0x00000100ffcf7807 */ /* 0x000fe40001800000 */
[C---:B------:R-:W-:Y:S01]  /*1d970*/  LOP3.LUT P4, RZ, R118.reuse, 0x10, RZ, 0xc0, !PT ;  /* 0x0000001076ff7812 */ /* 0x040fe2000788c0ff */
[----:B------:R-:W1:Y:S01]  /*1d980*/  @P1 LDC.64 R200, c[0x0][0x230] ;  /* 0x00008c00ffc81b82 */ /* 0x000e620000000a00 */
[----:B------:R-:W-:-:S02]  /*1d990*/  LOP3.LUT P3, RZ, R118, 0x8, RZ, 0xc0, !PT ;  /* 0x0000000876ff7812 */ /* 0x000fc4000786c0ff */
[----:B------:R-:W-:Y:S02]  /*1d9a0*/  SEL R204, RZ, 0x1, P2 ;  /* 0x00000001ffcc7807 */ /* 0x000fe40001000000 */
[----:B------:R-:W-:Y:S02]  /*1d9b0*/  ISETP.NE.AND P2, PT, R48, RZ, PT ;  /* 0x000000ff3000720c */ /* 0x000fe40003f45270 */
[----:B------:R-:W-:Y:S01]  /*1d9c0*/  SEL R49, RZ, 0x1000000, P5 ;  /* 0x01000000ff317807 */ /* 0x000fe20002800000 */
[----:B------:R-:W-:Y:S01]  /*1d9d0*/  IMAD.WIDE.U32 R204, R204, 0x1000000, RZ ;  /* 0x01000000cccc7825 */ /* 0x000fe200078e00ff */
[----:B------:R-:W-:Y:S02]  /*1d9e0*/  SEL R50, RZ, 0x1, P3 ;  /* 0x00000001ff327807 */ /* 0x000fe40001800000 */
[----:B------:R-:W-:Y:S02]  /*1d9f0*/  SEL R48, RZ, 0x1, P4 ;  /* 0x00000001ff307807 */ /* 0x000fe40002000000 */
[----:B------:R-:W-:Y:S01]  /*1da00*/  LOP3.LUT P5, RZ, R118, 0x2, RZ, 0xc0, !PT ;  /* 0x0000000276ff7812 */ /* 0x000fe200078ac0ff */
[----:B------:R-:W-:Y:S01]  /*1da10*/  IMAD.WIDE.U32 R50, R50, 0x10000, RZ ;  /* 0x0001000032327825 */ /* 0x000fe200078e00ff */
[----:B------:R-:W-:-:S02]  /*1da20*/  LOP3.LUT R207, R207, R49, R106, 0xfe, !PT ;  /* 0x00000031cfcf7212 */ /* 0x000fc400078efe6a */
[----:B------:R-:W-:Y:S01]  /*1da30*/  SEL R219, RZ, 0x1, P5 ;  /* 0x00000001ffdb7807 */ /* 0x000fe20002800000 */
[----:B------:R-:W-:Y:S01]  /*1da40*/  IMAD.WIDE.U32 R48, R48, 0x100, RZ ;  /* 0x0000010030307825 */ /* 0x000fe200078e00ff */
[----:B------:R-:W-:Y:S02]  /*1da50*/  LOP3.LUT P6, RZ, R118, 0x20, RZ, 0xc0, !PT ;  /* 0x0000002076ff7812 */ /* 0x000fe400078cc0ff */
[----:B------:R-:W-:Y:S01]  /*1da60*/  LOP3.LUT R219, R205, R207, R219, 0xfe, !PT ;  /* 0x000000cfcddb7212 */ /* 0x000fe200078efedb */
[----:B------:R-:W-:Y:S01]  /*1da70*/  IMAD.WIDE.U32 R106, R217, 0x20, R148 ;  /* 0x00000020d96a7825 */ /* 0x000fe200078e0094 */
[----:B------:R-:W-:Y:S02]  /*1da80*/  LOP3.LUT R204, R48, R204, R50, 0xfe, !PT ;  /* 0x000000cc30cc7212 */ /* 0x000fe400078efe32 */
[----:B------:R-:W-:Y:S01]  /*1da90*/  SEL R205, RZ, 0x1, P6 ;  /* 0x00000001ffcd7807 */ /* 0x000fe20003000000 */
[----:B------:R-:W-:Y:S01]  /*1daa0*/  VIADD R207, R211, 0xa0 ;  /* 0x000000a0d3cf7836 */ /* 0x000fe20000000000 */
[----:B------:R-:W-:Y:S01]  /*1dab0*/  LOP3.LUT R49, R49, R219, R51, 0xfe, !PT ;  /* 0x000000db31317212 */ /* 0x000fe200078efe33 */
[----:B------:R-:W-:Y:S01]  /*1dac0*/  IMAD.WIDE.U32 R50, R217, 0x8, R150 ;  /* 0x00000008d9327825 */ /* 0x000fe200078e0096 */
[----:B------:R-:W-:Y:S01]  /*1dad0*/  LOP3.LUT R48, R204, R205, RZ, 0xfc, !PT ;  /* 0x000000cdcc307212 */ /* 0x000fe200078efcff */
[----:B------:R2:W-:Y:S02]  /*1dae0*/  STG.E.128 desc[UR4][R106.64], R56 ;  /* 0x000000386a007986 */ /* 0x0005e4000c101d04 */
[----:B------:R-:W-:-:S02]  /*1daf0*/  IMAD.WIDE.U32 R204, R207, 0x10, R104 ;  /* 0x00000010cfcc7825 */ /* 0x000fc400078e0068 */
[----:B------:R2:W-:Y:S02]  /*1db00*/  STG.E.128 desc[UR4][R106.64+0x10], R52 ;  /* 0x000010346a007986 */ /* 0x0005e4000c101d04 */
[C---:B0-----:R-:W-:Y:S02]  /*1db10*/  @P0 IMAD.WIDE.U32 R202, R207.reuse, 0x10, R202 ;  /* 0x00000010cfca0825 */ /* 0x041fe400078e00ca */
[----:B------:R2:W-:Y:S02]  /*1db20*/  STG.E.64 desc[UR4][R50.64], R48 ;  /* 0x0000003032007986 */ /* 0x0005e4000c101b04 */
        /* <DEDUP_REMOVED lines=22> */
.L_x_15993:
[----:B------:R1:W5:Y:S04]  /*1dc90*/  @P0 LDG.E.128 R92, desc[UR4][R202.64] ;  /* 0x00000004ca5c0981 */ /* 0x000368000c1e1d00 */
[----:B------:R1:W5:Y:S04]  /*1dca0*/  @P1 LDG.E.128 R100, desc[UR4][R200.64] ;  /* 0x00000004c8641981 */ /* 0x000368000c1e1d00 */
[----:B------:R1:W5:Y:S04]  /*1dcb0*/  @P1 LDG.E.128 R96, desc[UR4][R200.64+0x10] ;  /* 0x00001004c8601981 */ /* 0x000368000c1e1d00 */
[----:B--2---:R1:W5:Y:S01]  /*1dcc0*/  LDG.E.128 R104, desc[UR4][R204.64] ;  /* 0x00000004cc687981 */ /* 0x004362000c1e1d00 */
[C---:B------:R-:W-:Y:S01]  /*1dcd0*/  ISETP.NE.AND P3, PT, R212.reuse, 0x1, PT ;  /* 0x00000001d400780c */ /* 0x040fe20003f65270 */
[----:B------:R-:W-:Y:S01]  /*1dce0*/  BSSY B1, `(.L_x_15994) ;  /* 0x000000c000017945 */ /* 0x000fe20003800000 */
[----:B0-----:R-:W-:-:S11]  /*1dcf0*/  VIADD R50, R212, 0x1 ;  /* 0x00000001d4327836 */ /* 0x001fd60000000000 */
        /* <DEDUP_REMOVED lines=9> */
.L_x_15995:
[----:B------:R-:W-:-:S07]  /*1dd90*/  IMAD.MOV.U32 R204, RZ, RZ, R132 ;  /* 0x000000ffffcc7224 */ /* 0x000fce00078e0084 */
.L_x_15996:
[----:B------:R-:W-:Y:S05]  /*1dda0*/  BSYNC B1 ;  /* 0x0000000000017941 */ /* 0x000fea0003800000 */
.L_x_15994:
        /* <DEDUP_REMOVED lines=16> */
.L_x_16000:
[----:B------:R-:W-:Y:S05]  /*1deb0*/  BSYNC B2 ;  /* 0x0000000000027941 */ /* 0x000fea0003800000 */
.L_x_15999:
        /* <DEDUP_REMOVED lines=44> */
.L_x_15998:
[----:B------:R-:W-:Y:S05]  /*1e180*/  BSYNC B1 ;  /* 0x0000000000017941 */ /* 0x000fea0003800000 */
.L_x_15997:
        /* <DEDUP_REMOVED lines=15> */
.L_x_16001:
        /* <DEDUP_REMOVED lines=12> */
.L_x_16004:
[----:B------:R-:W-:-:S07]  /*1e340*/  IMAD.MOV.U32 R49, RZ, RZ, R132 ;  /* 0x000000ffff317224 */ /* 0x000fce00078e0084 */
.L_x_16005:
[----:B------:R-:W-:Y:S05]  /*1e350*/  BSYNC B1 ;  /* 0x0000000000017941 */ /* 0x000fea0003800000 */
.L_x_16003:
        /* <DEDUP_REMOVED lines=16> */
.L_x_16009:
[----:B------:R-:W-:Y:S05]  /*1e460*/  BSYNC B2 ;  /* 0x0000000000027941 */ /* 0x000fea0003800000 */
.L_x_16008:
        /* <DEDUP_REMOVED lines=44> */
.L_x_16007:
[----:B------:R-:W-:Y:S05]  /*1e730*/  BSYNC B1 ;  /* 0x0000000000017941 */ /* 0x000fea0003800000 */
.L_x_16006:
        /* <DEDUP_REMOVED lines=9> */
.L_x_16002:
        /* <DEDUP_REMOVED lines=12> */
.L_x_16011:
[----:B------:R-:W-:-:S07]  /*1e890*/  IMAD.MOV.U32 R49, RZ, RZ, R132 ;  /* 0x000000ffff317224 */ /* 0x000fce00078e0084 */
.L_x_16012:
[----:B------:R-:W-:Y:S05]  /*1e8a0*/  BSYNC B1 ;  /* 0x0000000000017941 */ /* 0x000fea0003800000 */
.L_x_16010:
        /* <DEDUP_REMOVED lines=16> */
.L_x_16016:
[----:B------:R-:W-:Y:S05]  /*1e9b0*/  BSYNC B2 ;  /* 0x0000000000027941 */ /* 0x000fea0003800000 */
.L_x_16015:
        /* <DEDUP_REMOVED lines=44> */
.L_x_16014:
[----:B------:R-:W-:Y:S05]  /*1ec80*/  BSYNC B1 ;  /* 0x0000000000017941 */ /* 0x000fea0003800000 */
.L_x_16013:
        /* <DEDUP_REMOVED lines=14> */
.L_x_16017:
        /* <DEDUP_REMOVED lines=12> */
.L_x_16020:
[----:B------:R-:W-:-:S07]  /*1ee30*/  IMAD.MOV.U32 R104, RZ, RZ, R132 ;  /* 0x000000ffff687224 */ /* 0x000fce00078e0084 */
.L_x_16021:
[----:B------:R-:W-:Y:S05]  /*1ee40*/  BSYNC B1 ;  /* 0x0000000000017941 */ /* 0x000fea0003800000 */
.L_x_16019:
        /* <DEDUP_REMOVED lines=16> */
.L_x_16025:
[----:B------:R-:W-:Y:S05]  /*1ef50*/  BSYNC B2 ;  /* 0x0000000000027941 */ /* 0x000fea0003800000 */
.L_x_16024:
        /* <DEDUP_REMOVED lines=44> */
.L_x_16023:
[----:B------:R-:W-:Y:S05]  /*1f220*/  BSYNC B1 ;  /* 0x0000000000017941 */ /* 0x000fea0003800000 */
.L_x_16022:
        /* <DEDUP_REMOVED lines=10> */
.L_x_16018:
        /* <DEDUP_REMOVED lines=12> */
.L_x_16027:
[----:B------:R-:W-:-:S07]  /*1f390*/  IMAD.MOV.U32 R104, RZ, RZ, R132 ;  /* 0x000000ffff687224 */ /* 0x000fce00078e0084 */
.L_x_16028:
[----:B------:R-:W-:Y:S05]  /*1f3a0*/  BSYNC B1 ;  /* 0x0000000000017941 */ /* 0x000fea0003800000 */
.L_x_16026:
        /* <DEDUP_REMOVED lines=16> */
.L_x_16032:
[----:B------:R-:W-:Y:S05]  /*1f4b0*/  BSYNC B2 ;  /* 0x0000000000027941 */ /* 0x000fea0003800000 */
.L_x_16031:
        /* <DEDUP_REMOVED lines=44> */
.L_x_16030:
[----:B------:R-:W-:Y:S05]  /*1f780*/  BSYNC B1 ;  /* 0x0000000000017941 */ /* 0x000fea0003800000 */
.L_x_16029:
        /* <DEDUP_REMOVED lines=15> */
.L_x_16033:
        /* <DEDUP_REMOVED lines=12> */
.L_x_16036:
[----:B------:R-:W-:-:S07]  /*1f940*/  IMAD.MOV.U32 R194, RZ, RZ, R132 ;  /* 0x000000ffffc27224 */ /* 0x000fce00078e0084 */
.L_x_16037:
[----:B------:R-:W-:Y:S05]  /*1f950*/  BSYNC B1 ;  /* 0x0000000000017941 */ /* 0x000fea0003800000 */
.L_x_16035:
        /* <DEDUP_REMOVED lines=16> */
.L_x_16041:
[----:B------:R-:W-:Y:S05]  /*1fa60*/  BSYNC B2 ;  /* 0x0000000000027941 */ /* 0x000fea0003800000 */
.L_x_16040:
        /* <DEDUP_REMOVED lines=44> */
.L_x_16039:
[----:B------:R-:W-:Y:S05]  /*1fd30*/  BSYNC B1 ;  /* 0x0000000000017941 */ /* 0x000fea0003800000 */
.L_x_16038:
        /* <DEDUP_REMOVED lines=9> */
.L_x_16034:
        /* <DEDUP_REMOVED lines=12> */
.L_x_16043:
[----:B------:R-:W-:-:S07]  /*1fe90*/  IMAD.MOV.U32 R212, RZ, RZ, R132 ;  /* 0x000000ffffd47224 */ /* 0x000fce00078e0084 */
.L_x_16044:
[----:B------:R-:W-:Y:S05]  /*1fea0*/  BSYNC B1 ;  /* 0x0000000000017941 */ /* 0x000fea0003800000 */
.L_x_16042:
        /* <DEDUP_REMOVED lines=16> */
.L_x_16048:
[----:B------:R-:W-:Y:S05]  /*1ffb0*/  BSYNC B2 ;  /* 0x0000000000027941 */ /* 0x000fea0003800000 */
.L_x_16047:
        /* <DEDUP_REMOVED lines=44> */
.L_x_16046:
[----:B------:R-:W-:Y:S05]  /*20280*/  BSYNC B1 ;  /* 0x0000000000017941 */ /* 0x000fea0003800000 */
.L_x_16045:
        /* <DEDUP_REMOVED lines=14> */
.L_x_16049:
        /* <DEDUP_REMOVED lines=12> */
.L_x_16052:
[----:B------:R-:W-:-:S07]  /*20430*/  IMAD.MOV.U32 R195, RZ, RZ, R132 ;  /* 0x000000ffffc37224 */ /* 0x000fce00078e0084 */
.L_x_16053:
[----:B------:R-:W-:Y:S05]  /*20440*/  BSYNC B1 ;  /* 0x0000000000017941 */ /* 0x000fea0003800000 */
.L_x_16051:
        /* <DEDUP_REMOVED lines=16> */
.L_x_16057:
[----:B------:R-:W-:Y:S05]  /*20550*/  BSYNC B2 ;  /* 0x0000000000027941 */ /* 0x000fea0003800000 */
.L_x_16056:
        /* <DEDUP_REMOVED lines=44> */
.L_x_16055:
[----:B------:R-:W-:Y:S05]  /*20820*/  BSYNC B1 ;  /* 0x0000000000017941 */ /* 0x000fea0003800000 */
.L_x_16054:
[----:B------:R-:W-:Y:S02]  /*20830*/  I2FP.F32.U32 R105, R195 ;  /* 0x000000c300697245 */ /* 0x000fe40000201000 */
[----:B------:R-:W-:-:S03]  /*20840*/  PRMT R195, R93, 0x7632, R195 ;  /* 0x000076325dc37816 */ /* 0x000fc600000000c3 */
        /* <DEDUP_REMOVED lines=8> */
.L_x_16050:
        /* <DEDUP_REMOVED lines=12> */
.L_x_16059:
[----:B------:R-:W-:-:S07]  /*20990*/  IMAD.MOV.U32 R212, RZ, RZ, R132 ;  /* 0x000000ffffd47224 */ /* 0x000fce00078e0084 */
.L_x_16060:
[----:B------:R-:W-:Y:S05]  /*209a0*/  BSYNC B1 ;  /* 0x0000000000017941 */ /* 0x000fea0003800000 */
.L_x_16058:
        /* <DEDUP_REMOVED lines=16> */
.L_x_16064:
[----:B------:R-:W-:Y:S05]  /*20ab0*/  BSYNC B2 ;  /* 0x0000000000027941 */ /* 0x000fea0003800000 */
.L_x_16063:
        /* <DEDUP_REMOVED lines=44> */
.L_x_16062:
[----:B------:R-:W-:Y:S05]  /*20d80*/  BSYNC B1 ;  /* 0x0000000000017941 */ /* 0x000fea0003800000 */
.L_x_16061:
        /* <DEDUP_REMOVED lines=15> */
.L_x_16065:
        /* <DEDUP_REMOVED lines=12> */
.L_x_16068:
[----:B------:R-:W-:-:S07]  /*20f40*/  IMAD.MOV.U32 R105, RZ, RZ, R132 ;  /* 0x000000ffff697224 */ /* 0x000fce00078e0084 */
.L_x_16069:
[----:B------:R-:W-:Y:S05]  /*20f50*/  BSYNC B1 ;  /* 0x0000000000017941 */ /* 0x000fea0003800000 */
.L_x_16067:
        /* <DEDUP_REMOVED lines=16> */
.L_x_16073:
[----:B------:R-:W-:Y:S05]  /*21060*/  BSYNC B2 ;  /* 0x0000000000027941 */ /* 0x000fea0003800000 */
.L_x_16072:
        /* <DEDUP_REMOVED lines=44> */
.L_x_16071:
[----:B------:R-:W-:Y:S05]  /*21330*/  BSYNC B1 ;  /* 0x0000000000017941 */ /* 0x000fea0003800000 */
.L_x_16070:
        /* <DEDUP_REMOVED lines=9> */
.L_x_16066:
        /* <DEDUP_REMOVED lines=12> */
.L_x_16075:
[----:B------:R-:W-:-:S07]  /*21490*/  IMAD.MOV.U32 R105, RZ, RZ, R132 ;  /* 0x000000ffff697224 */ /* 0x000fce00078e0084 */
.L_x_16076:
[----:B------:R-:W-:Y:S05]  /*214a0*/  BSYNC B1 ;  /* 0x0000000000017941 */ /* 0x000fea0003800000 */
.L_x_16074:
        /* <DEDUP_REMOVED lines=16> */
.L_x_16080:
[----:B------:R-:W-:Y:S05]  /*215b0*/  BSYNC B2 ;  /* 0x0000000000027941 */ /* 0x000fea0003800000 */
.L_x_16079:
        /* <DEDUP_REMOVED lines=44> */
.L_x_16078:
[----:B------:R-:W-:Y:S05]  /*21880*/  BSYNC B1 ;  /* 0x0000000000017941 */ /* 0x000fea0003800000 */
.L_x_16077:
        /* <DEDUP_REMOVED lines=12> */
.L_x_16081:
        /* <DEDUP_REMOVED lines=12> */
.L_x_16084:
[----:B------:R-:W-:-:S07]  /*21a10*/  IMAD.MOV.U32 R106, RZ, RZ, R132 ;  /* 0x000000ffff6a7224 */ /* 0x000fce00078e0084 */
.L_x_16085:
[----:B------:R-:W-:Y:S05]  /*21a20*/  BSYNC B1 ;  /* 0x0000000000017941 */ /* 0x000fea0003800000 */
.L_x_16083:
        /* <DEDUP_REMOVED lines=16> */
.L_x_16089:
[----:B------:R-:W-:Y:S05]  /*21b30*/  BSYNC B2 ;  /* 0x0000000000027941 */ /* 0x000fea0003800000 */
.L_x_16088:
        /* <DEDUP_REMOVED lines=44> */
.L_x_16087:
[----:B------:R-:W-:Y:S05]  /*21e00*/  BSYNC B1 ;  /* 0x0000000000017941 */ /* 0x000fea0003800000 */
.L_x_16086:
        /* <DEDUP_REMOVED lines=10> */
.L_x_16082:
        /* <DEDUP_REMOVED lines=12> */
.L_x_16091:
[----:B------:R-:W-:-:S07]  /*21f70*/  IMAD.MOV.U32 R106, RZ, RZ, R132 ;  /* 0x000000ffff6a7224 */ /* 0x000fce00078e0084 */
.L_x_16092:
[----:B------:R-:W-:Y:S05]  /*21f80*/  BSYNC B1 ;  /* 0x0000000000017941 */ /* 0x000fea0003800000 */
.L_x_16090:
        /* <DEDUP_REMOVED lines=16> */
.L_x_16096:
[----:B------:R-:W-:Y:S05]  /*22090*/  BSYNC B2 ;  /* 0x0000000000027941 */ /* 0x000fea0003800000 */
.L_x_16095:
        /* <DEDUP_REMOVED lines=44> */
.L_x_16094:
[----:B------:R-:W-:Y:S05]  /*22360*/  BSYNC B1 ;  /* 0x0000000000017941 */ /* 0x000fea0003800000 */
.L_x_16093:
        /* <DEDUP_REMOVED lines=13> */
.L_x_16097:
        /* <DEDUP_REMOVED lines=12> */
.L_x_16100:
[----:B------:R-:W-:-:S07]  /*22500*/  IMAD.MOV.U32 R198, RZ, RZ, R132 ;  /* 0x000000ffffc67224 */ /* 0x000fce00078e0084 */
.L_x_16101:
[----:B------:R-:W-:Y:S05]  /*22510*/  BSYNC B1 ;  /* 0x0000000000017941 */ /* 0x000fea0003800000 */
.L_x_16099:
        /* <DEDUP_REMOVED lines=16> */
.L_x_16105:
[----:B------:R-:W-:Y:S05]  /*22620*/  BSYNC B2 ;  /* 0x0000000000027941 */ /* 0x000fea0003800000 */
.L_x_16104:
        /* <DEDUP_REMOVED lines=44> */
.L_x_16103:
[----:B------:R-:W-:Y:S05]  /*228f0*/  BSYNC B1 ;  /* 0x0000000000017941 */ /* 0x000fea0003800000 */
.L_x_16102:
        /* <DEDUP_REMOVED lines=9> */
.L_x_16098:
        /* <DEDUP_REMOVED lines=12> */
.L_x_16107:
[----:B------:R-:W-:-:S07]  /*22a50*/  IMAD.MOV.U32 R212, RZ, RZ, R132 ;  /* 0x000000ffffd47224 */ /* 0x000fce00078e0084 */
.L_x_16108:
[----:B------:R-:W-:Y:S05]  /*22a60*/  BSYNC B1 ;  /* 0x0000000000017941 */ /* 0x000fea0003800000 */
.L_x_16106:
        /* <DEDUP_REMOVED lines=16> */
.L_x_16112:
[----:B------:R-:W-:Y:S05]  /*22b70*/  BSYNC B2 ;  /* 0x0000000000027941 */ /* 0x000fea0003800000 */
.L_x_16111:
        /* <DEDUP_REMOVED lines=44> */
.L_x_16110:
[----:B------:R-:W-:Y:S05]  /*22e40*/  BSYNC B1 ;  /* 0x0000000000017941 */ /* 0x000fea0003800000 */
.L_x_16109:
        /* <DEDUP_REMOVED lines=12> */
.L_x_16113:
        /* <DEDUP_REMOVED lines=12> */
.L_x_16116:
[----:B------:R-:W-:-:S07]  /*22fd0*/  IMAD.MOV.U32 R199, RZ, RZ, R132 ;  /* 0x000000ffffc77224 */ /* 0x000fce00078e0084 */
.L_x_16117:
[----:B------:R-:W-:Y:S05]  /*22fe0*/  BSYNC B1 ;  /* 0x0000000000017941 */ /* 0x000fea0003800000 */
.L_x_16115:
        /* <DEDUP_REMOVED lines=16> */
.L_x_16121:
[----:B------:R-:W-:Y:S05]  /*230f0*/  BSYNC B2 ;  /* 0x0000000000027941 */ /* 0x000fea0003800000 */
.L_x_16120:
        /* <DEDUP_REMOVED lines=44> */
.L_x_16119:
[----:B------:R-:W-:Y:S05]  /*233c0*/  BSYNC B1 ;  /* 0x0000000000017941 */ /* 0x000fea0003800000 */
.L_x_16118:
        /* <DEDUP_REMOVED lines=10> */
.L_x_16114:
[----:B------:R-:W-:Y:S01]  /*23470*/  FADD.FTZ R200, RZ, R88 ;  /* 0x00000058ffc87221 */ /* 0x000fe20000010000 */
[----:B------:R-:W-:Y:S01]  /*23480*/  SEL R202, RZ, 0x1000000, P5 ;  /* 0x01000000ffca7807 */ /* 0x000fe20002800000 */
[----:B------:R-:W-:Y:S01]  /*23490*/  IMAD.WIDE.U32 R148, R207, 0x20, R148 ;  /* 0x00000020cf947825 */ /* 0x000fe200078e0094 */
[----:B------:R-:W-:-:S03]  /*234a0*/  SEL R203, RZ, 0x10000, P4 ;  /* 0x00010000ffcb7807 */ /* 0x000fc60002000000 */
[----:B------:R-:W-:Y:S01]  /*234b0*/  FADD.FTZ R201, R200, R89 ;  /* 0x00000059c8c97221 */ /* 0x000fe20000010000 */
[----:B------:R-:W-:Y:S01]  /*234c0*/  SEL R208, RZ, 0x100, P3 ;  /* 0x00000100ffd07807 */ /* 0x000fe20001800000 */
[----:B------:R-:W-:Y:S01]  /*234d0*/  IMAD.WIDE.U32 R150, R207, 0x8, R150 ;  /* 0x00000008cf967825 */ /* 0x000fe200078e0096 */
[----:B------:R-:W-:-:S03]  /*234e0*/  LOP3.LUT P6, RZ, R118, 0x8, RZ, 0xc0, !PT ;  /* 0x0000000876ff7812 */ /* 0x000fc600078cc0ff */
[----:B------:R-:W-:Y:S01]  /*234f0*/  FADD.FTZ R200, R201, R90 ;  /* 0x0000005ac9c87221 */ /* 0x000fe20000010000 */
[C---:B------:R-:W-:Y:S01]  /*23500*/  LOP3.LUT P5, RZ, R118.reuse, 0x4, RZ, 0xc0, !PT ;  /* 0x0000000476ff7812 */ /* 0x040fe200078ac0ff */
[----:B------:R0:W-:Y:S01]  /*23510*/  STG.E.128 desc[UR4][R148.64], R48 ;  /* 0x0000003094007986 */ /* 0x0001e2000c101d04 */
[----:B------:R-:W-:Y:S01]  /*23520*/  LOP3.LUT P4, RZ, R118, 0x2, RZ, 0xc0, !PT ;  /* 0x0000000276ff7812 */ /* 0x000fe2000788c0ff */
[----:B------:R-:W-:Y:S01]  /*23530*/  FADD.FTZ R201, R200, R91 ;  /* 0x0000005bc8c97221 */ /* 0x000fe20000010000 */
[----:B------:R-:W-:Y:S01]  /*23540*/  LOP3.LUT R208, R208, R202, R203, 0xfe, !PT ;  /* 0x000000cad0d07212 */ /* 0x000fe200078efecb */
[----:B------:R0:W-:Y:S01]  /*23550*/  STG.E.128 desc[UR4][R148.64+0x10], R104 ;  /* 0x0000106894007986 */ /* 0x0001e2000c101d04 */
[----:B------:R-:W-:Y:S01]  /*23560*/  SEL R204, RZ, 0x1, P4 ;  /* 0x00000001ffcc7807 */ /* 0x000fe20002000000 */
[----:B------:R-:W-:Y:S01]  /*23570*/  FADD.FTZ R200, R201, R84 ;  /* 0x00000054c9c87221 */ /* 0x000fe20000010000 */
[----:B------:R-:W-:Y:S02]  /*23580*/  SEL R202, RZ, 0x1, P5 ;  /* 0x00000001ffca7807 */ /* 0x000fe40002800000 */
[----:B------:R-:W-:Y:S01]  /*23590*/  LOP3.LUT P2, RZ, R118, 0x1, RZ, 0xc0, !PT ;  /* 0x0000000176ff7812 */ /* 0x000fe2000784c0ff */
[----:B------:R-:W-:Y:S01]  /*235a0*/  FADD.FTZ R201, R200, R85 ;  /* 0x00000055c8c97221 */ /* 0x000fe20000010000 */
[----:B------:R-:W-:Y:S01]  /*235b0*/  IMAD.WIDE.U32 R204, R204, 0x1000000, RZ ;  /* 0x01000000cccc7825 */ /* 0x000fe200078e00ff */
[----:B------:R-:W-:-:S03]  /*235c0*/  LOP3.LUT P1, RZ, R118, 0x10, RZ, 0xc0, !PT ;  /* 0x0000001076ff7812 */ /* 0x000fc6000782c0ff */
[----:B------:R-:W-:Y:S01]  /*235d0*/  FADD.FTZ R200, R201, R86 ;  /* 0x00000056c9c87221 */ /* 0x000fe20000010000 */
[----:B------:R-:W-:Y:S01]  /*235e0*/  IMAD.WIDE.U32 R202, R202, 0x10000, RZ ;  /* 0x00010000caca7825 */ /* 0x000fe200078e00ff */
[----:B------:R-:W-:-:S03]  /*235f0*/  SEL R221, RZ, 0x1, P2 ;  /* 0x00000001ffdd7807 */ /* 0x000fc60001000000 */
[----:B------:R-:W-:Y:S01]  /*23600*/  FADD.FTZ R201, R200, R87 ;  /* 0x00000057c8c97221 */ /* 0x000fe20000010000 */
        /* <DEDUP_REMOVED lines=33> */
[----:B------:R-:W-:-:S04]  /*23820*/  IMAD.WIDE.U32 R200, R200, 0x100, RZ ;  /* 0x00000100c8c87825 */ /* 0x000fc800078e00ff */
[----:B------:R-:W-:Y:S01]  /*23830*/  FADD.FTZ R219, R206, R55 ;  /* 0x00000037cedb7221 */ /* 0x000fe20000010000 */
[----:B------:R-:W-:-:S03]  /*23840*/  LOP3.LUT R204, R200, R204, R202, 0xfe, !PT ;  /* 0x000000ccc8cc7212 */ /* 0x000fc600078efeca */
[----:B------:R-:W-:Y:S01]  /*23850*/  FADD.FTZ R206, R219, R48 ;  /* 0x00000030dbce7221 */ /* 0x000fe20000010000 */
[----:B------:R-:W-:Y:S02]  /*23860*/  SEL R219, RZ, 0x1, P1 ;  /* 0x00000001ffdb7807 */ /* 0x000fe40000800000 */
[----:B------:R-:W-:Y:S01]  /*23870*/  LOP3.LUT R201, R201, R221, R203, 0xfe, !PT ;  /* 0x000000ddc9c97212 */ /* 0x000fe200078efecb */
[----:B------:R-:W-:Y:S01]  /*23880*/  FADD.FTZ R205, R206, R49 ;  /* 0x00000031cecd7221 */ /* 0x000fe20000010000 */
[----:B------:R-:W-:Y:S02]  /*23890*/  LOP3.LUT R200, R204, R219, RZ, 0xfc, !PT ;  /* 0x000000dbccc87212 */ /* 0x000fe400078efcff */
[----:B------:R-:W-:Y:S01]  /*238a0*/  ISETP.NE.AND P1, PT, R187, RZ, PT ;  /* 0x000000ffbb00720c */ /* 0x000fe20003f25270 */
        /* <DEDUP_REMOVED lines=27> */
.L_x_16122:
[----:B------:R-:W-:Y:S01]  /*23a60*/  UMOV UR6, 0xffffffff ;  /* 0xffffffff00067882 */ /* 0x000fe20000000000 */
[----:B------:R-:W-:Y:S02]  /*23a70*/  FADD.FTZ R204, R204, R107 ;  /* 0x0000006bcccc7221 */ /* 0x000fe40000010000 */
[----:B------:R-:W-:Y:S05]  /*23a80*/  BRA.DIV UR6, `(.L_x_16123) ;  /* 0x0000001606007947 */ /* 0x000fea000b800000 */
[----:B0-----:R-:W0:Y:S01]  /*23a90*/  SHFL.BFLY PT, R149, R204, 0x1, 0x1f ;  /* 0x0c201f00cc957f89 */ /* 0x001e2200000e0000 */
        /* <DEDUP_REMOVED lines=116> */
.L_x_16136:
[----:B-1----:R-:W-:Y:S01]  /*241e0*/  FADD.FTZ R203, R202, R203 ;  /* 0x000000cbcacb7221 */ /* 0x002fe20000010000 */
[----:B0-----:R-:W-:Y:S01]  /*241f0*/  FMUL.FTZ R202, R149, R149 ;  /* 0x0000009595ca7220 */ /* 0x001fe20000410000 */
[----:B------:R-:W-:Y:S02]  /*24200*/  LOP3.LUT P2, RZ, R118, 0x40, RZ, 0xc0, !PT ;  /* 0x0000004076ff7812 */ /* 0x000fe4000784c0ff */
[----:B------:R-:W-:Y:S02]  /*24210*/  FFMA.FTZ R203, R203, R150, UR16 ;  /* 0x00000010cbcb7e23 */ /* 0x000fe40008010096 */
[----:B------:R-:W-:Y:S02]  /*24220*/  FSEL R204, R202, RZ, P2 ;  /* 0x000000ffcacc7208 */ /* 0x000fe40001000000 */
[----:B------:R-:W-:-:S03]  /*24230*/  FSEL R148, R149, RZ, !P2 ;  /* 0x000000ff95947208 */ /* 0x000fc60005000000 */
[----:B------:R-:W-:Y:S02]  /*24240*/  FADD.FTZ R203, R203, R204 ;  /* 0x000000cccbcb7221 */ /* 0x000fe40000010000 */
[C---:B------:R-:W-:Y:S01]  /*24250*/  FADD.FTZ R150, -R148.reuse, R72 ;  /* 0x0000004894967221 */ /* 0x040fe20000010100 */
[C---:B------:R-:W-:Y:S01]  /*24260*/  FADD.FTZ R204, -R148.reuse, R56 ;  /* 0x0000003894cc7221 */ /* 0x040fe20000010100 */
[C---:B------:R-:W-:Y:S01]  /*24270*/  FADD.FTZ R72, -R148.reuse, R68 ;  /* 0x0000004494487221 */ /* 0x040fe20000010100 */
[C---:B------:R-:W-:Y:S01]  /*24280*/  FADD.FTZ R151, -R148.reuse, R69 ;  /* 0x0000004594977221 */ /* 0x040fe20000010100 */
[C---:B------:R-:W-:Y:S01]  /*24290*/  FADD.FTZ R56, -R148.reuse, R57 ;  /* 0x0000003994387221 */ /* 0x040fe20000010100 */
[----:B------:R-:W0:Y:S01]  /*242a0*/  @!P1 LDC.64 R68, c[0x0][0x250] ;  /* 0x00009400ff449b82 */ /* 0x000e220000000a00 */
[C---:B------:R-:W-:Y:S01]  /*242b0*/  FADD.FTZ R201, -R148.reuse, R64 ;  /* 0x0000004094c97221 */ /* 0x040fe20000010100 */
[C---:B------:R-:W-:Y:S01]  /*242c0*/  FADD.FTZ R200, -R148.reuse, R65 ;  /* 0x0000004194c87221 */ /* 0x040fe20000010100 */
[----:B------:R-:W1:Y:S01]  /*242d0*/  MUFU.RSQ R57, R203 ;  /* 0x000000cb00397308 */ /* 0x000e620000001400 */
[C---:B------:R-:W-:Y:S01]  /*242e0*/  FADD.FTZ R86, -R148.reuse, R86 ;  /* 0x0000005694567221 */ /* 0x040fe20000010100 */
[C---:B------:R-:W-:Y:S01]  /*242f0*/  FADD.FTZ R70, -R148.reuse, R70 ;  /* 0x0000004694467221 */ /* 0x040fe20000010100 */
[C---:B------:R-:W-:Y:S01]  /*24300*/  FADD.FTZ R71, -R148.reuse, R71 ;  /* 0x0000004794477221 */ /* 0x040fe20000010100 */
        /* <DEDUP_REMOVED lines=13> */
[C---:B-1----:R-:W-:Y:S01]  /*243e0*/  FMUL.FTZ R51, R57.reuse, R86 ;  /* 0x0000005639337220 */ /* 0x042fe20000410000 */
[C---:B------:R-:W-:Y:S01]  /*243f0*/  FMUL.FTZ R86, R57.reuse, R70 ;  /* 0x0000004639567220 */ /* 0x040fe20000410000 */
[----:B------:R-:W-:Y:S01]  /*24400*/  FMUL.FTZ R222, R57, R71 ;  /* 0x0000004739de7220 */ /* 0x000fe20000410000 */
[C---:B------:R-:W-:Y:S01]  /*24410*/  FADD.FTZ R62, -R148.reuse, R62 ;  /* 0x0000003e943e7221 */ /* 0x040fe20000010100 */
[----:B------:R-:W1:Y:S01]  /*24420*/  LDC.64 R70, c[0x0][0x2b8] ;  /* 0x0000ae00ff467b82 */ /* 0x000e620000000a00 */
[----:B------:R-:W-:Y:S01]  /*24430*/  FADD.FTZ R214, -R148, R49 ;  /* 0x0000003194d67221 */ /* 0x000fe20000010100 */
[----:B0-----:R-:W-:-:S04]  /*24440*/  @!P1 IMAD.WIDE R68, R117, 0x4, R68 ;  /* 0x0000000475449825 */ /* 0x001fc800078e0244 */
[C---:B------:R-:W-:Y:S01]  /*24450*/  FADD.FTZ R50, -R148.reuse, R50 ;  /* 0x0000003294327221 */ /* 0x040fe20000010100 */
[C---:B------:R-:W-:Y:S01]  /*24460*/  FMUL.FTZ R49, R57.reuse, R90 ;  /* 0x0000005a39317220 */ /* 0x040fe20000410000 */
[C---:B------:R-:W-:Y:S01]  /*24470*/  FADD.FTZ R202, -R148.reuse, R63 ;  /* 0x0000003f94ca7221 */ /* 0x040fe20000010100 */
[----:B------:R-:W-:Y:S01]  /*24480*/  FADD.FTZ R58, -R148, R58 ;  /* 0x0000003a943a7221 */ /* 0x000fe20000010100 */
[----:B------:R-:W-:Y:S01]  /*24490*/  FMUL.FTZ R88, R57, R88 ;  /* 0x0000005839587220 */ /* 0x000fe20000410000 */
[----:B--2---:R-:W-:-:S04]  /*244a0*/  @!P1 IMAD.WIDE R64, R117, 0x4, R64 ;  /* 0x0000000475409825 */ /* 0x004fc800078e0240 */
[C---:B------:R-:W-:Y:S01]  /*244b0*/  FMUL.FTZ R89, R57.reuse, R89 ;  /* 0x0000005939597220 */ /* 0x040fe20000410000 */
[C---:B------:R-:W-:Y:S01]  /*244c0*/  FMUL.FTZ R90, R57.reuse, R91 ;  /* 0x0000005b395a7220 */ /* 0x040fe20000410000 */
[C---:B------:R-:W-:Y:S01]  /*244d0*/  FMUL.FTZ R84, R57.reuse, R84 ;  /* 0x0000005439547220 */ /* 0x040fe20000410000 */
[C---:B------:R-:W-:Y:S01]  /*244e0*/  FMUL.FTZ R85, R57.reuse, R85 ;  /* 0x0000005539557220 */ /* 0x040fe20000410000 */
[C---:B------:R-:W-:Y:S01]  /*244f0*/  FMUL.FTZ R220, R57.reuse, R87 ;  /* 0x0000005739dc7220 */ /* 0x040fe20000410000 */
[C---:B------:R-:W-:Y:S01]  /*24500*/  FMUL.FTZ R63, R57.reuse, R74 ;  /* 0x0000004a393f7220 */ /* 0x040fe20000410000 */
[C---:B------:R-:W-:Y:S01]  /*24510*/  FADD.FTZ R82, -R148.reuse, R82 ;  /* 0x0000005294527221 */ /* 0x040fe20000010100 */
[C---:B------:R-:W-:Y:S01]  /*24520*/  FMUL.FTZ R74, R57.reuse, R75 ;  /* 0x0000004b394a7220 */ /* 0x040fe20000410000 */
[C---:B------:R-:W-:Y:S01]  /*24530*/  FMUL.FTZ R87, R57.reuse, R60 ;  /* 0x0000003c39577220 */ /* 0x040fe20000410000 */
[C---:B------:R-:W-:Y:S01]  /*24540*/  FMUL.FTZ R226, R57.reuse, R62 ;  /* 0x0000003e39e27220 */ /* 0x040fe20000410000 */
[C---:B------:R-:W-:Y:S01]  /*24550*/  FADD.FTZ R76, -R148.reuse, R76 ;  /* 0x0000004c944c7221 */ /* 0x040fe20000010100 */
[C---:B------:R-:W-:Y:S01]  /*24560*/  FADD.FTZ R77, -R148.reuse, R77 ;  /* 0x0000004d944d7221 */ /* 0x040fe20000010100 */
[----:B------:R0:W-:Y:S01]  /*24570*/  @!P1 STG.E desc[UR4][R68.64], R149 ;  /* 0x0000009544009986 */ /* 0x0001e2000c101904 */
[C---:B------:R-:W-:Y:S01]  /*24580*/  FMUL.FTZ R75, R57.reuse, R200 ;  /* 0x000000c8394b7220 */ /* 0x040fe20000410000 */
[C---:B------:R-:W-:Y:S01]  /*24590*/  FMUL.FTZ R60, R57.reuse, R50 ;  /* 0x00000032393c7220 */ /* 0x040fe20000410000 */
[C---:B------:R-:W-:Y:S01]  /*245a0*/  FMUL.FTZ R62, R57.reuse, R48 ;  /* 0x00000030393e7220 */ /* 0x040fe20000410000 */
[C---:B------:R-:W-:Y:S01]  /*245b0*/  FADD.FTZ R80, -R148.reuse, R80 ;  /* 0x0000005094507221 */ /* 0x040fe20000010100 */
[C---:B------:R-:W-:Y:S01]  /*245c0*/  FADD.FTZ R81, -R148.reuse, R81 ;  /* 0x0000005194517221 */ /* 0x040fe20000010100 */
[C---:B------:R-:W-:Y:S01]  /*245d0*/  FADD.FTZ R83, -R148.reuse, R83 ;  /* 0x0000005394537221 */ /* 0x040fe20000010100 */
[C---:B------:R-:W-:Y:S01]  /*245e0*/  FADD.FTZ R78, -R148.reuse, R78 ;  /* 0x0000004e944e7221 */ /* 0x040fe20000010100 */
[----:B------:R-:W-:Y:S01]  /*245f0*/  FADD.FTZ R79, -R148, R79 ;  /* 0x0000004f944f7221 */ /* 0x000fe20000010100 */
[----:B------:R-:W-:Y:S01]  /*24600*/  FMUL.FTZ R200, R57, R58 ;  /* 0x0000003a39c87220 */ /* 0x000fe20000410000 */
[----:B------:R2:W-:Y:S01]  /*24610*/  @!P1 STG.E desc[UR4][R64.64], R57 ;  /* 0x0000003940009986 */ /* 0x0005e2000c101904 */
        /* <DEDUP_REMOVED lines=20> */
[----:B------:R-:W-:Y:S01]  /*24760*/  LEA R58, P1, R211, UR18, 0x4 ;  /* 0x00000012d33a7c11 */ /* 0x000fe2000f8220ff */
[----:B------:R-:W-:Y:S01]  /*24770*/  FADD.FTZ R148, -R148, R107 ;  /* 0x0000006b94947221 */ /* 0x000fe20000010100 */
[C---:B------:R-:W-:Y:S01]  /*24780*/  FMUL.FTZ R53, R57.reuse, R82 ;  /* 0x0000005239357220 */ /* 0x040fe20000410000 */
[C---:B------:R-:W-:Y:S01]  /*24790*/  FMUL.FTZ R82, R57.reuse, R76 ;  /* 0x0000004c39527220 */ /* 0x040fe20000410000 */
[C---:B------:R-:W-:Y:S01]  /*247a0*/  FMUL.FTZ R55, R57.reuse, R77 ;  /* 0x0000004d39377220 */ /* 0x040fe20000410000 */
[C---:B------:R-:W-:Y:S01]  /*247b0*/  FMUL.FTZ R80, R57.reuse, R80 ;  /* 0x0000005039507220 */ /* 0x040fe20000410000 */
[C---:B------:R-:W-:Y:S01]  /*247c0*/  FMUL.FTZ R81, R57.reuse, R81 ;  /* 0x0000005139517220 */ /* 0x040fe20000410000 */
[C---:B0-----:R-:W-:Y:S01]  /*247d0*/  FMUL.FTZ R68, R57.reuse, R83 ;  /* 0x0000005339447220 */ /* 0x041fe20000410000 */
[C---:B------:R-:W-:Y:S01]  /*247e0*/  FMUL.FTZ R69, R57.reuse, R78 ;  /* 0x0000004e39457220 */ /* 0x040fe20000410000 */
[C---:B------:R-:W-:Y:S01]  /*247f0*/  FMUL.FTZ R224, R57.reuse, R79 ;  /* 0x0000004f39e07220 */ /* 0x040fe20000410000 */
[C---:B------:R-:W-:Y:S01]  /*24800*/  FMUL.FTZ R91, R57.reuse, R61 ;  /* 0x0000003d395b7220 */ /* 0x040fe20000410000 */
[----:B------:R-:W-:Y:S01]  /*24810*/  FMUL.FTZ R77, R57, R204 ;  /* 0x000000cc394d7220 */ /* 0x000fe20000410000 */
[----:B------:R-:W-:Y:S01]  /*24820*/  LEA.HI.X R59, R211, UR19, RZ, 0x4, P1 ;  /* 0x00000013d33b7c11 */ /* 0x000fe200088f24ff */
[C---:B------:R-:W-:Y:S01]  /*24830*/  FMUL.FTZ R150, R57.reuse, R150 ;  /* 0x0000009639967220 */ /* 0x040fe20000410000 */
[----:B------:R-:W-:Y:S01]  /*24840*/  F2FP.BF16.F32.PACK_AB R51, R220, R51 ;  /* 0x00000033dc33723e */ /* 0x000fe200000010ff */
[----:B------:R-:W-:Y:S01]  /*24850*/  FMUL.FTZ R73, R57, R73 ;  /* 0x0000004939497220 */ /* 0x000fe20000410000 */
[----:B------:R-:W-:Y:S01]  /*24860*/  F2FP.BF16.F32.PACK_AB R50, R85, R50 ;  /* 0x000000325532723e */ /* 0x000fe200000010ff */
[C---:B------:R-:W-:Y:S01]  /*24870*/  FMUL.FTZ R72, R57.reuse, R72 ;  /* 0x0000004839487220 */ /* 0x040fe20000410000 */
[----:B------:R-:W-:Y:S01]  /*24880*/  F2FP.BF16.F32.PACK_AB R49, R90, R49 ;  /* 0x000000315a31723e */ /* 0x000fe200000010ff */
        /* <DEDUP_REMOVED lines=19> */
[----:B--2---:R-:W-:Y:S01]  /*249c0*/  FFMA.FTZ R65, R222, R146, R173 ;  /* 0x00000092de417223 */ /* 0x004fe200000100ad */
        /* <DEDUP_REMOVED lines=8> */
[----:B------:R0:W-:Y:S01]  /*24a50*/  STG.E.128 desc[UR4][R58.64], R48 ;  /* 0x000000303a007986 */ /* 0x0001e2000c101d04 */
        /* <DEDUP_REMOVED lines=12> */
[----:B------:R-:W-:Y:S01]  /*24b20*/  FFMA.FTZ R87, R87, R121, R26 ;  /* 0x0000007957577223 */ /* 0x000fe2000001001a */
[----:B------:R-:W-:Y:S01]  /*24b30*/  FFMA.FTZ R75, R75, R145, R174 ;  /* 0x000000914b4b7223 */ /* 0x000fe200000100ae */
[----:B------:R-:W-:Y:S01]  /*24b40*/  FFMA.FTZ R210, R210, R138, R165 ;  /* 0x0000008ad2d27223 */ /* 0x000fe200000100a5 */
[----:B------:R-:W-:Y:S01]  /*24b50*/  FFMA.FTZ R203, R203, R139, R168 ;  /* 0x0000008bcbcb7223 */ /* 0x000fe200000100a8 */
[----:B------:R-:W-:Y:S01]  /*24b60*/  FFMA.FTZ R206, R206, R140, R167 ;  /* 0x0000008ccece7223 */ /* 0x000fe200000100a7 */
[----:B0-----:R-:W-:Y:S01]  /*24b70*/  F2FP.BF16.F32.PACK_AB R51, R65, R86 ;  /* 0x000000564133723e */ /* 0x001fe200000010ff */
[----:B------:R-:W-:Y:S01]  /*24b80*/  FFMA.FTZ R48, R150, R4, R33 ;  /* 0x0000000496307223 */ /* 0x000fe20000010021 */
[----:B------:R-:W0:Y:S01]  /*24b90*/  LDC.64 R64, c[0x0][0x210] ;  /* 0x00008400ff407b82 */ /* 0x000e220000000a00 */
        /* <DEDUP_REMOVED lines=8> */
[----:B------:R-:W-:Y:S01]  /*24c20*/  F2FP.BF16.F32.PACK_AB R50, R151, R72 ;  /* 0x000000489732723e */ /* 0x000fe200000010ff */
[----:B-1----:R-:W-:Y:S01]  /*24c30*/  FFMA.FTZ R53, R78, R144, R171 ;  /* 0x000000904e357223 */ /* 0x002fe200000100ab */
[----:B------:R-:W-:Y:S01]  /*24c40*/  FFMA.FTZ R54, R91, R143, R172 ;  /* 0x0000008f5b367223 */ /* 0x000fe200000100ac */
[----:B------:R-:W-:Y:S01]  /*24c50*/  F2FP.BF16.F32.PACK_AB R55, R59, R226 ;  /* 0x000000e23b37723e */ /* 0x000fe200000010ff */
        /* <DEDUP_REMOVED lines=21> */
[----:B------:R1:W-:Y:S01]  /*24db0*/  STG.E.128 desc[UR4][R68.64], R52 ;  /* 0x0000003444007986 */ /* 0x0003e2000c101d04 */
[----:B------:R-:W-:Y:S02]  /*24dc0*/  F2FP.BF16.F32.PACK_AB R56, R83, R56 ;  /* 0x000000385338723e */ /* 0x000fe400000010ff */
[----:B------:R-:W-:-:S02]  /*24dd0*/  F2FP.BF16.F32.PACK_AB R61, R74, R73 ;  /* 0x000000494a3d723e */ /* 0x000fc400000010ff */
[----:B------:R-:W-:Y:S01]  /*24de0*/  F2FP.BF16.F32.PACK_AB R63, R78, R63 ;  /* 0x0000003f4e3f723e */ /* 0x000fe200000010ff */
[----:B------:R1:W-:Y:S01]  /*24df0*/  STG.E.128 desc[UR4][R70.64], R56 ;  /* 0x0000003846007986 */ /* 0x0003e2000c101d04 */
[----:B------:R-:W-:Y:S02]  /*24e00*/  F2FP.BF16.F32.PACK_AB R62, R76, R105 ;  /* 0x000000694c3e723e */ /* 0x000fe400000010ff */
[----:B------:R-:W-:Y:S02]  /*24e10*/  LEA.HI.X R73, R207, UR19, RZ, 0x4, P1 ;  /* 0x00000013cf497c11 */ /* 0x000fe400088f24ff */
[----:B------:R-:W-:Y:S02]  /*24e20*/  F2FP.BF16.F32.PACK_AB R60, R79, R60 ;  /* 0x0000003c4f3c723e */ /* 0x000fe400000010ff */
[----:B0-----:R-:W-:-:S03]  /*24e30*/  LEA R117, R64, R117, 0x2 ;  /* 0x0000007540757211 */ /* 0x001fc600078e10ff */
[----:B------:R1:W-:Y:S01]  /*24e40*/  STG.E.128 desc[UR4][R72.64], R60 ;  /* 0x0000003c48007986 */ /* 0x0003e2000c101d04 */
[----:B------:R-:W-:-:S13]  /*24e50*/  ISETP.GE.AND P1, PT, R117, R65, PT ;  /* 0x000000417500720c */ /* 0x000fda0003f26270 */
[----:B------:R-:W-:Y:S05]  /*24e60*/  @!P1 BRA `(.L_x_16124) ;  /* 0xfffffdc000dc9947 */ /* 0x000fea000383ffff */
[----:B------:R-:W-:Y:S05]  /*24e70*/  BSYNC B0 ;  /* 0x0000000000007941 */ /* 0x000fea0003800000 */
.L_x_15348:
[----:B------:R-:W-:Y:S05]  /*24e80*/  EXIT ;  /* 0x000000000000794d */ /* 0x000fea0003800000 */
.L_x_16123:
[----:B------:R-:W-:Y:S01]  /*24e90*/  HFMA2.MMA R219, -RZ, RZ, 0, 1.847743988037109375e-06 ;  /* 0x0000001fffdb7435 */ /* 0x000fe200000001ff */
[----:B------:R-:W-:Y:S01]  /*24ea0*/  BSSY B1, `(.L_x_16125) ;  /* 0x0000006000017945 */ /* 0x000fe20003800000 */
[----:B------:R-:W-:Y:S02]  /*24eb0*/  IMAD.MOV.U32 R206, RZ, RZ, 0x1 ;  /* 0x00000001ffce7424 */ /* 0x000fe400078e00ff */
[----:B------:R-:W-:-:S07]  /*24ec0*/  IMAD.MOV.U32 R205, RZ, RZ, -0x1 ;  /* 0xffffffffffcd7424 */ /* 0x000fce00078e00ff */
[----:B0-----:R-:W-:Y:S05]  /*24ed0*/  WARPSYNC.COLLECTIVE R205, `(.L_x_16126) ;  /* 0x00000000cd087348 */ /* 0x001fea0003c00000 */
[----:B------:R1:W2:Y:S02]  /*24ee0*/  SHFL.BFLY P2, R203, R204, R206, R219 ;  /* 0x0c0000cecccb7389 */ /* 0x0002a400000400db */
[----:B012---:R-:W-:Y:S01]  /*24ef0*/  ENDCOLLECTIVE ;  /* 0x000000000000791b */ /* 0x007fe20003800000 */
.L_x_16126:
[----:B------:R-:W-:Y:S05]  /*24f00*/  BSYNC B1 ;  /* 0x0000000000017941 */ /* 0x000fea0003800000 */
.L_x_16125:
[----:B------:R-:W-:Y:S01]  /*24f10*/  MOV R149, R203 ;  /* 0x000000cb00957202 */ /* 0x000fe20000000f00 */
[----:B------:R-:W-:Y:S01]  /*24f20*/  HFMA2.MMA R206, -RZ, RZ, 0, 1.1920928955078125e-07 ;  /* 0x00000002ffce7435 */ /* 0x000fe200000001ff */
[----:B------:R-:W-:Y:S01]  /*24f30*/  IMAD.MOV.U32 R219, RZ, RZ, 0x1f ;  /* 0x0000001fffdb7424 */ /* 0x000fe200078e00ff */
[----:B------:R-:W-:Y:S01]  /*24f40*/  MOV R205, 0xffffffff ;  /* 0xffffffff00cd7802 */ /* 0x000fe20000000f00 */
[----:B------:R-:W0:Y:S01]  /*24f50*/  LDC R150, c[0x0][0x290] ;  /* 0x0000a400ff967b82 */ /* 0x000e220000000800 */
[----:B------:R-:W-:-:S04]  /*24f60*/  FADD.FTZ R151, R204, R149 ;  /* 0x00000095cc977221 */ /* 0x000fc80000010000 */
[----:B------:R-:W-:-:S07]  /*24f70*/  IMAD.MOV.U32 R204, RZ, RZ, R151 ;  /* 0x000000ffffcc7224 */ /* 0x000fce00078e0097 */
[----:B0-----:R-:W-:Y:S05]  /*24f80*/  WARPSYNC.COLLECTIVE R205, `(.L_x_16127) ;  /* 0x00000000cd087348 */ /* 0x001fea0003c00000 */
[----:B------:R1:W2:Y:S02]  /*24f90*/  SHFL.BFLY P2, R203, R204, R206, R219 ;  /* 0x0c0000cecccb7389 */ /* 0x0002a400000400db */
[----:B012---:R-:W-:Y:S01]  /*24fa0*/  ENDCOLLECTIVE ;  /* 0x000000000000791b */ /* 0x007fe20003800000 */
.L_x_16127:
[----:B------:R-:W-:Y:S02]  /*24fb0*/  IMAD.MOV.U32 R206, RZ, RZ, 0x4 ;  /* 0x00000004ffce7424 */ /* 0x000fe400078e00ff */
[----:B------:R-:W-:-:S04]  /*24fc0*/  IMAD.MOV.U32 R148, RZ, RZ, R203 ;  /* 0x000000ffff947224 */ /* 0x000fc800078e00cb */
[----:B------:R-:W-:-:S05]  /*24fd0*/  FADD.FTZ R200, R151, R148 ;  /* 0x0000009497c87221 */ /* 0x000fca0000010000 */
[----:B------:R-:W-:-:S07]  /*24fe0*/  MOV R204, R200 ;  /* 0x000000c800cc7202 */ /* 0x000fce0000000f00 */
[----:B------:R-:W-:Y:S05]  /*24ff0*/  WARPSYNC.COLLECTIVE R205, `(.L_x_16128) ;  /* 0x00000000cd087348 */ /* 0x000fea0003c00000 */
[----:B------:R0:W1:Y:S02]  /*25000*/  SHFL.BFLY P2, R203, R204, R206, R219 ;  /* 0x0c0000cecccb7389 */ /* 0x00006400000400db */
[----:B01----:R-:W-:Y:S01]  /*25010*/  ENDCOLLECTIVE ;  /* 0x000000000000791b */ /* 0x003fe20003800000 */
.L_x_16128:
[----:B------:R-:W-:Y:S01]  /*25020*/  HFMA2.MMA R206, -RZ, RZ, 0, 4.76837158203125e-07 ;  /* 0x00000008ffce7435 */ /* 0x000fe200000001ff */
[----:B------:R-:W-:-:S05]  /*25030*/  MOV R149, R203 ;  /* 0x000000cb00957202 */ /* 0x000fca0000000f00 */
[----:B------:R-:W-:-:S04]  /*25040*/  FADD.FTZ R201, R200, R149 ;  /* 0x00000095c8c97221 */ /* 0x000fc80000010000 */
[----:B------:R-:W-:-:S07]  /*25050*/  IMAD.MOV.U32 R204, RZ, RZ, R201 ;  /* 0x000000ffffcc7224 */ /* 0x000fce00078e00c9 */
[----:B------:R-:W-:Y:S05]  /*25060*/  WARPSYNC.COLLECTIVE R205, `(.L_x_16129) ;  /* 0x00000000cd087348 */ /* 0x000fea0003c00000 */
[----:B------:R0:W1:Y:S02]  /*25070*/  SHFL.BFLY P2, R203, R204, R206, R219 ;  /* 0x0c0000cecccb7389 */ /* 0x00006400000400db */
[----:B01----:R-:W-:Y:S01]  /*25080*/  ENDCOLLECTIVE ;  /* 0x000000000000791b */ /* 0x003fe20003800000 */
.L_x_16129:
[----:B------:R-:W-:Y:S02]  /*25090*/  IMAD.MOV.U32 R206, RZ, RZ, 0x10 ;  /* 0x00000010ffce7424 */ /* 0x000fe400078e00ff */
[----:B------:R-:W-:-:S04]  /*250a0*/  IMAD.MOV.U32 R148, RZ, RZ, R203 ;  /* 0x000000ffff947224 */ /* 0x000fc800078e00cb */
[----:B------:R-:W-:-:S05]  /*250b0*/  FADD.FTZ R202, R201, R148 ;  /* 0x00000094c9ca7221 */ /* 0x000fca0000010000 */
[----:B------:R-:W-:-:S07]  /*250c0*/  MOV R204, R202 ;  /* 0x000000ca00cc7202 */ /* 0x000fce0000000f00 */
[----:B------:R-:W-:Y:S05]  /*250d0*/  WARPSYNC.COLLECTIVE R205, `(.L_x_16130) ;  /* 0x00000000cd087348 */ /* 0x000fea0003c00000 */
[----:B------:R0:W1:Y:S02]  /*250e0*/  SHFL.BFLY P2, R203, R204, R206, R219 ;  /* 0x0c0000cecccb7389 */ /* 0x00006400000400db */
[----:B01----:R-:W-:Y:S01]  /*250f0*/  ENDCOLLECTIVE ;  /* 0x000000000000791b */ /* 0x003fe20003800000 */
.L_x_16130:
        /* <DEDUP_REMOVED lines=104> */
.L_x_16131:
[----:B------:R-:W-:Y:S02]  /*25780*/  IMAD.MOV.U32 R206, RZ, RZ, 0x2 ;  /* 0x00000002ffce7424 */ /* 0x000fe400078e00ff */
[----:B------:R-:W-:-:S04]  /*25790*/  IMAD.MOV.U32 R151, RZ, RZ, R203 ;  /* 0x000000ffff977224 */ /* 0x000fc800078e00cb */
[----:B------:R-:W-:-:S05]  /*257a0*/  FADD.FTZ R151, R148, R151 ;  /* 0x0000009794977221 */ /* 0x000fca0000010000 */
[----:B------:R-:W-:-:S07]  /*257b0*/  MOV R204, R151 ;  /* 0x0000009700cc7202 */ /* 0x000fce0000000f00 */
[----:B------:R-:W-:Y:S05]  /*257c0*/  WARPSYNC.COLLECTIVE R205, `(.L_x_16132) ;  /* 0x00000000cd087348 */ /* 0x000fea0003c00000 */
[----:B------:R0:W1:Y:S02]  /*257d0*/  SHFL.BFLY P2, R203, R204, R206, R219 ;  /* 0x0c0000cecccb7389 */ /* 0x00006400000400db */
[----:B01----:R-:W-:Y:S01]  /*257e0*/  ENDCOLLECTIVE ;  /* 0x000000000000791b */ /* 0x003fe20003800000 */
.L_x_16132:
[----:B------:R-:W-:Y:S01]  /*257f0*/  HFMA2.MMA R206, -RZ, RZ, 0, 2.384185791015625e-07 ;  /* 0x00000004ffce7435 */ /* 0x000fe200000001ff */
[----:B------:R-:W-:-:S05]  /*25800*/  MOV R200, R203 ;  /* 0x000000cb00c87202 */ /* 0x000fca0000000f00 */
[----:B------:R-:W-:-:S04]  /*25810*/  FADD.FTZ R200, R151, R200 ;  /* 0x000000c897c87221 */ /* 0x000fc80000010000 */
[----:B------:R-:W-:-:S07]  /*25820*/  IMAD.MOV.U32 R204, RZ, RZ, R200 ;  /* 0x000000ffffcc7224 */ /* 0x000fce00078e00c8 */
[----:B------:R-:W-:Y:S05]  /*25830*/  WARPSYNC.COLLECTIVE R205, `(.L_x_16133) ;  /* 0x00000000cd087348 */ /* 0x000fea0003c00000 */
[----:B------:R0:W1:Y:S02]  /*25840*/  SHFL.BFLY P2, R203, R204, R206, R219 ;  /* 0x0c0000cecccb7389 */ /* 0x00006400000400db */
[----:B01----:R-:W-:Y:S01]  /*25850*/  ENDCOLLECTIVE ;  /* 0x000000000000791b */ /* 0x003fe20003800000 */
.L_x_16133:
[----:B------:R-:W-:Y:S02]  /*25860*/  IMAD.MOV.U32 R206, RZ, RZ, 0x8 ;  /* 0x00000008ffce7424 */ /* 0x000fe400078e00ff */
[----:B------:R-:W-:-:S04]  /*25870*/  IMAD.MOV.U32 R201, RZ, RZ, R203 ;  /* 0x000000ffffc97224 */ /* 0x000fc800078e00cb */
[----:B------:R-:W-:-:S05]  /*25880*/  FADD.FTZ R201, R200, R201 ;  /* 0x000000c9c8c97221 */ /* 0x000fca0000010000 */
[----:B------:R-:W-:-:S07]  /*25890*/  MOV R204, R201 ;  /* 0x000000c900cc7202 */ /* 0x000fce0000000f00 */
[----:B------:R-:W-:Y:S05]  /*258a0*/  WARPSYNC.COLLECTIVE R205, `(.L_x_16134) ;  /* 0x00000000cd087348 */ /* 0x000fea0003c00000 */
[----:B------:R0:W1:Y:S02]  /*258b0*/  SHFL.BFLY P2, R203, R204, R206, R219 ;  /* 0x0c0000cecccb7389 */ /* 0x00006400000400db */
[----:B01----:R-:W-:Y:S01]  /*258c0*/  ENDCOLLECTIVE ;  /* 0x000000000000791b */ /* 0x003fe20003800000 */
.L_x_16134:
[----:B------:R-:W-:Y:S01]  /*258d0*/  HFMA2.MMA R206, -RZ, RZ, 0, 9.5367431640625e-07 ;  /* 0x00000010ffce7435 */ /* 0x000fe200000001ff */
[----:B------:R-:W-:-:S05]  /*258e0*/  MOV R202, R203 ;  /* 0x000000cb00ca7202 */ /* 0x000fca0000000f00 */
[----:B------:R-:W-:-:S04]  /*258f0*/  FADD.FTZ R202, R201, R202 ;  /* 0x000000cac9ca7221 */ /* 0x000fc80000010000 */
[----:B------:R-:W-:-:S07]  /*25900*/  IMAD.MOV.U32 R204, RZ, RZ, R202 ;  /* 0x000000ffffcc7224 */ /* 0x000fce00078e00ca */
[----:B------:R-:W-:Y:S05]  /*25910*/  WARPSYNC.COLLECTIVE R205, `(.L_x_16135) ;  /* 0x00000000cd087348 */ /* 0x000fea0003c00000 */
[----:B------:R0:W1:Y:S02]  /*25920*/  SHFL.BFLY P2, R203, R204, R206, R219 ;  /* 0x0c0000cecccb7389 */ /* 0x00006400000400db */
[----:B01----:R-:W-:Y:S01]  /*25930*/  ENDCOLLECTIVE ;  /* 0x000000000000791b */ /* 0x003fe20003800000 */
.L_x_16135:
[----:B------:R-:W-:Y:S05]  /*25940*/  BRA `(.L_x_16136) ;  /* 0xffffffe800247947 */ /* 0x000fea000383ffff */
.L_x_16137:
        /* <DEDUP_REMOVED lines=11> */
.L_x_40139:


//--------------------- .text._ZN10layer_norm31ln_parallel_residual_fwd_kernelINS_13Kernel_traitsIf13__nv_bfloat16fS2_fjLj1536ELj1ELj4ELj1ELj16ENS_18Kernel_traits_baseILj1536EfS2_fS2_fjLj128EEEEELb0ELb0ELb0EEEvNS_9FwdParamsE --------------------------
	.section	.text._ZN10layer_norm31ln_parallel_residual_fwd_kernelINS_13Kernel_traitsIf13__nv_bfloat16fS2_fjLj1536ELj1ELj4ELj1ELj16ENS_18Kernel_traits_baseILj1536EfS2_fS2_fjLj128EEEEELb0ELb0ELb0EEEvNS_9FwdParamsE,"ax",@progbits
	.align	128
        .global         _ZN10layer_norm31ln_parallel_residual_fwd_kernelINS_13Kernel_traitsIf13__nv_bfloat16fS2_fjLj1536ELj1ELj4ELj1ELj16ENS_18Kernel_traits_baseILj1536EfS2_fS2_fjLj128EEEEELb0ELb0ELb0EEEvNS_9FwdParamsE
        .type           _ZN10layer_norm31ln_parallel_residual_fwd_kernelINS_13Kernel_traitsIf13__nv_bfloat16fS2_fjLj1536ELj1ELj4ELj1ELj16ENS_18Kernel_traits_baseILj1536EfS2_fS2_fjLj128EEEEELb0ELb0ELb0EEEvNS_9FwdParamsE,@function
        .size           _ZN10layer_norm31ln_parallel_residual_fwd_kernelINS_13Kernel_traitsIf13__nv_bfloat16fS2_fjLj1536ELj1ELj4ELj1ELj16ENS_18Kernel_traits_baseILj1536EfS2_fS2_fjLj128EEEEELb0ELb0ELb0EEEvNS_9FwdParamsE,(.L_x_40140 - _ZN10layer_norm31ln_parallel_residual_fwd_kernelINS_13Kernel_traitsIf13__nv_bfloat16fS2_fjLj1536ELj1ELj4ELj1ELj16ENS_18Kernel_traits_baseILj1536EfS2_fS2_fjLj128EEEEELb0ELb0ELb0EEEvNS_9FwdParamsE)
        .other          _ZN10layer_norm31ln_parallel_residual_fwd_kernelINS_13Kernel_traitsIf13__nv_bfloat16fS2_fjLj1536ELj1ELj4ELj1ELj16ENS_18Kernel_traits_baseILj1536EfS2_fS2_fjLj128EEEEELb0ELb0ELb0EEEvNS_9FwdParamsE,@"STO_CUDA_ENTRY STV_DEFAULT"
_ZN10layer_norm31ln_parallel_residual_fwd_kernelINS_13Kernel_traitsIf13__nv_bfloat16fS2_fjLj1536ELj1ELj4ELj1ELj16ENS_18Kernel_traits_baseILj1536EfS2_fS2_fjLj128EEEEELb0ELb0ELb0EEEvNS_9FwdParamsE:
.text._ZN10layer_norm31ln_parallel_residual_fwd_kernelINS_13Kernel_traitsIf13__nv_bfloat16fS2_fjLj1536ELj1ELj4ELj1ELj16ENS_18Kernel_traits_baseILj1536EfS2_fS2_fjLj128EEEEELb0ELb0ELb0EEEvNS_9FwdParamsE:
        /* <DEDUP_REMOVED lines=12> */
[----:B------:R-:W-:-:S04]  /*00c0*/  LEA.HI.SX32 R0, R0, R3, 0x1d ;  /* 0x0000000300007211 */ /* 0x000fc800078feaff */
        /* <DEDUP_REMOVED lines=39> */
[----:B------:R0:W5:Y:S04]  /*0340*/  @P2 LDG.E.128 R16, desc[UR4][R26.64] ;  /* 0x000000041a102981 */ /* 0x000168000c1e1d00 */
[----:B------:R0:W5:Y:S04]  /*0350*/  @P2 LDG.E.128 R20, desc[UR4][R26.64+0x10] ;  /* 0x000010041a142981 */ /* 0x000168000c1e1d00 */
[----:B------:R-:W4:Y:S04]  /*0360*/  LDG.E.128 R4, desc[UR4][R24.64] ;  /* 0x0000000418047981 */ /* 0x000f28000c1e1d00 */
[----:B------:R0:W5:Y:S01]  /*0370*/  LDG.E.128 R248, desc[UR4][R24.64+0x10] ;  /* 0x0000100418f87981 */ /* 0x000162000c1e1d00 */
[----:B------:R-:W-:-:S03]  /*0380*/  LOP3.LUT R2, R2, 0x20, RZ, 0xfc, !PT ;  /* 0x0000002002027812 */ /* 0x000fc600078efcff */
[----:B----4-:R0:W-:Y:S04]  /*0390*/  STL.64 [R1], R4 ;  /* 0x0000000401007387 */ /* 0x0101e80000100a00 */
[----:B------:R0:W-:Y:S04]  /*03a0*/  STL.64 [R1+0x8], R6 ;  /* 0x0000080601007387 */ /* 0x0001e80000100a00 */
[----:B---3--:R0:W-:Y:S04]  /*03b0*/  STL.64 [R1+0x10], R28 ;  /* 0x0000101c01007387 */ /* 0x0081e80000100a00 */
[----:B------:R0:W-:Y:S04]  /*03c0*/  STL.64 [R1+0x18], R30 ;  /* 0x0000181e01007387 */ /* 0x0001e80000100a00 */
[----:B--2---:R0:W-:Y:S04]  /*03d0*/  STL.64 [R1+0x20], R32 ;  /* 0x0000202001007387 */ /* 0x0041e80000100a00 */
[----:B------:R0:W-:Y:S02]  /*03e0*/  STL.64 [R1+0x28], R34 ;  /* 0x0000282201007387 */ /* 0x0001e40000100a00 */
.L_x_16139:
[----:B------:R-:W-:Y:S05]  /*03f0*/  BSYNC B0 ;  /* 0x0000000000007941 */ /* 0x000fea0003800000 */
.L_x_16138:
[----:B------:R-:W-:Y:S04]  /*0400*/  BSSY B0, `(.L_x_16140) ;  /* 0x0000024000007945 */ /* 0x000fe80003800000 */
[----:B------:R-:W-:Y:S05]  /*0410*/  @!P6 BRA `(.L_x_16141) ;  /* 0x000000000088e947 */ /* 0x000fea0003800000 */
[----:B------:R-:W-:Y:S01]  /*0420*/  ULDC.64 UR6, c[0x0][0x2c8] ;  /* 0x0000b20000067ab9 */ /* 0x000fe20000000a00 */
[----:B------:R-:W1:Y:S01]  /*0430*/  LDC.64 R40, c[0x0][0x260] ;  /* 0x00009800ff287b82 */ /* 0x000e620000000a00 */
[----:B------:R-:W-:Y:S01]  /*0440*/  ISETP.NE.U32.AND P1, PT, RZ, UR6, PT ;  /* 0x00000006ff007c0c */ /* 0x000fe2000bf25070 */
[----:B------:R-:W-:Y:S01]  /*0450*/  ULDC.64 UR8, c[0x0][0x2d0] ;  /* 0x0000b40000087ab9 */ /* 0x000fe20000000a00 */
[----:B------:R-:W-:Y:S02]  /*0460*/  SHF.L.U32 R48, R2, 0x5, RZ ;  /* 0x0000000502307819 */ /* 0x000fe400000006ff */
[----:B0-----:R-:W-:Y:S02]  /*0470*/  CS2R R26, SRZ ;  /* 0x00000000001a7805 */ /* 0x001fe4000001ff00 */
[----:B------:R-:W-:Y:S02]  /*0480*/  ISETP.NE.AND.EX P1, PT, RZ, UR7, PT, P1 ;  /* 0x00000007ff007c0c */ /* 0x000fe4000bf25310 */
[----:B------:R-:W-:-:S02]  /*0490*/  CS2R R24, SRZ ;  /* 0x0000000000187805 */ /* 0x000fc4000001ff00 */
[----:B------:R-:W-:Y:S02]  /*04a0*/  ISETP.NE.U32.AND P2, PT, RZ, UR8, PT ;  /* 0x00000008ff007c0c */ /* 0x000fe4000bf45070 */
[----:B------:R-:W-:Y:S02]  /*04b0*/  CS2R R30, SRZ ;  /* 0x00000000001e7805 */ /* 0x000fe4000001ff00 */
[----:B------:R-:W-:Y:S02]  /*04c0*/  SHF.L.U64.HI R3, R2, 0x5, RZ ;  /* 0x0000000502037819 */ /* 0x000fe400000102ff */
[----:B------:R-:W-:Y:S02]  /*04d0*/  CS2R R28, SRZ ;  /* 0x00000000001c7805 */ /* 0x000fe4000001ff00 */
[----:B------:R-:W-:Y:S02]  /*04e0*/  ISETP.NE.AND.EX P2, PT, RZ, UR9, PT, P2 ;  /* 0x00000009ff007c0c */ /* 0x000fe4000bf45320 */
[----:B------:R-:W-:-:S02]  /*04f0*/  CS2R R34, SRZ ;  /* 0x0000000000227805 */ /* 0x000fc4000001ff00 */
[----:B------:R-:W-:Y:S02]  /*0500*/  CS2R R32, SRZ ;  /* 0x0000000000207805 */ /* 0x000fe4000001ff00 */
[----:B------:R-:W-:Y:S02]  /*0510*/  CS2R R38, SRZ ;  /* 0x0000000000267805 */ /* 0x000fe4000001ff00 */
[----:B------:R-:W-:Y:S02]  /*0520*/  CS2R R36, SRZ ;  /* 0x0000000000247805 */ /* 0x000fe4000001ff00 */
[----:B------:R-:W-:-:S04]  /*0530*/  @P1 LEA R4, P3, R2, UR6, 0x5 ;  /* 0x0000000602041c11 */ /* 0x000fc8000f8628ff */
[C---:B------:R-:W-:Y:S01]  /*0540*/  @P1 LEA.HI.X R5, R2.reuse, UR7, RZ, 0x5, P3 ;  /* 0x0000000702051c11 */ /* 0x040fe200098f2cff */
[----:B------:R-:W-:Y:S01]  /*0550*/  ULDC.64 UR6, c[0x0][0x268] ;  /* 0x00009a0000067ab9 */ /* 0x000fe20000000a00 */
[----:B-1----:R-:W-:Y:S01]  /*0560*/  IMAD.WIDE.U32 R50, R2, 0x20, R40 ;  /* 0x0000002002327825 */ /* 0x002fe200078e0028 */
        /* <DEDUP_REMOVED lines=13> */
.L_x_16141:
[----:B------:R-:W-:Y:S05]  /*0640*/  BSYNC B0 ;  /* 0x0000000000007941 */ /* 0x000fea0003800000 */
.L_x_16140:
[----:B------:R-:W-:Y:S04]  /*0650*/  BSSY B0, `(.L_x_16142) ;  /* 0x0000024000007945 */ /* 0x000fe80003800000 */
[----:B------:R-:W-:Y:S05]  /*0660*/  @!P5 BRA `(.L_x_16143) ;  /* 0x000000000088d947 */ /* 0x000fea0003800000 */
[----:B------:R-:W-:Y:S01]  /*0670*/  ULDC.64 UR6, c[0x0][0x2c8] ;  /* 0x0000b20000067ab9 */ /* 0x000fe20000000a00 */
[----:B------:R-:W2:Y:S01]  /*0680*/  LDC.64 R64, c[0x0][0x260] ;  /* 0x00009800ff407b82 */ /* 0x000ea20000000a00 */
[----:B------:R-:W-:Y:S01]  /*0690*/  ISETP.NE.U32.AND P1, PT, RZ, UR6, PT ;  /* 0x00000006ff007c0c */ /* 0x000fe2000bf25070 */
[----:B------:R-:W-:Y:S01]  /*06a0*/  ULDC.64 UR8, c[0x0][0x2d0] ;  /* 0x0000b40000087ab9 */ /* 0x000fe20000000a00 */
[----:B------:R-:W-:Y:S02]  /*06b0*/  SHF.L.U32 R80, R2, 0x5, RZ ;  /* 0x0000000502507819 */ /* 0x000fe400000006ff */
[----:B-1----:R-:W-:Y:S02]  /*06c0*/  CS2R R50, SRZ ;  /* 0x0000000000327805 */ /* 0x002fe4000001ff00 */
        /* <DEDUP_REMOVED lines=11> */
[----:B0-----:R-:W-:-:S04]  /*0780*/  @P1 LEA R4, P3, R2, UR6, 0x5 ;  /* 0x0000000602041c11 */ /* 0x001fc8000f8628ff */
[C---:B------:R-:W-:Y:S01]  /*0790*/  @P1 LEA.HI.X R5, R2.reuse, UR7, RZ, 0x5, P3 ;  /* 0x0000000702051c11 */ /* 0x040fe200098f2cff */
[----:B------:R-:W-:Y:S01]  /*07a0*/  ULDC.64 UR6, c[0x0][0x268] ;  /* 0x00009a0000067ab9 */ /* 0x000fe20000000a00 */
[----:B--2---:R-:W-:Y:S01]  /*07b0*/  IMAD.WIDE.U32 R82, R2, 0x20, R64 ;  /* 0x0000002002527825 */ /* 0x004fe200078e0040 */
        /* <DEDUP_REMOVED lines=13> */
.L_x_16143:
[----:B------:R-:W-:Y:S05]  /*0890*/  BSYNC B0 ;  /* 0x0000000000007941 */ /* 0x000fea0003800000 */
.L_x_16142:
[----:B------:R-:W-:Y:S04]  /*08a0*/  BSSY B0, `(.L_x_16144) ;  /* 0x0000024000007945 */ /* 0x000fe80003800000 */
[----:B------:R-:W-:Y:S05]  /*08b0*/  @!P4 BRA `(.L_x_16145) ;  /* 0x000000000088c947 */ /* 0x000fea0003800000 */
[----:B------:R-:W-:Y:S01]  /*08c0*/  ULDC.64 UR6, c[0x0][0x2c8] ;  /* 0x0000b20000067ab9 */ /* 0x000fe20000000a00 */
[----:B------:R-:W3:Y:S01]  /*08d0*/  LDC.64 R96, c[0x0][0x260] ;  /* 0x00009800ff607b82 */ /* 0x000ee20000000a00 */
[----:B------:R-:W-:Y:S01]  /*08e0*/  ISETP.NE.U32.AND P1, PT, RZ, UR6, PT ;  /* 0x00000006ff007c0c */ /* 0x000fe2000bf25070 */
[----:B------:R-:W-:Y:S01]  /*08f0*/  ULDC.64 UR8, c[0x0][0x2d0] ;  /* 0x0000b40000087ab9 */ /* 0x000fe20000000a00 */
[----:B------:R-:W-:Y:S02]  /*0900*/  SHF.L.U32 R112, R2, 0x5, RZ ;  /* 0x0000000502707819 */ /* 0x000fe400000006ff */
[----:B--2---:R-:W-:Y:S02]  /*0910*/  CS2R R82, SRZ ;  /* 0x0000000000527805 */ /* 0x004fe4000001ff00 */
        /* <DEDUP_REMOVED lines=11> */
[----:B01----:R-:W-:-:S04]  /*09d0*/  @P1 LEA R4, P3, R2, UR6, 0x5 ;  /* 0x0000000602041c11 */ /* 0x003fc8000f8628ff */
[C---:B------:R-:W-:Y:S01]  /*09e0*/  @P1 LEA.HI.X R5, R2.reuse, UR7, RZ, 0x5, P3 ;  /* 0x0000000702051c11 */ /* 0x040fe200098f2cff */
[----:B------:R-:W-:Y:S01]  /*09f0*/  ULDC.64 UR6, c[0x0][0x268] ;  /* 0x00009a0000067ab9 */ /* 0x000fe20000000a00 */
[----:B---3--:R-:W-:Y:S01]  /*0a00*/  IMAD.WIDE.U32 R114, R2, 0x20, R96 ;  /* 0x0000002002727825 */ /* 0x008fe200078e0060 */
        /* <DEDUP_REMOVED lines=13> */
.L_x_16145:
[----:B------:R-:W-:Y:S05]  /*0ae0*/  BSYNC B0 ;  /* 0x0000000000007941 */ /* 0x000fea0003800000 */
.L_x_16144:
[----:B------:R-:W-:Y:S01]  /*0af0*/  ISETP.GE.U32.AND P1, PT, R0, 0xa0, PT ;  /* 0x000000a00000780c */ /* 0x000fe20003f26070 */
[----:B------:R-:W-:Y:S01]  /*0b00*/  BSSY B0, `(.L_x_16146) ;  /* 0x0000026000007945 */ /* 0x000fe20003800000 */
[----:B------:R-:W-:-:S11]  /*0b10*/  LOP3.LUT R252, R252, 0xfffffffb, RZ, 0xc0, !PT ;  /* 0xfffffffbfcfc7812 */ /* 0x000fd600078ec0ff */
[----:B------:R-:W-:Y:S01]  /*0b20*/  @P1 LOP3.LUT R252, R252, 0x4, RZ, 0xfc, !PT ;  /* 0x00000004fcfc1812 */ /* 0x000fe200078efcff */
[----:B------:R-:W-:Y:S06]  /*0b30*/  @!P1 BRA `(.L_x_16147) ;  /* 0x0000000000889947 */ /* 0x000fec0003800000 */
[----:B------:R-:W-:Y:S01]  /*0b40*/  ULDC.64 UR6, c[0x0][0x2c8] ;  /* 0x0000b20000067ab9 */ /* 0x000fe20000000a00 */
[----:B------:R-:W4:Y:S01]  /*0b50*/  LDC.64 R128, c[0x0][0x260] ;  /* 0x00009800ff807b82 */ /* 0x000f220000000a00 */
[----:B------:R-:W-:Y:S01]  /*0b60*/  ISETP.NE.U32.AND P1, PT, RZ, UR6, PT ;  /* 0x00000006ff007c0c */ /* 0x000fe2000bf25070 */
[----:B------:R-:W-:Y:S01]  /*0b70*/  ULDC.64 UR8, c[0x0][0x2d0] ;  /* 0x0000b40000087ab9 */ /* 0x000fe20000000a00 */
[----:B---3--:R-:W-:Y:S02]  /*0b80*/  CS2R R114, SRZ ;  /* 0x0000000000727805 */ /* 0x008fe4000001ff00 */
[----:B------:R-:W-:Y:S02]  /*0b90*/  CS2R R112, SRZ ;  /* 0x0000000000707805 */ /* 0x000fe4000001ff00 */
[----:B------:R-:W-:Y:S02]  /*0ba0*/  ISETP.NE.AND.EX P1, PT, RZ, UR7, PT, P1 ;  /* 0x00000007ff007c0c */ /* 0x000fe4000bf25310 */
[----:B------:R-:W-:-:S02]  /*0bb0*/  CS2R R118, SRZ ;  /* 0x0000000000767805 */ /* 0x000fc4000001ff00 */
[----:B------:R-:W-:Y:S02]  /*0bc0*/  CS2R R116, SRZ ;  /* 0x0000000000747805 */ /* 0x000fe4000001ff00 */
[----:B------:R-:W-:-:S07]  /*0bd0*/  SHF.L.U32 R144, R2, 0x5, RZ ;  /* 0x0000000502907819 */ /* 0x000fce00000006ff */
[----:B012---:R-:W-:-:S04]  /*0be0*/  @P1 LEA R4, P2, R2, UR6, 0x5 ;  /* 0x0000000602041c11 */ /* 0x007fc8000f8428ff */
[C---:B------:R-:W-:Y:S01]  /*0bf0*/  @P1 LEA.HI.X R5, R2.reuse, UR7, RZ, 0x5, P2 ;  /* 0x0000000702051c11 */ /* 0x040fe200090f2cff */
[----:B------:R-:W-:Y:S01]  /*0c00*/  ULDC.64 UR6, c[0x0][0x268] ;  /* 0x00009a0000067ab9 */ /* 0x000fe20000000a00 */
[----:B------:R-:W-:Y:S02]  /*0c10*/  ISETP.NE.U32.AND P2, PT, RZ, UR8, PT ;  /* 0x00000008ff007c0c */ /* 0x000fe4000bf45070 */
[----:B------:R-:W-:Y:S01]  /*0c20*/  SHF.L.U64.HI R3, R2, 0x5, RZ ;  /* 0x0000000502037819 */ /* 0x000fe200000102ff */
[----:B------:R-:W5:Y:S01]  /*0c30*/  @P1 LDG.E.128 R112, desc[UR4][R4.64] ;  /* 0x0000000404701981 */ /* 0x000f62000c1e1d00 */
        /* <DEDUP_REMOVED lines=9> */
[C---:B----4-:R-:W-:Y:S01]  /*0cd0*/  IMAD.WIDE.U32 R4, R2.reuse, 0x20, R128 ;  /* 0x0000002002047825 */ /* 0x050fe200078e0080 */
        /* <DEDUP_REMOVED lines=8> */
.L_x_16147:
[----:B------:R-:W-:Y:S05]  /*0d60*/  BSYNC B0 ;  /* 0x0000000000007941 */ /* 0x000fea0003800000 */
.L_x_16146:
[----:B------:R-:W-:Y:S01]  /*0d70*/  ISETP.GE.U32.AND P1, PT, R0, 0xc0, PT ;  /* 0x000000c00000780c */ /* 0x000fe20003f26070 */
[----:B------:R-:W-:Y:S01]  /*0d80*/  BSSY B0, `(.L_x_16148) ;  /* 0x0000027000007945 */ /* 0x000fe20003800000 */
[----:B------:R-:W-:Y:S02]  /*0d90*/  SHF.R.U32.HI R3, RZ, 0x5, R146 ;  /* 0x00000005ff037819 */ /* 0x000fe40000011692 */
[----:B------:R-:W-:Y:S02]  /*0da0*/  LOP3.LUT R252, R252, 0xfffffffd, RZ, 0xc0, !PT ;  /* 0xfffffffdfcfc7812 */ /* 0x000fe400078ec0ff */
[----:B------:R-:W-:-:S07]  /*0db0*/  LEA R178, R178, R3, 0x2 ;  /* 0x00000003b2b27211 */ /* 0x000fce00078e10ff */
[----:B------:R-:W-:Y:S01]  /*0dc0*/  @P1 LOP3.LUT R252, R252, 0x2, RZ, 0xfc, !PT ;  /* 0x00000002fcfc1812 */ /* 0x000fe200078efcff */
[----:B------:R-:W-:Y:S06]  /*0dd0*/  @!P1 BRA `(.L_x_16149) ;  /* 0x0000000000849947 */ /* 0x000fec0003800000 */
[----:B------:R-:W-:Y:S01]  /*0de0*/  SHF.L.U32 R176, R2, 0x5, RZ ;  /* 0x0000000502b07819 */ /* 0x000fe200000006ff */
[----:B------:R-:W-:Y:S01]  /*0df0*/  ULDC.64 UR6, c[0x0][0x268] ;  /* 0x00009a0000067ab9 */ /* 0x000fe20000000a00 */
[----:B------:R-:W-:Y:S01]  /*0e00*/  SHF.R.U32.HI R3, RZ, 0x1b, R2 ;  /* 0x0000001bff037819 */ /* 0x000fe20000011602 */
[----:B------:R-:W-:Y:S01]  /*0e10*/  ULDC.64 UR8, c[0x0][0x2d0] ;  /* 0x0000b40000087ab9 */ /* 0x000fe20000000a00 */
[----:B01234-:R-:W-:Y:S01]  /*0e20*/  IADD3 R6, P1, R176, UR6, RZ ;  /* 0x00000006b0067c10 */ /* 0x01ffe2000ff3e0ff */
[----:B------:R-:W0:Y:S01]  /*0e30*/  LDC.64 R160, c[0x0][0x260] ;  /* 0x00009800ffa07b82 */ /* 0x000e220000000a00 */
[----:B------:R-:W-:Y:S02]  /*0e40*/  CS2R R146, SRZ ;  /* 0x0000000000927805 */ /* 0x000fe4000001ff00 */
[----:B------:R-:W-:Y:S02]  /*0e50*/  CS2R R144, SRZ ;  /* 0x0000000000907805 */ /* 0x000fe4000001ff00 */
[----:B------:R-:W-:Y:S01]  /*0e60*/  IADD3.X R7, R3, UR7, RZ, P1, !PT ;  /* 0x0000000703077c10 */ /* 0x000fe20008ffe4ff */
[----:B------:R-:W-:Y:S01]  /*0e70*/  ULDC.64 UR6, c[0x0][0x2c8] ;  /* 0x0000b20000067ab9 */ /* 0x000fe20000000a00 */
[----:B------:R-:W-:-:S02]  /*0e80*/  ISETP.NE.U32.AND P1, PT, RZ, UR8, PT ;  /* 0x00000008ff007c0c */ /* 0x000fc4000bf25070 */
[----:B------:R-:W-:Y:S02]  /*0e90*/  CS2R R150, SRZ ;  /* 0x0000000000967805 */ /* 0x000fe4000001ff00 */
[----:B------:R-:W-:Y:S02]  /*0ea0*/  CS2R R148, SRZ ;  /* 0x0000000000947805 */ /* 0x000fe4000001ff00 */
[----:B------:R-:W-:Y:S02]  /*0eb0*/  CS2R R154, SRZ ;  /* 0x00000000009a7805 */ /* 0x000fe4000001ff00 */
[----:B------:R-:W-:Y:S02]  /*0ec0*/  ISETP.NE.AND.EX P1, PT, RZ, UR9, PT, P1 ;  /* 0x00000009ff007c0c */ /* 0x000fe4000bf25310 */
[----:B------:R-:W-:Y:S02]  /*0ed0*/  CS2R R152, SRZ ;  /* 0x0000000000987805 */ /* 0x000fe4000001ff00 */
[----:B------:R-:W-:-:S02]  /*0ee0*/  CS2R R158, SRZ ;  /* 0x00000000009e7805 */ /* 0x000fc4000001ff00 */
[----:B------:R-:W-:Y:S01]  /*0ef0*/  CS2R R156, SRZ ;  /* 0x00000000009c7805 */ /* 0x000fe2000001ff00 */
[----:B------:R1:W5:Y:S04]  /*0f00*/  LDG.E.128 R168, desc[UR4][R6.64] ;  /* 0x0000000406a87981 */ /* 0x000368000c1e1d00 */
[----:B------:R1:W5:Y:S02]  /*0f10*/  LDG.E.128 R172, desc[UR4][R6.64+0x10] ;  /* 0x0000100406ac7981 */ /* 0x000364000c1e1d00 */
        /* <DEDUP_REMOVED lines=13> */
.L_x_16149:
[----:B------:R-:W-:Y:S05]  /*0ff0*/  BSYNC B0 ;  /* 0x0000000000007941 */ /* 0x000fea0003800000 */
.L_x_16148:
[----:B------:R-:W-:Y:S02]  /*1000*/  ULDC UR6, c[0x0][0x214] ;  /* 0x0000850000067ab9 */ /* 0x000fe40000000800 */
[----:B------:R-:W-:-:S13]  /*1010*/  ISETP.GE.AND P1, PT, R178, UR6, PT ;  /* 0x00000006b2007c0c */ /* 0x000fda000bf26270 */
[----:B------:R-:W-:Y:S05]  /*1020*/  @P1 EXIT ;  /* 0x000000000000194d */ /* 0x000fea0003800000 */
[----:B------:R-:W-:Y:S01]  /*1030*/  ULDC.U8 UR6, c[0x0][0x2a0] ;  /* 0x0000a80000067ab9 */ /* 0x000fe20000000000 */
[----:B01234-:R-:W-:Y:S01]  /*1040*/  MOV R5, R178 ;  /* 0x000000b200057202 */ /* 0x01ffe20000000f00 */
[----:B------:R-:W-:Y:S01]  /*1050*/  UISETP.NE.AND UP0, UPT, UR6, URZ, UPT ;  /* 0x0000003f0600728c */ /* 0x000fe2000bf05270 */
[----:B------:R-:W-:Y:S01]  /*1060*/  ULDC UR13, c[0x0][0x218] ;  /* 0x00008600000d7ab9 */ /* 0x000fe20000000800 */
[----:B------:R-:W-:Y:S01]  /*1070*/  ULDC UR12, c[0x0][0x2d8] ;  /* 0x0000b600000c7ab9 */ /* 0x000fe20000000800 */
[----:B------:R-:W-:Y:S01]  /*1080*/  ULDC.64 UR6, c[0x0][0x228] ;  /* 0x00008a0000067ab9 */ /* 0x000fe20000000a00 */
[----:B------:R-:W-:Y:S01]  /*1090*/  ULDC.64 UR8, c[0x0][0x230] ;  /* 0x00008c0000087ab9 */ /* 0x000fe20000000a00 */
[----:B------:R-:W-:-:S06]  /*10a0*/  ULDC.64 UR10, c[0x0][0x238] ;  /* 0x00008e00000a7ab9 */ /* 0x000fcc0000000a00 */
.L_x_16271:
[----:B-1234-:R-:W0:Y:S01]  /*10b0*/  S2R R236, SR_TID.X ;  /* 0x0000000000ec7919 */ /* 0x01ee220000002100 */
        /* <DEDUP_REMOVED lines=18> */
[----:B------:R-:W5:Y:S04]  /*11e0*/  @P1 LDG.E.128 R180, desc[UR4][R2.64] ;  /* 0x0000000402b41981 */ /* 0x000f68000c1e1d00 */
[----:B------:R0:W5:Y:S02]  /*11f0*/  @P1 LDG.E.128 R184, desc[UR4][R2.64+0x10] ;  /* 0x0000100402b81981 */ /* 0x000164000c1e1d00 */
[----:B0-----:R-:W-:-:S05]  /*1200*/  IMAD.WIDE.U32 R2, R4, 0x10, R6 ;  /* 0x0000001004027825 */ /* 0x001fca00078e0006 */
[----:B------:R-:W2:Y:S01]  /*1210*/  LDG.E.128 R192, desc[UR4][R2.64] ;  /* 0x0000000402c07981 */ /* 0x000ea2000c1e1d00 */
[----:B------:R-:W-:-:S04]  /*1220*/  ISETP.NE.U32.AND P2, PT, RZ, UR6, PT ;  /* 0x00000006ff007c0c */ /* 0x000fc8000bf45070 */
[----:B------:R-:W-:Y:S02]  /*1230*/  ISETP.NE.AND.EX P2, PT, RZ, UR7, PT, P2 ;  /* 0x00000007ff007c0c */ /* 0x000fe4000bf45320 */
[C---:B--2---:R-:W-:Y:S02]  /*1240*/  PRMT R2, R192.reuse, 0x7632, R2 ;  /* 0x00007632c0027816 */ /* 0x044fe40000000002 */
[----:B------:R-:W-:-:S09]  /*1250*/  SHF.L.U32 R188, R192, 0x10, RZ ;  /* 0x00000010c0bc7819 */ /* 0x000fd200000006ff */
[----:B------:R-:W-:Y:S05]  /*1260*/  @P2 BRA `(.L_x_16152) ;  /* 0x00000000000c2947 */ /* 0x000fea0003800000 */
[----:B------:R-:W-:Y:S05]  /*1270*/  @!P1 BRA `(.L_x_16153) ;  /* 0x0000000000149947 */ /* 0x000fea0003800000 */
[----:B-----5:R-:W-:Y:S01]  /*1280*/  FADD.FTZ R188, R180, R188 ;  /* 0x000000bcb4bc7221 */ /* 0x020fe20000010000 */
[----:B------:R-:W-:Y:S06]  /*1290*/  BRA `(.L_x_16153) ;  /* 0x00000000000c7947 */ /* 0x000fec0003800000 */
.L_x_16152:
[----:B-----5:R-:W-:-:S05]  /*12a0*/  SHF.L.U32 R3, R176, 0x10, RZ ;  /* 0x00000010b0037819 */ /* 0x020fca00000006ff */
[----:B------:R-:W-:-:S04]  /*12b0*/  FADD.FTZ R188, R3, R188 ;  /* 0x000000bc03bc7221 */ /* 0x000fc80000010000 */
[----:B------:R-:W-:-:S07]  /*12c0*/  @P1 FADD.FTZ R188, R180, R188 ;  /* 0x000000bcb4bc1221 */ /* 0x000fce0000010000 */
.L_x_16153:
[----:B------:R-:W-:Y:S01]  /*12d0*/  SHF.L.U32 R189, R2, 0x10, RZ ;  /* 0x0000001002bd7819 */ /* 0x000fe200000006ff */
[----:B------:R-:W-:Y:S06]  /*12e0*/  @P2 BRA `(.L_x_16154) ;  /* 0x00000000000c2947 */ /* 0x000fec0003800000 */
[----:B------:R-:W-:Y:S05]  /*12f0*/  @!P1 BRA `(.L_x_16155) ;  /* 0x0000000000189947 */ /* 0x000fea0003800000 */
[----:B-----5:R-:W-:Y:S01]  /*1300*/  FADD.FTZ R189, R181, R189 ;  /* 0x000000bdb5bd7221 */ /* 0x020fe20000010000 */
[----:B------:R-:W-:Y:S06]  /*1310*/  BRA `(.L_x_16155) ;  /* 0x0000000000107947 */ /* 0x000fec0003800000 */
.L_x_16154:
[----:B-----5:R-:W-:-:S04]  /*1320*/  PRMT R2, R176, 0x7632, R2 ;  /* 0x00007632b0027816 */ /* 0x020fc80000000002 */
[----:B------:R-:W-:-:S05]  /*1330*/  SHF.L.U32 R2, R2, 0x10, RZ ;  /* 0x0000001002027819 */ /* 0x000fca00000006ff */
[----:B------:R-:W-:-:S04]  /*1340*/  FADD.FTZ R189, R2, R189 ;  /* 0x000000bd02bd7221 */ /* 0x000fc80000010000 */
[----:B------:R-:W-:-:S07]  /*1350*/  @P1 FADD.FTZ R189, R181, R189 ;  /* 0x000000bdb5bd1221 */ /* 0x000fce0000010000 */
.L_x_16155:
[C---:B------:R-:W-:Y:S02]  /*1360*/  PRMT R2, R193.reuse, 0x7632, R2 ;  /* 0x00007632c1027816 */ /* 0x040fe40000000002 */
[----:B------:R-:W-:Y:S01]  /*1370*/  SHF.L.U32 R190, R193, 0x10, RZ ;  /* 0x00000010c1be7819 */ /* 0x000fe200000006ff */
[----:B------:R-:W-:Y:S06]  /*1380*/  @P2 BRA `(.L_x_16156) ;  /* 0x00000000000c2947 */ /* 0x000fec0003800000 */
[----:B------:R-:W-:Y:S05]  /*1390*/  @!P1 BRA `(.L_x_16157) ;  /* 0x0000000000149947 */ /* 0x000fea0003800000 */
[----:B-----5:R-:W-:Y:S01]  /*13a0*/  FADD.FTZ R190, R182, R190 ;  /* 0x000000beb6be7221 */ /* 0x020fe20000010000 */
[----:B------:R-:W-:Y:S06]  /*13b0*/  BRA `(.L_x_16157) ;  /* 0x00000000000c7947 */ /* 0x000fec0003800000 */
.L_x_16156:
[----:B-----5:R-:W-:-:S05]  /*13c0*/  SHF.L.U32 R3, R177, 0x10, RZ ;  /* 0x00000010b1037819 */ /* 0x020fca00000006ff */
[----:B------:R-:W-:-:S04]  /*13d0*/  FADD.FTZ R190, R3, R190 ;  /* 0x000000be03be7221 */ /* 0x000fc80000010000 */
[----:B------:R-:W-:-:S07]  /*13e0*/  @P1 FADD.FTZ R190, R182, R190 ;  /* 0x000000beb6be1221 */ /* 0x000fce0000010000 */
.L_x_16157:
[----:B------:R-:W-:Y:S01]  /*13f0*/  SHF.L.U32 R191, R2, 0x10, RZ ;  /* 0x0000001002bf7819 */ /* 0x000fe200000006ff */
[----:B------:R-:W-:Y:S06]  /*1400*/  @P2 BRA `(.L_x_16158) ;  /* 0x00000000000c2947 */ /* 0x000fec0003800000 */
[----:B------:R-:W-:Y:S05]  /*1410*/  @!P1 BRA `(.L_x_16159) ;  /* 0x0000000000189947 */ /* 0x000fea0003800000 */
[----:B-----5:R-:W-:Y:S01]  /*1420*/  FADD.FTZ R191, R183, R191 ;  /* 0x000000bfb7bf7221 */ /* 0x020fe20000010000 */
[----:B------:R-:W-:Y:S06]  /*1430*/  BRA `(.L_x_16159) ;  /* 0x0000000000107947 */ /* 0x000fec0003800000 */
.L_x_16158:
[----:B-----5:R-:W-:-:S04]  /*1440*/  PRMT R2, R177, 0x7632, R2 ;  /* 0x00007632b1027816 */ /* 0x020fc80000000002 */
[----:B------:R-:W-:-:S05]  /*1450*/  SHF.L.U32 R2, R2, 0x10, RZ ;  /* 0x0000001002027819 */ /* 0x000fca00000006ff */
[----:B------:R-:W-:-:S04]  /*1460*/  FADD.FTZ R191, R2, R191 ;  /* 0x000000bf02bf7221 */ /* 0x000fc80000010000 */
[----:B------:R-:W-:-:S07]  /*1470*/  @P1 FADD.FTZ R191, R183, R191 ;  /* 0x000000bfb7bf1221 */ /* 0x000fce0000010000 */
.L_x_16159:
[C---:B------:R-:W-:Y:S02]  /*1480*/  PRMT R2, R194.reuse, 0x7632, R2 ;  /* 0x00007632c2027816 */ /* 0x040fe40000000002 */
[----:B------:R-:W-:Y:S01]  /*1490*/  SHF.L.U32 R192, R194, 0x10, RZ ;  /* 0x00000010c2c07819 */ /* 0x000fe200000006ff */
[----:B------:R-:W-:Y:S06]  /*14a0*/  @P2 BRA `(.L_x_16160) ;  /* 0x00000000000c2947 */ /* 0x000fec0003800000 */
[----:B------:R-:W-:Y:S05]  /*14b0*/  @!P1 BRA `(.L_x_16161) ;  /* 0x0000000000149947 */ /* 0x000fea0003800000 */
[----:B-----5:R-:W-:Y:S01]  /*14c0*/  FADD.FTZ R192, R184, R192 ;  /* 0x000000c0b8c07221 */ /* 0x020fe20000010000 */
[----:B------:R-:W-:Y:S06]  /*14d0*/  BRA `(.L_x_16161) ;  /* 0x00000000000c7947 */ /* 0x000fec0003800000 */
.L_x_16160:
[----:B-----5:R-:W-:-:S05]  /*14e0*/  SHF.L.U32 R3, R178, 0x10, RZ ;  /* 0x00000010b2037819 */ /* 0x020fca00000006ff */
[----:B------:R-:W-:-:S04]  /*14f0*/  FADD.FTZ R192, R3, R192 ;  /* 0x000000c003c07221 */ /* 0x000fc80000010000 */
[----:B------:R-:W-:-:S07]  /*1500*/  @P1 FADD.FTZ R192, R184, R192 ;  /* 0x000000c0b8c01221 */ /* 0x000fce0000010000 */
.L_x_16161:
[----:B------:R-:W-:Y:S01]  /*1510*/  SHF.L.U32 R193, R2, 0x10, RZ ;  /* 0x0000001002c17819 */ /* 0x000fe200000006ff */
[----:B------:R-:W-:Y:S06]  /*1520*/  @P2 BRA `(.L_x_16162) ;  /* 0x00000000000c2947 */ /* 0x000fec0003800000 */
[----:B------:R-:W-:Y:S05]  /*1530*/  @!P1 BRA `(.L_x_16163) ;  /* 0x0000000000189947 */ /* 0x000fea0003800000 */
[----:B-----5:R-:W-:Y:S01]  /*1540*/  FADD.FTZ R193, R185, R193 ;  /* 0x000000c1b9c17221 */ /* 0x020fe20000010000 */
[----:B------:R-:W-:Y:S06]  /*1550*/  BRA `(.L_x_16163) ;  /* 0x0000000000107947 */ /* 0x000fec0003800000 */
.L_x_16162:
[----:B-----5:R-:W-:-:S04]  /*1560*/  PRMT R2, R178, 0x7632, R2 ;  /* 0x00007632b2027816 */ /* 0x020fc80000000002 */
[----:B------:R-:W-:-:S05]  /*1570*/  SHF.L.U32 R2, R2, 0x10, RZ ;  /* 0x0000001002027819 */ /* 0x000fca00000006ff */
[----:B------:R-:W-:-:S04]  /*1580*/  FADD.FTZ R193, R2, R193 ;  /* 0x000000c102c17221 */ /* 0x000fc80000010000 */
[----:B------:R-:W-:-:S07]  /*1590*/  @P1 FADD.FTZ R193, R185, R193 ;  /* 0x000000c1b9c11221 */ /* 0x000fce0000010000 */
.L_x_16163:
[C---:B------:R-:W-:Y:S02]  /*15a0*/  PRMT R2, R195.reuse, 0x7632, R2 ;  /* 0x00007632c3027816 */ /* 0x040fe40000000002 */
[----:B------:R-:W-:Y:S01]  /*15b0*/  SHF.L.U32 R194, R195, 0x10, RZ ;  /* 0x00000010c3c27819 */ /* 0x000fe200000006ff */
[----:B------:R-:W-:Y:S06]  /*15c0*/  @P2 BRA `(.L_x_16164) ;  /* 0x00000000000c2947 */ /* 0x000fec0003800000 */
[----:B------:R-:W-:Y:S05]  /*15d0*/  @!P1 BRA `(.L_x_16165) ;  /* 0x0000000000149947 */ /* 0x000fea0003800000 */
[----:B-----5:R-:W-:Y:S01]  /*15e0*/  FADD.FTZ R194, R186, R194 ;  /* 0x000000c2bac27221 */ /* 0x020fe20000010000 */
[----:B------:R-:W-:Y:S06]  /*15f0*/  BRA `(.L_x_16165) ;  /* 0x00000000000c7947 */ /* 0x000fec0003800000 */
.L_x_16164:
[----:B-----5:R-:W-:-:S05]  /*1600*/  SHF.L.U32 R3, R179, 0x10, RZ ;  /* 0x00000010b3037819 */ /* 0x020fca00000006ff */
[----:B------:R-:W-:-:S04]  /*1610*/  FADD.FTZ R194, R3, R194 ;  /* 0x000000c203c27221 */ /* 0x000fc80000010000 */
[----:B------:R-:W-:-:S07]  /*1620*/  @P1 FADD.FTZ R194, R186, R194 ;  /* 0x000000c2bac21221 */ /* 0x000fce0000010000 */
.L_x_16165:
[----:B------:R-:W-:Y:S01]  /*1630*/  SHF.L.U32 R195, R2, 0x10, RZ ;  /* 0x0000001002c37819 */ /* 0x000fe200000006ff */
[----:B------:R-:W-:Y:S06]  /*1640*/  @P2 BRA `(.L_x_16166) ;  /* 0x00000000000c2947 */ /* 0x000fec0003800000 */
[----:B------:R-:W-:Y:S05]  /*1650*/  @!P1 BRA `(.L_x_16167) ;  /* 0x0000000000189947 */ /* 0x000fea0003800000 */
[----:B-----5:R-:W-:Y:S01]  /*1660*/  FADD.FTZ R195, R187, R195 ;  /* 0x000000c3bbc37221 */ /* 0x020fe20000010000 */
[----:B------:R-:W-:Y:S06]  /*1670*/  BRA `(.L_x_16167) ;  /* 0x0000000000107947 */ /* 0x000fec0003800000 */
.L_x_16166:
[----:B-----5:R-:W-:-:S04]  /*1680*/  PRMT R2, R179, 0x7632, R2 ;  /* 0x00007632b3027816 */ /* 0x020fc80000000002 */
[----:B------:R-:W-:-:S05]  /*1690*/  SHF.L.U32 R2, R2, 0x10, RZ ;  /* 0x0000001002027819 */ /* 0x000fca00000006ff */
[----:B------:R-:W-:-:S04]  /*16a0*/  FADD.FTZ R195, R2, R195 ;  /* 0x000000c302c37221 */ /* 0x000fc80000010000 */
[----:B------:R-:W-:-:S07]  /*16b0*/  @P1 FADD.FTZ R195, R187, R195 ;  /* 0x000000c3bbc31221 */ /* 0x000fce0000010000 */
.L_x_16167:
[----:B------:R-:W-:-:S04]  /*16c0*/  LEA R2, P1, R4, UR10, 0x5 ;  /* 0x0000000a04027c11 */ /* 0x000fc8000f8228ff */
[----:B------:R-:W-:-:S05]  /*16d0*/  LEA.HI.X R3, R4, UR11, RZ, 0x5, P1 ;  /* 0x0000000b04037c11 */ /* 0x000fca00088f2cff */
[----:B------:R-:W-:Y:S04]  /*16e0*/  STG.E.128 desc[UR4][R2.64], R188 ;  /* 0x000000bc02007986 */ /* 0x000fe8000c101d04 */
[----:B------:R0:W-:Y:S02]  /*16f0*/  STG.E.128 desc[UR4][R2.64+0x10], R192 ;  /* 0x000010c002007986 */ /* 0x0001e4000c101d04 */
[----:B0-----:R-:W-:-:S07]  /*1700*/  IADD3 R2, R4, 0x20, RZ ;  /* 0x0000002004027810 */ /* 0x001fce0007ffe0ff */
.L_x_16151:
[----:B------:R-:W-:Y:S05]  /*1710*/  BSYNC B0 ;  /* 0x0000000000007941 */ /* 0x000fea0003800000 */
.L_x_16150:
[----:B------:R-:W-:Y:S01]  /*1720*/  ISETP.GE.U32.AND P1, PT, R0, 0x40, PT ;  /* 0x000000400000780c */ /* 0x000fe20003f26070 */
[----:B------:R-:W-:-:S12]  /*1730*/  BSSY B0, `(.L_x_16168) ;  /* 0x000005f000007945 */ /* 0x000fd80003800000 */
[----:B------:R-:W-:Y:S05]  /*1740*/  @!P1 BRA `(.L_x_16169) ;  /* 0x0000000400749947 */ /* 0x000fea0003800000 */
[----:B------:R-:W-:Y:S01]  /*1750*/  ISETP.NE.U32.AND P1, PT, RZ, UR6, PT ;  /* 0x00000006ff007c0c */ /* 0x000fe2000bf25070 */
[----:B------:R-:W0:Y:S03]  /*1760*/  LDC.64 R196, c[0x0][0x220] ;  /* 0x00008800ffc47b82 */ /* 0x000e260000000a00 */
[----:B------:R-:W-:-:S13]  /*1770*/  ISETP.NE.AND.EX P1, PT, RZ, UR7, PT, P1 ;  /* 0x00000007ff007c0c */ /* 0x000fda000bf25310 */
[----:B------:R-:W-:-:S04]  /*1780*/  @P1 LEA R6, P2, R2, UR6, 0x4 ;  /* 0x0000000602061c11 */ /* 0x000fc8000f8420ff */
[----:B------:R-:W-:-:S05]  /*1790*/  @P1 LEA.HI.X R7, R2, UR7, RZ, 0x4, P2 ;  /* 0x0000000702071c11 */ /* 0x000fca00090f24ff */
[----:B-----5:R1:W5:Y:S01]  /*17a0*/  @P1 LDG.E.128 R176, desc[UR4][R6.64] ;  /* 0x0000000406b01981 */ /* 0x020362000c1e1d00 */
        /* <DEDUP_REMOVED lines=16> */
.L_x_16170:
[----:B-----5:R-:W-:-:S05]  /*18b0*/  SHF.L.U32 R6, R176, 0x10, RZ ;  /* 0x00000010b0067819 */ /* 0x020fca00000006ff */
[----:B------:R-:W-:-:S04]  /*18c0*/  FADD.FTZ R196, R6, R196 ;  /* 0x000000c406c47221 */ /* 0x000fc80000010000 */
[----:B------:R-:W-:-:S07]  /*18d0*/  @P1 FADD.FTZ R196, R180, R196 ;  /* 0x000000c4b4c41221 */ /* 0x000fce0000010000 */
.L_x_16171:
[----:B------:R-:W-:Y:S01]  /*18e0*/  SHF.L.U32 R197, R3, 0x10, RZ ;  /* 0x0000001003c57819 */ /* 0x000fe200000006ff */
[----:B------:R-:W-:Y:S06]  /*18f0*/  @P2 BRA `(.L_x_16172) ;  /* 0x00000000000c2947 */ /* 0x000fec0003800000 */
[----:B------:R-:W-:Y:S05]  /*1900*/  @!P1 BRA `(.L_x_16173) ;  /* 0x0000000000189947 */ /* 0x000fea0003800000 */
[----:B-----5:R-:W-:Y:S01]  /*1910*/  FADD.FTZ R197, R181, R197 ;  /* 0x000000c5b5c57221 */ /* 0x020fe20000010000 */
[----:B------:R-:W-:Y:S06]  /*1920*/  BRA `(.L_x_16173) ;  /* 0x0000000000107947 */ /* 0x000fec0003800000 */
.L_x_16172:
[----:B-----5:R-:W-:-:S04]  /*1930*/  PRMT R3, R176, 0x7632, R3 ;  /* 0x00007632b0037816 */ /* 0x020fc80000000003 */
[----:B------:R-:W-:-:S05]  /*1940*/  SHF.L.U32 R3, R3, 0x10, RZ ;  /* 0x0000001003037819 */ /* 0x000fca00000006ff */
[----:B------:R-:W-:-:S04]  /*1950*/  FADD.FTZ R197, R3, R197 ;  /* 0x000000c503c57221 */ /* 0x000fc80000010000 */
[----:B------:R-:W-:-:S07]  /*1960*/  @P1 FADD.FTZ R197, R181, R197 ;  /* 0x000000c5b5c51221 */ /* 0x000fce0000010000 */
.L_x_16173:
[C---:B------:R-:W-:Y:S02]  /*1970*/  PRMT R3, R201.reuse, 0x7632, R3 ;  /* 0x00007632c9037816 */ /* 0x040fe40000000003 */
[----:B------:R-:W-:Y:S01]  /*1980*/  SHF.L.U32 R198, R201, 0x10, RZ ;  /* 0x00000010c9c67819 */ /* 0x000fe200000006ff */
[----:B------:R-:W-:Y:S06]  /*1990*/  @P2 BRA `(.L_x_16174) ;  /* 0x00000000000c2947 */ /* 0x000fec0003800000 */
[----:B------:R-:W-:Y:S05]  /*19a0*/  @!P1 BRA `(.L_x_16175) ;  /* 0x0000000000149947 */ /* 0x000fea0003800000 */
[----:B-----5:R-:W-:Y:S01]  /*19b0*/  FADD.FTZ R198, R182, R198 ;  /* 0x000000c6b6c67221 */ /* 0x020fe20000010000 */
[----:B------:R-:W-:Y:S06]  /*19c0*/  BRA `(.L_x_16175) ;  /* 0x00000000000c7947 */ /* 0x000fec0003800000 */
.L_x_16174:
[----:B-----5:R-:W-:-:S05]  /*19d0*/  SHF.L.U32 R6, R177, 0x10, RZ ;  /* 0x00000010b1067819 */ /* 0x020fca00000006ff */
[----:B------:R-:W-:-:S04]  /*19e0*/  FADD.FTZ R198, R6, R198 ;  /* 0x000000c606c67221 */ /* 0x000fc80000010000 */
[----:B------:R-:W-:-:S07]  /*19f0*/  @P1 FADD.FTZ R198, R182, R198 ;  /* 0x000000c6b6c61221 */ /* 0x000fce0000010000 */
.L_x_16175:
[----:B------:R-:W-:Y:S01]  /*1a00*/  SHF.L.U32 R199, R3, 0x10, RZ ;  /* 0x0000001003c77819 */ /* 0x000fe200000006ff */
[----:B------:R-:W-:Y:S06]  /*1a10*/  @P2 BRA `(.L_x_16176) ;  /* 0x00000000000c2947 */ /* 0x000fec0003800000 */
[----:B------:R-:W-:Y:S05]  /*1a20*/  @!P1 BRA `(.L_x_16177) ;  /* 0x0000000000189947 */ /* 0x000fea0003800000 */
[----:B-----5:R-:W-:Y:S01]  /*1a30*/  FADD.FTZ R199, R183, R199 ;  /* 0x000000c7b7c77221 */ /* 0x020fe20000010000 */
[----:B------:R-:W-:Y:S06]  /*1a40*/  BRA `(.L_x_16177) ;  /* 0x0000000000107947 */ /* 0x000fec0003800000 */
.L_x_16176:
[----:B-----5:R-:W-:-:S04]  /*1a50*/  PRMT R3, R177, 0x7632, R3 ;  /* 0x00007632b1037816 */ /* 0x020fc80000000003 */
[----:B------:R-:W-:-:S05]  /*1a60*/  SHF.L.U32 R3, R3, 0x10, RZ ;  /* 0x0000001003037819 */ /* 0x000fca00000006ff */
[----:B------:R-:W-:-:S04]  /*1a70*/  FADD.FTZ R199, R3, R199 ;  /* 0x000000c703c77221 */ /* 0x000fc80000010000 */
[----:B------:R-:W-:-:S07]  /*1a80*/  @P1 FADD.FTZ R199, R183, R199 ;  /* 0x000000c7b7c71221 */ /* 0x000fce0000010000 */
.L_x_16177:
[C---:B------:R-:W-:Y:S02]  /*1a90*/  PRMT R3, R202.reuse, 0x7632, R3 ;  /* 0x00007632ca037816 */ /* 0x040fe40000000003 */
[----:B------:R-:W-:Y:S01]  /*1aa0*/  SHF.L.U32 R200, R202, 0x10, RZ ;  /* 0x00000010cac87819 */ /* 0x000fe200000006ff */
[----:B------:R-:W-:Y:S06]  /*1ab0*/  @P2 BRA `(.L_x_16178) ;  /* 0x00000000000c2947 */ /* 0x000fec0003800000 */
[----:B------:R-:W-:Y:S05]  /*1ac0*/  @!P1 BRA `(.L_x_16179) ;  /* 0x0000000000149947 */ /* 0x000fea0003800000 */
[----:B-----5:R-:W-:Y:S01]  /*1ad0*/  FADD.FTZ R200, R184, R200 ;  /* 0x000000c8b8c87221 */ /* 0x020fe20000010000 */
[----:B------:R-:W-:Y:S06]  /*1ae0*/  BRA `(.L_x_16179) ;  /* 0x00000000000c7947 */ /* 0x000fec0003800000 */
.L_x_16178:
[----:B-----5:R-:W-:-:S05]  /*1af0*/  SHF.L.U32 R6, R178, 0x10, RZ ;  /* 0x00000010b2067819 */ /* 0x020fca00000006ff */
[----:B------:R-:W-:-:S04]  /*1b00*/  FADD.FTZ R200, R6, R200 ;  /* 0x000000c806c87221 */ /* 0x000fc80000010000 */
[----:B------:R-:W-:-:S07]  /*1b10*/  @P1 FADD.FTZ R200, R184, R200 ;  /* 0x000000c8b8c81221 */ /* 0x000fce0000010000 */
.L_x_16179:
[----:B------:R-:W-:Y:S01]  /*1b20*/  SHF.L.U32 R201, R3, 0x10, RZ ;  /* 0x0000001003c97819 */ /* 0x000fe200000006ff */
[----:B------:R-:W-:Y:S06]  /*1b30*/  @P2 BRA `(.L_x_16180) ;  /* 0x00000000000c2947 */ /* 0x000fec0003800000 */
[----:B------:R-:W-:Y:S05]  /*1b40*/  @!P1 BRA `(.L_x_16181) ;  /* 0x0000000000189947 */ /* 0x000fea0003800000 */
[----:B-----5:R-:W-:Y:S01]  /*1b50*/  FADD.FTZ R201, R185, R201 ;  /* 0x000000c9b9c97221 */ /* 0x020fe20000010000 */
[----:B------:R-:W-:Y:S06]  /*1b60*/  BRA `(.L_x_16181) ;  /* 0x0000000000107947 */ /* 0x000fec0003800000 */
.L_x_16180:
[----:B-----5:R-:W-:-:S04]  /*1b70*/  PRMT R3, R178, 0x7632, R3 ;  /* 0x00007632b2037816 */ /* 0x020fc80000000003 */
[----:B------:R-:W-:-:S05]  /*1b80*/  SHF.L.U32 R3, R3, 0x10, RZ ;  /* 0x0000001003037819 */ /* 0x000fca00000006ff */
[----:B------:R-:W-:-:S04]  /*1b90*/  FADD.FTZ R201, R3, R201 ;  /* 0x000000c903c97221 */ /* 0x000fc80000010000 */
[----:B------:R-:W-:-:S07]  /*1ba0*/  @P1 FADD.FTZ R201, R185, R201 ;  /* 0x000000c9b9c91221 */ /* 0x000fce0000010000 */
.L_x_16181:
[C---:B------:R-:W-:Y:S02]  /*1bb0*/  PRMT R3, R203.reuse, 0x7632, R3 ;  /* 0x00007632cb037816 */ /* 0x040fe40000000003 */
[----:B------:R-:W-:Y:S01]  /*1bc0*/  SHF.L.U32 R202, R203, 0x10, RZ ;  /* 0x00000010cbca7819 */ /* 0x000fe200000006ff */
[----:B------:R-:W-:Y:S06]  /*1bd0*/  @P2 BRA `(.L_x_16182) ;  /* 0x00000000000c2947 */ /* 0x000fec0003800000 */
[----:B------:R-:W-:Y:S05]  /*1be0*/  @!P1 BRA `(.L_x_16183) ;  /* 0x0000000000149947 */ /* 0x000fea0003800000 */
[----:B-----5:R-:W-:Y:S01]  /*1bf0*/  FADD.FTZ R202, R186, R202 ;  /* 0x000000cabaca7221 */ /* 0x020fe20000010000 */
[----:B------:R-:W-:Y:S06]  /*1c00*/  BRA `(.L_x_16183) ;  /* 0x00000000000c7947 */ /* 0x000fec0003800000 */
.L_x_16182:
[----:B-----5:R-:W-:-:S05]  /*1c10*/  SHF.L.U32 R6, R179, 0x10, RZ ;  /* 0x00000010b3067819 */ /* 0x020fca00000006ff */
[----:B------:R-:W-:-:S04]  /*1c20*/  FADD.FTZ R202, R6, R202 ;  /* 0x000000ca06ca7221 */ /* 0x000fc80000010000 */
[----:B------:R-:W-:-:S07]  /*1c30*/  @P1 FADD.FTZ R202, R186, R202 ;  /* 0x000000cabaca1221 */ /* 0x000fce0000010000 */
.L_x_16183:
[----:B------:R-:W-:Y:S01]  /*1c40*/  SHF.L.U32 R203, R3, 0x10, RZ ;  /* 0x0000001003cb7819 */ /* 0x000fe200000006ff */
[----:B------:R-:W-:Y:S06]  /*1c50*/  @P2 BRA `(.L_x_16184) ;  /* 0x00000000000c2947 */ /* 0x000fec0003800000 */
[----:B------:R-:W-:Y:S05]  /*1c60*/  @!P1 BRA `(.L_x_16185) ;  /* 0x0000000000189947 */ /* 0x000fea0003800000 */
[----:B-----5:R-:W-:Y:S01]  /*1c70*/  FADD.FTZ R203, R187, R203 ;  /* 0x000000cbbbcb7221 */ /* 0x020fe20000010000 */
[----:B------:R-:W-:Y:S06]  /*1c80*/  BRA `(.L_x_16185) ;  /* 0x0000000000107947 */ /* 0x000fec0003800000 */
.L_x_16184:
[----:B-----5:R-:W-:-:S04]  /*1c90*/  PRMT R3, R179, 0x7632, R3 ;  /* 0x00007632b3037816 */ /* 0x020fc80000000003 */
[----:B------:R-:W-:-:S05]  /*1ca0*/  SHF.L.U32 R3, R3, 0x10, RZ ;  /* 0x0000001003037819 */ /* 0x000fca00000006ff */
[----:B------:R-:W-:-:S04]  /*1cb0*/  FADD.FTZ R203, R3, R203 ;  /* 0x000000cb03cb7221 */ /* 0x000fc80000010000 */
[----:B------:R-:W-:-:S07]  /*1cc0*/  @P1 FADD.FTZ R203, R187, R203 ;  /* 0x000000cbbbcb1221 */ /* 0x000fce0000010000 */
.L_x_16185:
[----:B------:R-:W-:-:S04]  /*1cd0*/  LEA R6, P1, R2, UR10, 0x5 ;  /* 0x0000000a02067c11 */ /* 0x000fc8000f8228ff */
[C---:B------:R-:W-:Y:S02]  /*1ce0*/  LEA.HI.X R7, R2.reuse, UR11, RZ, 0x5, P1 ;  /* 0x0000000b02077c11 */ /* 0x040fe400088f2cff */
[----:B------:R-:W-:-:S03]  /*1cf0*/  IADD3 R2, R2, 0x20, RZ ;  /* 0x0000002002027810 */ /* 0x000fc60007ffe0ff */
[----:B------:R0:W-:Y:S04]  /*1d00*/  STG.E.128 desc[UR4][R6.64], R196 ;  /* 0x000000c406007986 */ /* 0x0001e8000c101d04 */
[----:B------:R0:W-:Y:S02]  /*1d10*/  STG.E.128 desc[UR4][R6.64+0x10], R200 ;  /* 0x000010c806007986 */ /* 0x0001e4000c101d04 */
.L_x_16169:
[----:B------:R-:W-:Y:S05]  /*1d20*/  BSYNC B0 ;  /* 0x0000000000007941 */ /* 0x000fea0003800000 */
.L_x_16168:
        /* <DEDUP_REMOVED lines=13> */
[----:B------:R-:W5:Y:S04]  /*1e00*/  @P1 LDG.E.128 R180, desc[UR4][R6.64] ;  /* 0x0000000406b41981 */ /* 0x000f68000c1e1d00 */
[----:B------:R1:W5:Y:S02]  /*1e10*/  @P1 LDG.E.128 R184, desc[UR4][R6.64+0x10] ;  /* 0x0000100406b81981 */ /* 0x000364000c1e1d00 */
[----:B-1----:R-:W-:-:S05]  /*1e20*/  IMAD.WIDE.U32 R6, R2, 0x10, R204 ;  /* 0x0000001002067825 */ /* 0x002fca00078e00cc */
        /* <DEDUP_REMOVED lines=9> */
.L_x_16188:
[----:B-----5:R-:W-:-:S05]  /*1ec0*/  SHF.L.U32 R6, R176, 0x10, RZ ;  /* 0x00000010b0067819 */ /* 0x020fca00000006ff */
[----:B------:R-:W-:-:S04]  /*1ed0*/  FADD.FTZ R204, R6, R204 ;  /* 0x000000cc06cc7221 */ /* 0x000fc80000010000 */
[----:B------:R-:W-:-:S07]  /*1ee0*/  @P1 FADD.FTZ R204, R180, R204 ;  /* 0x000000ccb4cc1221 */ /* 0x000fce0000010000 */
.L_x_16189:
[----:B------:R-:W-:Y:S01]  /*1ef0*/  SHF.L.U32 R205, R3, 0x10, RZ ;  /* 0x0000001003cd7819 */ /* 0x000fe200000006ff */
[----:B------:R-:W-:Y:S06]  /*1f00*/  @P2 BRA `(.L_x_16190) ;  /* 0x00000000000c2947 */ /* 0x000fec0003800000 */
[----:B------:R-:W-:Y:S05]  /*1f10*/  @!P1 BRA `(.L_x_16191) ;  /* 0x0000000000189947 */ /* 0x000fea0003800000 */
[----:B-----5:R-:W-:Y:S01]  /*1f20*/  FADD.FTZ R205, R181, R205 ;  /* 0x000000cdb5cd7221 */ /* 0x020fe20000010000 */
[----:B------:R-:W-:Y:S06]  /*1f30*/  BRA `(.L_x_16191) ;  /* 0x0000000000107947 */ /* 0x000fec0003800000 */
.L_x_16190:
[----:B-----5:R-:W-:-:S04]  /*1f40*/  PRMT R3, R176, 0x7632, R3 ;  /* 0x00007632b0037816 */ /* 0x020fc80000000003 */
[----:B------:R-:W-:-:S05]  /*1f50*/  SHF.L.U32 R3, R3, 0x10, RZ ;  /* 0x0000001003037819 */ /* 0x000fca00000006ff */
[----:B------:R-:W-:-:S04]  /*1f60*/  FADD.FTZ R205, R3, R205 ;  /* 0x000000cd03cd7221 */ /* 0x000fc80000010000 */
[----:B------:R-:W-:-:S07]  /*1f70*/  @P1 FADD.FTZ R205, R181, R205 ;  /* 0x000000cdb5cd1221 */ /* 0x000fce0000010000 */
.L_x_16191:
[C---:B------:R-:W-:Y:S02]  /*1f80*/  PRMT R3, R209.reuse, 0x7632, R3 ;  /* 0x00007632d1037816 */ /* 0x040fe40000000003 */
[----:B------:R-:W-:Y:S01]  /*1f90*/  SHF.L.U32 R206, R209, 0x10, RZ ;  /* 0x00000010d1ce7819 */ /* 0x000fe200000006ff */
[----:B------:R-:W-:Y:S06]  /*1fa0*/  @P2 BRA `(.L_x_16192) ;  /* 0x00000000000c2947 */ /* 0x000fec0003800000 */
[----:B------:R-:W-:Y:S05]  /*1fb0*/  @!P1 BRA `(.L_x_16193) ;  /* 0x0000000000149947 */ /* 0x000fea0003800000 */
[----:B-----5:R-:W-:Y:S01]  /*1fc0*/  FADD.FTZ R206, R182, R206 ;  /* 0x000000ceb6ce7221 */ /* 0x020fe20000010000 */
[----:B------:R-:W-:Y:S06]  /*1fd0*/  BRA `(.L_x_16193) ;  /* 0x00000000000c7947 */ /* 0x000fec0003800000 */
.L_x_16192:
[----:B-----5:R-:W-:-:S05]  /*1fe0*/  SHF.L.U32 R6, R177, 0x10, RZ ;  /* 0x00000010b1067819 */ /* 0x020fca00000006ff */
[----:B------:R-:W-:-:S04]  /*1ff0*/  FADD.FTZ R206, R6, R206 ;  /* 0x000000ce06ce7221 */ /* 0x000fc80000010000 */
[----:B------:R-:W-:-:S07]  /*2000*/  @P1 FADD.FTZ R206, R182, R206 ;  /* 0x000000ceb6ce1221 */ /* 0x000fce0000010000 */
.L_x_16193:
[----:B------:R-:W-:Y:S01]  /*2010*/  SHF.L.U32 R207, R3, 0x10, RZ ;  /* 0x0000001003cf7819 */ /* 0x000fe200000006ff */
[----:B------:R-:W-:Y:S06]  /*2020*/  @P2 BRA `(.L_x_16194) ;  /* 0x00000000000c2947 */ /* 0x000fec0003800000 */
[----:B------:R-:W-:Y:S05]  /*2030*/  @!P1 BRA `(.L_x_16195) ;  /* 0x0000000000189947 */ /* 0x000fea0003800000 */
[----:B-----5:R-:W-:Y:S01]  /*2040*/  FADD.FTZ R207, R183, R207 ;  /* 0x000000cfb7cf7221 */ /* 0x020fe20000010000 */
[----:B------:R-:W-:Y:S06]  /*2050*/  BRA `(.L_x_16195) ;  /* 0x0000000000107947 */ /* 0x000fec0003800000 */
.L_x_16194:
[----:B-----5:R-:W-:-:S04]  /*2060*/  PRMT R3, R177, 0x7632, R3 ;  /* 0x00007632b1037816 */ /* 0x020fc80000000003 */
[----:B------:R-:W-:-:S05]  /*2070*/  SHF.L.U32 R3, R3, 0x10, RZ ;  /* 0x0000001003037819 */ /* 0x000fca00000006ff */
[----:B------:R-:W-:-:S04]  /*2080*/  FADD.FTZ R207, R3, R207 ;  /* 0x000000cf03cf7221 */ /* 0x000fc80000010000 */
[----:B------:R-:W-:-:S07]  /*2090*/  @P1 FADD.FTZ R207, R183, R207 ;  /* 0x000000cfb7cf1221 */ /* 0x000fce0000010000 */
.L_x_16195:
[C---:B------:R-:W-:Y:S02]  /*20a0*/  PRMT R3, R210.reuse, 0x7632, R3 ;  /* 0x00007632d2037816 */ /* 0x040fe40000000003 */
[----:B------:R-:W-:Y:S01]  /*20b0*/  SHF.L.U32 R208, R210, 0x10, RZ ;  /* 0x00000010d2d07819 */ /* 0x000fe200000006ff */
[----:B------:R-:W-:Y:S06]  /*20c0*/  @P2 BRA `(.L_x_16196) ;  /* 0x00000000000c2947 */ /* 0x000fec0003800000 */
[----:B------:R-:W-:Y:S05]  /*20d0*/  @!P1 BRA `(.L_x_16197) ;  /* 0x0000000000149947 */ /* 0x000fea0003800000 */
[----:B-----5:R-:W-:Y:S01]  /*20e0*/  FADD.FTZ R208, R184, R208 ;  /* 0x000000d0b8d07221 */ /* 0x020fe20000010000 */
[----:B------:R-:W-:Y:S06]  /*20f0*/  BRA `(.L_x_16197) ;  /* 0x00000000000c7947 */ /* 0x000fec0003800000 */
.L_x_16196:
[----:B-----5:R-:W-:-:S05]  /*2100*/  SHF.L.U32 R6, R178, 0x10, RZ ;  /* 0x00000010b2067819 */ /* 0x020fca00000006ff */
[----:B------:R-:W-:-:S04]  /*2110*/  FADD.FTZ R208, R6, R208 ;  /* 0x000000d006d07221 */ /* 0x000fc80000010000 */
[----:B------:R-:W-:-:S07]  /*2120*/  @P1 FADD.FTZ R208, R184, R208 ;  /* 0x000000d0b8d01221 */ /* 0x000fce0000010000 */
.L_x_16197:
[----:B------:R-:W-:Y:S01]  /*2130*/  SHF.L.U32 R209, R3, 0x10, RZ ;  /* 0x0000001003d17819 */ /* 0x000fe200000006ff */
[----:B------:R-:W-:Y:S06]  /*2140*/  @P2 BRA `(.L_x_16198) ;  /* 0x00000000000c2947 */ /* 0x000fec0003800000 */
[----:B------:R-:W-:Y:S05]  /*2150*/  @!P1 BRA `(.L_x_16199) ;  /* 0x0000000000189947 */ /* 0x000fea0003800000 */
[----:B-----5:R-:W-:Y:S01]  /*2160*/  FADD.FTZ R209, R185, R209 ;  /* 0x000000d1b9d17221 */ /* 0x020fe20000010000 */
[----:B------:R-:W-:Y:S06]  /*2170*/  BRA `(.L_x_16199) ;  /* 0x0000000000107947 */ /* 0x000fec0003800000 */
.L_x_16198:
[----:B-----5:R-:W-:-:S04]  /*2180*/  PRMT R3, R178, 0x7632, R3 ;  /* 0x00007632b2037816 */ /* 0x020fc80000000003 */
[----:B------:R-:W-:-:S05]  /*2190*/  SHF.L.U32 R3, R3, 0x10, RZ ;  /* 0x0000001003037819 */ /* 0x000fca00000006ff */
[----:B------:R-:W-:-:S04]  /*21a0*/  FADD.FTZ R209, R3, R209 ;  /* 0x000000d103d17221 */ /* 0x000fc80000010000 */
[----:B------:R-:W-:-:S07]  /*21b0*/  @P1 FADD.FTZ R209, R185, R209 ;  /* 0x000000d1b9d11221 */ /* 0x000fce0000010000 */
.L_x_16199:
[C---:B------:R-:W-:Y:S02]  /*21c0*/  PRMT R3, R211.reuse, 0x7632, R3 ;  /* 0x00007632d3037816 */ /* 0x040fe40000000003 */
[----:B------:R-:W-:Y:S01]  /*21d0*/  SHF.L.U32 R210, R211, 0x10, RZ ;  /* 0x00000010d3d27819 */ /* 0x000fe200000006ff */
[----:B------:R-:W-:Y:S06]  /*21e0*/  @P2 BRA `(.L_x_16200) ;  /* 0x00000000000c2947 */ /* 0x000fec0003800000 */
[----:B------:R-:W-:Y:S05]  /*21f0*/  @!P1 BRA `(.L_x_16201) ;  /* 0x0000000000149947 */ /* 0x000fea0003800000 */
[----:B-----5:R-:W-:Y:S01]  /*2200*/  FADD.FTZ R210, R186, R210 ;  /* 0x000000d2bad27221 */ /* 0x020fe20000010000 */
[----:B------:R-:W-:Y:S06]  /*2210*/  BRA `(.L_x_16201) ;  /* 0x00000000000c7947 */ /* 0x000fec0003800000 */
.L_x_16200:
[----:B-----5:R-:W-:-:S05]  /*2220*/  SHF.L.U32 R6, R179, 0x10, RZ ;  /* 0x00000010b3067819 */ /* 0x020fca00000006ff */
[----:B------:R-:W-:-:S04]  /*2230*/  FADD.FTZ R210, R6, R210 ;  /* 0x000000d206d27221 */ /* 0x000fc80000010000 */
[----:B------:R-:W-:-:S07]  /*2240*/  @P1 FADD.FTZ R210, R186, R210 ;  /* 0x000000d2bad21221 */ /* 0x000fce0000010000 */
.L_x_16201:
[----:B------:R-:W-:Y:S01]  /*2250*/  SHF.L.U32 R211, R3, 0x10, RZ ;  /* 0x0000001003d37819 */ /* 0x000fe200000006ff */
[----:B------:R-:W-:Y:S06]  /*2260*/  @P2 BRA `(.L_x_16202) ;  /* 0x00000000000c2947 */ /* 0x000fec0003800000 */
[----:B------:R-:W-:Y:S05]  /*2270*/  @!P1 BRA `(.L_x_16203) ;  /* 0x0000000000189947 */ /* 0x000fea0003800000 */
[----:B-----5:R-:W-:Y:S01]  /*2280*/  FADD.FTZ R211, R187, R211 ;  /* 0x000000d3bbd37221 */ /* 0x020fe20000010000 */
[----:B------:R-:W-:Y:S06]  /*2290*/  BRA `(.L_x_16203) ;  /* 0x0000000000107947 */ /* 0x000fec0003800000 */
.L_x_16202:
[----:B-----5:R-:W-:-:S04]  /*22a0*/  PRMT R3, R179, 0x7632, R3 ;  /* 0x00007632b3037816 */ /* 0x020fc80000000003 */
[----:B------:R-:W-:-:S05]  /*22b0*/  SHF.L.U32 R3, R3, 0x10, RZ ;  /* 0x0000001003037819 */ /* 0x000fca00000006ff */
[----:B------:R-:W-:-:S04]  /*22c0*/  FADD.FTZ R211, R3, R211 ;  /* 0x000000d303d37221 */ /* 0x000fc80000010000 */
[----:B------:R-:W-:-:S07]  /*22d0*/  @P1 FADD.FTZ R211, R187, R211 ;  /* 0x000000d3bbd31221 */ /* 0x000fce0000010000 */
.L_x_16203:
[----:B------:R-:W-:-:S04]  /*22e0*/  LEA R6, P1, R2, UR10, 0x5 ;  /* 0x0000000a02067c11 */ /* 0x000fc8000f8228ff */
[C---:B------:R-:W-:Y:S02]  /*22f0*/  LEA.HI.X R7, R2.reuse, UR11, RZ, 0x5, P1 ;  /* 0x0000000b02077c11 */ /* 0x040fe400088f2cff */
[----:B------:R-:W-:-:S03]  /*2300*/  IADD3 R2, R2, 0x20, RZ ;  /* 0x0000002002027810 */ /* 0x000fc60007ffe0ff */
[----:B------:R1:W-:Y:S04]  /*2310*/  STG.E.128 desc[UR4][R6.64], R204 ;  /* 0x000000cc06007986 */ /* 0x0003e8000c101d04 */
[----:B------:R1:W-:Y:S02]  /*2320*/  STG.E.128 desc[UR4][R6.64+0x10], R208 ;  /* 0x000010d006007986 */ /* 0x0003e4000c101d04 */
.L_x_16187:
[----:B------:R-:W-:Y:S05]  /*2330*/  BSYNC B0 ;  /* 0x0000000000007941 */ /* 0x000fea0003800000 */
.L_x_16186:
        /* <DEDUP_REMOVED lines=15> */
[----:B--2---:R-:W-:-:S05]  /*2430*/  IMAD.WIDE.U32 R6, R2, 0x10, R212 ;  /* 0x0000001002067825 */ /* 0x004fca00078e00d4 */
        /* <DEDUP_REMOVED lines=9> */
.L_x_16206:
[----:B-----5:R-:W-:-:S05]  /*24d0*/  SHF.L.U32 R6, R176, 0x10, RZ ;  /* 0x00000010b0067819 */ /* 0x020fca00000006ff */
[----:B------:R-:W-:-:S04]  /*24e0*/  FADD.FTZ R212, R6, R212 ;  /* 0x000000d406d47221 */ /* 0x000fc80000010000 */
[----:B------:R-:W-:-:S07]  /*24f0*/  @P1 FADD.FTZ R212, R180, R212 ;  /* 0x000000d4b4d41221 */ /* 0x000fce0000010000 */
.L_x_16207:
[----:B------:R-:W-:Y:S01]  /*2500*/  SHF.L.U32 R213, R3, 0x10, RZ ;  /* 0x0000001003d57819 */ /* 0x000fe200000006ff */
[----:B------:R-:W-:Y:S06]  /*2510*/  @P2 BRA `(.L_x_16208) ;  /* 0x00000000000c2947 */ /* 0x000fec0003800000 */
[----:B------:R-:W-:Y:S05]  /*2520*/  @!P1 BRA `(.L_x_16209) ;  /* 0x0000000000189947 */ /* 0x000fea0003800000 */
[----:B-----5:R-:W-:Y:S01]  /*2530*/  FADD.FTZ R213, R181, R213 ;  /* 0x000000d5b5d57221 */ /* 0x020fe20000010000 */
[----:B------:R-:W-:Y:S06]  /*2540*/  BRA `(.L_x_16209) ;  /* 0x0000000000107947 */ /* 0x000fec0003800000 */
.L_x_16208:
[----:B-----5:R-:W-:-:S04]  /*2550*/  PRMT R3, R176, 0x7632, R3 ;  /* 0x00007632b0037816 */ /* 0x020fc80000000003 */
[----:B------:R-:W-:-:S05]  /*2560*/  SHF.L.U32 R3, R3, 0x10, RZ ;  /* 0x0000001003037819 */ /* 0x000fca00000006ff */
[----:B------:R-:W-:-:S04]  /*2570*/  FADD.FTZ R213, R3, R213 ;  /* 0x000000d503d57221 */ /* 0x000fc80000010000 */
[----:B------:R-:W-:-:S07]  /*2580*/  @P1 FADD.FTZ R213, R181, R213 ;  /* 0x000000d5b5d51221 */ /* 0x000fce0000010000 */
.L_x_16209:
[C---:B------:R-:W-:Y:S02]  /*2590*/  PRMT R3, R217.reuse, 0x7632, R3 ;  /* 0x00007632d9037816 */ /* 0x040fe40000000003 */
[----:B------:R-:W-:Y:S01]  /*25a0*/  SHF.L.U32 R214, R217, 0x10, RZ ;  /* 0x00000010d9d67819 */ /* 0x000fe200000006ff */
[----:B------:R-:W-:Y:S06]  /*25b0*/  @P2 BRA `(.L_x_16210) ;  /* 0x00000000000c2947 */ /* 0x000fec0003800000 */
[----:B------:R-:W-:Y:S05]  /*25c0*/  @!P1 BRA `(.L_x_16211) ;  /* 0x0000000000149947 */ /* 0x000fea0003800000 */
[----:B-----5:R-:W-:Y:S01]  /*25d0*/  FADD.FTZ R214, R182, R214 ;  /* 0x000000d6b6d67221 */ /* 0x020fe20000010000 */
[----:B------:R-:W-:Y:S06]  /*25e0*/  BRA `(.L_x_16211) ;  /* 0x00000000000c7947 */ /* 0x000fec0003800000 */
.L_x_16210:
[----:B-----5:R-:W-:-:S05]  /*25f0*/  SHF.L.U32 R6, R177, 0x10, RZ ;  /* 0x00000010b1067819 */ /* 0x020fca00000006ff */
[----:B------:R-:W-:-:S04]  /*2600*/  FADD.FTZ R214, R6, R214 ;  /* 0x000000d606d67221 */ /* 0x000fc80000010000 */
[----:B------:R-:W-:-:S07]  /*2610*/  @P1 FADD.FTZ R214, R182, R214 ;  /* 0x000000d6b6d61221 */ /* 0x000fce0000010000 */
.L_x_16211:
[----:B------:R-:W-:Y:S01]  /*2620*/  SHF.L.U32 R215, R3, 0x10, RZ ;  /* 0x0000001003d77819 */ /* 0x000fe200000006ff */
[----:B------:R-:W-:Y:S06]  /*2630*/  @P2 BRA `(.L_x_16212) ;  /* 0x00000000000c2947 */ /* 0x000fec0003800000 */
[----:B------:R-:W-:Y:S05]  /*2640*/  @!P1 BRA `(.L_x_16213) ;  /* 0x0000000000189947 */ /* 0x000fea0003800000 */
[----:B-----5:R-:W-:Y:S01]  /*2650*/  FADD.FTZ R215, R183, R215 ;  /* 0x000000d7b7d77221 */ /* 0x020fe20000010000 */
[----:B------:R-:W-:Y:S06]  /*2660*/  BRA `(.L_x_16213) ;  /* 0x0000000000107947 */ /* 0x000fec0003800000 */
.L_x_16212:
[----:B-----5:R-:W-:-:S04]  /*2670*/  PRMT R3, R177, 0x7632, R3 ;  /* 0x00007632b1037816 */ /* 0x020fc80000000003 */
[----:B------:R-:W-:-:S05]  /*2680*/  SHF.L.U32 R3, R3, 0x10, RZ ;  /* 0x0000001003037819 */ /* 0x000fca00000006ff */
[----:B------:R-:W-:-:S04]  /*2690*/  FADD.FTZ R215, R3, R215 ;  /* 0x000000d703d77221 */ /* 0x000fc80000010000 */
[----:B------:R-:W-:-:S07]  /*26a0*/  @P1 FADD.FTZ R215, R183, R215 ;  /* 0x000000d7b7d71221 */ /* 0x000fce0000010000 */
.L_x_16213:
[C---:B------:R-:W-:Y:S02]  /*26b0*/  PRMT R3, R218.reuse, 0x7632, R3 ;  /* 0x00007632da037816 */ /* 0x040fe40000000003 */
[----:B------:R-:W-:Y:S01]  /*26c0*/  SHF.L.U32 R216, R218, 0x10, RZ ;  /* 0x00000010dad87819 */ /* 0x000fe200000006ff */
[----:B------:R-:W-:Y:S06]  /*26d0*/  @P2 BRA `(.L_x_16214) ;  /* 0x00000000000c2947 */ /* 0x000fec0003800000 */
[----:B------:R-:W-:Y:S05]  /*26e0*/  @!P1 BRA `(.L_x_16215) ;  /* 0x0000000000149947 */ /* 0x000fea0003800000 */
[----:B-----5:R-:W-:Y:S01]  /*26f0*/  FADD.FTZ R216, R184, R216 ;  /* 0x000000d8b8d87221 */ /* 0x020fe20000010000 */
[----:B------:R-:W-:Y:S06]  /*2700*/  BRA `(.L_x_16215) ;  /* 0x00000000000c7947 */ /* 0x000fec0003800000 */
.L_x_16214:
[----:B-----5:R-:W-:-:S05]  /*2710*/  SHF.L.U32 R6, R178, 0x10, RZ ;  /* 0x00000010b2067819 */ /* 0x020fca00000006ff */
[----:B------:R-:W-:-:S04]  /*2720*/  FADD.FTZ R216, R6, R216 ;  /* 0x000000d806d87221 */ /* 0x000fc80000010000 */
[----:B------:R-:W-:-:S07]  /*2730*/  @P1 FADD.FTZ R216, R184, R216 ;  /* 0x000000d8b8d81221 */ /* 0x000fce0000010000 */
.L_x_16215:
[----:B------:R-:W-:Y:S01]  /*2740*/  SHF.L.U32 R217, R3, 0x10, RZ ;  /* 0x0000001003d97819 */ /* 0x000fe200000006ff */
[----:B------:R-:W-:Y:S06]  /*2750*/  @P2 BRA `(.L_x_16216) ;  /* 0x00000000000c2947 */ /* 0x000fec0003800000 */
[----:B------:R-:W-:Y:S05]  /*2760*/  @!P1 BRA `(.L_x_16217) ;  /* 0x0000000000189947 */ /* 0x000fea0003800000 */
[----:B-----5:R-:W-:Y:S01]  /*2770*/  FADD.FTZ R217, R185, R217 ;  /* 0x000000d9b9d97221 */ /* 0x020fe20000010000 */
[----:B------:R-:W-:Y:S06]  /*2780*/  BRA `(.L_x_16217) ;  /* 0x0000000000107947 */ /* 0x000fec0003800000 */
.L_x_16216:
[----:B-----5:R-:W-:-:S04]  /*2790*/  PRMT R3, R178, 0x7632, R3 ;  /* 0x00007632b2037816 */ /* 0x020fc80000000003 */
[----:B------:R-:W-:-:S05]  /*27a0*/  SHF.L.U32 R3, R3, 0x10, RZ ;  /* 0x0000001003037819 */ /* 0x000fca00000006ff */
[----:B------:R-:W-:-:S04]  /*27b0*/  FADD.FTZ R217, R3, R217 ;  /* 0x000000d903d97221 */ /* 0x000fc80000010000 */
[----:B------:R-:W-:-:S07]  /*27c0*/  @P1 FADD.FTZ R217, R185, R217 ;  /* 0x000000d9b9d91221 */ /* 0x000fce0000010000 */
.L_x_16217:
[C---:B------:R-:W-:Y:S02]  /*27d0*/  PRMT R3, R219.reuse, 0x7632, R3 ;  /* 0x00007632db037816 */ /* 0x040fe40000000003 */
[----:B------:R-:W-:Y:S01]  /*27e0*/  SHF.L.U32 R218, R219, 0x10, RZ ;  /* 0x00000010dbda7819 */ /* 0x000fe200000006ff */
[----:B------:R-:W-:Y:S06]  /*27f0*/  @P2 BRA `(.L_x_16218) ;  /* 0x00000000000c2947 */ /* 0x000fec0003800000 */
[----:B------:R-:W-:Y:S05]  /*2800*/  @!P1 BRA `(.L_x_16219) ;  /* 0x0000000000149947 */ /* 0x000fea0003800000 */
[----:B-----5:R-:W-:Y:S01]  /*2810*/  FADD.FTZ R218, R186, R218 ;  /* 0x000000dabada7221 */ /* 0x020fe20000010000 */
[----:B------:R-:W-:Y:S06]  /*2820*/  BRA `(.L_x_16219) ;  /* 0x00000000000c7947 */ /* 0x000fec0003800000 */
.L_x_16218:
[----:B-----5:R-:W-:-:S05]  /*2830*/  SHF.L.U32 R6, R179, 0x10, RZ ;  /* 0x00000010b3067819 */ /* 0x020fca00000006ff */
[----:B------:R-:W-:-:S04]  /*2840*/  FADD.FTZ R218, R6, R218 ;  /* 0x000000da06da7221 */ /* 0x000fc80000010000 */
[----:B------:R-:W-:-:S07]  /*2850*/  @P1 FADD.FTZ R218, R186, R218 ;  /* 0x000000dabada1221 */ /* 0x000fce0000010000 */
.L_x_16219:
[----:B------:R-:W-:Y:S01]  /*2860*/  SHF.L.U32 R219, R3, 0x10, RZ ;  /* 0x0000001003db7819 */ /* 0x000fe200000006ff */
[----:B------:R-:W-:Y:S06]  /*2870*/  @P2 BRA `(.L_x_16220) ;  /* 0x00000000000c2947 */ /* 0x000fec0003800000 */
[----:B------:R-:W-:Y:S05]  /*2880*/  @!P1 BRA `(.L_x_16221) ;  /* 0x0000000000189947 */ /* 0x000fea0003800000 */
[----:B-----5:R-:W-:Y:S01]  /*2890*/  FADD.FTZ R219, R187, R219 ;  /* 0x000000dbbbdb7221 */ /* 0x020fe20000010000 */
[----:B------:R-:W-:Y:S06]  /*28a0*/  BRA `(.L_x_16221) ;  /* 0x0000000000107947 */ /* 0x000fec0003800000 */
.L_x_16220:
[----:B-----5:R-:W-:-:S04]  /*28b0*/  PRMT R3, R179, 0x7632, R3 ;  /* 0x00007632b3037816 */ /* 0x020fc80000000003 */
[----:B------:R-:W-:-:S05]  /*28c0*/  SHF.L.U32 R3, R3, 0x10, RZ ;  /* 0x0000001003037819 */ /* 0x000fca00000006ff */
[----:B------:R-:W-:-:S04]  /*28d0*/  FADD.FTZ R219, R3, R219 ;  /* 0x000000db03db7221 */ /* 0x000fc80000010000 */
[----:B------:R-:W-:-:S07]  /*28e0*/  @P1 FADD.FTZ R219, R187, R219 ;  /* 0x000000dbbbdb1221 */ /* 0x000fce0000010000 */
.L_x_16221:
[----:B------:R-:W-:-:S04]  /*28f0*/  LEA R6, P1, R2, UR10, 0x5 ;  /* 0x0000000a02067c11 */ /* 0x000fc8000f8228ff */
[C---:B------:R-:W-:Y:S02]  /*2900*/  LEA.HI.X R7, R2.reuse, UR11, RZ, 0x5, P1 ;  /* 0x0000000b02077c11 */ /* 0x040fe400088f2cff */
[----:B------:R-:W-:-:S03]  /*2910*/  IADD3 R2, R2, 0x20, RZ ;  /* 0x0000002002027810 */ /* 0x000fc60007ffe0ff */
[----:B------:R2:W-:Y:S04]  /*2920*/  STG.E.128 desc[UR4][R6.64], R212 ;  /* 0x000000d406007986 */ /* 0x0005e8000c101d04 */
[----:B------:R2:W-:Y:S02]  /*2930*/  STG.E.128 desc[UR4][R6.64+0x10], R216 ;  /* 0x000010d806007986 */ /* 0x0005e4000c101d04 */
.L_x_16205:
[----:B------:R-:W-:Y:S05]  /*2940*/  BSYNC B0 ;  /* 0x0000000000007941 */ /* 0x000fea0003800000 */
.L_x_16204:
        /* <DEDUP_REMOVED lines=15> */
[----:B---3--:R-:W-:-:S05]  /*2a40*/  IMAD.WIDE.U32 R6, R2, 0x10, R220 ;  /* 0x0000001002067825 */ /* 0x008fca00078e00dc */
        /* <DEDUP_REMOVED lines=9> */
.L_x_16224:
[----:B-----5:R-:W-:-:S05]  /*2ae0*/  SHF.L.U32 R6, R176, 0x10, RZ ;  /* 0x00000010b0067819 */ /* 0x020fca00000006ff */
[----:B------:R-:W-:-:S04]  /*2af0*/  FADD.FTZ R220, R6, R220 ;  /* 0x000000dc06dc7221 */ /* 0x000fc80000010000 */
[----:B------:R-:W-:-:S07]  /*2b00*/  @P1 FADD.FTZ R220, R180, R220 ;  /* 0x000000dcb4dc1221 */ /* 0x000fce0000010000 */
.L_x_16225:
[----:B------:R-:W-:Y:S01]  /*2b10*/  SHF.L.U32 R221, R3, 0x10, RZ ;  /* 0x0000001003dd7819 */ /* 0x000fe200000006ff */
[----:B------:R-:W-:Y:S06]  /*2b20*/  @P2 BRA `(.L_x_16226) ;  /* 0x00000000000c2947 */ /* 0x000fec0003800000 */
[----:B------:R-:W-:Y:S05]  /*2b30*/  @!P1 BRA `(.L_x_16227) ;  /* 0x0000000000189947 */ /* 0x000fea0003800000 */
[----:B-----5:R-:W-:Y:S01]  /*2b40*/  FADD.FTZ R221, R181, R221 ;  /* 0x000000ddb5dd7221 */ /* 0x020fe20000010000 */
[----:B------:R-:W-:Y:S06]  /*2b50*/  BRA `(.L_x_16227) ;  /* 0x0000000000107947 */ /* 0x000fec0003800000 */
.L_x_16226:
[----:B-----5:R-:W-:-:S04]  /*2b60*/  PRMT R3, R176, 0x7632, R3 ;  /* 0x00007632b0037816 */ /* 0x020fc80000000003 */
[----:B------:R-:W-:-:S05]  /*2b70*/  SHF.L.U32 R3, R3, 0x10, RZ ;  /* 0x0000001003037819 */ /* 0x000fca00000006ff */
[----:B------:R-:W-:-:S04]  /*2b80*/  FADD.FTZ R221, R3, R221 ;  /* 0x000000dd03dd7221 */ /* 0x000fc80000010000 */
[----:B------:R-:W-:-:S07]  /*2b90*/  @P1 FADD.FTZ R221, R181, R221 ;  /* 0x000000ddb5dd1221 */ /* 0x000fce0000010000 */
.L_x_16227:
[C---:B------:R-:W-:Y:S02]  /*2ba0*/  PRMT R3, R225.reuse, 0x7632, R3 ;  /* 0x00007632e1037816 */ /* 0x040fe40000000003 */
[----:B------:R-:W-:Y:S01]  /*2bb0*/  SHF.L.U32 R222, R225, 0x10, RZ ;  /* 0x00000010e1de7819 */ /* 0x000fe200000006ff */
[----:B------:R-:W-:Y:S06]  /*2bc0*/  @P2 BRA `(.L_x_16228) ;  /* 0x00000000000c2947 */ /* 0x000fec0003800000 */
[----:B------:R-:W-:Y:S05]  /*2bd0*/  @!P1 BRA `(.L_x_16229) ;  /* 0x0000000000149947 */ /* 0x000fea0003800000 */
[----:B-----5:R-:W-:Y:S01]  /*2be0*/  FADD.FTZ R222, R182, R222 ;  /* 0x000000deb6de7221 */ /* 0x020fe20000010000 */
[----:B------:R-:W-:Y:S06]  /*2bf0*/  BRA `(.L_x_16229) ;  /* 0x00000000000c7947 */ /* 0x000fec0003800000 */
.L_x_16228:
[----:B-----5:R-:W-:-:S05]  /*2c00*/  SHF.L.U32 R6, R177, 0x10, RZ ;  /* 0x00000010b1067819 */ /* 0x020fca00000006ff */
[----:B------:R-:W-:-:S04]  /*2c10*/  FADD.FTZ R222, R6, R222 ;  /* 0x000000de06de7221 */ /* 0x000fc80000010000 */
[----:B------:R-:W-:-:S07]  /*2c20*/  @P1 FADD.FTZ R222, R182, R222 ;  /* 0x000000deb6de1221 */ /* 0x000fce0000010000 */
.L_x_16229:
[----:B------:R-:W-:Y:S01]  /*2c30*/  SHF.L.U32 R223, R3, 0x10, RZ ;  /* 0x0000001003df7819 */ /* 0x000fe200000006ff */
[----:B------:R-:W-:Y:S06]  /*2c40*/  @P2 BRA `(.L_x_16230) ;  /* 0x00000000000c2947 */ /* 0x000fec0003800000 */
[----:B------:R-:W-:Y:S05]  /*2c50*/  @!P1 BRA `(.L_x_16231) ;  /* 0x0000000000189947 */ /* 0x000fea0003800000 */
[----:B-----5:R-:W-:Y:S01]  /*2c60*/  FADD.FTZ R223, R183, R223 ;  /* 0x000000dfb7df7221 */ /* 0x020fe20000010000 */
[----:B------:R-:W-:Y:S06]  /*2c70*/  BRA `(.L_x_16231) ;  /* 0x0000000000107947 */ /* 0x000fec0003800000 */
.L_x_16230:
[----:B-----5:R-:W-:-:S04]  /*2c80*/  PRMT R3, R177, 0x7632, R3 ;  /* 0x00007632b1037816 */ /* 0x020fc80000000003 */
[----:B------:R-:W-:-:S05]  /*2c90*/  SHF.L.U32 R3, R3, 0x10, RZ ;  /* 0x0000001003037819 */ /* 0x000fca00000006ff */
[----:B------:R-:W-:-:S04]  /*2ca0*/  FADD.FTZ R223, R3, R223 ;  /* 0x000000df03df7221 */ /* 0x000fc80000010000 */
[----:B------:R-:W-:-:S07]  /*2cb0*/  @P1 FADD.FTZ R223, R183, R223 ;  /* 0x000000dfb7df1221 */ /* 0x000fce0000010000 */
.L_x_16231:
[C---:B------:R-:W-:Y:S02]  /*2cc0*/  PRMT R3, R226.reuse, 0x7632, R3 ;  /* 0x00007632e2037816 */ /* 0x040fe40000000003 */
[----:B------:R-:W-:Y:S01]  /*2cd0*/  SHF.L.U32 R224, R226, 0x10, RZ ;  /* 0x00000010e2e07819 */ /* 0x000fe200000006ff */
[----:B------:R-:W-:Y:S06]  /*2ce0*/  @P2 BRA `(.L_x_16232) ;  /* 0x00000000000c2947 */ /* 0x000fec0003800000 */
[----:B------:R-:W-:Y:S05]  /*2cf0*/  @!P1 BRA `(.L_x_16233) ;  /* 0x0000000000149947 */ /* 0x000fea0003800000 */
[----:B-----5:R-:W-:Y:S01]  /*2d00*/  FADD.FTZ R224, R184, R224 ;  /* 0x000000e0b8e07221 */ /* 0x020fe20000010000 */
[----:B------:R-:W-:Y:S06]  /*2d10*/  BRA `(.L_x_16233) ;  /* 0x00000000000c7947 */ /* 0x000fec0003800000 */
.L_x_16232:
[----:B-----5:R-:W-:-:S05]  /*2d20*/  SHF.L.U32 R6, R178, 0x10, RZ ;  /* 0x00000010b2067819 */ /* 0x020fca00000006ff */
[----:B------:R-:W-:-:S04]  /*2d30*/  FADD.FTZ R224, R6, R224 ;  /* 0x000000e006e07221 */ /* 0x000fc80000010000 */
[----:B------:R-:W-:-:S07]  /*2d40*/  @P1 FADD.FTZ R224, R184, R224 ;  /* 0x000000e0b8e01221 */ /* 0x000fce0000010000 */
.L_x_16233:
[----:B------:R-:W-:Y:S01]  /*2d50*/  SHF.L.U32 R225, R3, 0x10, RZ ;  /* 0x0000001003e17819 */ /* 0x000fe200000006ff */
[----:B------:R-:W-:Y:S06]  /*2d60*/  @P2 BRA `(.L_x_16234) ;  /* 0x00000000000c2947 */ /* 0x000fec0003800000 */
[----:B------:R-:W-:Y:S05]  /*2d70*/  @!P1 BRA `(.L_x_16235) ;  /* 0x0000000000189947 */ /* 0x000fea0003800000 */
[----:B-----5:R-:W-:Y:S01]  /*2d80*/  FADD.FTZ R225, R185, R225 ;  /* 0x000000e1b9e17221 */ /* 0x020fe20000010000 */
[----:B------:R-:W-:Y:S06]  /*2d90*/  BRA `(.L_x_16235) ;  /* 0x0000000000107947 */ /* 0x000fec0003800000 */
.L_x_16234:
[----:B-----5:R-:W-:-:S04]  /*2da0*/  PRMT R3, R178, 0x7632, R3 ;  /* 0x00007632b2037816 */ /* 0x020fc80000000003 */
[----:B------:R-:W-:-:S05]  /*2db0*/  SHF.L.U32 R3, R3, 0x10, RZ ;  /* 0x0000001003037819 */ /* 0x000fca00000006ff */
[----:B------:R-:W-:-:S04]  /*2dc0*/  FADD.FTZ R225, R3, R225 ;  /* 0x000000e103e17221 */ /* 0x000fc80000010000 */
[----:B------:R-:W-:-:S07]  /*2dd0*/  @P1 FADD.FTZ R225, R185, R225 ;  /* 0x000000e1b9e11221 */ /* 0x000fce0000010000 */
.L_x_16235:
[C---:B------:R-:W-:Y:S02]  /*2de0*/  PRMT R3, R227.reuse, 0x7632, R3 ;  /* 0x00007632e3037816 */ /* 0x040fe40000000003 */
[----:B------:R-:W-:Y:S01]  /*2df0*/  SHF.L.U32 R226, R227, 0x10, RZ ;  /* 0x00000010e3e27819 */ /* 0x000fe200000006ff */
[----:B------:R-:W-:Y:S06]  /*2e00*/  @P2 BRA `(.L_x_16236) ;  /* 0x00000000000c2947 */ /* 0x000fec0003800000 */
[----:B------:R-:W-:Y:S05]  /*2e10*/  @!P1 BRA `(.L_x_16237) ;  /* 0x0000000000149947 */ /* 0x000fea0003800000 */
[----:B-----5:R-:W-:Y:S01]  /*2e20*/  FADD.FTZ R226, R186, R226 ;  /* 0x000000e2bae27221 */ /* 0x020fe20000010000 */
[----:B------:R-:W-:Y:S06]  /*2e30*/  BRA `(.L_x_16237) ;  /* 0x00000000000c7947 */ /* 0x000fec0003800000 */
.L_x_16236:
[----:B-----5:R-:W-:-:S05]  /*2e40*/  SHF.L.U32 R6, R179, 0x10, RZ ;  /* 0x00000010b3067819 */ /* 0x020fca00000006ff */
[----:B------:R-:W-:-:S04]  /*2e50*/  FADD.FTZ R226, R6, R226 ;  /* 0x000000e206e27221 */ /* 0x000fc80000010000 */
[----:B------:R-:W-:-:S07]  /*2e60*/  @P1 FADD.FTZ R226, R186, R226 ;  /* 0x000000e2bae21221 */ /* 0x000fce0000010000 */
.L_x_16237:
[----:B------:R-:W-:Y:S01]  /*2e70*/  SHF.L.U32 R227, R3, 0x10, RZ ;  /* 0x0000001003e37819 */ /* 0x000fe200000006ff */
[----:B------:R-:W-:Y:S06]  /*2e80*/  @P2 BRA `(.L_x_16238) ;  /* 0x00000000000c2947 */ /* 0x000fec0003800000 */
[----:B------:R-:W-:Y:S05]  /*2e90*/  @!P1 BRA `(.L_x_16239) ;  /* 0x0000000000189947 */ /* 0x000fea0003800000 */
[----:B-----5:R-:W-:Y:S01]  /*2ea0*/  FADD.FTZ R227, R187, R227 ;  /* 0x000000e3bbe37221 */ /* 0x020fe20000010000 */
[----:B------:R-:W-:Y:S06]  /*2eb0*/  BRA `(.L_x_16239) ;  /* 0x0000000000107947 */ /* 0x000fec0003800000 */
.L_x_16238:
[----:B-----5:R-:W-:-:S04]  /*2ec0*/  PRMT R3, R179, 0x7632, R3 ;  /* 0x00007632b3037816 */ /* 0x020fc80000000003 */
[----:B------:R-:W-:-:S05]  /*2ed0*/  SHF.L.U32 R3, R3, 0x10, RZ ;  /* 0x0000001003037819 */ /* 0x000fca00000006ff */
[----:B------:R-:W-:-:S04]  /*2ee0*/  FADD.FTZ R227, R3, R227 ;  /* 0x000000e303e37221 */ /* 0x000fc80000010000 */
[----:B------:R-:W-:-:S07]  /*2ef0*/  @P1 FADD.FTZ R227, R187, R227 ;  /* 0x000000e3bbe31221 */ /* 0x000fce0000010000 */
.L_x_16239:
[----:B------:R-:W-:-:S04]  /*2f00*/  LEA R6, P1, R2, UR10, 0x5 ;  /* 0x0000000a02067c11 */ /* 0x000fc8000f8228ff */
[C---:B------:R-:W-:Y:S02]  /*2f10*/  LEA.HI.X R7, R2.reuse, UR11, RZ, 0x5, P1 ;  /* 0x0000000b02077c11 */ /* 0x040fe400088f2cff */
[----:B------:R-:W-:-:S03]  /*2f20*/  IADD3 R2, R2, 0x20, RZ ;  /* 0x0000002002027810 */ /* 0x000fc60007ffe0ff */
[----:B------:R3:W-:Y:S04]  /*2f30*/  STG.E.128 desc[UR4][R6.64], R220 ;  /* 0x000000dc06007986 */ /* 0x0007e8000c101d04 */
[----:B------:R3:W-:Y:S02]  /*2f40*/  STG.E.128 desc[UR4][R6.64+0x10], R224 ;  /* 0x000010e006007986 */ /* 0x0007e4000c101d04 */
.L_x_16223:
[----:B------:R-:W-:Y:S05]  /*2f50*/  BSYNC B0 ;  /* 0x0000000000007941 */ /* 0x000fea0003800000 */
.L_x_16222:
        /* <DEDUP_REMOVED lines=15> */
[----:B----4-:R-:W-:-:S05]  /*3050*/  IMAD.WIDE.U32 R6, R2, 0x10, R228 ;  /* 0x0000001002067825 */ /* 0x010fca00078e00e4 */
        /* <DEDUP_REMOVED lines=9> */
.L_x_16242:
[----:B-----5:R-:W-:-:S05]  /*30f0*/  SHF.L.U32 R6, R176, 0x10, RZ ;  /* 0x00000010b0067819 */ /* 0x020fca00000006ff */
[----:B------:R-:W-:-:S04]  /*3100*/  FADD.FTZ R228, R6, R228 ;  /* 0x000000e406e47221 */ /* 0x000fc80000010000 */
[----:B------:R-:W-:-:S07]  /*3110*/  @P1 FADD.FTZ R228, R180, R228 ;  /* 0x000000e4b4e41221 */ /* 0x000fce0000010000 */
.L_x_16243:
[----:B------:R-:W-:Y:S01]  /*3120*/  SHF.L.U32 R229, R3, 0x10, RZ ;  /* 0x0000001003e57819 */ /* 0x000fe200000006ff */
[----:B------:R-:W-:Y:S06]  /*3130*/  @P2 BRA `(.L_x_16244) ;  /* 0x00000000000c2947 */ /* 0x000fec0003800000 */
[----:B------:R-:W-:Y:S05]  /*3140*/  @!P1 BRA `(.L_x_16245) ;  /* 0x0000000000189947 */ /* 0x000fea0003800000 */
[----:B-----5:R-:W-:Y:S01]  /*3150*/  FADD.FTZ R229, R181, R229 ;  /* 0x000000e5b5e57221 */ /* 0x020fe20000010000 */
[----:B------:R-:W-:Y:S06]  /*3160*/  BRA `(.L_x_16245) ;  /* 0x0000000000107947 */ /* 0x000fec0003800000 */
.L_x_16244:
[----:B-----5:R-:W-:-:S04]  /*3170*/  PRMT R3, R176, 0x7632, R3 ;  /* 0x00007632b0037816 */ /* 0x020fc80000000003 */
[----:B------:R-:W-:-:S05]  /*3180*/  SHF.L.U32 R3, R3, 0x10, RZ ;  /* 0x0000001003037819 */ /* 0x000fca00000006ff */
[----:B------:R-:W-:-:S04]  /*3190*/  FADD.FTZ R229, R3, R229 ;  /* 0x000000e503e57221 */ /* 0x000fc80000010000 */
[----:B------:R-:W-:-:S07]  /*31a0*/  @P1 FADD.FTZ R229, R181, R229 ;  /* 0x000000e5b5e51221 */ /* 0x000fce0000010000 */
.L_x_16245:
[C---:B------:R-:W-:Y:S02]  /*31b0*/  PRMT R3, R233.reuse, 0x7632, R3 ;  /* 0x00007632e9037816 */ /* 0x040fe40000000003 */
[----:B------:R-:W-:Y:S01]  /*31c0*/  SHF.L.U32 R230, R233, 0x10, RZ ;  /* 0x00000010e9e67819 */ /* 0x000fe200000006ff */
[----:B------:R-:W-:Y:S06]  /*31d0*/  @P2 BRA `(.L_x_16246) ;  /* 0x00000000000c2947 */ /* 0x000fec0003800000 */
[----:B------:R-:W-:Y:S05]  /*31e0*/  @!P1 BRA `(.L_x_16247) ;  /* 0x0000000000149947 */ /* 0x000fea0003800000 */
[----:B-----5:R-:W-:Y:S01]  /*31f0*/  FADD.FTZ R230, R182, R230 ;  /* 0x000000e6b6e67221 */ /* 0x020fe20000010000 */
[----:B------:R-:W-:Y:S06]  /*3200*/  BRA `(.L_x_16247) ;  /* 0x00000000000c7947 */ /* 0x000fec0003800000 */
.L_x_16246:
[----:B-----5:R-:W-:-:S05]  /*3210*/  SHF.L.U32 R6, R177, 0x10, RZ ;  /* 0x00000010b1067819 */ /* 0x020fca00000006ff */
[----:B------:R-:W-:-:S04]  /*3220*/  FADD.FTZ R230, R6, R230 ;  /* 0x000000e606e67221 */ /* 0x000fc80000010000 */
[----:B------:R-:W-:-:S07]  /*3230*/  @P1 FADD.FTZ R230, R182, R230 ;  /* 0x000000e6b6e61221 */ /* 0x000fce0000010000 */
.L_x_16247:
[----:B------:R-:W-:Y:S01]  /*3240*/  SHF.L.U32 R231, R3, 0x10, RZ ;  /* 0x0000001003e77819 */ /* 0x000fe200000006ff */
[----:B------:R-:W-:Y:S06]  /*3250*/  @P2 BRA `(.L_x_16248) ;  /* 0x00000000000c2947 */ /* 0x000fec0003800000 */
[----:B------:R-:W-:Y:S05]  /*3260*/  @!P1 BRA `(.L_x_16249) ;  /* 0x0000000000189947 */ /* 0x000fea0003800000 */
[----:B-----5:R-:W-:Y:S01]  /*3270*/  FADD.FTZ R231, R183, R231 ;  /* 0x000000e7b7e77221 */ /* 0x020fe20000010000 */
[----:B------:R-:W-:Y:S06]  /*3280*/  BRA `(.L_x_16249) ;  /* 0x0000000000107947 */ /* 0x000fec0003800000 */
.L_x_16248:
[----:B-----5:R-:W-:-:S04]  /*3290*/  PRMT R3, R177, 0x7632, R3 ;  /* 0x00007632b1037816 */ /* 0x020fc80000000003 */
[----:B------:R-:W-:-:S05]  /*32a0*/  SHF.L.U32 R3, R3, 0x10, RZ ;  /* 0x0000001003037819 */ /* 0x000fca00000006ff */
[----:B------:R-:W-:-:S04]  /*32b0*/  FADD.FTZ R231, R3, R231 ;  /* 0x000000e703e77221 */ /* 0x000fc80000010000 */
[----:B------:R-:W-:-:S07]  /*32c0*/  @P1 FADD.FTZ R231, R183, R231 ;  /* 0x000000e7b7e71221 */ /* 0x000fce0000010000 */
.L_x_16249:
[C---:B------:R-:W-:Y:S02]  /*32d0*/  PRMT R3, R234.reuse, 0x7632, R3 ;  /* 0x00007632ea037816 */ /* 0x040fe40000000003 */
[----:B------:R-:W-:Y:S01]  /*32e0*/  SHF.L.U32 R232, R234, 0x10, RZ ;  /* 0x00000010eae87819 */ /* 0x000fe200000006ff */
[----:B------:R-:W-:Y:S06]  /*32f0*/  @P2 BRA `(.L_x_16250) ;  /* 0x00000000000c2947 */ /* 0x000fec0003800000 */
[----:B------:R-:W-:Y:S05]  /*3300*/  @!P1 BRA `(.L_x_16251) ;  /* 0x0000000000149947 */ /* 0x000fea0003800000 */
[----:B-----5:R-:W-:Y:S01]  /*3310*/  FADD.FTZ R232, R184, R232 ;  /* 0x000000e8b8e87221 */ /* 0x020fe20000010000 */
[----:B------:R-:W-:Y:S06]  /*3320*/  BRA `(.L_x_16251) ;  /* 0x00000000000c7947 */ /* 0x000fec0003800000 */
.L_x_16250:
[----:B-----5:R-:W-:-:S05]  /*3330*/  SHF.L.U32 R6, R178, 0x10, RZ ;  /* 0x00000010b2067819 */ /* 0x020fca00000006ff */
[----:B------:R-:W-:-:S04]  /*3340*/  FADD.FTZ R232, R6, R232 ;  /* 0x000000e806e87221 */ /* 0x000fc80000010000 */
[----:B------:R-:W-:-:S07]  /*3350*/  @P1 FADD.FTZ R232, R184, R232 ;  /* 0x000000e8b8e81221 */ /* 0x000fce0000010000 */
.L_x_16251:
[----:B------:R-:W-:Y:S01]  /*3360*/  SHF.L.U32 R233, R3, 0x10, RZ ;  /* 0x0000001003e97819 */ /* 0x000fe200000006ff */
[----:B------:R-:W-:Y:S06]  /*3370*/  @P2 BRA `(.L_x_16252) ;  /* 0x00000000000c2947 */ /* 0x000fec0003800000 */
[----:B------:R-:W-:Y:S05]  /*3380*/  @!P1 BRA `(.L_x_16253) ;  /* 0x0000000000189947 */ /* 0x000fea0003800000 */
[----:B-----5:R-:W-:Y:S01]  /*3390*/  FADD.FTZ R233, R185, R233 ;  /* 0x000000e9b9e97221 */ /* 0x020fe20000010000 */
[----:B------:R-:W-:Y:S06]  /*33a0*/  BRA `(.L_x_16253) ;  /* 0x0000000000107947 */ /* 0x000fec0003800000 */
.L_x_16252:
[----:B-----5:R-:W-:-:S04]  /*33b0*/  PRMT R3, R178, 0x7632, R3 ;  /* 0x00007632b2037816 */ /* 0x020fc80000000003 */
[----:B------:R-:W-:-:S05]  /*33c0*/  SHF.L.U32 R3, R3, 0x10, RZ ;  /* 0x0000001003037819 */ /* 0x000fca00000006ff */
[----:B------:R-:W-:-:S04]  /*33d0*/  FADD.FTZ R233, R3, R233 ;  /* 0x000000e903e97221 */ /* 0x000fc80000010000 */
[----:B------:R-:W-:-:S07]  /*33e0*/  @P1 FADD.FTZ R233, R185, R233 ;  /* 0x000000e9b9e91221 */ /* 0x000fce0000010000 */
.L_x_16253:
[C---:B------:R-:W-:Y:S02]  /*33f0*/  PRMT R3, R235.reuse, 0x7632, R3 ;  /* 0x00007632eb037816 */ /* 0x040fe40000000003 */
[----:B------:R-:W-:Y:S01]  /*3400*/  SHF.L.U32 R234, R235, 0x10, RZ ;  /* 0x00000010ebea7819 */ /* 0x000fe200000006ff */
[----:B------:R-:W-:Y:S06]  /*3410*/  @P2 BRA `(.L_x_16254) ;  /* 0x00000000000c2947 */ /* 0x000fec0003800000 */
[----:B------:R-:W-:Y:S05]  /*3420*/  @!P1 BRA `(.L_x_16255) ;  /* 0x0000000000149947 */ /* 0x000fea0003800000 */
[----:B-----5:R-:W-:Y:S01]  /*3430*/  FADD.FTZ R234, R186, R234 ;  /* 0x000000eabaea7221 */ /* 0x020fe20000010000 */
[----:B------:R-:W-:Y:S06]  /*3440*/  BRA `(.L_x_16255) ;  /* 0x00000000000c7947 */ /* 0x000fec0003800000 */
.L_x_16254:
[----:B-----5:R-:W-:-:S05]  /*3450*/  SHF.L.U32 R6, R179, 0x10, RZ ;  /* 0x00000010b3067819 */ /* 0x020fca00000006ff */
[----:B------:R-:W-:-:S04]  /*3460*/  FADD.FTZ R234, R6, R234 ;  /* 0x000000ea06ea7221 */ /* 0x000fc80000010000 */
[----:B------:R-:W-:-:S07]  /*3470*/  @P1 FADD.FTZ R234, R186, R234 ;  /* 0x000000eabaea1221 */ /* 0x000fce0000010000 */
.L_x_16255:
[----:B------:R-:W-:Y:S01]  /*3480*/  SHF.L.U32 R235, R3, 0x10, RZ ;  /* 0x0000001003eb7819 */ /* 0x000fe200000006ff */
[----:B------:R-:W-:Y:S06]  /*3490*/  @P2 BRA `(.L_x_16256) ;  /* 0x00000000000c2947 */ /* 0x000fec0003800000 */
[----:B------:R-:W-:Y:S05]  /*34a0*/  @!P1 BRA `(.L_x_16257) ;  /* 0x0000000000189947 */ /* 0x000fea0003800000 */
[----:B-----5:R-:W-:Y:S01]  /*34b0*/  FADD.FTZ R235, R187, R235 ;  /* 0x000000ebbbeb7221 */ /* 0x020fe20000010000 */
[----:B------:R-:W-:Y:S06]  /*34c0*/  BRA `(.L_x_16257) ;  /* 0x0000000000107947 */ /* 0x000fec0003800000 */
.L_x_16256:
[----:B-----5:R-:W-:-:S04]  /*34d0*/  PRMT R3, R179, 0x7632, R3 ;  /* 0x00007632b3037816 */ /* 0x020fc80000000003 */
[----:B------:R-:W-:-:S05]  /*34e0*/  SHF.L.U32 R3, R3, 0x10, RZ ;  /* 0x0000001003037819 */ /* 0x000fca00000006ff */
[----:B------:R-:W-:-:S04]  /*34f0*/  FADD.FTZ R235, R3, R235 ;  /* 0x000000eb03eb7221 */ /* 0x000fc80000010000 */
[----:B------:R-:W-:-:S07]  /*3500*/  @P1 FADD.FTZ R235, R187, R235 ;  /* 0x000000ebbbeb1221 */ /* 0x000fce0000010000 */
.L_x_16257:
[----:B------:R-:W-:-:S04]  /*3510*/  LEA R6, P1, R2, UR10, 0x5 ;  /* 0x0000000a02067c11 */ /* 0x000fc8000f8228ff */
[----:B------:R-:W-:-:S05]  /*3520*/  LEA.HI.X R7, R2, UR11, RZ, 0x5, P1 ;  /* 0x0000000b02077c11 */ /* 0x000fca00088f2cff */
[----:B------:R4:W-:Y:S04]  /*3530*/  STG.E.128 desc[UR4][R6.64], R228 ;  /* 0x000000e406007986 */ /* 0x0009e8000c101d04 */
[----:B------:R4:W-:Y:S02]  /*3540*/  STG.E.128 desc[UR4][R6.64+0x10], R232 ;  /* 0x000010e806007986 */ /* 0x0009e4000c101d04 */
.L_x_16241:
[----:B------:R-:W-:Y:S05]  /*3550*/  BSYNC B0 ;  /* 0x0000000000007941 */ /* 0x000fea0003800000 */
.L_x_16240:
[----:B------:R-:W-:Y:S01]  /*3560*/  FADD.FTZ R2, RZ, R188 ;  /* 0x000000bcff027221 */ /* 0x000fe20000010000 */
        /* <DEDUP_REMOVED lines=15> */
[----:B01234-:R-:W-:-:S05]  /*3660*/  FSEL R7, R2, RZ, P0 ;  /* 0x000000ff02077208 */ /* 0x01ffca0000000000 */
        /* <DEDUP_REMOVED lines=161> */
.L_x_16283:
        /* <DEDUP_REMOVED lines=12> */
[----:B0-----:R-:W0:Y:S04]  /*4140*/  @!P5 LDC.64 R6, c[0x0][0x258] ;  /* 0x00009600ff06db82 */ /* 0x001e280000000a00 */
[----:B------:R-:W1:Y:S01]  /*4150*/  MUFU.RSQ R2, R2 ;  /* 0x0000000200027308 */ /* 0x000e620000001400 */
[----:B0-----:R-:W-:-:S05]  /*4160*/  @!P5 IMAD.WIDE R6, R5, 0x4, R6 ;  /* 0x000000040506d825 */ /* 0x001fca00078e0206 */
[----:B-1----:R0:W-:Y:S01]  /*4170*/  @!P5 STG.E desc[UR4][R6.64], R2 ;  /* 0x000000020600d986 */ /* 0x0021e2000c101904 */
[----:B------:R-:W-:Y:S05]  /*4180*/  @!P0 BRA `(.L_x_16260) ;  /* 0x00000004003c8947 */ /* 0x000fea0003800000 */
[----:B------:R-:W2:Y:S04]  /*4190*/  LDL R237, [R1+0x20] ;  /* 0x0000200001ed7983 */ /* 0x000ea80000100800 */
[----:B------:R-:W3:Y:S01]  /*41a0*/  LDL R236, [R1+0x24] ;  /* 0x0000240001ec7983 */ /* 0x000ee20000100800 */
[--C-:B0-----:R-:W-:Y:S01]  /*41b0*/  FADD.FTZ R7, R188, -R3.reuse ;  /* 0x80000003bc077221 */ /* 0x101fe20000010000 */
[----:B------:R-:W-:Y:S02]  /*41c0*/  FADD.FTZ R6, R189, -R3 ;  /* 0x80000003bd067221 */ /* 0x000fe40000010000 */
[----:B------:R-:W4:Y:S04]  /*41d0*/  LDL R239, [R1+0x10] ;  /* 0x0000100001ef7983 */ /* 0x000f280000100800 */
[----:B------:R-:W4:Y:S04]  /*41e0*/  LDL R238, [R1+0x14] ;  /* 0x0000140001ee7983 */ /* 0x000f280000100800 */
[----:B-----5:R-:W-:Y:S04]  /*41f0*/  STL [R1+0x44], R27 ;  /* 0x0000441b01007387 */ /* 0x020fe80000100800 */
[----:B------:R0:W-:Y:S04]  /*4200*/  STL [R1+0x40], R26 ;  /* 0x0000401a01007387 */ /* 0x0001e80000100800 */
[----:B------:R-:W-:Y:S04]  /*4210*/  STL [R1+0x3c], R25 ;  /* 0x00003c1901007387 */ /* 0x000fe80000100800 */
[----:B------:R-:W-:Y:S01]  /*4220*/  STL [R1+0x38], R24 ;  /* 0x0000381801007387 */ /* 0x000fe20000100800 */
[----:B0-----:R-:W-:-:S03]  /*4230*/  FMUL.FTZ R26, R2, R7 ;  /* 0x00000007021a7220 */ /* 0x001fc60000410000 */
[----:B------:R0:W-:Y:S04]  /*4240*/  STL [R1+0x34], R5 ;  /* 0x0000340501007387 */ /* 0x0001e80000100800 */
[----:B------:R1:W-:Y:S01]  /*4250*/  STL [R1+0x30], R0 ;  /* 0x0000300001007387 */ /* 0x0003e20000100800 */
[----:B0-----:R-:W-:Y:S01]  /*4260*/  FMUL.FTZ R5, R2, R6 ;  /* 0x0000000602057220 */ /* 0x001fe20000410000 */
[----:B--2---:R-:W-:Y:S01]  /*4270*/  FFMA.FTZ R6, R237, R26, R8 ;  /* 0x0000001aed067223 */ /* 0x004fe20000010008 */
[----:B------:R-:W-:Y:S02]  /*4280*/  FADD.FTZ R237, R193, -R3 ;  /* 0x80000003c1ed7221 */ /* 0x000fe40000010000 */
[----:B---3--:R-:W-:-:S05]  /*4290*/  FFMA.FTZ R7, R236, R5, R9 ;  /* 0x00000005ec077223 */ /* 0x008fca0000010009 */
[----:B------:R-:W-:Y:S01]  /*42a0*/  F2FP.BF16.F32.PACK_AB R236, R7, R6 ;  /* 0x0000000607ec723e */ /* 0x000fe200000010ff */
[--C-:B------:R-:W-:Y:S01]  /*42b0*/  FADD.FTZ R6, R190, -R3.reuse ;  /* 0x80000003be067221 */ /* 0x100fe20000010000 */
[----:B------:R-:W-:-:S03]  /*42c0*/  FADD.FTZ R7, R191, -R3 ;  /* 0x80000003bf077221 */ /* 0x000fc60000010000 */
[----:B------:R-:W-:Y:S01]  /*42d0*/  FMUL.FTZ R25, R2, R6 ;  /* 0x0000000602197220 */ /* 0x000fe20000410000 */
[----:B------:R-:W-:Y:S01]  /*42e0*/  FADD.FTZ R6, R192, -R3 ;  /* 0x80000003c0067221 */ /* 0x000fe20000010000 */
[C---:B------:R-:W-:Y:S02]  /*42f0*/  FMUL.FTZ R24, R2.reuse, R7 ;  /* 0x0000000702187220 */ /* 0x040fe40000410000 */
[----:B------:R-:W2:Y:S01]  /*4300*/  LDL R7, [R1+0x28] ;  /* 0x0000280001077983 */ /* 0x000ea20000100800 */
[----:B-1----:R-:W-:-:S03]  /*4310*/  FMUL.FTZ R0, R2, R6 ;  /* 0x0000000602007220 */ /* 0x002fc60000410000 */
[----:B------:R-:W3:Y:S01]  /*4320*/  LDL R6, [R1+0x2c] ;  /* 0x00002c0001067983 */ /* 0x000ee20000100800 */
[----:B------:R-:W-:Y:S01]  /*4330*/  FMUL.FTZ R27, R2, R237 ;  /* 0x000000ed021b7220 */ /* 0x000fe20000410000 */
[----:B----4-:R-:W-:Y:S02]  /*4340*/  FFMA.FTZ R239, R239, R0, R12 ;  /* 0x00000000efef7223 */ /* 0x010fe4000001000c */
[----:B------:R-:W4:Y:S01]  /*4350*/  LDL R0, [R1] ;  /* 0x0000000001007983 */ /* 0x000f220000100800 */
[----:B------:R-:W-:-:S05]  /*4360*/  FFMA.FTZ R238, R238, R27, R13 ;  /* 0x0000001beeee7223 */ /* 0x000fca000001000d */
[----:B------:R-:W-:Y:S02]  /*4370*/  F2FP.BF16.F32.PACK_AB R238, R238, R239 ;  /* 0x000000efeeee723e */ /* 0x000fe400000010ff */
[----:B------:R-:W4:Y:S01]  /*4380*/  LDL R239, [R1+0x1c] ;  /* 0x00001c0001ef7983 */ /* 0x000f220000100800 */
[----:B--2---:R-:W-:Y:S01]  /*4390*/  FFMA.FTZ R7, R7, R25, R10 ;  /* 0x0000001907077223 */ /* 0x004fe2000001000a */
[----:B---3--:R-:W-:-:S05]  /*43a0*/  FFMA.FTZ R6, R6, R24, R11 ;  /* 0x0000001806067223 */ /* 0x008fca000001000b */
[----:B------:R-:W-:Y:S01]  /*43b0*/  F2FP.BF16.F32.PACK_AB R237, R6, R7 ;  /* 0x0000000706ed723e */ /* 0x000fe200000010ff */
[--C-:B------:R-:W-:Y:S01]  /*43c0*/  FADD.FTZ R6, R194, -R3.reuse ;  /* 0x80000003c2067221 */ /* 0x100fe20000010000 */
[----:B------:R-:W-:-:S03]  /*43d0*/  FADD.FTZ R7, R195, -R3 ;  /* 0x80000003c3077221 */ /* 0x000fc60000010000 */
[C---:B------:R-:W-:Y:S01]  /*43e0*/  FMUL.FTZ R27, R2.reuse, R6 ;  /* 0x00000006021b7220 */ /* 0x040fe20000410000 */
[----:B------:R-:W-:Y:S02]  /*43f0*/  FMUL.FTZ R6, R2, R7 ;  /* 0x0000000702067220 */ /* 0x000fe40000410000 */
[----:B------:R-:W2:Y:S02]  /*4400*/  LDL R7, [R1+0x18] ;  /* 0x0000180001077983 */ /* 0x000ea40000100800 */
[----:B----4-:R-:W-:Y:S01]  /*4410*/  FFMA.FTZ R6, R239, R6, R15 ;  /* 0x00000006ef067223 */ /* 0x010fe2000001000f */
[----:B--2---:R-:W-:Y:S02]  /*4420*/  FFMA.FTZ R7, R7, R27, R14 ;  /* 0x0000001b07077223 */ /* 0x004fe4000001000e */
[----:B------:R1:W5:Y:S03]  /*4430*/  LDL.LU R27, [R1+0x44] ;  /* 0x00004400011b7983 */ /* 0x0003660000300800 */
[----:B------:R-:W-:-:S02]  /*4440*/  F2FP.BF16.F32.PACK_AB R239, R6, R7 ;  /* 0x0000000706ef723e */ /* 0x000fc400000010ff */
[----:B------:R-:W0:Y:S02]  /*4450*/  LDC.64 R6, c[0x0][0x2b8] ;  /* 0x0000ae00ff067b82 */ /* 0x000e240000000a00 */
[----:B0-----:R-:W-:-:S05]  /*4460*/  IMAD.WIDE.U32 R6, R4, 0x10, R6 ;  /* 0x0000001004067825 */ /* 0x001fca00078e0006 */
[----:B------:R0:W-:Y:S02]  /*4470*/  STG.E.128 desc[UR4][R6.64], R236 ;  /* 0x000000ec06007986 */ /* 0x0001e4000c101d04 */
[--C-:B0-----:R-:W-:Y:S01]  /*4480*/  FADD.FTZ R6, R195, -R3.reuse ;  /* 0x80000003c3067221 */ /* 0x101fe20000010000 */
[----:B------:R-:W-:Y:S01]  /*4490*/  FADD.FTZ R7, R194, -R3 ;  /* 0x80000003c2077221 */ /* 0x000fe20000010000 */
[----:B------:R-:W2:Y:S02]  /*44a0*/  LDL R236, [R1+0x4] ;  /* 0x0000040001ec7983 */ /* 0x000ea40000100800 */
[C---:B------:R-:W-:Y:S01]  /*44b0*/  FMUL.FTZ R6, R2.reuse, R6 ;  /* 0x0000000602067220 */ /* 0x040fe20000410000 */
[----:B------:R-:W-:Y:S01]  /*44c0*/  FMUL.FTZ R7, R2, R7 ;  /* 0x0000000702077220 */ /* 0x000fe20000410000 */
[----:B------:R-:W3:Y:S02]  /*44d0*/  LDL R237, [R1+0x8] ;  /* 0x0000080001ed7983 */ /* 0x000ee40000100800 */
[----:B------:R-:W-:Y:S01]  /*44e0*/  FFMA.FTZ R6, R251, R6, R23 ;  /* 0x00000006fb067223 */ /* 0x000fe20000010017 */
[----:B------:R-:W-:-:S05]  /*44f0*/  FFMA.FTZ R7, R250, R7, R22 ;  /* 0x00000007fa077223 */ /* 0x000fca0000010016 */
[----:B------:R-:W-:Y:S02]  /*4500*/  F2FP.BF16.F32.PACK_AB R239, R6, R7 ;  /* 0x0000000706ef723e */ /* 0x000fe400000010ff */
[----:B------:R-:W4:Y:S01]  /*4510*/  LDL R7, [R1+0xc] ;  /* 0x00000c0001077983 */ /* 0x000f220000100800 */
[----:B------:R-:W-:-:S03]  /*4520*/  FFMA.FTZ R0, R0, R26, R16 ;  /* 0x0000001a00007223 */ /* 0x000fc60000010010 */
[----:B------:R1:W5:Y:S01]  /*4530*/  LDL.LU R26, [R1+0x40] ;  /* 0x00004000011a7983 */ /* 0x0003620000300800 */
[--C-:B------:R-:W-:Y:S01]  /*4540*/  FADD.FTZ R6, R193, -R3.reuse ;  /* 0x80000003c1067221 */ /* 0x100fe20000010000 */
[----:B------:R-:W-:-:S03]  /*4550*/  FADD.FTZ R238, R192, -R3 ;  /* 0x80000003c0ee7221 */ /* 0x000fc60000010000 */
[C---:B------:R-:W-:Y:S01]  /*4560*/  FMUL.FTZ R6, R2.reuse, R6 ;  /* 0x0000000602067220 */ /* 0x040fe20000410000 */
[----:B------:R-:W-:-:S03]  /*4570*/  FMUL.FTZ R238, R2, R238 ;  /* 0x000000ee02ee7220 */ /* 0x000fc60000410000 */
[----:B------:R-:W-:Y:S01]  /*4580*/  FFMA.FTZ R6, R249, R6, R21 ;  /* 0x00000006f9067223 */ /* 0x000fe20000010015 */
[----:B------:R-:W-:-:S05]  /*4590*/  FFMA.FTZ R238, R248, R238, R20 ;  /* 0x000000eef8ee7223 */ /* 0x000fca0000010014 */
[----:B------:R-:W-:Y:S01]  /*45a0*/  F2FP.BF16.F32.PACK_AB R238, R6, R238 ;  /* 0x000000ee06ee723e */ /* 0x000fe200000010ff */
[----:B--2---:R-:W-:Y:S01]  /*45b0*/  FFMA.FTZ R236, R236, R5, R17 ;  /* 0x00000005ecec7223 */ /* 0x004fe20000010011 */
[----:B---3--:R-:W-:Y:S02]  /*45c0*/  FFMA.FTZ R237, R237, R25, R18 ;  /* 0x00000019eded7223 */ /* 0x008fe40000010012 */
[----:B------:R1:W5:Y:S02]  /*45d0*/  LDL.LU R25, [R1+0x3c] ;  /* 0x00003c0001197983 */ /* 0x0003640000300800 */
[----:B------:R-:W-:Y:S01]  /*45e0*/  F2FP.BF16.F32.PACK_AB R236, R236, R0 ;  /* 0x00000000ecec723e */ /* 0x000fe200000010ff */
[----:B----4-:R-:W-:Y:S02]  /*45f0*/  FFMA.FTZ R7, R7, R24, R19 ;  /* 0x0000001807077223 */ /* 0x010fe40000010013 */
[----:B------:R1:W5:Y:S04]  /*4600*/  LDL.LU R24, [R1+0x38] ;  /* 0x0000380001187983 */ /* 0x0003680000300800 */
[----:B------:R1:W5:Y:S04]  /*4610*/  LDL.LU R5, [R1+0x34] ;  /* 0x0000340001057983 */ /* 0x0003680000300800 */
[----:B------:R1:W5:Y:S01]  /*4620*/  LDL.LU R0, [R1+0x30] ;  /* 0x0000300001007983 */ /* 0x0003620000300800 */
[----:B------:R-:W-:-:S02]  /*4630*/  F2FP.BF16.F32.PACK_AB R237, R7, R237 ;  /* 0x000000ed07ed723e */ /* 0x000fc400000010ff */
[----:B------:R-:W0:Y:S02]  /*4640*/  LDC.64 R6, c[0x0][0x2c0] ;  /* 0x0000b000ff067b82 */ /* 0x000e240000000a00 */
[----:B0-----:R-:W-:-:S05]  /*4650*/  IMAD.WIDE.U32 R6, R4, 0x10, R6 ;  /* 0x0000001004067825 */ /* 0x001fca00078e0006 */
[----:B------:R1:W-:Y:S01]  /*4660*/  STG.E.128 desc[UR4][R6.64], R236 ;  /* 0x000000ec06007986 */ /* 0x0003e2000c101d04 */
[----:B------:R-:W-:-:S07]  /*4670*/  IADD3 R4, R4, 0x20, RZ ;  /* 0x0000002004047810 */ /* 0x000fce0007ffe0ff */
.L_x_16260:
[----:B------:R-:W-:Y:S05]  /*4680*/  BSYNC B0 ;  /* 0x0000000000007941 */ /* 0x000fea0003800000 */
.L_x_16259:
[----:B-----5:R-:W-:Y:S01]  /*4690*/  ISETP.GE.U32.AND P1, PT, R0, 0x40, PT ;  /* 0x000000400000780c */ /* 0x020fe20003f26070 */
[----:B------:R-:W-:-:S12]  /*46a0*/  BSSY B0, `(.L_x_16261) ;  /* 0x0000041000007945 */ /* 0x000fd80003800000 */
[----:B------:R-:W-:Y:S05]  /*46b0*/  @!P1 BRA `(.L_x_16262) ;  /* 0x0000000000fc9947 */ /* 0x000fea0003800000 */
[--C-:B01----:R-:W-:Y:S01]  /*46c0*/  FADD.FTZ R7, R196, -R3.reuse ;  /* 0x80000003c4077221 */ /* 0x103fe20000010000 */
[--C-:B------:R-:W-:Y:S01]  /*46d0*/  FADD.FTZ R6, R197, -R3.reuse ;  /* 0x80000003c5067221 */ /* 0x100fe20000010000 */
[----:B------:R0:W-:Y:S01]  /*46e0*/  STL [R1+0x30], R0 ;  /* 0x0000300001007387 */ /* 0x0001e20000100800 */
[----:B------:R-:W-:Y:S02]  /*46f0*/  FADD.FTZ R237, R201, -R3 ;  /* 0x80000003c9ed7221 */ /* 0x000fe40000010000 */
[C---:B------:R-:W-:Y:S02]  /*4700*/  FMUL.FTZ R236, R2.reuse, R6 ;  /* 0x0000000602ec7220 */ /* 0x040fe40000410000 */
[----:B------:R-:W-:-:S04]  /*4710*/  FMUL.FTZ R238, R2, R237 ;  /* 0x000000ed02ee7220 */ /* 0x000fc80000410000 */
[----:B------:R-:W-:Y:S01]  /*4720*/  FFMA.FTZ R238, R45, R238, R29 ;  /* 0x000000ee2dee7223 */ /* 0x000fe2000001001d */
[----:B0-----:R-:W-:Y:S01]  /*4730*/  FMUL.FTZ R0, R2, R7 ;  /* 0x0000000702007220 */ /* 0x001fe20000410000 */
[----:B------:R-:W-:-:S03]  /*4740*/  FFMA.FTZ R7, R41, R236, R25 ;  /* 0x000000ec29077223 */ /* 0x000fc60000010019 */
[-C--:B------:R-:W-:Y:S01]  /*4750*/  FFMA.FTZ R6, R40, R0.reuse, R24 ;  /* 0x0000000028067223 */ /* 0x080fe20000010018 */
[----:B------:R-:W-:-:S04]  /*4760*/  FFMA.FTZ R0, R244, R0, R32 ;  /* 0x00000000f4007223 */ /* 0x000fc80000010020 */
[----:B------:R-:W-:Y:S01]  /*4770*/  F2FP.BF16.F32.PACK_AB R236, R7, R6 ;  /* 0x0000000607ec723e */ /* 0x000fe200000010ff */
[--C-:B------:R-:W-:Y:S01]  /*4780*/  FADD.FTZ R6, R200, -R3.reuse ;  /* 0x80000003c8067221 */ /* 0x100fe20000010000 */
[----:B------:R-:W-:-:S03]  /*4790*/  FADD.FTZ R7, R198, -R3 ;  /* 0x80000003c6077221 */ /* 0x000fc60000010000 */
[C---:B------:R-:W-:Y:S01]  /*47a0*/  FMUL.FTZ R239, R2.reuse, R6 ;  /* 0x0000000602ef7220 */ /* 0x040fe20000410000 */
[----:B------:R-:W-:Y:S01]  /*47b0*/  FADD.FTZ R6, R199, -R3 ;  /* 0x80000003c7067221 */ /* 0x000fe20000010000 */
[----:B------:R-:W-:Y:S02]  /*47c0*/  FMUL.FTZ R7, R2, R7 ;  /* 0x0000000702077220 */ /* 0x000fe40000410000 */
[----:B------:R-:W-:Y:S01]  /*47d0*/  FFMA.FTZ R239, R44, R239, R28 ;  /* 0x000000ef2cef7223 */ /* 0x000fe2000001001c */
[----:B------:R-:W-:Y:S01]  /*47e0*/  FMUL.FTZ R6, R2, R6 ;  /* 0x0000000602067220 */ /* 0x000fe20000410000 */
[----:B------:R-:W-:-:S03]  /*47f0*/  FFMA.FTZ R7, R42, R7, R26 ;  /* 0x000000072a077223 */ /* 0x000fc6000001001a */
[----:B------:R-:W-:Y:S01]  /*4800*/  FFMA.FTZ R6, R43, R6, R27 ;  /* 0x000000062b067223 */ /* 0x000fe2000001001b */
[----:B------:R-:W-:-:S04]  /*4810*/  F2FP.BF16.F32.PACK_AB R238, R238, R239 ;  /* 0x000000efeeee723e */ /* 0x000fc800000010ff */
[----:B------:R-:W-:Y:S01]  /*4820*/  F2FP.BF16.F32.PACK_AB R237, R6, R7 ;  /* 0x0000000706ed723e */ /* 0x000fe200000010ff */
[--C-:B------:R-:W-:Y:S01]  /*4830*/  FADD.FTZ R6, R202, -R3.reuse ;  /* 0x80000003ca067221 */ /* 0x100fe20000010000 */
[----:B------:R-:W-:-:S03]  /*4840*/  FADD.FTZ R7, R203, -R3 ;  /* 0x80000003cb077221 */ /* 0x000fc60000010000 */
[C---:B------:R-:W-:Y:S01]  /*4850*/  FMUL.FTZ R6, R2.reuse, R6 ;  /* 0x0000000602067220 */ /* 0x040fe20000410000 */
[----:B------:R-:W-:-:S03]  /*4860*/  FMUL.FTZ R239, R2, R7 ;  /* 0x0000000702ef7220 */ /* 0x000fc60000410000 */
[----:B------:R-:W-:Y:S01]  /*4870*/  FFMA.FTZ R7, R46, R6, R30 ;  /* 0x000000062e077223 */ /* 0x000fe2000001001e */
[----:B------:R-:W-:-:S05]  /*4880*/  FFMA.FTZ R6, R47, R239, R31 ;  /* 0x000000ef2f067223 */ /* 0x000fca000001001f */
[----:B------:R-:W-:Y:S02]  /*4890*/  F2FP.BF16.F32.PACK_AB R239, R6, R7 ;  /* 0x0000000706ef723e */ /* 0x000fe400000010ff */
[----:B------:R-:W0:Y:S02]  /*48a0*/  LDC.64 R6, c[0x0][0x2b8] ;  /* 0x0000ae00ff067b82 */ /* 0x000e240000000a00 */
[----:B0-----:R-:W-:-:S05]  /*48b0*/  IMAD.WIDE.U32 R6, R4, 0x10, R6 ;  /* 0x0000001004067825 */ /* 0x001fca00078e0006 */
[----:B------:R0:W-:Y:S02]  /*48c0*/  STG.E.128 desc[UR4][R6.64], R236 ;  /* 0x000000ec06007986 */ /* 0x0001e4000c101d04 */
[--C-:B0-----:R-:W-:Y:S01]  /*48d0*/  FADD.FTZ R236, R197, -R3.reuse ;  /* 0x80000003c5ec7221 */ /* 0x101fe20000010000 */
[--C-:B------:R-:W-:Y:S01]  /*48e0*/  FADD.FTZ R7, R202, -R3.reuse ;  /* 0x80000003ca077221 */ /* 0x100fe20000010000 */
[--C-:B------:R-:W-:Y:S01]  /*48f0*/  FADD.FTZ R6, R203, -R3.reuse ;  /* 0x80000003cb067221 */ /* 0x100fe20000010000 */
[----:B------:R-:W-:Y:S01]  /*4900*/  FADD.FTZ R238, R198, -R3 ;  /* 0x80000003c6ee7221 */ /* 0x000fe20000010000 */
        /* <DEDUP_REMOVED lines=8> */
[----:B------:R-:W-:Y:S01]  /*4990*/  FADD.FTZ R238, R200, -R3 ;  /* 0x80000003c8ee7221 */ /* 0x000fe20000010000 */
[----:B------:R-:W-:-:S02]  /*49a0*/  F2FP.BF16.F32.PACK_AB R236, R236, R0 ;  /* 0x00000000ecec723e */ /* 0x000fc400000010ff */
[----:B------:R2:W5:Y:S01]  /*49b0*/  LDL.LU R0, [R1+0x30] ;  /* 0x0000300001007983 */ /* 0x0005620000300800 */
[----:B------:R-:W-:Y:S01]  /*49c0*/  F2FP.BF16.F32.PACK_AB R239, R6, R7 ;  /* 0x0000000706ef723e */ /* 0x000fe200000010ff */
[--C-:B------:R-:W-:Y:S01]  /*49d0*/  FADD.FTZ R7, R199, -R3.reuse ;  /* 0x80000003c7077221 */ /* 0x100fe20000010000 */
[----:B------:R-:W-:Y:S01]  /*49e0*/  FADD.FTZ R6, R201, -R3 ;  /* 0x80000003c9067221 */ /* 0x000fe20000010000 */
[C---:B------:R-:W-:Y:S02]  /*49f0*/  FMUL.FTZ R238, R2.reuse, R238 ;  /* 0x000000ee02ee7220 */ /* 0x040fe40000410000 */
[C---:B------:R-:W-:Y:S01]  /*4a00*/  FMUL.FTZ R7, R2.reuse, R7 ;  /* 0x0000000702077220 */ /* 0x040fe20000410000 */
[----:B------:R-:W-:Y:S01]  /*4a10*/  FMUL.FTZ R6, R2, R6 ;  /* 0x0000000602067220 */ /* 0x000fe20000410000 */
[----:B------:R-:W-:Y:S02]  /*4a20*/  FFMA.FTZ R238, R240, R238, R36 ;  /* 0x000000eef0ee7223 */ /* 0x000fe40000010024 */
[----:B------:R-:W-:Y:S01]  /*4a30*/  FFMA.FTZ R7, R247, R7, R35 ;  /* 0x00000007f7077223 */ /* 0x000fe20000010023 */
[----:B------:R-:W-:-:S04]  /*4a40*/  FFMA.FTZ R6, R241, R6, R37 ;  /* 0x00000006f1067223 */ /* 0x000fc80000010025 */
[----:B------:R-:W-:Y:S02]  /*4a50*/  F2FP.BF16.F32.PACK_AB R237, R7, R237 ;  /* 0x000000ed07ed723e */ /* 0x000fe400000010ff */
[----:B------:R-:W-:Y:S02]  /*4a60*/  F2FP.BF16.F32.PACK_AB R238, R6, R238 ;  /* 0x000000ee06ee723e */ /* 0x000fe400000010ff */
[----:B------:R-:W0:Y:S02]  /*4a70*/  LDC.64 R6, c[0x0][0x2c0] ;  /* 0x0000b000ff067b82 */ /* 0x000e240000000a00 */
[----:B0-----:R-:W-:-:S05]  /*4a80*/  IMAD.WIDE.U32 R6, R4, 0x10, R6 ;  /* 0x0000001004067825 */ /* 0x001fca00078e0006 */
[----:B------:R2:W-:Y:S01]  /*4a90*/  STG.E.128 desc[UR4][R6.64], R236 ;  /* 0x000000ec06007986 */ /* 0x0005e2000c101d04 */
[----:B------:R-:W-:-:S07]  /*4aa0*/  IADD3 R4, R4, 0x20, RZ ;  /* 0x0000002004047810 */ /* 0x000fce0007ffe0ff */
.L_x_16262:
[----:B------:R-:W-:Y:S05]  /*4ab0*/  BSYNC B0 ;  /* 0x0000000000007941 */ /* 0x000fea0003800000 */
.L_x_16261:
[----:B-----5:R-:W-:Y:S01]  /*4ac0*/  ISETP.GE.U32.AND P1, PT, R0, 0x60, PT ;  /* 0x000000600000780c */ /* 0x020fe20003f26070 */
[----:B------:R-:W-:-:S12]  /*4ad0*/  BSSY B0, `(.L_x_16263) ;  /* 0x0000041000007945 */ /* 0x000fd80003800000 */
[----:B------:R-:W-:Y:S05]  /*4ae0*/  @!P1 BRA `(.L_x_16264) ;  /* 0x0000000000fc9947 */ /* 0x000fea0003800000 */
[--C-:B012---:R-:W-:Y:S01]  /*4af0*/  FADD.FTZ R7, R204, -R3.reuse ;  /* 0x80000003cc077221 */ /* 0x107fe20000010000 */
        /* <DEDUP_REMOVED lines=62> */
.L_x_16264:
[----:B------:R-:W-:Y:S05]  /*4ee0*/  BSYNC B0 ;  /* 0x0000000000007941 */ /* 0x000fea0003800000 */
.L_x_16263:
[----:B-----5:R-:W-:Y:S01]  /*4ef0*/  ISETP.GE.U32.AND P1, PT, R0, 0x80, PT ;  /* 0x000000800000780c */ /* 0x020fe20003f26070 */
[----:B------:R-:W-:-:S12]  /*4f00*/  BSSY B0, `(.L_x_16265) ;  /* 0x0000041000007945 */ /* 0x000fd80003800000 */
[----:B------:R-:W-:Y:S05]  /*4f10*/  @!P1 BRA `(.L_x_16266) ;  /* 0x0000000000fc9947 */ /* 0x000fea0003800000 */
[--C-:B0123--:R-:W-:Y:S01]  /*4f20*/  FADD.FTZ R7, R212, -R3.reuse ;  /* 0x80000003d4077221 */ /* 0x10ffe20000010000 */
        /* <DEDUP_REMOVED lines=62> */
.L_x_16266:
[----:B------:R-:W-:Y:S05]  /*5310*/  BSYNC B0 ;  /* 0x0000000000007941 */ /* 0x000fea0003800000 */
.L_x_16265:
[----:B-----5:R-:W-:Y:S01]  /*5320*/  ISETP.GE.U32.AND P1, PT, R0, 0xa0, PT ;  /* 0x000000a00000780c */ /* 0x020fe20003f26070 */
[----:B------:R-:W-:-:S12]  /*5330*/  BSSY B0, `(.L_x_16267) ;  /* 0x0000041000007945 */ /* 0x000fd80003800000 */
[----:B------:R-:W-:Y:S05]  /*5340*/  @!P1 BRA `(.L_x_16268) ;  /* 0x0000000000fc9947 */ /* 0x000fea0003800000 */
[--C-:B01234-:R-:W-:Y:S01]  /*5350*/  FADD.FTZ R7, R220, -R3.reuse ;  /* 0x80000003dc077221 */ /* 0x11ffe20000010000 */
        /* <DEDUP_REMOVED lines=58> */
[----:B------:R-:W1:Y:S02]  /*5700*/  LDC.64 R6, c[0x0][0x2c0] ;  /* 0x0000b000ff067b82 */ /* 0x000e640000000a00 */
[----:B-1----:R-:W-:-:S05]  /*5710*/  IMAD.WIDE.U32 R6, R4, 0x10, R6 ;  /* 0x0000001004067825 */ /* 0x002fca00078e0006 */
[----:B------:R0:W-:Y:S01]  /*5720*/  STG.E.128 desc[UR4][R6.64], R236 ;  /* 0x000000ec06007986 */ /* 0x0001e2000c101d04 */
[----:B------:R-:W-:-:S07]  /*5730*/  IADD3 R4, R4, 0x20, RZ ;  /* 0x0000002004047810 */ /* 0x000fce0007ffe0ff */
.L_x_16268:
[----:B------:R-:W-:Y:S05]  /*5740*/  BSYNC B0 ;  /* 0x0000000000007941 */ /* 0x000fea0003800000 */
.L_x_16267:
[----:B-----5:R-:W-:Y:S01]  /*5750*/  ISETP.GE.U32.AND P1, PT, R0, 0xc0, PT ;  /* 0x000000c00000780c */ /* 0x020fe20003f26070 */
[----:B------:R-:W-:-:S12]  /*5760*/  BSSY B0, `(.L_x_16269) ;  /* 0x000003d000007945 */ /* 0x000fd80003800000 */
[----:B------:R-:W-:Y:S05]  /*5770*/  @!P1 BRA `(.L_x_16270) ;  /* 0x0000000000ec9947 */ /* 0x000fea0003800000 */
[----:B------:R0:W-:Y:S02]  /*5780*/  STL [R1+0x44], R11 ;  /* 0x0000440b01007387 */ /* 0x0001e40000100800 */
[--C-:B01234-:R-:W-:Y:S01]  /*5790*/  FADD.FTZ R7, R228, -R3.reuse ;  /* 0x80000003e4077221 */ /* 0x11ffe20000010000 */
[----:B------:R-:W-:Y:S01]  /*57a0*/  FADD.FTZ R6, R229, -R3 ;  /* 0x80000003e5067221 */ /* 0x000fe20000010000 */
[----:B------:R-:W-:Y:S04]  /*57b0*/  STL [R1+0x40], R10 ;  /* 0x0000400a01007387 */ /* 0x000fe80000100800 */
[----:B------:R-:W-:Y:S01]  /*57c0*/  STL [R1+0x3c], R9 ;  /* 0x00003c0901007387 */ /* 0x000fe20000100800 */
[----:B------:R-:W-:-:S03]  /*57d0*/  FMUL.FTZ R11, R2, R7 ;  /* 0x00000007020b7220 */ /* 0x000fc60000410000 */
[----:B------:R-:W-:Y:S04]  /*57e0*/  STL [R1+0x38], R8 ;  /* 0x0000380801007387 */ /* 0x000fe80000100800 */
[----:B------:R-:W-:Y:S04]  /*57f0*/  STL [R1+0x34], R5 ;  /* 0x0000340501007387 */ /* 0x000fe80000100800 */
[----:B------:R0:W-:Y:S02]  /*5800*/  STL [R1+0x30], R0 ;  /* 0x0000300001007387 */ /* 0x0001e40000100800 */
[----:B0-----:R-:W-:Y:S01]  /*5810*/  FMUL.FTZ R0, R2, R6 ;  /* 0x0000000602007220 */ /* 0x001fe20000410000 */
[----:B------:R-:W-:-:S03]  /*5820*/  FFMA.FTZ R6, R160, R11, R144 ;  /* 0x0000000ba0067223 */ /* 0x000fc60000010090 */
[----:B------:R-:W-:-:S05]  /*5830*/  FFMA.FTZ R7, R161, R0, R145 ;  /* 0x00000000a1077223 */ /* 0x000fca0000010091 */
[----:B------:R-:W-:Y:S01]  /*5840*/  F2FP.BF16.F32.PACK_AB R236, R7, R6 ;  /* 0x0000000607ec723e */ /* 0x000fe200000010ff */
[--C-:B------:R-:W-:Y:S01]  /*5850*/  FADD.FTZ R7, R230, -R3.reuse ;  /* 0x80000003e6077221 */ /* 0x100fe20000010000 */
[----:B------:R-:W-:-:S03]  /*5860*/  FADD.FTZ R6, R231, -R3 ;  /* 0x80000003e7067221 */ /* 0x000fc60000010000 */
[C---:B------:R-:W-:Y:S01]  /*5870*/  FMUL.FTZ R10, R2.reuse, R7 ;  /* 0x00000007020a7220 */ /* 0x040fe20000410000 */
[----:B------:R-:W-:Y:S01]  /*5880*/  FMUL.FTZ R5, R2, R6 ;  /* 0x0000000602057220 */ /* 0x000fe20000410000 */
[--C-:B------:R-:W-:Y:S01]  /*5890*/  FADD.FTZ R6, R232, -R3.reuse ;  /* 0x80000003e8067221 */ /* 0x100fe20000010000 */
[----:B------:R-:W-:Y:S01]  /*58a0*/  FADD.FTZ R7, R233, -R3 ;  /* 0x80000003e9077221 */ /* 0x000fe20000010000 */
[----:B------:R-:W-:Y:S01]  /*58b0*/  FFMA.FTZ R238, R162, R10, R146 ;  /* 0x0000000aa2ee7223 */ /* 0x000fe20000010092 */
[----:B------:R-:W-:Y:S01]  /*58c0*/  FFMA.FTZ R237, R163, R5, R147 ;  /* 0x00000005a3ed7223 */ /* 0x000fe20000010093 */
[C---:B------:R-:W-:Y:S01]  /*58d0*/  FMUL.FTZ R9, R2.reuse, R6 ;  /* 0x0000000602097220 */ /* 0x040fe20000410000 */
[----:B------:R-:W-:-:S03]  /*58e0*/  FMUL.FTZ R8, R2, R7 ;  /* 0x0000000702087220 */ /* 0x000fc60000410000 */
[----:B------:R-:W-:Y:S01]  /*58f0*/  FFMA.FTZ R7, R164, R9, R148 ;  /* 0x00000009a4077223 */ /* 0x000fe20000010094 */
        /* <DEDUP_REMOVED lines=13> */
[----:B0-----:R-:W-:Y:S01]  /*59d0*/  FFMA.FTZ R2, R174, R6, R158 ;  /* 0x00000006ae027223 */ /* 0x001fe2000001009e */
[----:B------:R-:W-:Y:S01]  /*59e0*/  FFMA.FTZ R3, R175, R7, R159 ;  /* 0x00000007af037223 */ /* 0x000fe2000001009f */
[----:B------:R-:W-:Y:S02]  /*59f0*/  FFMA.FTZ R237, R168, R11, R152 ;  /* 0x0000000ba8ed7223 */ /* 0x000fe40000010098 */
[----:B------:R0:W5:Y:S02]  /*5a00*/  LDL.LU R11, [R1+0x44] ;  /* 0x00004400010b7983 */ /* 0x0001640000300800 */
[----:B------:R-:W-:Y:S01]  /*5a10*/  F2FP.BF16.F32.PACK_AB R239, R3, R2 ;  /* 0x0000000203ef723e */ /* 0x000fe200000010ff */
[----:B------:R-:W-:Y:S01]  /*5a20*/  FFMA.FTZ R2, R170, R10, R154 ;  /* 0x0000000aaa027223 */ /* 0x000fe2000001009a */
[----:B------:R-:W-:Y:S01]  /*5a30*/  FFMA.FTZ R3, R172, R9, R156 ;  /* 0x00000009ac037223 */ /* 0x000fe2000001009c */
[----:B------:R0:W5:Y:S01]  /*5a40*/  LDL.LU R10, [R1+0x40] ;  /* 0x00004000010a7983 */ /* 0x0001620000300800 */
[----:B------:R-:W-:Y:S01]  /*5a50*/  FFMA.FTZ R6, R173, R8, R157 ;  /* 0x00000008ad067223 */ /* 0x000fe2000001009d */
[----:B------:R-:W-:-:S02]  /*5a60*/  FFMA.FTZ R7, R171, R5, R155 ;  /* 0x00000005ab077223 */ /* 0x000fc4000001009b */
[----:B------:R0:W5:Y:S01]  /*5a70*/  LDL.LU R9, [R1+0x3c] ;  /* 0x00003c0001097983 */ /* 0x0001620000300800 */
[----:B------:R-:W-:-:S03]  /*5a80*/  FFMA.FTZ R236, R169, R0, R153 ;  /* 0x00000000a9ec7223 */ /* 0x000fc60000010099 */
[----:B------:R0:W5:Y:S04]  /*5a90*/  LDL.LU R8, [R1+0x38] ;  /* 0x0000380001087983 */ /* 0x0001680000300800 */
[----:B------:R0:W5:Y:S04]  /*5aa0*/  LDL.LU R5, [R1+0x34] ;  /* 0x0000340001057983 */ /* 0x0001680000300800 */
[----:B------:R0:W5:Y:S01]  /*5ab0*/  LDL.LU R0, [R1+0x30] ;  /* 0x0000300001007983 */ /* 0x0001620000300800 */
[----:B------:R-:W-:Y:S02]  /*5ac0*/  F2FP.BF16.F32.PACK_AB R238, R6, R3 ;  /* 0x0000000306ee723e */ /* 0x000fe400000010ff */
[----:B------:R-:W-:-:S02]  /*5ad0*/  MOV R3, R237 ;  /* 0x000000ed00037202 */ /* 0x000fc40000000f00 */
[----:B------:R-:W-:Y:S02]  /*5ae0*/  F2FP.BF16.F32.PACK_AB R237, R7, R2 ;  /* 0x0000000207ed723e */ /* 0x000fe400000010ff */
[----:B------:R-:W1:Y:S01]  /*5af0*/  LDC.64 R6, c[0x0][0x2c0] ;  /* 0x0000b000ff067b82 */ /* 0x000e620000000a00 */
[----:B------:R-:W-:Y:S01]  /*5b00*/  F2FP.BF16.F32.PACK_AB R236, R236, R3 ;  /* 0x00000003ecec723e */ /* 0x000fe200000010ff */
[----:B-1----:R-:W-:-:S05]  /*5b10*/  IMAD.WIDE.U32 R2, R4, 0x10, R6 ;  /* 0x0000001004027825 */ /* 0x002fca00078e0006 */
[----:B------:R0:W-:Y:S02]  /*5b20*/  STG.E.128 desc[UR4][R2.64], R236 ;  /* 0x000000ec02007986 */ /* 0x0001e4000c101d04 */
.L_x_16270:
[----:B------:R-:W-:Y:S05]  /*5b30*/  BSYNC B0 ;  /* 0x0000000000007941 */ /* 0x000fea0003800000 */
.L_x_16269:
[----:B0-----:R-:W0:Y:S02]  /*5b40*/  LDC.64 R2, c[0x0][0x210] ;  /* 0x00008400ff027b82 */ /* 0x001e240000000a00 */
[----:B0----5:R-:W-:-:S04]  /*5b50*/  LEA R5, R2, R5, 0x2 ;  /* 0x0000000502057211 */ /* 0x021fc800078e10ff */
[----:B------:R-:W-:-:S13]  /*5b60*/  ISETP.GE.AND P1, PT, R5, R3, PT ;  /* 0x000000030500720c */ /* 0x000fda0003f26270 */
[----:B------:R-:W-:Y:S05]  /*5b70*/  @!P1 BRA `(.L_x_16271) ;  /* 0xffffffb4004c9947 */ /* 0x000fea000383ffff */
[----:B------:R-:W-:Y:S05]  /*5b80*/  EXIT ;  /* 0x000000000000794d */ /* 0x000fea0003800000 */
.L_x_16258:
        /* <DEDUP_REMOVED lines=8> */
.L_x_16273:
[----:B------:R-:W-:Y:S05]  /*5c10*/  BSYNC B0 ;  /* 0x0000000000007941 */ /* 0x000fea0003800000 */
.L_x_16272:
        /* <DEDUP_REMOVED lines=9> */
.L_x_16274:
[----:B------:R-:W-:Y:S01]  /*5cb0*/  HFMA2.MMA R6, -RZ, RZ, 0, 2.384185791015625e-07 ;  /* 0x00000004ff067435 */ /* 0x000fe200000001ff */
[----:B------:R-:W-:Y:S01]  /*5cc0*/  FADD.FTZ R7, R7, R2 ;  /* 0x0000000207077221 */ /* 0x000fe20000010000 */
[----:B------:R-:W-:-:S04]  /*5cd0*/  MOV R2, 0xffffffff ;  /* 0xffffffff00027802 */ /* 0x000fc80000000f00 */
[----:B------:R-:W-:-:S07]  /*5ce0*/  MOV R239, R7 ;  /* 0x0000000700ef7202 */ /* 0x000fce0000000f00 */
[----:B------:R-:W-:Y:S05]  /*5cf0*/  WARPSYNC.COLLECTIVE R2, `(.L_x_16275) ;  /* 0x0000000002087348 */ /* 0x000fea0003c00000 */
[----:B------:R0:W1:Y:S02]  /*5d00*/  SHFL.BFLY P6, R2, R239, R6, R3 ;  /* 0x0c000006ef027389 */ /* 0x00006400000c0003 */
[----:B01----:R-:W-:Y:S01]  /*5d10*/  ENDCOLLECTIVE ;  /* 0x000000000000791b */ /* 0x003fe20003800000 */
.L_x_16275:
[----:B------:R-:W-:Y:S01]  /*5d20*/  HFMA2.MMA R6, -RZ, RZ, 0, 4.76837158203125e-07 ;  /* 0x00000008ff067435 */ /* 0x000fe200000001ff */
[----:B------:R-:W-:Y:S01]  /*5d30*/  FADD.FTZ R7, R7, R2 ;  /* 0x0000000207077221 */ /* 0x000fe20000010000 */
[----:B------:R-:W-:-:S04]  /*5d40*/  MOV R2, 0xffffffff ;  /* 0xffffffff00027802 */ /* 0x000fc80000000f00 */
[----:B------:R-:W-:-:S07]  /*5d50*/  MOV R239, R7 ;  /* 0x0000000700ef7202 */ /* 0x000fce0000000f00 */
[----:B------:R-:W-:Y:S05]  /*5d60*/  WARPSYNC.COLLECTIVE R2, `(.L_x_16276) ;  /* 0x0000000002087348 */ /* 0x000fea0003c00000 */
[----:B------:R0:W1:Y:S02]  /*5d70*/  SHFL.BFLY P6, R2, R239, R6, R3 ;  /* 0x0c000006ef027389 */ /* 0x00006400000c0003 */
[----:B01----:R-:W-:Y:S01]  /*5d80*/  ENDCOLLECTIVE ;  /* 0x000000000000791b */ /* 0x003fe20003800000 */
.L_x_16276:
[----:B------:R-:W-:Y:S01]  /*5d90*/  HFMA2.MMA R6, -RZ, RZ, 0, 9.5367431640625e-07 ;  /* 0x00000010ff067435 */ /* 0x000fe200000001ff */
[----:B------:R-:W-:Y:S01]  /*5da0*/  FADD.FTZ R7, R7, R2 ;  /* 0x0000000207077221 */ /* 0x000fe20000010000 */
[----:B------:R-:W-:-:S04]  /*5db0*/  MOV R2, 0xffffffff ;  /* 0xffffffff00027802 */ /* 0x000fc80000000f00 */
[----:B------:R-:W-:-:S07]  /*5dc0*/  MOV R239, R7 ;  /* 0x0000000700ef7202 */ /* 0x000fce0000000f00 */
[----:B------:R-:W-:Y:S05]  /*5dd0*/  WARPSYNC.COLLECTIVE R2, `(.L_x_16277) ;  /* 0x0000000002087348 */ /* 0x000fea0003c00000 */
[----:B------:R0:W1:Y:S02]  /*5de0*/  SHFL.BFLY P6, R2, R239, R6, R3 ;  /* 0x0c000006ef027389 */ /* 0x00006400000c0003 */
[----:B01----:R-:W-:Y:S01]  /*5df0*/  ENDCOLLECTIVE ;  /* 0x000000000000791b */ /* 0x003fe20003800000 */
.L_x_16277:
        /* <DEDUP_REMOVED lines=107> */
.L_x_16278:
[----:B------:R-:W-:Y:S01]  /*64b0*/  HFMA2.MMA R6, -RZ, RZ, 0, 1.1920928955078125e-07 ;  /* 0x00000002ff067435 */ /* 0x000fe200000001ff */
[----:B------:R-:W-:Y:S01]  /*64c0*/  FADD.FTZ R7, R7, R2 ;  /* 0x0000000207077221 */ /* 0x000fe20000010000 */
[----:B------:R-:W-:-:S04]  /*64d0*/  MOV R2, 0xffffffff ;  /* 0xffffffff00027802 */ /* 0x000fc80000000f00 */
[----:B------:R-:W-:-:S07]  /*64e0*/  MOV R239, R7 ;  /* 0x0000000700ef7202 */ /* 0x000fce0000000f00 */
[----:B------:R-:W-:Y:S05]  /*64f0*/  WARPSYNC.COLLECTIVE R2, `(.L_x_16279) ;  /* 0x0000000002087348 */ /* 0x000fea0003c00000 */
[----:B------:R0:W1:Y:S02]  /*6500*/  SHFL.BFLY P6, R2, R239, R6, R3 ;  /* 0x0c000006ef027389 */ /* 0x00006400000c0003 */
[----:B01----:R-:W-:Y:S01]  /*6510*/  ENDCOLLECTIVE ;  /* 0x000000000000791b */ /* 0x003fe20003800000 */
.L_x_16279:
[----:B------:R-:W-:Y:S01]  /*6520*/  HFMA2.MMA R6, -RZ, RZ, 0, 2.384185791015625e-07 ;  /* 0x00000004ff067435 */ /* 0x000fe200000001ff */
[----:B------:R-:W-:Y:S01]  /*6530*/  FADD.FTZ R7, R7, R2 ;  /* 0x0000000207077221 */ /* 0x000fe20000010000 */
[----:B------:R-:W-:-:S04]  /*6540*/  MOV R2, 0xffffffff ;  /* 0xffffffff00027802 */ /* 0x000fc80000000f00 */
[----:B------:R-:W-:-:S07]  /*6550*/  MOV R239, R7 ;  /* 0x0000000700ef7202 */ /* 0x000fce0000000f00 */
[----:B------:R-:W-:Y:S05]  /*6560*/  WARPSYNC.COLLECTIVE R2, `(.L_x_16280) ;  /* 0x0000000002087348 */ /* 0x000fea0003c00000 */
[----:B------:R0:W1:Y:S02]  /*6570*/  SHFL.BFLY P6, R2, R239, R6, R3 ;  /* 0x0c000006ef027389 */ /* 0x00006400000c0003 */
[----:B01----:R-:W-:Y:S01]  /*6580*/  ENDCOLLECTIVE ;  /* 0x000000000000791b */ /* 0x003fe20003800000 */
.L_x_16280:
[----:B------:R-:W-:Y:S01]  /*6590*/  HFMA2.MMA R6, -RZ, RZ, 0, 4.76837158203125e-07 ;  /* 0x00000008ff067435 */ /* 0x000fe200000001ff */
[----:B------:R-:W-:Y:S01]  /*65a0*/  FADD.FTZ R7, R7, R2 ;  /* 0x0000000207077221 */ /* 0x000fe20000010000 */
[----:B------:R-:W-:-:S04]  /*65b0*/  MOV R2, 0xffffffff ;  /* 0xffffffff00027802 */ /* 0x000fc80000000f00 */
[----:B------:R-:W-:-:S07]  /*65c0*/  MOV R239, R7 ;  /* 0x0000000700ef7202 */ /* 0x000fce0000000f00 */
[----:B------:R-:W-:Y:S05]  /*65d0*/  WARPSYNC.COLLECTIVE R2, `(.L_x_16281) ;  /* 0x0000000002087348 */ /* 0x000fea0003c00000 */
[----:B------:R0:W1:Y:S02]  /*65e0*/  SHFL.BFLY P6, R2, R239, R6, R3 ;  /* 0x0c000006ef027389 */ /* 0x00006400000c0003 */
[----:B01----:R-:W-:Y:S01]  /*65f0*/  ENDCOLLECTIVE ;  /* 0x000000000000791b */ /* 0x003fe20003800000 */
.L_x_16281:
[----:B------:R-:W-:Y:S01]  /*6600*/  HFMA2.MMA R6, -RZ, RZ, 0, 9.5367431640625e-07 ;  /* 0x00000010ff067435 */ /* 0x000fe200000001ff */
[----:B------:R-:W-:Y:S01]  /*6610*/  FADD.FTZ R7, R7, R2 ;  /* 0x0000000207077221 */ /* 0x000fe20000010000 */
[----:B------:R-:W-:-:S04]  /*6620*/  MOV R2, 0xffffffff ;  /* 0xffffffff00027802 */ /* 0x000fc80000000f00 */
[----:B------:R-:W-:-:S07]  /*6630*/  MOV R239, R7 ;  /* 0x0000000700ef7202 */ /* 0x000fce0000000f00 */
[----:B------:R-:W-:Y:S05]  /*6640*/  WARPSYNC.COLLECTIVE R2, `(.L_x_16282) ;  /* 0x0000000002087348 */ /* 0x000fea0003c00000 */
[----:B------:R0:W1:Y:S02]  /*6650*/  SHFL.BFLY P6, R2, R239, R6, R3 ;  /* 0x0c000006ef027389 */ /* 0x00006400000c0003 */
[----:B01----:R-:W-:Y:S01]  /*6660*/  ENDCOLLECTIVE ;  /* 0x000000000000791b */ /* 0x003fe20003800000 */
.L_x_16282:
[----:B------:R-:W-:Y:S05]  /*6670*/  BRA `(.L_x_16283) ;  /* 0xffffffd800807947 */ /* 0x000fea000383ffff */
.L_x_16284:
        /* <DEDUP_REMOVED lines=16> */
.L_x_40140:


//--------------------- .text._ZN10layer_norm31ln_parallel_residual_fwd_kernelINS_13Kernel_traitsIf13__nv_bfloat16fS2_fjLj1536ELj1ELj4ELj1ELj16ENS_18Kernel_traits_baseILj1536EfS2_fS2_fjLj128EEEEELb0ELb0ELb1EEEvNS_9FwdParamsE --------------------------
	.section	.text._ZN10layer_norm31ln_parallel_residual_fwd_kernelINS_13Kernel_traitsIf13__nv_bfloat16fS2_fjLj1536ELj1ELj4ELj1ELj16ENS_18Kernel_traits_baseILj1536EfS2_fS2_fjLj128EEEEELb0ELb0ELb1EEEvNS_9FwdParamsE,"ax",@progbits
	.align	128
        .global         _ZN10layer_norm31ln_parallel_residual_fwd_kernelINS_13Kernel_traitsIf13__nv_bfloat16fS2_fjLj1536ELj1ELj4ELj1ELj16ENS_18Kernel_traits_baseILj1536EfS2_fS2_fjLj128EEEEELb0ELb0ELb1EEEvNS_9FwdParamsE
        .type           _ZN10layer_norm31ln_parallel_residual_fwd_kernelINS_13Kernel_traitsIf13__nv_bfloat16fS2_fjLj1536ELj1ELj4ELj1ELj16ENS_18Kernel_traits_baseILj1536EfS2_fS2_fjLj128EEEEELb0ELb0ELb1EEEvNS_9FwdParamsE,@function
        .size           _ZN10layer_norm31ln_parallel_residual_fwd_kernelINS_13Kernel_traitsIf13__nv_bfloat16fS2_fjLj1536ELj1ELj4ELj1ELj16ENS_18Kernel_traits_baseILj1536EfS2_fS2_fjLj128EEEEELb0ELb0ELb1EEEvNS_9FwdParamsE,(.L_x_40141 - _ZN10layer_norm31ln_parallel_residual_fwd_kernelINS_13Kernel_traitsIf13__nv_bfloat16fS2_fjLj1536ELj1ELj4ELj1ELj16ENS_18Kernel_traits_baseILj1536EfS2_fS2_fjLj128EEEEELb0ELb0ELb1EEEvNS_9FwdParamsE)
        .other          _ZN10layer_norm31ln_parallel_residual_fwd_kernelINS_13Kernel_traitsIf13__nv_bfloat16fS2_fjLj1536ELj1ELj4ELj1ELj16ENS_18Kernel_traits_baseILj1536EfS2_fS2_fjLj128EEEEELb0ELb0ELb1EEEvNS_9FwdParamsE,@"STO_CUDA_ENTRY STV_DEFAULT"
_ZN10layer_norm31ln_parallel_residual_fwd_kernelINS_13Kernel_traitsIf13__nv_bfloat16fS2_fjLj1536ELj1ELj4ELj1ELj16ENS_18Kernel_traits_baseILj1536EfS2_fS2_fjLj128EEEEELb0ELb0ELb1EEEvNS_9FwdParamsE:
.text._ZN10layer_norm31ln_parallel_residual_fwd_kernelINS_13Kernel_traitsIf13__nv_bfloat16fS2_fjLj1536ELj1ELj4ELj1ELj16ENS_18Kernel_traits_baseILj1536EfS2_fS2_fjLj128EEEEELb0ELb0ELb1EEEvNS_9FwdParamsE:
[----:B------:R-:W0:Y:S01]  /*0000*/  LDC R1, c[0x0][0x28] ;  /* 0x00000a00ff017b82 */ /* 0x000e220000000800 */
[----:B------:R-:W1:Y:S01]  /*0010*/  S2R R3, SR_TID.X ;  /* 0x0000000000037919 */ /* 0x000e620000002100 */
[----:B------:R-:W-:Y:S01]  /*0020*/  ULDC.64 UR4, c[0x0][0x260] ;  /* 0x0000980000047ab9 */ /* 0x000fe20000000a00 */
[----:B------:R-:W-:Y:S01]  /*0030*/  ULDC.64 UR8, c[0x0][0x2d0] ;  /* 0x0000b40000087ab9 */ /* 0x000fe20000000a00 */
[----:B------:R-:W-:Y:S01]  /*0040*/  CS2R R6, SRZ ;  /* 0x0000000000067805 */ /* 0x000fe2000001ff00 */
[----:B------:R-:W2:Y:S01]  /*0050*/  S2R R5, SR_CTAID.X ;  /* 0x0000000000057919 */ /* 0x000ea20000002500 */
[----:B------:R-:W-:Y:S02]  /*0060*/  ISETP.NE.U32.AND P1, PT, RZ, UR8, PT ;  /* 0x00000008ff007c0c */ /* 0x000fe4000bf25070 */
[----:B------:R-:W-:Y:S02]  /*0070*/  CS2R R8, SRZ ;  /* 0x0000000000087805 */ /* 0x000fe4000001ff00 */
[----:B------:R-:W-:-:S02]  /*0080*/  CS2R R10, SRZ ;  /* 0x00000000000a7805 */ /* 0x000fc4000001ff00 */
[----:B------:R-:W-:Y:S02]  /*0090*/  CS2R R12, SRZ ;  /* 0x00000000000c7805 */ /* 0x000fe4000001ff00 */
[----:B------:R-:W-:Y:S02]  /*00a0*/  ISETP.NE.AND.EX P1, PT, RZ, UR9, PT, P1 ;  /* 0x00000009ff007c0c */ /* 0x000fe4000bf25310 */
        /* <DEDUP_REMOVED lines=20> */
[----:B0-----:R-:W-:Y:S02]  /*01f0*/  IADD3 R1, R1, -0x38, RZ ;  /* 0xffffffc801017810 */ /* 0x001fe40007ffe0ff */
[C---:B-1----:R-:W-:Y:S02]  /*0200*/  SHF.L.U32 R0, R3.reuse, 0x5, RZ ;  /* 0x0000000503007819 */ /* 0x042fe400000006ff */
[----:B------:R-:W-:-:S02]  /*0210*/  LOP3.LUT R4, R3, 0x1f, RZ, 0xc0, !PT ;  /* 0x0000001f03047812 */ /* 0x000fc400078ec0ff */
[----:B------:R-:W-:Y:S02]  /*0220*/  LOP3.LUT R60, R0, 0x3e0, RZ, 0xc0, !PT ;  /* 0x000003e0003c7812 */ /* 0x000fe400078ec0ff */
[----:B------:R-:W-:Y:S02]  /*0230*/  SHF.R.U32.HI R0, RZ, 0x5, R3 ;  /* 0x00000005ff007819 */ /* 0x000fe40000011603 */
[----:B------:R-:W-:Y:S02]  /*0240*/  IADD3 R2, P0, R60, UR4, RZ ;  /* 0x000000043c027c10 */ /* 0x000fe4000ff1e0ff */
[----:B--2---:R-:W-:Y:S02]  /*0250*/  LEA R0, R5, R0, 0x2 ;  /* 0x0000000005007211 */ /* 0x004fe400078e10ff */
[----:B------:R-:W-:Y:S01]  /*0260*/  IADD3.X R3, RZ, UR5, RZ, P0, !PT ;  /* 0x00000005ff037c10 */ /* 0x000fe200087fe4ff */
[----:B------:R-:W-:Y:S01]  /*0270*/  ULDC.64 UR4, c[0x0][0x2c8] ;  /* 0x0000b20000047ab9 */ /* 0x000fe20000000a00 */
[----:B------:R-:W-:-:S02]  /*0280*/  SHF.L.U32 R100, R4, 0x5, RZ ;  /* 0x0000000504647819 */ /* 0x000fc400000006ff */
[----:B------:R-:W-:Y:S02]  /*0290*/  CS2R R4, SRZ ;  /* 0x0000000000047805 */ /* 0x000fe4000001ff00 */
[----:B------:R-:W-:Y:S02]  /*02a0*/  ISETP.NE.U32.AND P0, PT, RZ, UR4, PT ;  /* 0x00000004ff007c0c */ /* 0x000fe4000bf05070 */
[----:B------:R-:W-:Y:S02]  /*02b0*/  IADD3 R60, P3, R60, UR4, RZ ;  /* 0x000000043c3c7c10 */ /* 0x000fe4000ff7e0ff */
[----:B------:R-:W-:Y:S02]  /*02c0*/  ISETP.NE.AND.EX P0, PT, RZ, UR5, PT, P0 ;  /* 0x00000005ff007c0c */ /* 0x000fe4000bf05300 */
[----:B------:R-:W-:Y:S01]  /*02d0*/  IADD3.X R61, RZ, UR5, RZ, P3, !PT ;  /* 0x00000005ff3d7c10 */ /* 0x000fe20009ffe4ff */
[----:B------:R-:W-:Y:S01]  /*02e0*/  ULDC.64 UR4, c[0x0][0x208] ;  /* 0x0000820000047ab9 */ /* 0x000fe20000000a00 */
[----:B------:R-:W-:-:S02]  /*02f0*/  IADD3 R184, P4, R100, UR6, RZ ;  /* 0x0000000664b87c10 */ /* 0x000fc4000ff9e0ff */
[----:B------:R-:W-:Y:S02]  /*0300*/  CS2R R54, SRZ ;  /* 0x0000000000367805 */ /* 0x000fe4000001ff00 */
[----:B------:R-:W-:Y:S02]  /*0310*/  IADD3 R100, P2, R100, UR8, RZ ;  /* 0x0000000864647c10 */ /* 0x000fe4000ff5e0ff */
[----:B------:R-:W-:Y:S02]  /*0320*/  CS2R R52, SRZ ;  /* 0x0000000000347805 */ /* 0x000fe4000001ff00 */
[----:B------:R-:W-:Y:S02]  /*0330*/  CS2R R58, SRZ ;  /* 0x00000000003a7805 */ /* 0x000fe4000001ff00 */
[----:B------:R-:W-:Y:S02]  /*0340*/  CS2R R56, SRZ ;  /* 0x0000000000387805 */ /* 0x000fe4000001ff00 */
[----:B------:R-:W-:-:S02]  /*0350*/  CS2R R62, SRZ ;  /* 0x00000000003e7805 */ /* 0x000fc4000001ff00 */
[----:B------:R-:W-:Y:S02]  /*0360*/  CS2R R66, SRZ ;  /* 0x0000000000427805 */ /* 0x000fe4000001ff00 */
[----:B------:R-:W-:Y:S01]  /*0370*/  CS2R R64, SRZ ;  /* 0x0000000000407805 */ /* 0x000fe2000001ff00 */
[----:B------:R-:W5:Y:S01]  /*0380*/  @P0 LDG.E.128 R4, desc[UR4][R60.64] ;  /* 0x000000043c040981 */ /* 0x000f62000c1e1d00 */
[----:B------:R-:W-:Y:S02]  /*0390*/  CS2R R70, SRZ ;  /* 0x0000000000467805 */ /* 0x000fe4000001ff00 */
[----:B------:R-:W-:Y:S02]  /*03a0*/  CS2R R68, SRZ ;  /* 0x0000000000447805 */ /* 0x000fe4000001ff00 */
[----:B------:R-:W-:Y:S01]  /*03b0*/  CS2R R74, SRZ ;  /* 0x00000000004a7805 */ /* 0x000fe2000001ff00 */
[----:B------:R-:W5:Y:S01]  /*03c0*/  @P0 LDG.E.128 R8, desc[UR4][R60.64+0x10] ;  /* 0x000010043c080981 */ /* 0x000f62000c1e1d00 */
        /* <DEDUP_REMOVED lines=17> */
[----:B------:R-:W-:Y:S01]  /*04e0*/  IADD3.X R101, RZ, UR9, RZ, P2, !PT ;  /* 0x00000009ff657c10 */ /* 0x000fe200097fe4ff */
[----:B------:R-:W-:Y:S01]  /*04f0*/  ULDC UR6, c[0x0][0x214] ;  /* 0x0000850000067ab9 */ /* 0x000fe20000000800 */
[----:B------:R-:W5:Y:S01]  /*0500*/  @P0 LDG.E.128 R28, desc[UR4][R60.64+0xc00] ;  /* 0x000c00043c1c0981 */ /* 0x000f62000c1e1d00 */
[----:B------:R-:W-:-:S03]  /*0510*/  IADD3.X R185, RZ, UR7, RZ, P4, !PT ;  /* 0x00000007ffb97c10 */ /* 0x000fc6000a7fe4ff */
[----:B------:R-:W5:Y:S04]  /*0520*/  @P0 LDG.E.128 R32, desc[UR4][R60.64+0xc10] ;  /* 0x000c10043c200981 */ /* 0x000f68000c1e1d00 */
[----:B------:R-:W5:Y:S04]  /*0530*/  @P0 LDG.E.128 R36, desc[UR4][R60.64+0x1000] ;  /* 0x001000043c240981 */ /* 0x000f68000c1e1d00 */
[----:B------:R-:W5:Y:S04]  /*0540*/  @P0 LDG.E.128 R40, desc[UR4][R60.64+0x1010] ;  /* 0x001010043c280981 */ /* 0x000f68000c1e1d00 */
[----:B------:R-:W5:Y:S04]  /*0550*/  @P0 LDG.E.128 R44, desc[UR4][R60.64+0x1400] ;  /* 0x001400043c2c0981 */ /* 0x000f68000c1e1d00 */
[----:B------:R0:W5:Y:S04]  /*0560*/  @P0 LDG.E.128 R48, desc[UR4][R60.64+0x1410] ;  /* 0x001410043c300981 */ /* 0x000168000c1e1d00 */
[----:B------:R1:W5:Y:S04]  /*0570*/  @P1 LDG.E.128 R52, desc[UR4][R100.64] ;  /* 0x0000000464341981 */ /* 0x000368000c1e1d00 */
[----:B------:R1:W5:Y:S01]  /*0580*/  @P1 LDG.E.128 R56, desc[UR4][R100.64+0x10] ;  /* 0x0000100464381981 */ /* 0x000362000c1e1d00 */
[----:B0-----:R-:W-:-:S03]  /*0590*/  CS2R R60, SRZ ;  /* 0x00000000003c7805 */ /* 0x001fc6000001ff00 */
        /* <DEDUP_REMOVED lines=12> */
[----:B------:R-:W2:Y:S01]  /*0660*/  LDG.E.128 R196, desc[UR4][R2.64] ;  /* 0x0000000402c47981 */ /* 0x000ea2000c1e1d00 */
[----:B------:R-:W-:Y:S01]  /*0670*/  ULDC.64 UR6, c[0x0][0x228] ;  /* 0x00008a0000067ab9 */ /* 0x000fe20000000a00 */
[----:B------:R-:W-:Y:S02]  /*0680*/  ULDC.64 UR10, c[0x0][0x228] ;  /* 0x00008a00000a7ab9 */ /* 0x000fe40000000a00 */
[----:B------:R-:W3:Y:S04]  /*0690*/  LDG.E.128 R192, desc[UR4][R2.64+0x10] ;  /* 0x0000100402c07981 */ /* 0x000ee8000c1e1d00 */
        /* <DEDUP_REMOVED lines=12> */
[----:B------:R-:W-:Y:S01]  /*0760*/  ISETP.NE.U32.AND P0, PT, RZ, UR6, PT ;  /* 0x00000006ff007c0c */ /* 0x000fe2000bf05070 */
[----:B------:R-:W-:Y:S01]  /*0770*/  ULDC.U8 UR6, c[0x0][0x2a0] ;  /* 0x0000a80000067ab9 */ /* 0x000fe20000000000 */
[----:B------:R-:W-:Y:S01]  /*0780*/  ULDC.64 UR8, c[0x0][0x230] ;  /* 0x00008c0000087ab9 */ /* 0x000fe20000000a00 */
[----:B------:R-:W5:Y:S01]  /*0790*/  LDG.E.128 R100, desc[UR4][R2.64+0x400] ;  /* 0x0004000402647981 */ /* 0x000f62000c1e1d00 */
[----:B------:R-:W-:Y:S01]  /*07a0*/  ISETP.NE.AND.EX P0, PT, RZ, UR7, PT, P0 ;  /* 0x00000007ff007c0c */ /* 0x000fe2000bf05300 */
[----:B------:R-:W-:-:S02]  /*07b0*/  ULDC UR7, c[0x0][0x2d8] ;  /* 0x0000b60000077ab9 */ /* 0x000fc40000000800 */
[----:B------:R-:W5:Y:S01]  /*07c0*/  LDG.E.128 R104, desc[UR4][R2.64+0x410] ;  /* 0x0004100402687981 */ /* 0x000f62000c1e1d00 */
[----:B------:R-:W-:Y:S01]  /*07d0*/  ISETP.NE.AND P3, PT, RZ, UR6, PT ;  /* 0x00000006ff007c0c */ /* 0x000fe2000bf65270 */
[----:B------:R-:W-:Y:S02]  /*07e0*/  ULDC UR6, c[0x0][0x218] ;  /* 0x0000860000067ab9 */ /* 0x000fe40000000800 */
[----:B------:R-:W5:Y:S04]  /*07f0*/  LDG.E.128 R108, desc[UR4][R2.64+0x800] ;  /* 0x00080004026c7981 */ /* 0x000f68000c1e1d00 */
[----:B------:R-:W5:Y:S04]  /*0800*/  LDG.E.128 R112, desc[UR4][R2.64+0x810] ;  /* 0x0008100402707981 */ /* 0x000f68000c1e1d00 */
[----:B------:R-:W5:Y:S04]  /*0810*/  LDG.E.128 R116, desc[UR4][R2.64+0xc00] ;  /* 0x000c000402747981 */ /* 0x000f68000c1e1d00 */
[----:B------:R-:W5:Y:S04]  /*0820*/  LDG.E.128 R120, desc[UR4][R2.64+0xc10] ;  /* 0x000c100402787981 */ /* 0x000f68000c1e1d00 */
[----:B------:R-:W5:Y:S04]  /*0830*/  LDG.E.128 R124, desc[UR4][R2.64+0x1000] ;  /* 0x00100004027c7981 */ /* 0x000f68000c1e1d00 */
[----:B------:R-:W5:Y:S04]  /*0840*/  LDG.E.128 R128, desc[UR4][R2.64+0x1010] ;  /* 0x0010100402807981 */ /* 0x000f68000c1e1d00 */
[----:B------:R-:W5:Y:S04]  /*0850*/  LDG.E.128 R132, desc[UR4][R2.64+0x1400] ;  /* 0x0014000402847981 */ /* 0x000f68000c1e1d00 */
[----:B------:R0:W5:Y:S02]  /*0860*/  LDG.E.128 R136, desc[UR4][R2.64+0x1410] ;  /* 0x0014100402887981 */ /* 0x000164000c1e1d00 */
[----:B0-----:R-:W-:-:S02]  /*0870*/  MOV R2, R0 ;  /* 0x0000000000027202 */ /* 0x001fc40000000f00 */
[----:B--2---:R0:W-:Y:S04]  /*0880*/  STL.64 [R1+0x20], R196 ;  /* 0x000020c401007387 */ /* 0x0041e80000100a00 */
[----:B------:R0:W-:Y:S04]  /*0890*/  STL.64 [R1+0x28], R198 ;  /* 0x000028c601007387 */ /* 0x0001e80000100a00 */
[----:B---3--:R0:W-:Y:S04]  /*08a0*/  STL.64 [R1+0x10], R192 ;  /* 0x000010c001007387 */ /* 0x0081e80000100a00 */
[----:B------:R0:W-:Y:S04]  /*08b0*/  STL.64 [R1+0x18], R194 ;  /* 0x000018c201007387 */ /* 0x0001e80000100a00 */
[----:B----4-:R0:W-:Y:S04]  /*08c0*/  STL.64 [R1], R188 ;  /* 0x000000bc01007387 */ /* 0x0101e80000100a00 */
[----:B------:R0:W-:Y:S02]  /*08d0*/  STL.64 [R1+0x8], R190 ;  /* 0x000008be01007387 */ /* 0x0001e40000100a00 */
.L_x_16382:
[----:B-1----:R-:W1:Y:S01]  /*08e0*/  S2R R244, SR_TID.X ;  /* 0x0000000000f47919 */ /* 0x002e620000002100 */
[----:B------:R-:W-:Y:S01]  /*08f0*/  ISETP.NE.U32.AND P2, PT, RZ, UR8, PT ;  /* 0x00000008ff007c0c */ /* 0x000fe2000bf45070 */
[----:B------:R-:W0:Y:S01]  /*0900*/  LDC.64 R206, c[0x0][0x220] ;  /* 0x00008800ffce7b82 */ /* 0x000e220000000a00 */
[----:B------:R-:W-:Y:S02]  /*0910*/  IMAD R0, R2, UR6, RZ ;  /* 0x0000000602007c24 */ /* 0x000fe4000f8e02ff */
[----:B------:R-:W-:-:S03]  /*0920*/  ISETP.NE.AND.EX P2, PT, RZ, UR9, PT, P2 ;  /* 0x00000009ff007c0c */ /* 0x000fc6000bf45320 */
[----:B------:R-:W-:Y:S02]  /*0930*/  SHF.R.S32.HI R3, RZ, 0x1f, R0 ;  /* 0x0000001fff037819 */ /* 0x000fe40000011400 */
[----:B------:R-:W2:Y:S02]  /*0940*/  @P0 LDC.64 R200, c[0x0][0x228] ;  /* 0x00008a00ffc80b82 */ /* 0x000ea40000000a00 */
[----:B------:R-:W-:-:S06]  /*0950*/  LEA.HI R0, R3, R0, RZ, 0x3 ;  /* 0x0000000003007211 */ /* 0x000fcc00078f18ff */
[----:B------:R-:W3:Y:S01]  /*0960*/  @P2 LDC.64 R202, c[0x0][0x230] ;  /* 0x00008c00ffca2b82 */ /* 0x000ee20000000a00 */
[----:B-1----:R-:W-:-:S04]  /*0970*/  LOP3.LUT R244, R244, 0x1f, RZ, 0xc0, !PT ;  /* 0x0000001ff4f47812 */ /* 0x002fc800078ec0ff */
[----:B------:R-:W-:-:S05]  /*0980*/  LEA.HI.SX32 R0, R0, R244, 0x1d ;  /* 0x000000f400007211 */ /* 0x000fca00078feaff */
[----:B0-----:R-:W-:-:S04]  /*0990*/  IMAD.WIDE.U32 R196, R0, 0x10, R206 ;  /* 0x0000001000c47825 */ /* 0x001fc800078e00ce */
[C---:B--2---:R-:W-:Y:S02]  /*09a0*/  @P0 IMAD.WIDE.U32 R200, R0.reuse, 0x10, R200 ;  /* 0x0000001000c80825 */ /* 0x044fe400078e00c8 */
[----:B------:R-:W2:Y:S02]  /*09b0*/  LDG.E.128 R196, desc[UR4][R196.64] ;  /* 0x00000004c4c47981 */ /* 0x000ea4000c1e1d00 */
[----:B---3--:R-:W-:Y:S02]  /*09c0*/  @P2 IMAD.WIDE.U32 R202, R0, 0x20, R202 ;  /* 0x0000002000ca2825 */ /* 0x008fe400078e00ca */
[----:B-----5:R0:W5:Y:S04]  /*09d0*/  @P0 LDG.E.128 R184, desc[UR4][R200.64] ;  /* 0x00000004c8b80981 */ /* 0x020168000c1e1d00 */
        /* <DEDUP_REMOVED lines=10> */
.L_x_16285:
[----:B-----5:R-:W-:-:S05]  /*0a80*/  SHF.L.U32 R3, R184, 0x10, RZ ;  /* 0x00000010b8037819 */ /* 0x020fca00000006ff */
[----:B------:R-:W-:-:S04]  /*0a90*/  FADD.FTZ R240, R240, R3 ;  /* 0x00000003f0f07221 */ /* 0x000fc80000010000 */
[----:B------:R-:W-:-:S07]  /*0aa0*/  @P2 FADD.FTZ R240, R188, R240 ;  /* 0x000000f0bcf02221 */ /* 0x000fce0000010000 */
.L_x_16286:
[----:B------:R-:W-:Y:S01]  /*0ab0*/  SHF.L.U32 R241, R241, 0x10, RZ ;  /* 0x00000010f1f17819 */ /* 0x000fe200000006ff */
[----:B------:R-:W-:Y:S06]  /*0ac0*/  @P1 BRA `(.L_x_16287) ;  /* 0x00000000000c1947 */ /* 0x000fec0003800000 */
[----:B------:R-:W-:Y:S05]  /*0ad0*/  @!P2 BRA `(.L_x_16288) ;  /* 0x000000000018a947 */ /* 0x000fea0003800000 */
[----:B-----5:R-:W-:Y:S01]  /*0ae0*/  FADD.FTZ R241, R189, R241 ;  /* 0x000000f1bdf17221 */ /* 0x020fe20000010000 */
[----:B------:R-:W-:Y:S06]  /*0af0*/  BRA `(.L_x_16288) ;  /* 0x0000000000107947 */ /* 0x000fec0003800000 */
.L_x_16287:
[----:B-----5:R-:W-:-:S04]  /*0b00*/  PRMT R3, R184, 0x7632, R3 ;  /* 0x00007632b8037816 */ /* 0x020fc80000000003 */
[----:B------:R-:W-:-:S05]  /*0b10*/  SHF.L.U32 R196, R3, 0x10, RZ ;  /* 0x0000001003c47819 */ /* 0x000fca00000006ff */
[----:B------:R-:W-:-:S04]  /*0b20*/  FADD.FTZ R241, R241, R196 ;  /* 0x000000c4f1f17221 */ /* 0x000fc80000010000 */
[----:B------:R-:W-:-:S07]  /*0b30*/  @P2 FADD.FTZ R241, R189, R241 ;  /* 0x000000f1bdf12221 */ /* 0x000fce0000010000 */
.L_x_16288:
[C---:B------:R-:W-:Y:S02]  /*0b40*/  PRMT R243, R197.reuse, 0x7632, R243 ;  /* 0x00007632c5f37816 */ /* 0x040fe400000000f3 */
[----:B------:R-:W-:Y:S01]  /*0b50*/  SHF.L.U32 R242, R197, 0x10, RZ ;  /* 0x00000010c5f27819 */ /* 0x000fe200000006ff */
[----:B------:R-:W-:Y:S06]  /*0b60*/  @P1 BRA `(.L_x_16289) ;  /* 0x00000000000c1947 */ /* 0x000fec0003800000 */
[----:B------:R-:W-:Y:S05]  /*0b70*/  @!P2 BRA `(.L_x_16290) ;  /* 0x000000000014a947 */ /* 0x000fea0003800000 */
[----:B-----5:R-:W-:Y:S01]  /*0b80*/  FADD.FTZ R242, R190, R242 ;  /* 0x000000f2bef27221 */ /* 0x020fe20000010000 */
[----:B------:R-:W-:Y:S06]  /*0b90*/  BRA `(.L_x_16290) ;  /* 0x00000000000c7947 */ /* 0x000fec0003800000 */
.L_x_16289:
[----:B-----5:R-:W-:-:S05]  /*0ba0*/  SHF.L.U32 R3, R185, 0x10, RZ ;  /* 0x00000010b9037819 */ /* 0x020fca00000006ff */
[----:B------:R-:W-:-:S04]  /*0bb0*/  FADD.FTZ R242, R242, R3 ;  /* 0x00000003f2f27221 */ /* 0x000fc80000010000 */
[----:B------:R-:W-:-:S07]  /*0bc0*/  @P2 FADD.FTZ R242, R190, R242 ;  /* 0x000000f2bef22221 */ /* 0x000fce0000010000 */
.L_x_16290:
[----:B------:R-:W-:Y:S01]  /*0bd0*/  SHF.L.U32 R243, R243, 0x10, RZ ;  /* 0x00000010f3f37819 */ /* 0x000fe200000006ff */
[----:B------:R-:W-:Y:S06]  /*0be0*/  @P1 BRA `(.L_x_16291) ;  /* 0x00000000000c1947 */ /* 0x000fec0003800000 */
[----:B------:R-:W-:Y:S05]  /*0bf0*/  @!P2 BRA `(.L_x_16292) ;  /* 0x000000000018a947 */ /* 0x000fea0003800000 */
[----:B-----5:R-:W-:Y:S01]  /*0c00*/  FADD.FTZ R243, R191, R243 ;  /* 0x000000f3bff37221 */ /* 0x020fe20000010000 */
[----:B------:R-:W-:Y:S06]  /*0c10*/  BRA `(.L_x_16292) ;  /* 0x0000000000107947 */ /* 0x000fec0003800000 */
.L_x_16291:
[----:B-----5:R-:W-:-:S04]  /*0c20*/  PRMT R3, R185, 0x7632, R3 ;  /* 0x00007632b9037816 */ /* 0x020fc80000000003 */
[----:B------:R-:W-:-:S05]  /*0c30*/  SHF.L.U32 R196, R3, 0x10, RZ ;  /* 0x0000001003c47819 */ /* 0x000fca00000006ff */
[----:B------:R-:W-:-:S04]  /*0c40*/  FADD.FTZ R243, R243, R196 ;  /* 0x000000c4f3f37221 */ /* 0x000fc80000010000 */
[----:B------:R-:W-:-:S07]  /*0c50*/  @P2 FADD.FTZ R243, R191, R243 ;  /* 0x000000f3bff32221 */ /* 0x000fce0000010000 */
.L_x_16292:
[C---:B------:R-:W-:Y:S02]  /*0c60*/  PRMT R237, R198.reuse, 0x7632, R237 ;  /* 0x00007632c6ed7816 */ /* 0x040fe400000000ed */
[----:B------:R-:W-:Y:S01]  /*0c70*/  SHF.L.U32 R236, R198, 0x10, RZ ;  /* 0x00000010c6ec7819 */ /* 0x000fe200000006ff */
[----:B------:R-:W-:Y:S06]  /*0c80*/  @P1 BRA `(.L_x_16293) ;  /* 0x00000000000c1947 */ /* 0x000fec0003800000 */
[----:B------:R-:W-:Y:S05]  /*0c90*/  @!P2 BRA `(.L_x_16294) ;  /* 0x000000000014a947 */ /* 0x000fea0003800000 */
[----:B-----5:R-:W-:Y:S01]  /*0ca0*/  FADD.FTZ R236, R192, R236 ;  /* 0x000000ecc0ec7221 */ /* 0x020fe20000010000 */
[----:B------:R-:W-:Y:S06]  /*0cb0*/  BRA `(.L_x_16294) ;  /* 0x00000000000c7947 */ /* 0x000fec0003800000 */
.L_x_16293:
[----:B-----5:R-:W-:-:S05]  /*0cc0*/  SHF.L.U32 R3, R186, 0x10, RZ ;  /* 0x00000010ba037819 */ /* 0x020fca00000006ff */
[----:B------:R-:W-:-:S04]  /*0cd0*/  FADD.FTZ R236, R236, R3 ;  /* 0x00000003ecec7221 */ /* 0x000fc80000010000 */
[----:B------:R-:W-:-:S07]  /*0ce0*/  @P2 FADD.FTZ R236, R192, R236 ;  /* 0x000000ecc0ec2221 */ /* 0x000fce0000010000 */
.L_x_16294:
[----:B------:R-:W-:Y:S01]  /*0cf0*/  SHF.L.U32 R237, R237, 0x10, RZ ;  /* 0x00000010eded7819 */ /* 0x000fe200000006ff */
[----:B------:R-:W-:Y:S06]  /*0d00*/  @P1 BRA `(.L_x_16295) ;  /* 0x00000000000c1947 */ /* 0x000fec0003800000 */
[----:B------:R-:W-:Y:S05]  /*0d10*/  @!P2 BRA `(.L_x_16296) ;  /* 0x000000000018a947 */ /* 0x000fea0003800000 */
[----:B-----5:R-:W-:Y:S01]  /*0d20*/  FADD.FTZ R237, R193, R237 ;  /* 0x000000edc1ed7221 */ /* 0x020fe20000010000 */
[----:B------:R-:W-:Y:S06]  /*0d30*/  BRA `(.L_x_16296) ;  /* 0x0000000000107947 */ /* 0x000fec0003800000 */
.L_x_16295:
[----:B-----5:R-:W-:-:S04]  /*0d40*/  PRMT R3, R186, 0x7632, R3 ;  /* 0x00007632ba037816 */ /* 0x020fc80000000003 */
[----:B------:R-:W-:-:S05]  /*0d50*/  SHF.L.U32 R196, R3, 0x10, RZ ;  /* 0x0000001003c47819 */ /* 0x000fca00000006ff */
[----:B------:R-:W-:-:S04]  /*0d60*/  FADD.FTZ R237, R237, R196 ;  /* 0x000000c4eded7221 */ /* 0x000fc80000010000 */
[----:B------:R-:W-:-:S07]  /*0d70*/  @P2 FADD.FTZ R237, R193, R237 ;  /* 0x000000edc1ed2221 */ /* 0x000fce0000010000 */
.L_x_16296:
[C---:B------:R-:W-:Y:S02]  /*0d80*/  PRMT R239, R199.reuse, 0x7632, R239 ;  /* 0x00007632c7ef7816 */ /* 0x040fe400000000ef */
[----:B------:R-:W-:Y:S01]  /*0d90*/  SHF.L.U32 R238, R199, 0x10, RZ ;  /* 0x00000010c7ee7819 */ /* 0x000fe200000006ff */
[----:B------:R-:W-:Y:S06]  /*0da0*/  @P1 BRA `(.L_x_16297) ;  /* 0x00000000000c1947 */ /* 0x000fec0003800000 */
[----:B------:R-:W-:Y:S05]  /*0db0*/  @!P2 BRA `(.L_x_16298) ;  /* 0x000000000014a947 */ /* 0x000fea0003800000 */
[----:B-----5:R-:W-:Y:S01]  /*0dc0*/  FADD.FTZ R238, R194, R238 ;  /* 0x000000eec2ee7221 */ /* 0x020fe20000010000 */
[----:B------:R-:W-:Y:S06]  /*0dd0*/  BRA `(.L_x_16298) ;  /* 0x00000000000c7947 */ /* 0x000fec0003800000 */
.L_x_16297:
[----:B-----5:R-:W-:-:S05]  /*0de0*/  SHF.L.U32 R3, R187, 0x10, RZ ;  /* 0x00000010bb037819 */ /* 0x020fca00000006ff */
[----:B------:R-:W-:-:S04]  /*0df0*/  FADD.FTZ R238, R238, R3 ;  /* 0x00000003eeee7221 */ /* 0x000fc80000010000 */
[----:B------:R-:W-:-:S07]  /*0e00*/  @P2 FADD.FTZ R238, R194, R238 ;  /* 0x000000eec2ee2221 */ /* 0x000fce0000010000 */
.L_x_16298:
[----:B------:R-:W-:Y:S01]  /*0e10*/  SHF.L.U32 R239, R239, 0x10, RZ ;  /* 0x00000010efef7819 */ /* 0x000fe200000006ff */
[----:B------:R-:W-:Y:S06]  /*0e20*/  @P1 BRA `(.L_x_16299) ;  /* 0x00000000000c1947 */ /* 0x000fec0003800000 */
[----:B------:R-:W-:Y:S05]  /*0e30*/  @!P2 BRA `(.L_x_16300) ;  /* 0x000000000018a947 */ /* 0x000fea0003800000 */
[----:B-----5:R-:W-:Y:S01]  /*0e40*/  FADD.FTZ R239, R195, R239 ;  /* 0x000000efc3ef7221 */ /* 0x020fe20000010000 */
[----:B------:R-:W-:Y:S06]  /*0e50*/  BRA `(.L_x_16300) ;  /* 0x0000000000107947 */ /* 0x000fec0003800000 */
.L_x_16299:
[----:B-----5:R-:W-:-:S04]  /*0e60*/  PRMT R3, R187, 0x7632, R3 ;  /* 0x00007632bb037816 */ /* 0x020fc80000000003 */
[----:B------:R-:W-:-:S05]  /*0e70*/  SHF.L.U32 R196, R3, 0x10, RZ ;  /* 0x0000001003c47819 */ /* 0x000fca00000006ff */
[----:B------:R-:W-:-:S04]  /*0e80*/  FADD.FTZ R239, R239, R196 ;  /* 0x000000c4efef7221 */ /* 0x000fc80000010000 */
[----:B------:R-:W-:-:S07]  /*0e90*/  @P2 FADD.FTZ R239, R195, R239 ;  /* 0x000000efc3ef2221 */ /* 0x000fce0000010000 */
.L_x_16300:
[----:B------:R-:W0:Y:S01]  /*0ea0*/  LDC.64 R248, c[0x0][0x238] ;  /* 0x00008e00fff87b82 */ /* 0x000e220000000a00 */
[----:B------:R-:W-:-:S05]  /*0eb0*/  IADD3 R3, R0, 0x20, RZ ;  /* 0x0000002000037810 */ /* 0x000fca0007ffe0ff */
[----:B------:R-:W-:Y:S02]  /*0ec0*/  IMAD.WIDE.U32 R196, R3, 0x10, R206 ;  /* 0x0000001003c47825 */ /* 0x000fe400078e00ce */
[----:B------:R-:W1:Y:S08]  /*0ed0*/  @P0 LDC.64 R202, c[0x0][0x228] ;  /* 0x00008a00ffca0b82 */ /* 0x000e700000000a00 */
[----:B------:R-:W2:Y:S01]  /*0ee0*/  @P2 LDC.64 R204, c[0x0][0x230] ;  /* 0x00008c00ffcc2b82 */ /* 0x000ea20000000a00 */
[----:B0-----:R-:W-:-:S05]  /*0ef0*/  IMAD.WIDE.U32 R200, R0, 0x20, R248 ;  /* 0x0000002000c87825 */ /* 0x001fca00078e00f8 */
[----:B------:R0:W-:Y:S01]  /*0f00*/  STG.E.128 desc[UR4][R200.64], R240 ;  /* 0x000000f0c8007986 */ /* 0x0001e2000c101d04 */
[----:B-1----:R-:W-:-:S03]  /*0f10*/  @P0 IMAD.WIDE.U32 R202, R3, 0x10, R202 ;  /* 0x0000001003ca0825 */ /* 0x002fc600078e00ca */
[----:B------:R0:W-:Y:S04]  /*0f20*/  STG.E.128 desc[UR4][R200.64+0x10], R236 ;  /* 0x000010ecc8007986 */ /* 0x0001e8000c101d04 */
[----:B------:R-:W3:Y:S01]  /*0f30*/  LDG.E.128 R196, desc[UR4][R196.64] ;  /* 0x00000004c4c47981 */ /* 0x000ee2000c1e1d00 */
[----:B--2---:R-:W-:-:S03]  /*0f40*/  @P2 IMAD.WIDE.U32 R204, R3, 0x20, R204 ;  /* 0x0000002003cc2825 */ /* 0x004fc600078e00cc */
[----:B-----5:R0:W5:Y:S04]  /*0f50*/  @P0 LDG.E.128 R184, desc[UR4][R202.64] ;  /* 0x00000004cab80981 */ /* 0x020168000c1e1d00 */
[----:B------:R0:W5:Y:S04]  /*0f60*/  @P2 LDG.E.128 R188, desc[UR4][R204.64] ;  /* 0x00000004ccbc2981 */ /* 0x000168000c1e1d00 */
[----:B------:R0:W5:Y:S01]  /*0f70*/  @P2 LDG.E.128 R192, desc[UR4][R204.64+0x10] ;  /* 0x00001004ccc02981 */ /* 0x000162000c1e1d00 */
[C---:B---3--:R-:W-:Y:S02]  /*0f80*/  PRMT R233, R196.reuse, 0x7632, R233 ;  /* 0x00007632c4e97816 */ /* 0x048fe400000000e9 */
[----:B------:R-:W-:Y:S01]  /*0f90*/  SHF.L.U32 R232, R196, 0x10, RZ ;  /* 0x00000010c4e87819 */ /* 0x000fe200000006ff */
[----:B0-----:R-:W-:Y:S06]  /*0fa0*/  @P1 BRA `(.L_x_16301) ;  /* 0x00000000000c1947 */ /* 0x001fec0003800000 */
[----:B------:R-:W-:Y:S05]  /*0fb0*/  @!P2 BRA `(.L_x_16302) ;  /* 0x000000000014a947 */ /* 0x000fea0003800000 */
[----:B-----5:R-:W-:Y:S01]  /*0fc0*/  FADD.FTZ R232, R188, R232 ;  /* 0x000000e8bce87221 */ /* 0x020fe20000010000 */
[----:B------:R-:W-:Y:S06]  /*0fd0*/  BRA `(.L_x_16302) ;  /* 0x00000000000c7947 */ /* 0x000fec0003800000 */
.L_x_16301:
[----:B-----5:R-:W-:-:S05]  /*0fe0*/  SHF.L.U32 R201, R184, 0x10, RZ ;  /* 0x00000010b8c97819 */ /* 0x020fca00000006ff */
[----:B------:R-:W-:-:S04]  /*0ff0*/  FADD.FTZ R232, R201, R232 ;  /* 0x000000e8c9e87221 */ /* 0x000fc80000010000 */
[----:B------:R-:W-:-:S07]  /*1000*/  @P2 FADD.FTZ R232, R188, R232 ;  /* 0x000000e8bce82221 */ /* 0x000fce0000010000 */
.L_x_16302:
[----:B------:R-:W-:Y:S01]  /*1010*/  SHF.L.U32 R233, R233, 0x10, RZ ;  /* 0x00000010e9e97819 */ /* 0x000fe200000006ff */
[----:B------:R-:W-:Y:S06]  /*1020*/  @P1 BRA `(.L_x_16303) ;  /* 0x00000000000c1947 */ /* 0x000fec0003800000 */
[----:B------:R-:W-:Y:S05]  /*1030*/  @!P2 BRA `(.L_x_16304) ;  /* 0x000000000018a947 */ /* 0x000fea0003800000 */
[----:B-----5:R-:W-:Y:S01]  /*1040*/  FADD.FTZ R233, R189, R233 ;  /* 0x000000e9bde97221 */ /* 0x020fe20000010000 */
[----:B------:R-:W-:Y:S06]  /*1050*/  BRA `(.L_x_16304) ;  /* 0x0000000000107947 */ /* 0x000fec0003800000 */
.L_x_16303:
[----:B-----5:R-:W-:-:S04]  /*1060*/  PRMT R196, R184, 0x7632, R196 ;  /* 0x00007632b8c47816 */ /* 0x020fc800000000c4 */
[----:B------:R-:W-:-:S05]  /*1070*/  SHF.L.U32 R196, R196, 0x10, RZ ;  /* 0x00000010c4c47819 */ /* 0x000fca00000006ff */
[----:B------:R-:W-:-:S04]  /*1080*/  FADD.FTZ R233, R233, R196 ;  /* 0x000000c4e9e97221 */ /* 0x000fc80000010000 */
[----:B------:R-:W-:-:S07]  /*1090*/  @P2 FADD.FTZ R233, R189, R233 ;  /* 0x000000e9bde92221 */ /* 0x000fce0000010000 */
.L_x_16304:
[C---:B------:R-:W-:Y:S02]  /*10a0*/  PRMT R235, R197.reuse, 0x7632, R235 ;  /* 0x00007632c5eb7816 */ /* 0x040fe400000000eb */
[----:B------:R-:W-:Y:S01]  /*10b0*/  SHF.L.U32 R234, R197, 0x10, RZ ;  /* 0x00000010c5ea7819 */ /* 0x000fe200000006ff */
[----:B------:R-:W-:Y:S06]  /*10c0*/  @P1 BRA `(.L_x_16305) ;  /* 0x00000000000c1947 */ /* 0x000fec0003800000 */
[----:B------:R-:W-:Y:S05]  /*10d0*/  @!P2 BRA `(.L_x_16306) ;  /* 0x000000000014a947 */ /* 0x000fea0003800000 */
[----:B-----5:R-:W-:Y:S01]  /*10e0*/  FADD.FTZ R234, R190, R234 ;  /* 0x000000eabeea7221 */ /* 0x020fe20000010000 */
[----:B------:R-:W-:Y:S06]  /*10f0*/  BRA `(.L_x_16306) ;  /* 0x00000000000c7947 */ /* 0x000fec0003800000 */
.L_x_16305:
[----:B-----5:R-:W-:-:S05]  /*1100*/  SHF.L.U32 R197, R185, 0x10, RZ ;  /* 0x00000010b9c57819 */ /* 0x020fca00000006ff */
[----:B------:R-:W-:-:S04]  /*1110*/  FADD.FTZ R234, R197, R234 ;  /* 0x000000eac5ea7221 */ /* 0x000fc80000010000 */
[----:B------:R-:W-:-:S07]  /*1120*/  @P2 FADD.FTZ R234, R190, R234 ;  /* 0x000000eabeea2221 */ /* 0x000fce0000010000 */
.L_x_16306:
[----:B------:R-:W-:Y:S01]  /*1130*/  SHF.L.U32 R235, R235, 0x10, RZ ;  /* 0x00000010ebeb7819 */ /* 0x000fe200000006ff */
[----:B------:R-:W-:Y:S06]  /*1140*/  @P1 BRA `(.L_x_16307) ;  /* 0x00000000000c1947 */ /* 0x000fec0003800000 */
[----:B------:R-:W-:Y:S05]  /*1150*/  @!P2 BRA `(.L_x_16308) ;  /* 0x000000000018a947 */ /* 0x000fea0003800000 */
[----:B-----5:R-:W-:Y:S01]  /*1160*/  FADD.FTZ R235, R191, R235 ;  /* 0x000000ebbfeb7221 */ /* 0x020fe20000010000 */
[----:B------:R-:W-:Y:S06]  /*1170*/  BRA `(.L_x_16308) ;  /* 0x0000000000107947 */ /* 0x000fec0003800000 */
.L_x_16307:
[----:B-----5:R-:W-:-:S04]  /*1180*/  PRMT R196, R185, 0x7632, R196 ;  /* 0x00007632b9c47816 */ /* 0x020fc800000000c4 */
[----:B------:R-:W-:-:S05]  /*1190*/  SHF.L.U32 R196, R196, 0x10, RZ ;  /* 0x00000010c4c47819 */ /* 0x000fca00000006ff */
[----:B------:R-:W-:-:S04]  /*11a0*/  FADD.FTZ R235, R235, R196 ;  /* 0x000000c4ebeb7221 */ /* 0x000fc80000010000 */
[----:B------:R-:W-:-:S07]  /*11b0*/  @P2 FADD.FTZ R235, R191, R235 ;  /* 0x000000ebbfeb2221 */ /* 0x000fce0000010000 */
.L_x_16308:
[C---:B------:R-:W-:Y:S02]  /*11c0*/  PRMT R229, R198.reuse, 0x7632, R229 ;  /* 0x00007632c6e57816 */ /* 0x040fe400000000e5 */
[----:B------:R-:W-:Y:S01]  /*11d0*/  SHF.L.U32 R228, R198, 0x10, RZ ;  /* 0x00000010c6e47819 */ /* 0x000fe200000006ff */
[----:B------:R-:W-:Y:S06]  /*11e0*/  @P1 BRA `(.L_x_16309) ;  /* 0x00000000000c1947 */ /* 0x000fec0003800000 */
[----:B------:R-:W-:Y:S05]  /*11f0*/  @!P2 BRA `(.L_x_16310) ;  /* 0x000000000014a947 */ /* 0x000fea0003800000 */
[----:B-----5:R-:W-:Y:S01]  /*1200*/  FADD.FTZ R228, R192, R228 ;  /* 0x000000e4c0e47221 */ /* 0x020fe20000010000 */
[----:B------:R-:W-:Y:S06]  /*1210*/  BRA `(.L_x_16310) ;  /* 0x00000000000c7947 */ /* 0x000fec0003800000 */
.L_x_16309:
[----:B-----5:R-:W-:-:S05]  /*1220*/  SHF.L.U32 R197, R186, 0x10, RZ ;  /* 0x00000010bac57819 */ /* 0x020fca00000006ff */
[----:B------:R-:W-:-:S04]  /*1230*/  FADD.FTZ R228, R197, R228 ;  /* 0x000000e4c5e47221 */ /* 0x000fc80000010000 */
[----:B------:R-:W-:-:S07]  /*1240*/  @P2 FADD.FTZ R228, R192, R228 ;  /* 0x000000e4c0e42221 */ /* 0x000fce0000010000 */
.L_x_16310:
[----:B------:R-:W-:Y:S01]  /*1250*/  SHF.L.U32 R229, R229, 0x10, RZ ;  /* 0x00000010e5e57819 */ /* 0x000fe200000006ff */
[----:B------:R-:W-:Y:S06]  /*1260*/  @P1 BRA `(.L_x_16311) ;  /* 0x00000000000c1947 */ /* 0x000fec0003800000 */
[----:B------:R-:W-:Y:S05]  /*1270*/  @!P2 BRA `(.L_x_16312) ;  /* 0x000000000018a947 */ /* 0x000fea0003800000 */
[----:B-----5:R-:W-:Y:S01]  /*1280*/  FADD.FTZ R229, R193, R229 ;  /* 0x000000e5c1e57221 */ /* 0x020fe20000010000 */
[----:B------:R-:W-:Y:S06]  /*1290*/  BRA `(.L_x_16312) ;  /* 0x0000000000107947 */ /* 0x000fec0003800000 */
.L_x_16311:
[----:B-----5:R-:W-:-:S04]  /*12a0*/  PRMT R196, R186, 0x7632, R196 ;  /* 0x00007632bac47816 */ /* 0x020fc800000000c4 */
[----:B------:R-:W-:-:S05]  /*12b0*/  SHF.L.U32 R196, R196, 0x10, RZ ;  /* 0x00000010c4c47819 */ /* 0x000fca00000006ff */
[----:B------:R-:W-:-:S04]  /*12c0*/  FADD.FTZ R229, R229, R196 ;  /* 0x000000c4e5e57221 */ /* 0x000fc80000010000 */
[----:B------:R-:W-:-:S07]  /*12d0*/  @P2 FADD.FTZ R229, R193, R229 ;  /* 0x000000e5c1e52221 */ /* 0x000fce0000010000 */
.L_x_16312:
[C---:B------:R-:W-:Y:S02]  /*12e0*/  PRMT R231, R199.reuse, 0x7632, R231 ;  /* 0x00007632c7e77816 */ /* 0x040fe400000000e7 */
[----:B------:R-:W-:Y:S01]  /*12f0*/  SHF.L.U32 R230, R199, 0x10, RZ ;  /* 0x00000010c7e67819 */ /* 0x000fe200000006ff */
[----:B------:R-:W-:Y:S06]  /*1300*/  @P1 BRA `(.L_x_16313) ;  /* 0x00000000000c1947 */ /* 0x000fec0003800000 */
[----:B------:R-:W-:Y:S05]  /*1310*/  @!P2 BRA `(.L_x_16314) ;  /* 0x000000000014a947 */ /* 0x000fea0003800000 */
[----:B-----5:R-:W-:Y:S01]  /*1320*/  FADD.FTZ R230, R194, R230 ;  /* 0x000000e6c2e67221 */ /* 0x020fe20000010000 */
[----:B------:R-:W-:Y:S06]  /*1330*/  BRA `(.L_x_16314) ;  /* 0x00000000000c7947 */ /* 0x000fec0003800000 */
.L_x_16313:
[----:B-----5:R-:W-:-:S05]  /*1340*/  SHF.L.U32 R197, R187, 0x10, RZ ;  /* 0x00000010bbc57819 */ /* 0x020fca00000006ff */
[----:B------:R-:W-:-:S04]  /*1350*/  FADD.FTZ R230, R197, R230 ;  /* 0x000000e6c5e67221 */ /* 0x000fc80000010000 */
[----:B------:R-:W-:-:S07]  /*1360*/  @P2 FADD.FTZ R230, R194, R230 ;  /* 0x000000e6c2e62221 */ /* 0x000fce0000010000 */
.L_x_16314:
[----:B------:R-:W-:Y:S01]  /*1370*/  SHF.L.U32 R231, R231, 0x10, RZ ;  /* 0x00000010e7e77819 */ /* 0x000fe200000006ff */
[----:B------:R-:W-:Y:S06]  /*1380*/  @P1 BRA `(.L_x_16315) ;  /* 0x00000000000c1947 */ /* 0x000fec0003800000 */
[----:B------:R-:W-:Y:S05]  /*1390*/  @!P2 BRA `(.L_x_16316) ;  /* 0x000000000018a947 */ /* 0x000fea0003800000 */
[----:B-----5:R-:W-:Y:S01]  /*13a0*/  FADD.FTZ R231, R195, R231 ;  /* 0x000000e7c3e77221 */ /* 0x020fe20000010000 */
[----:B------:R-:W-:Y:S06]  /*13b0*/  BRA `(.L_x_16316) ;  /* 0x0000000000107947 */ /* 0x000fec0003800000 */
.L_x_16315:
[----:B-----5:R-:W-:-:S04]  /*13c0*/  PRMT R196, R187, 0x7632, R196 ;  /* 0x00007632bbc47816 */ /* 0x020fc800000000c4 */
[----:B------:R-:W-:-:S05]  /*13d0*/  SHF.L.U32 R196, R196, 0x10, RZ ;  /* 0x00000010c4c47819 */ /* 0x000fca00000006ff */
[----:B------:R-:W-:-:S04]  /*13e0*/  FADD.FTZ R231, R231, R196 ;  /* 0x000000c4e7e77221 */ /* 0x000fc80000010000 */
[----:B------:R-:W-:-:S07]  /*13f0*/  @P2 FADD.FTZ R231, R195, R231 ;  /* 0x000000e7c3e72221 */ /* 0x000fce0000010000 */
.L_x_16316:
[----:B------:R-:W0:Y:S01]  /*1400*/  @P0 LDC.64 R202, c[0x0][0x228] ;  /* 0x00008a00ffca0b82 */ /* 0x000e220000000a00 */
[----:B------:R-:W-:Y:S01]  /*1410*/  IADD3 R245, R0, 0x40, RZ ;  /* 0x0000004000f57810 */ /* 0x000fe20007ffe0ff */
[----:B------:R-:W-:-:S04]  /*1420*/  IMAD.WIDE.U32 R200, R3, 0x20, R248 ;  /* 0x0000002003c87825 */ /* 0x000fc800078e00f8 */
[C---:B------:R-:W-:Y:S01]  /*1430*/  IMAD.WIDE.U32 R196, R245.reuse, 0x10, R206 ;  /* 0x00000010f5c47825 */ /* 0x040fe200078e00ce */
[----:B------:R1:W-:Y:S01]  /*1440*/  STG.E.128 desc[UR4][R200.64], R232 ;  /* 0x000000e8c8007986 */ /* 0x0003e2000c101d04 */
[----:B------:R-:W2:Y:S03]  /*1450*/  @P2 LDC.64 R204, c[0x0][0x230] ;  /* 0x00008c00ffcc2b82 */ /* 0x000ea60000000a00 */
[----:B------:R1:W-:Y:S04]  /*1460*/  STG.E.128 desc[UR4][R200.64+0x10], R228 ;  /* 0x000010e4c8007986 */ /* 0x0003e8000c101d04 */
[----:B------:R-:W3:Y:S01]  /*1470*/  LDG.E.128 R196, desc[UR4][R196.64] ;  /* 0x00000004c4c47981 */ /* 0x000ee2000c1e1d00 */
[----:B0-----:R-:W-:-:S05]  /*1480*/  @P0 IMAD.WIDE.U32 R202, R245, 0x10, R202 ;  /* 0x00000010f5ca0825 */ /* 0x001fca00078e00ca */
[----:B-----5:R1:W5:Y:S01]  /*1490*/  @P0 LDG.E.128 R184, desc[UR4][R202.64] ;  /* 0x00000004cab80981 */ /* 0x020362000c1e1d00 */
[----:B--2---:R-:W-:-:S05]  /*14a0*/  @P2 IMAD.WIDE.U32 R204, R245, 0x20, R204 ;  /* 0x00000020f5cc2825 */ /* 0x004fca00078e00cc */
[----:B------:R1:W5:Y:S04]  /*14b0*/  @P2 LDG.E.128 R188, desc[UR4][R204.64] ;  /* 0x00000004ccbc2981 */ /* 0x000368000c1e1d00 */
[----:B------:R1:W5:Y:S01]  /*14c0*/  @P2 LDG.E.128 R192, desc[UR4][R204.64+0x10] ;  /* 0x00001004ccc02981 */ /* 0x000362000c1e1d00 */
[C---:B---3--:R-:W-:Y:S02]  /*14d0*/  PRMT R225, R196.reuse, 0x7632, R225 ;  /* 0x00007632c4e17816 */ /* 0x048fe400000000e1 */
[----:B------:R-:W-:Y:S01]  /*14e0*/  SHF.L.U32 R224, R196, 0x10, RZ ;  /* 0x00000010c4e07819 */ /* 0x000fe200000006ff */
[----:B-1----:R-:W-:Y:S06]  /*14f0*/  @P1 BRA `(.L_x_16317) ;  /* 0x00000000000c1947 */ /* 0x002fec0003800000 */
[----:B------:R-:W-:Y:S05]  /*1500*/  @!P2 BRA `(.L_x_16318) ;  /* 0x000000000014a947 */ /* 0x000fea0003800000 */
[----:B-----5:R-:W-:Y:S01]  /*1510*/  FADD.FTZ R224, R188, R224 ;  /* 0x000000e0bce07221 */ /* 0x020fe20000010000 */
[----:B------:R-:W-:Y:S06]  /*1520*/  BRA `(.L_x_16318) ;  /* 0x00000000000c7947 */ /* 0x000fec0003800000 */
.L_x_16317:
[----:B-----5:R-:W-:-:S05]  /*1530*/  SHF.L.U32 R3, R184, 0x10, RZ ;  /* 0x00000010b8037819 */ /* 0x020fca00000006ff */
[----:B------:R-:W-:-:S04]  /*1540*/  FADD.FTZ R224, R3, R224 ;  /* 0x000000e003e07221 */ /* 0x000fc80000010000 */
[----:B------:R-:W-:-:S07]  /*1550*/  @P2 FADD.FTZ R224, R188, R224 ;  /* 0x000000e0bce02221 */ /* 0x000fce0000010000 */
.L_x_16318:
[----:B------:R-:W-:Y:S01]  /*1560*/  SHF.L.U32 R225, R225, 0x10, RZ ;  /* 0x00000010e1e17819 */ /* 0x000fe200000006ff */
[----:B------:R-:W-:Y:S06]  /*1570*/  @P1 BRA `(.L_x_16319) ;  /* 0x00000000000c1947 */ /* 0x000fec0003800000 */
[----:B------:R-:W-:Y:S05]  /*1580*/  @!P2 BRA `(.L_x_16320) ;  /* 0x000000000018a947 */ /* 0x000fea0003800000 */
[----:B-----5:R-:W-:Y:S01]  /*1590*/  FADD.FTZ R225, R189, R225 ;  /* 0x000000e1bde17221 */ /* 0x020fe20000010000 */
[----:B------:R-:W-:Y:S06]  /*15a0*/  BRA `(.L_x_16320) ;  /* 0x0000000000107947 */ /* 0x000fec0003800000 */
.L_x_16319:
[----:B-----5:R-:W-:-:S04]  /*15b0*/  PRMT R3, R184, 0x7632, R3 ;  /* 0x00007632b8037816 */ /* 0x020fc80000000003 */
[----:B------:R-:W-:-:S05]  /*15c0*/  SHF.L.U32 R196, R3, 0x10, RZ ;  /* 0x0000001003c47819 */ /* 0x000fca00000006ff */
[----:B------:R-:W-:-:S04]  /*15d0*/  FADD.FTZ R225, R225, R196 ;  /* 0x000000c4e1e17221 */ /* 0x000fc80000010000 */
[----:B------:R-:W-:-:S07]  /*15e0*/  @P2 FADD.FTZ R225, R189, R225 ;  /* 0x000000e1bde12221 */ /* 0x000fce0000010000 */
.L_x_16320:
[C---:B------:R-:W-:Y:S02]  /*15f0*/  PRMT R227, R197.reuse, 0x7632, R227 ;  /* 0x00007632c5e37816 */ /* 0x040fe400000000e3 */
[----:B------:R-:W-:Y:S01]  /*1600*/  SHF.L.U32 R226, R197, 0x10, RZ ;  /* 0x00000010c5e27819 */ /* 0x000fe200000006ff */
[----:B------:R-:W-:Y:S06]  /*1610*/  @P1 BRA `(.L_x_16321) ;  /* 0x00000000000c1947 */ /* 0x000fec0003800000 */
[----:B------:R-:W-:Y:S05]  /*1620*/  @!P2 BRA `(.L_x_16322) ;  /* 0x000000000014a947 */ /* 0x000fea0003800000 */
[----:B-----5:R-:W-:Y:S01]  /*1630*/  FADD.FTZ R226, R190, R226 ;  /* 0x000000e2bee27221 */ /* 0x020fe20000010000 */
[----:B------:R-:W-:Y:S06]  /*1640*/  BRA `(.L_x_16322) ;  /* 0x00000000000c7947 */ /* 0x000fec0003800000 */
.L_x_16321:
[----:B-----5:R-:W-:-:S05]  /*1650*/  SHF.L.U32 R3, R185, 0x10, RZ ;  /* 0x00000010b9037819 */ /* 0x020fca00000006ff */
[----:B------:R-:W-:-:S04]  /*1660*/  FADD.FTZ R226, R3, R226 ;  /* 0x000000e203e27221 */ /* 0x000fc80000010000 */
[----:B------:R-:W-:-:S07]  /*1670*/  @P2 FADD.FTZ R226, R190, R226 ;  /* 0x000000e2bee22221 */ /* 0x000fce0000010000 */
.L_x_16322:
[----:B------:R-:W-:Y:S01]  /*1680*/  SHF.L.U32 R227, R227, 0x10, RZ ;  /* 0x00000010e3e37819 */ /* 0x000fe200000006ff */
[----:B------:R-:W-:Y:S06]  /*1690*/  @P1 BRA `(.L_x_16323) ;  /* 0x00000000000c1947 */ /* 0x000fec0003800000 */
[----:B------:R-:W-:Y:S05]  /*16a0*/  @!P2 BRA `(.L_x_16324) ;  /* 0x000000000018a947 */ /* 0x000fea0003800000 */
[----:B-----5:R-:W-:Y:S01]  /*16b0*/  FADD.FTZ R227, R191, R227 ;  /* 0x000000e3bfe37221 */ /* 0x020fe20000010000 */
[----:B------:R-:W-:Y:S06]  /*16c0*/  BRA `(.L_x_16324) ;  /* 0x0000000000107947 */ /* 0x000fec0003800000 */
.L_x_16323:
[----:B-----5:R-:W-:-:S04]  /*16d0*/  PRMT R3, R185, 0x7632, R3 ;  /* 0x00007632b9037816 */ /* 0x020fc80000000003 */
[----:B------:R-:W-:-:S05]  /*16e0*/  SHF.L.U32 R196, R3, 0x10, RZ ;  /* 0x0000001003c47819 */ /* 0x000fca00000006ff */
[----:B------:R-:W-:-:S04]  /*16f0*/  FADD.FTZ R227, R227, R196 ;  /* 0x000000c4e3e37221 */ /* 0x000fc80000010000 */
[----:B------:R-:W-:-:S07]  /*1700*/  @P2 FADD.FTZ R227, R191, R227 ;  /* 0x000000e3bfe32221 */ /* 0x000fce0000010000 */
.L_x_16324:
[C---:B------:R-:W-:Y:S02]  /*1710*/  PRMT R221, R198.reuse, 0x7632, R221 ;  /* 0x00007632c6dd7816 */ /* 0x040fe400000000dd */
[----:B------:R-:W-:Y:S01]  /*1720*/  SHF.L.U32 R220, R198, 0x10, RZ ;  /* 0x00000010c6dc7819 */ /* 0x000fe200000006ff */
[----:B------:R-:W-:Y:S06]  /*1730*/  @P1 BRA `(.L_x_16325) ;  /* 0x00000000000c1947 */ /* 0x000fec0003800000 */
[----:B------:R-:W-:Y:S05]  /*1740*/  @!P2 BRA `(.L_x_16326) ;  /* 0x000000000014a947 */ /* 0x000fea0003800000 */
[----:B-----5:R-:W-:Y:S01]  /*1750*/  FADD.FTZ R220, R192, R220 ;  /* 0x000000dcc0dc7221 */ /* 0x020fe20000010000 */
[----:B------:R-:W-:Y:S06]  /*1760*/  BRA `(.L_x_16326) ;  /* 0x00000000000c7947 */ /* 0x000fec0003800000 */
.L_x_16325:
[----:B-----5:R-:W-:-:S05]  /*1770*/  SHF.L.U32 R3, R186, 0x10, RZ ;  /* 0x00000010ba037819 */ /* 0x020fca00000006ff */
[----:B------:R-:W-:-:S04]  /*1780*/  FADD.FTZ R220, R3, R220 ;  /* 0x000000dc03dc7221 */ /* 0x000fc80000010000 */
[----:B------:R-:W-:-:S07]  /*1790*/  @P2 FADD.FTZ R220, R192, R220 ;  /* 0x000000dcc0dc2221 */ /* 0x000fce0000010000 */
.L_x_16326:
[----:B------:R-:W-:Y:S01]  /*17a0*/  SHF.L.U32 R221, R221, 0x10, RZ ;  /* 0x00000010dddd7819 */ /* 0x000fe200000006ff */
[----:B------:R-:W-:Y:S06]  /*17b0*/  @P1 BRA `(.L_x_16327) ;  /* 0x00000000000c1947 */ /* 0x000fec0003800000 */
[----:B------:R-:W-:Y:S05]  /*17c0*/  @!P2 BRA `(.L_x_16328) ;  /* 0x000000000018a947 */ /* 0x000fea0003800000 */
[----:B-----5:R-:W-:Y:S01]  /*17d0*/  FADD.FTZ R221, R193, R221 ;  /* 0x000000ddc1dd7221 */ /* 0x020fe20000010000 */
[----:B------:R-:W-:Y:S06]  /*17e0*/  BRA `(.L_x_16328) ;  /* 0x0000000000107947 */ /* 0x000fec0003800000 */
.L_x_16327:
[----:B-----5:R-:W-:-:S04]  /*17f0*/  PRMT R3, R186, 0x7632, R3 ;  /* 0x00007632ba037816 */ /* 0x020fc80000000003 */
[----:B------:R-:W-:-:S05]  /*1800*/  SHF.L.U32 R196, R3, 0x10, RZ ;  /* 0x0000001003c47819 */ /* 0x000fca00000006ff */
[----:B------:R-:W-:-:S04]  /*1810*/  FADD.FTZ R221, R221, R196 ;  /* 0x000000c4dddd7221 */ /* 0x000fc80000010000 */
[----:B------:R-:W-:-:S07]  /*1820*/  @P2 FADD.FTZ R221, R193, R221 ;  /* 0x000000ddc1dd2221 */ /* 0x000fce0000010000 */
.L_x_16328:
[C---:B------:R-:W-:Y:S02]  /*1830*/  PRMT R223, R199.reuse, 0x7632, R223 ;  /* 0x00007632c7df7816 */ /* 0x040fe400000000df */
[----:B------:R-:W-:Y:S01]  /*1840*/  SHF.L.U32 R222, R199, 0x10, RZ ;  /* 0x00000010c7de7819 */ /* 0x000fe200000006ff */
[----:B------:R-:W-:Y:S06]  /*1850*/  @P1 BRA `(.L_x_16329) ;  /* 0x00000000000c1947 */ /* 0x000fec0003800000 */
[----:B------:R-:W-:Y:S05]  /*1860*/  @!P2 BRA `(.L_x_16330) ;  /* 0x000000000014a947 */ /* 0x000fea0003800000 */
[----:B-----5:R-:W-:Y:S01]  /*1870*/  FADD.FTZ R222, R194, R222 ;  /* 0x000000dec2de7221 */ /* 0x020fe20000010000 */
[----:B------:R-:W-:Y:S06]  /*1880*/  BRA `(.L_x_16330) ;  /* 0x00000000000c7947 */ /* 0x000fec0003800000 */
.L_x_16329:
[----:B-----5:R-:W-:-:S05]  /*1890*/  SHF.L.U32 R3, R187, 0x10, RZ ;  /* 0x00000010bb037819 */ /* 0x020fca00000006ff */
[----:B------:R-:W-:-:S04]  /*18a0*/  FADD.FTZ R222, R3, R222 ;  /* 0x000000de03de7221 */ /* 0x000fc80000010000 */
[----:B------:R-:W-:-:S07]  /*18b0*/  @P2 FADD.FTZ R222, R194, R222 ;  /* 0x000000dec2de2221 */ /* 0x000fce0000010000 */
.L_x_16330:
[----:B------:R-:W-:Y:S01]  /*18c0*/  SHF.L.U32 R223, R223, 0x10, RZ ;  /* 0x00000010dfdf7819 */ /* 0x000fe200000006ff */
[----:B------:R-:W-:Y:S06]  /*18d0*/  @P1 BRA `(.L_x_16331) ;  /* 0x00000000000c1947 */ /* 0x000fec0003800000 */
[----:B------:R-:W-:Y:S05]  /*18e0*/  @!P2 BRA `(.L_x_16332) ;  /* 0x000000000018a947 */ /* 0x000fea0003800000 */
[----:B-----5:R-:W-:Y:S01]  /*18f0*/  FADD.FTZ R223, R195, R223 ;  /* 0x000000dfc3df7221 */ /* 0x020fe20000010000 */
[----:B------:R-:W-:Y:S06]  /*1900*/  BRA `(.L_x_16332) ;  /* 0x0000000000107947 */ /* 0x000fec0003800000 */
.L_x_16331:
[----:B-----5:R-:W-:-:S04]  /*1910*/  PRMT R3, R187, 0x7632, R3 ;  /* 0x00007632bb037816 */ /* 0x020fc80000000003 */
[----:B------:R-:W-:-:S05]  /*1920*/  SHF.L.U32 R196, R3, 0x10, RZ ;  /* 0x0000001003c47819 */ /* 0x000fca00000006ff */
[----:B------:R-:W-:-:S04]  /*1930*/  FADD.FTZ R223, R223, R196 ;  /* 0x000000c4dfdf7221 */ /* 0x000fc80000010000 */
[----:B------:R-:W-:-:S07]  /*1940*/  @P2 FADD.FTZ R223, R195, R223 ;  /* 0x000000dfc3df2221 */ /* 0x000fce0000010000 */
.L_x_16332:
[----:B------:R-:W0:Y:S01]  /*1950*/  @P2 LDC.64 R196, c[0x0][0x230] ;  /* 0x00008c00ffc42b82 */ /* 0x000e220000000a00 */
[C---:B------:R-:W-:Y:S02]  /*1960*/  IADD3 R250, R0.reuse, 0x60, RZ ;  /* 0x0000006000fa7810 */ /* 0x040fe40007ffe0ff */
[----:B------:R-:W-:-:S05]  /*1970*/  IADD3 R201, R0, 0x40, RZ ;  /* 0x0000004000c97810 */ /* 0x000fca0007ffe0ff */
[----:B------:R-:W1:Y:S01]  /*1980*/  @P0 LDC.64 R202, c[0x0][0x228] ;  /* 0x00008a00ffca0b82 */ /* 0x000e620000000a00 */
[----:B------:R-:W-:-:S05]  /*1990*/  IMAD.WIDE.U32 R200, R201, 0x20, R248 ;  /* 0x00000020c9c87825 */ /* 0x000fca00078e00f8 */
[----:B------:R2:W-:Y:S04]  /*19a0*/  STG.E.128 desc[UR4][R200.64], R224 ;  /* 0x000000e0c8007986 */ /* 0x0005e8000c101d04 */
[----:B------:R2:W-:Y:S01]  /*19b0*/  STG.E.128 desc[UR4][R200.64+0x10], R220 ;  /* 0x000010dcc8007986 */ /* 0x0005e2000c101d04 */
[----:B0-----:R-:W-:-:S04]  /*19c0*/  @P2 IMAD.WIDE.U32 R204, R250, 0x20, R196 ;  /* 0x00000020facc2825 */ /* 0x001fc800078e00c4 */
[C---:B------:R-:W-:Y:S01]  /*19d0*/  IMAD.WIDE.U32 R196, R250.reuse, 0x10, R206 ;  /* 0x00000010fac47825 */ /* 0x040fe200078e00ce */
[----:B-----5:R2:W5:Y:S03]  /*19e0*/  @P2 LDG.E.128 R188, desc[UR4][R204.64] ;  /* 0x00000004ccbc2981 */ /* 0x020566000c1e1d00 */
[----:B-1----:R-:W-:Y:S01]  /*19f0*/  @P0 IMAD.WIDE.U32 R202, R250, 0x10, R202 ;  /* 0x00000010faca0825 */ /* 0x002fe200078e00ca */
[----:B------:R2:W5:Y:S04]  /*1a00*/  @P2 LDG.E.128 R192, desc[UR4][R204.64+0x10] ;  /* 0x00001004ccc02981 */ /* 0x000568000c1e1d00 */
[----:B------:R-:W3:Y:S04]  /*1a10*/  LDG.E.128 R196, desc[UR4][R196.64] ;  /* 0x00000004c4c47981 */ /* 0x000ee8000c1e1d00 */
[----:B------:R2:W5:Y:S01]  /*1a20*/  @P0 LDG.E.128 R184, desc[UR4][R202.64] ;  /* 0x00000004cab80981 */ /* 0x000562000c1e1d00 */
[----:B---3--:R-:W-:-:S02]  /*1a30*/  PRMT R217, R196, 0x7632, R217 ;  /* 0x00007632c4d97816 */ /* 0x008fc400000000d9 */
[----:B------:R-:W-:Y:S01]  /*1a40*/  SHF.L.U32 R216, R196, 0x10, RZ ;  /* 0x00000010c4d87819 */ /* 0x000fe200000006ff */
[----:B--2---:R-:W-:Y:S06]  /*1a50*/  @P1 BRA `(.L_x_16333) ;  /* 0x00000000000c1947 */ /* 0x004fec0003800000 */
[----:B------:R-:W-:Y:S05]  /*1a60*/  @!P2 BRA `(.L_x_16334) ;  /* 0x000000000014a947 */ /* 0x000fea0003800000 */
[----:B-----5:R-:W-:Y:S01]  /*1a70*/  FADD.FTZ R216, R188, R216 ;  /* 0x000000d8bcd87221 */ /* 0x020fe20000010000 */
[----:B------:R-:W-:Y:S06]  /*1a80*/  BRA `(.L_x_16334) ;  /* 0x00000000000c7947 */ /* 0x000fec0003800000 */
.L_x_16333:
[----:B-----5:R-:W-:-:S05]  /*1a90*/  SHF.L.U32 R3, R184, 0x10, RZ ;  /* 0x00000010b8037819 */ /* 0x020fca00000006ff */
[----:B------:R-:W-:-:S04]  /*1aa0*/  FADD.FTZ R216, R3, R216 ;  /* 0x000000d803d87221 */ /* 0x000fc80000010000 */
[----:B------:R-:W-:-:S07]  /*1ab0*/  @P2 FADD.FTZ R216, R188, R216 ;  /* 0x000000d8bcd82221 */ /* 0x000fce0000010000 */
.L_x_16334:
[----:B------:R-:W-:Y:S01]  /*1ac0*/  SHF.L.U32 R217, R217, 0x10, RZ ;  /* 0x00000010d9d97819 */ /* 0x000fe200000006ff */
[----:B------:R-:W-:Y:S06]  /*1ad0*/  @P1 BRA `(.L_x_16335) ;  /* 0x00000000000c1947 */ /* 0x000fec0003800000 */
[----:B------:R-:W-:Y:S05]  /*1ae0*/  @!P2 BRA `(.L_x_16336) ;  /* 0x000000000018a947 */ /* 0x000fea0003800000 */
[----:B-----5:R-:W-:Y:S01]  /*1af0*/  FADD.FTZ R217, R189, R217 ;  /* 0x000000d9bdd97221 */ /* 0x020fe20000010000 */
[----:B------:R-:W-:Y:S06]  /*1b00*/  BRA `(.L_x_16336) ;  /* 0x0000000000107947 */ /* 0x000fec0003800000 */
.L_x_16335:
[----:B-----5:R-:W-:-:S04]  /*1b10*/  PRMT R3, R184, 0x7632, R3 ;  /* 0x00007632b8037816 */ /* 0x020fc80000000003 */
[----:B------:R-:W-:-:S05]  /*1b20*/  SHF.L.U32 R196, R3, 0x10, RZ ;  /* 0x0000001003c47819 */ /* 0x000fca00000006ff */
[----:B------:R-:W-:-:S04]  /*1b30*/  FADD.FTZ R217, R217, R196 ;  /* 0x000000c4d9d97221 */ /* 0x000fc80000010000 */
[----:B------:R-:W-:-:S07]  /*1b40*/  @P2 FADD.FTZ R217, R189, R217 ;  /* 0x000000d9bdd92221 */ /* 0x000fce0000010000 */
.L_x_16336:
[C---:B------:R-:W-:Y:S02]  /*1b50*/  PRMT R219, R197.reuse, 0x7632, R219 ;  /* 0x00007632c5db7816 */ /* 0x040fe400000000db */
[----:B------:R-:W-:Y:S01]  /*1b60*/  SHF.L.U32 R218, R197, 0x10, RZ ;  /* 0x00000010c5da7819 */ /* 0x000fe200000006ff */
[----:B------:R-:W-:Y:S06]  /*1b70*/  @P1 BRA `(.L_x_16337) ;  /* 0x00000000000c1947 */ /* 0x000fec0003800000 */
[----:B------:R-:W-:Y:S05]  /*1b80*/  @!P2 BRA `(.L_x_16338) ;  /* 0x000000000014a947 */ /* 0x000fea0003800000 */
[----:B-----5:R-:W-:Y:S01]  /*1b90*/  FADD.FTZ R218, R190, R218 ;  /* 0x000000dabeda7221 */ /* 0x020fe20000010000 */
[----:B------:R-:W-:Y:S06]  /*1ba0*/  BRA `(.L_x_16338) ;  /* 0x00000000000c7947 */ /* 0x000fec0003800000 */
.L_x_16337:
[----:B-----5:R-:W-:-:S05]  /*1bb0*/  SHF.L.U32 R3, R185, 0x10, RZ ;  /* 0x00000010b9037819 */ /* 0x020fca00000006ff */
[----:B------:R-:W-:-:S04]  /*1bc0*/  FADD.FTZ R218, R3, R218 ;  /* 0x000000da03da7221 */ /* 0x000fc80000010000 */
[----:B------:R-:W-:-:S07]  /*1bd0*/  @P2 FADD.FTZ R218, R190, R218 ;  /* 0x000000dabeda2221 */ /* 0x000fce0000010000 */
.L_x_16338:
[----:B------:R-:W-:Y:S01]  /*1be0*/  SHF.L.U32 R219, R219, 0x10, RZ ;  /* 0x00000010dbdb7819 */ /* 0x000fe200000006ff */
[----:B------:R-:W-:Y:S06]  /*1bf0*/  @P1 BRA `(.L_x_16339) ;  /* 0x00000000000c1947 */ /* 0x000fec0003800000 */
[----:B------:R-:W-:Y:S05]  /*1c00*/  @!P2 BRA `(.L_x_16340) ;  /* 0x000000000018a947 */ /* 0x000fea0003800000 */
[----:B-----5:R-:W-:Y:S01]  /*1c10*/  FADD.FTZ R219, R191, R219 ;  /* 0x000000dbbfdb7221 */ /* 0x020fe20000010000 */
[----:B------:R-:W-:Y:S06]  /*1c20*/  BRA `(.L_x_16340) ;  /* 0x0000000000107947 */ /* 0x000fec0003800000 */
.L_x_16339:
[----:B-----5:R-:W-:-:S04]  /*1c30*/  PRMT R3, R185, 0x7632, R3 ;  /* 0x00007632b9037816 */ /* 0x020fc80000000003 */
[----:B------:R-:W-:-:S05]  /*1c40*/  SHF.L.U32 R196, R3, 0x10, RZ ;  /* 0x0000001003c47819 */ /* 0x000fca00000006ff */
[----:B------:R-:W-:-:S04]  /*1c50*/  FADD.FTZ R219, R219, R196 ;  /* 0x000000c4dbdb7221 */ /* 0x000fc80000010000 */
[----:B------:R-:W-:-:S07]  /*1c60*/  @P2 FADD.FTZ R219, R191, R219 ;  /* 0x000000dbbfdb2221 */ /* 0x000fce0000010000 */
.L_x_16340:
[C---:B------:R-:W-:Y:S02]  /*1c70*/  PRMT R209, R198.reuse, 0x7632, R209 ;  /* 0x00007632c6d17816 */ /* 0x040fe400000000d1 */
[----:B------:R-:W-:Y:S01]  /*1c80*/  SHF.L.U32 R208, R198, 0x10, RZ ;  /* 0x00000010c6d07819 */ /* 0x000fe200000006ff */
[----:B------:R-:W-:Y:S06]  /*1c90*/  @P1 BRA `(.L_x_16341) ;  /* 0x00000000000c1947 */ /* 0x000fec0003800000 */
[----:B------:R-:W-:Y:S05]  /*1ca0*/  @!P2 BRA `(.L_x_16342) ;  /* 0x000000000014a947 */ /* 0x000fea0003800000 */
[----:B-----5:R-:W-:Y:S01]  /*1cb0*/  FADD.FTZ R208, R192, R208 ;  /* 0x000000d0c0d07221 */ /* 0x020fe20000010000 */
[----:B------:R-:W-:Y:S06]  /*1cc0*/  BRA `(.L_x_16342) ;  /* 0x00000000000c7947 */ /* 0x000fec0003800000 */
.L_x_16341:
[----:B-----5:R-:W-:-:S05]  /*1cd0*/  SHF.L.U32 R3, R186, 0x10, RZ ;  /* 0x00000010ba037819 */ /* 0x020fca00000006ff */
[----:B------:R-:W-:-:S04]  /*1ce0*/  FADD.FTZ R208, R3, R208 ;  /* 0x000000d003d07221 */ /* 0x000fc80000010000 */
[----:B------:R-:W-:-:S07]  /*1cf0*/  @P2 FADD.FTZ R208, R192, R208 ;  /* 0x000000d0c0d02221 */ /* 0x000fce0000010000 */
.L_x_16342:
[----:B------:R-:W-:Y:S01]  /*1d00*/  SHF.L.U32 R209, R209, 0x10, RZ ;  /* 0x00000010d1d17819 */ /* 0x000fe200000006ff */
[----:B------:R-:W-:Y:S06]  /*1d10*/  @P1 BRA `(.L_x_16343) ;  /* 0x00000000000c1947 */ /* 0x000fec0003800000 */
[----:B------:R-:W-:Y:S05]  /*1d20*/  @!P2 BRA `(.L_x_16344) ;  /* 0x000000000018a947 */ /* 0x000fea0003800000 */
[----:B-----5:R-:W-:Y:S01]  /*1d30*/  FADD.FTZ R209, R193, R209 ;  /* 0x000000d1c1d17221 */ /* 0x020fe20000010000 */
[----:B------:R-:W-:Y:S06]  /*1d40*/  BRA `(.L_x_16344) ;  /* 0x0000000000107947 */ /* 0x000fec0003800000 */
.L_x_16343:
[----:B-----5:R-:W-:-:S04]  /*1d50*/  PRMT R3, R186, 0x7632, R3 ;  /* 0x00007632ba037816 */ /* 0x020fc80000000003 */
[----:B------:R-:W-:-:S05]  /*1d60*/  SHF.L.U32 R196, R3, 0x10, RZ ;  /* 0x0000001003c47819 */ /* 0x000fca00000006ff */
[----:B------:R-:W-:-:S04]  /*1d70*/  FADD.FTZ R209, R209, R196 ;  /* 0x000000c4d1d17221 */ /* 0x000fc80000010000 */
[----:B------:R-:W-:-:S07]  /*1d80*/  @P2 FADD.FTZ R209, R193, R209 ;  /* 0x000000d1c1d12221 */ /* 0x000fce0000010000 */
.L_x_16344:
[C---:B------:R-:W-:Y:S02]  /*1d90*/  PRMT R211, R199.reuse, 0x7632, R211 ;  /* 0x00007632c7d37816 */ /* 0x040fe400000000d3 */
[----:B------:R-:W-:Y:S01]  /*1da0*/  SHF.L.U32 R210, R199, 0x10, RZ ;  /* 0x00000010c7d27819 */ /* 0x000fe200000006ff */
[----:B------:R-:W-:Y:S06]  /*1db0*/  @P1 BRA `(.L_x_16345) ;  /* 0x00000000000c1947 */ /* 0x000fec0003800000 */
[----:B------:R-:W-:Y:S05]  /*1dc0*/  @!P2 BRA `(.L_x_16346) ;  /* 0x000000000014a947 */ /* 0x000fea0003800000 */
[----:B-----5:R-:W-:Y:S01]  /*1dd0*/  FADD.FTZ R210, R194, R210 ;  /* 0x000000d2c2d27221 */ /* 0x020fe20000010000 */
[----:B------:R-:W-:Y:S06]  /*1de0*/  BRA `(.L_x_16346) ;  /* 0x00000000000c7947 */ /* 0x000fec0003800000 */
.L_x_16345:
[----:B-----5:R-:W-:-:S05]  /*1df0*/  SHF.L.U32 R3, R187, 0x10, RZ ;  /* 0x00000010bb037819 */ /* 0x020fca00000006ff */
[----:B------:R-:W-:-:S04]  /*1e00*/  FADD.FTZ R210, R3, R210 ;  /* 0x000000d203d27221 */ /* 0x000fc80000010000 */
[----:B------:R-:W-:-:S07]  /*1e10*/  @P2 FADD.FTZ R210, R194, R210 ;  /* 0x000000d2c2d22221 */ /* 0x000fce0000010000 */
.L_x_16346:
[----:B------:R-:W-:Y:S01]  /*1e20*/  SHF.L.U32 R211, R211, 0x10, RZ ;  /* 0x00000010d3d37819 */ /* 0x000fe200000006ff */
[----:B------:R-:W-:Y:S06]  /*1e30*/  @P1 BRA `(.L_x_16347) ;  /* 0x00000000000c1947 */ /* 0x000fec0003800000 */
[----:B------:R-:W-:Y:S05]  /*1e40*/  @!P2 BRA `(.L_x_16348) ;  /* 0x000000000018a947 */ /* 0x000fea0003800000 */
[----:B-----5:R-:W-:Y:S01]  /*1e50*/  FADD.FTZ R211, R195, R211 ;  /* 0x000000d3c3d37221 */ /* 0x020fe20000010000 */
[----:B------:R-:W-:Y:S06]  /*1e60*/  BRA `(.L_x_16348) ;  /* 0x0000000000107947 */ /* 0x000fec0003800000 */
.L_x_16347:
[----:B-----5:R-:W-:-:S04]  /*1e70*/  PRMT R3, R187, 0x7632, R3 ;  /* 0x00007632bb037816 */ /* 0x020fc80000000003 */
[----:B------:R-:W-:-:S05]  /*1e80*/  SHF.L.U32 R196, R3, 0x10, RZ ;  /* 0x0000001003c47819 */ /* 0x000fca00000006ff */
[----:B------:R-:W-:-:S04]  /*1e90*/  FADD.FTZ R211, R211, R196 ;  /* 0x000000c4d3d37221 */ /* 0x000fc80000010000 */
[----:B------:R-:W-:-:S07]  /*1ea0*/  @P2 FADD.FTZ R211, R195, R211 ;  /* 0x000000d3c3d32221 */ /* 0x000fce0000010000 */
.L_x_16348:
[----:B------:R-:W0:Y:S01]  /*1eb0*/  @P0 LDC.64 R196, c[0x0][0x228] ;  /* 0x00008a00ffc40b82 */ /* 0x000e220000000a00 */
[C---:B------:R-:W-:Y:S02]  /*1ec0*/  IADD3 R201, R0.reuse, 0x60, RZ ;  /* 0x0000006000c97810 */ /* 0x040fe40007ffe0ff */
[----:B------:R-:W-:-:S03]  /*1ed0*/  IADD3 R246, R0, 0x80, RZ ;  /* 0x0000008000f67810 */ /* 0x000fc60007ffe0ff */
[----:B------:R-:W-:Y:S02]  /*1ee0*/  IMAD.WIDE.U32 R200, R201, 0x20, R248 ;  /* 0x00000020c9c87825 */ /* 0x000fe400078e00f8 */
[----:B------:R-:W1:Y:S03]  /*1ef0*/  @P2 LDC.64 R198, c[0x0][0x230] ;  /* 0x00008c00ffc62b82 */ /* 0x000e660000000a00 */
[----:B------:R2:W-:Y:S04]  /*1f00*/  STG.E.128 desc[UR4][R200.64], R216 ;  /* 0x000000d8c8007986 */ /* 0x0005e8000c101d04 */
[----:B------:R2:W-:Y:S01]  /*1f10*/  STG.E.128 desc[UR4][R200.64+0x10], R208 ;  /* 0x000010d0c8007986 */ /* 0x0005e2000c101d04 */
[----:B0-----:R-:W-:-:S05]  /*1f20*/  @P0 IMAD.WIDE.U32 R196, R246, 0x10, R196 ;  /* 0x00000010f6c40825 */ /* 0x001fca00078e00c4 */
[----:B-----5:R0:W5:Y:S01]  /*1f30*/  @P0 LDG.E.128 R184, desc[UR4][R196.64] ;  /* 0x00000004c4b80981 */ /* 0x020162000c1e1d00 */
[----:B-1----:R-:W-:-:S05]  /*1f40*/  @P2 IMAD.WIDE.U32 R198, R246, 0x20, R198 ;  /* 0x00000020f6c62825 */ /* 0x002fca00078e00c6 */
[----:B------:R2:W5:Y:S01]  /*1f50*/  @P2 LDG.E.128 R188, desc[UR4][R198.64] ;  /* 0x00000004c6bc2981 */ /* 0x000562000c1e1d00 */
[----:B0-----:R-:W-:-:S03]  /*1f60*/  IMAD.WIDE.U32 R196, R246, 0x10, R206 ;  /* 0x00000010f6c47825 */ /* 0x001fc600078e00ce */
[----:B------:R2:W5:Y:S04]  /*1f70*/  @P2 LDG.E.128 R192, desc[UR4][R198.64+0x10] ;  /* 0x00001004c6c02981 */ /* 0x000568000c1e1d00 */
[----:B------:R-:W3:Y:S02]  /*1f80*/  LDG.E.128 R196, desc[UR4][R196.64] ;  /* 0x00000004c4c47981 */ /* 0x000ee4000c1e1d00 */
[C---:B---3--:R-:W-:Y:S02]  /*1f90*/  PRMT R213, R196.reuse, 0x7632, R213 ;  /* 0x00007632c4d57816 */ /* 0x048fe400000000d5 */
[----:B------:R-:W-:Y:S01]  /*1fa0*/  SHF.L.U32 R212, R196, 0x10, RZ ;  /* 0x00000010c4d47819 */ /* 0x000fe200000006ff */
[----:B--2---:R-:W-:Y:S06]  /*1fb0*/  @P1 BRA `(.L_x_16349) ;  /* 0x00000000000c1947 */ /* 0x004fec0003800000 */
[----:B------:R-:W-:Y:S05]  /*1fc0*/  @!P2 BRA `(.L_x_16350) ;  /* 0x000000000014a947 */ /* 0x000fea0003800000 */
[----:B-----5:R-:W-:Y:S01]  /*1fd0*/  FADD.FTZ R212, R188, R212 ;  /* 0x000000d4bcd47221 */ /* 0x020fe20000010000 */
[----:B------:R-:W-:Y:S06]  /*1fe0*/  BRA `(.L_x_16350) ;  /* 0x00000000000c7947 */ /* 0x000fec0003800000 */
.L_x_16349:
[----:B-----5:R-:W-:-:S05]  /*1ff0*/  SHF.L.U32 R3, R184, 0x10, RZ ;  /* 0x00000010b8037819 */ /* 0x020fca00000006ff */
[----:B------:R-:W-:-:S04]  /*2000*/  FADD.FTZ R212, R3, R212 ;  /* 0x000000d403d47221 */ /* 0x000fc80000010000 */
[----:B------:R-:W-:-:S07]  /*2010*/  @P2 FADD.FTZ R212, R188, R212 ;  /* 0x000000d4bcd42221 */ /* 0x000fce0000010000 */
.L_x_16350:
[----:B------:R-:W-:Y:S01]  /*2020*/  SHF.L.U32 R213, R213, 0x10, RZ ;  /* 0x00000010d5d57819 */ /* 0x000fe200000006ff */
[----:B------:R-:W-:Y:S06]  /*2030*/  @P1 BRA `(.L_x_16351) ;  /* 0x00000000000c1947 */ /* 0x000fec0003800000 */
[----:B------:R-:W-:Y:S05]  /*2040*/  @!P2 BRA `(.L_x_16352) ;  /* 0x000000000018a947 */ /* 0x000fea0003800000 */
[----:B-----5:R-:W-:Y:S01]  /*2050*/  FADD.FTZ R213, R189, R213 ;  /* 0x000000d5bdd57221 */ /* 0x020fe20000010000 */
[----:B------:R-:W-:Y:S06]  /*2060*/  BRA `(.L_x_16352) ;  /* 0x0000000000107947 */ /* 0x000fec0003800000 */
.L_x_16351:
[----:B-----5:R-:W-:-:S04]  /*2070*/  PRMT R3, R184, 0x7632, R3 ;  /* 0x00007632b8037816 */ /* 0x020fc80000000003 */
[----:B------:R-:W-:-:S05]  /*2080*/  SHF.L.U32 R196, R3, 0x10, RZ ;  /* 0x0000001003c47819 */ /* 0x000fca00000006ff */
[----:B------:R-:W-:-:S04]  /*2090*/  FADD.FTZ R213, R213, R196 ;  /* 0x000000c4d5d57221 */ /* 0x000fc80000010000 */
[----:B------:R-:W-:-:S07]  /*20a0*/  @P2 FADD.FTZ R213, R189, R213 ;  /* 0x000000d5bdd52221 */ /* 0x000fce0000010000 */
.L_x_16352:
[C---:B------:R-:W-:Y:S02]  /*20b0*/  PRMT R215, R197.reuse, 0x7632, R215 ;  /* 0x00007632c5d77816 */ /* 0x040fe400000000d7 */
[----:B------:R-:W-:Y:S01]  /*20c0*/  SHF.L.U32 R214, R197, 0x10, RZ ;  /* 0x00000010c5d67819 */ /* 0x000fe200000006ff */
[----:B------:R-:W-:Y:S06]  /*20d0*/  @P1 BRA `(.L_x_16353) ;  /* 0x00000000000c1947 */ /* 0x000fec0003800000 */
[----:B------:R-:W-:Y:S05]  /*20e0*/  @!P2 BRA `(.L_x_16354) ;  /* 0x000000000014a947 */ /* 0x000fea0003800000 */
[----:B-----5:R-:W-:Y:S01]  /*20f0*/  FADD.FTZ R214, R190, R214 ;  /* 0x000000d6bed67221 */ /* 0x020fe20000010000 */
[----:B------:R-:W-:Y:S06]  /*2100*/  BRA `(.L_x_16354) ;  /* 0x00000000000c7947 */ /* 0x000fec0003800000 */
.L_x_16353:
[----:B-----5:R-:W-:-:S05]  /*2110*/  SHF.L.U32 R3, R185, 0x10, RZ ;  /* 0x00000010b9037819 */ /* 0x020fca00000006ff */
[----:B------:R-:W-:-:S04]  /*2120*/  FADD.FTZ R214, R3, R214 ;  /* 0x000000d603d67221 */ /* 0x000fc80000010000 */
[----:B------:R-:W-:-:S07]  /*2130*/  @P2 FADD.FTZ R214, R190, R214 ;  /* 0x000000d6bed62221 */ /* 0x000fce0000010000 */
.L_x_16354:
[----:B------:R-:W-:Y:S01]  /*2140*/  SHF.L.U32 R215, R215, 0x10, RZ ;  /* 0x00000010d7d77819 */ /* 0x000fe200000006ff */
[----:B------:R-:W-:Y:S06]  /*2150*/  @P1 BRA `(.L_x_16355) ;  /* 0x00000000000c1947 */ /* 0x000fec0003800000 */
[----:B------:R-:W-:Y:S05]  /*2160*/  @!P2 BRA `(.L_x_16356) ;  /* 0x000000000018a947 */ /* 0x000fea0003800000 */
[----:B-----5:R-:W-:Y:S01]  /*2170*/  FADD.FTZ R215, R191, R215 ;  /* 0x000000d7bfd77221 */ /* 0x020fe20000010000 */
[----:B------:R-:W-:Y:S06]  /*2180*/  BRA `(.L_x_16356) ;  /* 0x0000000000107947 */ /* 0x000fec0003800000 */
.L_x_16355:
[----:B-----5:R-:W-:-:S04]  /*2190*/  PRMT R3, R185, 0x7632, R3 ;  /* 0x00007632b9037816 */ /* 0x020fc80000000003 */
[----:B------:R-:W-:-:S05]  /*21a0*/  SHF.L.U32 R3, R3, 0x10, RZ ;  /* 0x0000001003037819 */ /* 0x000fca00000006ff */
[----:B------:R-:W-:-:S04]  /*21b0*/  FADD.FTZ R215, R215, R3 ;  /* 0x00000003d7d77221 */ /* 0x000fc80000010000 */
[----:B------:R-:W-:-:S07]  /*21c0*/  @P2 FADD.FTZ R215, R191, R215 ;  /* 0x000000d7bfd72221 */ /* 0x000fce0000010000 */
.L_x_16356:
[C---:B------:R-:W-:Y:S02]  /*21d0*/  PRMT R201, R198.reuse, 0x7632, R201 ;  /* 0x00007632c6c97816 */ /* 0x040fe400000000c9 */
[----:B------:R-:W-:Y:S01]  /*21e0*/  SHF.L.U32 R200, R198, 0x10, RZ ;  /* 0x00000010c6c87819 */ /* 0x000fe200000006ff */
[----:B------:R-:W-:Y:S06]  /*21f0*/  @P1 BRA `(.L_x_16357) ;  /* 0x00000000000c1947 */ /* 0x000fec0003800000 */
[----:B------:R-:W-:Y:S05]  /*2200*/  @!P2 BRA `(.L_x_16358) ;  /* 0x000000000014a947 */ /* 0x000fea0003800000 */
[----:B-----5:R-:W-:Y:S01]  /*2210*/  FADD.FTZ R200, R192, R200 ;  /* 0x000000c8c0c87221 */ /* 0x020fe20000010000 */
[----:B------:R-:W-:Y:S06]  /*2220*/  BRA `(.L_x_16358) ;  /* 0x00000000000c7947 */ /* 0x000fec0003800000 */
.L_x_16357:
[----:B-----5:R-:W-:-:S05]  /*2230*/  SHF.L.U32 R3, R186, 0x10, RZ ;  /* 0x00000010ba037819 */ /* 0x020fca00000006ff */
[----:B------:R-:W-:-:S04]  /*2240*/  FADD.FTZ R200, R3, R200 ;  /* 0x000000c803c87221 */ /* 0x000fc80000010000 */
[----:B------:R-:W-:-:S07]  /*2250*/  @P2 FADD.FTZ R200, R192, R200 ;  /* 0x000000c8c0c82221 */ /* 0x000fce0000010000 */
.L_x_16358:
[----:B------:R-:W-:Y:S01]  /*2260*/  SHF.L.U32 R201, R201, 0x10, RZ ;  /* 0x00000010c9c97819 */ /* 0x000fe200000006ff */
[----:B------:R-:W-:Y:S06]  /*2270*/  @P1 BRA `(.L_x_16359) ;  /* 0x00000000000c1947 */ /* 0x000fec0003800000 */
[----:B------:R-:W-:Y:S05]  /*2280*/  @!P2 BRA `(.L_x_16360) ;  /* 0x000000000018a947 */ /* 0x000fea0003800000 */
[----:B-----5:R-:W-:Y:S01]  /*2290*/  FADD.FTZ R201, R193, R201 ;  /* 0x000000c9c1c97221 */ /* 0x020fe20000010000 */
[----:B------:R-:W-:Y:S06]  /*22a0*/  BRA `(.L_x_16360) ;  /* 0x0000000000107947 */ /* 0x000fec0003800000 */
.L_x_16359:
[----:B-----5:R-:W-:-:S04]  /*22b0*/  PRMT R3, R186, 0x7632, R3 ;  /* 0x00007632ba037816 */ /* 0x020fc80000000003 */
[----:B------:R-:W-:-:S05]  /*22c0*/  SHF.L.U32 R3, R3, 0x10, RZ ;  /* 0x0000001003037819 */ /* 0x000fca00000006ff */
[----:B------:R-:W-:-:S04]  /*22d0*/  FADD.FTZ R201, R201, R3 ;  /* 0x00000003c9c97221 */ /* 0x000fc80000010000 */
[----:B------:R-:W-:-:S07]  /*22e0*/  @P2 FADD.FTZ R201, R193, R201 ;  /* 0x000000c9c1c92221 */ /* 0x000fce0000010000 */
.L_x_16360:
[C---:B------:R-:W-:Y:S02]  /*22f0*/  PRMT R203, R199.reuse, 0x7632, R203 ;  /* 0x00007632c7cb7816 */ /* 0x040fe400000000cb */
[----:B------:R-:W-:Y:S01]  /*2300*/  SHF.L.U32 R202, R199, 0x10, RZ ;  /* 0x00000010c7ca7819 */ /* 0x000fe200000006ff */
[----:B------:R-:W-:Y:S06]  /*2310*/  @P1 BRA `(.L_x_16361) ;  /* 0x00000000000c1947 */ /* 0x000fec0003800000 */
[----:B------:R-:W-:Y:S05]  /*2320*/  @!P2 BRA `(.L_x_16362) ;  /* 0x000000000014a947 */ /* 0x000fea0003800000 */
[----:B-----5:R-:W-:Y:S01]  /*2330*/  FADD.FTZ R202, R194, R202 ;  /* 0x000000cac2ca7221 */ /* 0x020fe20000010000 */
[----:B------:R-:W-:Y:S06]  /*2340*/  BRA `(.L_x_16362) ;  /* 0x00000000000c7947 */ /* 0x000fec0003800000 */
.L_x_16361:
[----:B-----5:R-:W-:-:S05]  /*2350*/  SHF.L.U32 R3, R187, 0x10, RZ ;  /* 0x00000010bb037819 */ /* 0x020fca00000006ff */
[----:B------:R-:W-:-:S04]  /*2360*/  FADD.FTZ R202, R3, R202 ;  /* 0x000000ca03ca7221 */ /* 0x000fc80000010000 */
[----:B------:R-:W-:-:S07]  /*2370*/  @P2 FADD.FTZ R202, R194, R202 ;  /* 0x000000cac2ca2221 */ /* 0x000fce0000010000 */
.L_x_16362:
[----:B------:R-:W-:Y:S01]  /*2380*/  SHF.L.U32 R203, R203, 0x10, RZ ;  /* 0x00000010cbcb7819 */ /* 0x000fe200000006ff */
[----:B------:R-:W-:Y:S06]  /*2390*/  @P1 BRA `(.L_x_16363) ;  /* 0x00000000000c1947 */ /* 0x000fec0003800000 */
[----:B------:R-:W-:Y:S05]  /*23a0*/  @!P2 BRA `(.L_x_16364) ;  /* 0x000000000018a947 */ /* 0x000fea0003800000 */
[----:B-----5:R-:W-:Y:S01]  /*23b0*/  FADD.FTZ R203, R195, R203 ;  /* 0x000000cbc3cb7221 */ /* 0x020fe20000010000 */
[----:B------:R-:W-:Y:S06]  /*23c0*/  BRA `(.L_x_16364) ;  /* 0x0000000000107947 */ /* 0x000fec0003800000 */
.L_x_16363:
[----:B-----5:R-:W-:-:S04]  /*23d0*/  PRMT R3, R187, 0x7632, R3 ;  /* 0x00007632bb037816 */ /* 0x020fc80000000003 */
[----:B------:R-:W-:-:S05]  /*23e0*/  SHF.L.U32 R3, R3, 0x10, RZ ;  /* 0x0000001003037819 */ /* 0x000fca00000006ff */
[----:B------:R-:W-:-:S04]  /*23f0*/  FADD.FTZ R203, R203, R3 ;  /* 0x00000003cbcb7221 */ /* 0x000fc80000010000 */
[----:B------:R-:W-:-:S07]  /*2400*/  @P2 FADD.FTZ R203, R195, R203 ;  /* 0x000000cbc3cb2221 */ /* 0x000fce0000010000 */
.L_x_16364:
[----:B------:R-:W0:Y:S01]  /*2410*/  @P2 LDC.64 R196, c[0x0][0x230] ;  /* 0x00008c00ffc42b82 */ /* 0x000e220000000a00 */
[C---:B------:R-:W-:Y:S02]  /*2420*/  IADD3 R204, R0.reuse, 0x80, RZ ;  /* 0x0000008000cc7810 */ /* 0x040fe40007ffe0ff */
[----:B------:R-:W-:-:S03]  /*2430*/  IADD3 R247, R0, 0xa0, RZ ;  /* 0x000000a000f77810 */ /* 0x000fc60007ffe0ff */
[----:B------:R-:W-:Y:S02]  /*2440*/  IMAD.WIDE.U32 R204, R204, 0x20, R248 ;  /* 0x00000020cccc7825 */ /* 0x000fe400078e00f8 */
[----:B------:R-:W1:Y:S03]  /*2450*/  @P0 LDC.64 R198, c[0x0][0x228] ;  /* 0x00008a00ffc60b82 */ /* 0x000e660000000a00 */
[----:B------:R-:W-:Y:S04]  /*2460*/  STG.E.128 desc[UR4][R204.64], R212 ;  /* 0x000000d4cc007986 */ /* 0x000fe8000c101d04 */
[----:B------:R2:W-:Y:S01]  /*2470*/  STG.E.128 desc[UR4][R204.64+0x10], R200 ;  /* 0x000010c8cc007986 */ /* 0x0005e2000c101d04 */
[----:B0-----:R-:W-:-:S05]  /*2480*/  @P2 IMAD.WIDE.U32 R196, R247, 0x20, R196 ;  /* 0x00000020f7c42825 */ /* 0x001fca00078e00c4 */
[----:B-----5:R-:W5:Y:S01]  /*2490*/  @P2 LDG.E.128 R188, desc[UR4][R196.64] ;  /* 0x00000004c4bc2981 */ /* 0x020f62000c1e1d00 */
[----:B-1----:R-:W-:-:S03]  /*24a0*/  @P0 IMAD.WIDE.U32 R198, R247, 0x10, R198 ;  /* 0x00000010f7c60825 */ /* 0x002fc600078e00c6 */
[----:B------:R0:W5:Y:S04]  /*24b0*/  @P2 LDG.E.128 R192, desc[UR4][R196.64+0x10] ;  /* 0x00001004c4c02981 */ /* 0x000168000c1e1d00 */
[----:B------:R1:W5:Y:S01]  /*24c0*/  @P0 LDG.E.128 R184, desc[UR4][R198.64] ;  /* 0x00000004c6b80981 */ /* 0x000362000c1e1d00 */
[----:B0-----:R-:W-:-:S06]  /*24d0*/  IMAD.WIDE.U32 R196, R247, 0x10, R206 ;  /* 0x00000010f7c47825 */ /* 0x001fcc00078e00ce */
[----:B------:R-:W3:Y:S02]  /*24e0*/  LDG.E.128 R196, desc[UR4][R196.64] ;  /* 0x00000004c4c47981 */ /* 0x000ee4000c1e1d00 */
[C---:B---3--:R-:W-:Y:S02]  /*24f0*/  PRMT R3, R196.reuse, 0x7632, R3 ;  /* 0x00007632c4037816 */ /* 0x048fe40000000003 */
[----:B--2---:R-:W-:Y:S01]  /*2500*/  SHF.L.U32 R204, R196, 0x10, RZ ;  /* 0x00000010c4cc7819 */ /* 0x004fe200000006ff */
[----:B-1----:R-:W-:Y:S06]  /*2510*/  @P1 BRA `(.L_x_16365) ;  /* 0x00000000000c1947 */ /* 0x002fec0003800000 */
[----:B------:R-:W-:Y:S05]  /*2520*/  @!P2 BRA `(.L_x_16366) ;  /* 0x000000000014a947 */ /* 0x000fea0003800000 */
[----:B-----5:R-:W-:Y:S01]  /*2530*/  FADD.FTZ R204, R188, R204 ;  /* 0x000000ccbccc7221 */ /* 0x020fe20000010000 */
[----:B------:R-:W-:Y:S06]  /*2540*/  BRA `(.L_x_16366) ;  /* 0x00000000000c7947 */ /* 0x000fec0003800000 */
.L_x_16365:
[----:B-----5:R-:W-:-:S05]  /*2550*/  SHF.L.U32 R196, R184, 0x10, RZ ;  /* 0x00000010b8c47819 */ /* 0x020fca00000006ff */
[----:B------:R-:W-:-:S04]  /*2560*/  FADD.FTZ R204, R196, R204 ;  /* 0x000000ccc4cc7221 */ /* 0x000fc80000010000 */
[----:B------:R-:W-:-:S07]  /*2570*/  @P2 FADD.FTZ R204, R188, R204 ;  /* 0x000000ccbccc2221 */ /* 0x000fce0000010000 */
.L_x_16366:
[----:B------:R-:W-:Y:S01]  /*2580*/  SHF.L.U32 R205, R3, 0x10, RZ ;  /* 0x0000001003cd7819 */ /* 0x000fe200000006ff */
[----:B------:R-:W-:Y:S06]  /*2590*/  @P1 BRA `(.L_x_16367) ;  /* 0x00000000000c1947 */ /* 0x000fec0003800000 */
[----:B------:R-:W-:Y:S05]  /*25a0*/  @!P2 BRA `(.L_x_16368) ;  /* 0x000000000018a947 */ /* 0x000fea0003800000 */
[----:B-----5:R-:W-:Y:S01]  /*25b0*/  FADD.FTZ R205, R189, R205 ;  /* 0x000000cdbdcd7221 */ /* 0x020fe20000010000 */
[----:B------:R-:W-:Y:S06]  /*25c0*/  BRA `(.L_x_16368) ;  /* 0x0000000000107947 */ /* 0x000fec0003800000 */
.L_x_16367:
[----:B-----5:R-:W-:-:S04]  /*25d0*/  PRMT R3, R184, 0x7632, R3 ;  /* 0x00007632b8037816 */ /* 0x020fc80000000003 */
[----:B------:R-:W-:-:S05]  /*25e0*/  SHF.L.U32 R3, R3, 0x10, RZ ;  /* 0x0000001003037819 */ /* 0x000fca00000006ff */
[----:B------:R-:W-:-:S04]  /*25f0*/  FADD.FTZ R205, R205, R3 ;  /* 0x00000003cdcd7221 */ /* 0x000fc80000010000 */
[----:B------:R-:W-:-:S07]  /*2600*/  @P2 FADD.FTZ R205, R189, R205 ;  /* 0x000000cdbdcd2221 */ /* 0x000fce0000010000 */
.L_x_16368:
[C---:B------:R-:W-:Y:S02]  /*2610*/  PRMT R3, R197.reuse, 0x7632, R3 ;  /* 0x00007632c5037816 */ /* 0x040fe40000000003 */
[----:B------:R-:W-:Y:S01]  /*2620*/  SHF.L.U32 R206, R197, 0x10, RZ ;  /* 0x00000010c5ce7819 */ /* 0x000fe200000006ff */
[----:B------:R-:W-:Y:S06]  /*2630*/  @P1 BRA `(.L_x_16369) ;  /* 0x00000000000c1947 */ /* 0x000fec0003800000 */
[----:B------:R-:W-:Y:S05]  /*2640*/  @!P2 BRA `(.L_x_16370) ;  /* 0x000000000014a947 */ /* 0x000fea0003800000 */
[----:B-----5:R-:W-:Y:S01]  /*2650*/  FADD.FTZ R206, R190, R206 ;  /* 0x000000cebece7221 */ /* 0x020fe20000010000 */
[----:B------:R-:W-:Y:S06]  /*2660*/  BRA `(.L_x_16370) ;  /* 0x00000000000c7947 */ /* 0x000fec0003800000 */
.L_x_16369:
[----:B-----5:R-:W-:-:S05]  /*2670*/  SHF.L.U32 R196, R185, 0x10, RZ ;  /* 0x00000010b9c47819 */ /* 0x020fca00000006ff */
[----:B------:R-:W-:-:S04]  /*2680*/  FADD.FTZ R206, R196, R206 ;  /* 0x000000cec4ce7221 */ /* 0x000fc80000010000 */
[----:B------:R-:W-:-:S07]  /*2690*/  @P2 FADD.FTZ R206, R190, R206 ;  /* 0x000000cebece2221 */ /* 0x000fce0000010000 */
.L_x_16370:
[----:B------:R-:W-:Y:S01]  /*26a0*/  SHF.L.U32 R207, R3, 0x10, RZ ;  /* 0x0000001003cf7819 */ /* 0x000fe200000006ff */
[----:B------:R-:W-:Y:S06]  /*26b0*/  @P1 BRA `(.L_x_16371) ;  /* 0x00000000000c1947 */ /* 0x000fec0003800000 */
[----:B------:R-:W-:Y:S05]  /*26c0*/  @!P2 BRA `(.L_x_16372) ;  /* 0x000000000018a947 */ /* 0x000fea0003800000 */
[----:B-----5:R-:W-:Y:S01]  /*26d0*/  FADD.FTZ R207, R191, R207 ;  /* 0x000000cfbfcf7221 */ /* 0x020fe20000010000 */
[----:B------:R-:W-:Y:S06]  /*26e0*/  BRA `(.L_x_16372) ;  /* 0x0000000000107947 */ /* 0x000fec0003800000 */
.L_x_16371:
[----:B-----5:R-:W-:-:S04]  /*26f0*/  PRMT R3, R185, 0x7632, R3 ;  /* 0x00007632b9037816 */ /* 0x020fc80000000003 */
[----:B------:R-:W-:-:S05]  /*2700*/  SHF.L.U32 R3, R3, 0x10, RZ ;  /* 0x0000001003037819 */ /* 0x000fca00000006ff */
[----:B------:R-:W-:-:S04]  /*2710*/  FADD.FTZ R207, R207, R3 ;  /* 0x00000003cfcf7221 */ /* 0x000fc80000010000 */
[----:B------:R-:W-:-:S07]  /*2720*/  @P2 FADD.FTZ R207, R191, R207 ;  /* 0x000000cfbfcf2221 */ /* 0x000fce0000010000 */
.L_x_16372:
[C---:B------:R-:W-:Y:S02]  /*2730*/  PRMT R3, R198.reuse, 0x7632, R3 ;  /* 0x00007632c6037816 */ /* 0x040fe40000000003 */
[----:B------:R-:W-:Y:S01]  /*2740*/  SHF.L.U32 R196, R198, 0x10, RZ ;  /* 0x00000010c6c47819 */ /* 0x000fe200000006ff */
[----:B------:R-:W-:Y:S06]  /*2750*/  @P1 BRA `(.L_x_16373) ;  /* 0x00000000000c1947 */ /* 0x000fec0003800000 */
[----:B------:R-:W-:Y:S05]  /*2760*/  @!P2 BRA `(.L_x_16374) ;  /* 0x000000000014a947 */ /* 0x000fea0003800000 */
[----:B-----5:R-:W-:Y:S01]  /*2770*/  FADD.FTZ R196, R192, R196 ;  /* 0x000000c4c0c47221 */ /* 0x020fe20000010000 */
[----:B------:R-:W-:Y:S06]  /*2780*/  BRA `(.L_x_16374) ;  /* 0x00000000000c7947 */ /* 0x000fec0003800000 */
.L_x_16373:
[----:B-----5:R-:W-:-:S05]  /*2790*/  SHF.L.U32 R197, R186, 0x10, RZ ;  /* 0x00000010bac57819 */ /* 0x020fca00000006ff */
[----:B------:R-:W-:-:S04]  /*27a0*/  FADD.FTZ R196, R197, R196 ;  /* 0x000000c4c5c47221 */ /* 0x000fc80000010000 */
[----:B------:R-:W-:-:S07]  /*27b0*/  @P2 FADD.FTZ R196, R192, R196 ;  /* 0x000000c4c0c42221 */ /* 0x000fce0000010000 */
.L_x_16374:
[----:B------:R-:W-:Y:S01]  /*27c0*/  SHF.L.U32 R197, R3, 0x10, RZ ;  /* 0x0000001003c57819 */ /* 0x000fe200000006ff */
[----:B------:R-:W-:Y:S06]  /*27d0*/  @P1 BRA `(.L_x_16375) ;  /* 0x00000000000c1947 */ /* 0x000fec0003800000 */
[----:B------:R-:W-:Y:S05]  /*27e0*/  @!P2 BRA `(.L_x_16376) ;  /* 0x000000000018a947 */ /* 0x000fea0003800000 */
[----:B-----5:R-:W-:Y:S01]  /*27f0*/  FADD.FTZ R197, R193, R197 ;  /* 0x000000c5c1c57221 */ /* 0x020fe20000010000 */
[----:B------:R-:W-:Y:S06]  /*2800*/  BRA `(.L_x_16376) ;  /* 0x0000000000107947 */ /* 0x000fec0003800000 */
.L_x_16375:
[----:B-----5:R-:W-:-:S04]  /*2810*/  PRMT R3, R186, 0x7632, R3 ;  /* 0x00007632ba037816 */ /* 0x020fc80000000003 */
[----:B------:R-:W-:-:S05]  /*2820*/  SHF.L.U32 R3, R3, 0x10, RZ ;  /* 0x0000001003037819 */ /* 0x000fca00000006ff */
[----:B------:R-:W-:-:S04]  /*2830*/  FADD.FTZ R197, R197, R3 ;  /* 0x00000003c5c57221 */ /* 0x000fc80000010000 */
[----:B------:R-:W-:-:S07]  /*2840*/  @P2 FADD.FTZ R197, R193, R197 ;  /* 0x000000c5c1c52221 */ /* 0x000fce0000010000 */
.L_x_16376:
[C---:B------:R-:W-:Y:S02]  /*2850*/  PRMT R3, R199.reuse, 0x7632, R3 ;  /* 0x00007632c7037816 */ /* 0x040fe40000000003 */
[----:B------:R-:W-:Y:S01]  /*2860*/  SHF.L.U32 R198, R199, 0x10, RZ ;  /* 0x00000010c7c67819 */ /* 0x000fe200000006ff */
[----:B------:R-:W-:Y:S06]  /*2870*/  @P1 BRA `(.L_x_16377) ;  /* 0x00000000000c1947 */ /* 0x000fec0003800000 */
[----:B------:R-:W-:Y:S05]  /*2880*/  @!P2 BRA `(.L_x_16378) ;  /* 0x000000000014a947 */ /* 0x000fea0003800000 */
[----:B-----5:R-:W-:Y:S01]  /*2890*/  FADD.FTZ R198, R194, R198 ;  /* 0x000000c6c2c67221 */ /* 0x020fe20000010000 */
[----:B------:R-:W-:Y:S06]  /*28a0*/  BRA `(.L_x_16378) ;  /* 0x00000000000c7947 */ /* 0x000fec0003800000 */
.L_x_16377:
[----:B-----5:R-:W-:-:S05]  /*28b0*/  SHF.L.U32 R199, R187, 0x10, RZ ;  /* 0x00000010bbc77819 */ /* 0x020fca00000006ff */
[----:B------:R-:W-:-:S04]  /*28c0*/  FADD.FTZ R198, R199, R198 ;  /* 0x000000c6c7c67221 */ /* 0x000fc80000010000 */
[----:B------:R-:W-:-:S07]  /*28d0*/  @P2 FADD.FTZ R198, R194, R198 ;  /* 0x000000c6c2c62221 */ /* 0x000fce0000010000 */
.L_x_16378:
[----:B------:R-:W-:Y:S01]  /*28e0*/  SHF.L.U32 R199, R3, 0x10, RZ ;  /* 0x0000001003c77819 */ /* 0x000fe200000006ff */
[----:B------:R-:W-:Y:S06]  /*28f0*/  @P1 BRA `(.L_x_16379) ;  /* 0x00000000000c1947 */ /* 0x000fec0003800000 */
[----:B------:R-:W-:Y:S05]  /*2900*/  @!P2 BRA `(.L_x_16380) ;  /* 0x000000000018a947 */ /* 0x000fea0003800000 */
[----:B-----5:R-:W-:Y:S01]  /*2910*/  FADD.FTZ R199, R195, R199 ;  /* 0x000000c7c3c77221 */ /* 0x020fe20000010000 */
[----:B------:R-:W-:Y:S06]  /*2920*/  BRA `(.L_x_16380) ;  /* 0x0000000000107947 */ /* 0x000fec0003800000 */
.L_x_16379:
[----:B-----5:R-:W-:-:S04]  /*2930*/  PRMT R3, R187, 0x7632, R3 ;  /* 0x00007632bb037816 */ /* 0x020fc80000000003 */
[----:B------:R-:W-:-:S05]  /*2940*/  SHF.L.U32 R3, R3, 0x10, RZ ;  /* 0x0000001003037819 */ /* 0x000fca00000006ff */
[----:B------:R-:W-:-:S04]  /*2950*/  FADD.FTZ R199, R199, R3 ;  /* 0x00000003c7c77221 */ /* 0x000fc80000010000 */
[----:B------:R-:W-:-:S07]  /*2960*/  @P2 FADD.FTZ R199, R195, R199 ;  /* 0x000000c7c3c72221 */ /* 0x000fce0000010000 */
.L_x_16380:
[----:B------:R-:W-:Y:S01]  /*2970*/  IADD3 R3, R0, 0xa0, RZ ;  /* 0x000000a000037810 */ /* 0x000fe20007ffe0ff */
[----:B------:R-:W-:Y:S01]  /*2980*/  UMOV UR12, 0xffffffff ;  /* 0xffffffff000c7882 */ /* 0x000fe20000000000 */
[----:B------:R-:W-:-:S03]  /*2990*/  ISETP.NE.AND P1, PT, R244, RZ, PT ;  /* 0x000000fff400720c */ /* 0x000fc60003f25270 */
[----:B------:R-:W-:-:S04]  /*29a0*/  IMAD.WIDE.U32 R248, R3, 0x20, R248 ;  /* 0x0000002003f87825 */ /* 0x000fc800078e00f8 */
[----:B------:R-:W-:-:S04]  /*29b0*/  FADD.FTZ R3, RZ, R240 ;  /* 0x000000f0ff037221 */ /* 0x000fc80000010000 */
[----:B------:R-:W-:Y:S01]  /*29c0*/  FADD.FTZ R3, R3, R241 ;  /* 0x000000f103037221 */ /* 0x000fe20000010000 */
[----:B------:R-:W-:Y:S03]  /*29d0*/  STG.E.128 desc[UR4][R248.64], R204 ;  /* 0x000000ccf8007986 */ /* 0x000fe6000c101d04 */
[----:B------:R-:W-:Y:S01]  /*29e0*/  FADD.FTZ R3, R3, R242 ;  /* 0x000000f203037221 */ /* 0x000fe20000010000 */
[----:B------:R0:W-:Y:S03]  /*29f0*/  STG.E.128 desc[UR4][R248.64+0x10], R196 ;  /* 0x000010c4f8007986 */ /* 0x0001e6000c101d04 */
        /* <DEDUP_REMOVED lines=44> */
[----:B0-----:R-:W-:Y:S01]  /*2cc0*/  FADD.FTZ R249, R3, R199 ;  /* 0x000000c703f97221 */ /* 0x001fe20000010000 */
        /* <DEDUP_REMOVED lines=118> */
.L_x_16394:
[----:B------:R-:W2:Y:S01]  /*3430*/  LDC R244, c[0x0][0x290] ;  /* 0x0000a400fff47b82 */ /* 0x000ea20000000800 */
[----:B-1----:R-:W-:Y:S01]  /*3440*/  FADD.FTZ R3, R249, R3 ;  /* 0x00000003f9037221 */ /* 0x002fe20000010000 */
[----:B-----5:R-:W-:Y:S04]  /*3450*/  STL [R1+0x34], R185 ;  /* 0x000034b901007387 */ /* 0x020fe80000100800 */
[----:B------:R1:W-:Y:S02]  /*3460*/  STL [R1+0x30], R184 ;  /* 0x000030b801007387 */ /* 0x0003e40000100800 */
[----:B0-----:R-:W0:Y:S02]  /*3470*/  @!P1 LDC.64 R248, c[0x0][0x250] ;  /* 0x00009400fff89b82 */ /* 0x001e240000000a00 */
[----:B------:R-:W3:Y:S06]  /*3480*/  LDL R252, [R1+0x24] ;  /* 0x0000240001fc7983 */ /* 0x000eec0000100800 */
[----:B-1----:R-:W1:Y:S01]  /*3490*/  @!P1 LDC.64 R184, c[0x0][0x258] ;  /* 0x00009600ffb89b82 */ /* 0x002e620000000a00 */
[----:B--2---:R-:W-:Y:S01]  /*34a0*/  FFMA.FTZ R244, R3, R244, UR7 ;  /* 0x0000000703f47e23 */ /* 0x004fe200080100f4 */
[----:B------:R-:W-:-:S05]  /*34b0*/  FMUL.FTZ R3, R251, R251 ;  /* 0x000000fbfb037220 */ /* 0x000fca0000410000 */
[----:B------:R-:W-:-:S05]  /*34c0*/  FSEL R3, R3, RZ, P3 ;  /* 0x000000ff03037208 */ /* 0x000fca0001800000 */
[----:B------:R-:W-:-:S06]  /*34d0*/  FADD.FTZ R3, R244, R3 ;  /* 0x00000003f4037221 */ /* 0x000fcc0000010000 */
[----:B------:R-:W2:Y:S01]  /*34e0*/  MUFU.RSQ R3, R3 ;  /* 0x0000000300037308 */ /* 0x000ea20000001400 */
[----:B0-----:R-:W-:-:S05]  /*34f0*/  @!P1 IMAD.WIDE R248, R2, 0x4, R248 ;  /* 0x0000000402f89825 */ /* 0x001fca00078e02f8 */
[----:B------:R1:W-:Y:S01]  /*3500*/  @!P1 STG.E desc[UR4][R248.64], R251 ;  /* 0x000000fbf8009986 */ /* 0x0003e2000c101904 */
[----:B------:R-:W-:Y:S01]  /*3510*/  FSEL R244, R251, RZ, !P3 ;  /* 0x000000fffbf47208 */ /* 0x000fe20005800000 */
[----:B-1----:R-:W-:Y:S02]  /*3520*/  @!P1 IMAD.WIDE R248, R2, 0x4, R184 ;  /* 0x0000000402f89825 */ /* 0x002fe400078e02b8 */
[----:B------:R-:W4:Y:S04]  /*3530*/  LDL R251, [R1+0x28] ;  /* 0x0000280001fb7983 */ /* 0x000f280000100800 */
[----:B--2---:R0:W-:Y:S04]  /*3540*/  @!P1 STG.E desc[UR4][R248.64], R3 ;  /* 0x00000003f8009986 */ /* 0x0041e8000c101904 */
[----:B0-----:R-:W2:Y:S04]  /*3550*/  LDL R248, [R1+0x20] ;  /* 0x0000200001f87983 */ /* 0x001ea80000100800 */
[----:B------:R-:W2:Y:S01]  /*3560*/  LDL R249, [R1+0x2c] ;  /* 0x00002c0001f97983 */ /* 0x000ea20000100800 */
[C---:B------:R-:W-:Y:S01]  /*3570*/  FADD.FTZ R240, -R244.reuse, R240 ;  /* 0x000000f0f4f07221 */ /* 0x040fe20000010100 */
[C---:B------:R-:W-:Y:S01]  /*3580*/  FADD.FTZ R241, -R244.reuse, R241 ;  /* 0x000000f1f4f17221 */ /* 0x040fe20000010100 */
[----:B------:R-:W-:-:S02]  /*3590*/  FADD.FTZ R242, -R244, R242 ;  /* 0x000000f2f4f27221 */ /* 0x000fc40000010100 */
[C---:B------:R-:W-:Y:S01]  /*35a0*/  FMUL.FTZ R185, R3.reuse, R240 ;  /* 0x000000f003b97220 */ /* 0x040fe20000410000 */
[C---:B------:R-:W-:Y:S01]  /*35b0*/  FMUL.FTZ R184, R3.reuse, R241 ;  /* 0x000000f103b87220 */ /* 0x040fe20000410000 */
[C---:B------:R-:W-:Y:S01]  /*35c0*/  FADD.FTZ R243, -R244.reuse, R243 ;  /* 0x000000f3f4f37221 */ /* 0x040fe20000010100 */
[----:B------:R-:W-:Y:S02]  /*35d0*/  FADD.FTZ R236, -R244, R236 ;  /* 0x000000ecf4ec7221 */ /* 0x000fe40000010100 */
[----:B---3--:R-:W-:Y:S01]  /*35e0*/  FFMA.FTZ R241, R252, R184, R5 ;  /* 0x000000b8fcf17223 */ /* 0x008fe20000010005 */
[----:B------:R-:W-:-:S04]  /*35f0*/  FMUL.FTZ R252, R3, R242 ;  /* 0x000000f203fc7220 */ /* 0x000fc80000410000 */
[----:B----4-:R-:W-:Y:S01]  /*3600*/  FFMA.FTZ R242, R251, R252, R6 ;  /* 0x000000fcfbf27223 */ /* 0x010fe20000010006 */
[----:B--2---:R-:W-:Y:S01]  /*3610*/  FFMA.FTZ R240, R248, R185, R4 ;  /* 0x000000b9f8f07223 */ /* 0x004fe20000010004 */
[----:B------:R-:W-:Y:S01]  /*3620*/  FMUL.FTZ R248, R3, R243 ;  /* 0x000000f303f87220 */ /* 0x000fe20000410000 */
[----:B------:R-:W-:Y:S01]  /*3630*/  FADD.FTZ R237, -R244, R237 ;  /* 0x000000edf4ed7221 */ /* 0x000fe20000010100 */
[----:B------:R-:W2:Y:S02]  /*3640*/  LDL R243, [R1+0x1c] ;  /* 0x00001c0001f37983 */ /* 0x000ea40000100800 */
[----:B------:R-:W-:Y:S01]  /*3650*/  F2FP.BF16.F32.PACK_AB R240, R241, R240 ;  /* 0x000000f0f1f0723e */ /* 0x000fe200000010ff */
[----:B------:R-:W-:Y:S01]  /*3660*/  FFMA.FTZ R241, R249, R248, R7 ;  /* 0x000000f8f9f17223 */ /* 0x000fe20000010007 */
[----:B------:R-:W-:Y:S02]  /*3670*/  FMUL.FTZ R249, R3, R236 ;  /* 0x000000ec03f97220 */ /* 0x000fe40000410000 */
[----:B------:R-:W3:Y:S02]  /*3680*/  LDL R236, [R1+0x10] ;  /* 0x0000100001ec7983 */ /* 0x000ee40000100800 */
[----:B------:R-:W-:-:S02]  /*3690*/  F2FP.BF16.F32.PACK_AB R241, R241, R242 ;  /* 0x000000f2f1f1723e */ /* 0x000fc400000010ff */
[----:B------:R-:W4:Y:S01]  /*36a0*/  LDL R242, [R1+0x14] ;  /* 0x0000140001f27983 */ /* 0x000f220000100800 */
[----:B------:R-:W-:Y:S01]  /*36b0*/  FMUL.FTZ R251, R3, R237 ;  /* 0x000000ed03fb7220 */ /* 0x000fe20000410000 */
[----:B---3--:R-:W-:-:S03]  /*36c0*/  FFMA.FTZ R237, R236, R249, R8 ;  /* 0x000000f9eced7223 */ /* 0x008fc60000010008 */
[----:B----4-:R-:W-:-:S05]  /*36d0*/  FFMA.FTZ R236, R242, R251, R9 ;  /* 0x000000fbf2ec7223 */ /* 0x010fca0000010009 */
[----:B------:R-:W-:Y:S02]  /*36e0*/  F2FP.BF16.F32.PACK_AB R242, R236, R237 ;  /* 0x000000edecf2723e */ /* 0x000fe400000010ff */
[----:B------:R-:W3:Y:S01]  /*36f0*/  LDL R236, [R1+0x18] ;  /* 0x0000180001ec7983 */ /* 0x000ee20000100800 */
[C---:B------:R-:W-:Y:S01]  /*3700*/  FADD.FTZ R238, -R244.reuse, R238 ;  /* 0x000000eef4ee7221 */ /* 0x040fe20000010100 */
[----:B------:R-:W-:-:S03]  /*3710*/  FADD.FTZ R239, -R244, R239 ;  /* 0x000000eff4ef7221 */ /* 0x000fc60000010100 */
[C---:B------:R-:W-:Y:S01]  /*3720*/  FMUL.FTZ R238, R3.reuse, R238 ;  /* 0x000000ee03ee7220 */ /* 0x040fe20000410000 */
[----:B------:R-:W-:-:S03]  /*3730*/  FMUL.FTZ R239, R3, R239 ;  /* 0x000000ef03ef7220 */ /* 0x000fc60000410000 */
[----:B---3--:R-:W-:Y:S01]  /*3740*/  FFMA.FTZ R237, R236, R238, R10 ;  /* 0x000000eeeced7223 */ /* 0x008fe2000001000a */
[----:B--2---:R-:W-:-:S05]  /*3750*/  FFMA.FTZ R236, R243, R239, R11 ;  /* 0x000000eff3ec7223 */ /* 0x004fca000001000b */
[----:B------:R-:W-:Y:S02]  /*3760*/  F2FP.BF16.F32.PACK_AB R243, R236, R237 ;  /* 0x000000edecf3723e */ /* 0x000fe400000010ff */
[----:B------:R-:W0:Y:S02]  /*3770*/  LDC.64 R236, c[0x0][0x2b8] ;  /* 0x0000ae00ffec7b82 */ /* 0x000e240000000a00 */
[----:B0-----:R-:W-:-:S05]  /*3780*/  IMAD.WIDE.U32 R236, R0, 0x10, R236 ;  /* 0x0000001000ec7825 */ /* 0x001fca00078e00ec */
[----:B------:R0:W-:Y:S04]  /*3790*/  STG.E.128 desc[UR4][R236.64], R240 ;  /* 0x000000f0ec007986 */ /* 0x0001e8000c101d04 */
[----:B0-----:R-:W2:Y:S04]  /*37a0*/  LDL R236, [R1] ;  /* 0x0000000001ec7983 */ /* 0x001ea80000100800 */
[----:B------:R-:W3:Y:S04]  /*37b0*/  LDL R242, [R1+0xc] ;  /* 0x00000c0001f27983 */ /* 0x000ee80000100800 */
[----:B------:R-:W4:Y:S04]  /*37c0*/  LDL R243, [R1+0x4] ;  /* 0x0000040001f37983 */ /* 0x000f280000100800 */
[----:B------:R-:W4:Y:S01]  /*37d0*/  LDL R237, [R1+0x8] ;  /* 0x0000080001ed7983 */ /* 0x000f220000100800 */
[----:B------:R-:W-:Y:S01]  /*37e0*/  FFMA.FTZ R238, R142, R238, R58 ;  /* 0x000000ee8eee7223 */ /* 0x000fe2000001003a */
[----:B------:R-:W-:-:S05]  /*37f0*/  FFMA.FTZ R239, R143, R239, R59 ;  /* 0x000000ef8fef7223 */ /* 0x000fca000001003b */
[----:B------:R-:W-:Y:S01]  /*3800*/  F2FP.BF16.F32.PACK_AB R239, R239, R238 ;  /* 0x000000eeefef723e */ /* 0x000fe200000010ff */
[----:B------:R-:W-:Y:S01]  /*3810*/  FFMA.FTZ R238, R140, R249, R56 ;  /* 0x000000f98cee7223 */ /* 0x000fe20000010038 */
[----:B------:R-:W-:Y:S01]  /*3820*/  FFMA.FTZ R240, R141, R251, R57 ;  /* 0x000000fb8df07223 */ /* 0x000fe20000010039 */
[C---:B------:R-:W-:Y:S01]  /*3830*/  FADD.FTZ R232, -R244.reuse, R232 ;  /* 0x000000e8f4e87221 */ /* 0x040fe20000010100 */
[----:B------:R-:W-:-:S03]  /*3840*/  FADD.FTZ R233, -R244, R233 ;  /* 0x000000e9f4e97221 */ /* 0x000fc60000010100 */
[----:B------:R-:W-:Y:S01]  /*3850*/  F2FP.BF16.F32.PACK_AB R238, R240, R238 ;  /* 0x000000eef0ee723e */ /* 0x000fe200000010ff */
        /* <DEDUP_REMOVED lines=24> */
[----:B--2---:R-:W-:-:S02]  /*39e0*/  FFMA.FTZ R236, R236, R185, R52 ;  /* 0x000000b9ecec7223 */ /* 0x004fc40000010034 */
[----:B------:R1:W5:Y:S01]  /*39f0*/  LDL.LU R185, [R1+0x34] ;  /* 0x0000340001b97983 */ /* 0x0003620000300800 */
[----:B---3--:R-:W-:Y:S02]  /*3a00*/  FFMA.FTZ R241, R242, R248, R55 ;  /* 0x000000f8f2f17223 */ /* 0x008fe40000010037 */
[----:B------:R-:W0:Y:S01]  /*3a10*/  LDC.64 R248, c[0x0][0x2c0] ;  /* 0x0000b000fff87b82 */ /* 0x000e220000000a00 */
[----:B----4-:R-:W-:Y:S02]  /*3a20*/  FFMA.FTZ R242, R243, R184, R53 ;  /* 0x000000b8f3f27223 */ /* 0x010fe40000010035 */
[----:B------:R1:W5:Y:S01]  /*3a30*/  LDL.LU R184, [R1+0x30] ;  /* 0x0000300001b87983 */ /* 0x0003620000300800 */
[----:B------:R-:W-:Y:S02]  /*3a40*/  FFMA.FTZ R237, R237, R252, R54 ;  /* 0x000000fceded7223 */ /* 0x000fe40000010036 */
[----:B------:R-:W-:Y:S02]  /*3a50*/  F2FP.BF16.F32.PACK_AB R236, R242, R236 ;  /* 0x000000ecf2ec723e */ /* 0x000fe400000010ff */
[----:B------:R-:W2:Y:S01]  /*3a60*/  LDC.64 R242, c[0x0][0x2b8] ;  /* 0x0000ae00fff27b82 */ /* 0x000ea20000000a00 */
[----:B------:R-:W-:Y:S01]  /*3a70*/  F2FP.BF16.F32.PACK_AB R237, R241, R237 ;  /* 0x000000edf1ed723e */ /* 0x000fe200000010ff */
[----:B0-----:R-:W-:-:S05]  /*3a80*/  IMAD.WIDE.U32 R240, R0, 0x10, R248 ;  /* 0x0000001000f07825 */ /* 0x001fca00078e00f8 */
        /* <DEDUP_REMOVED lines=24> */
[----:B--2---:R-:W-:-:S04]  /*3c10*/  IMAD.WIDE.U32 R228, R0, 0x10, R242 ;  /* 0x0000001000e47825 */ /* 0x004fc800078e00f2 */
[----:B------:R-:W-:Y:S01]  /*3c20*/  FFMA.FTZ R230, R148, R230, R64 ;  /* 0x000000e694e67223 */ /* 0x000fe20000010040 */
[----:B------:R-:W-:Y:S01]  /*3c30*/  FFMA.FTZ R231, R150, R231, R66 ;  /* 0x000000e796e77223 */ /* 0x000fe20000010042 */
[----:B------:R-:W-:Y:S01]  /*3c40*/  FFMA.FTZ R241, R151, R241, R67 ;  /* 0x000000f197f17223 */ /* 0x000fe20000010043 */
[----:B------:R0:W-:Y:S04]  /*3c50*/  STG.E.128 desc[UR4][R228.64], R232 ;  /* 0x000000e8e4007986 */ /* 0x0001e8000c101d04 */
[----:B------:R-:W-:Y:S01]  /*3c60*/  F2FP.BF16.F32.PACK_AB R231, R241, R231 ;  /* 0x000000e7f1e7723e */ /* 0x000fe200000010ff */
[----:B0-----:R-:W-:Y:S01]  /*3c70*/  FFMA.FTZ R229, R146, R239, R62 ;  /* 0x000000ef92e57223 */ /* 0x001fe2000001003e */
[----:B------:R-:W-:Y:S01]  /*3c80*/  FFMA.FTZ R232, R149, R240, R65 ;  /* 0x000000f095e87223 */ /* 0x000fe20000010041 */
[----:B------:R-:W-:Y:S01]  /*3c90*/  FFMA.FTZ R233, R147, R236, R63 ;  /* 0x000000ec93e97223 */ /* 0x000fe2000001003f */
[----:B------:R-:W-:Y:S01]  /*3ca0*/  FFMA.FTZ R228, R144, R238, R60 ;  /* 0x000000ee90e47223 */ /* 0x000fe2000001003c */
[----:B------:R-:W-:-:S02]  /*3cb0*/  FFMA.FTZ R234, R145, R237, R61 ;  /* 0x000000ed91ea7223 */ /* 0x000fc4000001003d */
[----:B------:R-:W-:Y:S02]  /*3cc0*/  F2FP.BF16.F32.PACK_AB R230, R232, R230 ;  /* 0x000000e6e8e6723e */ /* 0x000fe400000010ff */
[----:B------:R-:W-:Y:S01]  /*3cd0*/  F2FP.BF16.F32.PACK_AB R229, R233, R229 ;  /* 0x000000e5e9e5723e */ /* 0x000fe200000010ff */
[----:B------:R-:W-:Y:S01]  /*3ce0*/  IMAD.WIDE.U32 R232, R0, 0x10, R248 ;  /* 0x0000001000e87825 */ /* 0x000fe200078e00f8 */
[----:B------:R-:W-:-:S03]  /*3cf0*/  F2FP.BF16.F32.PACK_AB R228, R234, R228 ;  /* 0x000000e4eae4723e */ /* 0x000fc600000010ff */
[C---:B------:R-:W-:Y:S01]  /*3d00*/  FADD.FTZ R234, -R244.reuse, R227 ;  /* 0x000000e3f4ea7221 */ /* 0x040fe20000010100 */
[C---:B------:R-:W-:Y:S01]  /*3d10*/  FADD.FTZ R0, -R244.reuse, R224 ;  /* 0x000000e0f4007221 */ /* 0x040fe20000010100 */
[----:B------:R0:W-:Y:S01]  /*3d20*/  STG.E.128 desc[UR4][R232.64], R228 ;  /* 0x000000e4e8007986 */ /* 0x0001e2000c101d04 */
[----:B------:R-:W-:Y:S02]  /*3d30*/  FADD.FTZ R224, -R244, R225 ;  /* 0x000000e1f4e07221 */ /* 0x000fe40000010100 */
[C---:B------:R-:W-:Y:S01]  /*3d40*/  FMUL.FTZ R0, R3.reuse, R0 ;  /* 0x0000000003007220 */ /* 0x040fe20000410000 */
[C---:B0-----:R-:W-:Y:S01]  /*3d50*/  FMUL.FTZ R230, R3.reuse, R226 ;  /* 0x000000e203e67220 */ /* 0x041fe20000410000 */
[----:B------:R-:W-:-:S03]  /*3d60*/  FMUL.FTZ R229, R3, R234 ;  /* 0x000000ea03e57220 */ /* 0x000fc60000410000 */
[----:B------:R-:W-:Y:S01]  /*3d70*/  FFMA.FTZ R225, R110, R230, R22 ;  /* 0x000000e66ee17223 */ /* 0x000fe20000010016 */
[----:B------:R-:W-:Y:S01]  /*3d80*/  FFMA.FTZ R226, R111, R229, R23 ;  /* 0x000000e56fe27223 */ /* 0x000fe20000010017 */
[----:B------:R-:W-:-:S04]  /*3d90*/  FMUL.FTZ R228, R3, R224 ;  /* 0x000000e003e47220 */ /* 0x000fc80000410000 */
[----:B------:R-:W-:Y:S01]  /*3da0*/  F2FP.BF16.F32.PACK_AB R225, R226, R225 ;  /* 0x000000e1e2e1723e */ /* 0x000fe200000010ff */
[----:B------:R-:W-:Y:S01]  /*3db0*/  FADD.FTZ R226, -R244, R221 ;  /* 0x000000ddf4e27221 */ /* 0x000fe20000010100 */
[----:B------:R-:W-:Y:S01]  /*3dc0*/  FFMA.FTZ R224, R108, R0, R20 ;  /* 0x000000006ce07223 */ /* 0x000fe20000010014 */
[----:B------:R-:W-:Y:S01]  /*3dd0*/  FFMA.FTZ R227, R109, R228, R21 ;  /* 0x000000e46de37223 */ /* 0x000fe20000010015 */
[C---:B------:R-:W-:Y:S01]  /*3de0*/  FMUL.FTZ R221, R3.reuse, R220 ;  /* 0x000000dc03dd7220 */ /* 0x040fe20000410000 */
[----:B------:R-:W-:Y:S01]  /*3df0*/  FMUL.FTZ R220, R3, R226 ;  /* 0x000000e203dc7220 */ /* 0x000fe20000410000 */
[----:B------:R-:W-:Y:S02]  /*3e00*/  FFMA.FTZ R231, R115, R223, R27 ;  /* 0x000000df73e77223 */ /* 0x000fe4000001001b */
[----:B------:R-:W-:Y:S01]  /*3e10*/  F2FP.BF16.F32.PACK_AB R224, R227, R224 ;  /* 0x000000e0e3e0723e */ /* 0x000fe200000010ff */
[----:B------:R-:W-:Y:S01]  /*3e20*/  FFMA.FTZ R226, R112, R221, R24 ;  /* 0x000000dd70e27223 */ /* 0x000fe20000010018 */
[----:B------:R-:W-:Y:S01]  /*3e30*/  FFMA.FTZ R232, R113, R220, R25 ;  /* 0x000000dc71e87223 */ /* 0x000fe20000010019 */
[----:B------:R-:W-:-:S04]  /*3e40*/  FFMA.FTZ R227, R114, R222, R26 ;  /* 0x000000de72e37223 */ /* 0x000fc8000001001a */
[----:B------:R-:W-:Y:S01]  /*3e50*/  F2FP.BF16.F32.PACK_AB R226, R232, R226 ;  /* 0x000000e2e8e2723e */ /* 0x000fe200000010ff */
[----:B------:R-:W-:Y:S01]  /*3e60*/  IMAD.WIDE.U32 R232, R245, 0x10, R242 ;  /* 0x00000010f5e87825 */ /* 0x000fe200078e00f2 */
[----:B------:R-:W-:-:S03]  /*3e70*/  F2FP.BF16.F32.PACK_AB R227, R231, R227 ;  /* 0x000000e3e7e3723e */ /* 0x000fc600000010ff */
[C---:B------:R-:W-:Y:S01]  /*3e80*/  FADD.FTZ R231, -R244.reuse, R206 ;  /* 0x000000cef4e77221 */ /* 0x040fe20000010100 */
[----:B------:R-:W-:Y:S01]  /*3e90*/  FFMA.FTZ R206, R159, R223, R75 ;  /* 0x000000df9fce7223 */ /* 0x000fe2000001004b */
[----:B------:R0:W-:Y:S01]  /*3ea0*/  STG.E.128 desc[UR4][R232.64], R224 ;  /* 0x000000e0e8007986 */ /* 0x0001e2000c101d04 */
[C---:B------:R-:W-:Y:S01]  /*3eb0*/  FADD.FTZ R223, -R244.reuse, R207 ;  /* 0x000000cff4df7221 */ /* 0x040fe20000010100 */
[C---:B------:R-:W-:Y:S01]  /*3ec0*/  FADD.FTZ R234, -R244.reuse, R199 ;  /* 0x000000c7f4ea7221 */ /* 0x040fe20000010100 */
[----:B------:R-:W-:Y:S01]  /*3ed0*/  FMUL.FTZ R199, R3, R212 ;  /* 0x000000d403c77220 */ /* 0x000fe20000410000 */
[C---:B0-----:R-:W-:Y:S01]  /*3ee0*/  FADD.FTZ R224, -R244.reuse, R200 ;  /* 0x000000c8f4e07221 */ /* 0x041fe20000010100 */
[C---:B------:R-:W-:Y:S01]  /*3ef0*/  FADD.FTZ R226, -R244.reuse, R202 ;  /* 0x000000caf4e27221 */ /* 0x040fe20000010100 */
[C---:B------:R-:W-:Y:S01]  /*3f00*/  FADD.FTZ R227, -R244.reuse, R203 ;  /* 0x000000cbf4e37221 */ /* 0x040fe20000010100 */
[----:B------:R-:W-:Y:S01]  /*3f10*/  FADD.FTZ R225, -R244, R201 ;  /* 0x000000c9f4e17221 */ /* 0x000fe20000010100 */
        /* <DEDUP_REMOVED lines=8> */
[----:B------:R-:W-:Y:S01]  /*3fa0*/  IMAD.WIDE.U32 R206, R245, 0x10, R248 ;  /* 0x00000010f5ce7825 */ /* 0x000fe200078e00f8 */
[----:B------:R-:W-:-:S02]  /*3fb0*/  F2FP.BF16.F32.PACK_AB R202, R233, R202 ;  /* 0x000000cae9ca723e */ /* 0x000fc400000010ff */
[----:B------:R-:W-:Y:S02]  /*3fc0*/  F2FP.BF16.F32.PACK_AB R201, R0, R201 ;  /* 0x000000c900c9723e */ /* 0x000fe400000010ff */
[----:B------:R-:W-:Y:S01]  /*3fd0*/  F2FP.BF16.F32.PACK_AB R200, R221, R200 ;  /* 0x000000c8ddc8723e */ /* 0x000fe200000010ff */
[C---:B------:R-:W-:Y:S01]  /*3fe0*/  FADD.FTZ R228, -R244.reuse, R196 ;  /* 0x000000c4f4e47221 */ /* 0x040fe20000010100 */
[C---:B------:R-:W-:Y:S01]  /*3ff0*/  FADD.FTZ R230, -R244.reuse, R197 ;  /* 0x000000c5f4e67221 */ /* 0x040fe20000010100 */
[----:B------:R-:W-:Y:S01]  /*4000*/  FADD.FTZ R229, -R244, R198 ;  /* 0x000000c6f4e57221 */ /* 0x000fe20000010100 */
        /* <DEDUP_REMOVED lines=9> */
[----:B------:R-:W-:Y:S01]  /*40a0*/  FMUL.FTZ R208, R3, R205 ;  /* 0x000000cd03d07220 */ /* 0x000fe20000410000 */
[----:B------:R-:W-:Y:S01]  /*40b0*/  FFMA.FTZ R205, R117, R196, R29 ;  /* 0x000000c475cd7223 */ /* 0x000fe2000001001d */
[----:B------:R-:W-:Y:S01]  /*40c0*/  FFMA.FTZ R212, R120, R216, R32 ;  /* 0x000000d878d47223 */ /* 0x000fe20000010020 */
[----:B------:R-:W-:-:S04]  /*40d0*/  IMAD.WIDE.U32 R218, R250, 0x10, R242 ;  /* 0x00000010fada7825 */ /* 0x000fc800078e00f2 */
[C---:B------:R-:W-:Y:S01]  /*40e0*/  FMUL.FTZ R210, R3.reuse, R223 ;  /* 0x000000df03d27220 */ /* 0x040fe20000410000 */
[C---:B0-----:R-:W-:Y:S01]  /*40f0*/  FMUL.FTZ R203, R3.reuse, R204 ;  /* 0x000000cc03cb7220 */ /* 0x041fe20000410000 */
[----:B------:R-:W-:Y:S01]  /*4100*/  FFMA.FTZ R204, R116, R0, R28 ;  /* 0x0000000074cc7223 */ /* 0x000fe2000001001c */
        /* <DEDUP_REMOVED lines=8> */
[----:B------:R-:W-:-:S02]  /*4190*/  F2FP.BF16.F32.PACK_AB R204, R205, R204 ;  /* 0x000000cccdcc723e */ /* 0x000fc400000010ff */
[----:B------:R-:W-:Y:S01]  /*41a0*/  F2FP.BF16.F32.PACK_AB R205, R207, R206 ;  /* 0x000000cecfcd723e */ /* 0x000fe200000010ff */
[----:B------:R-:W-:Y:S01]  /*41b0*/  FFMA.FTZ R197, R162, R197, R78 ;  /* 0x000000c5a2c57223 */ /* 0x000fe2000001004e */
[----:B------:R-:W-:Y:S01]  /*41c0*/  F2FP.BF16.F32.PACK_AB R206, R213, R212 ;  /* 0x000000d4d5ce723e */ /* 0x000fe200000010ff */
[----:B------:R-:W-:Y:S01]  /*41d0*/  FFMA.FTZ R198, R163, R198, R79 ;  /* 0x000000c6a3c67223 */ /* 0x000fe2000001004f */
[----:B------:R-:W-:Y:S01]  /*41e0*/  F2FP.BF16.F32.PACK_AB R207, R215, R214 ;  /* 0x000000d6d7cf723e */ /* 0x000fe200000010ff */
[----:B------:R-:W-:Y:S01]  /*41f0*/  FMUL.FTZ R221, R3, R224 ;  /* 0x000000e003dd7220 */ /* 0x000fe20000410000 */
[----:B------:R-:W-:Y:S01]  /*4200*/  FFMA.FTZ R0, R160, R0, R76 ;  /* 0x00000000a0007223 */ /* 0x000fe2000001004c */
[----:B------:R-:W-:Y:S01]  /*4210*/  FFMA.FTZ R223, R161, R196, R77 ;  /* 0x000000c4a1df7223 */ /* 0x000fe2000001004d */
[----:B------:R-:W-:Y:S01]  /*4220*/  FFMA.FTZ R216, R164, R216, R80 ;  /* 0x000000d8a4d87223 */ /* 0x000fe20000010050 */
[----:B------:R-:W-:Y:S01]  /*4230*/  FFMA.FTZ R217, R165, R217, R81 ;  /* 0x000000d9a5d97223 */ /* 0x000fe20000010051 */
[----:B------:R-:W-:Y:S01]  /*4240*/  FMUL.FTZ R232, R3, R225 ;  /* 0x000000e103e87220 */ /* 0x000fe20000410000 */
[----:B------:R0:W-:Y:S01]  /*4250*/  STG.E.128 desc[UR4][R218.64], R204 ;  /* 0x000000ccda007986 */ /* 0x0001e2000c101d04 */
[----:B------:R-:W-:Y:S01]  /*4260*/  FFMA.FTZ R237, R167, R222, R83 ;  /* 0x000000dea7ed7223 */ /* 0x000fe20000010053 */
[----:B------:R-:W-:Y:S01]  /*4270*/  FFMA.FTZ R222, R172, R221, R88 ;  /* 0x000000ddacde7223 */ /* 0x000fe20000010058 */
[----:B------:R-:W-:Y:S01]  /*4280*/  FFMA.FTZ R220, R166, R220, R82 ;  /* 0x000000dca6dc7223 */ /* 0x000fe20000010052 */
[----:B------:R-:W-:Y:S01]  /*4290*/  FMUL.FTZ R209, R3, R231 ;  /* 0x000000e703d17220 */ /* 0x000fe20000410000 */
[----:B------:R-:W-:Y:S01]  /*42a0*/  FFMA.FTZ R196, R124, R199, R36 ;  /* 0x000000c77cc47223 */ /* 0x000fe20000010024 */
[----:B------:R-:W-:Y:S01]  /*42b0*/  FFMA.FTZ R239, R125, R200, R37 ;  /* 0x000000c87def7223 */ /* 0x000fe20000010025 */
[C---:B------:R-:W-:Y:S01]  /*42c0*/  FMUL.FTZ R233, R3.reuse, R226 ;  /* 0x000000e203e97220 */ /* 0x040fe20000410000 */
[----:B------:R-:W-:Y:S01]  /*42d0*/  FMUL.FTZ R235, R3, R227 ;  /* 0x000000e303eb7220 */ /* 0x000fe20000410000 */
[----:B0-----:R-:W-:Y:S01]  /*42e0*/  F2FP.BF16.F32.PACK_AB R205, R198, R197 ;  /* 0x000000c5c6cd723e */ /* 0x001fe200000010ff */
[----:B------:R-:W-:Y:S01]  /*42f0*/  FFMA.FTZ R218, R128, R221, R40 ;  /* 0x000000dd80da7223 */ /* 0x000fe20000010028 */
[----:B------:R-:W-:Y:S01]  /*4300*/  F2FP.BF16.F32.PACK_AB R206, R217, R216 ;  /* 0x000000d8d9ce723e */ /* 0x000fe200000010ff */
[----:B------:R-:W-:Y:S01]  /*4310*/  FFMA.FTZ R197, R129, R232, R41 ;  /* 0x000000e881c57223 */ /* 0x000fe20000010029 */
[----:B------:R-:W-:Y:S01]  /*4320*/  F2FP.BF16.F32.PACK_AB R204, R223, R0 ;  /* 0x00000000dfcc723e */ /* 0x000fe200000010ff */
        /* <DEDUP_REMOVED lines=16> */
[----:B------:R-:W-:-:S02]  /*4430*/  F2FP.BF16.F32.PACK_AB R197, R201, R0 ;  /* 0x00000000c9c5723e */ /* 0x000fc400000010ff */
[----:B------:R-:W0:Y:S01]  /*4440*/  LDC.64 R200, c[0x0][0x210] ;  /* 0x00008400ffc87b82 */ /* 0x000e220000000a00 */
        /* <DEDUP_REMOVED lines=26> */
[----:B------:R-:W-:-:S03]  /*45f0*/  F2FP.BF16.F32.PACK_AB R198, R233, R198 ;  /* 0x000000c6e9c6723e */ /* 0x000fc600000010ff */
[----:B------:R-:W-:Y:S01]  /*4600*/  IMAD.WIDE.U32 R214, R246, 0x10, R242 ;  /* 0x00000010f6d67825 */ /* 0x000fe200078e00f2 */
[----:B------:R-:W-:-:S03]  /*4610*/  F2FP.BF16.F32.PACK_AB R199, R232, R199 ;  /* 0x000000c7e8c7723e */ /* 0x000fc600000010ff */
[----:B------:R-:W-:Y:S01]  /*4620*/  IMAD.WIDE.U32 R226, R246, 0x10, R248 ;  /* 0x00000010f6e27825 */ /* 0x000fe200078e00f8 */
[----:B------:R-:W-:Y:S01]  /*4630*/  F2FP.BF16.F32.PACK_AB R211, R234, R211 ;  /* 0x000000d3ead3723e */ /* 0x000fe200000010ff */
[----:B------:R1:W-:Y:S01]  /*4640*/  STG.E.128 desc[UR4][R224.64], R204 ;  /* 0x000000cce0007986 */ /* 0x0003e2000c101d04 */
[----:B------:R-:W-:Y:S01]  /*4650*/  F2FP.BF16.F32.PACK_AB R210, R3, R202 ;  /* 0x000000ca03d2723e */ /* 0x000fe200000010ff */
[C---:B------:R-:W-:Y:S01]  /*4660*/  IMAD.WIDE.U32 R212, R247.reuse, 0x10, R242 ;  /* 0x00000010f7d47825 */ /* 0x040fe200078e00f2 */
[----:B------:R-:W-:Y:S02]  /*4670*/  F2FP.BF16.F32.PACK_AB R209, R0, R209 ;  /* 0x000000d100d1723e */ /* 0x000fe400000010ff */
[----:B------:R-:W-:Y:S01]  /*4680*/  F2FP.BF16.F32.PACK_AB R208, R208, R203 ;  /* 0x000000cbd0d0723e */ /* 0x000fe200000010ff */
[----:B------:R-:W-:Y:S01]  /*4690*/  IMAD.WIDE.U32 R228, R247, 0x10, R248 ;  /* 0x00000010f7e47825 */ /* 0x000fe200078e00f8 */
[----:B------:R1:W-:Y:S01]  /*46a0*/  STG.E.128 desc[UR4][R214.64], R216 ;  /* 0x000000d8d6007986 */ /* 0x0003e2000c101d04 */
[----:B0-----:R-:W-:-:S03]  /*46b0*/  LEA R2, R200, R2, 0x2 ;  /* 0x00000002c8027211 */ /* 0x001fc600078e10ff */
[----:B------:R1:W-:Y:S04]  /*46c0*/  STG.E.128 desc[UR4][R226.64], R220 ;  /* 0x000000dce2007986 */ /* 0x0003e8000c101d04 */
[----:B------:R1:W-:Y:S04]  /*46d0*/  STG.E.128 desc[UR4][R212.64], R196 ;  /* 0x000000c4d4007986 */ /* 0x0003e8000c101d04 */
[----:B------:R1:W-:Y:S01]  /*46e0*/  STG.E.128 desc[UR4][R228.64], R208 ;  /* 0x000000d0e4007986 */ /* 0x0003e2000c101d04 */
[----:B------:R-:W-:-:S13]  /*46f0*/  ISETP.GE.AND P1, PT, R2, R201, PT ;  /* 0x000000c90200720c */ /* 0x000fda0003f26270 */
[----:B------:R-:W-:Y:S05]  /*4700*/  @!P1 BRA `(.L_x_16382) ;  /* 0xffffffc000749947 */ /* 0x000fea000383ffff */
[----:B------:R-:W-:Y:S05]  /*4710*/  EXIT ;  /* 0x000000000000794d */ /* 0x000fea0003800000 */
.L_x_16381:
        /* <DEDUP_REMOVED lines=8> */
.L_x_16384:
[----:B------:R-:W-:Y:S05]  /*47a0*/  BSYNC B0 ;  /* 0x0000000000007941 */ /* 0x000fea0003800000 */
.L_x_16383:
        /* <DEDUP_REMOVED lines=9> */
.L_x_16385:
[----:B------:R-:W-:Y:S01]  /*4840*/  HFMA2.MMA R248, -RZ, RZ, 0, 2.384185791015625e-07 ;  /* 0x00000004fff87435 */ /* 0x000fe200000001ff */
[----:B------:R-:W-:Y:S01]  /*4850*/  FADD.FTZ R249, R249, R3 ;  /* 0x00000003f9f97221 */ /* 0x000fe20000010000 */
[----:B------:R-:W-:-:S04]  /*4860*/  MOV R3, 0xffffffff ;  /* 0xffffffff00037802 */ /* 0x000fc80000000f00 */
[----:B------:R-:W-:-:S07]  /*4870*/  MOV R252, R249 ;  /* 0x000000f900fc7202 */ /* 0x000fce0000000f00 */
[----:B------:R-:W-:Y:S05]  /*4880*/  WARPSYNC.COLLECTIVE R3, `(.L_x_16386) ;  /* 0x0000000003087348 */ /* 0x000fea0003c00000 */
[----:B------:R0:W1:Y:S02]  /*4890*/  SHFL.BFLY P2, R3, R252, R248, R244 ;  /* 0x0c0000f8fc037389 */ /* 0x00006400000400f4 */
[----:B01----:R-:W-:Y:S01]  /*48a0*/  ENDCOLLECTIVE ;  /* 0x000000000000791b */ /* 0x003fe20003800000 */
.L_x_16386:
[----:B------:R-:W-:Y:S01]  /*48b0*/  HFMA2.MMA R248, -RZ, RZ, 0, 4.76837158203125e-07 ;  /* 0x00000008fff87435 */ /* 0x000fe200000001ff */
[----:B------:R-:W-:Y:S01]  /*48c0*/  FADD.FTZ R249, R249, R3 ;  /* 0x00000003f9f97221 */ /* 0x000fe20000010000 */
[----:B------:R-:W-:-:S04]  /*48d0*/  MOV R3, 0xffffffff ;  /* 0xffffffff00037802 */ /* 0x000fc80000000f00 */
[----:B------:R-:W-:-:S07]  /*48e0*/  MOV R252, R249 ;  /* 0x000000f900fc7202 */ /* 0x000fce0000000f00 */
[----:B------:R-:W-:Y:S05]  /*48f0*/  WARPSYNC.COLLECTIVE R3, `(.L_x_16387) ;  /* 0x0000000003087348 */ /* 0x000fea0003c00000 */
[----:B------:R0:W1:Y:S02]  /*4900*/  SHFL.BFLY P2, R3, R252, R248, R244 ;  /* 0x0c0000f8fc037389 */ /* 0x00006400000400f4 */
[----:B01----:R-:W-:Y:S01]  /*4910*/  ENDCOLLECTIVE ;  /* 0x000000000000791b */ /* 0x003fe20003800000 */
.L_x_16387:
[----:B------:R-:W-:Y:S01]  /*4920*/  HFMA2.MMA R248, -RZ, RZ, 0, 9.5367431640625e-07 ;  /* 0x00000010fff87435 */ /* 0x000fe200000001ff */
[----:B------:R-:W-:Y:S01]  /*4930*/  FADD.FTZ R249, R249, R3 ;  /* 0x00000003f9f97221 */ /* 0x000fe20000010000 */
[----:B------:R-:W-:-:S04]  /*4940*/  MOV R3, 0xffffffff ;  /* 0xffffffff00037802 */ /* 0x000fc80000000f00 */
[----:B------:R-:W-:-:S07]  /*4950*/  MOV R252, R249 ;  /* 0x000000f900fc7202 */ /* 0x000fce0000000f00 */
[----:B------:R-:W-:Y:S05]  /*4960*/  WARPSYNC.COLLECTIVE R3, `(.L_x_16388) ;  /* 0x0000000003087348 */ /* 0x000fea0003c00000 */
[----:B------:R0:W1:Y:S02]  /*4970*/  SHFL.BFLY P2, R3, R252, R248, R244 ;  /* 0x0c0000f8fc037389 */ /* 0x00006400000400f4 */
[----:B01----:R-:W-:Y:S01]  /*4980*/  ENDCOLLECTIVE ;  /* 0x000000000000791b */ /* 0x003fe20003800000 */
.L_x_16388:
        /* <DEDUP_REMOVED lines=105> */
.L_x_16389:
[----:B------:R-:W-:Y:S01]  /*5020*/  HFMA2.MMA R248, -RZ, RZ, 0, 1.1920928955078125e-07 ;  /* 0x00000002fff87435 */ /* 0x000fe200000001ff */
[----:B------:R-:W-:Y:S01]  /*5030*/  FADD.FTZ R249, R249, R3 ;  /* 0x00000003f9f97221 */ /* 0x000fe20000010000 */
[----:B------:R-:W-:-:S04]  /*5040*/  MOV R3, 0xffffffff ;  /* 0xffffffff00037802 */ /* 0x000fc80000000f00 */
[----:B------:R-:W-:-:S07]  /*5050*/  MOV R252, R249 ;  /* 0x000000f900fc7202 */ /* 0x000fce0000000f00 */
[----:B------:R-:W-:Y:S05]  /*5060*/  WARPSYNC.COLLECTIVE R3, `(.L_x_16390) ;  /* 0x0000000003087348 */ /* 0x000fea0003c00000 */
[----:B------:R0:W1:Y:S02]  /*5070*/  SHFL.BFLY P2, R3, R252, R248, R244 ;  /* 0x0c0000f8fc037389 */ /* 0x00006400000400f4 */
[----:B01----:R-:W-:Y:S01]  /*5080*/  ENDCOLLECTIVE ;  /* 0x000000000000791b */ /* 0x003fe20003800000 */
.L_x_16390:
[----:B------:R-:W-:Y:S01]  /*5090*/  HFMA2.MMA R248, -RZ, RZ, 0, 2.384185791015625e-07 ;  /* 0x00000004fff87435 */ /* 0x000fe200000001ff */
[----:B------:R-:W-:Y:S01]  /*50a0*/  FADD.FTZ R249, R249, R3 ;  /* 0x00000003f9f97221 */ /* 0x000fe20000010000 */
[----:B------:R-:W-:-:S04]  /*50b0*/  MOV R3, 0xffffffff ;  /* 0xffffffff00037802 */ /* 0x000fc80000000f00 */
[----:B------:R-:W-:-:S07]  /*50c0*/  MOV R252, R249 ;  /* 0x000000f900fc7202 */ /* 0x000fce0000000f00 */
[----:B------:R-:W-:Y:S05]  /*50d0*/  WARPSYNC.COLLECTIVE R3, `(.L_x_16391) ;  /* 0x0000000003087348 */ /* 0x000fea0003c00000 */
[----:B------:R0:W1:Y:S02]  /*50e0*/  SHFL.BFLY P2, R3, R252, R248, R244 ;  /* 0x0c0000f8fc037389 */ /* 0x00006400000400f4 */
[----:B01----:R-:W-:Y:S01]  /*50f0*/  ENDCOLLECTIVE ;  /* 0x000000000000791b */ /* 0x003fe20003800000 */
.L_x_16391:
[----:B------:R-:W-:Y:S01]  /*5100*/  HFMA2.MMA R248, -RZ, RZ, 0, 4.76837158203125e-07 ;  /* 0x00000008fff87435 */ /* 0x000fe200000001ff */
[----:B------:R-:W-:Y:S01]  /*5110*/  FADD.FTZ R249, R249, R3 ;  /* 0x00000003f9f97221 */ /* 0x000fe20000010000 */
[----:B------:R-:W-:-:S04]  /*5120*/  MOV R3, 0xffffffff ;  /* 0xffffffff00037802 */ /* 0x000fc80000000f00 */
[----:B------:R-:W-:-:S07]  /*5130*/  MOV R252, R249 ;  /* 0x000000f900fc7202 */ /* 0x000fce0000000f00 */
[----:B------:R-:W-:Y:S05]  /*5140*/  WARPSYNC.COLLECTIVE R3, `(.L_x_16392) ;  /* 0x0000000003087348 */ /* 0x000fea0003c00000 */
[----:B------:R0:W1:Y:S02]  /*5150*/  SHFL.BFLY P2, R3, R252, R248, R244 ;  /* 0x0c0000f8fc037389 */ /* 0x00006400000400f4 */
[----:B01----:R-:W-:Y:S01]  /*5160*/  ENDCOLLECTIVE ;  /* 0x000000000000791b */ /* 0x003fe20003800000 */
.L_x_16392:
[----:B------:R-:W-:Y:S01]  /*5170*/  HFMA2.MMA R248, -RZ, RZ, 0, 9.5367431640625e-07 ;  /* 0x00000010fff87435 */ /* 0x000fe200000001ff */
[----:B------:R-:W-:Y:S01]  /*5180*/  FADD.FTZ R249, R249, R3 ;  /* 0x00000003f9f97221 */ /* 0x000fe20000010000 */
[----:B------:R-:W-:-:S04]  /*5190*/  MOV R3, 0xffffffff ;  /* 0xffffffff00037802 */ /* 0x000fc80000000f00 */
[----:B------:R-:W-:-:S07]  /*51a0*/  MOV R252, R249 ;  /* 0x000000f900fc7202 */ /* 0x000fce0000000f00 */
[----:B------:R-:W-:Y:S05]  /*51b0*/  WARPSYNC.COLLECTIVE R3, `(.L_x_16393) ;  /* 0x0000000003087348 */ /* 0x000fea0003c00000 */
[----:B------:R0:W1:Y:S02]  /*51c0*/  SHFL.BFLY P2, R3, R252, R248, R244 ;  /* 0x0c0000f8fc037389 */ /* 0x00006400000400f4 */
[----:B01----:R-:W-:Y:S01]  /*51d0*/  ENDCOLLECTIVE ;  /* 0x000000000000791b */ /* 0x003fe20003800000 */
.L_x_16393:
[----:B------:R-:W-:Y:S05]  /*51e0*/  BRA `(.L_x_16394) ;  /* 0xffffffe000907947 */ /* 0x000fea000383ffff */
.L_x_16395:
        /* <DEDUP_REMOVED lines=9> */
.L_x_40141:


//--------------------- .text._ZN10layer_norm31ln_parallel_residual_fwd_kernelINS_13Kernel_traitsIf13__nv_bfloat16fS2_fjLj1536ELj1ELj4ELj1ELj16ENS_18Kernel_traits_baseILj1536EfS2_fS2_fjLj128EEEEELb0ELb1ELb0EEEvNS_9FwdParamsE --------------------------
	.section	.text._ZN10layer_norm31ln_parallel_residual_fwd_kernelINS_13Kernel_traitsIf13__nv_bfloat16fS2_fjLj1536ELj1ELj4ELj1ELj16ENS_18Kernel_traits_baseILj1536EfS2_fS2_fjLj128EEEEELb0ELb1ELb0EEEvNS_9FwdParamsE,"ax",@progbits
	.align	128
        .global         _ZN10layer_norm31ln_parallel_residual_fwd_kernelINS_13Kernel_traitsIf13__nv_bfloat16fS2_fjLj1536ELj1ELj4ELj1ELj16ENS_18Kernel_traits_baseILj1536EfS2_fS2_fjLj128EEEEELb0ELb1ELb0EEEvNS_9FwdParamsE
        .type           _ZN10layer_norm31ln_parallel_residual_fwd_kernelINS_13Kernel_traitsIf13__nv_bfloat16fS2_fjLj1536ELj1ELj4ELj1ELj16ENS_18Kernel_traits_baseILj1536EfS2_fS2_fjLj128EEEEELb0ELb1ELb0EEEvNS_9FwdParamsE,@function
        .size           _ZN10layer_norm31ln_parallel_residual_fwd_kernelINS_13Kernel_traitsIf13__nv_bfloat16fS2_fjLj1536ELj1ELj4ELj1ELj16ENS_18Kernel_traits_baseILj1536EfS2_fS2_fjLj128EEEEELb0ELb1ELb0EEEvNS_9FwdParamsE,(.L_x_40142 - _ZN10layer_norm31ln_parallel_residual_fwd_kernelINS_13Kernel_traitsIf13__nv_bfloat16fS2_fjLj1536ELj1ELj4ELj1ELj16ENS_18Kernel_traits_baseILj1536EfS2_fS2_fjLj128EEEEELb0ELb1ELb0EEEvNS_9FwdParamsE)
        .other          _ZN10layer_norm31ln_parallel_residual_fwd_kernelINS_13Kernel_traitsIf13__nv_bfloat16fS2_fjLj1536ELj1ELj4ELj1ELj16ENS_18Kernel_traits_baseILj1536EfS2_fS2_fjLj128EEEEELb0ELb1ELb0EEEvNS_9FwdParamsE,@"STO_CUDA_ENTRY STV_DEFAULT"
_ZN10layer_norm31ln_parallel_residual_fwd_kernelINS_13Kernel_traitsIf13__nv_bfloat16fS2_fjLj1536ELj1ELj4ELj1ELj16ENS_18Kernel_traits_baseILj1536EfS2_fS2_fjLj128EEEEELb0ELb1ELb0EEEvNS_9FwdParamsE:
.text._ZN10layer_norm31ln_parallel_residual_fwd_kernelINS_13Kernel_traitsIf13__nv_bfloat16fS2_fjLj1536ELj1ELj4ELj1ELj16ENS_18Kernel_traits_baseILj1536EfS2_fS2_fjLj128EEEEELb0ELb1ELb0EEEvNS_9FwdParamsE:
        /* <DEDUP_REMOVED lines=21> */
[----:B--2---:R-:W-:Y:S06]  /*0150*/  @!P0 BRA `(.L_x_16397) ;  /* 0x0000000000408947 */ /* 0x004fec0003800000 */
        /* <DEDUP_REMOVED lines=16> */
.L_x_16397:
[----:B------:R-:W-:Y:S05]  /*0260*/  BSYNC B0 ;  /* 0x0000000000007941 */ /* 0x000fea0003800000 */
.L_x_16396:
[----:B------:R-:W-:Y:S04]  /*0270*/  BSSY B0, `(.L_x_16398) ;  /* 0x0000012000007945 */ /* 0x000fe80003800000 */
[----:B------:R-:W-:Y:S05]  /*0280*/  @!P6 BRA `(.L_x_16399) ;  /* 0x000000000040e947 */ /* 0x000fea0003800000 */
[----:B------:R-:W1:Y:S01]  /*0290*/  LDC.64 R24, c[0x0][0x260] ;  /* 0x00009800ff187b82 */ /* 0x000e620000000a00 */
[----:B------:R-:W-:Y:S01]  /*02a0*/  ULDC.64 UR6, c[0x0][0x2c8] ;  /* 0x0000b20000067ab9 */ /* 0x000fe20000000a00 */
[----:B0-----:R-:W-:Y:S02]  /*02b0*/  CS2R R22, SRZ ;  /* 0x0000000000167805 */ /* 0x001fe4000001ff00 */
[----:B------:R-:W-:Y:S02]  /*02c0*/  ISETP.NE.U32.AND P1, PT, RZ, UR6, PT ;  /* 0x00000006ff007c0c */ /* 0x000fe4000bf25070 */
[----:B------:R-:W-:Y:S02]  /*02d0*/  CS2R R20, SRZ ;  /* 0x0000000000147805 */ /* 0x000fe4000001ff00 */
[----:B------:R-:W-:Y:S02]  /*02e0*/  CS2R R26, SRZ ;  /* 0x00000000001a7805 */ /* 0x000fe4000001ff00 */
[----:B------:R-:W-:-:S13]  /*02f0*/  ISETP.NE.AND.EX P1, PT, RZ, UR7, PT, P1 ;  /* 0x00000007ff007c0c */ /* 0x000fda000bf25310 */
[C---:B------:R-:W-:Y:S01]  /*0300*/  @P1 LEA R36, P2, R89.reuse, UR6, 0x5 ;  /* 0x0000000659241c11 */ /* 0x040fe2000f8428ff */
[C---:B-1----:R-:W-:Y:S01]  /*0310*/  IMAD.WIDE.U32 R38, R89.reuse, 0x20, R24 ;  /* 0x0000002059267825 */ /* 0x042fe200078e0018 */
[----:B------:R-:W-:Y:S02]  /*0320*/  CS2R R24, SRZ ;  /* 0x0000000000187805 */ /* 0x000fe4000001ff00 */
[C---:B------:R-:W-:Y:S02]  /*0330*/  @P1 LEA.HI.X R37, R89.reuse, UR7, RZ, 0x5, P2 ;  /* 0x0000000759251c11 */ /* 0x040fe400090f2cff */
[----:B------:R1:W5:Y:S04]  /*0340*/  LDG.E.128 R28, desc[UR4][R38.64] ;  /* 0x00000004261c7981 */ /* 0x000368000c1e1d00 */
[----:B------:R1:W5:Y:S04]  /*0350*/  @P1 LDG.E.128 R20, desc[UR4][R36.64] ;  /* 0x0000000424141981 */ /* 0x000368000c1e1d00 */
[----:B------:R1:W5:Y:S04]  /*0360*/  @P1 LDG.E.128 R24, desc[UR4][R36.64+0x10] ;  /* 0x0000100424181981 */ /* 0x000368000c1e1d00 */
[----:B------:R1:W5:Y:S01]  /*0370*/  LDG.E.128 R32, desc[UR4][R38.64+0x10] ;  /* 0x0000100426207981 */ /* 0x000362000c1e1d00 */
[----:B------:R-:W-:-:S07]  /*0380*/  IADD3 R89, R89, 0x20, RZ ;  /* 0x0000002059597810 */ /* 0x000fce0007ffe0ff */
.L_x_16399:
[----:B------:R-:W-:Y:S05]  /*0390*/  BSYNC B0 ;  /* 0x0000000000007941 */ /* 0x000fea0003800000 */
.L_x_16398:
[----:B------:R-:W-:Y:S04]  /*03a0*/  BSSY B0, `(.L_x_16400) ;  /* 0x0000012000007945 */ /* 0x000fe80003800000 */
[----:B------:R-:W-:Y:S05]  /*03b0*/  @!P5 BRA `(.L_x_16401) ;  /* 0x000000000040d947 */ /* 0x000fea0003800000 */
[----:B------:R-:W2:Y:S01]  /*03c0*/  LDC.64 R40, c[0x0][0x260] ;  /* 0x00009800ff287b82 */ /* 0x000ea20000000a00 */
[----:B------:R-:W-:Y:S01]  /*03d0*/  ULDC.64 UR6, c[0x0][0x2c8] ;  /* 0x0000b20000067ab9 */ /* 0x000fe20000000a00 */
[----:B-1----:R-:W-:Y:S02]  /*03e0*/  CS2R R38, SRZ ;  /* 0x0000000000267805 */ /* 0x002fe4000001ff00 */
[----:B------:R-:W-:Y:S02]  /*03f0*/  ISETP.NE.U32.AND P1, PT, RZ, UR6, PT ;  /* 0x00000006ff007c0c */ /* 0x000fe4000bf25070 */
[----:B------:R-:W-:Y:S02]  /*0400*/  CS2R R36, SRZ ;  /* 0x0000000000247805 */ /* 0x000fe4000001ff00 */
[----:B------:R-:W-:Y:S02]  /*0410*/  CS2R R42, SRZ ;  /* 0x00000000002a7805 */ /* 0x000fe4000001ff00 */
[----:B------:R-:W-:-:S13]  /*0420*/  ISETP.NE.AND.EX P1, PT, RZ, UR7, PT, P1 ;  /* 0x00000007ff007c0c */ /* 0x000fda000bf25310 */
[C---:B------:R-:W-:Y:S01]  /*0430*/  @P1 LEA R52, P2, R89.reuse, UR6, 0x5 ;  /* 0x0000000659341c11 */ /* 0x040fe2000f8428ff */
[C---:B--2---:R-:W-:Y:S01]  /*0440*/  IMAD.WIDE.U32 R54, R89.reuse, 0x20, R40 ;  /* 0x0000002059367825 */ /* 0x044fe200078e0028 */
[----:B------:R-:W-:Y:S02]  /*0450*/  CS2R R40, SRZ ;  /* 0x0000000000287805 */ /* 0x000fe4000001ff00 */
[C---:B------:R-:W-:Y:S02]  /*0460*/  @P1 LEA.HI.X R53, R89.reuse, UR7, RZ, 0x5, P2 ;  /* 0x0000000759351c11 */ /* 0x040fe400090f2cff */
[----:B------:R2:W5:Y:S04]  /*0470*/  LDG.E.128 R44, desc[UR4][R54.64] ;  /* 0x00000004362c7981 */ /* 0x000568000c1e1d00 */
[----:B------:R2:W5:Y:S04]  /*0480*/  @P1 LDG.E.128 R36, desc[UR4][R52.64] ;  /* 0x0000000434241981 */ /* 0x000568000c1e1d00 */
[----:B------:R2:W5:Y:S04]  /*0490*/  @P1 LDG.E.128 R40, desc[UR4][R52.64+0x10] ;  /* 0x0000100434281981 */ /* 0x000568000c1e1d00 */
[----:B------:R2:W5:Y:S01]  /*04a0*/  LDG.E.128 R48, desc[UR4][R54.64+0x10] ;  /* 0x0000100436307981 */ /* 0x000562000c1e1d00 */
[----:B------:R-:W-:-:S07]  /*04b0*/  IADD3 R89, R89, 0x20, RZ ;  /* 0x0000002059597810 */ /* 0x000fce0007ffe0ff */
.L_x_16401:
[----:B------:R-:W-:Y:S05]  /*04c0*/  BSYNC B0 ;  /* 0x0000000000007941 */ /* 0x000fea0003800000 */
.L_x_16400:
[----:B------:R-:W-:Y:S04]  /*04d0*/  BSSY B0, `(.L_x_16402) ;  /* 0x0000012000007945 */ /* 0x000fe80003800000 */
[----:B------:R-:W-:Y:S05]  /*04e0*/  @!P4 BRA `(.L_x_16403) ;  /* 0x000000000040c947 */ /* 0x000fea0003800000 */
[----:B------:R-:W3:Y:S01]  /*04f0*/  LDC.64 R56, c[0x0][0x260] ;  /* 0x00009800ff387b82 */ /* 0x000ee20000000a00 */
[----:B------:R-:W-:Y:S01]  /*0500*/  ULDC.64 UR6, c[0x0][0x2c8] ;  /* 0x0000b20000067ab9 */ /* 0x000fe20000000a00 */
[----:B--2---:R-:W-:Y:S02]  /*0510*/  CS2R R54, SRZ ;  /* 0x0000000000367805 */ /* 0x004fe4000001ff00 */
[----:B------:R-:W-:Y:S02]  /*0520*/  ISETP.NE.U32.AND P1, PT, RZ, UR6, PT ;  /* 0x00000006ff007c0c */ /* 0x000fe4000bf25070 */
[----:B------:R-:W-:Y:S02]  /*0530*/  CS2R R52, SRZ ;  /* 0x0000000000347805 */ /* 0x000fe4000001ff00 */
[----:B------:R-:W-:Y:S02]  /*0540*/  CS2R R58, SRZ ;  /* 0x00000000003a7805 */ /* 0x000fe4000001ff00 */
[----:B------:R-:W-:-:S13]  /*0550*/  ISETP.NE.AND.EX P1, PT, RZ, UR7, PT, P1 ;  /* 0x00000007ff007c0c */ /* 0x000fda000bf25310 */
[C---:B------:R-:W-:Y:S01]  /*0560*/  @P1 LEA R68, P2, R89.reuse, UR6, 0x5 ;  /* 0x0000000659441c11 */ /* 0x040fe2000f8428ff */
[C---:B---3--:R-:W-:Y:S01]  /*0570*/  IMAD.WIDE.U32 R70, R89.reuse, 0x20, R56 ;  /* 0x0000002059467825 */ /* 0x048fe200078e0038 */
[----:B------:R-:W-:Y:S02]  /*0580*/  CS2R R56, SRZ ;  /* 0x0000000000387805 */ /* 0x000fe4000001ff00 */
[C---:B------:R-:W-:Y:S02]  /*0590*/  @P1 LEA.HI.X R69, R89.reuse, UR7, RZ, 0x5, P2 ;  /* 0x0000000759451c11 */ /* 0x040fe400090f2cff */
[----:B------:R3:W5:Y:S04]  /*05a0*/  LDG.E.128 R60, desc[UR4][R70.64] ;  /* 0x00000004463c7981 */ /* 0x000768000c1e1d00 */
[----:B------:R3:W5:Y:S04]  /*05b0*/  @P1 LDG.E.128 R52, desc[UR4][R68.64] ;  /* 0x0000000444341981 */ /* 0x000768000c1e1d00 */
[----:B------:R3:W5:Y:S04]  /*05c0*/  @P1 LDG.E.128 R56, desc[UR4][R68.64+0x10] ;  /* 0x0000100444381981 */ /* 0x000768000c1e1d00 */
[----:B------:R3:W5:Y:S01]  /*05d0*/  LDG.E.128 R64, desc[UR4][R70.64+0x10] ;  /* 0x0000100446407981 */ /* 0x000762000c1e1d00 */
[----:B------:R-:W-:-:S07]  /*05e0*/  IADD3 R89, R89, 0x20, RZ ;  /* 0x0000002059597810 */ /* 0x000fce0007ffe0ff */
.L_x_16403:
[----:B------:R-:W-:Y:S05]  /*05f0*/  BSYNC B0 ;  /* 0x0000000000007941 */ /* 0x000fea0003800000 */
.L_x_16402:
[----:B------:R-:W-:Y:S04]  /*0600*/  BSSY B0, `(.L_x_16404) ;  /* 0x0000012000007945 */ /* 0x000fe80003800000 */
[----:B------:R-:W-:Y:S05]  /*0610*/  @!P3 BRA `(.L_x_16405) ;  /* 0x000000000040b947 */ /* 0x000fea0003800000 */
[----:B------:R-:W4:Y:S01]  /*0620*/  LDC.64 R72, c[0x0][0x260] ;  /* 0x00009800ff487b82 */ /* 0x000f220000000a00 */
[----:B------:R-:W-:Y:S01]  /*0630*/  ULDC.64 UR6, c[0x0][0x2c8] ;  /* 0x0000b20000067ab9 */ /* 0x000fe20000000a00 */
[----:B---3--:R-:W-:Y:S02]  /*0640*/  CS2R R70, SRZ ;  /* 0x0000000000467805 */ /* 0x008fe4000001ff00 */
[----:B------:R-:W-:Y:S02]  /*0650*/  ISETP.NE.U32.AND P1, PT, RZ, UR6, PT ;  /* 0x00000006ff007c0c */ /* 0x000fe4000bf25070 */
[----:B------:R-:W-:Y:S02]  /*0660*/  CS2R R68, SRZ ;  /* 0x0000000000447805 */ /* 0x000fe4000001ff00 */
[----:B------:R-:W-:Y:S02]  /*0670*/  CS2R R74, SRZ ;  /* 0x00000000004a7805 */ /* 0x000fe4000001ff00 */
[----:B------:R-:W-:-:S13]  /*0680*/  ISETP.NE.AND.EX P1, PT, RZ, UR7, PT, P1 ;  /* 0x00000007ff007c0c */ /* 0x000fda000bf25310 */
[C---:B------:R-:W-:Y:S01]  /*0690*/  @P1 LEA R84, P2, R89.reuse, UR6, 0x5 ;  /* 0x0000000659541c11 */ /* 0x040fe2000f8428ff */
[C---:B----4-:R-:W-:Y:S01]  /*06a0*/  IMAD.WIDE.U32 R86, R89.reuse, 0x20, R72 ;  /* 0x0000002059567825 */ /* 0x050fe200078e0048 */
[----:B------:R-:W-:Y:S02]  /*06b0*/  CS2R R72, SRZ ;  /* 0x0000000000487805 */ /* 0x000fe4000001ff00 */
[C---:B------:R-:W-:Y:S02]  /*06c0*/  @P1 LEA.HI.X R85, R89.reuse, UR7, RZ, 0x5, P2 ;  /* 0x0000000759551c11 */ /* 0x040fe400090f2cff */
[----:B------:R4:W5:Y:S04]  /*06d0*/  LDG.E.128 R76, desc[UR4][R86.64] ;  /* 0x00000004564c7981 */ /* 0x000968000c1e1d00 */
[----:B------:R4:W5:Y:S04]  /*06e0*/  @P1 LDG.E.128 R68, desc[UR4][R84.64] ;  /* 0x0000000454441981 */ /* 0x000968000c1e1d00 */
[----:B------:R4:W5:Y:S04]  /*06f0*/  @P1 LDG.E.128 R72, desc[UR4][R84.64+0x10] ;  /* 0x0000100454481981 */ /* 0x000968000c1e1d00 */
[----:B------:R4:W5:Y:S01]  /*0700*/  LDG.E.128 R80, desc[UR4][R86.64+0x10] ;  /* 0x0000100456507981 */ /* 0x000962000c1e1d00 */
[----:B------:R-:W-:-:S07]  /*0710*/  IADD3 R89, R89, 0x20, RZ ;  /* 0x0000002059597810 */ /* 0x000fce0007ffe0ff */
.L_x_16405:
[----:B------:R-:W-:Y:S05]  /*0720*/  BSYNC B0 ;  /* 0x0000000000007941 */ /* 0x000fea0003800000 */
.L_x_16404:
[----:B------:R-:W-:Y:S01]  /*0730*/  ISETP.GE.U32.AND P1, PT, R2, 0xc0, PT ;  /* 0x000000c00200780c */ /* 0x000fe20003f26070 */
[----:B------:R-:W-:Y:S01]  /*0740*/  BSSY B0, `(.L_x_16406) ;  /* 0x0000014000007945 */ /* 0x000fe20003800000 */
[----:B------:R-:W-:-:S04]  /*0750*/  SHF.R.U32.HI R0, RZ, 0x5, R88 ;  /* 0x00000005ff007819 */ /* 0x000fc80000011658 */
[----:B------:R-:W-:Y:S02]  /*0760*/  LEA R156, R91, R0, 0x2 ;  /* 0x000000005b9c7211 */ /* 0x000fe400078e10ff */
[----:B------:R-:W-:-:S05]  /*0770*/  P2R R0, PR, RZ, 0x2 ;  /* 0x00000002ff007803 */ /* 0x000fca0000000000 */
[----:B------:R-:W-:Y:S05]  /*0780*/  @!P1 BRA `(.L_x_16407) ;  /* 0x00000000003c9947 */ /* 0x000fea0003800000 */
[----:B------:R-:W0:Y:S01]  /*0790*/  LDC.64 R100, c[0x0][0x260] ;  /* 0x00009800ff647b82 */ /* 0x000e220000000a00 */
[----:B------:R-:W-:Y:S01]  /*07a0*/  ULDC.64 UR6, c[0x0][0x2c8] ;  /* 0x0000b20000067ab9 */ /* 0x000fe20000000a00 */
[----:B----4-:R-:W-:Y:S02]  /*07b0*/  CS2R R86, SRZ ;  /* 0x0000000000567805 */ /* 0x010fe4000001ff00 */
[----:B------:R-:W-:Y:S02]  /*07c0*/  ISETP.NE.U32.AND P1, PT, RZ, UR6, PT ;  /* 0x00000006ff007c0c */ /* 0x000fe4000bf25070 */
[----:B------:R-:W-:Y:S02]  /*07d0*/  CS2R R84, SRZ ;  /* 0x0000000000547805 */ /* 0x000fe4000001ff00 */
[----:B------:R-:W-:Y:S02]  /*07e0*/  CS2R R90, SRZ ;  /* 0x00000000005a7805 */ /* 0x000fe4000001ff00 */
[----:B------:R-:W-:-:S13]  /*07f0*/  ISETP.NE.AND.EX P1, PT, RZ, UR7, PT, P1 ;  /* 0x00000007ff007c0c */ /* 0x000fda000bf25310 */
[----:B------:R-:W-:-:S04]  /*0800*/  @P1 LEA R102, P2, R89, UR6, 0x5 ;  /* 0x0000000659661c11 */ /* 0x000fc8000f8428ff */
[C---:B------:R-:W-:Y:S01]  /*0810*/  @P1 LEA.HI.X R103, R89.reuse, UR7, RZ, 0x5, P2 ;  /* 0x0000000759671c11 */ /* 0x040fe200090f2cff */
[----:B0-----:R-:W-:Y:S01]  /*0820*/  IMAD.WIDE.U32 R100, R89, 0x20, R100 ;  /* 0x0000002059647825 */ /* 0x001fe200078e0064 */
[----:B------:R-:W-:-:S03]  /*0830*/  CS2R R88, SRZ ;  /* 0x0000000000587805 */ /* 0x000fc6000001ff00 */
[----:B------:R0:W5:Y:S04]  /*0840*/  @P1 LDG.E.128 R84, desc[UR4][R102.64] ;  /* 0x0000000466541981 */ /* 0x000168000c1e1d00 */
[----:B------:R0:W5:Y:S04]  /*0850*/  LDG.E.128 R92, desc[UR4][R100.64] ;  /* 0x00000004645c7981 */ /* 0x000168000c1e1d00 */
[----:B------:R0:W5:Y:S04]  /*0860*/  @P1 LDG.E.128 R88, desc[UR4][R102.64+0x10] ;  /* 0x0000100466581981 */ /* 0x000168000c1e1d00 */
[----:B------:R0:W5:Y:S02]  /*0870*/  LDG.E.128 R96, desc[UR4][R100.64+0x10] ;  /* 0x0000100464607981 */ /* 0x000164000c1e1d00 */
.L_x_16407:
[----:B------:R-:W-:Y:S05]  /*0880*/  BSYNC B0 ;  /* 0x0000000000007941 */ /* 0x000fea0003800000 */
.L_x_16406:
[----:B------:R-:W-:Y:S02]  /*0890*/  ULDC UR6, c[0x0][0x214] ;  /* 0x0000850000067ab9 */ /* 0x000fe40000000800 */
        /* <DEDUP_REMOVED lines=8> */
[----:B------:R-:W-:Y:S01]  /*0920*/  P2R R168, PR, RZ, 0x2 ;  /* 0x00000002ffa87803 */ /* 0x000fe20000000000 */
[----:B------:R-:W-:-:S08]  /*0930*/  ULDC.64 UR10, c[0x0][0x238] ;  /* 0x00008e00000a7ab9 */ /* 0x000fd00000000a00 */
.L_x_16529:
[----:B------:R-:W-:Y:S01]  /*0940*/  IMAD R0, R156, UR13, RZ ;  /* 0x0000000d9c007c24 */ /* 0x000fe2000f8e02ff */
[----:B------:R-:W-:Y:S04]  /*0950*/  BSSY B0, `(.L_x_16408) ;  /* 0x0000063000007945 */ /* 0x000fe80003800000 */
[----:B------:R-:W-:-:S04]  /*0960*/  SHF.R.S32.HI R157, RZ, 0x1f, R0 ;  /* 0x0000001fff9d7819 */ /* 0x000fc80000011400 */
[----:B------:R-:W-:-:S04]  /*0970*/  LEA.HI R0, R157, R0, RZ, 0x3 ;  /* 0x000000009d007211 */ /* 0x000fc800078f18ff */
[----:B------:R-:W-:-:S04]  /*0980*/  LEA.HI.SX32 R157, R0, R3, 0x1d ;  /* 0x00000003009d7211 */ /* 0x000fc800078feaff */
[----:B------:R-:W-:Y:S01]  /*0990*/  MOV R0, R157 ;  /* 0x0000009d00007202 */ /* 0x000fe20000000f00 */
[----:B--2--5:R-:W-:Y:S06]  /*09a0*/  @!P0 BRA `(.L_x_16409) ;  /* 0x0000000400748947 */ /* 0x024fec0003800000 */
        /* <DEDUP_REMOVED lines=22> */
.L_x_16410:
[----:B-----5:R-:W-:-:S05]  /*0b10*/  SHF.L.U32 R143, R160, 0x10, RZ ;  /* 0x00000010a08f7819 */ /* 0x020fca00000006ff */
[----:B------:R-:W-:-:S04]  /*0b20*/  FADD.FTZ R140, R143, R140 ;  /* 0x0000008c8f8c7221 */ /* 0x000fc80000010000 */
[----:B------:R-:W-:-:S07]  /*0b30*/  @P1 FADD.FTZ R140, R100, R140 ;  /* 0x0000008c648c1221 */ /* 0x000fce0000010000 */
.L_x_16411:
[----:B------:R-:W-:Y:S01]  /*0b40*/  SHF.L.U32 R141, R141, 0x10, RZ ;  /* 0x000000108d8d7819 */ /* 0x000fe200000006ff */
[----:B------:R-:W-:Y:S06]  /*0b50*/  @P2 BRA `(.L_x_16412) ;  /* 0x00000000000c2947 */ /* 0x000fec0003800000 */
[----:B------:R-:W-:Y:S05]  /*0b60*/  @!P1 BRA `(.L_x_16413) ;  /* 0x0000000000189947 */ /* 0x000fea0003800000 */
[----:B-----5:R-:W-:Y:S01]  /*0b70*/  FADD.FTZ R141, R101, R141 ;  /* 0x0000008d658d7221 */ /* 0x020fe20000010000 */
[----:B------:R-:W-:Y:S06]  /*0b80*/  BRA `(.L_x_16413) ;  /* 0x0000000000107947 */ /* 0x000fec0003800000 */
.L_x_16412:
[----:B-----5:R-:W-:-:S04]  /*0b90*/  PRMT R0, R160, 0x7632, R0 ;  /* 0x00007632a0007816 */ /* 0x020fc80000000000 */
[----:B------:R-:W-:-:S05]  /*0ba0*/  SHF.L.U32 R0, R0, 0x10, RZ ;  /* 0x0000001000007819 */ /* 0x000fca00000006ff */
[----:B------:R-:W-:-:S04]  /*0bb0*/  FADD.FTZ R141, R0, R141 ;  /* 0x0000008d008d7221 */ /* 0x000fc80000010000 */
[----:B------:R-:W-:-:S07]  /*0bc0*/  @P1 FADD.FTZ R141, R101, R141 ;  /* 0x0000008d658d1221 */ /* 0x000fce0000010000 */
.L_x_16413:
[C---:B------:R-:W-:Y:S02]  /*0bd0*/  PRMT R143, R165.reuse, 0x7632, R143 ;  /* 0x00007632a58f7816 */ /* 0x040fe4000000008f */
[----:B------:R-:W-:Y:S01]  /*0be0*/  SHF.L.U32 R142, R165, 0x10, RZ ;  /* 0x00000010a58e7819 */ /* 0x000fe200000006ff */
[----:B------:R-:W-:Y:S06]  /*0bf0*/  @P2 BRA `(.L_x_16414) ;  /* 0x00000000000c2947 */ /* 0x000fec0003800000 */
[----:B------:R-:W-:Y:S05]  /*0c00*/  @!P1 BRA `(.L_x_16415) ;  /* 0x0000000000149947 */ /* 0x000fea0003800000 */
[----:B-----5:R-:W-:Y:S01]  /*0c10*/  FADD.FTZ R142, R102, R142 ;  /* 0x0000008e668e7221 */ /* 0x020fe20000010000 */
[----:B------:R-:W-:Y:S06]  /*0c20*/  BRA `(.L_x_16415) ;  /* 0x00000000000c7947 */ /* 0x000fec0003800000 */
.L_x_16414:
[----:B-----5:R-:W-:-:S05]  /*0c30*/  SHF.L.U32 R145, R161, 0x10, RZ ;  /* 0x00000010a1917819 */ /* 0x020fca00000006ff */
[----:B------:R-:W-:-:S04]  /*0c40*/  FADD.FTZ R142, R145, R142 ;  /* 0x0000008e918e7221 */ /* 0x000fc80000010000 */
[----:B------:R-:W-:-:S07]  /*0c50*/  @P1 FADD.FTZ R142, R102, R142 ;  /* 0x0000008e668e1221 */ /* 0x000fce0000010000 */
.L_x_16415:
[----:B------:R-:W-:Y:S01]  /*0c60*/  SHF.L.U32 R143, R143, 0x10, RZ ;  /* 0x000000108f8f7819 */ /* 0x000fe200000006ff */
[----:B------:R-:W-:Y:S06]  /*0c70*/  @P2 BRA `(.L_x_16416) ;  /* 0x00000000000c2947 */ /* 0x000fec0003800000 */
[----:B------:R-:W-:Y:S05]  /*0c80*/  @!P1 BRA `(.L_x_16417) ;  /* 0x0000000000189947 */ /* 0x000fea0003800000 */
[----:B-----5:R-:W-:Y:S01]  /*0c90*/  FADD.FTZ R143, R103, R143 ;  /* 0x0000008f678f7221 */ /* 0x020fe20000010000 */
[----:B------:R-:W-:Y:S06]  /*0ca0*/  BRA `(.L_x_16417) ;  /* 0x0000000000107947 */ /* 0x000fec0003800000 */
.L_x_16416:
[----:B-----5:R-:W-:-:S04]  /*0cb0*/  PRMT R0, R161, 0x7632, R0 ;  /* 0x00007632a1007816 */ /* 0x020fc80000000000 */
[----:B------:R-:W-:-:S05]  /*0cc0*/  SHF.L.U32 R0, R0, 0x10, RZ ;  /* 0x0000001000007819 */ /* 0x000fca00000006ff */
[----:B------:R-:W-:-:S04]  /*0cd0*/  FADD.FTZ R143, R0, R143 ;  /* 0x0000008f008f7221 */ /* 0x000fc80000010000 */
[----:B------:R-:W-:-:S07]  /*0ce0*/  @P1 FADD.FTZ R143, R103, R143 ;  /* 0x0000008f678f1221 */ /* 0x000fce0000010000 */
.L_x_16417:
[C---:B------:R-:W-:Y:S02]  /*0cf0*/  PRMT R145, R166.reuse, 0x7632, R145 ;  /* 0x00007632a6917816 */ /* 0x040fe40000000091 */
[----:B------:R-:W-:Y:S01]  /*0d00*/  SHF.L.U32 R144, R166, 0x10, RZ ;  /* 0x00000010a6907819 */ /* 0x000fe200000006ff */
[----:B------:R-:W-:Y:S06]  /*0d10*/  @P2 BRA `(.L_x_16418) ;  /* 0x00000000000c2947 */ /* 0x000fec0003800000 */
[----:B------:R-:W-:Y:S05]  /*0d20*/  @!P1 BRA `(.L_x_16419) ;  /* 0x0000000000149947 */ /* 0x000fea0003800000 */
[----:B-----5:R-:W-:Y:S01]  /*0d30*/  FADD.FTZ R144, R104, R144 ;  /* 0x0000009068907221 */ /* 0x020fe20000010000 */
[----:B------:R-:W-:Y:S06]  /*0d40*/  BRA `(.L_x_16419) ;  /* 0x00000000000c7947 */ /* 0x000fec0003800000 */
.L_x_16418:
[----:B-----5:R-:W-:-:S05]  /*0d50*/  SHF.L.U32 R147, R162, 0x10, RZ ;  /* 0x00000010a2937819 */ /* 0x020fca00000006ff */
[----:B------:R-:W-:-:S04]  /*0d60*/  FADD.FTZ R144, R147, R144 ;  /* 0x0000009093907221 */ /* 0x000fc80000010000 */
[----:B------:R-:W-:-:S07]  /*0d70*/  @P1 FADD.FTZ R144, R104, R144 ;  /* 0x0000009068901221 */ /* 0x000fce0000010000 */
.L_x_16419:
[----:B------:R-:W-:Y:S01]  /*0d80*/  SHF.L.U32 R145, R145, 0x10, RZ ;  /* 0x0000001091917819 */ /* 0x000fe200000006ff */
[----:B------:R-:W-:Y:S06]  /*0d90*/  @P2 BRA `(.L_x_16420) ;  /* 0x00000000000c2947 */ /* 0x000fec0003800000 */
[----:B------:R-:W-:Y:S05]  /*0da0*/  @!P1 BRA `(.L_x_16421) ;  /* 0x0000000000189947 */ /* 0x000fea0003800000 */
[----:B-----5:R-:W-:Y:S01]  /*0db0*/  FADD.FTZ R145, R105, R145 ;  /* 0x0000009169917221 */ /* 0x020fe20000010000 */
[----:B------:R-:W-:Y:S06]  /*0dc0*/  BRA `(.L_x_16421) ;  /* 0x0000000000107947 */ /* 0x000fec0003800000 */
.L_x_16420:
[----:B-----5:R-:W-:-:S04]  /*0dd0*/  PRMT R0, R162, 0x7632, R0 ;  /* 0x00007632a2007816 */ /* 0x020fc80000000000 */
[----:B------:R-:W-:-:S05]  /*0de0*/  SHF.L.U32 R0, R0, 0x10, RZ ;  /* 0x0000001000007819 */ /* 0x000fca00000006ff */
[----:B------:R-:W-:-:S04]  /*0df0*/  FADD.FTZ R145, R0, R145 ;  /* 0x0000009100917221 */ /* 0x000fc80000010000 */
[----:B------:R-:W-:-:S07]  /*0e00*/  @P1 FADD.FTZ R145, R105, R145 ;  /* 0x0000009169911221 */ /* 0x000fce0000010000 */
.L_x_16421:
[C---:B------:R-:W-:Y:S02]  /*0e10*/  PRMT R147, R167.reuse, 0x7632, R147 ;  /* 0x00007632a7937816 */ /* 0x040fe40000000093 */
[----:B------:R-:W-:Y:S01]  /*0e20*/  SHF.L.U32 R146, R167, 0x10, RZ ;  /* 0x00000010a7927819 */ /* 0x000fe200000006ff */
[----:B------:R-:W-:Y:S06]  /*0e30*/  @P2 BRA `(.L_x_16422) ;  /* 0x00000000000c2947 */ /* 0x000fec0003800000 */
[----:B------:R-:W-:Y:S05]  /*0e40*/  @!P1 BRA `(.L_x_16423) ;  /* 0x0000000000149947 */ /* 0x000fea0003800000 */
[----:B-----5:R-:W-:Y:S01]  /*0e50*/  FADD.FTZ R146, R106, R146 ;  /* 0x000000926a927221 */ /* 0x020fe20000010000 */
[----:B------:R-:W-:Y:S06]  /*0e60*/  BRA `(.L_x_16423) ;  /* 0x00000000000c7947 */ /* 0x000fec0003800000 */
.L_x_16422:
[----:B-----5:R-:W-:-:S05]  /*0e70*/  SHF.L.U32 R159, R163, 0x10, RZ ;  /* 0x00000010a39f7819 */ /* 0x020fca00000006ff */
[----:B------:R-:W-:-:S04]  /*0e80*/  FADD.FTZ R146, R159, R146 ;  /* 0x000000929f927221 */ /* 0x000fc80000010000 */
[----:B------:R-:W-:-:S07]  /*0e90*/  @P1 FADD.FTZ R146, R106, R146 ;  /* 0x000000926a921221 */ /* 0x000fce0000010000 */
.L_x_16423:
[----:B------:R-:W-:Y:S01]  /*0ea0*/  SHF.L.U32 R147, R147, 0x10, RZ ;  /* 0x0000001093937819 */ /* 0x000fe200000006ff */
[----:B------:R-:W-:Y:S06]  /*0eb0*/  @P2 BRA `(.L_x_16424) ;  /* 0x00000000000c2947 */ /* 0x000fec0003800000 */
[----:B------:R-:W-:Y:S05]  /*0ec0*/  @!P1 BRA `(.L_x_16425) ;  /* 0x0000000000189947 */ /* 0x000fea0003800000 */
[----:B-----5:R-:W-:Y:S01]  /*0ed0*/  FADD.FTZ R147, R107, R147 ;  /* 0x000000936b937221 */ /* 0x020fe20000010000 */
[----:B------:R-:W-:Y:S06]  /*0ee0*/  BRA `(.L_x_16425) ;  /* 0x0000000000107947 */ /* 0x000fec0003800000 */
.L_x_16424:
[----:B-----5:R-:W-:-:S04]  /*0ef0*/  PRMT R0, R163, 0x7632, R0 ;  /* 0x00007632a3007816 */ /* 0x020fc80000000000 */
[----:B------:R-:W-:-:S05]  /*0f00*/  SHF.L.U32 R0, R0, 0x10, RZ ;  /* 0x0000001000007819 */ /* 0x000fca00000006ff */
[----:B------:R-:W-:-:S04]  /*0f10*/  FADD.FTZ R147, R0, R147 ;  /* 0x0000009300937221 */ /* 0x000fc80000010000 */
[----:B------:R-:W-:-:S07]  /*0f20*/  @P1 FADD.FTZ R147, R107, R147 ;  /* 0x000000936b931221 */ /* 0x000fce0000010000 */
.L_x_16425:
[C---:B------:R-:W-:Y:S02]  /*0f30*/  LEA R158, P1, R157.reuse, UR10, 0x5 ;  /* 0x0000000a9d9e7c11 */ /* 0x040fe4000f8228ff */
[C---:B------:R-:W-:Y:S02]  /*0f40*/  IADD3 R0, R157.reuse, 0x20, RZ ;  /* 0x000000209d007810 */ /* 0x040fe40007ffe0ff */
[----:B------:R-:W-:-:S05]  /*0f50*/  LEA.HI.X R159, R157, UR11, RZ, 0x5, P1 ;  /* 0x0000000b9d9f7c11 */ /* 0x000fca00088f2cff */
[----:B------:R0:W-:Y:S04]  /*0f60*/  STG.E.128 desc[UR4][R158.64], R140 ;  /* 0x0000008c9e007986 */ /* 0x0001e8000c101d04 */
[----:B------:R0:W-:Y:S02]  /*0f70*/  STG.E.128 desc[UR4][R158.64+0x10], R144 ;  /* 0x000010909e007986 */ /* 0x0001e4000c101d04 */
.L_x_16409:
[----:B------:R-:W-:Y:S05]  /*0f80*/  BSYNC B0 ;  /* 0x0000000000007941 */ /* 0x000fea0003800000 */
.L_x_16408:
[----:B------:R-:W-:Y:S01]  /*0f90*/  ISETP.GE.U32.AND P1, PT, R2, 0x40, PT ;  /* 0x000000400200780c */ /* 0x000fe20003f26070 */
[----:B------:R-:W-:-:S12]  /*0fa0*/  BSSY B0, `(.L_x_16426) ;  /* 0x000005f000007945 */ /* 0x000fd80003800000 */
[----:B------:R-:W-:Y:S05]  /*0fb0*/  @!P1 BRA `(.L_x_16427) ;  /* 0x0000000400749947 */ /* 0x000fea0003800000 */
[----:B------:R-:W-:Y:S01]  /*0fc0*/  ISETP.NE.U32.AND P2, PT, RZ, UR6, PT ;  /* 0x00000006ff007c0c */ /* 0x000fe2000bf45070 */
[----:B------:R-:W0:Y:S03]  /*0fd0*/  LDC.64 R150, c[0x0][0x220] ;  /* 0x00008800ff967b82 */ /* 0x000e260000000a00 */
        /* <DEDUP_REMOVED lines=20> */
.L_x_16428:
[----:B-----5:R-:W-:-:S05]  /*1120*/  SHF.L.U32 R151, R160, 0x10, RZ ;  /* 0x00000010a0977819 */ /* 0x020fca00000006ff */
[----:B------:R-:W-:-:S04]  /*1130*/  FADD.FTZ R148, R151, R148 ;  /* 0x0000009497947221 */ /* 0x000fc80000010000 */
[----:B------:R-:W-:-:S07]  /*1140*/  @P1 FADD.FTZ R148, R100, R148 ;  /* 0x0000009464941221 */ /* 0x000fce0000010000 */
.L_x_16429:
[----:B------:R-:W-:Y:S01]  /*1150*/  SHF.L.U32 R149, R149, 0x10, RZ ;  /* 0x0000001095957819 */ /* 0x000fe200000006ff */
[----:B------:R-:W-:Y:S06]  /*1160*/  @P2 BRA `(.L_x_16430) ;  /* 0x00000000000c2947 */ /* 0x000fec0003800000 */
[----:B------:R-:W-:Y:S05]  /*1170*/  @!P1 BRA `(.L_x_16431) ;  /* 0x0000000000189947 */ /* 0x000fea0003800000 */
[----:B-----5:R-:W-:Y:S01]  /*1180*/  FADD.FTZ R149, R101, R149 ;  /* 0x0000009565957221 */ /* 0x020fe20000010000 */
[----:B------:R-:W-:Y:S06]  /*1190*/  BRA `(.L_x_16431) ;  /* 0x0000000000107947 */ /* 0x000fec0003800000 */
.L_x_16430:
[----:B-----5:R-:W-:-:S04]  /*11a0*/  PRMT R150, R160, 0x7632, R150 ;  /* 0x00007632a0967816 */ /* 0x020fc80000000096 */
[----:B------:R-:W-:-:S05]  /*11b0*/  SHF.L.U32 R150, R150, 0x10, RZ ;  /* 0x0000001096967819 */ /* 0x000fca00000006ff */
[----:B------:R-:W-:-:S04]  /*11c0*/  FADD.FTZ R149, R150, R149 ;  /* 0x0000009596957221 */ /* 0x000fc80000010000 */
[----:B------:R-:W-:-:S07]  /*11d0*/  @P1 FADD.FTZ R149, R101, R149 ;  /* 0x0000009565951221 */ /* 0x000fce0000010000 */
.L_x_16431:
[C---:B------:R-:W-:Y:S02]  /*11e0*/  PRMT R151, R165.reuse, 0x7632, R151 ;  /* 0x00007632a5977816 */ /* 0x040fe40000000097 */
[----:B------:R-:W-:Y:S01]  /*11f0*/  SHF.L.U32 R150, R165, 0x10, RZ ;  /* 0x00000010a5967819 */ /* 0x000fe200000006ff */
[----:B------:R-:W-:Y:S06]  /*1200*/  @P2 BRA `(.L_x_16432) ;  /* 0x00000000000c2947 */ /* 0x000fec0003800000 */
[----:B------:R-:W-:Y:S05]  /*1210*/  @!P1 BRA `(.L_x_16433) ;  /* 0x0000000000149947 */ /* 0x000fea0003800000 */
[----:B-----5:R-:W-:Y:S01]  /*1220*/  FADD.FTZ R150, R102, R150 ;  /* 0x0000009666967221 */ /* 0x020fe20000010000 */
[----:B------:R-:W-:Y:S06]  /*1230*/  BRA `(.L_x_16433) ;  /* 0x00000000000c7947 */ /* 0x000fec0003800000 */
.L_x_16432:
[----:B-----5:R-:W-:-:S05]  /*1240*/  SHF.L.U32 R153, R161, 0x10, RZ ;  /* 0x00000010a1997819 */ /* 0x020fca00000006ff */
[----:B------:R-:W-:-:S04]  /*1250*/  FADD.FTZ R150, R153, R150 ;  /* 0x0000009699967221 */ /* 0x000fc80000010000 */
[----:B------:R-:W-:-:S07]  /*1260*/  @P1 FADD.FTZ R150, R102, R150 ;  /* 0x0000009666961221 */ /* 0x000fce0000010000 */
.L_x_16433:
[----:B------:R-:W-:Y:S01]  /*1270*/  SHF.L.U32 R151, R151, 0x10, RZ ;  /* 0x0000001097977819 */ /* 0x000fe200000006ff */
[----:B------:R-:W-:Y:S06]  /*1280*/  @P2 BRA `(.L_x_16434) ;  /* 0x00000000000c2947 */ /* 0x000fec0003800000 */
[----:B------:R-:W-:Y:S05]  /*1290*/  @!P1 BRA `(.L_x_16435) ;  /* 0x0000000000189947 */ /* 0x000fea0003800000 */
[----:B-----5:R-:W-:Y:S01]  /*12a0*/  FADD.FTZ R151, R103, R151 ;  /* 0x0000009767977221 */ /* 0x020fe20000010000 */
[----:B------:R-:W-:Y:S06]  /*12b0*/  BRA `(.L_x_16435) ;  /* 0x0000000000107947 */ /* 0x000fec0003800000 */
.L_x_16434:
[----:B-----5:R-:W-:-:S04]  /*12c0*/  PRMT R152, R161, 0x7632, R152 ;  /* 0x00007632a1987816 */ /* 0x020fc80000000098 */
[----:B------:R-:W-:-:S05]  /*12d0*/  SHF.L.U32 R152, R152, 0x10, RZ ;  /* 0x0000001098987819 */ /* 0x000fca00000006ff */
[----:B------:R-:W-:-:S04]  /*12e0*/  FADD.FTZ R151, R152, R151 ;  /* 0x0000009798977221 */ /* 0x000fc80000010000 */
[----:B------:R-:W-:-:S07]  /*12f0*/  @P1 FADD.FTZ R151, R103, R151 ;  /* 0x0000009767971221 */ /* 0x000fce0000010000 */
.L_x_16435:
[C---:B------:R-:W-:Y:S02]  /*1300*/  PRMT R153, R166.reuse, 0x7632, R153 ;  /* 0x00007632a6997816 */ /* 0x040fe40000000099 */
[----:B------:R-:W-:Y:S01]  /*1310*/  SHF.L.U32 R152, R166, 0x10, RZ ;  /* 0x00000010a6987819 */ /* 0x000fe200000006ff */
[----:B------:R-:W-:Y:S06]  /*1320*/  @P2 BRA `(.L_x_16436) ;  /* 0x00000000000c2947 */ /* 0x000fec0003800000 */
[----:B------:R-:W-:Y:S05]  /*1330*/  @!P1 BRA `(.L_x_16437) ;  /* 0x0000000000149947 */ /* 0x000fea0003800000 */
[----:B-----5:R-:W-:Y:S01]  /*1340*/  FADD.FTZ R152, R104, R152 ;  /* 0x0000009868987221 */ /* 0x020fe20000010000 */
[----:B------:R-:W-:Y:S06]  /*1350*/  BRA `(.L_x_16437) ;  /* 0x00000000000c7947 */ /* 0x000fec0003800000 */
.L_x_16436:
[----:B-----5:R-:W-:-:S05]  /*1360*/  SHF.L.U32 R155, R162, 0x10, RZ ;  /* 0x00000010a29b7819 */ /* 0x020fca00000006ff */
[----:B------:R-:W-:-:S04]  /*1370*/  FADD.FTZ R152, R155, R152 ;  /* 0x000000989b987221 */ /* 0x000fc80000010000 */
[----:B------:R-:W-:-:S07]  /*1380*/  @P1 FADD.FTZ R152, R104, R152 ;  /* 0x0000009868981221 */ /* 0x000fce0000010000 */
.L_x_16437:
[----:B------:R-:W-:Y:S01]  /*1390*/  SHF.L.U32 R153, R153, 0x10, RZ ;  /* 0x0000001099997819 */ /* 0x000fe200000006ff */
[----:B------:R-:W-:Y:S06]  /*13a0*/  @P2 BRA `(.L_x_16438) ;  /* 0x00000000000c2947 */ /* 0x000fec0003800000 */
[----:B------:R-:W-:Y:S05]  /*13b0*/  @!P1 BRA `(.L_x_16439) ;  /* 0x0000000000189947 */ /* 0x000fea0003800000 */
[----:B-----5:R-:W-:Y:S01]  /*13c0*/  FADD.FTZ R153, R105, R153 ;  /* 0x0000009969997221 */ /* 0x020fe20000010000 */
[----:B------:R-:W-:Y:S06]  /*13d0*/  BRA `(.L_x_16439) ;  /* 0x0000000000107947 */ /* 0x000fec0003800000 */
.L_x_16438:
[----:B-----5:R-:W-:-:S04]  /*13e0*/  PRMT R154, R162, 0x7632, R154 ;  /* 0x00007632a29a7816 */ /* 0x020fc8000000009a */
[----:B------:R-:W-:-:S05]  /*13f0*/  SHF.L.U32 R154, R154, 0x10, RZ ;  /* 0x000000109a9a7819 */ /* 0x000fca00000006ff */
[----:B------:R-:W-:-:S04]  /*1400*/  FADD.FTZ R153, R154, R153 ;  /* 0x000000999a997221 */ /* 0x000fc80000010000 */
[----:B------:R-:W-:-:S07]  /*1410*/  @P1 FADD.FTZ R153, R105, R153 ;  /* 0x0000009969991221 */ /* 0x000fce0000010000 */
.L_x_16439:
[C---:B------:R-:W-:Y:S02]  /*1420*/  PRMT R155, R167.reuse, 0x7632, R155 ;  /* 0x00007632a79b7816 */ /* 0x040fe4000000009b */
[----:B------:R-:W-:Y:S01]  /*1430*/  SHF.L.U32 R154, R167, 0x10, RZ ;  /* 0x00000010a79a7819 */ /* 0x000fe200000006ff */
[----:B------:R-:W-:Y:S06]  /*1440*/  @P2 BRA `(.L_x_16440) ;  /* 0x00000000000c2947 */ /* 0x000fec0003800000 */
[----:B------:R-:W-:Y:S05]  /*1450*/  @!P1 BRA `(.L_x_16441) ;  /* 0x0000000000149947 */ /* 0x000fea0003800000 */
[----:B-----5:R-:W-:Y:S01]  /*1460*/  FADD.FTZ R154, R106, R154 ;  /* 0x0000009a6a9a7221 */ /* 0x020fe20000010000 */
[----:B------:R-:W-:Y:S06]  /*1470*/  BRA `(.L_x_16441) ;  /* 0x00000000000c7947 */ /* 0x000fec0003800000 */
.L_x_16440:
[----:B-----5:R-:W-:-:S05]  /*1480*/  SHF.L.U32 R159, R163, 0x10, RZ ;  /* 0x00000010a39f7819 */ /* 0x020fca00000006ff */
[----:B------:R-:W-:-:S04]  /*1490*/  FADD.FTZ R154, R159, R154 ;  /* 0x0000009a9f9a7221 */ /* 0x000fc80000010000 */
[----:B------:R-:W-:-:S07]  /*14a0*/  @P1 FADD.FTZ R154, R106, R154 ;  /* 0x0000009a6a9a1221 */ /* 0x000fce0000010000 */
.L_x_16441:
[----:B------:R-:W-:Y:S01]  /*14b0*/  SHF.L.U32 R155, R155, 0x10, RZ ;  /* 0x000000109b9b7819 */ /* 0x000fe200000006ff */
[----:B------:R-:W-:Y:S06]  /*14c0*/  @P2 BRA `(.L_x_16442) ;  /* 0x00000000000c2947 */ /* 0x000fec0003800000 */
[----:B------:R-:W-:Y:S05]  /*14d0*/  @!P1 BRA `(.L_x_16443) ;  /* 0x0000000000189947 */ /* 0x000fea0003800000 */
[----:B-----5:R-:W-:Y:S01]  /*14e0*/  FADD.FTZ R155, R107, R155 ;  /* 0x0000009b6b9b7221 */ /* 0x020fe20000010000 */
[----:B------:R-:W-:Y:S06]  /*14f0*/  BRA `(.L_x_16443) ;  /* 0x0000000000107947 */ /* 0x000fec0003800000 */
.L_x_16442:
[----:B-----5:R-:W-:-:S04]  /*1500*/  PRMT R158, R163, 0x7632, R158 ;  /* 0x00007632a39e7816 */ /* 0x020fc8000000009e */
[----:B------:R-:W-:-:S05]  /*1510*/  SHF.L.U32 R158, R158, 0x10, RZ ;  /* 0x000000109e9e7819 */ /* 0x000fca00000006ff */
[----:B------:R-:W-:-:S04]  /*1520*/  FADD.FTZ R155, R158, R155 ;  /* 0x0000009b9e9b7221 */ /* 0x000fc80000010000 */
[----:B------:R-:W-:-:S07]  /*1530*/  @P1 FADD.FTZ R155, R107, R155 ;  /* 0x0000009b6b9b1221 */ /* 0x000fce0000010000 */
.L_x_16443:
[----:B------:R-:W-:-:S04]  /*1540*/  LEA R158, P1, R0, UR10, 0x5 ;  /* 0x0000000a009e7c11 */ /* 0x000fc8000f8228ff */
[C---:B------:R-:W-:Y:S02]  /*1550*/  LEA.HI.X R159, R0.reuse, UR11, RZ, 0x5, P1 ;  /* 0x0000000b009f7c11 */ /* 0x040fe400088f2cff */
[----:B------:R-:W-:-:S03]  /*1560*/  IADD3 R0, R0, 0x20, RZ ;  /* 0x0000002000007810 */ /* 0x000fc60007ffe0ff */
[----:B------:R0:W-:Y:S04]  /*1570*/  STG.E.128 desc[UR4][R158.64], R148 ;  /* 0x000000949e007986 */ /* 0x0001e8000c101d04 */
[----:B------:R0:W-:Y:S02]  /*1580*/  STG.E.128 desc[UR4][R158.64+0x10], R152 ;  /* 0x000010989e007986 */ /* 0x0001e4000c101d04 */
.L_x_16427:
[----:B------:R-:W-:Y:S05]  /*1590*/  BSYNC B0 ;  /* 0x0000000000007941 */ /* 0x000fea0003800000 */
.L_x_16426:
        /* <DEDUP_REMOVED lines=25> */
.L_x_16446:
[----:B-----5:R-:W-:-:S05]  /*1730*/  SHF.L.U32 R119, R160, 0x10, RZ ;  /* 0x00000010a0777819 */ /* 0x020fca00000006ff */
[----:B------:R-:W-:-:S04]  /*1740*/  FADD.FTZ R116, R119, R116 ;  /* 0x0000007477747221 */ /* 0x000fc80000010000 */
[----:B------:R-:W-:-:S07]  /*1750*/  @P1 FADD.FTZ R116, R100, R116 ;  /* 0x0000007464741221 */ /* 0x000fce0000010000 */
.L_x_16447:
[----:B------:R-:W-:Y:S01]  /*1760*/  SHF.L.U32 R117, R117, 0x10, RZ ;  /* 0x0000001075757819 */ /* 0x000fe200000006ff */
[----:B------:R-:W-:Y:S06]  /*1770*/  @P2 BRA `(.L_x_16448) ;  /* 0x00000000000c2947 */ /* 0x000fec0003800000 */
[----:B------:R-:W-:Y:S05]  /*1780*/  @!P1 BRA `(.L_x_16449) ;  /* 0x0000000000189947 */ /* 0x000fea0003800000 */
[----:B-----5:R-:W-:Y:S01]  /*1790*/  FADD.FTZ R117, R101, R117 ;  /* 0x0000007565757221 */ /* 0x020fe20000010000 */
[----:B------:R-:W-:Y:S06]  /*17a0*/  BRA `(.L_x_16449) ;  /* 0x0000000000107947 */ /* 0x000fec0003800000 */
.L_x_16448:
[----:B-----5:R-:W-:-:S04]  /*17b0*/  PRMT R118, R160, 0x7632, R118 ;  /* 0x00007632a0767816 */ /* 0x020fc80000000076 */
[----:B------:R-:W-:-:S05]  /*17c0*/  SHF.L.U32 R118, R118, 0x10, RZ ;  /* 0x0000001076767819 */ /* 0x000fca00000006ff */
[----:B------:R-:W-:-:S04]  /*17d0*/  FADD.FTZ R117, R118, R117 ;  /* 0x0000007576757221 */ /* 0x000fc80000010000 */
[----:B------:R-:W-:-:S07]  /*17e0*/  @P1 FADD.FTZ R117, R101, R117 ;  /* 0x0000007565751221 */ /* 0x000fce0000010000 */
.L_x_16449:
[C---:B------:R-:W-:Y:S02]  /*17f0*/  PRMT R119, R165.reuse, 0x7632, R119 ;  /* 0x00007632a5777816 */ /* 0x040fe40000000077 */
[----:B------:R-:W-:Y:S01]  /*1800*/  SHF.L.U32 R118, R165, 0x10, RZ ;  /* 0x00000010a5767819 */ /* 0x000fe200000006ff */
[----:B------:R-:W-:Y:S06]  /*1810*/  @P2 BRA `(.L_x_16450) ;  /* 0x00000000000c2947 */ /* 0x000fec0003800000 */
[----:B------:R-:W-:Y:S05]  /*1820*/  @!P1 BRA `(.L_x_16451) ;  /* 0x0000000000149947 */ /* 0x000fea0003800000 */
[----:B-----5:R-:W-:Y:S01]  /*1830*/  FADD.FTZ R118, R102, R118 ;  /* 0x0000007666767221 */ /* 0x020fe20000010000 */
[----:B------:R-:W-:Y:S06]  /*1840*/  BRA `(.L_x_16451) ;  /* 0x00000000000c7947 */ /* 0x000fec0003800000 */
.L_x_16450:
[----:B-----5:R-:W-:-:S05]  /*1850*/  SHF.L.U32 R121, R161, 0x10, RZ ;  /* 0x00000010a1797819 */ /* 0x020fca00000006ff */
[----:B------:R-:W-:-:S04]  /*1860*/  FADD.FTZ R118, R121, R118 ;  /* 0x0000007679767221 */ /* 0x000fc80000010000 */
[----:B------:R-:W-:-:S07]  /*1870*/  @P1 FADD.FTZ R118, R102, R118 ;  /* 0x0000007666761221 */ /* 0x000fce0000010000 */
.L_x_16451:
[----:B------:R-:W-:Y:S01]  /*1880*/  SHF.L.U32 R119, R119, 0x10, RZ ;  /* 0x0000001077777819 */ /* 0x000fe200000006ff */
[----:B------:R-:W-:Y:S06]  /*1890*/  @P2 BRA `(.L_x_16452) ;  /* 0x00000000000c2947 */ /* 0x000fec0003800000 */
[----:B------:R-:W-:Y:S05]  /*18a0*/  @!P1 BRA `(.L_x_16453) ;  /* 0x0000000000189947 */ /* 0x000fea0003800000 */
[----:B-----5:R-:W-:Y:S01]  /*18b0*/  FADD.FTZ R119, R103, R119 ;  /* 0x0000007767777221 */ /* 0x020fe20000010000 */
[----:B------:R-:W-:Y:S06]  /*18c0*/  BRA `(.L_x_16453) ;  /* 0x0000000000107947 */ /* 0x000fec0003800000 */
.L_x_16452:
[----:B-----5:R-:W-:-:S04]  /*18d0*/  PRMT R120, R161, 0x7632, R120 ;  /* 0x00007632a1787816 */ /* 0x020fc80000000078 */
[----:B------:R-:W-:-:S05]  /*18e0*/  SHF.L.U32 R120, R120, 0x10, RZ ;  /* 0x0000001078787819 */ /* 0x000fca00000006ff */
[----:B------:R-:W-:-:S04]  /*18f0*/  FADD.FTZ R119, R120, R119 ;  /* 0x0000007778777221 */ /* 0x000fc80000010000 */
[----:B------:R-:W-:-:S07]  /*1900*/  @P1 FADD.FTZ R119, R103, R119 ;  /* 0x0000007767771221 */ /* 0x000fce0000010000 */
.L_x_16453:
[C---:B------:R-:W-:Y:S02]  /*1910*/  PRMT R121, R166.reuse, 0x7632, R121 ;  /* 0x00007632a6797816 */ /* 0x040fe40000000079 */
[----:B------:R-:W-:Y:S01]  /*1920*/  SHF.L.U32 R120, R166, 0x10, RZ ;  /* 0x00000010a6787819 */ /* 0x000fe200000006ff */
[----:B------:R-:W-:Y:S06]  /*1930*/  @P2 BRA `(.L_x_16454) ;  /* 0x00000000000c2947 */ /* 0x000fec0003800000 */
[----:B------:R-:W-:Y:S05]  /*1940*/  @!P1 BRA `(.L_x_16455) ;  /* 0x0000000000149947 */ /* 0x000fea0003800000 */
[----:B-----5:R-:W-:Y:S01]  /*1950*/  FADD.FTZ R120, R104, R120 ;  /* 0x0000007868787221 */ /* 0x020fe20000010000 */
[----:B------:R-:W-:Y:S06]  /*1960*/  BRA `(.L_x_16455) ;  /* 0x00000000000c7947 */ /* 0x000fec0003800000 */
.L_x_16454:
[----:B-----5:R-:W-:-:S05]  /*1970*/  SHF.L.U32 R123, R162, 0x10, RZ ;  /* 0x00000010a27b7819 */ /* 0x020fca00000006ff */
[----:B------:R-:W-:-:S04]  /*1980*/  FADD.FTZ R120, R123, R120 ;  /* 0x000000787b787221 */ /* 0x000fc80000010000 */
[----:B------:R-:W-:-:S07]  /*1990*/  @P1 FADD.FTZ R120, R104, R120 ;  /* 0x0000007868781221 */ /* 0x000fce0000010000 */
.L_x_16455:
[----:B------:R-:W-:Y:S01]  /*19a0*/  SHF.L.U32 R121, R121, 0x10, RZ ;  /* 0x0000001079797819 */ /* 0x000fe200000006ff */
[----:B------:R-:W-:Y:S06]  /*19b0*/  @P2 BRA `(.L_x_16456) ;  /* 0x00000000000c2947 */ /* 0x000fec0003800000 */
[----:B------:R-:W-:Y:S05]  /*19c0*/  @!P1 BRA `(.L_x_16457) ;  /* 0x0000000000189947 */ /* 0x000fea0003800000 */
[----:B-----5:R-:W-:Y:S01]  /*19d0*/  FADD.FTZ R121, R105, R121 ;  /* 0x0000007969797221 */ /* 0x020fe20000010000 */
[----:B------:R-:W-:Y:S06]  /*19e0*/  BRA `(.L_x_16457) ;  /* 0x0000000000107947 */ /* 0x000fec0003800000 */
.L_x_16456:
[----:B-----5:R-:W-:-:S04]  /*19f0*/  PRMT R122, R162, 0x7632, R122 ;  /* 0x00007632a27a7816 */ /* 0x020fc8000000007a */
[----:B------:R-:W-:-:S05]  /*1a00*/  SHF.L.U32 R122, R122, 0x10, RZ ;  /* 0x000000107a7a7819 */ /* 0x000fca00000006ff */
[----:B------:R-:W-:-:S04]  /*1a10*/  FADD.FTZ R121, R122, R121 ;  /* 0x000000797a797221 */ /* 0x000fc80000010000 */
[----:B------:R-:W-:-:S07]  /*1a20*/  @P1 FADD.FTZ R121, R105, R121 ;  /* 0x0000007969791221 */ /* 0x000fce0000010000 */
.L_x_16457:
[C---:B------:R-:W-:Y:S02]  /*1a30*/  PRMT R123, R167.reuse, 0x7632, R123 ;  /* 0x00007632a77b7816 */ /* 0x040fe4000000007b */
[----:B------:R-:W-:Y:S01]  /*1a40*/  SHF.L.U32 R122, R167, 0x10, RZ ;  /* 0x00000010a77a7819 */ /* 0x000fe200000006ff */
[----:B------:R-:W-:Y:S06]  /*1a50*/  @P2 BRA `(.L_x_16458) ;  /* 0x00000000000c2947 */ /* 0x000fec0003800000 */
[----:B------:R-:W-:Y:S05]  /*1a60*/  @!P1 BRA `(.L_x_16459) ;  /* 0x0000000000149947 */ /* 0x000fea0003800000 */
[----:B-----5:R-:W-:Y:S01]  /*1a70*/  FADD.FTZ R122, R106, R122 ;  /* 0x0000007a6a7a7221 */ /* 0x020fe20000010000 */
[----:B------:R-:W-:Y:S06]  /*1a80*/  BRA `(.L_x_16459) ;  /* 0x00000000000c7947 */ /* 0x000fec0003800000 */
.L_x_16458:
[----:B-----5:R-:W-:-:S05]  /*1a90*/  SHF.L.U32 R159, R163, 0x10, RZ ;  /* 0x00000010a39f7819 */ /* 0x020fca00000006ff */
[----:B------:R-:W-:-:S04]  /*1aa0*/  FADD.FTZ R122, R159, R122 ;  /* 0x0000007a9f7a7221 */ /* 0x000fc80000010000 */
[----:B------:R-:W-:-:S07]  /*1ab0*/  @P1 FADD.FTZ R122, R106, R122 ;  /* 0x0000007a6a7a1221 */ /* 0x000fce0000010000 */
.L_x_16459:
[----:B------:R-:W-:Y:S01]  /*1ac0*/  SHF.L.U32 R123, R123, 0x10, RZ ;  /* 0x000000107b7b7819 */ /* 0x000fe200000006ff */
[----:B------:R-:W-:Y:S06]  /*1ad0*/  @P2 BRA `(.L_x_16460) ;  /* 0x00000000000c2947 */ /* 0x000fec0003800000 */
[----:B------:R-:W-:Y:S05]  /*1ae0*/  @!P1 BRA `(.L_x_16461) ;  /* 0x0000000000189947 */ /* 0x000fea0003800000 */
[----:B-----5:R-:W-:Y:S01]  /*1af0*/  FADD.FTZ R123, R107, R123 ;  /* 0x0000007b6b7b7221 */ /* 0x020fe20000010000 */
[----:B------:R-:W-:Y:S06]  /*1b00*/  BRA `(.L_x_16461) ;  /* 0x0000000000107947 */ /* 0x000fec0003800000 */
.L_x_16460:
[----:B-----5:R-:W-:-:S04]  /*1b10*/  PRMT R158, R163, 0x7632, R158 ;  /* 0x00007632a39e7816 */ /* 0x020fc8000000009e */
[----:B------:R-:W-:-:S05]  /*1b20*/  SHF.L.U32 R158, R158, 0x10, RZ ;  /* 0x000000109e9e7819 */ /* 0x000fca00000006ff */
[----:B------:R-:W-:-:S04]  /*1b30*/  FADD.FTZ R123, R158, R123 ;  /* 0x0000007b9e7b7221 */ /* 0x000fc80000010000 */
[----:B------:R-:W-:-:S07]  /*1b40*/  @P1 FADD.FTZ R123, R107, R123 ;  /* 0x0000007b6b7b1221 */ /* 0x000fce0000010000 */
.L_x_16461:
[----:B------:R-:W-:-:S04]  /*1b50*/  LEA R158, P1, R0, UR10, 0x5 ;  /* 0x0000000a009e7c11 */ /* 0x000fc8000f8228ff */
[C---:B------:R-:W-:Y:S02]  /*1b60*/  LEA.HI.X R159, R0.reuse, UR11, RZ, 0x5, P1 ;  /* 0x0000000b009f7c11 */ /* 0x040fe400088f2cff */
[----:B------:R-:W-:-:S03]  /*1b70*/  IADD3 R0, R0, 0x20, RZ ;  /* 0x0000002000007810 */ /* 0x000fc60007ffe0ff */
[----:B------:R0:W-:Y:S04]  /*1b80*/  STG.E.128 desc[UR4][R158.64], R116 ;  /* 0x000000749e007986 */ /* 0x0001e8000c101d04 */
[----:B------:R0:W-:Y:S02]  /*1b90*/  STG.E.128 desc[UR4][R158.64+0x10], R120 ;  /* 0x000010789e007986 */ /* 0x0001e4000c101d04 */
.L_x_16445:
[----:B------:R-:W-:Y:S05]  /*1ba0*/  BSYNC B0 ;  /* 0x0000000000007941 */ /* 0x000fea0003800000 */
.L_x_16444:
        /* <DEDUP_REMOVED lines=25> */
.L_x_16464:
[----:B-----5:R-:W-:-:S05]  /*1d40*/  SHF.L.U32 R127, R160, 0x10, RZ ;  /* 0x00000010a07f7819 */ /* 0x020fca00000006ff */
[----:B------:R-:W-:-:S04]  /*1d50*/  FADD.FTZ R124, R127, R124 ;  /* 0x0000007c7f7c7221 */ /* 0x000fc80000010000 */
[----:B------:R-:W-:-:S07]  /*1d60*/  @P1 FADD.FTZ R124, R100, R124 ;  /* 0x0000007c647c1221 */ /* 0x000fce0000010000 */
.L_x_16465:
[----:B------:R-:W-:Y:S01]  /*1d70*/  SHF.L.U32 R125, R125, 0x10, RZ ;  /* 0x000000107d7d7819 */ /* 0x000fe200000006ff */
[----:B------:R-:W-:Y:S06]  /*1d80*/  @P2 BRA `(.L_x_16466) ;  /* 0x00000000000c2947 */ /* 0x000fec0003800000 */
[----:B------:R-:W-:Y:S05]  /*1d90*/  @!P1 BRA `(.L_x_16467) ;  /* 0x0000000000189947 */ /* 0x000fea0003800000 */
[----:B-----5:R-:W-:Y:S01]  /*1da0*/  FADD.FTZ R125, R101, R125 ;  /* 0x0000007d657d7221 */ /* 0x020fe20000010000 */
[----:B------:R-:W-:Y:S06]  /*1db0*/  BRA `(.L_x_16467) ;  /* 0x0000000000107947 */ /* 0x000fec0003800000 */
.L_x_16466:
[----:B-----5:R-:W-:-:S04]  /*1dc0*/  PRMT R126, R160, 0x7632, R126 ;  /* 0x00007632a07e7816 */ /* 0x020fc8000000007e */
[----:B------:R-:W-:-:S05]  /*1dd0*/  SHF.L.U32 R126, R126, 0x10, RZ ;  /* 0x000000107e7e7819 */ /* 0x000fca00000006ff */
[----:B------:R-:W-:-:S04]  /*1de0*/  FADD.FTZ R125, R126, R125 ;  /* 0x0000007d7e7d7221 */ /* 0x000fc80000010000 */
[----:B------:R-:W-:-:S07]  /*1df0*/  @P1 FADD.FTZ R125, R101, R125 ;  /* 0x0000007d657d1221 */ /* 0x000fce0000010000 */
.L_x_16467:
[C---:B------:R-:W-:Y:S02]  /*1e00*/  PRMT R127, R165.reuse, 0x7632, R127 ;  /* 0x00007632a57f7816 */ /* 0x040fe4000000007f */
[----:B------:R-:W-:Y:S01]  /*1e10*/  SHF.L.U32 R126, R165, 0x10, RZ ;  /* 0x00000010a57e7819 */ /* 0x000fe200000006ff */
[----:B------:R-:W-:Y:S06]  /*1e20*/  @P2 BRA `(.L_x_16468) ;  /* 0x00000000000c2947 */ /* 0x000fec0003800000 */
[----:B------:R-:W-:Y:S05]  /*1e30*/  @!P1 BRA `(.L_x_16469) ;  /* 0x0000000000149947 */ /* 0x000fea0003800000 */
[----:B-----5:R-:W-:Y:S01]  /*1e40*/  FADD.FTZ R126, R102, R126 ;  /* 0x0000007e667e7221 */ /* 0x020fe20000010000 */
[----:B------:R-:W-:Y:S06]  /*1e50*/  BRA `(.L_x_16469) ;  /* 0x00000000000c7947 */ /* 0x000fec0003800000 */
.L_x_16468:
[----:B-----5:R-:W-:-:S05]  /*1e60*/  SHF.L.U32 R129, R161, 0x10, RZ ;  /* 0x00000010a1817819 */ /* 0x020fca00000006ff */
[----:B------:R-:W-:-:S04]  /*1e70*/  FADD.FTZ R126, R129, R126 ;  /* 0x0000007e817e7221 */ /* 0x000fc80000010000 */
[----:B------:R-:W-:-:S07]  /*1e80*/  @P1 FADD.FTZ R126, R102, R126 ;  /* 0x0000007e667e1221 */ /* 0x000fce0000010000 */
.L_x_16469:
[----:B------:R-:W-:Y:S01]  /*1e90*/  SHF.L.U32 R127, R127, 0x10, RZ ;  /* 0x000000107f7f7819 */ /* 0x000fe200000006ff */
[----:B------:R-:W-:Y:S06]  /*1ea0*/  @P2 BRA `(.L_x_16470) ;  /* 0x00000000000c2947 */ /* 0x000fec0003800000 */
[----:B------:R-:W-:Y:S05]  /*1eb0*/  @!P1 BRA `(.L_x_16471) ;  /* 0x0000000000189947 */ /* 0x000fea0003800000 */
[----:B-----5:R-:W-:Y:S01]  /*1ec0*/  FADD.FTZ R127, R103, R127 ;  /* 0x0000007f677f7221 */ /* 0x020fe20000010000 */
[----:B------:R-:W-:Y:S06]  /*1ed0*/  BRA `(.L_x_16471) ;  /* 0x0000000000107947 */ /* 0x000fec0003800000 */
.L_x_16470:
[----:B-----5:R-:W-:-:S04]  /*1ee0*/  PRMT R128, R161, 0x7632, R128 ;  /* 0x00007632a1807816 */ /* 0x020fc80000000080 */
[----:B------:R-:W-:-:S05]  /*1ef0*/  SHF.L.U32 R128, R128, 0x10, RZ ;  /* 0x0000001080807819 */ /* 0x000fca00000006ff */
[----:B------:R-:W-:-:S04]  /*1f00*/  FADD.FTZ R127, R128, R127 ;  /* 0x0000007f807f7221 */ /* 0x000fc80000010000 */
[----:B------:R-:W-:-:S07]  /*1f10*/  @P1 FADD.FTZ R127, R103, R127 ;  /* 0x0000007f677f1221 */ /* 0x000fce0000010000 */
.L_x_16471:
[C---:B------:R-:W-:Y:S02]  /*1f20*/  PRMT R129, R166.reuse, 0x7632, R129 ;  /* 0x00007632a6817816 */ /* 0x040fe40000000081 */
[----:B------:R-:W-:Y:S01]  /*1f30*/  SHF.L.U32 R128, R166, 0x10, RZ ;  /* 0x00000010a6807819 */ /* 0x000fe200000006ff */
[----:B------:R-:W-:Y:S06]  /*1f40*/  @P2 BRA `(.L_x_16472) ;  /* 0x00000000000c2947 */ /* 0x000fec0003800000 */
[----:B------:R-:W-:Y:S05]  /*1f50*/  @!P1 BRA `(.L_x_16473) ;  /* 0x0000000000149947 */ /* 0x000fea0003800000 */
[----:B-----5:R-:W-:Y:S01]  /*1f60*/  FADD.FTZ R128, R104, R128 ;  /* 0x0000008068807221 */ /* 0x020fe20000010000 */
[----:B------:R-:W-:Y:S06]  /*1f70*/  BRA `(.L_x_16473) ;  /* 0x00000000000c7947 */ /* 0x000fec0003800000 */
.L_x_16472:
[----:B-----5:R-:W-:-:S05]  /*1f80*/  SHF.L.U32 R131, R162, 0x10, RZ ;  /* 0x00000010a2837819 */ /* 0x020fca00000006ff */
[----:B------:R-:W-:-:S04]  /*1f90*/  FADD.FTZ R128, R131, R128 ;  /* 0x0000008083807221 */ /* 0x000fc80000010000 */
[----:B------:R-:W-:-:S07]  /*1fa0*/  @P1 FADD.FTZ R128, R104, R128 ;  /* 0x0000008068801221 */ /* 0x000fce0000010000 */
.L_x_16473:
[----:B------:R-:W-:Y:S01]  /*1fb0*/  SHF.L.U32 R129, R129, 0x10, RZ ;  /* 0x0000001081817819 */ /* 0x000fe200000006ff */
[----:B------:R-:W-:Y:S06]  /*1fc0*/  @P2 BRA `(.L_x_16474) ;  /* 0x00000000000c2947 */ /* 0x000fec0003800000 */
[----:B------:R-:W-:Y:S05]  /*1fd0*/  @!P1 BRA `(.L_x_16475) ;  /* 0x0000000000189947 */ /* 0x000fea0003800000 */
[----:B-----5:R-:W-:Y:S01]  /*1fe0*/  FADD.FTZ R129, R105, R129 ;  /* 0x0000008169817221 */ /* 0x020fe20000010000 */
[----:B------:R-:W-:Y:S06]  /*1ff0*/  BRA `(.L_x_16475) ;  /* 0x0000000000107947 */ /* 0x000fec0003800000 */
.L_x_16474:
[----:B-----5:R-:W-:-:S04]  /*2000*/  PRMT R130, R162, 0x7632, R130 ;  /* 0x00007632a2827816 */ /* 0x020fc80000000082 */
[----:B------:R-:W-:-:S05]  /*2010*/  SHF.L.U32 R130, R130, 0x10, RZ ;  /* 0x0000001082827819 */ /* 0x000fca00000006ff */
[----:B------:R-:W-:-:S04]  /*2020*/  FADD.FTZ R129, R130, R129 ;  /* 0x0000008182817221 */ /* 0x000fc80000010000 */
[----:B------:R-:W-:-:S07]  /*2030*/  @P1 FADD.FTZ R129, R105, R129 ;  /* 0x0000008169811221 */ /* 0x000fce0000010000 */
.L_x_16475:
[C---:B------:R-:W-:Y:S02]  /*2040*/  PRMT R131, R167.reuse, 0x7632, R131 ;  /* 0x00007632a7837816 */ /* 0x040fe40000000083 */
[----:B------:R-:W-:Y:S01]  /*2050*/  SHF.L.U32 R130, R167, 0x10, RZ ;  /* 0x00000010a7827819 */ /* 0x000fe200000006ff */
[----:B------:R-:W-:Y:S06]  /*2060*/  @P2 BRA `(.L_x_16476) ;  /* 0x00000000000c2947 */ /* 0x000fec0003800000 */
[----:B------:R-:W-:Y:S05]  /*2070*/  @!P1 BRA `(.L_x_16477) ;  /* 0x0000000000149947 */ /* 0x000fea0003800000 */
[----:B-----5:R-:W-:Y:S01]  /*2080*/  FADD.FTZ R130, R106, R130 ;  /* 0x000000826a827221 */ /* 0x020fe20000010000 */
[----:B------:R-:W-:Y:S06]  /*2090*/  BRA `(.L_x_16477) ;  /* 0x00000000000c7947 */ /* 0x000fec0003800000 */
.L_x_16476:
[----:B-----5:R-:W-:-:S05]  /*20a0*/  SHF.L.U32 R159, R163, 0x10, RZ ;  /* 0x00000010a39f7819 */ /* 0x020fca00000006ff */
[----:B------:R-:W-:-:S04]  /*20b0*/  FADD.FTZ R130, R159, R130 ;  /* 0x000000829f827221 */ /* 0x000fc80000010000 */
[----:B------:R-:W-:-:S07]  /*20c0*/  @P1 FADD.FTZ R130, R106, R130 ;  /* 0x000000826a821221 */ /* 0x000fce0000010000 */
.L_x_16477:
[----:B------:R-:W-:Y:S01]  /*20d0*/  SHF.L.U32 R131, R131, 0x10, RZ ;  /* 0x0000001083837819 */ /* 0x000fe200000006ff */
[----:B------:R-:W-:Y:S06]  /*20e0*/  @P2 BRA `(.L_x_16478) ;  /* 0x00000000000c2947 */ /* 0x000fec0003800000 */
[----:B------:R-:W-:Y:S05]  /*20f0*/  @!P1 BRA `(.L_x_16479) ;  /* 0x0000000000189947 */ /* 0x000fea0003800000 */
[----:B-----5:R-:W-:Y:S01]  /*2100*/  FADD.FTZ R131, R107, R131 ;  /* 0x000000836b837221 */ /* 0x020fe20000010000 */
[----:B------:R-:W-:Y:S06]  /*2110*/  BRA `(.L_x_16479) ;  /* 0x0000000000107947 */ /* 0x000fec0003800000 */
.L_x_16478:
[----:B-----5:R-:W-:-:S04]  /*2120*/  PRMT R158, R163, 0x7632, R158 ;  /* 0x00007632a39e7816 */ /* 0x020fc8000000009e */
[----:B------:R-:W-:-:S05]  /*2130*/  SHF.L.U32 R158, R158, 0x10, RZ ;  /* 0x000000109e9e7819 */ /* 0x000fca00000006ff */
[----:B------:R-:W-:-:S04]  /*2140*/  FADD.FTZ R131, R158, R131 ;  /* 0x000000839e837221 */ /* 0x000fc80000010000 */
[----:B------:R-:W-:-:S07]  /*2150*/  @P1 FADD.FTZ R131, R107, R131 ;  /* 0x000000836b831221 */ /* 0x000fce0000010000 */
.L_x_16479:
[----:B------:R-:W-:-:S04]  /*2160*/  LEA R158, P1, R0, UR10, 0x5 ;  /* 0x0000000a009e7c11 */ /* 0x000fc8000f8228ff */
[C---:B------:R-:W-:Y:S02]  /*2170*/  LEA.HI.X R159, R0.reuse, UR11, RZ, 0x5, P1 ;  /* 0x0000000b009f7c11 */ /* 0x040fe400088f2cff */
[----:B------:R-:W-:-:S03]  /*2180*/  IADD3 R0, R0, 0x20, RZ ;  /* 0x0000002000007810 */ /* 0x000fc60007ffe0ff */
[----:B------:R0:W-:Y:S04]  /*2190*/  STG.E.128 desc[UR4][R158.64], R124 ;  /* 0x0000007c9e007986 */ /* 0x0001e8000c101d04 */
[----:B------:R0:W-:Y:S02]  /*21a0*/  STG.E.128 desc[UR4][R158.64+0x10], R128 ;  /* 0x000010809e007986 */ /* 0x0001e4000c101d04 */
.L_x_16463:
[----:B------:R-:W-:Y:S05]  /*21b0*/  BSYNC B0 ;  /* 0x0000000000007941 */ /* 0x000fea0003800000 */
.L_x_16462:
        /* <DEDUP_REMOVED lines=25> */
.L_x_16482:
[----:B-----5:R-:W-:-:S05]  /*2350*/  SHF.L.U32 R135, R160, 0x10, RZ ;  /* 0x00000010a0877819 */ /* 0x020fca00000006ff */
[----:B------:R-:W-:-:S04]  /*2360*/  FADD.FTZ R132, R135, R132 ;  /* 0x0000008487847221 */ /* 0x000fc80000010000 */
[----:B------:R-:W-:-:S07]  /*2370*/  @P1 FADD.FTZ R132, R100, R132 ;  /* 0x0000008464841221 */ /* 0x000fce0000010000 */
.L_x_16483:
[----:B------:R-:W-:Y:S01]  /*2380*/  SHF.L.U32 R133, R133, 0x10, RZ ;  /* 0x0000001085857819 */ /* 0x000fe200000006ff */
[----:B------:R-:W-:Y:S06]  /*2390*/  @P2 BRA `(.L_x_16484) ;  /* 0x00000000000c2947 */ /* 0x000fec0003800000 */
[----:B------:R-:W-:Y:S05]  /*23a0*/  @!P1 BRA `(.L_x_16485) ;  /* 0x0000000000189947 */ /* 0x000fea0003800000 */
[----:B-----5:R-:W-:Y:S01]  /*23b0*/  FADD.FTZ R133, R101, R133 ;  /* 0x0000008565857221 */ /* 0x020fe20000010000 */
[----:B------:R-:W-:Y:S06]  /*23c0*/  BRA `(.L_x_16485) ;  /* 0x0000000000107947 */ /* 0x000fec0003800000 */
.L_x_16484:
[----:B-----5:R-:W-:-:S04]  /*23d0*/  PRMT R134, R160, 0x7632, R134 ;  /* 0x00007632a0867816 */ /* 0x020fc80000000086 */
[----:B------:R-:W-:-:S05]  /*23e0*/  SHF.L.U32 R134, R134, 0x10, RZ ;  /* 0x0000001086867819 */ /* 0x000fca00000006ff */
[----:B------:R-:W-:-:S04]  /*23f0*/  FADD.FTZ R133, R134, R133 ;  /* 0x0000008586857221 */ /* 0x000fc80000010000 */
[----:B------:R-:W-:-:S07]  /*2400*/  @P1 FADD.FTZ R133, R101, R133 ;  /* 0x0000008565851221 */ /* 0x000fce0000010000 */
.L_x_16485:
[C---:B------:R-:W-:Y:S02]  /*2410*/  PRMT R135, R165.reuse, 0x7632, R135 ;  /* 0x00007632a5877816 */ /* 0x040fe40000000087 */
[----:B------:R-:W-:Y:S01]  /*2420*/  SHF.L.U32 R134, R165, 0x10, RZ ;  /* 0x00000010a5867819 */ /* 0x000fe200000006ff */
[----:B------:R-:W-:Y:S06]  /*2430*/  @P2 BRA `(.L_x_16486) ;  /* 0x00000000000c2947 */ /* 0x000fec0003800000 */
[----:B------:R-:W-:Y:S05]  /*2440*/  @!P1 BRA `(.L_x_16487) ;  /* 0x0000000000149947 */ /* 0x000fea0003800000 */
[----:B-----5:R-:W-:Y:S01]  /*2450*/  FADD.FTZ R134, R102, R134 ;  /* 0x0000008666867221 */ /* 0x020fe20000010000 */
[----:B------:R-:W-:Y:S06]  /*2460*/  BRA `(.L_x_16487) ;  /* 0x00000000000c7947 */ /* 0x000fec0003800000 */
.L_x_16486:
[----:B-----5:R-:W-:-:S05]  /*2470*/  SHF.L.U32 R137, R161, 0x10, RZ ;  /* 0x00000010a1897819 */ /* 0x020fca00000006ff */
[----:B------:R-:W-:-:S04]  /*2480*/  FADD.FTZ R134, R137, R134 ;  /* 0x0000008689867221 */ /* 0x000fc80000010000 */
[----:B------:R-:W-:-:S07]  /*2490*/  @P1 FADD.FTZ R134, R102, R134 ;  /* 0x0000008666861221 */ /* 0x000fce0000010000 */
.L_x_16487:
[----:B------:R-:W-:Y:S01]  /*24a0*/  SHF.L.U32 R135, R135, 0x10, RZ ;  /* 0x0000001087877819 */ /* 0x000fe200000006ff */
[----:B------:R-:W-:Y:S06]  /*24b0*/  @P2 BRA `(.L_x_16488) ;  /* 0x00000000000c2947 */ /* 0x000fec0003800000 */
[----:B------:R-:W-:Y:S05]  /*24c0*/  @!P1 BRA `(.L_x_16489) ;  /* 0x0000000000189947 */ /* 0x000fea0003800000 */
[----:B-----5:R-:W-:Y:S01]  /*24d0*/  FADD.FTZ R135, R103, R135 ;  /* 0x0000008767877221 */ /* 0x020fe20000010000 */
[----:B------:R-:W-:Y:S06]  /*24e0*/  BRA `(.L_x_16489) ;  /* 0x0000000000107947 */ /* 0x000fec0003800000 */
.L_x_16488:
[----:B-----5:R-:W-:-:S04]  /*24f0*/  PRMT R136, R161, 0x7632, R136 ;  /* 0x00007632a1887816 */ /* 0x020fc80000000088 */
[----:B------:R-:W-:-:S05]  /*2500*/  SHF.L.U32 R136, R136, 0x10, RZ ;  /* 0x0000001088887819 */ /* 0x000fca00000006ff */
[----:B------:R-:W-:-:S04]  /*2510*/  FADD.FTZ R135, R136, R135 ;  /* 0x0000008788877221 */ /* 0x000fc80000010000 */
[----:B------:R-:W-:-:S07]  /*2520*/  @P1 FADD.FTZ R135, R103, R135 ;  /* 0x0000008767871221 */ /* 0x000fce0000010000 */
.L_x_16489:
[C---:B------:R-:W-:Y:S02]  /*2530*/  PRMT R137, R166.reuse, 0x7632, R137 ;  /* 0x00007632a6897816 */ /* 0x040fe40000000089 */
[----:B------:R-:W-:Y:S01]  /*2540*/  SHF.L.U32 R136, R166, 0x10, RZ ;  /* 0x00000010a6887819 */ /* 0x000fe200000006ff */
[----:B------:R-:W-:Y:S06]  /*2550*/  @P2 BRA `(.L_x_16490) ;  /* 0x00000000000c2947 */ /* 0x000fec0003800000 */
[----:B------:R-:W-:Y:S05]  /*2560*/  @!P1 BRA `(.L_x_16491) ;  /* 0x0000000000149947 */ /* 0x000fea0003800000 */
[----:B-----5:R-:W-:Y:S01]  /*2570*/  FADD.FTZ R136, R104, R136 ;  /* 0x0000008868887221 */ /* 0x020fe20000010000 */
[----:B------:R-:W-:Y:S06]  /*2580*/  BRA `(.L_x_16491) ;  /* 0x00000000000c7947 */ /* 0x000fec0003800000 */
.L_x_16490:
[----:B-----5:R-:W-:-:S05]  /*2590*/  SHF.L.U32 R139, R162, 0x10, RZ ;  /* 0x00000010a28b7819 */ /* 0x020fca00000006ff */
[----:B------:R-:W-:-:S04]  /*25a0*/  FADD.FTZ R136, R139, R136 ;  /* 0x000000888b887221 */ /* 0x000fc80000010000 */
[----:B------:R-:W-:-:S07]  /*25b0*/  @P1 FADD.FTZ R136, R104, R136 ;  /* 0x0000008868881221 */ /* 0x000fce0000010000 */
.L_x_16491:
[----:B------:R-:W-:Y:S01]  /*25c0*/  SHF.L.U32 R137, R137, 0x10, RZ ;  /* 0x0000001089897819 */ /* 0x000fe200000006ff */
[----:B------:R-:W-:Y:S06]  /*25d0*/  @P2 BRA `(.L_x_16492) ;  /* 0x00000000000c2947 */ /* 0x000fec0003800000 */
[----:B------:R-:W-:Y:S05]  /*25e0*/  @!P1 BRA `(.L_x_16493) ;  /* 0x0000000000189947 */ /* 0x000fea0003800000 */
[----:B-----5:R-:W-:Y:S01]  /*25f0*/  FADD.FTZ R137, R105, R137 ;  /* 0x0000008969897221 */ /* 0x020fe20000010000 */
[----:B------:R-:W-:Y:S06]  /*2600*/  BRA `(.L_x_16493) ;  /* 0x0000000000107947 */ /* 0x000fec0003800000 */
.L_x_16492:
[----:B-----5:R-:W-:-:S04]  /*2610*/  PRMT R138, R162, 0x7632, R138 ;  /* 0x00007632a28a7816 */ /* 0x020fc8000000008a */
[----:B------:R-:W-:-:S05]  /*2620*/  SHF.L.U32 R138, R138, 0x10, RZ ;  /* 0x000000108a8a7819 */ /* 0x000fca00000006ff */
[----:B------:R-:W-:-:S04]  /*2630*/  FADD.FTZ R137, R138, R137 ;  /* 0x000000898a897221 */ /* 0x000fc80000010000 */
[----:B------:R-:W-:-:S07]  /*2640*/  @P1 FADD.FTZ R137, R105, R137 ;  /* 0x0000008969891221 */ /* 0x000fce0000010000 */
.L_x_16493:
[C---:B------:R-:W-:Y:S02]  /*2650*/  PRMT R139, R167.reuse, 0x7632, R139 ;  /* 0x00007632a78b7816 */ /* 0x040fe4000000008b */
[----:B------:R-:W-:Y:S01]  /*2660*/  SHF.L.U32 R138, R167, 0x10, RZ ;  /* 0x00000010a78a7819 */ /* 0x000fe200000006ff */
[----:B------:R-:W-:Y:S06]  /*2670*/  @P2 BRA `(.L_x_16494) ;  /* 0x00000000000c2947 */ /* 0x000fec0003800000 */
[----:B------:R-:W-:Y:S05]  /*2680*/  @!P1 BRA `(.L_x_16495) ;  /* 0x0000000000149947 */ /* 0x000fea0003800000 */
[----:B-----5:R-:W-:Y:S01]  /*2690*/  FADD.FTZ R138, R106, R138 ;  /* 0x0000008a6a8a7221 */ /* 0x020fe20000010000 */
[----:B------:R-:W-:Y:S06]  /*26a0*/  BRA `(.L_x_16495) ;  /* 0x00000000000c7947 */ /* 0x000fec0003800000 */
.L_x_16494:
[----:B-----5:R-:W-:-:S05]  /*26b0*/  SHF.L.U32 R159, R163, 0x10, RZ ;  /* 0x00000010a39f7819 */ /* 0x020fca00000006ff */
[----:B------:R-:W-:-:S04]  /*26c0*/  FADD.FTZ R138, R159, R138 ;  /* 0x0000008a9f8a7221 */ /* 0x000fc80000010000 */
[----:B------:R-:W-:-:S07]  /*26d0*/  @P1 FADD.FTZ R138, R106, R138 ;  /* 0x0000008a6a8a1221 */ /* 0x000fce0000010000 */
.L_x_16495:
[----:B------:R-:W-:Y:S01]  /*26e0*/  SHF.L.U32 R139, R139, 0x10, RZ ;  /* 0x000000108b8b7819 */ /* 0x000fe200000006ff */
[----:B------:R-:W-:Y:S06]  /*26f0*/  @P2 BRA `(.L_x_16496) ;  /* 0x00000000000c2947 */ /* 0x000fec0003800000 */
[----:B------:R-:W-:Y:S05]  /*2700*/  @!P1 BRA `(.L_x_16497) ;  /* 0x0000000000189947 */ /* 0x000fea0003800000 */
[----:B-----5:R-:W-:Y:S01]  /*2710*/  FADD.FTZ R139, R107, R139 ;  /* 0x0000008b6b8b7221 */ /* 0x020fe20000010000 */
[----:B------:R-:W-:Y:S06]  /*2720*/  BRA `(.L_x_16497) ;  /* 0x0000000000107947 */ /* 0x000fec0003800000 */
.L_x_16496:
[----:B-----5:R-:W-:-:S04]  /*2730*/  PRMT R158, R163, 0x7632, R158 ;  /* 0x00007632a39e7816 */ /* 0x020fc8000000009e */
[----:B------:R-:W-:-:S05]  /*2740*/  SHF.L.U32 R158, R158, 0x10, RZ ;  /* 0x000000109e9e7819 */ /* 0x000fca00000006ff */
[----:B------:R-:W-:-:S04]  /*2750*/  FADD.FTZ R139, R158, R139 ;  /* 0x0000008b9e8b7221 */ /* 0x000fc80000010000 */
[----:B------:R-:W-:-:S07]  /*2760*/  @P1 FADD.FTZ R139, R107, R139 ;  /* 0x0000008b6b8b1221 */ /* 0x000fce0000010000 */
.L_x_16497:
[----:B------:R-:W-:-:S04]  /*2770*/  LEA R158, P1, R0, UR10, 0x5 ;  /* 0x0000000a009e7c11 */ /* 0x000fc8000f8228ff */
[C---:B------:R-:W-:Y:S02]  /*2780*/  LEA.HI.X R159, R0.reuse, UR11, RZ, 0x5, P1 ;  /* 0x0000000b009f7c11 */ /* 0x040fe400088f2cff */
[----:B------:R-:W-:-:S03]  /*2790*/  IADD3 R0, R0, 0x20, RZ ;  /* 0x0000002000007810 */ /* 0x000fc60007ffe0ff */
[----:B------:R0:W-:Y:S04]  /*27a0*/  STG.E.128 desc[UR4][R158.64], R132 ;  /* 0x000000849e007986 */ /* 0x0001e8000c101d04 */
[----:B------:R0:W-:Y:S02]  /*27b0*/  STG.E.128 desc[UR4][R158.64+0x10], R136 ;  /* 0x000010889e007986 */ /* 0x0001e4000c101d04 */
.L_x_16481:
[----:B------:R-:W-:Y:S05]  /*27c0*/  BSYNC B0 ;  /* 0x0000000000007941 */ /* 0x000fea0003800000 */
.L_x_16480:
        /* <DEDUP_REMOVED lines=25> */
.L_x_16500:
[----:B-----5:R-:W-:-:S05]  /*2960*/  SHF.L.U32 R111, R160, 0x10, RZ ;  /* 0x00000010a06f7819 */ /* 0x020fca00000006ff */
[----:B------:R-:W-:-:S04]  /*2970*/  FADD.FTZ R108, R111, R108 ;  /* 0x0000006c6f6c7221 */ /* 0x000fc80000010000 */
[----:B------:R-:W-:-:S07]  /*2980*/  @P1 FADD.FTZ R108, R100, R108 ;  /* 0x0000006c646c1221 */ /* 0x000fce0000010000 */
.L_x_16501:
[----:B------:R-:W-:Y:S01]  /*2990*/  SHF.L.U32 R109, R109, 0x10, RZ ;  /* 0x000000106d6d7819 */ /* 0x000fe200000006ff */
[----:B------:R-:W-:Y:S06]  /*29a0*/  @P2 BRA `(.L_x_16502) ;  /* 0x00000000000c2947 */ /* 0x000fec0003800000 */
[----:B------:R-:W-:Y:S05]  /*29b0*/  @!P1 BRA `(.L_x_16503) ;  /* 0x0000000000189947 */ /* 0x000fea0003800000 */
[----:B-----5:R-:W-:Y:S01]  /*29c0*/  FADD.FTZ R109, R101, R109 ;  /* 0x0000006d656d7221 */ /* 0x020fe20000010000 */
[----:B------:R-:W-:Y:S06]  /*29d0*/  BRA `(.L_x_16503) ;  /* 0x0000000000107947 */ /* 0x000fec0003800000 */
.L_x_16502:
[----:B-----5:R-:W-:-:S04]  /*29e0*/  PRMT R110, R160, 0x7632, R110 ;  /* 0x00007632a06e7816 */ /* 0x020fc8000000006e */
[----:B------:R-:W-:-:S05]  /*29f0*/  SHF.L.U32 R110, R110, 0x10, RZ ;  /* 0x000000106e6e7819 */ /* 0x000fca00000006ff */
[----:B------:R-:W-:-:S04]  /*2a00*/  FADD.FTZ R109, R110, R109 ;  /* 0x0000006d6e6d7221 */ /* 0x000fc80000010000 */
[----:B------:R-:W-:-:S07]  /*2a10*/  @P1 FADD.FTZ R109, R101, R109 ;  /* 0x0000006d656d1221 */ /* 0x000fce0000010000 */
.L_x_16503:
[C---:B------:R-:W-:Y:S02]  /*2a20*/  PRMT R111, R165.reuse, 0x7632, R111 ;  /* 0x00007632a56f7816 */ /* 0x040fe4000000006f */
[----:B------:R-:W-:Y:S01]  /*2a30*/  SHF.L.U32 R110, R165, 0x10, RZ ;  /* 0x00000010a56e7819 */ /* 0x000fe200000006ff */
[----:B------:R-:W-:Y:S06]  /*2a40*/  @P2 BRA `(.L_x_16504) ;  /* 0x00000000000c2947 */ /* 0x000fec0003800000 */
[----:B------:R-:W-:Y:S05]  /*2a50*/  @!P1 BRA `(.L_x_16505) ;  /* 0x0000000000149947 */ /* 0x000fea0003800000 */
[----:B-----5:R-:W-:Y:S01]  /*2a60*/  FADD.FTZ R110, R102, R110 ;  /* 0x0000006e666e7221 */ /* 0x020fe20000010000 */
[----:B------:R-:W-:Y:S06]  /*2a70*/  BRA `(.L_x_16505) ;  /* 0x00000000000c7947 */ /* 0x000fec0003800000 */
.L_x_16504:
[----:B-----5:R-:W-:-:S05]  /*2a80*/  SHF.L.U32 R113, R161, 0x10, RZ ;  /* 0x00000010a1717819 */ /* 0x020fca00000006ff */
[----:B------:R-:W-:-:S04]  /*2a90*/  FADD.FTZ R110, R113, R110 ;  /* 0x0000006e716e7221 */ /* 0x000fc80000010000 */
[----:B------:R-:W-:-:S07]  /*2aa0*/  @P1 FADD.FTZ R110, R102, R110 ;  /* 0x0000006e666e1221 */ /* 0x000fce0000010000 */
.L_x_16505:
[----:B------:R-:W-:Y:S01]  /*2ab0*/  SHF.L.U32 R111, R111, 0x10, RZ ;  /* 0x000000106f6f7819 */ /* 0x000fe200000006ff */
[----:B------:R-:W-:Y:S06]  /*2ac0*/  @P2 BRA `(.L_x_16506) ;  /* 0x00000000000c2947 */ /* 0x000fec0003800000 */
[----:B------:R-:W-:Y:S05]  /*2ad0*/  @!P1 BRA `(.L_x_16507) ;  /* 0x0000000000189947 */ /* 0x000fea0003800000 */
[----:B-----5:R-:W-:Y:S01]  /*2ae0*/  FADD.FTZ R111, R103, R111 ;  /* 0x0000006f676f7221 */ /* 0x020fe20000010000 */
[----:B------:R-:W-:Y:S06]  /*2af0*/  BRA `(.L_x_16507) ;  /* 0x0000000000107947 */ /* 0x000fec0003800000 */
.L_x_16506:
[----:B-----5:R-:W-:-:S04]  /*2b00*/  PRMT R112, R161, 0x7632, R112 ;  /* 0x00007632a1707816 */ /* 0x020fc80000000070 */
[----:B------:R-:W-:-:S05]  /*2b10*/  SHF.L.U32 R112, R112, 0x10, RZ ;  /* 0x0000001070707819 */ /* 0x000fca00000006ff */
[----:B------:R-:W-:-:S04]  /*2b20*/  FADD.FTZ R111, R112, R111 ;  /* 0x0000006f706f7221 */ /* 0x000fc80000010000 */
[----:B------:R-:W-:-:S07]  /*2b30*/  @P1 FADD.FTZ R111, R103, R111 ;  /* 0x0000006f676f1221 */ /* 0x000fce0000010000 */
.L_x_16507:
[C---:B------:R-:W-:Y:S02]  /*2b40*/  PRMT R113, R166.reuse, 0x7632, R113 ;  /* 0x00007632a6717816 */ /* 0x040fe40000000071 */
[----:B------:R-:W-:Y:S01]  /*2b50*/  SHF.L.U32 R112, R166, 0x10, RZ ;  /* 0x00000010a6707819 */ /* 0x000fe200000006ff */
[----:B------:R-:W-:Y:S06]  /*2b60*/  @P2 BRA `(.L_x_16508) ;  /* 0x00000000000c2947 */ /* 0x000fec0003800000 */
[----:B------:R-:W-:Y:S05]  /*2b70*/  @!P1 BRA `(.L_x_16509) ;  /* 0x0000000000149947 */ /* 0x000fea0003800000 */
[----:B-----5:R-:W-:Y:S01]  /*2b80*/  FADD.FTZ R112, R104, R112 ;  /* 0x0000007068707221 */ /* 0x020fe20000010000 */
[----:B------:R-:W-:Y:S06]  /*2b90*/  BRA `(.L_x_16509) ;  /* 0x00000000000c7947 */ /* 0x000fec0003800000 */
.L_x_16508:
[----:B-----5:R-:W-:-:S05]  /*2ba0*/  SHF.L.U32 R115, R162, 0x10, RZ ;  /* 0x00000010a2737819 */ /* 0x020fca00000006ff */
[----:B------:R-:W-:-:S04]  /*2bb0*/  FADD.FTZ R112, R115, R112 ;  /* 0x0000007073707221 */ /* 0x000fc80000010000 */
[----:B------:R-:W-:-:S07]  /*2bc0*/  @P1 FADD.FTZ R112, R104, R112 ;  /* 0x0000007068701221 */ /* 0x000fce0000010000 */
.L_x_16509:
[----:B------:R-:W-:Y:S01]  /*2bd0*/  SHF.L.U32 R113, R113, 0x10, RZ ;  /* 0x0000001071717819 */ /* 0x000fe200000006ff */
[----:B------:R-:W-:Y:S06]  /*2be0*/  @P2 BRA `(.L_x_16510) ;  /* 0x00000000000c2947 */ /* 0x000fec0003800000 */
[----:B------:R-:W-:Y:S05]  /*2bf0*/  @!P1 BRA `(.L_x_16511) ;  /* 0x0000000000189947 */ /* 0x000fea0003800000 */
[----:B-----5:R-:W-:Y:S01]  /*2c00*/  FADD.FTZ R113, R105, R113 ;  /* 0x0000007169717221 */ /* 0x020fe20000010000 */
[----:B------:R-:W-:Y:S06]  /*2c10*/  BRA `(.L_x_16511) ;  /* 0x0000000000107947 */ /* 0x000fec0003800000 */
.L_x_16510:
[----:B-----5:R-:W-:-:S04]  /*2c20*/  PRMT R114, R162, 0x7632, R114 ;  /* 0x00007632a2727816 */ /* 0x020fc80000000072 */
[----:B------:R-:W-:-:S05]  /*2c30*/  SHF.L.U32 R114, R114, 0x10, RZ ;  /* 0x0000001072727819 */ /* 0x000fca00000006ff */
[----:B------:R-:W-:-:S04]  /*2c40*/  FADD.FTZ R113, R114, R113 ;  /* 0x0000007172717221 */ /* 0x000fc80000010000 */
[----:B------:R-:W-:-:S07]  /*2c50*/  @P1 FADD.FTZ R113, R105, R113 ;  /* 0x0000007169711221 */ /* 0x000fce0000010000 */
.L_x_16511:
[C---:B------:R-:W-:Y:S02]  /*2c60*/  PRMT R115, R167.reuse, 0x7632, R115 ;  /* 0x00007632a7737816 */ /* 0x040fe40000000073 */
[----:B------:R-:W-:Y:S01]  /*2c70*/  SHF.L.U32 R114, R167, 0x10, RZ ;  /* 0x00000010a7727819 */ /* 0x000fe200000006ff */
[----:B------:R-:W-:Y:S06]  /*2c80*/  @P2 BRA `(.L_x_16512) ;  /* 0x00000000000c2947 */ /* 0x000fec0003800000 */
[----:B------:R-:W-:Y:S05]  /*2c90*/  @!P1 BRA `(.L_x_16513) ;  /* 0x0000000000149947 */ /* 0x000fea0003800000 */
[----:B-----5:R-:W-:Y:S01]  /*2ca0*/  FADD.FTZ R114, R106, R114 ;  /* 0x000000726a727221 */ /* 0x020fe20000010000 */
[----:B------:R-:W-:Y:S06]  /*2cb0*/  BRA `(.L_x_16513) ;  /* 0x00000000000c7947 */ /* 0x000fec0003800000 */
.L_x_16512:
[----:B-----5:R-:W-:-:S05]  /*2cc0*/  SHF.L.U32 R159, R163, 0x10, RZ ;  /* 0x00000010a39f7819 */ /* 0x020fca00000006ff */
[----:B------:R-:W-:-:S04]  /*2cd0*/  FADD.FTZ R114, R159, R114 ;  /* 0x000000729f727221 */ /* 0x000fc80000010000 */
[----:B------:R-:W-:-:S07]  /*2ce0*/  @P1 FADD.FTZ R114, R106, R114 ;  /* 0x000000726a721221 */ /* 0x000fce0000010000 */
.L_x_16513:
[----:B------:R-:W-:Y:S01]  /*2cf0*/  SHF.L.U32 R115, R115, 0x10, RZ ;  /* 0x0000001073737819 */ /* 0x000fe200000006ff */
[----:B------:R-:W-:Y:S06]  /*2d00*/  @P2 BRA `(.L_x_16514) ;  /* 0x00000000000c2947 */ /* 0x000fec0003800000 */
[----:B------:R-:W-:Y:S05]  /*2d10*/  @!P1 BRA `(.L_x_16515) ;  /* 0x0000000000189947 */ /* 0x000fea0003800000 */
[----:B-----5:R-:W-:Y:S01]  /*2d20*/  FADD.FTZ R115, R107, R115 ;  /* 0x000000736b737221 */ /* 0x020fe20000010000 */
[----:B------:R-:W-:Y:S06]  /*2d30*/  BRA `(.L_x_16515) ;  /* 0x0000000000107947 */ /* 0x000fec0003800000 */
.L_x_16514:
[----:B-----5:R-:W-:-:S04]  /*2d40*/  PRMT R158, R163, 0x7632, R158 ;  /* 0x00007632a39e7816 */ /* 0x020fc8000000009e */
[----:B------:R-:W-:-:S05]  /*2d50*/  SHF.L.U32 R158, R158, 0x10, RZ ;  /* 0x000000109e9e7819 */ /* 0x000fca00000006ff */
[----:B------:R-:W-:-:S04]  /*2d60*/  FADD.FTZ R115, R158, R115 ;  /* 0x000000739e737221 */ /* 0x000fc80000010000 */
[----:B------:R-:W-:-:S07]  /*2d70*/  @P1 FADD.FTZ R115, R107, R115 ;  /* 0x000000736b731221 */ /* 0x000fce0000010000 */
.L_x_16515:
[----:B------:R-:W-:-:S04]  /*2d80*/  LEA R158, P1, R0, UR10, 0x5 ;  /* 0x0000000a009e7c11 */ /* 0x000fc8000f8228ff */
[----:B------:R-:W-:-:S05]  /*2d90*/  LEA.HI.X R159, R0, UR11, RZ, 0x5, P1 ;  /* 0x0000000b009f7c11 */ /* 0x000fca00088f2cff */
[----:B------:R0:W-:Y:S04]  /*2da0*/  STG.E.128 desc[UR4][R158.64], R108 ;  /* 0x0000006c9e007986 */ /* 0x0001e8000c101d04 */
[----:B------:R0:W-:Y:S02]  /*2db0*/  STG.E.128 desc[UR4][R158.64+0x10], R112 ;  /* 0x000010709e007986 */ /* 0x0001e4000c101d04 */
.L_x_16499:
[----:B------:R-:W-:Y:S05]  /*2dc0*/  BSYNC B0 ;  /* 0x0000000000007941 */ /* 0x000fea0003800000 */
.L_x_16498:
[----:B------:R-:W-:Y:S01]  /*2dd0*/  FADD.FTZ R0, RZ, R140 ;  /* 0x0000008cff007221 */ /* 0x000fe20000010000 */
[C---:B------:R-:W-:Y:S01]  /*2de0*/  ISETP.GT.U32.AND P1, PT, R2.reuse, 0x3f, PT ;  /* 0x0000003f0200780c */ /* 0x040fe20003f24070 */
[----:B------:R-:W-:Y:S01]  /*2df0*/  UMOV UR14, 0xffffffff ;  /* 0xffffffff000e7882 */ /* 0x000fe20000000000 */
[C---:B------:R-:W-:Y:S01]  /*2e00*/  ISETP.GT.U32.AND P2, PT, R2.reuse, 0x7f, PT ;  /* 0x0000007f0200780c */ /* 0x040fe20003f44070 */
[----:B0-----:R-:W-:Y:S01]  /*2e10*/  FADD.FTZ R159, R141, R0 ;  /* 0x000000008d9f7221 */ /* 0x001fe20000010000 */
        /* <DEDUP_REMOVED lines=172> */
.L_x_16541:
[----:B------:R-:W-:Y:S01]  /*38e0*/  FMUL.FTZ R0, R158, R158 ;  /* 0x0000009e9e007220 */ /* 0x000fe20000410000 */
[----:B------:R-:W-:Y:S01]  /*38f0*/  ISETP.NE.AND P1, PT, R168, RZ, PT ;  /* 0x000000ffa800720c */ /* 0x000fe20003f25270 */
[----:B-1----:R-:W-:Y:S01]  /*3900*/  FADD.FTZ R170, R166, R169 ;  /* 0x000000a9a6aa7221 */ /* 0x002fe20000010000 */
[----:B------:R-:W1:Y:S01]  /*3910*/  @!P5 LDC.64 R164, c[0x0][0x250] ;  /* 0x00009400ffa4db82 */ /* 0x000e620000000a00 */
[----:B------:R-:W-:Y:S01]  /*3920*/  BSSY B0, `(.L_x_16517) ;  /* 0x000002c000007945 */ /* 0x000fe20003800000 */
[----:B------:R-:W-:Y:S01]  /*3930*/  FSEL R0, R0, RZ, P1 ;  /* 0x000000ff00007208 */ /* 0x000fe20000800000 */
[----:B------:R-:W-:-:S04]  /*3940*/  FFMA.FTZ R159, R170, R159, UR12 ;  /* 0x0000000caa9f7e23 */ /* 0x000fc8000801009f */
[----:B------:R-:W-:Y:S01]  /*3950*/  FADD.FTZ R0, R159, R0 ;  /* 0x000000009f007221 */ /* 0x000fe20000010000 */
[----:B0-----:R-:W0:Y:S01]  /*3960*/  @!P5 LDC.64 R166, c[0x0][0x258] ;  /* 0x00009600ffa6db82 */ /* 0x001e220000000a00 */
[----:B------:R-:W-:-:S04]  /*3970*/  FSEL R159, R158, RZ, !P1 ;  /* 0x000000ff9e9f7208 */ /* 0x000fc80004800000 */
        /* <DEDUP_REMOVED lines=38> */
.L_x_16518:
[----:B------:R-:W-:Y:S05]  /*3be0*/  BSYNC B0 ;  /* 0x0000000000007941 */ /* 0x000fea0003800000 */
.L_x_16517:
        /* <DEDUP_REMOVED lines=35> */
.L_x_16520:
[----:B------:R-:W-:Y:S05]  /*3e20*/  BSYNC B0 ;  /* 0x0000000000007941 */ /* 0x000fea0003800000 */
.L_x_16519:
        /* <DEDUP_REMOVED lines=35> */
.L_x_16522:
[----:B------:R-:W-:Y:S05]  /*4060*/  BSYNC B0 ;  /* 0x0000000000007941 */ /* 0x000fea0003800000 */
.L_x_16521:
        /* <DEDUP_REMOVED lines=35> */
.L_x_16524:
[----:B------:R-:W-:Y:S05]  /*42a0*/  BSYNC B0 ;  /* 0x0000000000007941 */ /* 0x000fea0003800000 */
.L_x_16523:
        /* <DEDUP_REMOVED lines=35> */
.L_x_16526:
[----:B------:R-:W-:Y:S05]  /*44e0*/  BSYNC B0 ;  /* 0x0000000000007941 */ /* 0x000fea0003800000 */
.L_x_16525:
        /* <DEDUP_REMOVED lines=34> */
.L_x_16528:
[----:B------:R-:W-:Y:S05]  /*4710*/  BSYNC B0 ;  /* 0x0000000000007941 */ /* 0x000fea0003800000 */
.L_x_16527:
[----:B01----:R-:W0:Y:S02]  /*4720*/  LDC.64 R158, c[0x0][0x210] ;  /* 0x00008400ff9e7b82 */ /* 0x003e240000000a00 */
[----:B0-----:R-:W-:-:S04]  /*4730*/  LEA R156, R158, R156, 0x2 ;  /* 0x0000009c9e9c7211 */ /* 0x001fc800078e10ff */
[----:B------:R-:W-:-:S13]  /*4740*/  ISETP.GE.AND P1, PT, R156, R159, PT ;  /* 0x0000009f9c00720c */ /* 0x000fda0003f26270 */
[----:B------:R-:W-:Y:S05]  /*4750*/  @!P1 BRA `(.L_x_16529) ;  /* 0xffffffc000789947 */ /* 0x000fea000383ffff */
[----:B------:R-:W-:Y:S05]  /*4760*/  EXIT ;  /* 0x000000000000794d */ /* 0x000fea0003800000 */
.L_x_16516:
[----:B------:R-:W-:Y:S01]  /*4770*/  HFMA2.MMA R172, -RZ, RZ, 0, 5.9604644775390625e-08 ;  /* 0x00000001ffac7435 */ /* 0x000fe200000001ff */
[----:B------:R-:W-:Y:S01]  /*4780*/  BSSY B0, `(.L_x_16530) ;  /* 0x0000007000007945 */ /* 0x000fe20003800000 */
[----:B------:R-:W-:Y:S02]  /*4790*/  MOV R173, R165 ;  /* 0x000000a500ad7202 */ /* 0x000fe40000000f00 */
[----:B------:R-:W-:Y:S02]  /*47a0*/  MOV R175, 0x1f ;  /* 0x0000001f00af7802 */ /* 0x000fe40000000f00 */
[----:B------:R-:W-:-:S07]  /*47b0*/  MOV R170, 0xffffffff ;  /* 0xffffffff00aa7802 */ /* 0x000fce0000000f00 */
[----:B-12345:R-:W-:Y:S05]  /*47c0*/  WARPSYNC.COLLECTIVE R170, `(.L_x_16531) ;  /* 0x00000000aa087348 */ /* 0x03efea0003c00000 */
[----:B------:R0:W0:Y:S02]  /*47d0*/  SHFL.BFLY P6, R171, R173, R172, R175 ;  /* 0x0c0000acadab7389 */ /* 0x00002400000c00af */
[----:B012345:R-:W-:Y:S01]  /*47e0*/  ENDCOLLECTIVE ;  /* 0x000000000000791b */ /* 0x03ffe20003800000 */
.L_x_16531:
[----:B------:R-:W-:Y:S05]  /*47f0*/  BSYNC B0 ;  /* 0x0000000000007941 */ /* 0x000fea0003800000 */
.L_x_16530:
        /* <DEDUP_REMOVED lines=9> */
.L_x_16532:
[----:B------:R-:W-:Y:S01]  /*4890*/  HFMA2.MMA R172, -RZ, RZ, 0, 2.384185791015625e-07 ;  /* 0x00000004ffac7435 */ /* 0x000fe200000001ff */
[----:B------:R-:W-:-:S05]  /*48a0*/  MOV R159, R171 ;  /* 0x000000ab009f7202 */ /* 0x000fca0000000f00 */
[----:B------:R-:W-:-:S05]  /*48b0*/  FADD.FTZ R166, R164, R159 ;  /* 0x0000009fa4a67221 */ /* 0x000fca0000010000 */
[----:B------:R-:W-:-:S07]  /*48c0*/  MOV R173, R166 ;  /* 0x000000a600ad7202 */ /* 0x000fce0000000f00 */
[----:B------:R-:W-:Y:S05]  /*48d0*/  WARPSYNC.COLLECTIVE R170, `(.L_x_16533) ;  /* 0x00000000aa087348 */ /* 0x000fea0003c00000 */
[----:B------:R0:W1:Y:S02]  /*48e0*/  SHFL.BFLY P6, R171, R173, R172, R175 ;  /* 0x0c0000acadab7389 */ /* 0x00006400000c00af */
[----:B01----:R-:W-:Y:S01]  /*48f0*/  ENDCOLLECTIVE ;  /* 0x000000000000791b */ /* 0x003fe20003800000 */
.L_x_16533:
        /* <DEDUP_REMOVED lines=8> */
.L_x_16534:
[----:B------:R-:W-:Y:S01]  /*4980*/  HFMA2.MMA R172, -RZ, RZ, 0, 9.5367431640625e-07 ;  /* 0x00000010ffac7435 */ /* 0x000fe200000001ff */
[----:B------:R-:W-:-:S05]  /*4990*/  MOV R0, R171 ;  /* 0x000000ab00007202 */ /* 0x000fca0000000f00 */
[----:B------:R-:W-:-:S05]  /*49a0*/  FADD.FTZ R169, R167, R0 ;  /* 0x00000000a7a97221 */ /* 0x000fca0000010000 */
[----:B------:R-:W-:-:S07]  /*49b0*/  MOV R173, R169 ;  /* 0x000000a900ad7202 */ /* 0x000fce0000000f00 */
[----:B------:R-:W-:Y:S05]  /*49c0*/  WARPSYNC.COLLECTIVE R170, `(.L_x_16535) ;  /* 0x00000000aa087348 */ /* 0x000fea0003c00000 */
[----:B------:R0:W1:Y:S02]  /*49d0*/  SHFL.BFLY P6, R171, R173, R172, R175 ;  /* 0x0c0000acadab7389 */ /* 0x00006400000c00af */
[----:B01----:R-:W-:Y:S01]  /*49e0*/  ENDCOLLECTIVE ;  /* 0x000000000000791b */ /* 0x003fe20003800000 */
.L_x_16535:
        /* <DEDUP_REMOVED lines=106> */
.L_x_16536:
[----:B------:R-:W-:Y:S01]  /*5090*/  HFMA2.MMA R172, -RZ, RZ, 0, 1.1920928955078125e-07 ;  /* 0x00000002ffac7435 */ /* 0x000fe200000001ff */
[----:B------:R-:W-:-:S05]  /*50a0*/  MOV R165, R171 ;  /* 0x000000ab00a57202 */ /* 0x000fca0000000f00 */
[----:B------:R-:W-:-:S05]  /*50b0*/  FADD.FTZ R165, R0, R165 ;  /* 0x000000a500a57221 */ /* 0x000fca0000010000 */
[----:B------:R-:W-:-:S07]  /*50c0*/  MOV R173, R165 ;  /* 0x000000a500ad7202 */ /* 0x000fce0000000f00 */
[----:B------:R-:W-:Y:S05]  /*50d0*/  WARPSYNC.COLLECTIVE R170, `(.L_x_16537) ;  /* 0x00000000aa087348 */ /* 0x000fea0003c00000 */
[----:B------:R0:W1:Y:S02]  /*50e0*/  SHFL.BFLY P6, R171, R173, R172, R175 ;  /* 0x0c0000acadab7389 */ /* 0x00006400000c00af */
[----:B01----:R-:W-:Y:S01]  /*50f0*/  ENDCOLLECTIVE ;  /* 0x000000000000791b */ /* 0x003fe20003800000 */
.L_x_16537:
[----:B------:R-:W-:Y:S01]  /*5100*/  HFMA2.MMA R172, -RZ, RZ, 0, 2.384185791015625e-07 ;  /* 0x00000004ffac7435 */ /* 0x000fe200000001ff */
[----:B------:R-:W-:-:S05]  /*5110*/  MOV R164, R171 ;  /* 0x000000ab00a47202 */ /* 0x000fca0000000f00 */
[----:B------:R-:W-:-:S05]  /*5120*/  FADD.FTZ R164, R165, R164 ;  /* 0x000000a4a5a47221 */ /* 0x000fca0000010000 */
[----:B------:R-:W-:-:S07]  /*5130*/  MOV R173, R164 ;  /* 0x000000a400ad7202 */ /* 0x000fce0000000f00 */
[----:B------:R-:W-:Y:S05]  /*5140*/  WARPSYNC.COLLECTIVE R170, `(.L_x_16538) ;  /* 0x00000000aa087348 */ /* 0x000fea0003c00000 */
[----:B------:R0:W1:Y:S02]  /*5150*/  SHFL.BFLY P6, R171, R173, R172, R175 ;  /* 0x0c0000acadab7389 */ /* 0x00006400000c00af */
[----:B01----:R-:W-:Y:S01]  /*5160*/  ENDCOLLECTIVE ;  /* 0x000000000000791b */ /* 0x003fe20003800000 */
.L_x_16538:
[----:B------:R-:W-:Y:S01]  /*5170*/  HFMA2.MMA R172, -RZ, RZ, 0, 4.76837158203125e-07 ;  /* 0x00000008ffac7435 */ /* 0x000fe200000001ff */
[----:B------:R-:W-:-:S05]  /*5180*/  MOV R167, R171 ;  /* 0x000000ab00a77202 */ /* 0x000fca0000000f00 */
[----:B------:R-:W-:-:S05]  /*5190*/  FADD.FTZ R167, R164, R167 ;  /* 0x000000a7a4a77221 */ /* 0x000fca0000010000 */
[----:B------:R-:W-:-:S07]  /*51a0*/  MOV R173, R167 ;  /* 0x000000a700ad7202 */ /* 0x000fce0000000f00 */
[----:B------:R-:W-:Y:S05]  /*51b0*/  WARPSYNC.COLLECTIVE R170, `(.L_x_16539) ;  /* 0x00000000aa087348 */ /* 0x000fea0003c00000 */
[----:B------:R0:W1:Y:S02]  /*51c0*/  SHFL.BFLY P6, R171, R173, R172, R175 ;  /* 0x0c0000acadab7389 */ /* 0x00006400000c00af */
[----:B01----:R-:W-:Y:S01]  /*51d0*/  ENDCOLLECTIVE ;  /* 0x000000000000791b */ /* 0x003fe20003800000 */
.L_x_16539:
[----:B------:R-:W-:Y:S01]  /*51e0*/  HFMA2.MMA R172, -RZ, RZ, 0, 9.5367431640625e-07 ;  /* 0x00000010ffac7435 */ /* 0x000fe200000001ff */
[----:B------:R-:W-:-:S05]  /*51f0*/  MOV R166, R171 ;  /* 0x000000ab00a67202 */ /* 0x000fca0000000f00 */
[----:B------:R-:W-:-:S05]  /*5200*/  FADD.FTZ R166, R167, R166 ;  /* 0x000000a6a7a67221 */ /* 0x000fca0000010000 */
[----:B------:R-:W-:-:S07]  /*5210*/  MOV R173, R166 ;  /* 0x000000a600ad7202 */ /* 0x000fce0000000f00 */
[----:B------:R-:W-:Y:S05]  /*5220*/  WARPSYNC.COLLECTIVE R170, `(.L_x_16540) ;  /* 0x00000000aa087348 */ /* 0x000fea0003c00000 */
[----:B------:R0:W1:Y:S02]  /*5230*/  SHFL.BFLY P6, R171, R173, R172, R175 ;  /* 0x0c0000acadab7389 */ /* 0x00006400000c00af */
[----:B01----:R-:W-:Y:S01]  /*5240*/  ENDCOLLECTIVE ;  /* 0x000000000000791b */ /* 0x003fe20003800000 */
.L_x_16540:
[----:B------:R-:W-:Y:S01]  /*5250*/  MOV R169, R171 ;  /* 0x000000ab00a97202 */ /* 0x000fe20000000f00 */
[----:B------:R-:W-:Y:S06]  /*5260*/  BRA `(.L_x_16541) ;  /* 0xffffffe4009c7947 */ /* 0x000fec000383ffff */
.L_x_16542:
        /* <DEDUP_REMOVED lines=9> */
.L_x_40142:


//--------------------- .text._ZN10layer_norm31ln_parallel_residual_fwd_kernelINS_13Kernel_traitsIf13__nv_bfloat16fS2_fjLj1536ELj1ELj4ELj1ELj16ENS_18Kernel_traits_baseILj1536EfS2_fS2_fjLj128EEEEELb0ELb1ELb1EEEvNS_9FwdParamsE --------------------------
	.section	.text._ZN10layer_norm31ln_parallel_residual_fwd_kernelINS_13Kernel_traitsIf13__nv_bfloat16fS2_fjLj1536ELj1ELj4ELj1ELj16ENS_18Kernel_traits_baseILj1536EfS2_fS2_fjLj128EEEEELb0ELb1ELb1EEEvNS_9FwdParamsE,"ax",@progbits
	.align	128
        .global         _ZN10layer_norm31ln_parallel_residual_fwd_kernelINS_13Kernel_traitsIf13__nv_bfloat16fS2_fjLj1536ELj1ELj4ELj1ELj16ENS_18Kernel_traits_baseILj1536EfS2_fS2_fjLj128EEEEELb0ELb1ELb1EEEvNS_9FwdParamsE
        .type           _ZN10layer_norm31ln_parallel_residual_fwd_kernelINS_13Kernel_traitsIf13__nv_bfloat16fS2_fjLj1536ELj1ELj4ELj1ELj16ENS_18Kernel_traits_baseILj1536EfS2_fS2_fjLj128EEEEELb0ELb1ELb1EEEvNS_9FwdParamsE,@function
        .size           _ZN10layer_norm31ln_parallel_residual_fwd_kernelINS_13Kernel_traitsIf13__nv_bfloat16fS2_fjLj1536ELj1ELj4ELj1ELj16ENS_18Kernel_traits_baseILj1536EfS2_fS2_fjLj128EEEEELb0ELb1ELb1EEEvNS_9FwdParamsE,(.L_x_40143 - _ZN10layer_norm31ln_parallel_residual_fwd_kernelINS_13Kernel_traitsIf13__nv_bfloat16fS2_fjLj1536ELj1ELj4ELj1ELj16ENS_18Kernel_traits_baseILj1536EfS2_fS2_fjLj128EEEEELb0ELb1ELb1EEEvNS_9FwdParamsE)
        .other          _ZN10layer_norm31ln_parallel_residual_fwd_kernelINS_13Kernel_traitsIf13__nv_bfloat16fS2_fjLj1536ELj1ELj4ELj1ELj16ENS_18Kernel_traits_baseILj1536EfS2_fS2_fjLj128EEEEELb0ELb1ELb1EEEvNS_9FwdParamsE,@"STO_CUDA_ENTRY STV_DEFAULT"
_ZN10layer_norm31ln_parallel_residual_fwd_kernelINS_13Kernel_traitsIf13__nv_bfloat16fS2_fjLj1536ELj1ELj4ELj1ELj16ENS_18Kernel_traits_baseILj1536EfS2_fS2_fjLj128EEEEELb0ELb1ELb1EEEvNS_9FwdParamsE:
.text._ZN10layer_norm31ln_parallel_residual_fwd_kernelINS_13Kernel_traitsIf13__nv_bfloat16fS2_fjLj1536ELj1ELj4ELj1ELj16ENS_18Kernel_traits_baseILj1536EfS2_fS2_fjLj128EEEEELb0ELb1ELb1EEEvNS_9FwdParamsE:
        /* <DEDUP_REMOVED lines=31> */
[----:B0-----:R-:W-:-:S04]  /*01f0*/  SHF.L.U32 R0, R102, 0x5, RZ ;  /* 0x0000000566007819 */ /* 0x001fc800000006ff */
[----:B------:R-:W-:Y:S02]  /*0200*/  LOP3.LUT R100, R0, 0x3e0, RZ, 0xc0, !PT ;  /* 0x000003e000647812 */ /* 0x000fe400078ec0ff */
[----:B------:R-:W-:Y:S02]  /*0210*/  SHF.R.U32.HI R0, RZ, 0x5, R102 ;  /* 0x00000005ff007819 */ /* 0x000fe40000011666 */
[C---:B------:R-:W-:Y:S02]  /*0220*/  IADD3 R2, P2, R100.reuse, UR4, RZ ;  /* 0x0000000464027c10 */ /* 0x040fe4000ff5e0ff */
[----:B-1----:R-:W-:Y:S02]  /*0230*/  LEA R0, R3, R0, 0x2 ;  /* 0x0000000003007211 */ /* 0x002fe400078e10ff */
[----:B------:R-:W-:Y:S01]  /*0240*/  IADD3.X R3, RZ, UR5, RZ, P2, !PT ;  /* 0x00000005ff037c10 */ /* 0x000fe200097fe4ff */
[----:B------:R-:W-:Y:S01]  /*0250*/  ULDC.64 UR4, c[0x0][0x208] ;  /* 0x0000820000047ab9 */ /* 0x000fe20000000a00 */
[----:B------:R-:W-:Y:S01]  /*0260*/  IADD3 R100, P1, R100, UR6, RZ ;  /* 0x0000000664647c10 */ /* 0x000fe2000ff3e0ff */
[----:B------:R-:W-:-:S02]  /*0270*/  ULDC UR6, c[0x0][0x214] ;  /* 0x0000850000067ab9 */ /* 0x000fc40000000800 */
[----:B------:R0:W5:Y:S01]  /*0280*/  @P0 LDG.E.128 R4, desc[UR4][R2.64] ;  /* 0x0000000402040981 */ /* 0x000162000c1e1d00 */
[----:B------:R-:W-:Y:S02]  /*0290*/  IADD3.X R101, RZ, UR7, RZ, P1, !PT ;  /* 0x00000007ff657c10 */ /* 0x000fe40008ffe4ff */
[----:B------:R-:W-:Y:S01]  /*02a0*/  ISETP.GE.AND P1, PT, R0, UR6, PT ;  /* 0x0000000600007c0c */ /* 0x000fe2000bf26270 */
        /* <DEDUP_REMOVED lines=12> */
[----:B------:R1:W5:Y:S01]  /*0370*/  LDG.E.128 R52, desc[UR4][R100.64] ;  /* 0x0000000464347981 */ /* 0x000362000c1e1d00 */
[----:B------:R-:W-:-:S03]  /*0380*/  ULDC.64 UR6, c[0x0][0x228] ;  /* 0x00008a0000067ab9 */ /* 0x000fc60000000a00 */
        /* <DEDUP_REMOVED lines=11> */
[----:B------:R-:W-:Y:S01]  /*0440*/  ISETP.NE.U32.AND P0, PT, RZ, UR6, PT ;  /* 0x00000006ff007c0c */ /* 0x000fe2000bf05070 */
[----:B------:R-:W-:Y:S01]  /*0450*/  BSSY B0, `(.L_x_16543) ;  /* 0x000038b000007945 */ /* 0x000fe20003800000 */
[----:B------:R-:W-:Y:S01]  /*0460*/  ULDC.U8 UR6, c[0x0][0x2a0] ;  /* 0x0000a80000067ab9 */ /* 0x000fe20000000000 */
[----:B0-----:R-:W-:Y:S01]  /*0470*/  LOP3.LUT R2, R102, 0x1f, RZ, 0xc0, !PT ;  /* 0x0000001f66027812 */ /* 0x001fe200078ec0ff */
[----:B------:R-:W-:Y:S01]  /*0480*/  ULDC.64 UR14, c[0x0][0x228] ;  /* 0x00008a00000e7ab9 */ /* 0x000fe20000000a00 */
[----:B------:R-:W-:Y:S01]  /*0490*/  MOV R3, R0 ;  /* 0x0000000000037202 */ /* 0x000fe20000000f00 */
[----:B------:R-:W-:Y:S01]  /*04a0*/  ULDC.64 UR8, c[0x0][0x230] ;  /* 0x00008c0000087ab9 */ /* 0x000fe20000000a00 */
[----:B------:R-:W-:Y:S01]  /*04b0*/  ISETP.NE.AND.EX P0, PT, RZ, UR7, PT, P0 ;  /* 0x00000007ff007c0c */ /* 0x000fe2000bf05300 */
[----:B------:R-:W-:Y:S01]  /*04c0*/  ULDC UR7, c[0x0][0x2d8] ;  /* 0x0000b60000077ab9 */ /* 0x000fe20000000800 */
[----:B------:R-:W-:Y:S01]  /*04d0*/  ISETP.NE.AND P3, PT, RZ, UR6, PT ;  /* 0x00000006ff007c0c */ /* 0x000fe2000bf65270 */
[----:B------:R-:W-:Y:S01]  /*04e0*/  ULDC UR6, c[0x0][0x218] ;  /* 0x0000860000067ab9 */ /* 0x000fe20000000800 */
[----:B------:R-:W-:Y:S01]  /*04f0*/  ULDC.64 UR10, c[0x0][0x238] ;  /* 0x00008e00000a7ab9 */ /* 0x000fe20000000a00 */
[----:B-1----:R-:W-:-:S10]  /*0500*/  ULDC.64 UR12, c[0x0][0x2b8] ;  /* 0x0000ae00000c7ab9 */ /* 0x002fd40000000a00 */
.L_x_16641:
[----:B------:R-:W0:Y:S01]  /*0510*/  LDC.64 R142, c[0x0][0x220] ;  /* 0x00008800ff8e7b82 */ /* 0x000e220000000a00 */
[----:B------:R-:W-:Y:S01]  /*0520*/  IMAD R0, R3, UR6, RZ ;  /* 0x0000000603007c24 */ /* 0x000fe2000f8e02ff */
[----:B------:R-:W-:-:S04]  /*0530*/  ISETP.NE.U32.AND P1, PT, RZ, UR8, PT ;  /* 0x00000008ff007c0c */ /* 0x000fc8000bf25070 */
[----:B------:R-:W-:Y:S02]  /*0540*/  ISETP.NE.AND.EX P1, PT, RZ, UR9, PT, P1 ;  /* 0x00000009ff007c0c */ /* 0x000fe4000bf25310 */
[----:B-1----:R-:W-:-:S04]  /*0550*/  SHF.R.S32.HI R113, RZ, 0x1f, R0 ;  /* 0x0000001fff717819 */ /* 0x002fc80000011400 */
[----:B------:R-:W-:-:S04]  /*0560*/  LEA.HI R113, R113, R0, RZ, 0x3 ;  /* 0x0000000071717211 */ /* 0x000fc800078f18ff */
[----:B------:R-:W-:-:S04]  /*0570*/  LEA.HI.SX32 R140, R113, R2, 0x1d ;  /* 0x00000002718c7211 */ /* 0x000fc800078feaff */
[C---:B------:R-:W-:Y:S02]  /*0580*/  @P0 LEA R118, P2, R140.reuse, UR14, 0x4 ;  /* 0x0000000e8c760c11 */ /* 0x040fe4000f8420ff */
[C---:B------:R-:W-:Y:S01]  /*0590*/  @P1 LEA R116, P4, R140.reuse, UR8, 0x5 ;  /* 0x000000088c741c11 */ /* 0x040fe2000f8828ff */
[C---:B0-----:R-:W-:Y:S01]  /*05a0*/  IMAD.WIDE.U32 R114, R140.reuse, 0x10, R142 ;  /* 0x000000108c727825 */ /* 0x041fe200078e008e */
[C---:B------:R-:W-:Y:S02]  /*05b0*/  @P0 LEA.HI.X R119, R140.reuse, UR15, RZ, 0x4, P2 ;  /* 0x0000000f8c770c11 */ /* 0x040fe400090f24ff */
[----:B------:R-:W-:Y:S02]  /*05c0*/  @P1 LEA.HI.X R117, R140, UR9, RZ, 0x5, P4 ;  /* 0x000000098c751c11 */ /* 0x000fe4000a0f2cff */
[----:B------:R-:W2:Y:S04]  /*05d0*/  LDG.E.128 R120, desc[UR4][R114.64] ;  /* 0x0000000472787981 */ /* 0x000ea8000c1e1d00 */
        /* <DEDUP_REMOVED lines=11> */
.L_x_16544:
[----:B-----5:R-:W-:-:S05]  /*0690*/  SHF.L.U32 R115, R100, 0x10, RZ ;  /* 0x0000001064737819 */ /* 0x020fca00000006ff */
[----:B------:R-:W-:-:S04]  /*06a0*/  FADD.FTZ R112, R112, R115 ;  /* 0x0000007370707221 */ /* 0x000fc80000010000 */
[----:B------:R-:W-:-:S07]  /*06b0*/  @P1 FADD.FTZ R112, R104, R112 ;  /* 0x0000007068701221 */ /* 0x000fce0000010000 */
.L_x_16545:
[----:B------:R-:W-:Y:S01]  /*06c0*/  SHF.L.U32 R113, R113, 0x10, RZ ;  /* 0x0000001071717819 */ /* 0x000fe200000006ff */
[----:B------:R-:W-:Y:S06]  /*06d0*/  @P2 BRA `(.L_x_16546) ;  /* 0x00000000000c2947 */ /* 0x000fec0003800000 */
[----:B------:R-:W-:Y:S05]  /*06e0*/  @!P1 BRA `(.L_x_16547) ;  /* 0x0000000000189947 */ /* 0x000fea0003800000 */
[----:B-----5:R-:W-:Y:S01]  /*06f0*/  FADD.FTZ R113, R105, R113 ;  /* 0x0000007169717221 */ /* 0x020fe20000010000 */
[----:B------:R-:W-:Y:S06]  /*0700*/  BRA `(.L_x_16547) ;  /* 0x0000000000107947 */ /* 0x000fec0003800000 */
.L_x_16546:
[----:B-----5:R-:W-:-:S04]  /*0710*/  PRMT R0, R100, 0x7632, R0 ;  /* 0x0000763264007816 */ /* 0x020fc80000000000 */
[----:B------:R-:W-:-:S05]  /*0720*/  SHF.L.U32 R0, R0, 0x10, RZ ;  /* 0x0000001000007819 */ /* 0x000fca00000006ff */
[----:B------:R-:W-:-:S04]  /*0730*/  FADD.FTZ R113, R113, R0 ;  /* 0x0000000071717221 */ /* 0x000fc80000010000 */
[----:B------:R-:W-:-:S07]  /*0740*/  @P1 FADD.FTZ R113, R105, R113 ;  /* 0x0000007169711221 */ /* 0x000fce0000010000 */
.L_x_16547:
[C---:B------:R-:W-:Y:S02]  /*0750*/  PRMT R115, R121.reuse, 0x7632, R115 ;  /* 0x0000763279737816 */ /* 0x040fe40000000073 */
[----:B------:R-:W-:Y:S01]  /*0760*/  SHF.L.U32 R114, R121, 0x10, RZ ;  /* 0x0000001079727819 */ /* 0x000fe200000006ff */
[----:B------:R-:W-:Y:S06]  /*0770*/  @P2 BRA `(.L_x_16548) ;  /* 0x00000000000c2947 */ /* 0x000fec0003800000 */
[----:B------:R-:W-:Y:S05]  /*0780*/  @!P1 BRA `(.L_x_16549) ;  /* 0x0000000000149947 */ /* 0x000fea0003800000 */
[----:B-----5:R-:W-:Y:S01]  /*0790*/  FADD.FTZ R114, R106, R114 ;  /* 0x000000726a727221 */ /* 0x020fe20000010000 */
[----:B------:R-:W-:Y:S06]  /*07a0*/  BRA `(.L_x_16549) ;  /* 0x00000000000c7947 */ /* 0x000fec0003800000 */
.L_x_16548:
[----:B-----5:R-:W-:-:S05]  /*07b0*/  SHF.L.U32 R117, R101, 0x10, RZ ;  /* 0x0000001065757819 */ /* 0x020fca00000006ff */
[----:B------:R-:W-:-:S04]  /*07c0*/  FADD.FTZ R114, R114, R117 ;  /* 0x0000007572727221 */ /* 0x000fc80000010000 */
[----:B------:R-:W-:-:S07]  /*07d0*/  @P1 FADD.FTZ R114, R106, R114 ;  /* 0x000000726a721221 */ /* 0x000fce0000010000 */
.L_x_16549:
[----:B------:R-:W-:Y:S01]  /*07e0*/  SHF.L.U32 R115, R115, 0x10, RZ ;  /* 0x0000001073737819 */ /* 0x000fe200000006ff */
[----:B------:R-:W-:Y:S06]  /*07f0*/  @P2 BRA `(.L_x_16550) ;  /* 0x00000000000c2947 */ /* 0x000fec0003800000 */
[----:B------:R-:W-:Y:S05]  /*0800*/  @!P1 BRA `(.L_x_16551) ;  /* 0x0000000000189947 */ /* 0x000fea0003800000 */
[----:B-----5:R-:W-:Y:S01]  /*0810*/  FADD.FTZ R115, R107, R115 ;  /* 0x000000736b737221 */ /* 0x020fe20000010000 */
[----:B------:R-:W-:Y:S06]  /*0820*/  BRA `(.L_x_16551) ;  /* 0x0000000000107947 */ /* 0x000fec0003800000 */
.L_x_16550:
[----:B-----5:R-:W-:-:S04]  /*0830*/  PRMT R0, R101, 0x7632, R0 ;  /* 0x0000763265007816 */ /* 0x020fc80000000000 */
[----:B------:R-:W-:-:S05]  /*0840*/  SHF.L.U32 R0, R0, 0x10, RZ ;  /* 0x0000001000007819 */ /* 0x000fca00000006ff */
[----:B------:R-:W-:-:S04]  /*0850*/  FADD.FTZ R115, R115, R0 ;  /* 0x0000000073737221 */ /* 0x000fc80000010000 */
[----:B------:R-:W-:-:S07]  /*0860*/  @P1 FADD.FTZ R115, R107, R115 ;  /* 0x000000736b731221 */ /* 0x000fce0000010000 */
.L_x_16551:
[C---:B------:R-:W-:Y:S02]  /*0870*/  PRMT R117, R122.reuse, 0x7632, R117 ;  /* 0x000076327a757816 */ /* 0x040fe40000000075 */
[----:B------:R-:W-:Y:S01]  /*0880*/  SHF.L.U32 R116, R122, 0x10, RZ ;  /* 0x000000107a747819 */ /* 0x000fe200000006ff */
[----:B------:R-:W-:Y:S06]  /*0890*/  @P2 BRA `(.L_x_16552) ;  /* 0x00000000000c2947 */ /* 0x000fec0003800000 */
[----:B------:R-:W-:Y:S05]  /*08a0*/  @!P1 BRA `(.L_x_16553) ;  /* 0x0000000000149947 */ /* 0x000fea0003800000 */
[----:B-----5:R-:W-:Y:S01]  /*08b0*/  FADD.FTZ R116, R108, R116 ;  /* 0x000000746c747221 */ /* 0x020fe20000010000 */
[----:B------:R-:W-:Y:S06]  /*08c0*/  BRA `(.L_x_16553) ;  /* 0x00000000000c7947 */ /* 0x000fec0003800000 */
.L_x_16552:
[----:B-----5:R-:W-:-:S05]  /*08d0*/  SHF.L.U32 R119, R102, 0x10, RZ ;  /* 0x0000001066777819 */ /* 0x020fca00000006ff */
[----:B------:R-:W-:-:S04]  /*08e0*/  FADD.FTZ R116, R116, R119 ;  /* 0x0000007774747221 */ /* 0x000fc80000010000 */
[----:B------:R-:W-:-:S07]  /*08f0*/  @P1 FADD.FTZ R116, R108, R116 ;  /* 0x000000746c741221 */ /* 0x000fce0000010000 */
.L_x_16553:
[----:B------:R-:W-:Y:S01]  /*0900*/  SHF.L.U32 R117, R117, 0x10, RZ ;  /* 0x0000001075757819 */ /* 0x000fe200000006ff */
[----:B------:R-:W-:Y:S06]  /*0910*/  @P2 BRA `(.L_x_16554) ;  /* 0x00000000000c2947 */ /* 0x000fec0003800000 */
[----:B------:R-:W-:Y:S05]  /*0920*/  @!P1 BRA `(.L_x_16555) ;  /* 0x0000000000189947 */ /* 0x000fea0003800000 */
[----:B-----5:R-:W-:Y:S01]  /*0930*/  FADD.FTZ R117, R109, R117 ;  /* 0x000000756d757221 */ /* 0x020fe20000010000 */
[----:B------:R-:W-:Y:S06]  /*0940*/  BRA `(.L_x_16555) ;  /* 0x0000000000107947 */ /* 0x000fec0003800000 */
.L_x_16554:
[----:B-----5:R-:W-:-:S04]  /*0950*/  PRMT R0, R102, 0x7632, R0 ;  /* 0x0000763266007816 */ /* 0x020fc80000000000 */
[----:B------:R-:W-:-:S05]  /*0960*/  SHF.L.U32 R0, R0, 0x10, RZ ;  /* 0x0000001000007819 */ /* 0x000fca00000006ff */
[----:B------:R-:W-:-:S04]  /*0970*/  FADD.FTZ R117, R117, R0 ;  /* 0x0000000075757221 */ /* 0x000fc80000010000 */
[----:B------:R-:W-:-:S07]  /*0980*/  @P1 FADD.FTZ R117, R109, R117 ;  /* 0x000000756d751221 */ /* 0x000fce0000010000 */
.L_x_16555:
[C---:B------:R-:W-:Y:S02]  /*0990*/  PRMT R119, R123.reuse, 0x7632, R119 ;  /* 0x000076327b777816 */ /* 0x040fe40000000077 */
[----:B------:R-:W-:Y:S01]  /*09a0*/  SHF.L.U32 R118, R123, 0x10, RZ ;  /* 0x000000107b767819 */ /* 0x000fe200000006ff */
[----:B------:R-:W-:Y:S06]  /*09b0*/  @P2 BRA `(.L_x_16556) ;  /* 0x00000000000c2947 */ /* 0x000fec0003800000 */
[----:B------:R-:W-:Y:S05]  /*09c0*/  @!P1 BRA `(.L_x_16557) ;  /* 0x0000000000149947 */ /* 0x000fea0003800000 */
[----:B-----5:R-:W-:Y:S01]  /*09d0*/  FADD.FTZ R118, R110, R118 ;  /* 0x000000766e767221 */ /* 0x020fe20000010000 */
[----:B------:R-:W-:Y:S06]  /*09e0*/  BRA `(.L_x_16557) ;  /* 0x00000000000c7947 */ /* 0x000fec0003800000 */
.L_x_16556:
[----:B-----5:R-:W-:-:S05]  /*09f0*/  SHF.L.U32 R121, R103, 0x10, RZ ;  /* 0x0000001067797819 */ /* 0x020fca00000006ff */
[----:B------:R-:W-:-:S04]  /*0a00*/  FADD.FTZ R118, R118, R121 ;  /* 0x0000007976767221 */ /* 0x000fc80000010000 */
[----:B------:R-:W-:-:S07]  /*0a10*/  @P1 FADD.FTZ R118, R110, R118 ;  /* 0x000000766e761221 */ /* 0x000fce0000010000 */
.L_x_16557:
[----:B------:R-:W-:Y:S01]  /*0a20*/  SHF.L.U32 R119, R119, 0x10, RZ ;  /* 0x0000001077777819 */ /* 0x000fe200000006ff */
[----:B------:R-:W-:Y:S06]  /*0a30*/  @P2 BRA `(.L_x_16558) ;  /* 0x00000000000c2947 */ /* 0x000fec0003800000 */
[----:B------:R-:W-:Y:S05]  /*0a40*/  @!P1 BRA `(.L_x_16559) ;  /* 0x0000000000189947 */ /* 0x000fea0003800000 */
[----:B-----5:R-:W-:Y:S01]  /*0a50*/  FADD.FTZ R119, R111, R119 ;  /* 0x000000776f777221 */ /* 0x020fe20000010000 */
[----:B------:R-:W-:Y:S06]  /*0a60*/  BRA `(.L_x_16559) ;  /* 0x0000000000107947 */ /* 0x000fec0003800000 */
.L_x_16558:
[----:B-----5:R-:W-:-:S04]  /*0a70*/  PRMT R0, R103, 0x7632, R0 ;  /* 0x0000763267007816 */ /* 0x020fc80000000000 */
[----:B------:R-:W-:-:S05]  /*0a80*/  SHF.L.U32 R0, R0, 0x10, RZ ;  /* 0x0000001000007819 */ /* 0x000fca00000006ff */
[----:B------:R-:W-:-:S04]  /*0a90*/  FADD.FTZ R119, R119, R0 ;  /* 0x0000000077777221 */ /* 0x000fc80000010000 */
[----:B------:R-:W-:-:S07]  /*0aa0*/  @P1 FADD.FTZ R119, R111, R119 ;  /* 0x000000776f771221 */ /* 0x000fce0000010000 */
.L_x_16559:
[C---:B------:R-:W-:Y:S02]  /*0ab0*/  LEA R122, P4, R140.reuse, UR10, 0x5 ;  /* 0x0000000a8c7a7c11 */ /* 0x040fe4000f8828ff */
[C---:B------:R-:W-:Y:S02]  /*0ac0*/  IADD3 R141, R140.reuse, 0x20, RZ ;  /* 0x000000208c8d7810 */ /* 0x040fe40007ffe0ff */
[----:B------:R-:W-:Y:S02]  /*0ad0*/  LEA.HI.X R123, R140, UR11, RZ, 0x5, P4 ;  /* 0x0000000b8c7b7c11 */ /* 0x000fe4000a0f2cff */
[C---:B------:R-:W-:Y:S01]  /*0ae0*/  @P0 LEA R128, P4, R141.reuse, UR14, 0x4 ;  /* 0x0000000e8d800c11 */ /* 0x040fe2000f8820ff */
[C---:B------:R-:W-:Y:S01]  /*0af0*/  IMAD.WIDE.U32 R124, R141.reuse, 0x10, R142 ;  /* 0x000000108d7c7825 */ /* 0x040fe200078e008e */
[C---:B------:R-:W-:Y:S01]  /*0b00*/  @P1 LEA R126, P5, R141.reuse, UR8, 0x5 ;  /* 0x000000088d7e1c11 */ /* 0x040fe2000f8a28ff */
[----:B------:R0:W-:Y:S01]  /*0b10*/  STG.E.128 desc[UR4][R122.64], R112 ;  /* 0x000000707a007986 */ /* 0x0001e2000c101d04 */
[----:B------:R-:W-:-:S02]  /*0b20*/  @P0 LEA.HI.X R129, R141, UR15, RZ, 0x4, P4 ;  /* 0x0000000f8d810c11 */ /* 0x000fc4000a0f24ff */
        /* <DEDUP_REMOVED lines=12> */
.L_x_16560:
[----:B-----5:R-:W-:-:S05]  /*0bf0*/  SHF.L.U32 R123, R100, 0x10, RZ ;  /* 0x00000010647b7819 */ /* 0x020fca00000006ff */
[----:B------:R-:W-:-:S04]  /*0c00*/  FADD.FTZ R120, R123, R120 ;  /* 0x000000787b787221 */ /* 0x000fc80000010000 */
[----:B------:R-:W-:-:S07]  /*0c10*/  @P1 FADD.FTZ R120, R104, R120 ;  /* 0x0000007868781221 */ /* 0x000fce0000010000 */
.L_x_16561:
[----:B------:R-:W-:Y:S01]  /*0c20*/  SHF.L.U32 R121, R121, 0x10, RZ ;  /* 0x0000001079797819 */ /* 0x000fe200000006ff */
[----:B------:R-:W-:Y:S06]  /*0c30*/  @P2 BRA `(.L_x_16562) ;  /* 0x00000000000c2947 */ /* 0x000fec0003800000 */
[----:B------:R-:W-:Y:S05]  /*0c40*/  @!P1 BRA `(.L_x_16563) ;  /* 0x0000000000189947 */ /* 0x000fea0003800000 */
[----:B-----5:R-:W-:Y:S01]  /*0c50*/  FADD.FTZ R121, R105, R121 ;  /* 0x0000007969797221 */ /* 0x020fe20000010000 */
[----:B------:R-:W-:Y:S06]  /*0c60*/  BRA `(.L_x_16563) ;  /* 0x0000000000107947 */ /* 0x000fec0003800000 */
.L_x_16562:
[----:B-----5:R-:W-:-:S04]  /*0c70*/  PRMT R0, R100, 0x7632, R0 ;  /* 0x0000763264007816 */ /* 0x020fc80000000000 */
[----:B------:R-:W-:-:S05]  /*0c80*/  SHF.L.U32 R0, R0, 0x10, RZ ;  /* 0x0000001000007819 */ /* 0x000fca00000006ff */
[----:B------:R-:W-:-:S04]  /*0c90*/  FADD.FTZ R121, R121, R0 ;  /* 0x0000000079797221 */ /* 0x000fc80000010000 */
[----:B------:R-:W-:-:S07]  /*0ca0*/  @P1 FADD.FTZ R121, R105, R121 ;  /* 0x0000007969791221 */ /* 0x000fce0000010000 */
.L_x_16563:
[C---:B------:R-:W-:Y:S02]  /*0cb0*/  PRMT R123, R133.reuse, 0x7632, R123 ;  /* 0x00007632857b7816 */ /* 0x040fe4000000007b */
[----:B------:R-:W-:Y:S01]  /*0cc0*/  SHF.L.U32 R122, R133, 0x10, RZ ;  /* 0x00000010857a7819 */ /* 0x000fe200000006ff */
[----:B------:R-:W-:Y:S06]  /*0cd0*/  @P2 BRA `(.L_x_16564) ;  /* 0x00000000000c2947 */ /* 0x000fec0003800000 */
[----:B------:R-:W-:Y:S05]  /*0ce0*/  @!P1 BRA `(.L_x_16565) ;  /* 0x0000000000149947 */ /* 0x000fea0003800000 */
[----:B-----5:R-:W-:Y:S01]  /*0cf0*/  FADD.FTZ R122, R106, R122 ;  /* 0x0000007a6a7a7221 */ /* 0x020fe20000010000 */
[----:B------:R-:W-:Y:S06]  /*0d00*/  BRA `(.L_x_16565) ;  /* 0x00000000000c7947 */ /* 0x000fec0003800000 */
.L_x_16564:
[----:B-----5:R-:W-:-:S05]  /*0d10*/  SHF.L.U32 R125, R101, 0x10, RZ ;  /* 0x00000010657d7819 */ /* 0x020fca00000006ff */
[----:B------:R-:W-:-:S04]  /*0d20*/  FADD.FTZ R122, R125, R122 ;  /* 0x0000007a7d7a7221 */ /* 0x000fc80000010000 */
[----:B------:R-:W-:-:S07]  /*0d30*/  @P1 FADD.FTZ R122, R106, R122 ;  /* 0x0000007a6a7a1221 */ /* 0x000fce0000010000 */
.L_x_16565:
[----:B------:R-:W-:Y:S01]  /*0d40*/  SHF.L.U32 R123, R123, 0x10, RZ ;  /* 0x000000107b7b7819 */ /* 0x000fe200000006ff */
[----:B------:R-:W-:Y:S06]  /*0d50*/  @P2 BRA `(.L_x_16566) ;  /* 0x00000000000c2947 */ /* 0x000fec0003800000 */
[----:B------:R-:W-:Y:S05]  /*0d60*/  @!P1 BRA `(.L_x_16567) ;  /* 0x0000000000189947 */ /* 0x000fea0003800000 */
[----:B-----5:R-:W-:Y:S01]  /*0d70*/  FADD.FTZ R123, R107, R123 ;  /* 0x0000007b6b7b7221 */ /* 0x020fe20000010000 */
[----:B------:R-:W-:Y:S06]  /*0d80*/  BRA `(.L_x_16567) ;  /* 0x0000000000107947 */ /* 0x000fec0003800000 */
.L_x_16566:
[----:B-----5:R-:W-:-:S04]  /*0d90*/  PRMT R0, R101, 0x7632, R0 ;  /* 0x0000763265007816 */ /* 0x020fc80000000000 */
[----:B------:R-:W-:-:S05]  /*0da0*/  SHF.L.U32 R0, R0, 0x10, RZ ;  /* 0x0000001000007819 */ /* 0x000fca00000006ff */
[----:B------:R-:W-:-:S04]  /*0db0*/  FADD.FTZ R123, R123, R0 ;  /* 0x000000007b7b7221 */ /* 0x000fc80000010000 */
[----:B------:R-:W-:-:S07]  /*0dc0*/  @P1 FADD.FTZ R123, R107, R123 ;  /* 0x0000007b6b7b1221 */ /* 0x000fce0000010000 */
.L_x_16567:
[C---:B------:R-:W-:Y:S02]  /*0dd0*/  PRMT R125, R134.reuse, 0x7632, R125 ;  /* 0x00007632867d7816 */ /* 0x040fe4000000007d */
[----:B------:R-:W-:Y:S01]  /*0de0*/  SHF.L.U32 R124, R134, 0x10, RZ ;  /* 0x00000010867c7819 */ /* 0x000fe200000006ff */
[----:B------:R-:W-:Y:S06]  /*0df0*/  @P2 BRA `(.L_x_16568) ;  /* 0x00000000000c2947 */ /* 0x000fec0003800000 */
[----:B------:R-:W-:Y:S05]  /*0e00*/  @!P1 BRA `(.L_x_16569) ;  /* 0x0000000000149947 */ /* 0x000fea0003800000 */
[----:B-----5:R-:W-:Y:S01]  /*0e10*/  FADD.FTZ R124, R108, R124 ;  /* 0x0000007c6c7c7221 */ /* 0x020fe20000010000 */
[----:B------:R-:W-:Y:S06]  /*0e20*/  BRA `(.L_x_16569) ;  /* 0x00000000000c7947 */ /* 0x000fec0003800000 */
.L_x_16568:
[----:B-----5:R-:W-:-:S05]  /*0e30*/  SHF.L.U32 R127, R102, 0x10, RZ ;  /* 0x00000010667f7819 */ /* 0x020fca00000006ff */
[----:B------:R-:W-:-:S04]  /*0e40*/  FADD.FTZ R124, R127, R124 ;  /* 0x0000007c7f7c7221 */ /* 0x000fc80000010000 */
[----:B------:R-:W-:-:S07]  /*0e50*/  @P1 FADD.FTZ R124, R108, R124 ;  /* 0x0000007c6c7c1221 */ /* 0x000fce0000010000 */
.L_x_16569:
[----:B------:R-:W-:Y:S01]  /*0e60*/  SHF.L.U32 R125, R125, 0x10, RZ ;  /* 0x000000107d7d7819 */ /* 0x000fe200000006ff */
[----:B------:R-:W-:Y:S06]  /*0e70*/  @P2 BRA `(.L_x_16570) ;  /* 0x00000000000c2947 */ /* 0x000fec0003800000 */
[----:B------:R-:W-:Y:S05]  /*0e80*/  @!P1 BRA `(.L_x_16571) ;  /* 0x0000000000189947 */ /* 0x000fea0003800000 */
[----:B-----5:R-:W-:Y:S01]  /*0e90*/  FADD.FTZ R125, R109, R125 ;  /* 0x0000007d6d7d7221 */ /* 0x020fe20000010000 */
[----:B------:R-:W-:Y:S06]  /*0ea0*/  BRA `(.L_x_16571) ;  /* 0x0000000000107947 */ /* 0x000fec0003800000 */
.L_x_16570:
[----:B-----5:R-:W-:-:S04]  /*0eb0*/  PRMT R0, R102, 0x7632, R0 ;  /* 0x0000763266007816 */ /* 0x020fc80000000000 */
[----:B------:R-:W-:-:S05]  /*0ec0*/  SHF.L.U32 R0, R0, 0x10, RZ ;  /* 0x0000001000007819 */ /* 0x000fca00000006ff */
[----:B------:R-:W-:-:S04]  /*0ed0*/  FADD.FTZ R125, R125, R0 ;  /* 0x000000007d7d7221 */ /* 0x000fc80000010000 */
[----:B------:R-:W-:-:S07]  /*0ee0*/  @P1 FADD.FTZ R125, R109, R125 ;  /* 0x0000007d6d7d1221 */ /* 0x000fce0000010000 */
.L_x_16571:
[C---:B------:R-:W-:Y:S02]  /*0ef0*/  PRMT R127, R135.reuse, 0x7632, R127 ;  /* 0x00007632877f7816 */ /* 0x040fe4000000007f */
[----:B------:R-:W-:Y:S01]  /*0f00*/  SHF.L.U32 R126, R135, 0x10, RZ ;  /* 0x00000010877e7819 */ /* 0x000fe200000006ff */
[----:B------:R-:W-:Y:S06]  /*0f10*/  @P2 BRA `(.L_x_16572) ;  /* 0x00000000000c2947 */ /* 0x000fec0003800000 */
[----:B------:R-:W-:Y:S05]  /*0f20*/  @!P1 BRA `(.L_x_16573) ;  /* 0x0000000000149947 */ /* 0x000fea0003800000 */
[----:B-----5:R-:W-:Y:S01]  /*0f30*/  FADD.FTZ R126, R110, R126 ;  /* 0x0000007e6e7e7221 */ /* 0x020fe20000010000 */
[----:B------:R-:W-:Y:S06]  /*0f40*/  BRA `(.L_x_16573) ;  /* 0x00000000000c7947 */ /* 0x000fec0003800000 */
.L_x_16572:
[----:B-----5:R-:W-:-:S05]  /*0f50*/  SHF.L.U32 R129, R103, 0x10, RZ ;  /* 0x0000001067817819 */ /* 0x020fca00000006ff */
[----:B------:R-:W-:-:S04]  /*0f60*/  FADD.FTZ R126, R129, R126 ;  /* 0x0000007e817e7221 */ /* 0x000fc80000010000 */
[----:B------:R-:W-:-:S07]  /*0f70*/  @P1 FADD.FTZ R126, R110, R126 ;  /* 0x0000007e6e7e1221 */ /* 0x000fce0000010000 */
.L_x_16573:
[----:B------:R-:W-:Y:S01]  /*0f80*/  SHF.L.U32 R127, R127, 0x10, RZ ;  /* 0x000000107f7f7819 */ /* 0x000fe200000006ff */
[----:B------:R-:W-:Y:S06]  /*0f90*/  @P2 BRA `(.L_x_16574) ;  /* 0x00000000000c2947 */ /* 0x000fec0003800000 */
[----:B------:R-:W-:Y:S05]  /*0fa0*/  @!P1 BRA `(.L_x_16575) ;  /* 0x0000000000189947 */ /* 0x000fea0003800000 */
[----:B-----5:R-:W-:Y:S01]  /*0fb0*/  FADD.FTZ R127, R111, R127 ;  /* 0x0000007f6f7f7221 */ /* 0x020fe20000010000 */
[----:B------:R-:W-:Y:S06]  /*0fc0*/  BRA `(.L_x_16575) ;  /* 0x0000000000107947 */ /* 0x000fec0003800000 */
.L_x_16574:
[----:B-----5:R-:W-:-:S04]  /*0fd0*/  PRMT R0, R103, 0x7632, R0 ;  /* 0x0000763267007816 */ /* 0x020fc80000000000 */
[----:B------:R-:W-:-:S05]  /*0fe0*/  SHF.L.U32 R0, R0, 0x10, RZ ;  /* 0x0000001000007819 */ /* 0x000fca00000006ff */
[----:B------:R-:W-:-:S04]  /*0ff0*/  FADD.FTZ R127, R127, R0 ;  /* 0x000000007f7f7221 */ /* 0x000fc80000010000 */
[----:B------:R-:W-:-:S07]  /*1000*/  @P1 FADD.FTZ R127, R111, R127 ;  /* 0x0000007f6f7f1221 */ /* 0x000fce0000010000 */
.L_x_16575:
[C---:B------:R-:W-:Y:S02]  /*1010*/  LEA R130, P4, R141.reuse, UR10, 0x5 ;  /* 0x0000000a8d827c11 */ /* 0x040fe4000f8828ff */
[----:B------:R-:W-:Y:S02]  /*1020*/  IADD3 R149, R140, 0x40, RZ ;  /* 0x000000408c957810 */ /* 0x000fe40007ffe0ff */
        /* <DEDUP_REMOVED lines=18> */
.L_x_16576:
[----:B-----5:R-:W-:-:S05]  /*1150*/  SHF.L.U32 R131, R100, 0x10, RZ ;  /* 0x0000001064837819 */ /* 0x020fca00000006ff */
[----:B------:R-:W-:-:S04]  /*1160*/  FADD.FTZ R128, R131, R128 ;  /* 0x0000008083807221 */ /* 0x000fc80000010000 */
[----:B------:R-:W-:-:S07]  /*1170*/  @P1 FADD.FTZ R128, R104, R128 ;  /* 0x0000008068801221 */ /* 0x000fce0000010000 */
.L_x_16577:
[----:B------:R-:W-:Y:S01]  /*1180*/  SHF.L.U32 R129, R129, 0x10, RZ ;  /* 0x0000001081817819 */ /* 0x000fe200000006ff */
[----:B------:R-:W-:Y:S06]  /*1190*/  @P2 BRA `(.L_x_16578) ;  /* 0x00000000000c2947 */ /* 0x000fec0003800000 */
[----:B------:R-:W-:Y:S05]  /*11a0*/  @!P1 BRA `(.L_x_16579) ;  /* 0x0000000000189947 */ /* 0x000fea0003800000 */
[----:B-----5:R-:W-:Y:S01]  /*11b0*/  FADD.FTZ R129, R105, R129 ;  /* 0x0000008169817221 */ /* 0x020fe20000010000 */
[----:B------:R-:W-:Y:S06]  /*11c0*/  BRA `(.L_x_16579) ;  /* 0x0000000000107947 */ /* 0x000fec0003800000 */
.L_x_16578:
[----:B-----5:R-:W-:-:S04]  /*11d0*/  PRMT R0, R100, 0x7632, R0 ;  /* 0x0000763264007816 */ /* 0x020fc80000000000 */
[----:B------:R-:W-:-:S05]  /*11e0*/  SHF.L.U32 R0, R0, 0x10, RZ ;  /* 0x0000001000007819 */ /* 0x000fca00000006ff */
[----:B------:R-:W-:-:S04]  /*11f0*/  FADD.FTZ R129, R129, R0 ;  /* 0x0000000081817221 */ /* 0x000fc80000010000 */
[----:B------:R-:W-:-:S07]  /*1200*/  @P1 FADD.FTZ R129, R105, R129 ;  /* 0x0000008169811221 */ /* 0x000fce0000010000 */
.L_x_16579:
[C---:B------:R-:W-:Y:S02]  /*1210*/  PRMT R131, R145.reuse, 0x7632, R131 ;  /* 0x0000763291837816 */ /* 0x040fe40000000083 */
[----:B------:R-:W-:Y:S01]  /*1220*/  SHF.L.U32 R130, R145, 0x10, RZ ;  /* 0x0000001091827819 */ /* 0x000fe200000006ff */
[----:B------:R-:W-:Y:S06]  /*1230*/  @P2 BRA `(.L_x_16580) ;  /* 0x00000000000c2947 */ /* 0x000fec0003800000 */
[----:B------:R-:W-:Y:S05]  /*1240*/  @!P1 BRA `(.L_x_16581) ;  /* 0x0000000000149947 */ /* 0x000fea0003800000 */
[----:B-----5:R-:W-:Y:S01]  /*1250*/  FADD.FTZ R130, R106, R130 ;  /* 0x000000826a827221 */ /* 0x020fe20000010000 */
[----:B------:R-:W-:Y:S06]  /*1260*/  BRA `(.L_x_16581) ;  /* 0x00000000000c7947 */ /* 0x000fec0003800000 */
.L_x_16580:
[----:B-----5:R-:W-:-:S05]  /*1270*/  SHF.L.U32 R133, R101, 0x10, RZ ;  /* 0x0000001065857819 */ /* 0x020fca00000006ff */
[----:B------:R-:W-:-:S04]  /*1280*/  FADD.FTZ R130, R133, R130 ;  /* 0x0000008285827221 */ /* 0x000fc80000010000 */
[----:B------:R-:W-:-:S07]  /*1290*/  @P1 FADD.FTZ R130, R106, R130 ;  /* 0x000000826a821221 */ /* 0x000fce0000010000 */
.L_x_16581:
[----:B------:R-:W-:Y:S01]  /*12a0*/  SHF.L.U32 R131, R131, 0x10, RZ ;  /* 0x0000001083837819 */ /* 0x000fe200000006ff */
[----:B------:R-:W-:Y:S06]  /*12b0*/  @P2 BRA `(.L_x_16582) ;  /* 0x00000000000c2947 */ /* 0x000fec0003800000 */
[----:B------:R-:W-:Y:S05]  /*12c0*/  @!P1 BRA `(.L_x_16583) ;  /* 0x0000000000189947 */ /* 0x000fea0003800000 */
[----:B-----5:R-:W-:Y:S01]  /*12d0*/  FADD.FTZ R131, R107, R131 ;  /* 0x000000836b837221 */ /* 0x020fe20000010000 */
[----:B------:R-:W-:Y:S06]  /*12e0*/  BRA `(.L_x_16583) ;  /* 0x0000000000107947 */ /* 0x000fec0003800000 */
.L_x_16582:
[----:B-----5:R-:W-:-:S04]  /*12f0*/  PRMT R0, R101, 0x7632, R0 ;  /* 0x0000763265007816 */ /* 0x020fc80000000000 */
[----:B------:R-:W-:-:S05]  /*1300*/  SHF.L.U32 R0, R0, 0x10, RZ ;  /* 0x0000001000007819 */ /* 0x000fca00000006ff */
[----:B------:R-:W-:-:S04]  /*1310*/  FADD.FTZ R131, R131, R0 ;  /* 0x0000000083837221 */ /* 0x000fc80000010000 */
[----:B------:R-:W-:-:S07]  /*1320*/  @P1 FADD.FTZ R131, R107, R131 ;  /* 0x000000836b831221 */ /* 0x000fce0000010000 */
.L_x_16583:
[C---:B------:R-:W-:Y:S02]  /*1330*/  PRMT R133, R146.reuse, 0x7632, R133 ;  /* 0x0000763292857816 */ /* 0x040fe40000000085 */
[----:B------:R-:W-:Y:S01]  /*1340*/  SHF.L.U32 R132, R146, 0x10, RZ ;  /* 0x0000001092847819 */ /* 0x000fe200000006ff */
[----:B------:R-:W-:Y:S06]  /*1350*/  @P2 BRA `(.L_x_16584) ;  /* 0x00000000000c2947 */ /* 0x000fec0003800000 */
[----:B------:R-:W-:Y:S05]  /*1360*/  @!P1 BRA `(.L_x_16585) ;  /* 0x0000000000149947 */ /* 0x000fea0003800000 */
[----:B-----5:R-:W-:Y:S01]  /*1370*/  FADD.FTZ R132, R108, R132 ;  /* 0x000000846c847221 */ /* 0x020fe20000010000 */
[----:B------:R-:W-:Y:S06]  /*1380*/  BRA `(.L_x_16585) ;  /* 0x00000000000c7947 */ /* 0x000fec0003800000 */
.L_x_16584:
[----:B-----5:R-:W-:-:S05]  /*1390*/  SHF.L.U32 R135, R102, 0x10, RZ ;  /* 0x0000001066877819 */ /* 0x020fca00000006ff */
[----:B------:R-:W-:-:S04]  /*13a0*/  FADD.FTZ R132, R135, R132 ;  /* 0x0000008487847221 */ /* 0x000fc80000010000 */
[----:B------:R-:W-:-:S07]  /*13b0*/  @P1 FADD.FTZ R132, R108, R132 ;  /* 0x000000846c841221 */ /* 0x000fce0000010000 */
.L_x_16585:
[----:B------:R-:W-:Y:S01]  /*13c0*/  SHF.L.U32 R133, R133, 0x10, RZ ;  /* 0x0000001085857819 */ /* 0x000fe200000006ff */
[----:B------:R-:W-:Y:S06]  /*13d0*/  @P2 BRA `(.L_x_16586) ;  /* 0x00000000000c2947 */ /* 0x000fec0003800000 */
[----:B------:R-:W-:Y:S05]  /*13e0*/  @!P1 BRA `(.L_x_16587) ;  /* 0x0000000000189947 */ /* 0x000fea0003800000 */
[----:B-----5:R-:W-:Y:S01]  /*13f0*/  FADD.FTZ R133, R109, R133 ;  /* 0x000000856d857221 */ /* 0x020fe20000010000 */
[----:B------:R-:W-:Y:S06]  /*1400*/  BRA `(.L_x_16587) ;  /* 0x0000000000107947 */ /* 0x000fec0003800000 */
.L_x_16586:
[----:B-----5:R-:W-:-:S04]  /*1410*/  PRMT R0, R102, 0x7632, R0 ;  /* 0x0000763266007816 */ /* 0x020fc80000000000 */
[----:B------:R-:W-:-:S05]  /*1420*/  SHF.L.U32 R0, R0, 0x10, RZ ;  /* 0x0000001000007819 */ /* 0x000fca00000006ff */
[----:B------:R-:W-:-:S04]  /*1430*/  FADD.FTZ R133, R133, R0 ;  /* 0x0000000085857221 */ /* 0x000fc80000010000 */
[----:B------:R-:W-:-:S07]  /*1440*/  @P1 FADD.FTZ R133, R109, R133 ;  /* 0x000000856d851221 */ /* 0x000fce0000010000 */
.L_x_16587:
[C---:B------:R-:W-:Y:S02]  /*1450*/  PRMT R135, R147.reuse, 0x7632, R135 ;  /* 0x0000763293877816 */ /* 0x040fe40000000087 */
[----:B------:R-:W-:Y:S01]  /*1460*/  SHF.L.U32 R134, R147, 0x10, RZ ;  /* 0x0000001093867819 */ /* 0x000fe200000006ff */
[----:B------:R-:W-:Y:S06]  /*1470*/  @P2 BRA `(.L_x_16588) ;  /* 0x00000000000c2947 */ /* 0x000fec0003800000 */
[----:B------:R-:W-:Y:S05]  /*1480*/  @!P1 BRA `(.L_x_16589) ;  /* 0x0000000000149947 */ /* 0x000fea0003800000 */
[----:B-----5:R-:W-:Y:S01]  /*1490*/  FADD.FTZ R134, R110, R134 ;  /* 0x000000866e867221 */ /* 0x020fe20000010000 */
[----:B------:R-:W-:Y:S06]  /*14a0*/  BRA `(.L_x_16589) ;  /* 0x00000000000c7947 */ /* 0x000fec0003800000 */
.L_x_16588:
[----:B-----5:R-:W-:-:S05]  /*14b0*/  SHF.L.U32 R137, R103, 0x10, RZ ;  /* 0x0000001067897819 */ /* 0x020fca00000006ff */
[----:B------:R-:W-:-:S04]  /*14c0*/  FADD.FTZ R134, R137, R134 ;  /* 0x0000008689867221 */ /* 0x000fc80000010000 */
[----:B------:R-:W-:-:S07]  /*14d0*/  @P1 FADD.FTZ R134, R110, R134 ;  /* 0x000000866e861221 */ /* 0x000fce0000010000 */
.L_x_16589:
[----:B------:R-:W-:Y:S01]  /*14e0*/  SHF.L.U32 R135, R135, 0x10, RZ ;  /* 0x0000001087877819 */ /* 0x000fe200000006ff */
[----:B------:R-:W-:Y:S06]  /*14f0*/  @P2 BRA `(.L_x_16590) ;  /* 0x00000000000c2947 */ /* 0x000fec0003800000 */
[----:B------:R-:W-:Y:S05]  /*1500*/  @!P1 BRA `(.L_x_16591) ;  /* 0x0000000000189947 */ /* 0x000fea0003800000 */
[----:B-----5:R-:W-:Y:S01]  /*1510*/  FADD.FTZ R135, R111, R135 ;  /* 0x000000876f877221 */ /* 0x020fe20000010000 */
[----:B------:R-:W-:Y:S06]  /*1520*/  BRA `(.L_x_16591) ;  /* 0x0000000000107947 */ /* 0x000fec0003800000 */
.L_x_16590:
[----:B-----5:R-:W-:-:S04]  /*1530*/  PRMT R0, R103, 0x7632, R0 ;  /* 0x0000763267007816 */ /* 0x020fc80000000000 */
[----:B------:R-:W-:-:S05]  /*1540*/  SHF.L.U32 R0, R0, 0x10, RZ ;  /* 0x0000001000007819 */ /* 0x000fca00000006ff */
[----:B------:R-:W-:-:S04]  /*1550*/  FADD.FTZ R135, R135, R0 ;  /* 0x0000000087877221 */ /* 0x000fc80000010000 */
[----:B------:R-:W-:-:S07]  /*1560*/  @P1 FADD.FTZ R135, R111, R135 ;  /* 0x000000876f871221 */ /* 0x000fce0000010000 */
.L_x_16591:
        /* <DEDUP_REMOVED lines=20> */
.L_x_16592:
[----:B-----5:R-:W-:-:S05]  /*16b0*/  SHF.L.U32 R137, R100, 0x10, RZ ;  /* 0x0000001064897819 */ /* 0x020fca00000006ff */
[----:B------:R-:W-:-:S04]  /*16c0*/  FADD.FTZ R144, R137, R144 ;  /* 0x0000009089907221 */ /* 0x000fc80000010000 */
[----:B------:R-:W-:-:S07]  /*16d0*/  @P1 FADD.FTZ R144, R104, R144 ;  /* 0x0000009068901221 */ /* 0x000fce0000010000 */
.L_x_16593:
[----:B------:R-:W-:Y:S01]  /*16e0*/  SHF.L.U32 R145, R145, 0x10, RZ ;  /* 0x0000001091917819 */ /* 0x000fe200000006ff */
[----:B------:R-:W-:Y:S06]  /*16f0*/  @P2 BRA `(.L_x_16594) ;  /* 0x00000000000c2947 */ /* 0x000fec0003800000 */
[----:B------:R-:W-:Y:S05]  /*1700*/  @!P1 BRA `(.L_x_16595) ;  /* 0x0000000000189947 */ /* 0x000fea0003800000 */
[----:B-----5:R-:W-:Y:S01]  /*1710*/  FADD.FTZ R145, R105, R145 ;  /* 0x0000009169917221 */ /* 0x020fe20000010000 */
[----:B------:R-:W-:Y:S06]  /*1720*/  BRA `(.L_x_16595) ;  /* 0x0000000000107947 */ /* 0x000fec0003800000 */
.L_x_16594:
[----:B-----5:R-:W-:-:S04]  /*1730*/  PRMT R0, R100, 0x7632, R0 ;  /* 0x0000763264007816 */ /* 0x020fc80000000000 */
[----:B------:R-:W-:-:S05]  /*1740*/  SHF.L.U32 R0, R0, 0x10, RZ ;  /* 0x0000001000007819 */ /* 0x000fca00000006ff */
[----:B------:R-:W-:-:S04]  /*1750*/  FADD.FTZ R145, R145, R0 ;  /* 0x0000000091917221 */ /* 0x000fc80000010000 */
[----:B------:R-:W-:-:S07]  /*1760*/  @P1 FADD.FTZ R145, R105, R145 ;  /* 0x0000009169911221 */ /* 0x000fce0000010000 */
.L_x_16595:
[C---:B------:R-:W-:Y:S02]  /*1770*/  PRMT R147, R157.reuse, 0x7632, R147 ;  /* 0x000076329d937816 */ /* 0x040fe40000000093 */
[----:B------:R-:W-:Y:S01]  /*1780*/  SHF.L.U32 R146, R157, 0x10, RZ ;  /* 0x000000109d927819 */ /* 0x000fe200000006ff */
[----:B------:R-:W-:Y:S06]  /*1790*/  @P2 BRA `(.L_x_16596) ;  /* 0x00000000000c2947 */ /* 0x000fec0003800000 */
[----:B------:R-:W-:Y:S05]  /*17a0*/  @!P1 BRA `(.L_x_16597) ;  /* 0x0000000000149947 */ /* 0x000fea0003800000 */
[----:B-----5:R-:W-:Y:S01]  /*17b0*/  FADD.FTZ R146, R106, R146 ;  /* 0x000000926a927221 */ /* 0x020fe20000010000 */
[----:B------:R-:W-:Y:S06]  /*17c0*/  BRA `(.L_x_16597) ;  /* 0x00000000000c7947 */ /* 0x000fec0003800000 */
.L_x_16596:
[----:B-----5:R-:W-:-:S05]  /*17d0*/  SHF.L.U32 R137, R101, 0x10, RZ ;  /* 0x0000001065897819 */ /* 0x020fca00000006ff */
[----:B------:R-:W-:-:S04]  /*17e0*/  FADD.FTZ R146, R137, R146 ;  /* 0x0000009289927221 */ /* 0x000fc80000010000 */
[----:B------:R-:W-:-:S07]  /*17f0*/  @P1 FADD.FTZ R146, R106, R146 ;  /* 0x000000926a921221 */ /* 0x000fce0000010000 */
.L_x_16597:
[----:B------:R-:W-:Y:S01]  /*1800*/  SHF.L.U32 R147, R147, 0x10, RZ ;  /* 0x0000001093937819 */ /* 0x000fe200000006ff */
[----:B------:R-:W-:Y:S06]  /*1810*/  @P2 BRA `(.L_x_16598) ;  /* 0x00000000000c2947 */ /* 0x000fec0003800000 */
[----:B------:R-:W-:Y:S05]  /*1820*/  @!P1 BRA `(.L_x_16599) ;  /* 0x0000000000189947 */ /* 0x000fea0003800000 */
[----:B-----5:R-:W-:Y:S01]  /*1830*/  FADD.FTZ R147, R107, R147 ;  /* 0x000000936b937221 */ /* 0x020fe20000010000 */
[----:B------:R-:W-:Y:S06]  /*1840*/  BRA `(.L_x_16599) ;  /* 0x0000000000107947 */ /* 0x000fec0003800000 */
.L_x_16598:
[----:B-----5:R-:W-:-:S04]  /*1850*/  PRMT R0, R101, 0x7632, R0 ;  /* 0x0000763265007816 */ /* 0x020fc80000000000 */
[----:B------:R-:W-:-:S05]  /*1860*/  SHF.L.U32 R0, R0, 0x10, RZ ;  /* 0x0000001000007819 */ /* 0x000fca00000006ff */
[----:B------:R-:W-:-:S04]  /*1870*/  FADD.FTZ R147, R147, R0 ;  /* 0x0000000093937221 */ /* 0x000fc80000010000 */
[----:B------:R-:W-:-:S07]  /*1880*/  @P1 FADD.FTZ R147, R107, R147 ;  /* 0x000000936b931221 */ /* 0x000fce0000010000 */
.L_x_16599:
[C---:B------:R-:W-:Y:S02]  /*1890*/  PRMT R137, R158.reuse, 0x7632, R137 ;  /* 0x000076329e897816 */ /* 0x040fe40000000089 */
[----:B------:R-:W-:Y:S01]  /*18a0*/  SHF.L.U32 R136, R158, 0x10, RZ ;  /* 0x000000109e887819 */ /* 0x000fe200000006ff */
[----:B------:R-:W-:Y:S06]  /*18b0*/  @P2 BRA `(.L_x_16600) ;  /* 0x00000000000c2947 */ /* 0x000fec0003800000 */
[----:B------:R-:W-:Y:S05]  /*18c0*/  @!P1 BRA `(.L_x_16601) ;  /* 0x0000000000149947 */ /* 0x000fea0003800000 */
[----:B-----5:R-:W-:Y:S01]  /*18d0*/  FADD.FTZ R136, R108, R136 ;  /* 0x000000886c887221 */ /* 0x020fe20000010000 */
[----:B------:R-:W-:Y:S06]  /*18e0*/  BRA `(.L_x_16601) ;  /* 0x00000000000c7947 */ /* 0x000fec0003800000 */
.L_x_16600:
[----:B-----5:R-:W-:-:S05]  /*18f0*/  SHF.L.U32 R139, R102, 0x10, RZ ;  /* 0x00000010668b7819 */ /* 0x020fca00000006ff */
[----:B------:R-:W-:-:S04]  /*1900*/  FADD.FTZ R136, R139, R136 ;  /* 0x000000888b887221 */ /* 0x000fc80000010000 */
[----:B------:R-:W-:-:S07]  /*1910*/  @P1 FADD.FTZ R136, R108, R136 ;  /* 0x000000886c881221 */ /* 0x000fce0000010000 */
.L_x_16601:
[----:B------:R-:W-:Y:S01]  /*1920*/  SHF.L.U32 R137, R137, 0x10, RZ ;  /* 0x0000001089897819 */ /* 0x000fe200000006ff */
[----:B------:R-:W-:Y:S06]  /*1930*/  @P2 BRA `(.L_x_16602) ;  /* 0x00000000000c2947 */ /* 0x000fec0003800000 */
[----:B------:R-:W-:Y:S05]  /*1940*/  @!P1 BRA `(.L_x_16603) ;  /* 0x0000000000189947 */ /* 0x000fea0003800000 */
[----:B-----5:R-:W-:Y:S01]  /*1950*/  FADD.FTZ R137, R109, R137 ;  /* 0x000000896d897221 */ /* 0x020fe20000010000 */
[----:B------:R-:W-:Y:S06]  /*1960*/  BRA `(.L_x_16603) ;  /* 0x0000000000107947 */ /* 0x000fec0003800000 */
.L_x_16602:
[----:B-----5:R-:W-:-:S04]  /*1970*/  PRMT R0, R102, 0x7632, R0 ;  /* 0x0000763266007816 */ /* 0x020fc80000000000 */
[----:B------:R-:W-:-:S05]  /*1980*/  SHF.L.U32 R0, R0, 0x10, RZ ;  /* 0x0000001000007819 */ /* 0x000fca00000006ff */
[----:B------:R-:W-:-:S04]  /*1990*/  FADD.FTZ R137, R137, R0 ;  /* 0x0000000089897221 */ /* 0x000fc80000010000 */
[----:B------:R-:W-:-:S07]  /*19a0*/  @P1 FADD.FTZ R137, R109, R137 ;  /* 0x000000896d891221 */ /* 0x000fce0000010000 */
.L_x_16603:
[C---:B------:R-:W-:Y:S02]  /*19b0*/  PRMT R139, R159.reuse, 0x7632, R139 ;  /* 0x000076329f8b7816 */ /* 0x040fe4000000008b */
[----:B------:R-:W-:Y:S01]  /*19c0*/  SHF.L.U32 R138, R159, 0x10, RZ ;  /* 0x000000109f8a7819 */ /* 0x000fe200000006ff */
[----:B------:R-:W-:Y:S06]  /*19d0*/  @P2 BRA `(.L_x_16604) ;  /* 0x00000000000c2947 */ /* 0x000fec0003800000 */
[----:B------:R-:W-:Y:S05]  /*19e0*/  @!P1 BRA `(.L_x_16605) ;  /* 0x0000000000149947 */ /* 0x000fea0003800000 */
[----:B-----5:R-:W-:Y:S01]  /*19f0*/  FADD.FTZ R138, R110, R138 ;  /* 0x0000008a6e8a7221 */ /* 0x020fe20000010000 */
[----:B------:R-:W-:Y:S06]  /*1a00*/  BRA `(.L_x_16605) ;  /* 0x00000000000c7947 */ /* 0x000fec0003800000 */
.L_x_16604:
[----:B-----5:R-:W-:-:S05]  /*1a10*/  SHF.L.U32 R153, R103, 0x10, RZ ;  /* 0x0000001067997819 */ /* 0x020fca00000006ff */
[----:B------:R-:W-:-:S04]  /*1a20*/  FADD.FTZ R138, R153, R138 ;  /* 0x0000008a998a7221 */ /* 0x000fc80000010000 */
[----:B------:R-:W-:-:S07]  /*1a30*/  @P1 FADD.FTZ R138, R110, R138 ;  /* 0x0000008a6e8a1221 */ /* 0x000fce0000010000 */
.L_x_16605:
[----:B------:R-:W-:Y:S01]  /*1a40*/  SHF.L.U32 R139, R139, 0x10, RZ ;  /* 0x000000108b8b7819 */ /* 0x000fe200000006ff */
[----:B------:R-:W-:Y:S06]  /*1a50*/  @P2 BRA `(.L_x_16606) ;  /* 0x00000000000c2947 */ /* 0x000fec0003800000 */
[----:B------:R-:W-:Y:S05]  /*1a60*/  @!P1 BRA `(.L_x_16607) ;  /* 0x0000000000189947 */ /* 0x000fea0003800000 */
[----:B-----5:R-:W-:Y:S01]  /*1a70*/  FADD.FTZ R139, R111, R139 ;  /* 0x0000008b6f8b7221 */ /* 0x020fe20000010000 */
[----:B------:R-:W-:Y:S06]  /*1a80*/  BRA `(.L_x_16607) ;  /* 0x0000000000107947 */ /* 0x000fec0003800000 */
.L_x_16606:
[----:B-----5:R-:W-:-:S04]  /*1a90*/  PRMT R0, R103, 0x7632, R0 ;  /* 0x0000763267007816 */ /* 0x020fc80000000000 */
[----:B------:R-:W-:-:S05]  /*1aa0*/  SHF.L.U32 R0, R0, 0x10, RZ ;  /* 0x0000001000007819 */ /* 0x000fca00000006ff */
[----:B------:R-:W-:-:S04]  /*1ab0*/  FADD.FTZ R139, R139, R0 ;  /* 0x000000008b8b7221 */ /* 0x000fc80000010000 */
[----:B------:R-:W-:-:S07]  /*1ac0*/  @P1 FADD.FTZ R139, R111, R139 ;  /* 0x0000008b6f8b1221 */ /* 0x000fce0000010000 */
.L_x_16607:
        /* <DEDUP_REMOVED lines=20> */
.L_x_16608:
[----:B-----5:R-:W-:-:S05]  /*1c10*/  SHF.L.U32 R155, R100, 0x10, RZ ;  /* 0x00000010649b7819 */ /* 0x020fca00000006ff */
[----:B------:R-:W-:-:S04]  /*1c20*/  FADD.FTZ R152, R155, R152 ;  /* 0x000000989b987221 */ /* 0x000fc80000010000 */
[----:B------:R-:W-:-:S07]  /*1c30*/  @P1 FADD.FTZ R152, R104, R152 ;  /* 0x0000009868981221 */ /* 0x000fce0000010000 */
.L_x_16609:
[----:B------:R-:W-:Y:S01]  /*1c40*/  SHF.L.U32 R153, R153, 0x10, RZ ;  /* 0x0000001099997819 */ /* 0x000fe200000006ff */
[----:B------:R-:W-:Y:S06]  /*1c50*/  @P2 BRA `(.L_x_16610) ;  /* 0x00000000000c2947 */ /* 0x000fec0003800000 */
[----:B------:R-:W-:Y:S05]  /*1c60*/  @!P1 BRA `(.L_x_16611) ;  /* 0x0000000000189947 */ /* 0x000fea0003800000 */
[----:B-----5:R-:W-:Y:S01]  /*1c70*/  FADD.FTZ R153, R105, R153 ;  /* 0x0000009969997221 */ /* 0x020fe20000010000 */
[----:B------:R-:W-:Y:S06]  /*1c80*/  BRA `(.L_x_16611) ;  /* 0x0000000000107947 */ /* 0x000fec0003800000 */
.L_x_16610:
[----:B-----5:R-:W-:-:S04]  /*1c90*/  PRMT R0, R100, 0x7632, R0 ;  /* 0x0000763264007816 */ /* 0x020fc80000000000 */
[----:B------:R-:W-:-:S05]  /*1ca0*/  SHF.L.U32 R0, R0, 0x10, RZ ;  /* 0x0000001000007819 */ /* 0x000fca00000006ff */
[----:B------:R-:W-:-:S04]  /*1cb0*/  FADD.FTZ R153, R153, R0 ;  /* 0x0000000099997221 */ /* 0x000fc80000010000 */
[----:B------:R-:W-:-:S07]  /*1cc0*/  @P1 FADD.FTZ R153, R105, R153 ;  /* 0x0000009969991221 */ /* 0x000fce0000010000 */
.L_x_16611:
[C---:B------:R-:W-:Y:S02]  /*1cd0*/  PRMT R155, R169.reuse, 0x7632, R155 ;  /* 0x00007632a99b7816 */ /* 0x040fe4000000009b */
[----:B------:R-:W-:Y:S01]  /*1ce0*/  SHF.L.U32 R154, R169, 0x10, RZ ;  /* 0x00000010a99a7819 */ /* 0x000fe200000006ff */
[----:B------:R-:W-:Y:S06]  /*1cf0*/  @P2 BRA `(.L_x_16612) ;  /* 0x00000000000c2947 */ /* 0x000fec0003800000 */
[----:B------:R-:W-:Y:S05]  /*1d00*/  @!P1 BRA `(.L_x_16613) ;  /* 0x0000000000149947 */ /* 0x000fea0003800000 */
[----:B-----5:R-:W-:Y:S01]  /*1d10*/  FADD.FTZ R154, R106, R154 ;  /* 0x0000009a6a9a7221 */ /* 0x020fe20000010000 */
[----:B------:R-:W-:Y:S06]  /*1d20*/  BRA `(.L_x_16613) ;  /* 0x00000000000c7947 */ /* 0x000fec0003800000 */
.L_x_16612:
[----:B-----5:R-:W-:-:S05]  /*1d30*/  SHF.L.U32 R157, R101, 0x10, RZ ;  /* 0x00000010659d7819 */ /* 0x020fca00000006ff */
[----:B------:R-:W-:-:S04]  /*1d40*/  FADD.FTZ R154, R157, R154 ;  /* 0x0000009a9d9a7221 */ /* 0x000fc80000010000 */
[----:B------:R-:W-:-:S07]  /*1d50*/  @P1 FADD.FTZ R154, R106, R154 ;  /* 0x0000009a6a9a1221 */ /* 0x000fce0000010000 */
.L_x_16613:
[----:B------:R-:W-:Y:S01]  /*1d60*/  SHF.L.U32 R155, R155, 0x10, RZ ;  /* 0x000000109b9b7819 */ /* 0x000fe200000006ff */
[----:B------:R-:W-:Y:S06]  /*1d70*/  @P2 BRA `(.L_x_16614) ;  /* 0x00000000000c2947 */ /* 0x000fec0003800000 */
[----:B------:R-:W-:Y:S05]  /*1d80*/  @!P1 BRA `(.L_x_16615) ;  /* 0x0000000000189947 */ /* 0x000fea0003800000 */
[----:B-----5:R-:W-:Y:S01]  /*1d90*/  FADD.FTZ R155, R107, R155 ;  /* 0x0000009b6b9b7221 */ /* 0x020fe20000010000 */
[----:B------:R-:W-:Y:S06]  /*1da0*/  BRA `(.L_x_16615) ;  /* 0x0000000000107947 */ /* 0x000fec0003800000 */
.L_x_16614:
[----:B-----5:R-:W-:-:S04]  /*1db0*/  PRMT R0, R101, 0x7632, R0 ;  /* 0x0000763265007816 */ /* 0x020fc80000000000 */
[----:B------:R-:W-:-:S05]  /*1dc0*/  SHF.L.U32 R0, R0, 0x10, RZ ;  /* 0x0000001000007819 */ /* 0x000fca00000006ff */
[----:B------:R-:W-:-:S04]  /*1dd0*/  FADD.FTZ R155, R155, R0 ;  /* 0x000000009b9b7221 */ /* 0x000fc80000010000 */
[----:B------:R-:W-:-:S07]  /*1de0*/  @P1 FADD.FTZ R155, R107, R155 ;  /* 0x0000009b6b9b1221 */ /* 0x000fce0000010000 */
.L_x_16615:
[C---:B------:R-:W-:Y:S02]  /*1df0*/  PRMT R157, R170.reuse, 0x7632, R157 ;  /* 0x00007632aa9d7816 */ /* 0x040fe4000000009d */
[----:B------:R-:W-:Y:S01]  /*1e00*/  SHF.L.U32 R156, R170, 0x10, RZ ;  /* 0x00000010aa9c7819 */ /* 0x000fe200000006ff */
[----:B------:R-:W-:Y:S06]  /*1e10*/  @P2 BRA `(.L_x_16616) ;  /* 0x00000000000c2947 */ /* 0x000fec0003800000 */
[----:B------:R-:W-:Y:S05]  /*1e20*/  @!P1 BRA `(.L_x_16617) ;  /* 0x0000000000149947 */ /* 0x000fea0003800000 */
[----:B-----5:R-:W-:Y:S01]  /*1e30*/  FADD.FTZ R156, R108, R156 ;  /* 0x0000009c6c9c7221 */ /* 0x020fe20000010000 */
[----:B------:R-:W-:Y:S06]  /*1e40*/  BRA `(.L_x_16617) ;  /* 0x00000000000c7947 */ /* 0x000fec0003800000 */
.L_x_16616:
[----:B-----5:R-:W-:-:S05]  /*1e50*/  SHF.L.U32 R159, R102, 0x10, RZ ;  /* 0x00000010669f7819 */ /* 0x020fca00000006ff */
[----:B------:R-:W-:-:S04]  /*1e60*/  FADD.FTZ R156, R159, R156 ;  /* 0x0000009c9f9c7221 */ /* 0x000fc80000010000 */
[----:B------:R-:W-:-:S07]  /*1e70*/  @P1 FADD.FTZ R156, R108, R156 ;  /* 0x0000009c6c9c1221 */ /* 0x000fce0000010000 */
.L_x_16617:
[----:B------:R-:W-:Y:S01]  /*1e80*/  SHF.L.U32 R157, R157, 0x10, RZ ;  /* 0x000000109d9d7819 */ /* 0x000fe200000006ff */
[----:B------:R-:W-:Y:S06]  /*1e90*/  @P2 BRA `(.L_x_16618) ;  /* 0x00000000000c2947 */ /* 0x000fec0003800000 */
[----:B------:R-:W-:Y:S05]  /*1ea0*/  @!P1 BRA `(.L_x_16619) ;  /* 0x0000000000189947 */ /* 0x000fea0003800000 */
[----:B-----5:R-:W-:Y:S01]  /*1eb0*/  FADD.FTZ R157, R109, R157 ;  /* 0x0000009d6d9d7221 */ /* 0x020fe20000010000 */
[----:B------:R-:W-:Y:S06]  /*1ec0*/  BRA `(.L_x_16619) ;  /* 0x0000000000107947 */ /* 0x000fec0003800000 */
.L_x_16618:
[----:B-----5:R-:W-:-:S04]  /*1ed0*/  PRMT R0, R102, 0x7632, R0 ;  /* 0x0000763266007816 */ /* 0x020fc80000000000 */
[----:B------:R-:W-:-:S05]  /*1ee0*/  SHF.L.U32 R0, R0, 0x10, RZ ;  /* 0x0000001000007819 */ /* 0x000fca00000006ff */
[----:B------:R-:W-:-:S04]  /*1ef0*/  FADD.FTZ R157, R157, R0 ;  /* 0x000000009d9d7221 */ /* 0x000fc80000010000 */
[----:B------:R-:W-:-:S07]  /*1f00*/  @P1 FADD.FTZ R157, R109, R157 ;  /* 0x0000009d6d9d1221 */ /* 0x000fce0000010000 */
.L_x_16619:
[C---:B------:R-:W-:Y:S02]  /*1f10*/  PRMT R159, R171.reuse, 0x7632, R159 ;  /* 0x00007632ab9f7816 */ /* 0x040fe4000000009f */
[----:B------:R-:W-:Y:S01]  /*1f20*/  SHF.L.U32 R158, R171, 0x10, RZ ;  /* 0x00000010ab9e7819 */ /* 0x000fe200000006ff */
[----:B------:R-:W-:Y:S06]  /*1f30*/  @P2 BRA `(.L_x_16620) ;  /* 0x00000000000c2947 */ /* 0x000fec0003800000 */
[----:B------:R-:W-:Y:S05]  /*1f40*/  @!P1 BRA `(.L_x_16621) ;  /* 0x0000000000149947 */ /* 0x000fea0003800000 */
[----:B-----5:R-:W-:Y:S01]  /*1f50*/  FADD.FTZ R158, R110, R158 ;  /* 0x0000009e6e9e7221 */ /* 0x020fe20000010000 */
[----:B------:R-:W-:Y:S06]  /*1f60*/  BRA `(.L_x_16621) ;  /* 0x00000000000c7947 */ /* 0x000fec0003800000 */
.L_x_16620:
[----:B-----5:R-:W-:-:S05]  /*1f70*/  SHF.L.U32 R161, R103, 0x10, RZ ;  /* 0x0000001067a17819 */ /* 0x020fca00000006ff */
[----:B------:R-:W-:-:S04]  /*1f80*/  FADD.FTZ R158, R161, R158 ;  /* 0x0000009ea19e7221 */ /* 0x000fc80000010000 */
[----:B------:R-:W-:-:S07]  /*1f90*/  @P1 FADD.FTZ R158, R110, R158 ;  /* 0x0000009e6e9e1221 */ /* 0x000fce0000010000 */
.L_x_16621:
[----:B------:R-:W-:Y:S01]  /*1fa0*/  SHF.L.U32 R159, R159, 0x10, RZ ;  /* 0x000000109f9f7819 */ /* 0x000fe200000006ff */
[----:B------:R-:W-:Y:S06]  /*1fb0*/  @P2 BRA `(.L_x_16622) ;  /* 0x00000000000c2947 */ /* 0x000fec0003800000 */
[----:B------:R-:W-:Y:S05]  /*1fc0*/  @!P1 BRA `(.L_x_16623) ;  /* 0x0000000000189947 */ /* 0x000fea0003800000 */
[----:B-----5:R-:W-:Y:S01]  /*1fd0*/  FADD.FTZ R159, R111, R159 ;  /* 0x0000009f6f9f7221 */ /* 0x020fe20000010000 */
[----:B------:R-:W-:Y:S06]  /*1fe0*/  BRA `(.L_x_16623) ;  /* 0x0000000000107947 */ /* 0x000fec0003800000 */
.L_x_16622:
[----:B-----5:R-:W-:-:S04]  /*1ff0*/  PRMT R0, R103, 0x7632, R0 ;  /* 0x0000763267007816 */ /* 0x020fc80000000000 */
[----:B------:R-:W-:-:S05]  /*2000*/  SHF.L.U32 R0, R0, 0x10, RZ ;  /* 0x0000001000007819 */ /* 0x000fca00000006ff */
[----:B------:R-:W-:-:S04]  /*2010*/  FADD.FTZ R159, R159, R0 ;  /* 0x000000009f9f7221 */ /* 0x000fc80000010000 */
[----:B------:R-:W-:-:S07]  /*2020*/  @P1 FADD.FTZ R159, R111, R159 ;  /* 0x0000009f6f9f1221 */ /* 0x000fce0000010000 */
.L_x_16623:
        /* <DEDUP_REMOVED lines=20> */
.L_x_16624:
[----:B-----5:R-:W-:-:S05]  /*2170*/  SHF.L.U32 R143, R100, 0x10, RZ ;  /* 0x00000010648f7819 */ /* 0x020fca00000006ff */
[----:B------:R-:W-:-:S04]  /*2180*/  FADD.FTZ R160, R143, R160 ;  /* 0x000000a08fa07221 */ /* 0x000fc80000010000 */
[----:B------:R-:W-:-:S07]  /*2190*/  @P1 FADD.FTZ R160, R104, R160 ;  /* 0x000000a068a01221 */ /* 0x000fce0000010000 */
.L_x_16625:
[----:B------:R-:W-:Y:S01]  /*21a0*/  SHF.L.U32 R161, R161, 0x10, RZ ;  /* 0x00000010a1a17819 */ /* 0x000fe200000006ff */
[----:B------:R-:W-:Y:S06]  /*21b0*/  @P2 BRA `(.L_x_16626) ;  /* 0x00000000000c2947 */ /* 0x000fec0003800000 */
[----:B------:R-:W-:Y:S05]  /*21c0*/  @!P1 BRA `(.L_x_16627) ;  /* 0x0000000000189947 */ /* 0x000fea0003800000 */
[----:B-----5:R-:W-:Y:S01]  /*21d0*/  FADD.FTZ R161, R105, R161 ;  /* 0x000000a169a17221 */ /* 0x020fe20000010000 */
[----:B------:R-:W-:Y:S06]  /*21e0*/  BRA `(.L_x_16627) ;  /* 0x0000000000107947 */ /* 0x000fec0003800000 */
.L_x_16626:
[----:B-----5:R-:W-:-:S04]  /*21f0*/  PRMT R0, R100, 0x7632, R0 ;  /* 0x0000763264007816 */ /* 0x020fc80000000000 */
[----:B------:R-:W-:-:S05]  /*2200*/  SHF.L.U32 R0, R0, 0x10, RZ ;  /* 0x0000001000007819 */ /* 0x000fca00000006ff */
[----:B------:R-:W-:-:S04]  /*2210*/  FADD.FTZ R161, R161, R0 ;  /* 0x00000000a1a17221 */ /* 0x000fc80000010000 */
[----:B------:R-:W-:-:S07]  /*2220*/  @P1 FADD.FTZ R161, R105, R161 ;  /* 0x000000a169a11221 */ /* 0x000fce0000010000 */
.L_x_16627:
[C---:B------:R-:W-:Y:S02]  /*2230*/  PRMT R163, R173.reuse, 0x7632, R163 ;  /* 0x00007632ada37816 */ /* 0x040fe400000000a3 */
[----:B------:R-:W-:Y:S01]  /*2240*/  SHF.L.U32 R162, R173, 0x10, RZ ;  /* 0x00000010ada27819 */ /* 0x000fe200000006ff */
[----:B------:R-:W-:Y:S06]  /*2250*/  @P2 BRA `(.L_x_16628) ;  /* 0x00000000000c2947 */ /* 0x000fec0003800000 */
[----:B------:R-:W-:Y:S05]  /*2260*/  @!P1 BRA `(.L_x_16629) ;  /* 0x0000000000149947 */ /* 0x000fea0003800000 */
[----:B-----5:R-:W-:Y:S01]  /*2270*/  FADD.FTZ R162, R106, R162 ;  /* 0x000000a26aa27221 */ /* 0x020fe20000010000 */
[----:B------:R-:W-:Y:S06]  /*2280*/  BRA `(.L_x_16629) ;  /* 0x00000000000c7947 */ /* 0x000fec0003800000 */
.L_x_16628:
[----:B-----5:R-:W-:-:S05]  /*2290*/  SHF.L.U32 R143, R101, 0x10, RZ ;  /* 0x00000010658f7819 */ /* 0x020fca00000006ff */
[----:B------:R-:W-:-:S04]  /*22a0*/  FADD.FTZ R162, R143, R162 ;  /* 0x000000a28fa27221 */ /* 0x000fc80000010000 */
[----:B------:R-:W-:-:S07]  /*22b0*/  @P1 FADD.FTZ R162, R106, R162 ;  /* 0x000000a26aa21221 */ /* 0x000fce0000010000 */
.L_x_16629:
[----:B------:R-:W-:Y:S01]  /*22c0*/  SHF.L.U32 R163, R163, 0x10, RZ ;  /* 0x00000010a3a37819 */ /* 0x000fe200000006ff */
[----:B------:R-:W-:Y:S06]  /*22d0*/  @P2 BRA `(.L_x_16630) ;  /* 0x00000000000c2947 */ /* 0x000fec0003800000 */
[----:B------:R-:W-:Y:S05]  /*22e0*/  @!P1 BRA `(.L_x_16631) ;  /* 0x0000000000189947 */ /* 0x000fea0003800000 */
[----:B-----5:R-:W-:Y:S01]  /*22f0*/  FADD.FTZ R163, R107, R163 ;  /* 0x000000a36ba37221 */ /* 0x020fe20000010000 */
[----:B------:R-:W-:Y:S06]  /*2300*/  BRA `(.L_x_16631) ;  /* 0x0000000000107947 */ /* 0x000fec0003800000 */
.L_x_16630:
[----:B-----5:R-:W-:-:S04]  /*2310*/  PRMT R0, R101, 0x7632, R0 ;  /* 0x0000763265007816 */ /* 0x020fc80000000000 */
[----:B------:R-:W-:-:S05]  /*2320*/  SHF.L.U32 R0, R0, 0x10, RZ ;  /* 0x0000001000007819 */ /* 0x000fca00000006ff */
[----:B------:R-:W-:-:S04]  /*2330*/  FADD.FTZ R163, R163, R0 ;  /* 0x00000000a3a37221 */ /* 0x000fc80000010000 */
[----:B------:R-:W-:-:S07]  /*2340*/  @P1 FADD.FTZ R163, R107, R163 ;  /* 0x000000a36ba31221 */ /* 0x000fce0000010000 */
.L_x_16631:
[C---:B------:R-:W-:Y:S02]  /*2350*/  PRMT R169, R174.reuse, 0x7632, R169 ;  /* 0x00007632aea97816 */ /* 0x040fe400000000a9 */
[----:B------:R-:W-:Y:S01]  /*2360*/  SHF.L.U32 R168, R174, 0x10, RZ ;  /* 0x00000010aea87819 */ /* 0x000fe200000006ff */
[----:B------:R-:W-:Y:S06]  /*2370*/  @P2 BRA `(.L_x_16632) ;  /* 0x00000000000c2947 */ /* 0x000fec0003800000 */
[----:B------:R-:W-:Y:S05]  /*2380*/  @!P1 BRA `(.L_x_16633) ;  /* 0x0000000000149947 */ /* 0x000fea0003800000 */
[----:B-----5:R-:W-:Y:S01]  /*2390*/  FADD.FTZ R168, R108, R168 ;  /* 0x000000a86ca87221 */ /* 0x020fe20000010000 */
[----:B------:R-:W-:Y:S06]  /*23a0*/  BRA `(.L_x_16633) ;  /* 0x00000000000c7947 */ /* 0x000fec0003800000 */
.L_x_16632:
[----:B-----5:R-:W-:-:S05]  /*23b0*/  SHF.L.U32 R143, R102, 0x10, RZ ;  /* 0x00000010668f7819 */ /* 0x020fca00000006ff */
[----:B------:R-:W-:-:S04]  /*23c0*/  FADD.FTZ R168, R143, R168 ;  /* 0x000000a88fa87221 */ /* 0x000fc80000010000 */
[----:B------:R-:W-:-:S07]  /*23d0*/  @P1 FADD.FTZ R168, R108, R168 ;  /* 0x000000a86ca81221 */ /* 0x000fce0000010000 */
.L_x_16633:
[----:B------:R-:W-:Y:S01]  /*23e0*/  SHF.L.U32 R169, R169, 0x10, RZ ;  /* 0x00000010a9a97819 */ /* 0x000fe200000006ff */
[----:B------:R-:W-:Y:S06]  /*23f0*/  @P2 BRA `(.L_x_16634) ;  /* 0x00000000000c2947 */ /* 0x000fec0003800000 */
[----:B------:R-:W-:Y:S05]  /*2400*/  @!P1 BRA `(.L_x_16635) ;  /* 0x0000000000189947 */ /* 0x000fea0003800000 */
[----:B-----5:R-:W-:Y:S01]  /*2410*/  FADD.FTZ R169, R109, R169 ;  /* 0x000000a96da97221 */ /* 0x020fe20000010000 */
[----:B------:R-:W-:Y:S06]  /*2420*/  BRA `(.L_x_16635) ;  /* 0x0000000000107947 */ /* 0x000fec0003800000 */
.L_x_16634:
[----:B-----5:R-:W-:-:S04]  /*2430*/  PRMT R0, R102, 0x7632, R0 ;  /* 0x0000763266007816 */ /* 0x020fc80000000000 */
[----:B------:R-:W-:-:S05]  /*2440*/  SHF.L.U32 R0, R0, 0x10, RZ ;  /* 0x0000001000007819 */ /* 0x000fca00000006ff */
[----:B------:R-:W-:-:S04]  /*2450*/  FADD.FTZ R169, R169, R0 ;  /* 0x00000000a9a97221 */ /* 0x000fc80000010000 */
[----:B------:R-:W-:-:S07]  /*2460*/  @P1 FADD.FTZ R169, R109, R169 ;  /* 0x000000a96da91221 */ /* 0x000fce0000010000 */
.L_x_16635:
[C---:B------:R-:W-:Y:S02]  /*2470*/  PRMT R171, R175.reuse, 0x7632, R171 ;  /* 0x00007632afab7816 */ /* 0x040fe400000000ab */
[----:B------:R-:W-:Y:S01]  /*2480*/  SHF.L.U32 R170, R175, 0x10, RZ ;  /* 0x00000010afaa7819 */ /* 0x000fe200000006ff */
[----:B------:R-:W-:Y:S06]  /*2490*/  @P2 BRA `(.L_x_16636) ;  /* 0x00000000000c2947 */ /* 0x000fec0003800000 */
[----:B------:R-:W-:Y:S05]  /*24a0*/  @!P1 BRA `(.L_x_16637) ;  /* 0x0000000000149947 */ /* 0x000fea0003800000 */
[----:B-----5:R-:W-:Y:S01]  /*24b0*/  FADD.FTZ R170, R110, R170 ;  /* 0x000000aa6eaa7221 */ /* 0x020fe20000010000 */
[----:B------:R-:W-:Y:S06]  /*24c0*/  BRA `(.L_x_16637) ;  /* 0x00000000000c7947 */ /* 0x000fec0003800000 */
.L_x_16636:
[----:B-----5:R-:W-:-:S05]  /*24d0*/  SHF.L.U32 R143, R103, 0x10, RZ ;  /* 0x00000010678f7819 */ /* 0x020fca00000006ff */
[----:B------:R-:W-:-:S04]  /*24e0*/  FADD.FTZ R170, R143, R170 ;  /* 0x000000aa8faa7221 */ /* 0x000fc80000010000 */
[----:B------:R-:W-:-:S07]  /*24f0*/  @P1 FADD.FTZ R170, R110, R170 ;  /* 0x000000aa6eaa1221 */ /* 0x000fce0000010000 */
.L_x_16637:
[----:B------:R-:W-:Y:S01]  /*2500*/  SHF.L.U32 R171, R171, 0x10, RZ ;  /* 0x00000010abab7819 */ /* 0x000fe200000006ff */
[----:B------:R-:W-:Y:S06]  /*2510*/  @P2 BRA `(.L_x_16638) ;  /* 0x00000000000c2947 */ /* 0x000fec0003800000 */
[----:B------:R-:W-:Y:S05]  /*2520*/  @!P1 BRA `(.L_x_16639) ;  /* 0x0000000000189947 */ /* 0x000fea0003800000 */
[----:B-----5:R-:W-:Y:S01]  /*2530*/  FADD.FTZ R171, R111, R171 ;  /* 0x000000ab6fab7221 */ /* 0x020fe20000010000 */
[----:B------:R-:W-:Y:S06]  /*2540*/  BRA `(.L_x_16639) ;  /* 0x0000000000107947 */ /* 0x000fec0003800000 */
.L_x_16638:
[----:B-----5:R-:W-:-:S04]  /*2550*/  PRMT R0, R103, 0x7632, R0 ;  /* 0x0000763267007816 */ /* 0x020fc80000000000 */
[----:B------:R-:W-:-:S05]  /*2560*/  SHF.L.U32 R0, R0, 0x10, RZ ;  /* 0x0000001000007819 */ /* 0x000fca00000006ff */
[----:B------:R-:W-:-:S04]  /*2570*/  FADD.FTZ R171, R171, R0 ;  /* 0x00000000abab7221 */ /* 0x000fc80000010000 */
[----:B------:R-:W-:-:S07]  /*2580*/  @P1 FADD.FTZ R171, R111, R171 ;  /* 0x000000ab6fab1221 */ /* 0x000fce0000010000 */
.L_x_16639:
        /* <DEDUP_REMOVED lines=172> */
.L_x_16653:
[----:B01----:R-:W-:Y:S01]  /*3050*/  FADD.FTZ R150, R150, R177 ;  /* 0x000000b196967221 */ /* 0x003fe20000010000 */
[C---:B------:R-:W-:Y:S01]  /*3060*/  FSEL R148, R142.reuse, RZ, !P3 ;  /* 0x000000ff8e947208 */ /* 0x040fe20005800000 */
[----:B------:R-:W-:Y:S02]  /*3070*/  FMUL.FTZ R0, R142, R142 ;  /* 0x0000008e8e007220 */ /* 0x000fe40000410000 */
[----:B------:R-:W-:Y:S02]  /*3080*/  FFMA.FTZ R143, R150, R143, UR7 ;  /* 0x00000007968f7e23 */ /* 0x000fe4000801008f */
[C---:B------:R-:W-:Y:S01]  /*3090*/  FADD.FTZ R150, -R148.reuse, R112 ;  /* 0x0000007094967221 */ /* 0x040fe20000010100 */
[C---:B------:R-:W-:Y:S01]  /*30a0*/  FADD.FTZ R164, -R148.reuse, R113 ;  /* 0x0000007194a47221 */ /* 0x040fe20000010100 */
[C---:B------:R-:W-:Y:S01]  /*30b0*/  FADD.FTZ R166, -R148.reuse, R114 ;  /* 0x0000007294a67221 */ /* 0x040fe20000010100 */
[----:B------:R-:W-:Y:S01]  /*30c0*/  FADD.FTZ R172, -R148, R115 ;  /* 0x0000007394ac7221 */ /* 0x000fe20000010100 */
[----:B------:R-:W0:Y:S01]  /*30d0*/  @!P1 LDC.64 R112, c[0x0][0x250] ;  /* 0x00009400ff709b82 */ /* 0x000e220000000a00 */
[----:B------:R-:W-:Y:S01]  /*30e0*/  FSEL R0, R0, RZ, P3 ;  /* 0x000000ff00007208 */ /* 0x000fe20001800000 */
[C---:B------:R-:W-:Y:S01]  /*30f0*/  FADD.FTZ R173, -R148.reuse, R116 ;  /* 0x0000007494ad7221 */ /* 0x040fe20000010100 */
[C---:B------:R-:W-:Y:S01]  /*3100*/  FADD.FTZ R174, -R148.reuse, R117 ;  /* 0x0000007594ae7221 */ /* 0x040fe20000010100 */
[C---:B------:R-:W-:Y:S01]  /*3110*/  FADD.FTZ R118, -R148.reuse, R118 ;  /* 0x0000007694767221 */ /* 0x040fe20000010100 */
[C---:B------:R-:W-:Y:S01]  /*3120*/  FADD.FTZ R120, -R148.reuse, R120 ;  /* 0x0000007894787221 */ /* 0x040fe20000010100 */
[----:B------:R-:W-:Y:S01]  /*3130*/  FADD.FTZ R0, R143, R0 ;  /* 0x000000008f007221 */ /* 0x000fe20000010000 */
[C---:B------:R-:W-:Y:S01]  /*3140*/  FADD.FTZ R122, -R148.reuse, R122 ;  /* 0x0000007a947a7221 */ /* 0x040fe20000010100 */
[----:B------:R-:W1:Y:S01]  /*3150*/  @!P1 LDC.64 R114, c[0x0][0x258] ;  /* 0x00009600ff729b82 */ /* 0x000e620000000a00 */
        /* <DEDUP_REMOVED lines=17> */
[----:B------:R-:W-:Y:S01]  /*3270*/  FADD.FTZ R182, -R148, R135 ;  /* 0x0000008794b67221 */ /* 0x000fe20000010100 */
[C---:B--2---:R-:W-:Y:S01]  /*3280*/  FMUL.FTZ R164, R193.reuse, R164 ;  /* 0x000000a4c1a47220 */ /* 0x044fe20000410000 */
[C---:B------:R-:W-:Y:S01]  /*3290*/  FMUL.FTZ R121, R193.reuse, R118 ;  /* 0x00000076c1797220 */ /* 0x040fe20000410000 */
[----:B------:R0:W-:Y:S01]  /*32a0*/  @!P1 STG.E desc[UR4][R116.64], R142 ;  /* 0x0000008e74009986 */ /* 0x0001e2000c101904 */
[C---:B------:R-:W-:Y:S01]  /*32b0*/  FMUL.FTZ R123, R193.reuse, R120 ;  /* 0x00000078c17b7220 */ /* 0x040fe20000410000 */
[----:B------:R-:W-:Y:S01]  /*32c0*/  FMUL.FTZ R127, R193, R122 ;  /* 0x0000007ac17f7220 */ /* 0x000fe20000410000 */
[----:B-1----:R-:W-:-:S04]  /*32d0*/  @!P1 IMAD.WIDE R112, R3, 0x4, R114 ;  /* 0x0000000403709825 */ /* 0x002fc800078e0272 */
        /* <DEDUP_REMOVED lines=8> */
[----:B0-----:R-:W-:Y:S01]  /*3360*/  FFMA.FTZ R116, R52, R115, R4 ;  /* 0x0000007334747223 */ /* 0x001fe20000010004 */
[----:B------:R-:W-:Y:S01]  /*3370*/  FFMA.FTZ R117, R53, R164, R5 ;  /* 0x000000a435757223 */ /* 0x000fe20000010005 */
[C---:B------:R-:W-:Y:S01]  /*3380*/  FMUL.FTZ R119, R193.reuse, R166 ;  /* 0x000000a6c1777220 */ /* 0x040fe20000410000 */
[C---:B------:R-:W-:Y:S01]  /*3390*/  FMUL.FTZ R172, R193.reuse, R172 ;  /* 0x000000acc1ac7220 */ /* 0x040fe20000410000 */
[----:B------:R-:W-:Y:S01]  /*33a0*/  FMUL.FTZ R118, R193, R175 ;  /* 0x000000afc1767220 */ /* 0x000fe20000410000 */
[----:B------:R-:W-:Y:S01]  /*33b0*/  FFMA.FTZ R115, R58, R121, R10 ;  /* 0x000000793a737223 */ /* 0x000fe2000001000a */
[----:B------:R-:W-:Y:S01]  /*33c0*/  FFMA.FTZ R114, R56, R173, R8 ;  /* 0x000000ad38727223 */ /* 0x000fe20000010008 */
[----:B------:R-:W-:Y:S01]  /*33d0*/  FFMA.FTZ R121, R57, R174, R9 ;  /* 0x000000ae39797223 */ /* 0x000fe20000010009 */
[C---:B------:R-:W-:Y:S01]  /*33e0*/  FMUL.FTZ R120, R193.reuse, R177 ;  /* 0x000000b1c1787220 */ /* 0x040fe20000410000 */
[C---:B------:R-:W-:Y:S01]  /*33f0*/  FMUL.FTZ R178, R193.reuse, R178 ;  /* 0x000000b2c1b27220 */ /* 0x040fe20000410000 */
[----:B------:R-:W-:Y:S01]  /*3400*/  FMUL.FTZ R176, R193, R176 ;  /* 0x000000b0c1b07220 */ /* 0x000fe20000410000 */
[----:B-1----:R-:W-:Y:S01]  /*3410*/  F2FP.BF16.F32.PACK_AB R112, R117, R116 ;  /* 0x000000747570723e */ /* 0x002fe200000010ff */
        /* <DEDUP_REMOVED lines=11> */
[----:B------:R-:W-:Y:S01]  /*34d0*/  F2FP.BF16.F32.PACK_AB R114, R121, R114 ;  /* 0x000000727972723e */ /* 0x000fe200000010ff */
[----:B------:R-:W-:Y:S01]  /*34e0*/  FFMA.FTZ R120, R63, R120, R15 ;  /* 0x000000783f787223 */ /* 0x000fe2000001000f */
[----:B------:R-:W-:Y:S01]  /*34f0*/  FMUL.FTZ R129, R193, R124 ;  /* 0x0000007cc1817220 */ /* 0x000fe20000410000 */
[----:B------:R-:W-:Y:S01]  /*3500*/  FFMA.FTZ R121, R61, R176, R13 ;  /* 0x000000b03d797223 */ /* 0x000fe2000001000d */
[----:B------:R-:W-:Y:S01]  /*3510*/  F2FP.BF16.F32.PACK_AB R122, R127, R122 ;  /* 0x0000007a7f7a723e */ /* 0x000fe200000010ff */
[----:B------:R-:W-:Y:S01]  /*3520*/  FADD.FTZ R184, -R148, R139 ;  /* 0x0000008b94b87221 */ /* 0x000fe20000010100 */
[C---:B------:R-:W-:Y:S01]  /*3530*/  FMUL.FTZ R133, R193.reuse, R128 ;  /* 0x00000080c1857220 */ /* 0x040fe20000410000 */
[C---:B------:R-:W-:Y:S01]  /*3540*/  FMUL.FTZ R124, R193.reuse, R179 ;  /* 0x000000b3c17c7220 */ /* 0x040fe20000410000 */
[----:B------:R-:W-:Y:S01]  /*3550*/  F2FP.BF16.F32.PACK_AB R115, R118, R115 ;  /* 0x000000737673723e */ /* 0x000fe200000010ff */
[C---:B------:R-:W-:Y:S01]  /*3560*/  FMUL.FTZ R135, R193.reuse, R130 ;  /* 0x00000082c1877220 */ /* 0x040fe20000410000 */
[----:B------:R-:W-:Y:S01]  /*3570*/  F2FP.BF16.F32.PACK_AB R113, R172, R119 ;  /* 0x00000077ac71723e */ /* 0x000fe200000010ff */
[C---:B------:R-:W-:Y:S01]  /*3580*/  FMUL.FTZ R180, R193.reuse, R180 ;  /* 0x000000b4c1b47220 */ /* 0x040fe20000410000 */
[----:B------:R-:W-:Y:S01]  /*3590*/  LEA.HI.X R127, R140, UR13, RZ, 0x4, P1 ;  /* 0x0000000d8c7f7c11 */ /* 0x000fe200088f24ff */
        /* <DEDUP_REMOVED lines=10> */
[----:B------:R-:W-:Y:S01]  /*3640*/  LEA R128, P2, R141, UR12, 0x4 ;  /* 0x0000000c8d807c11 */ /* 0x000fe2000f8420ff */
[----:B------:R-:W-:Y:S01]  /*3650*/  FFMA.FTZ R121, R70, R135, R22 ;  /* 0x0000008746797223 */ /* 0x000fe20000010016 */
[----:B------:R-:W-:Y:S01]  /*3660*/  FFMA.FTZ R180, R71, R180, R23 ;  /* 0x000000b447b47223 */ /* 0x000fe20000010017 */
[----:B------:R0:W-:Y:S01]  /*3670*/  STG.E.128 desc[UR4][R126.64], R112 ;  /* 0x000000707e007986 */ /* 0x0001e2000c101d04 */
[----:B------:R-:W-:Y:S01]  /*3680*/  LEA R130, P4, R149, UR12, 0x4 ;  /* 0x0000000c95827c11 */ /* 0x000fe2000f8820ff */
        /* <DEDUP_REMOVED lines=12> */
[----:B------:R-:W-:Y:S01]  /*3750*/  LEA.HI.X R129, R141, UR13, RZ, 0x4, P2 ;  /* 0x0000000d8d817c11 */ /* 0x000fe200090f24ff */
[C---:B------:R-:W-:Y:S01]  /*3760*/  FADD.FTZ R186, -R148.reuse, R155 ;  /* 0x0000009b94ba7221 */ /* 0x040fe20000010100 */
[----:B------:R-:W-:Y:S01]  /*3770*/  F2FP.BF16.F32.PACK_AB R120, R131, R120 ;  /* 0x000000788378723e */ /* 0x000fe200000010ff */
[C---:B------:R-:W-:Y:S01]  /*3780*/  FADD.FTZ R158, -R148.reuse, R158 ;  /* 0x0000009e949e7221 */ /* 0x040fe20000010100 */
[----:B0-----:R-:W0:Y:S01]  /*3790*/  LDC.64 R126, c[0x0][0x210] ;  /* 0x00008400ff7e7b82 */ /* 0x001e220000000a00 */
        /* <DEDUP_REMOVED lines=8> */
[----:B------:R-:W-:Y:S01]  /*3820*/  F2FP.BF16.F32.PACK_AB R123, R182, R139 ;  /* 0x0000008bb67b723e */ /* 0x000fe200000010ff */
[----:B------:R-:W-:Y:S01]  /*3830*/  FADD.FTZ R148, -R148, R171 ;  /* 0x000000ab94947221 */ /* 0x000fe20000010100 */
[----:B------:R-:W-:Y:S01]  /*3840*/  F2FP.BF16.F32.PACK_AB R121, R180, R121 ;  /* 0x00000079b479723e */ /* 0x000fe200000010ff */
[----:B------:R-:W-:Y:S01]  /*3850*/  FMUL.FTZ R134, R193, R147 ;  /* 0x00000093c1867220 */ /* 0x000fe20000410000 */
[----:B------:R-:W-:Y:S01]  /*3860*/  LEA.HI.X R131, R149, UR13, RZ, 0x4, P4 ;  /* 0x0000000d95837c11 */ /* 0x000fe2000a0f24ff */
        /* <DEDUP_REMOVED lines=23> */
[----:B------:R-:W-:Y:S01]  /*39e0*/  FMUL.FTZ R148, R193, R148 ;  /* 0x00000094c1947220 */ /* 0x000fe20000410000 */
[----:B------:R2:W-:Y:S01]  /*39f0*/  STG.E.128 desc[UR4][R130.64], R120 ;  /* 0x0000007882007986 */ /* 0x0005e2000c101d04 */
        /* <DEDUP_REMOVED lines=17> */
[----:B--2---:R-:W-:Y:S01]  /*3b10*/  FFMA.FTZ R121, R85, R138, R37 ;  /* 0x0000008a55797223 */ /* 0x004fe20000010025 */
[----:B------:R-:W-:Y:S01]  /*3b20*/  FFMA.FTZ R123, R89, R142, R41 ;  /* 0x0000008e597b7223 */ /* 0x000fe20000010029 */
[----:B------:R-:W-:Y:S01]  /*3b30*/  LEA R120, P1, R151, UR12, 0x4 ;  /* 0x0000000c97787c11 */ /* 0x000fe2000f8220ff */
        /* <DEDUP_REMOVED lines=11> */
[----:B------:R-:W-:Y:S02]  /*3bf0*/  F2FP.BF16.F32.PACK_AB R112, R132, R143 ;  /* 0x0000008f8470723e */ /* 0x000fe400000010ff */
[----:B------:R-:W-:-:S02]  /*3c00*/  F2FP.BF16.F32.PACK_AB R118, R123, R118 ;  /* 0x000000767b76723e */ /* 0x000fc400000010ff */
[----:B------:R-:W-:Y:S02]  /*3c10*/  LEA.HI.X R121, R151, UR13, RZ, 0x4, P1 ;  /* 0x0000000d97797c11 */ /* 0x000fe400088f24ff */
[----:B------:R-:W-:Y:S02]  /*3c20*/  F2FP.BF16.F32.PACK_AB R119, R188, R161 ;  /* 0x000000a1bc77723e */ /* 0x000fe400000010ff */
[----:B------:R-:W-:Y:S01]  /*3c30*/  F2FP.BF16.F32.PACK_AB R117, R186, R117 ;  /* 0x00000075ba75723e */ /* 0x000fe200000010ff */
[----:B------:R1:W-:Y:S01]  /*3c40*/  STG.E.128 desc[UR4][R120.64], R112 ;  /* 0x0000007078007986 */ /* 0x0003e2000c101d04 */
[----:B------:R-:W-:Y:S02]  /*3c50*/  F2FP.BF16.F32.PACK_AB R170, R144, R169 ;  /* 0x000000a990aa723e */ /* 0x000fe400000010ff */
[----:B------:R-:W-:Y:S02]  /*3c60*/  LEA.HI.X R123, R165, UR13, RZ, 0x4, P2 ;  /* 0x0000000da57b7c11 */ /* 0x000fe400090f24ff */
[----:B------:R-:W-:-:S02]  /*3c70*/  F2FP.BF16.F32.PACK_AB R168, R0, R125 ;  /* 0x0000007d00a8723e */ /* 0x000fc400000010ff */
[----:B------:R-:W-:Y:S01]  /*3c80*/  F2FP.BF16.F32.PACK_AB R171, R148, R171 ;  /* 0x000000ab94ab723e */ /* 0x000fe200000010ff */
[----:B------:R1:W-:Y:S01]  /*3c90*/  STG.E.128 desc[UR4][R122.64], R116 ;  /* 0x000000747a007986 */ /* 0x0003e2000c101d04 */
[----:B------:R-:W-:Y:S02]  /*3ca0*/  F2FP.BF16.F32.PACK_AB R169, R190, R163 ;  /* 0x000000a3bea9723e */ /* 0x000fe400000010ff */
[----:B------:R-:W-:Y:S02]  /*3cb0*/  LEA.HI.X R125, R167, UR13, RZ, 0x4, P4 ;  /* 0x0000000da77d7c11 */ /* 0x000fe4000a0f24ff */
[----:B0-----:R-:W-:-:S03]  /*3cc0*/  LEA R3, R126, R3, 0x2 ;  /* 0x000000037e037211 */ /* 0x001fc600078e10ff */
[----:B------:R1:W-:Y:S01]  /*3cd0*/  STG.E.128 desc[UR4][R124.64], R168 ;  /* 0x000000a87c007986 */ /* 0x0003e2000c101d04 */
[----:B------:R-:W-:-:S13]  /*3ce0*/  ISETP.GE.AND P1, PT, R3, R127, PT ;  /* 0x0000007f0300720c */ /* 0x000fda0003f26270 */
[----:B------:R-:W-:Y:S05]  /*3cf0*/  @!P1 BRA `(.L_x_16641) ;  /* 0xffffffc800049947 */ /* 0x000fea000383ffff */
[----:B------:R-:W-:Y:S05]  /*3d00*/  BSYNC B0 ;  /* 0x0000000000007941 */ /* 0x000fea0003800000 */
.L_x_16543:
[----:B------:R-:W-:Y:S05]  /*3d10*/  EXIT ;  /* 0x000000000000794d */ /* 0x000fea0003800000 */
.L_x_16640:
        /* <DEDUP_REMOVED lines=8> */
.L_x_16643:
[----:B------:R-:W-:Y:S05]  /*3da0*/  BSYNC B1 ;  /* 0x0000000000017941 */ /* 0x000fea0003800000 */
.L_x_16642:
        /* <DEDUP_REMOVED lines=9> */
.L_x_16644:
[----:B------:R-:W-:Y:S01]  /*3e40*/  HFMA2.MMA R174, -RZ, RZ, 0, 2.384185791015625e-07 ;  /* 0x00000004ffae7435 */ /* 0x000fe200000001ff */
[----:B------:R-:W-:-:S05]  /*3e50*/  MOV R143, R177 ;  /* 0x000000b1008f7202 */ /* 0x000fca0000000f00 */
[----:B------:R-:W-:-:S05]  /*3e60*/  FADD.FTZ R150, R148, R143 ;  /* 0x0000008f94967221 */ /* 0x000fca0000010000 */
[----:B------:R-:W-:-:S07]  /*3e70*/  MOV R179, R150 ;  /* 0x0000009600b37202 */ /* 0x000fce0000000f00 */
[----:B------:R-:W-:Y:S05]  /*3e80*/  WARPSYNC.COLLECTIVE R172, `(.L_x_16645) ;  /* 0x00000000ac087348 */ /* 0x000fea0003c00000 */
[----:B------:R0:W1:Y:S02]  /*3e90*/  SHFL.BFLY P2, R177, R179, R174, R181 ;  /* 0x0c0000aeb3b17389 */ /* 0x00006400000400b5 */
[----:B01----:R-:W-:Y:S01]  /*3ea0*/  ENDCOLLECTIVE ;  /* 0x000000000000791b */ /* 0x003fe20003800000 */
.L_x_16645:
[----:B------:R-:W-:Y:S01]  /*3eb0*/  HFMA2.MMA R174, -RZ, RZ, 0, 4.76837158203125e-07 ;  /* 0x00000008ffae7435 */ /* 0x000fe200000001ff */
[----:B------:R-:W-:-:S05]  /*3ec0*/  MOV R143, R177 ;  /* 0x000000b1008f7202 */ /* 0x000fca0000000f00 */
[----:B------:R-:W-:-:S05]  /*3ed0*/  FADD.FTZ R164, R150, R143 ;  /* 0x0000008f96a47221 */ /* 0x000fca0000010000 */
[----:B------:R-:W-:-:S07]  /*3ee0*/  MOV R179, R164 ;  /* 0x000000a400b37202 */ /* 0x000fce0000000f00 */
[----:B------:R-:W-:Y:S05]  /*3ef0*/  WARPSYNC.COLLECTIVE R172, `(.L_x_16646) ;  /* 0x00000000ac087348 */ /* 0x000fea0003c00000 */
[----:B------:R0:W1:Y:S02]  /*3f00*/  SHFL.BFLY P2, R177, R179, R174, R181 ;  /* 0x0c0000aeb3b17389 */ /* 0x00006400000400b5 */
[----:B01----:R-:W-:Y:S01]  /*3f10*/  ENDCOLLECTIVE ;  /* 0x000000000000791b */ /* 0x003fe20003800000 */
.L_x_16646:
        /* <DEDUP_REMOVED lines=8> */
.L_x_16647:
        /* <DEDUP_REMOVED lines=104> */
.L_x_16648:
[----:B------:R-:W-:Y:S01]  /*4620*/  HFMA2.MMA R174, -RZ, RZ, 0, 1.1920928955078125e-07 ;  /* 0x00000002ffae7435 */ /* 0x000fe200000001ff */
[----:B------:R-:W-:-:S05]  /*4630*/  MOV R173, R177 ;  /* 0x000000b100ad7202 */ /* 0x000fca0000000f00 */
[----:B------:R-:W-:-:S05]  /*4640*/  FADD.FTZ R173, R0, R173 ;  /* 0x000000ad00ad7221 */ /* 0x000fca0000010000 */
[----:B------:R-:W-:-:S07]  /*4650*/  MOV R179, R173 ;  /* 0x000000ad00b37202 */ /* 0x000fce0000000f00 */
[----:B------:R-:W-:Y:S05]  /*4660*/  WARPSYNC.COLLECTIVE R172, `(.L_x_16649) ;  /* 0x00000000ac087348 */ /* 0x000fea0003c00000 */
[----:B------:R0:W1:Y:S02]  /*4670*/  SHFL.BFLY P2, R177, R179, R174, R181 ;  /* 0x0c0000aeb3b17389 */ /* 0x00006400000400b5 */
[----:B01----:R-:W-:Y:S01]  /*4680*/  ENDCOLLECTIVE ;  /* 0x000000000000791b */ /* 0x003fe20003800000 */
.L_x_16649:
[----:B------:R-:W-:Y:S01]  /*4690*/  HFMA2.MMA R174, -RZ, RZ, 0, 2.384185791015625e-07 ;  /* 0x00000004ffae7435 */ /* 0x000fe200000001ff */
[----:B------:R-:W-:-:S05]  /*46a0*/  MOV R148, R177 ;  /* 0x000000b100947202 */ /* 0x000fca0000000f00 */
[----:B------:R-:W-:-:S05]  /*46b0*/  FADD.FTZ R148, R173, R148 ;  /* 0x00000094ad947221 */ /* 0x000fca0000010000 */
[----:B------:R-:W-:-:S07]  /*46c0*/  MOV R179, R148 ;  /* 0x0000009400b37202 */ /* 0x000fce0000000f00 */
[----:B------:R-:W-:Y:S05]  /*46d0*/  WARPSYNC.COLLECTIVE R172, `(.L_x_16650) ;  /* 0x00000000ac087348 */ /* 0x000fea0003c00000 */
[----:B------:R0:W1:Y:S02]  /*46e0*/  SHFL.BFLY P2, R177, R179, R174, R181 ;  /* 0x0c0000aeb3b17389 */ /* 0x00006400000400b5 */
[----:B01----:R-:W-:Y:S01]  /*46f0*/  ENDCOLLECTIVE ;  /* 0x000000000000791b */ /* 0x003fe20003800000 */
.L_x_16650:
[----:B------:R-:W-:Y:S01]  /*4700*/  HFMA2.MMA R174, -RZ, RZ, 0, 4.76837158203125e-07 ;  /* 0x00000008ffae7435 */ /* 0x000fe200000001ff */
[----:B------:R-:W-:-:S05]  /*4710*/  MOV R175, R177 ;  /* 0x000000b100af7202 */ /* 0x000fca0000000f00 */
[----:B------:R-:W-:-:S05]  /*4720*/  FADD.FTZ R175, R148, R175 ;  /* 0x000000af94af7221 */ /* 0x000fca0000010000 */
[----:B------:R-:W-:-:S07]  /*4730*/  MOV R179, R175 ;  /* 0x000000af00b37202 */ /* 0x000fce0000000f00 */
[----:B------:R-:W-:Y:S05]  /*4740*/  WARPSYNC.COLLECTIVE R172, `(.L_x_16651) ;  /* 0x00000000ac087348 */ /* 0x000fea0003c00000 */
[----:B------:R0:W1:Y:S02]  /*4750*/  SHFL.BFLY P2, R177, R179, R174, R181 ;  /* 0x0c0000aeb3b17389 */ /* 0x00006400000400b5 */
[----:B01----:R-:W-:Y:S01]  /*4760*/  ENDCOLLECTIVE ;  /* 0x000000000000791b */ /* 0x003fe20003800000 */
.L_x_16651:
[----:B------:R-:W-:Y:S01]  /*4770*/  HFMA2.MMA R174, -RZ, RZ, 0, 9.5367431640625e-07 ;  /* 0x00000010ffae7435 */ /* 0x000fe200000001ff */
[----:B------:R-:W-:-:S05]  /*4780*/  MOV R150, R177 ;  /* 0x000000b100967202 */ /* 0x000fca0000000f00 */
[----:B------:R-:W-:-:S05]  /*4790*/  FADD.FTZ R150, R175, R150 ;  /* 0x00000096af967221 */ /* 0x000fca0000010000 */
[----:B------:R-:W-:-:S07]  /*47a0*/  MOV R179, R150 ;  /* 0x0000009600b37202 */ /* 0x000fce0000000f00 */
[----:B------:R-:W-:Y:S05]  /*47b0*/  WARPSYNC.COLLECTIVE R172, `(.L_x_16652) ;  /* 0x00000000ac087348 */ /* 0x000fea0003c00000 */
[----:B------:R0:W1:Y:S02]  /*47c0*/  SHFL.BFLY P2, R177, R179, R174, R181 ;  /* 0x0c0000aeb3b17389 */ /* 0x00006400000400b5 */
[----:B01----:R-:W-:Y:S01]  /*47d0*/  ENDCOLLECTIVE ;  /* 0x000000000000791b */ /* 0x003fe20003800000 */
.L_x_16652:
[----:B------:R-:W-:Y:S05]  /*47e0*/  BRA `(.L_x_16653) ;  /* 0xffffffe800187947 */ /* 0x000fea000383ffff */
.L_x_16654:
        /* <DEDUP_REMOVED lines=9> */
.L_x_40143:


//--------------------- .text._ZN10layer_norm31ln_parallel_residual_fwd_kernelINS_13Kernel_traitsIf13__nv_bfloat16fS2_fjLj1536ELj1ELj4ELj1ELj16ENS_18Kernel_traits_baseILj1536EfS2_fS2_fjLj128EEEEELb1ELb0ELb0EEEvNS_9FwdParamsE --------------------------
	.section	.text._ZN10layer_norm31ln_parallel_residual_fwd_kernelINS_13Kernel_traitsIf13__nv_bfloat16fS2_fjLj1536ELj1ELj4ELj1ELj16ENS_18Kernel_traits_baseILj1536EfS2_fS2_fjLj128EEEEELb1ELb0ELb0EEEvNS_9FwdParamsE,"ax",@progbits
	.align	128
        .global         _ZN10layer_norm31ln_parallel_residual_fwd_kernelINS_13Kernel_traitsIf13__nv_bfloat16fS2_fjLj1536ELj1ELj4ELj1ELj16ENS_18Kernel_traits_baseILj1536EfS2_fS2_fjLj128EEEEELb1ELb0ELb0EEEvNS_9FwdParamsE
        .type           _ZN10layer_norm31ln_parallel_residual_fwd_kernelINS_13Kernel_traitsIf13__nv_bfloat16fS2_fjLj1536ELj1ELj4ELj1ELj16ENS_18Kernel_traits_baseILj1536EfS2_fS2_fjLj128EEEEELb1ELb0ELb0EEEvNS_9FwdParamsE,@function
        .size           _ZN10layer_norm31ln_parallel_residual_fwd_kernelINS_13Kernel_traitsIf13__nv_bfloat16fS2_fjLj1536ELj1ELj4ELj1ELj16ENS_18Kernel_traits_baseILj1536EfS2_fS2_fjLj128EEEEELb1ELb0ELb0EEEvNS_9FwdParamsE,(.L_x_40144 - _ZN10layer_norm31ln_parallel_residual_fwd_kernelINS_13Kernel_traitsIf13__nv_bfloat16fS2_fjLj1536ELj1ELj4ELj1ELj16ENS_18Kernel_traits_baseILj1536EfS2_fS2_fjLj128EEEEELb1ELb0ELb0EEEvNS_9FwdParamsE)
        .other          _ZN10layer_norm31ln_parallel_residual_fwd_kernelINS_13Kernel_traitsIf13__nv_bfloat16fS2_fjLj1536ELj1ELj4ELj1ELj16ENS_18Kernel_traits_baseILj1536EfS2_fS2_fjLj128EEEEELb1ELb0ELb0EEEvNS_9FwdParamsE,@"STO_CUDA_ENTRY STV_DEFAULT"
_ZN10layer_norm31ln_parallel_residual_fwd_kernelINS_13Kernel_traitsIf13__nv_bfloat16fS2_fjLj1536ELj1ELj4ELj1ELj16ENS_18Kernel_traits_baseILj1536EfS2_fS2_fjLj128EEEEELb1ELb0ELb0EEEvNS_9FwdParamsE:
.text._ZN10layer_norm31ln_parallel_residual_fwd_kernelINS_13Kernel_traitsIf13__nv_bfloat16fS2_fjLj1536ELj1ELj4ELj1ELj16ENS_18Kernel_traits_baseILj1536EfS2_fS2_fjLj128EEEEELb1ELb0ELb0EEEvNS_9FwdParamsE:
        /* <DEDUP_REMOVED lines=132> */
.L_x_16656:
[----:B------:R-:W-:Y:S05]  /*0840*/  BSYNC B0 ;  /* 0x0000000000007941 */ /* 0x000fea0003800000 */
.L_x_16655:
        /* <DEDUP_REMOVED lines=40> */
.L_x_16658:
[----:B------:R-:W-:Y:S05]  /*0ad0*/  BSYNC B0 ;  /* 0x0000000000007941 */ /* 0x000fea0003800000 */
.L_x_16657:
        /* <DEDUP_REMOVED lines=40> */
.L_x_16660:
[----:B------:R-:W-:Y:S05]  /*0d60*/  BSYNC B0 ;  /* 0x0000000000007941 */ /* 0x000fea0003800000 */
.L_x_16659:
        /* <DEDUP_REMOVED lines=34> */
[----:B------:R-:W4:Y:S01]  /*0f90*/  LDG.E.128 R4, desc[UR4][R6.64+0x10] ;  /* 0x0000100406047981 */ /* 0x000f22000c1e1d00 */
[----:B------:R-:W-:-:S03]  /*0fa0*/  VIADD R2, R2, 0x20 ;  /* 0x0000002002027836 */ /* 0x000fc60000000000 */
[----:B----4-:R3:W-:Y:S04]  /*0fb0*/  STL.64 [R1], R4 ;  /* 0x0000000401007387 */ /* 0x0107e80000100a00 */
[----:B------:R3:W-:Y:S04]  /*0fc0*/  STL.64 [R1+0x8], R6 ;  /* 0x0000080601007387 */ /* 0x0007e80000100a00 */
[----:B--2---:R3:W-:Y:S04]  /*0fd0*/  STL.64 [R1+0x10], R8 ;  /* 0x0000100801007387 */ /* 0x0047e80000100a00 */
[----:B------:R3:W-:Y:S02]  /*0fe0*/  STL.64 [R1+0x18], R10 ;  /* 0x0000180a01007387 */ /* 0x0007e40000100a00 */
.L_x_16662:
[----:B------:R-:W-:Y:S05]  /*0ff0*/  BSYNC B0 ;  /* 0x0000000000007941 */ /* 0x000fea0003800000 */
.L_x_16661:
        /* <DEDUP_REMOVED lines=45> */
.L_x_16664:
[----:B------:R-:W-:Y:S05]  /*12d0*/  BSYNC B0 ;  /* 0x0000000000007941 */ /* 0x000fea0003800000 */
.L_x_16663:
        /* <DEDUP_REMOVED lines=43> */
.L_x_16666:
[----:B------:R-:W-:Y:S05]  /*1590*/  BSYNC B0 ;  /* 0x0000000000007941 */ /* 0x000fea0003800000 */
.L_x_16665:
        /* <DEDUP_REMOVED lines=23> */
.L_x_17466:
        /* <DEDUP_REMOVED lines=15> */
[----:B------:R-:W5:Y:S01]  /*1800*/  @P0 LDG.E.128 R132, desc[UR4][R146.64] ;  /* 0x0000000492840981 */ /* 0x000f62000c1e1d00 */
[----:B------:R-:W-:-:S03]  /*1810*/  ISETP.NE.AND.EX P1, PT, R145, RZ, PT, P1 ;  /* 0x000000ff9100720c */ /* 0x000fc60003f25310 */
[----:B------:R1:W5:Y:S10]  /*1820*/  @P0 LDG.E.128 R136, desc[UR4][R146.64+0x10] ;  /* 0x0000100492880981 */ /* 0x000374000c1e1d00 */
[----:B------:R-:W-:-:S04]  /*1830*/  @P1 LEA R148, P2, R9, R144, 0x4 ;  /* 0x0000009009941211 */ /* 0x000fc800078420ff */
[----:B------:R-:W-:Y:S02]  /*1840*/  @P1 LEA.HI.X R149, R9, R145, RZ, 0x4, P2 ;  /* 0x0000009109951211 */ /* 0x000fe400010f24ff */
[----:B------:R-:W-:Y:S01]  /*1850*/  ISETP.NE.AND P2, PT, R13, 0x1, PT ;  /* 0x000000010d00780c */ /* 0x000fe20003f45270 */
[----:B-1----:R-:W-:Y:S01]  /*1860*/  IMAD.WIDE.U32 R146, R9, 0x10, R150 ;  /* 0x0000001009927825 */ /* 0x002fe200078e0096 */
[----:B------:R-:W-:Y:S01]  /*1870*/  BSSY B2, `(.L_x_16670) ;  /* 0x000000e000027945 */ /* 0x000fe20003800000 */
[----:B------:R-:W5:Y:S04]  /*1880*/  @P1 LDG.E.128 R140, desc[UR4][R148.64] ;  /* 0x00000004948c1981 */ /* 0x000f68000c1e1d00 */
[----:B------:R0:W5:Y:S02]  /*1890*/  LDG.E.128 R148, desc[UR4][R146.64] ;  /* 0x0000000492947981 */ /* 0x000164000c1e1d00 */
[----:B0-----:R-:W-:-:S04]  /*18a0*/  VIADD R146, R13, 0x1 ;  /* 0x000000010d927836 */ /* 0x001fc80000000000 */
        /* <DEDUP_REMOVED lines=9> */
.L_x_16671:
[----:B------:R-:W-:-:S07]  /*1940*/  IMAD.MOV.U32 R192, RZ, RZ, R14 ;  /* 0x000000ffffc07224 */ /* 0x000fce00078e000e */
.L_x_16672:
[----:B------:R-:W-:Y:S05]  /*1950*/  BSYNC B2 ;  /* 0x0000000000027941 */ /* 0x000fea0003800000 */
.L_x_16670:
        /* <DEDUP_REMOVED lines=16> */
.L_x_16676:
[----:B------:R-:W-:Y:S05]  /*1a60*/  BSYNC B3 ;  /* 0x0000000000037941 */ /* 0x000fea0003800000 */
.L_x_16675:
        /* <DEDUP_REMOVED lines=42> */
.L_x_16674:
[----:B------:R-:W-:Y:S05]  /*1d10*/  BSYNC B2 ;  /* 0x0000000000027941 */ /* 0x000fea0003800000 */
.L_x_16673:
        /* <DEDUP_REMOVED lines=20> */
.L_x_16677:
        /* <DEDUP_REMOVED lines=12> */
.L_x_16680:
[----:B------:R-:W-:-:S07]  /*1f20*/  IMAD.MOV.U32 R8, RZ, RZ, R14 ;  /* 0x000000ffff087224 */ /* 0x000fce00078e000e */
.L_x_16681:
[----:B------:R-:W-:Y:S05]  /*1f30*/  BSYNC B2 ;  /* 0x0000000000027941 */ /* 0x000fea0003800000 */
.L_x_16679:
        /* <DEDUP_REMOVED lines=16> */
.L_x_16685:
[----:B------:R-:W-:Y:S05]  /*2040*/  BSYNC B3 ;  /* 0x0000000000037941 */ /* 0x000fea0003800000 */
.L_x_16684:
        /* <DEDUP_REMOVED lines=43> */
.L_x_16683:
[----:B------:R-:W-:Y:S05]  /*2300*/  BSYNC B2 ;  /* 0x0000000000027941 */ /* 0x000fea0003800000 */
.L_x_16682:
[----:B------:R-:W-:-:S05]  /*2310*/  I2FP.F32.U32 R8, R8 ;  /* 0x0000000800087245 */ /* 0x000fca0000201000 */
[----:B------:R-:W-:-:S05]  /*2320*/  FFMA.FTZ R8, R8, R213, 1.1641532182693481445e-10 ;  /* 0x2f00000008087423 */ /* 0x000fca00000100d5 */
[----:B------:R-:W-:Y:S02]  /*2330*/  FSETP.GTU.FTZ.AND P3, PT, R8, R214, PT ;  /* 0x000000d60800720b */ /* 0x000fe40003f7c000 */
[----:B------:R-:W-:-:S05]  /*2340*/  SHF.L.U32 R8, R140, 0x10, RZ ;  /* 0x000000108c087819 */ /* 0x000fca00000006ff */
[----:B------:R-:W-:-:S05]  /*2350*/  FMUL.FTZ R8, R8, R212 ;  /* 0x000000d408087220 */ /* 0x000fca0000410000 */
[----:B------:R-:W-:-:S05]  /*2360*/  FSEL R8, R8, RZ, !P3 ;  /* 0x000000ff08087208 */ /* 0x000fca0005800000 */
[----:B------:R-:W-:Y:S01]  /*2370*/  FADD.FTZ R144, R8, R144 ;  /* 0x0000009008907221 */ /* 0x000fe20000010000 */
[----:B------:R-:W-:-:S03]  /*2380*/  SEL R8, RZ, 0x1, P3 ;  /* 0x00000001ff087807 */ /* 0x000fc60001800000 */
[----:B------:R-:W-:-:S07]  /*2390*/  @P0 FADD.FTZ R144, R132, R144 ;  /* 0x0000009084900221 */ /* 0x000fce0000010000 */
.L_x_16678:
        /* <DEDUP_REMOVED lines=12> */
.L_x_16687:
[----:B------:R-:W-:-:S07]  /*2460*/  IMAD.MOV.U32 R145, RZ, RZ, R14 ;  /* 0x000000ffff917224 */ /* 0x000fce00078e000e */
.L_x_16688:
[----:B------:R-:W-:Y:S05]  /*2470*/  BSYNC B2 ;  /* 0x0000000000027941 */ /* 0x000fea0003800000 */
.L_x_16686:
        /* <DEDUP_REMOVED lines=16> */
.L_x_16692:
[----:B------:R-:W-:Y:S05]  /*2580*/  BSYNC B3 ;  /* 0x0000000000037941 */ /* 0x000fea0003800000 */
.L_x_16691:
        /* <DEDUP_REMOVED lines=43> */
.L_x_16690:
[----:B------:R-:W-:Y:S05]  /*2840*/  BSYNC B2 ;  /* 0x0000000000027941 */ /* 0x000fea0003800000 */
.L_x_16689:
        /* <DEDUP_REMOVED lines=14> */
.L_x_16693:
        /* <DEDUP_REMOVED lines=12> */
.L_x_16696:
[----:B------:R-:W-:-:S07]  /*29f0*/  IMAD.MOV.U32 R7, RZ, RZ, R14 ;  /* 0x000000ffff077224 */ /* 0x000fce00078e000e */
.L_x_16697:
[----:B------:R-:W-:Y:S05]  /*2a00*/  BSYNC B2 ;  /* 0x0000000000027941 */ /* 0x000fea0003800000 */
.L_x_16695:
        /* <DEDUP_REMOVED lines=16> */
.L_x_16701:
[----:B------:R-:W-:Y:S05]  /*2b10*/  BSYNC B3 ;  /* 0x0000000000037941 */ /* 0x000fea0003800000 */
.L_x_16700:
        /* <DEDUP_REMOVED lines=41> */
[----:B------:R-:W-:-:S07]  /*2db0*/  LOP3.LUT R15, R15, UR34, R146, 0x96, !PT ;  /* 0x000000220f0f7c12 */ /* 0x000fce000f8e9692 */
.L_x_16699:
[----:B------:R-:W-:Y:S05]  /*2dc0*/  BSYNC B2 ;  /* 0x0000000000027941 */ /* 0x000fea0003800000 */
.L_x_16698:
        /* <DEDUP_REMOVED lines=8> */
[----:B------:R-:W-:-:S03]  /*2e50*/  SEL R7, RZ, 0x1, P3 ;  /* 0x00000001ff077807 */ /* 0x000fc60001800000 */
[----:B------:R-:W-:-:S07]  /*2e60*/  @P0 FADD.FTZ R145, R133, R145 ;  /* 0x0000009185910221 */ /* 0x000fce0000010000 */
.L_x_16694:
        /* <DEDUP_REMOVED lines=12> */
.L_x_16703:
[----:B------:R-:W-:-:S07]  /*2f30*/  MOV R13, R14 ;  /* 0x0000000e000d7202 */ /* 0x000fce0000000f00 */
.L_x_16704:
[----:B------:R-:W-:Y:S05]  /*2f40*/  BSYNC B2 ;  /* 0x0000000000027941 */ /* 0x000fea0003800000 */
.L_x_16702:
        /* <DEDUP_REMOVED lines=16> */
.L_x_16708:
[----:B------:R-:W-:Y:S05]  /*3050*/  BSYNC B3 ;  /* 0x0000000000037941 */ /* 0x000fea0003800000 */
.L_x_16707:
        /* <DEDUP_REMOVED lines=39> */
[----:B------:R-:W-:Y:S02]  /*32d0*/  LOP3.LUT R11, R15, UR35, R192, 0x96, !PT ;  /* 0x000000230f0b7c12 */ /* 0x000fe4000f8e96c0 */
[----:B------:R-:W-:Y:S01]  /*32e0*/  MOV R12, R14 ;  /* 0x0000000e000c7202 */ /* 0x000fe20000000f00 */
[----:B------:R-:W-:-:S05]  /*32f0*/  IMAD.WIDE.U32 R14, R148, -0x326172a9, RZ ;  /* 0xcd9e8d57940e7825 */ /* 0x000fca00078e00ff */
[----:B------:R-:W-:-:S07]  /*3300*/  LOP3.LUT R15, R15, UR34, R146, 0x96, !PT ;  /* 0x000000220f0f7c12 */ /* 0x000fce000f8e9692 */
.L_x_16706:
[----:B------:R-:W-:Y:S05]  /*3310*/  BSYNC B2 ;  /* 0x0000000000027941 */ /* 0x000fea0003800000 */
.L_x_16705:
        /* <DEDUP_REMOVED lines=12> */
[----:B------:R-:W-:Y:S01]  /*33e0*/  MOV R149, R147 ;  /* 0x0000009300957202 */ /* 0x000fe20000000f00 */
[----:B------:R-:W-:Y:S01]  /*33f0*/  FADD.FTZ R146, R134, R146 ;  /* 0x0000009286927221 */ /* 0x000fe20000010000 */
[----:B------:R-:W-:Y:S06]  /*3400*/  BRA `(.L_x_16710) ;  /* 0x0000000400507947 */ /* 0x000fec0003800000 */
.L_x_16709:
        /* <DEDUP_REMOVED lines=12> */
.L_x_16712:
[----:B------:R-:W-:-:S07]  /*34d0*/  IMAD.MOV.U32 R6, RZ, RZ, R14 ;  /* 0x000000ffff067224 */ /* 0x000fce00078e000e */
.L_x_16713:
[----:B------:R-:W-:Y:S05]  /*34e0*/  BSYNC B2 ;  /* 0x0000000000027941 */ /* 0x000fea0003800000 */
.L_x_16711:
        /* <DEDUP_REMOVED lines=16> */
.L_x_16717:
[----:B------:R-:W-:Y:S05]  /*35f0*/  BSYNC B3 ;  /* 0x0000000000037941 */ /* 0x000fea0003800000 */
.L_x_16716:
        /* <DEDUP_REMOVED lines=43> */
.L_x_16715:
[----:B------:R-:W-:Y:S05]  /*38b0*/  BSYNC B2 ;  /* 0x0000000000027941 */ /* 0x000fea0003800000 */
.L_x_16714:
[----:B------:R-:W-:-:S05]  /*38c0*/  I2FP.F32.U32 R6, R6 ;  /* 0x0000000600067245 */ /* 0x000fca0000201000 */
[----:B------:R-:W-:-:S05]  /*38d0*/  FFMA.FTZ R6, R6, R213, 1.1641532182693481445e-10 ;  /* 0x2f00000006067423 */ /* 0x000fca00000100d5 */
[----:B------:R-:W-:Y:S01]  /*38e0*/  FSETP.GTU.FTZ.AND P3, PT, R6, R214, PT ;  /* 0x000000d60600720b */ /* 0x000fe20003f7c000 */
[----:B------:R-:W-:-:S04]  /*38f0*/  IMAD.U32 R6, R141, 0x10000, RZ ;  /* 0x000100008d067824 */ /* 0x000fc800078e00ff */
[----:B------:R-:W-:-:S05]  /*3900*/  FMUL.FTZ R6, R6, R212 ;  /* 0x000000d406067220 */ /* 0x000fca0000410000 */
[----:B------:R-:W-:-:S05]  /*3910*/  FSEL R6, R6, RZ, !P3 ;  /* 0x000000ff06067208 */ /* 0x000fca0005800000 */
[----:B------:R-:W-:Y:S01]  /*3920*/  FADD.FTZ R146, R6, R146 ;  /* 0x0000009206927221 */ /* 0x000fe20000010000 */
[----:B------:R-:W-:-:S03]  /*3930*/  SEL R6, RZ, 0x1, P3 ;  /* 0x00000001ff067807 */ /* 0x000fc60001800000 */
[----:B------:R-:W-:-:S07]  /*3940*/  @P0 FADD.FTZ R146, R134, R146 ;  /* 0x0000009286920221 */ /* 0x000fce0000010000 */
.L_x_16710:
        /* <DEDUP_REMOVED lines=12> */
.L_x_16719:
[----:B------:R-:W-:-:S07]  /*3a10*/  MOV R147, R14 ;  /* 0x0000000e00937202 */ /* 0x000fce0000000f00 */
.L_x_16720:
[----:B------:R-:W-:Y:S05]  /*3a20*/  BSYNC B2 ;  /* 0x0000000000027941 */ /* 0x000fea0003800000 */
.L_x_16718:
        /* <DEDUP_REMOVED lines=16> */
.L_x_16724:
[----:B------:R-:W-:Y:S05]  /*3b30*/  BSYNC B3 ;  /* 0x0000000000037941 */ /* 0x000fea0003800000 */
.L_x_16723:
        /* <DEDUP_REMOVED lines=40> */
[----:B------:R-:W-:-:S05]  /*3dc0*/  IMAD.WIDE.U32 R14, R193, -0x326172a9, RZ ;  /* 0xcd9e8d57c10e7825 */ /* 0x000fca00078e00ff */
[----:B------:R-:W-:Y:S01]  /*3dd0*/  LOP3.LUT R15, R15, UR34, R148, 0x96, !PT ;  /* 0x000000220f0f7c12 */ /* 0x000fe2000f8e9694 */
[----:B------:R-:W-:-:S07]  /*3de0*/  IMAD.MOV.U32 R148, RZ, RZ, RZ ;  /* 0x000000ffff947224 */ /* 0x000fce00078e00ff */
.L_x_16722:
[----:B------:R-:W-:Y:S05]  /*3df0*/  BSYNC B2 ;  /* 0x0000000000027941 */ /* 0x000fea0003800000 */
.L_x_16721:
        /* <DEDUP_REMOVED lines=14> */
.L_x_16725:
        /* <DEDUP_REMOVED lines=12> */
.L_x_16728:
[----:B------:R-:W-:-:S07]  /*3fa0*/  IMAD.MOV.U32 R5, RZ, RZ, R14 ;  /* 0x000000ffff057224 */ /* 0x000fce00078e000e */
.L_x_16729:
[----:B------:R-:W-:Y:S05]  /*3fb0*/  BSYNC B2 ;  /* 0x0000000000027941 */ /* 0x000fea0003800000 */
.L_x_16727:
        /* <DEDUP_REMOVED lines=16> */
.L_x_16733:
[----:B------:R-:W-:Y:S05]  /*40c0*/  BSYNC B3 ;  /* 0x0000000000037941 */ /* 0x000fea0003800000 */
.L_x_16732:
        /* <DEDUP_REMOVED lines=42> */
.L_x_16731:
[----:B------:R-:W-:Y:S05]  /*4370*/  BSYNC B2 ;  /* 0x0000000000027941 */ /* 0x000fea0003800000 */
.L_x_16730:
        /* <DEDUP_REMOVED lines=10> */
.L_x_16726:
        /* <DEDUP_REMOVED lines=12> */
.L_x_16735:
[----:B------:R-:W-:-:S07]  /*44e0*/  IMAD.MOV.U32 R13, RZ, RZ, R14 ;  /* 0x000000ffff0d7224 */ /* 0x000fce00078e000e */
.L_x_16736:
[----:B------:R-:W-:Y:S05]  /*44f0*/  BSYNC B2 ;  /* 0x0000000000027941 */ /* 0x000fea0003800000 */
.L_x_16734:
        /* <DEDUP_REMOVED lines=16> */
.L_x_16740:
[----:B------:R-:W-:Y:S05]  /*4600*/  BSYNC B3 ;  /* 0x0000000000037941 */ /* 0x000fea0003800000 */
.L_x_16739:
        /* <DEDUP_REMOVED lines=43> */
.L_x_16738:
[----:B------:R-:W-:Y:S05]  /*48c0*/  BSYNC B2 ;  /* 0x0000000000027941 */ /* 0x000fea0003800000 */
.L_x_16737:
        /* <DEDUP_REMOVED lines=12> */
[----:B------:R-:W-:Y:S02]  /*4990*/  IMAD.MOV.U32 R192, RZ, RZ, R149 ;  /* 0x000000ffffc07224 */ /* 0x000fe400078e0095 */
[----:B------:R-:W-:Y:S01]  /*49a0*/  FADD.FTZ R148, R136, R148 ;  /* 0x0000009488947221 */ /* 0x000fe20000010000 */
[----:B------:R-:W-:Y:S06]  /*49b0*/  BRA `(.L_x_16742) ;  /* 0x0000000400507947 */ /* 0x000fec0003800000 */
.L_x_16741:
        /* <DEDUP_REMOVED lines=12> */
.L_x_16744:
[----:B------:R-:W-:-:S07]  /*4a80*/  MOV R4, R14 ;  /* 0x0000000e00047202 */ /* 0x000fce0000000f00 */
.L_x_16745:
[----:B------:R-:W-:Y:S05]  /*4a90*/  BSYNC B2 ;  /* 0x0000000000027941 */ /* 0x000fea0003800000 */
.L_x_16743:
        /* <DEDUP_REMOVED lines=16> */
.L_x_16749:
[----:B------:R-:W-:Y:S05]  /*4ba0*/  BSYNC B3 ;  /* 0x0000000000037941 */ /* 0x000fea0003800000 */
.L_x_16748:
        /* <DEDUP_REMOVED lines=43> */
.L_x_16747:
[----:B------:R-:W-:Y:S05]  /*4e60*/  BSYNC B2 ;  /* 0x0000000000027941 */ /* 0x000fea0003800000 */
.L_x_16746:
        /* <DEDUP_REMOVED lines=9> */
.L_x_16742:
        /* <DEDUP_REMOVED lines=12> */
.L_x_16751:
[----:B------:R-:W-:-:S07]  /*4fc0*/  IMAD.MOV.U32 R149, RZ, RZ, R14 ;  /* 0x000000ffff957224 */ /* 0x000fce00078e000e */
.L_x_16752:
[----:B------:R-:W-:Y:S05]  /*4fd0*/  BSYNC B2 ;  /* 0x0000000000027941 */ /* 0x000fea0003800000 */
.L_x_16750:
        /* <DEDUP_REMOVED lines=16> */
.L_x_16756:
[----:B------:R-:W-:Y:S05]  /*50e0*/  BSYNC B3 ;  /* 0x0000000000037941 */ /* 0x000fea0003800000 */
.L_x_16755:
        /* <DEDUP_REMOVED lines=43> */
.L_x_16754:
[----:B------:R-:W-:Y:S05]  /*53a0*/  BSYNC B2 ;  /* 0x0000000000027941 */ /* 0x000fea0003800000 */
.L_x_16753:
        /* <DEDUP_REMOVED lines=12> */
.L_x_16757:
        /* <DEDUP_REMOVED lines=12> */
.L_x_16760:
[----:B------:R-:W-:-:S07]  /*5530*/  MOV R3, R14 ;  /* 0x0000000e00037202 */ /* 0x000fce0000000f00 */
.L_x_16761:
[----:B------:R-:W-:Y:S05]  /*5540*/  BSYNC B2 ;  /* 0x0000000000027941 */ /* 0x000fea0003800000 */
.L_x_16759:
        /* <DEDUP_REMOVED lines=16> */
.L_x_16765:
[----:B------:R-:W-:Y:S05]  /*5650*/  BSYNC B3 ;  /* 0x0000000000037941 */ /* 0x000fea0003800000 */
.L_x_16764:
        /* <DEDUP_REMOVED lines=42> */
.L_x_16763:
[----:B------:R-:W-:Y:S05]  /*5900*/  BSYNC B2 ;  /* 0x0000000000027941 */ /* 0x000fea0003800000 */
.L_x_16762:
        /* <DEDUP_REMOVED lines=10> */
.L_x_16758:
        /* <DEDUP_REMOVED lines=12> */
.L_x_16767:
[----:B------:R-:W-:-:S07]  /*5a70*/  IMAD.MOV.U32 R13, RZ, RZ, R14 ;  /* 0x000000ffff0d7224 */ /* 0x000fce00078e000e */
.L_x_16768:
[----:B------:R-:W-:Y:S05]  /*5a80*/  BSYNC B2 ;  /* 0x0000000000027941 */ /* 0x000fea0003800000 */
.L_x_16766:
        /* <DEDUP_REMOVED lines=16> */
.L_x_16772:
[----:B------:R-:W-:Y:S05]  /*5b90*/  BSYNC B3 ;  /* 0x0000000000037941 */ /* 0x000fea0003800000 */
.L_x_16771:
        /* <DEDUP_REMOVED lines=43> */
.L_x_16770:
[----:B------:R-:W-:Y:S05]  /*5e50*/  BSYNC B2 ;  /* 0x0000000000027941 */ /* 0x000fea0003800000 */
.L_x_16769:
[----:B------:R-:W-:-:S05]  /*5e60*/  I2FP.F32.U32 R13, R13 ;  /* 0x0000000d000d7245 */ /* 0x000fca0000201000 */
[----:B------:R-:W-:-:S05]  /*5e70*/  FFMA.FTZ R13, R13, R213, 1.1641532182693481445e-10 ;  /* 0x2f0000000d0d7423 */ /* 0x000fca00000100d5 */
[----:B------:R-:W-:Y:S02]  /*5e80*/  FSETP.GTU.FTZ.AND P4, PT, R13, R214, PT ;  /* 0x000000d60d00720b */ /* 0x000fe40003f9c000 */
[----:B------:R-:W-:-:S05]  /*5e90*/  SHF.L.U32 R13, R151, 0x10, RZ ;  /* 0x00000010970d7819 */ /* 0x000fca00000006ff */
[----:B------:R-:W-:Y:S01]  /*5ea0*/  FMUL.FTZ R150, R13, R212 ;  /* 0x000000d40d967220 */ /* 0x000fe20000410000 */
[----:B------:R-:W-:-:S04]  /*5eb0*/  PRMT R13, R151, 0x7632, R13 ;  /* 0x00007632970d7816 */ /* 0x000fc8000000000d */
[----:B------:R-:W-:Y:S01]  /*5ec0*/  FSEL R150, R150, RZ, !P4 ;  /* 0x000000ff96967208 */ /* 0x000fe20006000000 */
[----:B------:R-:W-:Y:S06]  /*5ed0*/  @P2 BRA `(.L_x_16773) ;  /* 0x0000000000142947 */ /* 0x000fec0003800000 */
[----:B------:R-:W-:Y:S01]  /*5ee0*/  IMAD.MOV.U32 R193, RZ, RZ, R192 ;  /* 0x000000ffffc17224 */ /* 0x000fe200078e00c0 */
[----:B------:R-:W-:Y:S06]  /*5ef0*/  @!P0 BRA `(.L_x_16774) ;  /* 0x00000004005c8947 */ /* 0x000fec0003800000 */
[----:B------:R-:W-:Y:S02]  /*5f00*/  IMAD.MOV.U32 R193, RZ, RZ, R192 ;  /* 0x000000ffffc17224 */ /* 0x000fe400078e00c0 */
[----:B------:R-:W-:Y:S01]  /*5f10*/  FADD.FTZ R150, R138, R150 ;  /* 0x000000968a967221 */ /* 0x000fe20000010000 */
[----:B------:R-:W-:Y:S06]  /*5f20*/  BRA `(.L_x_16774) ;  /* 0x0000000400507947 */ /* 0x000fec0003800000 */
.L_x_16773:
        /* <DEDUP_REMOVED lines=12> */
.L_x_16776:
[----:B------:R-:W-:-:S07]  /*5ff0*/  IMAD.MOV.U32 R2, RZ, RZ, R14 ;  /* 0x000000ffff027224 */ /* 0x000fce00078e000e */
.L_x_16777:
[----:B------:R-:W-:Y:S05]  /*6000*/  BSYNC B2 ;  /* 0x0000000000027941 */ /* 0x000fea0003800000 */
.L_x_16775:
        /* <DEDUP_REMOVED lines=16> */
.L_x_16781:
[----:B------:R-:W-:Y:S05]  /*6110*/  BSYNC B3 ;  /* 0x0000000000037941 */ /* 0x000fea0003800000 */
.L_x_16780:
        /* <DEDUP_REMOVED lines=43> */
.L_x_16779:
[----:B------:R-:W-:Y:S05]  /*63d0*/  BSYNC B2 ;  /* 0x0000000000027941 */ /* 0x000fea0003800000 */
.L_x_16778:
        /* <DEDUP_REMOVED lines=9> */
.L_x_16774:
        /* <DEDUP_REMOVED lines=12> */
.L_x_16783:
[----:B------:R-:W-:-:S07]  /*6530*/  IMAD.MOV.U32 R151, RZ, RZ, R14 ;  /* 0x000000ffff977224 */ /* 0x000fce00078e000e */
.L_x_16784:
[----:B------:R-:W-:Y:S05]  /*6540*/  BSYNC B2 ;  /* 0x0000000000027941 */ /* 0x000fea0003800000 */
.L_x_16782:
        /* <DEDUP_REMOVED lines=16> */
.L_x_16788:
[----:B------:R-:W-:Y:S05]  /*6650*/  BSYNC B3 ;  /* 0x0000000000037941 */ /* 0x000fea0003800000 */
.L_x_16787:
        /* <DEDUP_REMOVED lines=43> */
.L_x_16786:
[----:B------:R-:W-:Y:S05]  /*6910*/  BSYNC B2 ;  /* 0x0000000000027941 */ /* 0x000fea0003800000 */
.L_x_16785:
        /* <DEDUP_REMOVED lines=12> */
.L_x_16789:
        /* <DEDUP_REMOVED lines=12> */
.L_x_16792:
[----:B------:R-:W-:-:S07]  /*6aa0*/  IMAD.MOV.U32 R0, RZ, RZ, R14 ;  /* 0x000000ffff007224 */ /* 0x000fce00078e000e */
.L_x_16793:
[----:B------:R-:W-:Y:S05]  /*6ab0*/  BSYNC B2 ;  /* 0x0000000000027941 */ /* 0x000fea0003800000 */
.L_x_16791:
        /* <DEDUP_REMOVED lines=16> */
.L_x_16797:
[----:B------:R-:W-:Y:S05]  /*6bc0*/  BSYNC B3 ;  /* 0x0000000000037941 */ /* 0x000fea0003800000 */
.L_x_16796:
        /* <DEDUP_REMOVED lines=42> */
.L_x_16795:
[----:B------:R-:W-:Y:S05]  /*6e70*/  BSYNC B2 ;  /* 0x0000000000027941 */ /* 0x000fea0003800000 */
.L_x_16794:
        /* <DEDUP_REMOVED lines=8> */
[----:B------:R-:W-:-:S03]  /*6f00*/  SEL R0, RZ, 0x1, P2 ;  /* 0x00000001ff007807 */ /* 0x000fc60001000000 */
[----:B------:R-:W-:-:S07]  /*6f10*/  @P0 FADD.FTZ R151, R139, R151 ;  /* 0x000000978b970221 */ /* 0x000fce0000010000 */
.L_x_16790:
[----:B------:R-:W-:Y:S01]  /*6f20*/  SEL R193, RZ, 0x10000, P4 ;  /* 0x00010000ffc17807 */ /* 0x000fe20002000000 */
[----:B------:R-:W-:Y:S01]  /*6f30*/  IMAD.SHL.U32 R215, R9, 0x8, RZ ;  /* 0x0000000809d77824 */ /* 0x000fe200078e00ff */
[C---:B------:R-:W-:Y:S02]  /*6f40*/  LOP3.LUT P4, RZ, R16.reuse, 0x2, RZ, 0xc0, !PT ;  /* 0x0000000210ff7812 */ /* 0x040fe4000788c0ff */
[----:B------:R-:W-:Y:S02]  /*6f50*/  SEL R192, RZ, 0x1000000, P5 ;  /* 0x01000000ffc07807 */ /* 0x000fe40002800000 */
[----:B------:R-:W-:Y:S02]  /*6f60*/  SEL R194, RZ, 0x1, P4 ;  /* 0x00000001ffc27807 */ /* 0x000fe40002000000 */
[----:B------:R-:W-:Y:S02]  /*6f70*/  SEL R195, RZ, 0x100, P3 ;  /* 0x00000100ffc37807 */ /* 0x000fe40001800000 */
[----:B------:R-:W-:Y:S01]  /*6f80*/  LOP3.LUT P5, RZ, R16, 0x1, RZ, 0xc0, !PT ;  /* 0x0000000110ff7812 */ /* 0x000fe200078ac0ff */
[----:B------:R-:W-:Y:S01]  /*6f90*/  IMAD.WIDE.U32 R212, R194, 0x1000000, RZ ;  /* 0x01000000c2d47825 */ /* 0x000fe200078e00ff */
[----:B------:R-:W-:-:S02]  /*6fa0*/  LOP3.LUT R192, R195, R192, R193, 0xfe, !PT ;  /* 0x000000c0c3c07212 */ /* 0x000fc400078efec1 */
[----:B------:R-:W-:Y:S02]  /*6fb0*/  SEL R193, RZ, 0x1, P5 ;  /* 0x00000001ffc17807 */ /* 0x000fe40002800000 */
[C---:B------:R-:W-:Y:S02]  /*6fc0*/  LOP3.LUT P6, RZ, R16.reuse, 0x4, RZ, 0xc0, !PT ;  /* 0x0000000410ff7812 */ /* 0x040fe400078cc0ff */
[----:B------:R-:W-:Y:S02]  /*6fd0*/  LOP3.LUT P0, RZ, R16, 0x8, RZ, 0xc0, !PT ;  /* 0x0000000810ff7812 */ /* 0x000fe4000780c0ff */
[----:B------:R-:W-:Y:S02]  /*6fe0*/  LOP3.LUT R213, R213, R192, R193, 0xfe, !PT ;  /* 0x000000c0d5d57212 */ /* 0x000fe400078efec1 */
[----:B------:R-:W-:Y:S02]  /*6ff0*/  SEL R192, RZ, 0x1, P6 ;  /* 0x00000001ffc07807 */ /* 0x000fe40003000000 */
[----:B------:R-:W-:-:S02]  /*7000*/  SEL R194, RZ, 0x1, P0 ;  /* 0x00000001ffc27807 */ /* 0x000fc40000000000 */
[----:B------:R-:W-:Y:S01]  /*7010*/  LOP3.LUT P2, RZ, R16, 0x10, RZ, 0xc0, !PT ;  /* 0x0000001010ff7812 */ /* 0x000fe2000784c0ff */
[----:B------:R-:W-:Y:S01]  /*7020*/  IMAD.WIDE.U32 R192, R192, 0x10000, RZ ;  /* 0x00010000c0c07825 */ /* 0x000fe200078e00ff */
[----:B------:R-:W-:-:S03]  /*7030*/  SHF.L.U64.HI R214, R9, 0x3, RZ ;  /* 0x0000000309d67819 */ /* 0x000fc600000102ff */
        /* <DEDUP_REMOVED lines=33> */
.L_x_16798:
[----:B01----:R-:W-:-:S07]  /*7250*/  VIADD R192, R9, 0x20 ;  /* 0x0000002009c07836 */ /* 0x003fce0000000000 */
.L_x_16669:
[----:B------:R-:W-:Y:S05]  /*7260*/  BSYNC B1 ;  /* 0x0000000000017941 */ /* 0x000fea0003800000 */
.L_x_16668:
[----:B------:R-:W-:Y:S01]  /*7270*/  LOP3.LUT P0, RZ, R16, 0x400, RZ, 0xc0, !PT ;  /* 0x0000040010ff7812 */ /* 0x000fe2000780c0ff */
[----:B------:R-:W-:-:S12]  /*7280*/  BSSY B1, `(.L_x_16799) ;  /* 0x00005af000017945 */ /* 0x000fd80003800000 */
[----:B------:R-:W-:Y:S05]  /*7290*/  @!P0 BRA `(.L_x_16800) ;  /* 0x0000005800b48947 */ /* 0x000fea0003800000 */
        /* <DEDUP_REMOVED lines=11> */
[C---:B------:R-:W-:Y:S02]  /*7350*/  @P1 LEA.HI.X R157, R192.reuse, R153, RZ, 0x4, P2 ;  /* 0x00000099c09d1211 */ /* 0x040fe400010f24ff */
[C---:B------:R-:W-:Y:S01]  /*7360*/  ISETP.NE.AND P2, PT, R13.reuse, 0x1, PT ;  /* 0x000000010d00780c */ /* 0x040fe20003f45270 */
[----:B-1----:R-:W-:Y:S01]  /*7370*/  IMAD.WIDE.U32 R154, R192, 0x10, R158 ;  /* 0x00000010c09a7825 */ /* 0x002fe200078e009e */
[----:B------:R-:W-:Y:S01]  /*7380*/  BSSY B2, `(.L_x_16801) ;  /* 0x000000e000027945 */ /* 0x000fe20003800000 */
[----:B------:R-:W5:Y:S04]  /*7390*/  @P1 LDG.E.128 R140, desc[UR4][R156.64] ;  /* 0x000000049c8c1981 */ /* 0x000f68000c1e1d00 */
[----:B------:R0:W5:Y:S02]  /*73a0*/  LDG.E.128 R156, desc[UR4][R154.64] ;  /* 0x000000049a9c7981 */ /* 0x000164000c1e1d00 */
[----:B0-----:R-:W-:-:S04]  /*73b0*/  IADD3 R155, R13, 0x1, RZ ;  /* 0x000000010d9b7810 */ /* 0x001fc80007ffe0ff */
        /* <DEDUP_REMOVED lines=9> */
.L_x_16802:
[----:B------:R-:W-:-:S07]  /*7450*/  MOV R154, R14 ;  /* 0x0000000e009a7202 */ /* 0x000fce0000000f00 */
.L_x_16803:
[----:B------:R-:W-:Y:S05]  /*7460*/  BSYNC B2 ;  /* 0x0000000000027941 */ /* 0x000fea0003800000 */
.L_x_16801:
        /* <DEDUP_REMOVED lines=16> */
.L_x_16807:
[----:B------:R-:W-:Y:S05]  /*7570*/  BSYNC B3 ;  /* 0x0000000000037941 */ /* 0x000fea0003800000 */
.L_x_16806:
        /* <DEDUP_REMOVED lines=42> */
.L_x_16805:
[----:B------:R-:W-:Y:S05]  /*7820*/  BSYNC B2 ;  /* 0x0000000000027941 */ /* 0x000fea0003800000 */
.L_x_16804:
        /* <DEDUP_REMOVED lines=20> */
.L_x_16808:
        /* <DEDUP_REMOVED lines=12> */
.L_x_16811:
[----:B------:R-:W-:-:S07]  /*7a30*/  MOV R8, R14 ;  /* 0x0000000e00087202 */ /* 0x000fce0000000f00 */
.L_x_16812:
[----:B------:R-:W-:Y:S05]  /*7a40*/  BSYNC B2 ;  /* 0x0000000000027941 */ /* 0x000fea0003800000 */
.L_x_16810:
        /* <DEDUP_REMOVED lines=16> */
.L_x_16816:
[----:B------:R-:W-:Y:S05]  /*7b50*/  BSYNC B3 ;  /* 0x0000000000037941 */ /* 0x000fea0003800000 */
.L_x_16815:
[----:B------:R-:W-:Y:S01]  /*7b60*/  LOP3.LUT R14, R11, UR7, R10, 0x96, !PT ;  /* 0x000000070b0e7c12 */ /* 0x000fe2000f8e960a */
[----:B------:R-:W-:Y:S01]  /*7b70*/  IMAD.HI.U32 R12, R19, -0x326172a9, RZ ;  /* 0xcd9e8d57130c7827 */ /* 0x000fe200078e00ff */
[----:B------:R-:W-:-:S03]  /*7b80*/  HFMA2.MMA R156, -RZ, RZ, 0, 0 ;  /* 0x00000000ff9c7435 */ /* 0x000fc600000001ff */
        /* <DEDUP_REMOVED lines=40> */
.L_x_16814:
[----:B------:R-:W-:Y:S05]  /*7e10*/  BSYNC B2 ;  /* 0x0000000000027941 */ /* 0x000fea0003800000 */
.L_x_16813:
        /* <DEDUP_REMOVED lines=9> */
.L_x_16809:
        /* <DEDUP_REMOVED lines=12> */
.L_x_16818:
[----:B------:R-:W-:-:S07]  /*7f70*/  MOV R153, R14 ;  /* 0x0000000e00997202 */ /* 0x000fce0000000f00 */
.L_x_16819:
[----:B------:R-:W-:Y:S05]  /*7f80*/  BSYNC B2 ;  /* 0x0000000000027941 */ /* 0x000fea0003800000 */
.L_x_16817:
        /* <DEDUP_REMOVED lines=16> */
.L_x_16823:
[----:B------:R-:W-:Y:S05]  /*8090*/  BSYNC B3 ;  /* 0x0000000000037941 */ /* 0x000fea0003800000 */
.L_x_16822:
        /* <DEDUP_REMOVED lines=43> */
.L_x_16821:
[----:B------:R-:W-:Y:S05]  /*8350*/  BSYNC B2 ;  /* 0x0000000000027941 */ /* 0x000fea0003800000 */
.L_x_16820:
        /* <DEDUP_REMOVED lines=14> */
.L_x_16824:
        /* <DEDUP_REMOVED lines=12> */
.L_x_16827:
[----:B------:R-:W-:-:S07]  /*8500*/  IMAD.MOV.U32 R7, RZ, RZ, R14 ;  /* 0x000000ffff077224 */ /* 0x000fce00078e000e */
.L_x_16828:
[----:B------:R-:W-:Y:S05]  /*8510*/  BSYNC B2 ;  /* 0x0000000000027941 */ /* 0x000fea0003800000 */
.L_x_16826:
        /* <DEDUP_REMOVED lines=16> */
.L_x_16832:
[----:B------:R-:W-:Y:S05]  /*8620*/  BSYNC B3 ;  /* 0x0000000000037941 */ /* 0x000fea0003800000 */
.L_x_16831:
        /* <DEDUP_REMOVED lines=42> */
.L_x_16830:
[----:B------:R-:W-:Y:S05]  /*88d0*/  BSYNC B2 ;  /* 0x0000000000027941 */ /* 0x000fea0003800000 */
.L_x_16829:
        /* <DEDUP_REMOVED lines=10> */
.L_x_16825:
        /* <DEDUP_REMOVED lines=12> */
.L_x_16834:
[----:B------:R-:W-:-:S07]  /*8a40*/  IMAD.MOV.U32 R13, RZ, RZ, R14 ;  /* 0x000000ffff0d7224 */ /* 0x000fce00078e000e */
.L_x_16835:
[----:B------:R-:W-:Y:S05]  /*8a50*/  BSYNC B2 ;  /* 0x0000000000027941 */ /* 0x000fea0003800000 */
.L_x_16833:
        /* <DEDUP_REMOVED lines=16> */
.L_x_16839:
[----:B------:R-:W-:Y:S05]  /*8b60*/  BSYNC B3 ;  /* 0x0000000000037941 */ /* 0x000fea0003800000 */
.L_x_16838:
        /* <DEDUP_REMOVED lines=43> */
.L_x_16837:
[----:B------:R-:W-:Y:S05]  /*8e20*/  BSYNC B2 ;  /* 0x0000000000027941 */ /* 0x000fea0003800000 */
.L_x_16836:
        /* <DEDUP_REMOVED lines=15> */
.L_x_16840:
        /* <DEDUP_REMOVED lines=12> */
.L_x_16843:
[----:B------:R-:W-:-:S07]  /*8fe0*/  MOV R6, R14 ;  /* 0x0000000e00067202 */ /* 0x000fce0000000f00 */
.L_x_16844:
[----:B------:R-:W-:Y:S05]  /*8ff0*/  BSYNC B2 ;  /* 0x0000000000027941 */ /* 0x000fea0003800000 */
.L_x_16842:
        /* <DEDUP_REMOVED lines=16> */
.L_x_16848:
[----:B------:R-:W-:Y:S05]  /*9100*/  BSYNC B3 ;  /* 0x0000000000037941 */ /* 0x000fea0003800000 */
.L_x_16847:
        /* <DEDUP_REMOVED lines=43> */
.L_x_16846:
[----:B------:R-:W-:Y:S05]  /*93c0*/  BSYNC B2 ;  /* 0x0000000000027941 */ /* 0x000fea0003800000 */
.L_x_16845:
        /* <DEDUP_REMOVED lines=9> */
.L_x_16841:
        /* <DEDUP_REMOVED lines=12> */
.L_x_16850:
[----:B------:R-:W-:-:S07]  /*9520*/  MOV R155, R14 ;  /* 0x0000000e009b7202 */ /* 0x000fce0000000f00 */
.L_x_16851:
[----:B------:R-:W-:Y:S05]  /*9530*/  BSYNC B2 ;  /* 0x0000000000027941 */ /* 0x000fea0003800000 */
.L_x_16849:
        /* <DEDUP_REMOVED lines=16> */
.L_x_16855:
[----:B------:R-:W-:Y:S05]  /*9640*/  BSYNC B3 ;  /* 0x0000000000037941 */ /* 0x000fea0003800000 */
.L_x_16854:
        /* <DEDUP_REMOVED lines=43> */
.L_x_16853:
[----:B------:R-:W-:Y:S05]  /*9900*/  BSYNC B2 ;  /* 0x0000000000027941 */ /* 0x000fea0003800000 */
.L_x_16852:
        /* <DEDUP_REMOVED lines=14> */
.L_x_16856:
        /* <DEDUP_REMOVED lines=12> */
.L_x_16859:
[----:B------:R-:W-:-:S07]  /*9ab0*/  IMAD.MOV.U32 R5, RZ, RZ, R14 ;  /* 0x000000ffff057224 */ /* 0x000fce00078e000e */
.L_x_16860:
[----:B------:R-:W-:Y:S05]  /*9ac0*/  BSYNC B2 ;  /* 0x0000000000027941 */ /* 0x000fea0003800000 */
.L_x_16858:
        /* <DEDUP_REMOVED lines=16> */
.L_x_16864:
[----:B------:R-:W-:Y:S05]  /*9bd0*/  BSYNC B3 ;  /* 0x0000000000037941 */ /* 0x000fea0003800000 */
.L_x_16863:
        /* <DEDUP_REMOVED lines=42> */
.L_x_16862:
[----:B------:R-:W-:Y:S05]  /*9e80*/  BSYNC B2 ;  /* 0x0000000000027941 */ /* 0x000fea0003800000 */
.L_x_16861:
        /* <DEDUP_REMOVED lines=10> */
.L_x_16857:
        /* <DEDUP_REMOVED lines=12> */
.L_x_16866:
[----:B------:R-:W-:-:S07]  /*9ff0*/  IMAD.MOV.U32 R13, RZ, RZ, R14 ;  /* 0x000000ffff0d7224 */ /* 0x000fce00078e000e */
.L_x_16867:
[----:B------:R-:W-:Y:S05]  /*a000*/  BSYNC B2 ;  /* 0x0000000000027941 */ /* 0x000fea0003800000 */
.L_x_16865:
        /* <DEDUP_REMOVED lines=16> */
.L_x_16871:
[----:B------:R-:W-:Y:S05]  /*a110*/  BSYNC B3 ;  /* 0x0000000000037941 */ /* 0x000fea0003800000 */
.L_x_16870:
        /* <DEDUP_REMOVED lines=43> */
.L_x_16869:
[----:B------:R-:W-:Y:S05]  /*a3d0*/  BSYNC B2 ;  /* 0x0000000000027941 */ /* 0x000fea0003800000 */
.L_x_16868:
        /* <DEDUP_REMOVED lines=15> */
.L_x_16872:
        /* <DEDUP_REMOVED lines=12> */
.L_x_16875:
[----:B------:R-:W-:-:S07]  /*a590*/  MOV R4, R14 ;  /* 0x0000000e00047202 */ /* 0x000fce0000000f00 */
.L_x_16876:
[----:B------:R-:W-:Y:S05]  /*a5a0*/  BSYNC B2 ;  /* 0x0000000000027941 */ /* 0x000fea0003800000 */
.L_x_16874:
        /* <DEDUP_REMOVED lines=16> */
.L_x_16880:
[----:B------:R-:W-:Y:S05]  /*a6b0*/  BSYNC B3 ;  /* 0x0000000000037941 */ /* 0x000fea0003800000 */
.L_x_16879:
        /* <DEDUP_REMOVED lines=43> */
.L_x_16878:
[----:B------:R-:W-:Y:S05]  /*a970*/  BSYNC B2 ;  /* 0x0000000000027941 */ /* 0x000fea0003800000 */
.L_x_16877:
        /* <DEDUP_REMOVED lines=9> */
.L_x_16873:
        /* <DEDUP_REMOVED lines=12> */
.L_x_16882:
[----:B------:R-:W-:-:S07]  /*aad0*/  MOV R157, R14 ;  /* 0x0000000e009d7202 */ /* 0x000fce0000000f00 */
.L_x_16883:
[----:B------:R-:W-:Y:S05]  /*aae0*/  BSYNC B2 ;  /* 0x0000000000027941 */ /* 0x000fea0003800000 */
.L_x_16881:
        /* <DEDUP_REMOVED lines=16> */
.L_x_16887:
[----:B------:R-:W-:Y:S05]  /*abf0*/  BSYNC B3 ;  /* 0x0000000000037941 */ /* 0x000fea0003800000 */
.L_x_16886:
        /* <DEDUP_REMOVED lines=43> */
.L_x_16885:
[----:B------:R-:W-:Y:S05]  /*aeb0*/  BSYNC B2 ;  /* 0x0000000000027941 */ /* 0x000fea0003800000 */
.L_x_16884:
        /* <DEDUP_REMOVED lines=12> */
.L_x_16888:
        /* <DEDUP_REMOVED lines=12> */
.L_x_16891:
[----:B------:R-:W-:-:S07]  /*b040*/  IMAD.MOV.U32 R3, RZ, RZ, R14 ;  /* 0x000000ffff037224 */ /* 0x000fce00078e000e */
.L_x_16892:
[----:B------:R-:W-:Y:S05]  /*b050*/  BSYNC B2 ;  /* 0x0000000000027941 */ /* 0x000fea0003800000 */
.L_x_16890:
        /* <DEDUP_REMOVED lines=16> */
.L_x_16896:
[----:B------:R-:W-:Y:S05]  /*b160*/  BSYNC B3 ;  /* 0x0000000000037941 */ /* 0x000fea0003800000 */
.L_x_16895:
        /* <DEDUP_REMOVED lines=42> */
.L_x_16894:
[----:B------:R-:W-:Y:S05]  /*b410*/  BSYNC B2 ;  /* 0x0000000000027941 */ /* 0x000fea0003800000 */
.L_x_16893:
        /* <DEDUP_REMOVED lines=10> */
.L_x_16889:
        /* <DEDUP_REMOVED lines=12> */
.L_x_16898:
[----:B------:R-:W-:-:S07]  /*b580*/  IMAD.MOV.U32 R13, RZ, RZ, R14 ;  /* 0x000000ffff0d7224 */ /* 0x000fce00078e000e */
.L_x_16899:
[----:B------:R-:W-:Y:S05]  /*b590*/  BSYNC B2 ;  /* 0x0000000000027941 */ /* 0x000fea0003800000 */
.L_x_16897:
        /* <DEDUP_REMOVED lines=16> */
.L_x_16903:
[----:B------:R-:W-:Y:S05]  /*b6a0*/  BSYNC B3 ;  /* 0x0000000000037941 */ /* 0x000fea0003800000 */
.L_x_16902:
        /* <DEDUP_REMOVED lines=42> */
[----:B------:R-:W-:-:S07]  /*b950*/  LOP3.LUT R15, R15, UR34, R194, 0x96, !PT ;  /* 0x000000220f0f7c12 */ /* 0x000fce000f8e96c2 */
.L_x_16901:
[----:B------:R-:W-:Y:S05]  /*b960*/  BSYNC B2 ;  /* 0x0000000000027941 */ /* 0x000fea0003800000 */
.L_x_16900:
        /* <DEDUP_REMOVED lines=8> */
[----:B------:R-:W-:Y:S01]  /*b9f0*/  MOV R194, R193 ;  /* 0x000000c100c27202 */ /* 0x000fe20000000f00 */
[----:B------:R-:W-:Y:S06]  /*ba00*/  @!P0 BRA `(.L_x_16905) ;  /* 0x00000004005c8947 */ /* 0x000fec0003800000 */
[----:B------:R-:W-:Y:S02]  /*ba10*/  IMAD.MOV.U32 R194, RZ, RZ, R193 ;  /* 0x000000ffffc27224 */ /* 0x000fe400078e00c1 */
[----:B------:R-:W-:Y:S01]  /*ba20*/  FADD.FTZ R158, R138, R158 ;  /* 0x0000009e8a9e7221 */ /* 0x000fe20000010000 */
[----:B------:R-:W-:Y:S06]  /*ba30*/  BRA `(.L_x_16905) ;  /* 0x0000000400507947 */ /* 0x000fec0003800000 */
.L_x_16904:
        /* <DEDUP_REMOVED lines=12> */
.L_x_16907:
[----:B------:R-:W-:-:S07]  /*bb00*/  MOV R2, R14 ;  /* 0x0000000e00027202 */ /* 0x000fce0000000f00 */
.L_x_16908:
[----:B------:R-:W-:Y:S05]  /*bb10*/  BSYNC B2 ;  /* 0x0000000000027941 */ /* 0x000fea0003800000 */
.L_x_16906:
        /* <DEDUP_REMOVED lines=16> */
.L_x_16912:
[----:B------:R-:W-:Y:S05]  /*bc20*/  BSYNC B3 ;  /* 0x0000000000037941 */ /* 0x000fea0003800000 */
.L_x_16911:
        /* <DEDUP_REMOVED lines=43> */
.L_x_16910:
[----:B------:R-:W-:Y:S05]  /*bee0*/  BSYNC B2 ;  /* 0x0000000000027941 */ /* 0x000fea0003800000 */
.L_x_16909:
        /* <DEDUP_REMOVED lines=9> */
.L_x_16905:
        /* <DEDUP_REMOVED lines=12> */
.L_x_16914:
[----:B------:R-:W-:-:S07]  /*c040*/  MOV R159, R14 ;  /* 0x0000000e009f7202 */ /* 0x000fce0000000f00 */
.L_x_16915:
[----:B------:R-:W-:Y:S05]  /*c050*/  BSYNC B2 ;  /* 0x0000000000027941 */ /* 0x000fea0003800000 */
.L_x_16913:
        /* <DEDUP_REMOVED lines=16> */
.L_x_16919:
[----:B------:R-:W-:Y:S05]  /*c160*/  BSYNC B3 ;  /* 0x0000000000037941 */ /* 0x000fea0003800000 */
.L_x_16918:
        /* <DEDUP_REMOVED lines=43> */
.L_x_16917:
[----:B------:R-:W-:Y:S05]  /*c420*/  BSYNC B2 ;  /* 0x0000000000027941 */ /* 0x000fea0003800000 */
.L_x_16916:
        /* <DEDUP_REMOVED lines=12> */
.L_x_16920:
        /* <DEDUP_REMOVED lines=12> */
.L_x_16923:
[----:B------:R-:W-:-:S07]  /*c5b0*/  IMAD.MOV.U32 R0, RZ, RZ, R14 ;  /* 0x000000ffff007224 */ /* 0x000fce00078e000e */
.L_x_16924:
[----:B------:R-:W-:Y:S05]  /*c5c0*/  BSYNC B2 ;  /* 0x0000000000027941 */ /* 0x000fea0003800000 */
.L_x_16922:
        /* <DEDUP_REMOVED lines=16> */
.L_x_16928:
[----:B------:R-:W-:Y:S05]  /*c6d0*/  BSYNC B3 ;  /* 0x0000000000037941 */ /* 0x000fea0003800000 */
.L_x_16927:
        /* <DEDUP_REMOVED lines=42> */
.L_x_16926:
[----:B------:R-:W-:Y:S05]  /*c980*/  BSYNC B2 ;  /* 0x0000000000027941 */ /* 0x000fea0003800000 */
.L_x_16925:
        /* <DEDUP_REMOVED lines=10> */
.L_x_16921:
[----:B------:R-:W-:Y:S02]  /*ca30*/  SEL R194, RZ, 0x10000, P4 ;  /* 0x00010000ffc27807 */ /* 0x000fe40002000000 */
        /* <DEDUP_REMOVED lines=15> */
[----:B------:R-:W-:-:S03]  /*cb30*/  SHF.L.U32 R234, R192, 0x3, RZ ;  /* 0x00000003c0ea7819 */ /* 0x000fc600000006ff */
[----:B------:R-:W-:-:S03]  /*cb40*/  IMAD.WIDE.U32 R194, R194, 0x100, RZ ;  /* 0x00000100c2c27825 */ /* 0x000fc600078e00ff */
[----:B------:R-:W-:Y:S02]  /*cb50*/  LOP3.LUT R193, R194, R214, R212, 0xfe, !PT ;  /* 0x000000d6c2c17212 */ /* 0x000fe400078efed4 */
[C---:B------:R-:W-:Y:S02]  /*cb60*/  LEA R212, P0, R192.reuse, UR28, 0x5 ;  /* 0x0000001cc0d47c11 */ /* 0x040fe4000f8028ff */
[----:B------:R-:W-:Y:S02]  /*cb70*/  LOP3.LUT R195, R195, R215, R213, 0xfe, !PT ;  /* 0x000000d7c3c37212 */ /* 0x000fe400078efed5 */
[----:B------:R-:W-:Y:S02]  /*cb80*/  LEA.HI.X R213, R192, UR29, RZ, 0x5, P0 ;  /* 0x0000001dc0d57c11 */ /* 0x000fe400080f2cff */
[----:B------:R-:W-:-:S03]  /*cb90*/  SEL R194, RZ, 0x1, P2 ;  /* 0x00000001ffc27807 */ /* 0x000fc60001000000 */
[----:B------:R-:W-:Y:S01]  /*cba0*/  STG.E.128 desc[UR4][R212.64], R152 ;  /* 0x00000098d4007986 */ /* 0x000fe2000c101d04 */
[----:B------:R-:W-:Y:S02]  /*cbb0*/  LOP3.LUT R194, R193, R194, RZ, 0xfc, !PT ;  /* 0x000000c2c1c27212 */ /* 0x000fe400078efcff */
[----:B------:R-:W-:Y:S01]  /*cbc0*/  SHF.L.U64.HI R193, R192, 0x3, RZ ;  /* 0x00000003c0c17819 */ /* 0x000fe200000102ff */
[----:B------:R0:W-:Y:S02]  /*cbd0*/  STG.E.128 desc[UR4][R212.64+0x10], R156 ;  /* 0x0000109cd4007986 */ /* 0x0001e4000c101d04 */
[----:B0-----:R-:W-:-:S04]  /*cbe0*/  IADD3 R212, P0, R234, UR30, RZ ;  /* 0x0000001eead47c10 */ /* 0x001fc8000ff1e0ff */
        /* <DEDUP_REMOVED lines=23> */
.L_x_16929:
[----:B------:R-:W-:-:S07]  /*cd60*/  VIADD R192, R192, 0x20 ;  /* 0x00000020c0c07836 */ /* 0x000fce0000000000 */
.L_x_16800:
[----:B------:R-:W-:Y:S05]  /*cd70*/  BSYNC B1 ;  /* 0x0000000000017941 */ /* 0x000fea0003800000 */
.L_x_16799:
        /* <DEDUP_REMOVED lines=9> */
[----:B--2---:R-:W-:-:S03]  /*ce10*/  ISETP.NE.U32.AND P1, PT, R160, RZ, PT ;  /* 0x000000ffa000720c */ /* 0x004fc60003f25070 */
[----:B------:R-:W5:Y:S01]  /*ce20*/  @P0 LDG.E.128 R132, desc[UR4][R162.64] ;  /* 0x00000004a2840981 */ /* 0x000f62000c1e1d00 */
[----:B------:R-:W-:-:S03]  /*ce30*/  ISETP.NE.AND.EX P1, PT, R161, RZ, PT, P1 ;  /* 0x000000ffa100720c */ /* 0x000fc60003f25310 */
[----:B------:R3:W5:Y:S10]  /*ce40*/  @P0 LDG.E.128 R136, desc[UR4][R162.64+0x10] ;  /* 0x00001004a2880981 */ /* 0x000774000c1e1d00 */
[----:B------:R-:W-:-:S04]  /*ce50*/  @P1 LEA R164, P2, R192, R160, 0x4 ;  /* 0x000000a0c0a41211 */ /* 0x000fc800078420ff */
[C---:B------:R-:W-:Y:S02]  /*ce60*/  @P1 LEA.HI.X R165, R192.reuse, R161, RZ, 0x4, P2 ;  /* 0x000000a1c0a51211 */ /* 0x040fe400010f24ff */
[C---:B------:R-:W-:Y:S01]  /*ce70*/  ISETP.NE.AND P2, PT, R13.reuse, 0x1, PT ;  /* 0x000000010d00780c */ /* 0x040fe20003f45270 */
[----:B---3--:R-:W-:Y:S01]  /*ce80*/  IMAD.WIDE.U32 R162, R192, 0x10, R166 ;  /* 0x00000010c0a27825 */ /* 0x008fe200078e00a6 */
[----:B------:R-:W-:Y:S01]  /*ce90*/  BSSY B2, `(.L_x_16932) ;  /* 0x000000e000027945 */ /* 0x000fe20003800000 */
[----:B------:R-:W5:Y:S04]  /*cea0*/  @P1 LDG.E.128 R140, desc[UR4][R164.64] ;  /* 0x00000004a48c1981 */ /* 0x000f68000c1e1d00 */
[----:B------:R2:W5:Y:S02]  /*ceb0*/  LDG.E.128 R164, desc[UR4][R162.64] ;  /* 0x00000004a2a47981 */ /* 0x000564000c1e1d00 */
[----:B--2---:R-:W-:-:S04]  /*cec0*/  IADD3 R163, R13, 0x1, RZ ;  /* 0x000000010da37810 */ /* 0x004fc80007ffe0ff */
        /* <DEDUP_REMOVED lines=9> */
.L_x_16933:
[----:B------:R-:W-:-:S07]  /*cf60*/  IMAD.MOV.U32 R162, RZ, RZ, R14 ;  /* 0x000000ffffa27224 */ /* 0x000fce00078e000e */
.L_x_16934:
[----:B------:R-:W-:Y:S05]  /*cf70*/  BSYNC B2 ;  /* 0x0000000000027941 */ /* 0x000fea0003800000 */
.L_x_16932:
        /* <DEDUP_REMOVED lines=16> */
.L_x_16938:
[----:B------:R-:W-:Y:S05]  /*d080*/  BSYNC B3 ;  /* 0x0000000000037941 */ /* 0x000fea0003800000 */
.L_x_16937:
[----:B------:R-:W-:Y:S01]  /*d090*/  LOP3.LUT R12, R11, UR7, R10, 0x96, !PT ;  /* 0x000000070b0c7c12 */ /* 0x000fe2000f8e960a */
[----:B------:R-:W-:-:S04]  /*d0a0*/  IMAD.HI.U32 R15, R19, -0x326172a9, RZ ;  /* 0xcd9e8d57130f7827 */ /* 0x000fc800078e00ff */
[----:B------:R-:W-:Y:S01]  /*d0b0*/  IMAD R11, R19, -0x326172a9, RZ ;  /* 0xcd9e8d57130b7824 */ /* 0x000fe200078e02ff */
[----:B------:R-:W-:Y:S01]  /*d0c0*/  LOP3.LUT R15, R15, UR6, R17, 0x96, !PT ;  /* 0x000000060f0f7c12 */ /* 0x000fe2000f8e9611 */
[----:B------:R-:W-:-:S04]  /*d0d0*/  IMAD.WIDE.U32 R12, R12, -0x326172a9, RZ ;  /* 0xcd9e8d570c0c7825 */ /* 0x000fc800078e00ff */
[----:B01----:R-:W-:Y:S01]  /*d0e0*/  IMAD.WIDE.U32 R194, R15, -0x2daee0ad, RZ ;  /* 0xd2511f530fc27825 */ /* 0x003fe200078e00ff */
        /* <DEDUP_REMOVED lines=36> */
.L_x_16936:
[----:B------:R-:W-:Y:S05]  /*d330*/  BSYNC B2 ;  /* 0x0000000000027941 */ /* 0x000fea0003800000 */
.L_x_16935:
[----:B------:R-:W2:Y:S01]  /*d340*/  LDC R234, c[0x0][0x294] ;  /* 0x0000a500ffea7b82 */ /* 0x000ea20000000800 */
[----:B------:R-:W-:Y:S01]  /*d350*/  I2FP.F32.U32 R13, R162 ;  /* 0x000000a2000d7245 */ /* 0x000fe20000201000 */
[----:B------:R-:W-:Y:S01]  /*d360*/  IMAD.MOV.U32 R215, RZ, RZ, 0x2f800000 ;  /* 0x2f800000ffd77424 */ /* 0x000fe200078e00ff */
[----:B------:R-:W-:Y:S02]  /*d370*/  ISETP.NE.U32.AND P2, PT, R160, RZ, PT ;  /* 0x000000ffa000720c */ /* 0x000fe40003f45070 */
[----:B------:R-:W-:Y:S01]  /*d380*/  LOP3.LUT R16, R16, 0xffffffef, RZ, 0xc0, !PT ;  /* 0xffffffef10107812 */ /* 0x000fe200078ec0ff */
[----:B------:R-:W-:Y:S01]  /*d390*/  FFMA.FTZ R13, R13, R215, 1.1641532182693481445e-10 ;  /* 0x2f0000000d0d7423 */ /* 0x000fe200000100d7 */
[----:B------:R-:W-:Y:S01]  /*d3a0*/  ISETP.NE.AND.EX P2, PT, R161, RZ, PT, P2 ;  /* 0x000000ffa100720c */ /* 0x000fe20003f45320 */
[----:B------:R-:W3:Y:S03]  /*d3b0*/  LDC R214, c[0x0][0x298] ;  /* 0x0000a600ffd67b82 */ /* 0x000ee60000000800 */
[----:B--2---:R-:W-:Y:S01]  /*d3c0*/  FSETP.GTU.FTZ.AND P3, PT, R13, R234, PT ;  /* 0x000000ea0d00720b */ /* 0x004fe20003f7c000 */
[----:B-----5:R-:W-:-:S04]  /*d3d0*/  IMAD.U32 R13, R164, 0x10000, RZ ;  /* 0x00010000a40d7824 */ /* 0x020fc800078e00ff */
[----:B---3--:R-:W-:Y:S01]  /*d3e0*/  FMUL.FTZ R160, R13, R214 ;  /* 0x000000d60da07220 */ /* 0x008fe20000410000 */
        /* <DEDUP_REMOVED lines=9> */
.L_x_16939:
        /* <DEDUP_REMOVED lines=12> */
.L_x_16942:
[----:B------:R-:W-:-:S07]  /*d540*/  MOV R8, R14 ;  /* 0x0000000e00087202 */ /* 0x000fce0000000f00 */
.L_x_16943:
[----:B------:R-:W-:Y:S05]  /*d550*/  BSYNC B2 ;  /* 0x0000000000027941 */ /* 0x000fea0003800000 */
.L_x_16941:
        /* <DEDUP_REMOVED lines=16> */
.L_x_16947:
[----:B------:R-:W-:Y:S05]  /*d660*/  BSYNC B3 ;  /* 0x0000000000037941 */ /* 0x000fea0003800000 */
.L_x_16946:
        /* <DEDUP_REMOVED lines=9> */
[----:B01----:R-:W-:-:S03]  /*d700*/  IMAD.WIDE.U32 R194, R12, -0x2daee0ad, RZ ;  /* 0xd2511f530cc27825 */ /* 0x003fc600078e00ff */
        /* <DEDUP_REMOVED lines=33> */
.L_x_16945:
[----:B------:R-:W-:Y:S05]  /*d920*/  BSYNC B2 ;  /* 0x0000000000027941 */ /* 0x000fea0003800000 */
.L_x_16944:
        /* <DEDUP_REMOVED lines=9> */
.L_x_16940:
        /* <DEDUP_REMOVED lines=12> */
.L_x_16949:
[----:B------:R-:W-:-:S07]  /*da80*/  MOV R161, R14 ;  /* 0x0000000e00a17202 */ /* 0x000fce0000000f00 */
.L_x_16950:
[----:B------:R-:W-:Y:S05]  /*da90*/  BSYNC B2 ;  /* 0x0000000000027941 */ /* 0x000fea0003800000 */
.L_x_16948:
        /* <DEDUP_REMOVED lines=16> */
.L_x_16954:
[----:B------:R-:W-:Y:S05]  /*dba0*/  BSYNC B3 ;  /* 0x0000000000037941 */ /* 0x000fea0003800000 */
.L_x_16953:
        /* <DEDUP_REMOVED lines=43> */
.L_x_16952:
[----:B------:R-:W-:Y:S05]  /*de60*/  BSYNC B2 ;  /* 0x0000000000027941 */ /* 0x000fea0003800000 */
.L_x_16951:
        /* <DEDUP_REMOVED lines=14> */
.L_x_16955:
        /* <DEDUP_REMOVED lines=12> */
.L_x_16958:
[----:B------:R-:W-:-:S07]  /*e010*/  IMAD.MOV.U32 R7, RZ, RZ, R14 ;  /* 0x000000ffff077224 */ /* 0x000fce00078e000e */
.L_x_16959:
[----:B------:R-:W-:Y:S05]  /*e020*/  BSYNC B2 ;  /* 0x0000000000027941 */ /* 0x000fea0003800000 */
.L_x_16957:
        /* <DEDUP_REMOVED lines=16> */
.L_x_16963:
[----:B------:R-:W-:Y:S05]  /*e130*/  BSYNC B3 ;  /* 0x0000000000037941 */ /* 0x000fea0003800000 */
.L_x_16962:
        /* <DEDUP_REMOVED lines=42> */
.L_x_16961:
[----:B------:R-:W-:Y:S05]  /*e3e0*/  BSYNC B2 ;  /* 0x0000000000027941 */ /* 0x000fea0003800000 */
.L_x_16960:
        /* <DEDUP_REMOVED lines=10> */
.L_x_16956:
        /* <DEDUP_REMOVED lines=12> */
.L_x_16965:
[----:B------:R-:W-:-:S07]  /*e550*/  IMAD.MOV.U32 R13, RZ, RZ, R14 ;  /* 0x000000ffff0d7224 */ /* 0x000fce00078e000e */
.L_x_16966:
[----:B------:R-:W-:Y:S05]  /*e560*/  BSYNC B2 ;  /* 0x0000000000027941 */ /* 0x000fea0003800000 */
.L_x_16964:
        /* <DEDUP_REMOVED lines=16> */
.L_x_16970:
[----:B------:R-:W-:Y:S05]  /*e670*/  BSYNC B3 ;  /* 0x0000000000037941 */ /* 0x000fea0003800000 */
.L_x_16969:
        /* <DEDUP_REMOVED lines=43> */
.L_x_16968:
[----:B------:R-:W-:Y:S05]  /*e930*/  BSYNC B2 ;  /* 0x0000000000027941 */ /* 0x000fea0003800000 */
.L_x_16967:
        /* <DEDUP_REMOVED lines=15> */
.L_x_16971:
        /* <DEDUP_REMOVED lines=12> */
.L_x_16974:
[----:B------:R-:W-:-:S07]  /*eaf0*/  MOV R6, R14 ;  /* 0x0000000e00067202 */ /* 0x000fce0000000f00 */
.L_x_16975:
[----:B------:R-:W-:Y:S05]  /*eb00*/  BSYNC B2 ;  /* 0x0000000000027941 */ /* 0x000fea0003800000 */
.L_x_16973:
        /* <DEDUP_REMOVED lines=16> */
.L_x_16979:
[----:B------:R-:W-:Y:S05]  /*ec10*/  BSYNC B3 ;  /* 0x0000000000037941 */ /* 0x000fea0003800000 */
.L_x_16978:
        /* <DEDUP_REMOVED lines=43> */
.L_x_16977:
[----:B------:R-:W-:Y:S05]  /*eed0*/  BSYNC B2 ;  /* 0x0000000000027941 */ /* 0x000fea0003800000 */
.L_x_16976:
        /* <DEDUP_REMOVED lines=9> */
.L_x_16972:
        /* <DEDUP_REMOVED lines=12> */
.L_x_16981:
[----:B------:R-:W-:-:S07]  /*f030*/  MOV R163, R14 ;  /* 0x0000000e00a37202 */ /* 0x000fce0000000f00 */
.L_x_16982:
[----:B------:R-:W-:Y:S05]  /*f040*/  BSYNC B2 ;  /* 0x0000000000027941 */ /* 0x000fea0003800000 */
.L_x_16980:
        /* <DEDUP_REMOVED lines=16> */
.L_x_16986:
[----:B------:R-:W-:Y:S05]  /*f150*/  BSYNC B3 ;  /* 0x0000000000037941 */ /* 0x000fea0003800000 */
.L_x_16985:
        /* <DEDUP_REMOVED lines=43> */
.L_x_16984:
[----:B------:R-:W-:Y:S05]  /*f410*/  BSYNC B2 ;  /* 0x0000000000027941 */ /* 0x000fea0003800000 */
.L_x_16983:
        /* <DEDUP_REMOVED lines=14> */
.L_x_16987:
        /* <DEDUP_REMOVED lines=12> */
.L_x_16990:
[----:B------:R-:W-:-:S07]  /*f5c0*/  IMAD.MOV.U32 R5, RZ, RZ, R14 ;  /* 0x000000ffff057224 */ /* 0x000fce00078e000e */
.L_x_16991:
[----:B------:R-:W-:Y:S05]  /*f5d0*/  BSYNC B2 ;  /* 0x0000000000027941 */ /* 0x000fea0003800000 */
.L_x_16989:
        /* <DEDUP_REMOVED lines=16> */
.L_x_16995:
[----:B------:R-:W-:Y:S05]  /*f6e0*/  BSYNC B3 ;  /* 0x0000000000037941 */ /* 0x000fea0003800000 */
.L_x_16994:
        /* <DEDUP_REMOVED lines=42> */
.L_x_16993:
[----:B------:R-:W-:Y:S05]  /*f990*/  BSYNC B2 ;  /* 0x0000000000027941 */ /* 0x000fea0003800000 */
.L_x_16992:
        /* <DEDUP_REMOVED lines=10> */
.L_x_16988:
        /* <DEDUP_REMOVED lines=12> */
.L_x_16997:
[----:B------:R-:W-:-:S07]  /*fb00*/  IMAD.MOV.U32 R13, RZ, RZ, R14 ;  /* 0x000000ffff0d7224 */ /* 0x000fce00078e000e */
.L_x_16998:
[----:B------:R-:W-:Y:S05]  /*fb10*/  BSYNC B2 ;  /* 0x0000000000027941 */ /* 0x000fea0003800000 */
.L_x_16996:
        /* <DEDUP_REMOVED lines=16> */
.L_x_17002:
[----:B------:R-:W-:Y:S05]  /*fc20*/  BSYNC B3 ;  /* 0x0000000000037941 */ /* 0x000fea0003800000 */
.L_x_17001:
        /* <DEDUP_REMOVED lines=43> */
.L_x_17000:
[----:B------:R-:W-:Y:S05]  /*fee0*/  BSYNC B2 ;  /* 0x0000000000027941 */ /* 0x000fea0003800000 */
.L_x_16999:
        /* <DEDUP_REMOVED lines=15> */
.L_x_17003:
        /* <DEDUP_REMOVED lines=12> */
.L_x_17006:
[----:B------:R-:W-:-:S07]  /*100a0*/  MOV R4, R14 ;  /* 0x0000000e00047202 */ /* 0x000fce0000000f00 */
.L_x_17007:
[----:B------:R-:W-:Y:S05]  /*100b0*/  BSYNC B2 ;  /* 0x0000000000027941 */ /* 0x000fea0003800000 */
.L_x_17005:
        /* <DEDUP_REMOVED lines=16> */
.L_x_17011:
[----:B------:R-:W-:Y:S05]  /*101c0*/  BSYNC B3 ;  /* 0x0000000000037941 */ /* 0x000fea0003800000 */
.L_x_17010:
[----:B------:R-:W-:Y:S01]  /*101d0*/  LOP3.LUT R14, R11, UR7, R10, 0x96, !PT ;  /* 0x000000070b0e7c12 */ /* 0x000fe2000f8e960a */
[----:B------:R-:W-:Y:S01]  /*101e0*/  IMAD.HI.U32 R12, R19, -0x326172a9, RZ ;  /* 0xcd9e8d57130c7827 */ /* 0x000fe200078e00ff */
[----:B------:R-:W-:-:S03]  /*101f0*/  HFMA2.MMA R193, -RZ, RZ, 0, 0 ;  /* 0x00000000ffc17435 */ /* 0x000fc600000001ff */
        /* <DEDUP_REMOVED lines=40> */
.L_x_17009:
[----:B------:R-:W-:Y:S05]  /*10480*/  BSYNC B2 ;  /* 0x0000000000027941 */ /* 0x000fea0003800000 */
.L_x_17008:
        /* <DEDUP_REMOVED lines=9> */
.L_x_17004:
        /* <DEDUP_REMOVED lines=12> */
.L_x_17013:
[----:B------:R-:W-:-:S07]  /*105e0*/  MOV R165, R14 ;  /* 0x0000000e00a57202 */ /* 0x000fce0000000f00 */
.L_x_17014:
[----:B------:R-:W-:Y:S05]  /*105f0*/  BSYNC B2 ;  /* 0x0000000000027941 */ /* 0x000fea0003800000 */
.L_x_17012:
        /* <DEDUP_REMOVED lines=16> */
.L_x_17018:
[----:B------:R-:W-:Y:S05]  /*10700*/  BSYNC B3 ;  /* 0x0000000000037941 */ /* 0x000fea0003800000 */
.L_x_17017:
        /* <DEDUP_REMOVED lines=43> */
.L_x_17016:
[----:B------:R-:W-:Y:S05]  /*109c0*/  BSYNC B2 ;  /* 0x0000000000027941 */ /* 0x000fea0003800000 */
.L_x_17015:
[----:B------:R-:W-:Y:S01]  /*109d0*/  I2FP.F32.U32 R165, R165 ;  /* 0x000000a500a57245 */ /* 0x000fe20000201000 */
[----:B------:R-:W-:-:S04]  /*109e0*/  IMAD.U32 R13, R13, 0x10000, RZ ;  /* 0x000100000d0d7824 */ /* 0x000fc800078e00ff */
[----:B------:R-:W-:Y:S01]  /*109f0*/  FFMA.FTZ R165, R165, R215, 1.1641532182693481445e-10 ;  /* 0x2f000000a5a57423 */ /* 0x000fe200000100d7 */
[----:B------:R-:W-:-:S04]  /*10a00*/  FMUL.FTZ R13, R13, R214 ;  /* 0x000000d60d0d7220 */ /* 0x000fc80000410000 */
[----:B------:R-:W-:-:S04]  /*10a10*/  FSETP.GTU.FTZ.AND P3, PT, R165, R234, PT ;  /* 0x000000eaa500720b */ /* 0x000fc80003f7c000 */
[----:B------:R-:W-:Y:S01]  /*10a20*/  FSEL R165, R13, RZ, !P3 ;  /* 0x000000ff0da57208 */ /* 0x000fe20005800000 */
[----:B------:R-:W-:Y:S08]  /*10a30*/  @P2 BRA `(.L_x_17019) ;  /* 0x0000000000142947 */ /* 0x000ff00003800000 */
[----:B01----:R-:W-:Y:S01]  /*10a40*/  IMAD.MOV.U32 R194, RZ, RZ, R166 ;  /* 0x000000ffffc27224 */ /* 0x003fe200078e00a6 */
[----:B------:R-:W-:Y:S06]  /*10a50*/  @!P0 BRA `(.L_x_17020) ;  /* 0x00000004005c8947 */ /* 0x000fec0003800000 */
[----:B------:R-:W-:Y:S01]  /*10a60*/  MOV R194, R166 ;  /* 0x000000a600c27202 */ /* 0x000fe20000000f00 */
[----:B------:R-:W-:Y:S01]  /*10a70*/  FADD.FTZ R165, R137, R165 ;  /* 0x000000a589a57221 */ /* 0x000fe20000010000 */
[----:B------:R-:W-:Y:S06]  /*10a80*/  BRA `(.L_x_17020) ;  /* 0x0000000400507947 */ /* 0x000fec0003800000 */
.L_x_17019:
[C---:B------:R-:W-:Y:S01]  /*10a90*/  ISETP.NE.AND P4, PT, R166.reuse, 0x1, PT ;  /* 0x00000001a600780c */ /* 0x040fe20003f85270 */
[----:B------:R-:W-:Y:S01]  /*10aa0*/  BSSY B2, `(.L_x_17021) ;  /* 0x000000c000027945 */ /* 0x000fe20003800000 */
[----:B01----:R-:W-:-:S11]  /*10ab0*/  VIADD R194, R166, 0x1 ;  /* 0x00000001a6c27836 */ /* 0x003fd60000000000 */
        /* <DEDUP_REMOVED lines=9> */
.L_x_17022:
[----:B------:R-:W-:-:S07]  /*10b50*/  IMAD.MOV.U32 R3, RZ, RZ, R14 ;  /* 0x000000ffff037224 */ /* 0x000fce00078e000e */
.L_x_17023:
[----:B------:R-:W-:Y:S05]  /*10b60*/  BSYNC B2 ;  /* 0x0000000000027941 */ /* 0x000fea0003800000 */
.L_x_17021:
        /* <DEDUP_REMOVED lines=16> */
.L_x_17027:
[----:B------:R-:W-:Y:S05]  /*10c70*/  BSYNC B3 ;  /* 0x0000000000037941 */ /* 0x000fea0003800000 */
.L_x_17026:
        /* <DEDUP_REMOVED lines=42> */
.L_x_17025:
[----:B------:R-:W-:Y:S05]  /*10f20*/  BSYNC B2 ;  /* 0x0000000000027941 */ /* 0x000fea0003800000 */
.L_x_17024:
        /* <DEDUP_REMOVED lines=10> */
.L_x_17020:
        /* <DEDUP_REMOVED lines=12> */
.L_x_17029:
[----:B------:R-:W-:-:S07]  /*11090*/  IMAD.MOV.U32 R13, RZ, RZ, R14 ;  /* 0x000000ffff0d7224 */ /* 0x000fce00078e000e */
.L_x_17030:
[----:B------:R-:W-:Y:S05]  /*110a0*/  BSYNC B2 ;  /* 0x0000000000027941 */ /* 0x000fea0003800000 */
.L_x_17028:
        /* <DEDUP_REMOVED lines=16> */
.L_x_17034:
[----:B------:R-:W-:Y:S05]  /*111b0*/  BSYNC B3 ;  /* 0x0000000000037941 */ /* 0x000fea0003800000 */
.L_x_17033:
        /* <DEDUP_REMOVED lines=43> */
.L_x_17032:
[----:B------:R-:W-:Y:S05]  /*11470*/  BSYNC B2 ;  /* 0x0000000000027941 */ /* 0x000fea0003800000 */
.L_x_17031:
        /* <DEDUP_REMOVED lines=13> */
.L_x_17035:
        /* <DEDUP_REMOVED lines=12> */
.L_x_17038:
[----:B------:R-:W-:-:S07]  /*11610*/  MOV R2, R14 ;  /* 0x0000000e00027202 */ /* 0x000fce0000000f00 */
.L_x_17039:
[----:B------:R-:W-:Y:S05]  /*11620*/  BSYNC B2 ;  /* 0x0000000000027941 */ /* 0x000fea0003800000 */
.L_x_17037:
        /* <DEDUP_REMOVED lines=16> */
.L_x_17043:
[----:B------:R-:W-:Y:S05]  /*11730*/  BSYNC B3 ;  /* 0x0000000000037941 */ /* 0x000fea0003800000 */
.L_x_17042:
        /* <DEDUP_REMOVED lines=43> */
.L_x_17041:
[----:B------:R-:W-:Y:S05]  /*119f0*/  BSYNC B2 ;  /* 0x0000000000027941 */ /* 0x000fea0003800000 */
.L_x_17040:
        /* <DEDUP_REMOVED lines=9> */
.L_x_17036:
        /* <DEDUP_REMOVED lines=12> */
.L_x_17045:
[----:B------:R-:W-:-:S07]  /*11b50*/  MOV R167, R14 ;  /* 0x0000000e00a77202 */ /* 0x000fce0000000f00 */
.L_x_17046:
[----:B------:R-:W-:Y:S05]  /*11b60*/  BSYNC B2 ;  /* 0x0000000000027941 */ /* 0x000fea0003800000 */
.L_x_17044:
        /* <DEDUP_REMOVED lines=16> */
.L_x_17050:
[----:B------:R-:W-:Y:S05]  /*11c70*/  BSYNC B3 ;  /* 0x0000000000037941 */ /* 0x000fea0003800000 */
.L_x_17049:
        /* <DEDUP_REMOVED lines=43> */
.L_x_17048:
[----:B------:R-:W-:Y:S05]  /*11f30*/  BSYNC B2 ;  /* 0x0000000000027941 */ /* 0x000fea0003800000 */
.L_x_17047:
        /* <DEDUP_REMOVED lines=12> */
.L_x_17051:
        /* <DEDUP_REMOVED lines=12> */
.L_x_17054:
[----:B------:R-:W-:-:S07]  /*120c0*/  IMAD.MOV.U32 R0, RZ, RZ, R14 ;  /* 0x000000ffff007224 */ /* 0x000fce00078e000e */
.L_x_17055:
[----:B------:R-:W-:Y:S05]  /*120d0*/  BSYNC B2 ;  /* 0x0000000000027941 */ /* 0x000fea0003800000 */
.L_x_17053:
        /* <DEDUP_REMOVED lines=16> */
.L_x_17059:
[----:B------:R-:W-:Y:S05]  /*121e0*/  BSYNC B3 ;  /* 0x0000000000037941 */ /* 0x000fea0003800000 */
.L_x_17058:
        /* <DEDUP_REMOVED lines=42> */
.L_x_17057:
[----:B------:R-:W-:Y:S05]  /*12490*/  BSYNC B2 ;  /* 0x0000000000027941 */ /* 0x000fea0003800000 */
.L_x_17056:
        /* <DEDUP_REMOVED lines=10> */
.L_x_17052:
        /* <DEDUP_REMOVED lines=51> */
.L_x_17060:
[----:B------:R-:W-:-:S07]  /*12870*/  VIADD R192, R192, 0x20 ;  /* 0x00000020c0c07836 */ /* 0x000fce0000000000 */
.L_x_16931:
[----:B------:R-:W-:Y:S05]  /*12880*/  BSYNC B1 ;  /* 0x0000000000017941 */ /* 0x000fea0003800000 */
.L_x_16930:
        /* <DEDUP_REMOVED lines=30> */
.L_x_17064:
[----:B------:R-:W-:-:S07]  /*12a70*/  IMAD.MOV.U32 R170, RZ, RZ, R14 ;  /* 0x000000ffffaa7224 */ /* 0x000fce00078e000e */
.L_x_17065:
[----:B------:R-:W-:Y:S05]  /*12a80*/  BSYNC B2 ;  /* 0x0000000000027941 */ /* 0x000fea0003800000 */
.L_x_17063:
        /* <DEDUP_REMOVED lines=16> */
.L_x_17069:
[----:B------:R-:W-:Y:S05]  /*12b90*/  BSYNC B3 ;  /* 0x0000000000037941 */ /* 0x000fea0003800000 */
.L_x_17068:
        /* <DEDUP_REMOVED lines=42> */
.L_x_17067:
[----:B------:R-:W-:Y:S05]  /*12e40*/  BSYNC B2 ;  /* 0x0000000000027941 */ /* 0x000fea0003800000 */
.L_x_17066:
        /* <DEDUP_REMOVED lines=20> */
.L_x_17070:
        /* <DEDUP_REMOVED lines=12> */
.L_x_17073:
[----:B------:R-:W-:-:S07]  /*13050*/  MOV R8, R14 ;  /* 0x0000000e00087202 */ /* 0x000fce0000000f00 */
.L_x_17074:
[----:B------:R-:W-:Y:S05]  /*13060*/  BSYNC B2 ;  /* 0x0000000000027941 */ /* 0x000fea0003800000 */
.L_x_17072:
        /* <DEDUP_REMOVED lines=16> */
.L_x_17078:
[----:B------:R-:W-:Y:S05]  /*13170*/  BSYNC B3 ;  /* 0x0000000000037941 */ /* 0x000fea0003800000 */
.L_x_17077:
        /* <DEDUP_REMOVED lines=43> */
.L_x_17076:
[----:B------:R-:W-:Y:S05]  /*13430*/  BSYNC B2 ;  /* 0x0000000000027941 */ /* 0x000fea0003800000 */
.L_x_17075:
        /* <DEDUP_REMOVED lines=9> */
.L_x_17071:
        /* <DEDUP_REMOVED lines=12> */
.L_x_17080:
[----:B------:R-:W-:-:S07]  /*13590*/  MOV R169, R14 ;  /* 0x0000000e00a97202 */ /* 0x000fce0000000f00 */
.L_x_17081:
[----:B------:R-:W-:Y:S05]  /*135a0*/  BSYNC B2 ;  /* 0x0000000000027941 */ /* 0x000fea0003800000 */
.L_x_17079:
        /* <DEDUP_REMOVED lines=16> */
.L_x_17085:
[----:B------:R-:W-:Y:S05]  /*136b0*/  BSYNC B3 ;  /* 0x0000000000037941 */ /* 0x000fea0003800000 */
.L_x_17084:
        /* <DEDUP_REMOVED lines=43> */
.L_x_17083:
[----:B------:R-:W-:Y:S05]  /*13970*/  BSYNC B2 ;  /* 0x0000000000027941 */ /* 0x000fea0003800000 */
.L_x_17082:
        /* <DEDUP_REMOVED lines=14> */
.L_x_17086:
        /* <DEDUP_REMOVED lines=12> */
.L_x_17089:
[----:B------:R-:W-:-:S07]  /*13b20*/  IMAD.MOV.U32 R7, RZ, RZ, R14 ;  /* 0x000000ffff077224 */ /* 0x000fce00078e000e */
.L_x_17090:
[----:B------:R-:W-:Y:S05]  /*13b30*/  BSYNC B2 ;  /* 0x0000000000027941 */ /* 0x000fea0003800000 */
.L_x_17088:
        /* <DEDUP_REMOVED lines=16> */
.L_x_17094:
[----:B------:R-:W-:Y:S05]  /*13c40*/  BSYNC B3 ;  /* 0x0000000000037941 */ /* 0x000fea0003800000 */
.L_x_17093:
        /* <DEDUP_REMOVED lines=42> */
.L_x_17092:
[----:B------:R-:W-:Y:S05]  /*13ef0*/  BSYNC B2 ;  /* 0x0000000000027941 */ /* 0x000fea0003800000 */
.L_x_17091:
        /* <DEDUP_REMOVED lines=10> */
.L_x_17087:
        /* <DEDUP_REMOVED lines=12> */
.L_x_17096:
[----:B------:R-:W-:-:S07]  /*14060*/  IMAD.MOV.U32 R13, RZ, RZ, R14 ;  /* 0x000000ffff0d7224 */ /* 0x000fce00078e000e */
.L_x_17097:
[----:B------:R-:W-:Y:S05]  /*14070*/  BSYNC B2 ;  /* 0x0000000000027941 */ /* 0x000fea0003800000 */
.L_x_17095:
        /* <DEDUP_REMOVED lines=16> */
.L_x_17101:
[----:B------:R-:W-:Y:S05]  /*14180*/  BSYNC B3 ;  /* 0x0000000000037941 */ /* 0x000fea0003800000 */
.L_x_17100:
        /* <DEDUP_REMOVED lines=43> */
.L_x_17099:
[----:B------:R-:W-:Y:S05]  /*14440*/  BSYNC B2 ;  /* 0x0000000000027941 */ /* 0x000fea0003800000 */
.L_x_17098:
        /* <DEDUP_REMOVED lines=15> */
.L_x_17102:
        /* <DEDUP_REMOVED lines=12> */
.L_x_17105:
[----:B------:R-:W-:-:S07]  /*14600*/  MOV R6, R14 ;  /* 0x0000000e00067202 */ /* 0x000fce0000000f00 */
.L_x_17106:
[----:B------:R-:W-:Y:S05]  /*14610*/  BSYNC B2 ;  /* 0x0000000000027941 */ /* 0x000fea0003800000 */
.L_x_17104:
        /* <DEDUP_REMOVED lines=16> */
.L_x_17110:
[----:B------:R-:W-:Y:S05]  /*14720*/  BSYNC B3 ;  /* 0x0000000000037941 */ /* 0x000fea0003800000 */
.L_x_17109:
        /* <DEDUP_REMOVED lines=43> */
.L_x_17108:
[----:B------:R-:W-:Y:S05]  /*149e0*/  BSYNC B2 ;  /* 0x0000000000027941 */ /* 0x000fea0003800000 */
.L_x_17107:
        /* <DEDUP_REMOVED lines=9> */
.L_x_17103:
        /* <DEDUP_REMOVED lines=12> */
.L_x_17112:
[----:B------:R-:W-:-:S07]  /*14b40*/  MOV R171, R14 ;  /* 0x0000000e00ab7202 */ /* 0x000fce0000000f00 */
.L_x_17113:
[----:B------:R-:W-:Y:S05]  /*14b50*/  BSYNC B2 ;  /* 0x0000000000027941 */ /* 0x000fea0003800000 */
.L_x_17111:
        /* <DEDUP_REMOVED lines=16> */
.L_x_17117:
[----:B------:R-:W-:Y:S05]  /*14c60*/  BSYNC B3 ;  /* 0x0000000000037941 */ /* 0x000fea0003800000 */
.L_x_17116:
        /* <DEDUP_REMOVED lines=43> */
.L_x_17115:
[----:B------:R-:W-:Y:S05]  /*14f20*/  BSYNC B2 ;  /* 0x0000000000027941 */ /* 0x000fea0003800000 */
.L_x_17114:
        /* <DEDUP_REMOVED lines=14> */
.L_x_17118:
        /* <DEDUP_REMOVED lines=12> */
.L_x_17121:
[----:B------:R-:W-:-:S07]  /*150d0*/  IMAD.MOV.U32 R5, RZ, RZ, R14 ;  /* 0x000000ffff057224 */ /* 0x000fce00078e000e */
.L_x_17122:
[----:B------:R-:W-:Y:S05]  /*150e0*/  BSYNC B2 ;  /* 0x0000000000027941 */ /* 0x000fea0003800000 */
.L_x_17120:
        /* <DEDUP_REMOVED lines=16> */
.L_x_17126:
[----:B------:R-:W-:Y:S05]  /*151f0*/  BSYNC B3 ;  /* 0x0000000000037941 */ /* 0x000fea0003800000 */
.L_x_17125:
        /* <DEDUP_REMOVED lines=42> */
.L_x_17124:
[----:B------:R-:W-:Y:S05]  /*154a0*/  BSYNC B2 ;  /* 0x0000000000027941 */ /* 0x000fea0003800000 */
.L_x_17123:
        /* <DEDUP_REMOVED lines=10> */
.L_x_17119:
        /* <DEDUP_REMOVED lines=12> */
.L_x_17128:
[----:B------:R-:W-:-:S07]  /*15610*/  IMAD.MOV.U32 R13, RZ, RZ, R14 ;  /* 0x000000ffff0d7224 */ /* 0x000fce00078e000e */
.L_x_17129:
[----:B------:R-:W-:Y:S05]  /*15620*/  BSYNC B2 ;  /* 0x0000000000027941 */ /* 0x000fea0003800000 */
.L_x_17127:
        /* <DEDUP_REMOVED lines=16> */
.L_x_17133:
[----:B------:R-:W-:Y:S05]  /*15730*/  BSYNC B3 ;  /* 0x0000000000037941 */ /* 0x000fea0003800000 */
.L_x_17132:
        /* <DEDUP_REMOVED lines=43> */
.L_x_17131:
[----:B------:R-:W-:Y:S05]  /*159f0*/  BSYNC B2 ;  /* 0x0000000000027941 */ /* 0x000fea0003800000 */
.L_x_17130:
        /* <DEDUP_REMOVED lines=15> */
.L_x_17134:
        /* <DEDUP_REMOVED lines=12> */
.L_x_17137:
[----:B------:R-:W-:-:S07]  /*15bb0*/  MOV R4, R14 ;  /* 0x0000000e00047202 */ /* 0x000fce0000000f00 */
.L_x_17138:
[----:B------:R-:W-:Y:S05]  /*15bc0*/  BSYNC B2 ;  /* 0x0000000000027941 */ /* 0x000fea0003800000 */
.L_x_17136:
        /* <DEDUP_REMOVED lines=16> */
.L_x_17142:
[----:B------:R-:W-:Y:S05]  /*15cd0*/  BSYNC B3 ;  /* 0x0000000000037941 */ /* 0x000fea0003800000 */
.L_x_17141:
        /* <DEDUP_REMOVED lines=43> */
.L_x_17140:
[----:B------:R-:W-:Y:S05]  /*15f90*/  BSYNC B2 ;  /* 0x0000000000027941 */ /* 0x000fea0003800000 */
.L_x_17139:
        /* <DEDUP_REMOVED lines=9> */
.L_x_17135:
        /* <DEDUP_REMOVED lines=12> */
.L_x_17144:
[----:B------:R-:W-:-:S07]  /*160f0*/  MOV R173, R14 ;  /* 0x0000000e00ad7202 */ /* 0x000fce0000000f00 */
.L_x_17145:
[----:B------:R-:W-:Y:S05]  /*16100*/  BSYNC B2 ;  /* 0x0000000000027941 */ /* 0x000fea0003800000 */
.L_x_17143:
        /* <DEDUP_REMOVED lines=16> */
.L_x_17149:
[----:B------:R-:W-:Y:S05]  /*16210*/  BSYNC B3 ;  /* 0x0000000000037941 */ /* 0x000fea0003800000 */
.L_x_17148:
        /* <DEDUP_REMOVED lines=43> */
.L_x_17147:
[----:B------:R-:W-:Y:S05]  /*164d0*/  BSYNC B2 ;  /* 0x0000000000027941 */ /* 0x000fea0003800000 */
.L_x_17146:
        /* <DEDUP_REMOVED lines=12> */
.L_x_17150:
        /* <DEDUP_REMOVED lines=12> */
.L_x_17153:
[----:B------:R-:W-:-:S07]  /*16660*/  IMAD.MOV.U32 R3, RZ, RZ, R14 ;  /* 0x000000ffff037224 */ /* 0x000fce00078e000e */
.L_x_17154:
[----:B------:R-:W-:Y:S05]  /*16670*/  BSYNC B2 ;  /* 0x0000000000027941 */ /* 0x000fea0003800000 */
.L_x_17152:
        /* <DEDUP_REMOVED lines=16> */
.L_x_17158:
[----:B------:R-:W-:Y:S05]  /*16780*/  BSYNC B3 ;  /* 0x0000000000037941 */ /* 0x000fea0003800000 */
.L_x_17157:
        /* <DEDUP_REMOVED lines=42> */
.L_x_17156:
[----:B------:R-:W-:Y:S05]  /*16a30*/  BSYNC B2 ;  /* 0x0000000000027941 */ /* 0x000fea0003800000 */
.L_x_17155:
        /* <DEDUP_REMOVED lines=10> */
.L_x_17151:
        /* <DEDUP_REMOVED lines=12> */
.L_x_17160:
[----:B------:R-:W-:-:S07]  /*16ba0*/  IMAD.MOV.U32 R13, RZ, RZ, R14 ;  /* 0x000000ffff0d7224 */ /* 0x000fce00078e000e */
.L_x_17161:
[----:B------:R-:W-:Y:S05]  /*16bb0*/  BSYNC B2 ;  /* 0x0000000000027941 */ /* 0x000fea0003800000 */
.L_x_17159:
        /* <DEDUP_REMOVED lines=16> */
.L_x_17165:
[----:B------:R-:W-:Y:S05]  /*16cc0*/  BSYNC B3 ;  /* 0x0000000000037941 */ /* 0x000fea0003800000 */
.L_x_17164:
        /* <DEDUP_REMOVED lines=43> */
.L_x_17163:
[----:B------:R-:W-:Y:S05]  /*16f80*/  BSYNC B2 ;  /* 0x0000000000027941 */ /* 0x000fea0003800000 */
.L_x_17162:
        /* <DEDUP_REMOVED lines=13> */
.L_x_17166:
        /* <DEDUP_REMOVED lines=12> */
.L_x_17169:
[----:B------:R-:W-:-:S07]  /*17120*/  MOV R2, R14 ;  /* 0x0000000e00027202 */ /* 0x000fce0000000f00 */
.L_x_17170:
[----:B------:R-:W-:Y:S05]  /*17130*/  BSYNC B2 ;  /* 0x0000000000027941 */ /* 0x000fea0003800000 */
.L_x_17168:
        /* <DEDUP_REMOVED lines=16> */
.L_x_17174:
[----:B------:R-:W-:Y:S05]  /*17240*/  BSYNC B3 ;  /* 0x0000000000037941 */ /* 0x000fea0003800000 */
.L_x_17173:
        /* <DEDUP_REMOVED lines=43> */
.L_x_17172:
[----:B------:R-:W-:Y:S05]  /*17500*/  BSYNC B2 ;  /* 0x0000000000027941 */ /* 0x000fea0003800000 */
.L_x_17171:
        /* <DEDUP_REMOVED lines=9> */
.L_x_17167:
        /* <DEDUP_REMOVED lines=12> */
.L_x_17176:
[----:B------:R-:W-:-:S07]  /*17660*/  MOV R175, R14 ;  /* 0x0000000e00af7202 */ /* 0x000fce0000000f00 */
.L_x_17177:
[----:B------:R-:W-:Y:S05]  /*17670*/  BSYNC B2 ;  /* 0x0000000000027941 */ /* 0x000fea0003800000 */
.L_x_17175:
        /* <DEDUP_REMOVED lines=16> */
.L_x_17181:
[----:B------:R-:W-:Y:S05]  /*17780*/  BSYNC B3 ;  /* 0x0000000000037941 */ /* 0x000fea0003800000 */
.L_x_17180:
        /* <DEDUP_REMOVED lines=43> */
.L_x_17179:
[----:B------:R-:W-:Y:S05]  /*17a40*/  BSYNC B2 ;  /* 0x0000000000027941 */ /* 0x000fea0003800000 */
.L_x_17178:
        /* <DEDUP_REMOVED lines=12> */
.L_x_17182:
        /* <DEDUP_REMOVED lines=12> */
.L_x_17185:
[----:B------:R-:W-:-:S07]  /*17bd0*/  IMAD.MOV.U32 R0, RZ, RZ, R14 ;  /* 0x000000ffff007224 */ /* 0x000fce00078e000e */
.L_x_17186:
[----:B------:R-:W-:Y:S05]  /*17be0*/  BSYNC B2 ;  /* 0x0000000000027941 */ /* 0x000fea0003800000 */
.L_x_17184:
        /* <DEDUP_REMOVED lines=16> */
.L_x_17190:
[----:B------:R-:W-:Y:S05]  /*17cf0*/  BSYNC B3 ;  /* 0x0000000000037941 */ /* 0x000fea0003800000 */
.L_x_17189:
        /* <DEDUP_REMOVED lines=42> */
.L_x_17188:
[----:B------:R-:W-:Y:S05]  /*17fa0*/  BSYNC B2 ;  /* 0x0000000000027941 */ /* 0x000fea0003800000 */
.L_x_17187:
        /* <DEDUP_REMOVED lines=10> */
.L_x_17183:
        /* <DEDUP_REMOVED lines=51> */
.L_x_17191:
[----:B------:R-:W-:-:S07]  /*18380*/  VIADD R192, R192, 0x20 ;  /* 0x00000020c0c07836 */ /* 0x000fce0000000000 */
.L_x_17062:
[----:B------:R-:W-:Y:S05]  /*18390*/  BSYNC B1 ;  /* 0x0000000000017941 */ /* 0x000fea0003800000 */
.L_x_17061:
        /* <DEDUP_REMOVED lines=30> */
.L_x_17195:
[----:B------:R-:W-:-:S07]  /*18580*/  IMAD.MOV.U32 R178, RZ, RZ, R14 ;  /* 0x000000ffffb27224 */ /* 0x000fce00078e000e */
.L_x_17196:
[----:B------:R-:W-:Y:S05]  /*18590*/  BSYNC B2 ;  /* 0x0000000000027941 */ /* 0x000fea0003800000 */
.L_x_17194:
        /* <DEDUP_REMOVED lines=16> */
.L_x_17200:
[----:B------:R-:W-:Y:S05]  /*186a0*/  BSYNC B3 ;  /* 0x0000000000037941 */ /* 0x000fea0003800000 */
.L_x_17199:
        /* <DEDUP_REMOVED lines=42> */
.L_x_17198:
[----:B------:R-:W-:Y:S05]  /*18950*/  BSYNC B2 ;  /* 0x0000000000027941 */ /* 0x000fea0003800000 */
.L_x_17197:
        /* <DEDUP_REMOVED lines=20> */
.L_x_17201:
        /* <DEDUP_REMOVED lines=12> */
.L_x_17204:
[----:B------:R-:W-:-:S07]  /*18b60*/  MOV R8, R14 ;  /* 0x0000000e00087202 */ /* 0x000fce0000000f00 */
.L_x_17205:
[----:B------:R-:W-:Y:S05]  /*18b70*/  BSYNC B2 ;  /* 0x0000000000027941 */ /* 0x000fea0003800000 */
.L_x_17203:
        /* <DEDUP_REMOVED lines=16> */
.L_x_17209:
[----:B------:R-:W-:Y:S05]  /*18c80*/  BSYNC B3 ;  /* 0x0000000000037941 */ /* 0x000fea0003800000 */
.L_x_17208:
        /* <DEDUP_REMOVED lines=43> */
.L_x_17207:
[----:B------:R-:W-:Y:S05]  /*18f40*/  BSYNC B2 ;  /* 0x0000000000027941 */ /* 0x000fea0003800000 */
.L_x_17206:
        /* <DEDUP_REMOVED lines=9> */
.L_x_17202:
        /* <DEDUP_REMOVED lines=12> */
.L_x_17211:
[----:B------:R-:W-:-:S07]  /*190a0*/  MOV R177, R14 ;  /* 0x0000000e00b17202 */ /* 0x000fce0000000f00 */
.L_x_17212:
[----:B------:R-:W-:Y:S05]  /*190b0*/  BSYNC B2 ;  /* 0x0000000000027941 */ /* 0x000fea0003800000 */
.L_x_17210:
        /* <DEDUP_REMOVED lines=16> */
.L_x_17216:
[----:B------:R-:W-:Y:S05]  /*191c0*/  BSYNC B3 ;  /* 0x0000000000037941 */ /* 0x000fea0003800000 */
.L_x_17215:
        /* <DEDUP_REMOVED lines=43> */
.L_x_17214:
[----:B------:R-:W-:Y:S05]  /*19480*/  BSYNC B2 ;  /* 0x0000000000027941 */ /* 0x000fea0003800000 */
.L_x_17213:
        /* <DEDUP_REMOVED lines=14> */
.L_x_17217:
        /* <DEDUP_REMOVED lines=12> */
.L_x_17220:
[----:B------:R-:W-:-:S07]  /*19630*/  IMAD.MOV.U32 R7, RZ, RZ, R14 ;  /* 0x000000ffff077224 */ /* 0x000fce00078e000e */
.L_x_17221:
[----:B------:R-:W-:Y:S05]  /*19640*/  BSYNC B2 ;  /* 0x0000000000027941 */ /* 0x000fea0003800000 */
.L_x_17219:
        /* <DEDUP_REMOVED lines=16> */
.L_x_17225:
[----:B------:R-:W-:Y:S05]  /*19750*/  BSYNC B3 ;  /* 0x0000000000037941 */ /* 0x000fea0003800000 */
.L_x_17224:
        /* <DEDUP_REMOVED lines=42> */
.L_x_17223:
[----:B------:R-:W-:Y:S05]  /*19a00*/  BSYNC B2 ;  /* 0x0000000000027941 */ /* 0x000fea0003800000 */
.L_x_17222:
        /* <DEDUP_REMOVED lines=10> */
.L_x_17218:
        /* <DEDUP_REMOVED lines=12> */
.L_x_17227:
[----:B------:R-:W-:-:S07]  /*19b70*/  IMAD.MOV.U32 R13, RZ, RZ, R14 ;  /* 0x000000ffff0d7224 */ /* 0x000fce00078e000e */
.L_x_17228:
[----:B------:R-:W-:Y:S05]  /*19b80*/  BSYNC B2 ;  /* 0x0000000000027941 */ /* 0x000fea0003800000 */
.L_x_17226:
        /* <DEDUP_REMOVED lines=16> */
.L_x_17232:
[----:B------:R-:W-:Y:S05]  /*19c90*/  BSYNC B3 ;  /* 0x0000000000037941 */ /* 0x000fea0003800000 */
.L_x_17231:
        /* <DEDUP_REMOVED lines=43> */
.L_x_17230:
[----:B------:R-:W-:Y:S05]  /*19f50*/  BSYNC B2 ;  /* 0x0000000000027941 */ /* 0x000fea0003800000 */
.L_x_17229:
        /* <DEDUP_REMOVED lines=15> */
.L_x_17233:
        /* <DEDUP_REMOVED lines=12> */
.L_x_17236:
[----:B------:R-:W-:-:S07]  /*1a110*/  MOV R6, R14 ;  /* 0x0000000e00067202 */ /* 0x000fce0000000f00 */
.L_x_17237:
[----:B------:R-:W-:Y:S05]  /*1a120*/  BSYNC B2 ;  /* 0x0000000000027941 */ /* 0x000fea0003800000 */
.L_x_17235:
        /* <DEDUP_REMOVED lines=16> */
.L_x_17241:
[----:B------:R-:W-:Y:S05]  /*1a230*/  BSYNC B3 ;  /* 0x0000000000037941 */ /* 0x000fea0003800000 */
.L_x_17240:
        /* <DEDUP_REMOVED lines=43> */
.L_x_17239:
[----:B------:R-:W-:Y:S05]  /*1a4f0*/  BSYNC B2 ;  /* 0x0000000000027941 */ /* 0x000fea0003800000 */
.L_x_17238:
        /* <DEDUP_REMOVED lines=9> */
.L_x_17234:
        /* <DEDUP_REMOVED lines=12> */
.L_x_17243:
[----:B------:R-:W-:-:S07]  /*1a650*/  MOV R179, R14 ;  /* 0x0000000e00b37202 */ /* 0x000fce0000000f00 */
.L_x_17244:
[----:B------:R-:W-:Y:S05]  /*1a660*/  BSYNC B2 ;  /* 0x0000000000027941 */ /* 0x000fea0003800000 */
.L_x_17242:
        /* <DEDUP_REMOVED lines=16> */
.L_x_17248:
[----:B------:R-:W-:Y:S05]  /*1a770*/  BSYNC B3 ;  /* 0x0000000000037941 */ /* 0x000fea0003800000 */
.L_x_17247:
        /* <DEDUP_REMOVED lines=43> */
.L_x_17246:
[----:B------:R-:W-:Y:S05]  /*1aa30*/  BSYNC B2 ;  /* 0x0000000000027941 */ /* 0x000fea0003800000 */
.L_x_17245:
        /* <DEDUP_REMOVED lines=14> */
.L_x_17249:
        /* <DEDUP_REMOVED lines=12> */
.L_x_17252:
[----:B------:R-:W-:-:S07]  /*1abe0*/  IMAD.MOV.U32 R5, RZ, RZ, R14 ;  /* 0x000000ffff057224 */ /* 0x000fce00078e000e */
.L_x_17253:
[----:B------:R-:W-:Y:S05]  /*1abf0*/  BSYNC B2 ;  /* 0x0000000000027941 */ /* 0x000fea0003800000 */
.L_x_17251:
        /* <DEDUP_REMOVED lines=16> */
.L_x_17257:
[----:B------:R-:W-:Y:S05]  /*1ad00*/  BSYNC B3 ;  /* 0x0000000000037941 */ /* 0x000fea0003800000 */
.L_x_17256:
        /* <DEDUP_REMOVED lines=42> */
.L_x_17255:
[----:B------:R-:W-:Y:S05]  /*1afb0*/  BSYNC B2 ;  /* 0x0000000000027941 */ /* 0x000fea0003800000 */
.L_x_17254:
        /* <DEDUP_REMOVED lines=10> */
.L_x_17250:
        /* <DEDUP_REMOVED lines=12> */
.L_x_17259:
[----:B------:R-:W-:-:S07]  /*1b120*/  IMAD.MOV.U32 R13, RZ, RZ, R14 ;  /* 0x000000ffff0d7224 */ /* 0x000fce00078e000e */
.L_x_17260:
[----:B------:R-:W-:Y:S05]  /*1b130*/  BSYNC B2 ;  /* 0x0000000000027941 */ /* 0x000fea0003800000 */
.L_x_17258:
        /* <DEDUP_REMOVED lines=16> */
.L_x_17264:
[----:B------:R-:W-:Y:S05]  /*1b240*/  BSYNC B3 ;  /* 0x0000000000037941 */ /* 0x000fea0003800000 */
.L_x_17263:
        /* <DEDUP_REMOVED lines=43> */
.L_x_17262:
[----:B------:R-:W-:Y:S05]  /*1b500*/  BSYNC B2 ;  /* 0x0000000000027941 */ /* 0x000fea0003800000 */
.L_x_17261:
        /* <DEDUP_REMOVED lines=15> */
.L_x_17265:
        /* <DEDUP_REMOVED lines=12> */
.L_x_17268:
[----:B------:R-:W-:-:S07]  /*1b6c0*/  MOV R4, R14 ;  /* 0x0000000e00047202 */ /* 0x000fce0000000f00 */
.L_x_17269:
[----:B------:R-:W-:Y:S05]  /*1b6d0*/  BSYNC B2 ;  /* 0x0000000000027941 */ /* 0x000fea0003800000 */
.L_x_17267:
        /* <DEDUP_REMOVED lines=16> */
.L_x_17273:
[----:B------:R-:W-:Y:S05]  /*1b7e0*/  BSYNC B3 ;  /* 0x0000000000037941 */ /* 0x000fea0003800000 */
.L_x_17272:
        /* <DEDUP_REMOVED lines=43> */
.L_x_17271:
[----:B------:R-:W-:Y:S05]  /*1baa0*/  BSYNC B2 ;  /* 0x0000000000027941 */ /* 0x000fea0003800000 */
.L_x_17270:
        /* <DEDUP_REMOVED lines=9> */
.L_x_17266:
        /* <DEDUP_REMOVED lines=12> */
.L_x_17275:
[----:B------:R-:W-:-:S07]  /*1bc00*/  MOV R181, R14 ;  /* 0x0000000e00b57202 */ /* 0x000fce0000000f00 */
.L_x_17276:
[----:B------:R-:W-:Y:S05]  /*1bc10*/  BSYNC B2 ;  /* 0x0000000000027941 */ /* 0x000fea0003800000 */
.L_x_17274:
        /* <DEDUP_REMOVED lines=16> */
.L_x_17280:
[----:B------:R-:W-:Y:S05]  /*1bd20*/  BSYNC B3 ;  /* 0x0000000000037941 */ /* 0x000fea0003800000 */
.L_x_17279:
        /* <DEDUP_REMOVED lines=43> */
.L_x_17278:
[----:B------:R-:W-:Y:S05]  /*1bfe0*/  BSYNC B2 ;  /* 0x0000000000027941 */ /* 0x000fea0003800000 */
.L_x_17277:
        /* <DEDUP_REMOVED lines=12> */
.L_x_17281:
        /* <DEDUP_REMOVED lines=12> */
.L_x_17284:
[----:B------:R-:W-:-:S07]  /*1c170*/  IMAD.MOV.U32 R3, RZ, RZ, R14 ;  /* 0x000000ffff037224 */ /* 0x000fce00078e000e */
.L_x_17285:
[----:B------:R-:W-:Y:S05]  /*1c180*/  BSYNC B2 ;  /* 0x0000000000027941 */ /* 0x000fea0003800000 */
.L_x_17283:
        /* <DEDUP_REMOVED lines=16> */
.L_x_17289:
[----:B------:R-:W-:Y:S05]  /*1c290*/  BSYNC B3 ;  /* 0x0000000000037941 */ /* 0x000fea0003800000 */
.L_x_17288:
        /* <DEDUP_REMOVED lines=42> */
.L_x_17287:
[----:B------:R-:W-:Y:S05]  /*1c540*/  BSYNC B2 ;  /* 0x0000000000027941 */ /* 0x000fea0003800000 */
.L_x_17286:
        /* <DEDUP_REMOVED lines=10> */
.L_x_17282:
        /* <DEDUP_REMOVED lines=12> */
.L_x_17291:
[----:B------:R-:W-:-:S07]  /*1c6b0*/  IMAD.MOV.U32 R13, RZ, RZ, R14 ;  /* 0x000000ffff0d7224 */ /* 0x000fce00078e000e */
.L_x_17292:
[----:B------:R-:W-:Y:S05]  /*1c6c0*/  BSYNC B2 ;  /* 0x0000000000027941 */ /* 0x000fea0003800000 */
.L_x_17290:
        /* <DEDUP_REMOVED lines=16> */
.L_x_17296:
[----:B------:R-:W-:Y:S05]  /*1c7d0*/  BSYNC B3 ;  /* 0x0000000000037941 */ /* 0x000fea0003800000 */
.L_x_17295:
        /* <DEDUP_REMOVED lines=43> */
.L_x_17294:
[----:B------:R-:W-:Y:S05]  /*1ca90*/  BSYNC B2 ;  /* 0x0000000000027941 */ /* 0x000fea0003800000 */
.L_x_17293:
        /* <DEDUP_REMOVED lines=13> */
.L_x_17297:
        /* <DEDUP_REMOVED lines=12> */
.L_x_17300:
[----:B------:R-:W-:-:S07]  /*1cc30*/  MOV R2, R14 ;  /* 0x0000000e00027202 */ /* 0x000fce0000000f00 */
.L_x_17301:
[----:B------:R-:W-:Y:S05]  /*1cc40*/  BSYNC B2 ;  /* 0x0000000000027941 */ /* 0x000fea0003800000 */
.L_x_17299:
        /* <DEDUP_REMOVED lines=16> */
.L_x_17305:
[----:B------:R-:W-:Y:S05]  /*1cd50*/  BSYNC B3 ;  /* 0x0000000000037941 */ /* 0x000fea0003800000 */
.L_x_17304:
        /* <DEDUP_REMOVED lines=43> */
.L_x_17303:
[----:B------:R-:W-:Y:S05]  /*1d010*/  BSYNC B2 ;  /* 0x0000000000027941 */ /* 0x000fea0003800000 */
.L_x_17302:
        /* <DEDUP_REMOVED lines=9> */
.L_x_17298:
        /* <DEDUP_REMOVED lines=12> */
.L_x_17307:
[----:B------:R-:W-:-:S07]  /*1d170*/  MOV R183, R14 ;  /* 0x0000000e00b77202 */ /* 0x000fce0000000f00 */
.L_x_17308:
[----:B------:R-:W-:Y:S05]  /*1d180*/  BSYNC B2 ;  /* 0x0000000000027941 */ /* 0x000fea0003800000 */
.L_x_17306:
        /* <DEDUP_REMOVED lines=16> */
.L_x_17312:
[----:B------:R-:W-:Y:S05]  /*1d290*/  BSYNC B3 ;  /* 0x0000000000037941 */ /* 0x000fea0003800000 */
.L_x_17311:
        /* <DEDUP_REMOVED lines=43> */
.L_x_17310:
[----:B------:R-:W-:Y:S05]  /*1d550*/  BSYNC B2 ;  /* 0x0000000000027941 */ /* 0x000fea0003800000 */
.L_x_17309:
        /* <DEDUP_REMOVED lines=12> */
.L_x_17313:
        /* <DEDUP_REMOVED lines=12> */
.L_x_17316:
[----:B------:R-:W-:-:S07]  /*1d6e0*/  IMAD.MOV.U32 R0, RZ, RZ, R14 ;  /* 0x000000ffff007224 */ /* 0x000fce00078e000e */
.L_x_17317:
[----:B------:R-:W-:Y:S05]  /*1d6f0*/  BSYNC B2 ;  /* 0x0000000000027941 */ /* 0x000fea0003800000 */
.L_x_17315:
        /* <DEDUP_REMOVED lines=16> */
.L_x_17321:
[----:B------:R-:W-:Y:S05]  /*1d800*/  BSYNC B3 ;  /* 0x0000000000037941 */ /* 0x000fea0003800000 */
.L_x_17320:
        /* <DEDUP_REMOVED lines=42> */
.L_x_17319:
[----:B------:R-:W-:Y:S05]  /*1dab0*/  BSYNC B2 ;  /* 0x0000000000027941 */ /* 0x000fea0003800000 */
.L_x_17318:
        /* <DEDUP_REMOVED lines=10> */
.L_x_17314:
        /* <DEDUP_REMOVED lines=51> */
.L_x_17322:
[----:B------:R-:W-:-:S07]  /*1de90*/  VIADD R192, R192, 0x20 ;  /* 0x00000020c0c07836 */ /* 0x000fce0000000000 */
.L_x_17193:
[----:B------:R-:W-:Y:S05]  /*1dea0*/  BSYNC B1 ;  /* 0x0000000000017941 */ /* 0x000fea0003800000 */
.L_x_17192:
        /* <DEDUP_REMOVED lines=30> */
.L_x_17326:
[----:B------:R-:W-:-:S07]  /*1e090*/  IMAD.MOV.U32 R186, RZ, RZ, R14 ;  /* 0x000000ffffba7224 */ /* 0x000fce00078e000e */
.L_x_17327:
[----:B------:R-:W-:Y:S05]  /*1e0a0*/  BSYNC B2 ;  /* 0x0000000000027941 */ /* 0x000fea0003800000 */
.L_x_17325:
        /* <DEDUP_REMOVED lines=16> */
.L_x_17331:
[----:B------:R-:W-:Y:S05]  /*1e1b0*/  BSYNC B3 ;  /* 0x0000000000037941 */ /* 0x000fea0003800000 */
.L_x_17330:
        /* <DEDUP_REMOVED lines=42> */
.L_x_17329:
[----:B------:R-:W-:Y:S05]  /*1e460*/  BSYNC B2 ;  /* 0x0000000000027941 */ /* 0x000fea0003800000 */
.L_x_17328:
[----:B------:R-:W2:Y:S01]  /*1e470*/  LDC R234, c[0x0][0x294] ;  /* 0x0000a500ffea7b82 */ /* 0x000ea20000000800 */
[----:B------:R-:W-:Y:S01]  /*1e480*/  I2FP.F32.U32 R13, R186 ;  /* 0x000000ba000d7245 */ /* 0x000fe20000201000 */
[----:B------:R-:W-:Y:S01]  /*1e490*/  IMAD.MOV.U32 R215, RZ, RZ, 0x2f800000 ;  /* 0x2f800000ffd77424 */ /* 0x000fe200078e00ff */
[----:B------:R-:W-:Y:S02]  /*1e4a0*/  ISETP.NE.U32.AND P2, PT, R184, RZ, PT ;  /* 0x000000ffb800720c */ /* 0x000fe40003f45070 */
[----:B------:R-:W-:Y:S01]  /*1e4b0*/  LOP3.LUT R16, R16, 0xffffffef, RZ, 0xc0, !PT ;  /* 0xffffffef10107812 */ /* 0x000fe200078ec0ff */
[----:B------:R-:W-:Y:S01]  /*1e4c0*/  FFMA.FTZ R13, R13, R215, 1.1641532182693481445e-10 ;  /* 0x2f0000000d0d7423 */ /* 0x000fe200000100d7 */
[----:B------:R-:W-:Y:S01]  /*1e4d0*/  ISETP.NE.AND.EX P2, PT, R185, RZ, PT, P2 ;  /* 0x000000ffb900720c */ /* 0x000fe20003f45320 */
[----:B------:R-:W3:Y:S01]  /*1e4e0*/  LDC R214, c[0x0][0x298] ;  /* 0x0000a600ffd67b82 */ /* 0x000ee20000000800 */
[C---:B-----5:R-:W-:Y:S02]  /*1e4f0*/  PRMT R185, R188.reuse, 0x7632, R185 ;  /* 0x00007632bcb97816 */ /* 0x060fe400000000b9 */
[----:B--2---:R-:W-:Y:S01]  /*1e500*/  FSETP.GTU.FTZ.AND P3, PT, R13, R234, PT ;  /* 0x000000ea0d00720b */ /* 0x004fe20003f7c000 */
[----:B------:R-:W-:-:S04]  /*1e510*/  IMAD.U32 R13, R188, 0x10000, RZ ;  /* 0x00010000bc0d7824 */ /* 0x000fc800078e00ff */
[----:B---3--:R-:W-:-:S08]  /*1e520*/  FMUL.FTZ R13, R13, R214 ;  /* 0x000000d60d0d7220 */ /* 0x008fd00000410000 */
        /* <DEDUP_REMOVED lines=8> */
.L_x_17332:
        /* <DEDUP_REMOVED lines=12> */
.L_x_17335:
[----:B------:R-:W-:-:S07]  /*1e670*/  MOV R8, R14 ;  /* 0x0000000e00087202 */ /* 0x000fce0000000f00 */
.L_x_17336:
[----:B------:R-:W-:Y:S05]  /*1e680*/  BSYNC B2 ;  /* 0x0000000000027941 */ /* 0x000fea0003800000 */
.L_x_17334:
        /* <DEDUP_REMOVED lines=16> */
.L_x_17340:
[----:B------:R-:W-:Y:S05]  /*1e790*/  BSYNC B3 ;  /* 0x0000000000037941 */ /* 0x000fea0003800000 */
.L_x_17339:
        /* <DEDUP_REMOVED lines=42> */
.L_x_17338:
[----:B------:R-:W-:Y:S05]  /*1ea40*/  BSYNC B2 ;  /* 0x0000000000027941 */ /* 0x000fea0003800000 */
.L_x_17337:
        /* <DEDUP_REMOVED lines=9> */
.L_x_17333:
        /* <DEDUP_REMOVED lines=12> */
.L_x_17342:
[----:B------:R-:W-:-:S07]  /*1eba0*/  IMAD.MOV.U32 R13, RZ, RZ, R14 ;  /* 0x000000ffff0d7224 */ /* 0x000fce00078e000e */
.L_x_17343:
[----:B------:R-:W-:Y:S05]  /*1ebb0*/  BSYNC B2 ;  /* 0x0000000000027941 */ /* 0x000fea0003800000 */
.L_x_17341:
        /* <DEDUP_REMOVED lines=16> */
.L_x_17347:
[----:B------:R-:W-:Y:S05]  /*1ecc0*/  BSYNC B3 ;  /* 0x0000000000037941 */ /* 0x000fea0003800000 */
.L_x_17346:
        /* <DEDUP_REMOVED lines=43> */
.L_x_17345:
[----:B------:R-:W-:Y:S05]  /*1ef80*/  BSYNC B2 ;  /* 0x0000000000027941 */ /* 0x000fea0003800000 */
.L_x_17344:
        /* <DEDUP_REMOVED lines=14> */
.L_x_17348:
        /* <DEDUP_REMOVED lines=12> */
.L_x_17351:
[----:B------:R-:W-:-:S07]  /*1f130*/  IMAD.MOV.U32 R7, RZ, RZ, R14 ;  /* 0x000000ffff077224 */ /* 0x000fce00078e000e */
.L_x_17352:
[----:B------:R-:W-:Y:S05]  /*1f140*/  BSYNC B2 ;  /* 0x0000000000027941 */ /* 0x000fea0003800000 */
.L_x_17350:
        /* <DEDUP_REMOVED lines=16> */
.L_x_17356:
[----:B------:R-:W-:Y:S05]  /*1f250*/  BSYNC B3 ;  /* 0x0000000000037941 */ /* 0x000fea0003800000 */
.L_x_17355:
        /* <DEDUP_REMOVED lines=42> */
.L_x_17354:
[----:B------:R-:W-:Y:S05]  /*1f500*/  BSYNC B2 ;  /* 0x0000000000027941 */ /* 0x000fea0003800000 */
.L_x_17353:
        /* <DEDUP_REMOVED lines=10> */
.L_x_17349:
        /* <DEDUP_REMOVED lines=12> */
.L_x_17358:
[----:B------:R-:W-:-:S07]  /*1f670*/  MOV R13, R14 ;  /* 0x0000000e000d7202 */ /* 0x000fce0000000f00 */
.L_x_17359:
[----:B------:R-:W-:Y:S05]  /*1f680*/  BSYNC B2 ;  /* 0x0000000000027941 */ /* 0x000fea0003800000 */
.L_x_17357:
        /* <DEDUP_REMOVED lines=16> */
.L_x_17363:
[----:B------:R-:W-:Y:S05]  /*1f790*/  BSYNC B3 ;  /* 0x0000000000037941 */ /* 0x000fea0003800000 */
.L_x_17362:
        /* <DEDUP_REMOVED lines=43> */
.L_x_17361:
[----:B------:R-:W-:Y:S05]  /*1fa50*/  BSYNC B2 ;  /* 0x0000000000027941 */ /* 0x000fea0003800000 */
.L_x_17360:
        /* <DEDUP_REMOVED lines=15> */
.L_x_17364:
        /* <DEDUP_REMOVED lines=12> */
.L_x_17367:
[----:B------:R-:W-:-:S07]  /*1fc10*/  IMAD.MOV.U32 R6, RZ, RZ, R14 ;  /* 0x000000ffff067224 */ /* 0x000fce00078e000e */
.L_x_17368:
[----:B------:R-:W-:Y:S05]  /*1fc20*/  BSYNC B2 ;  /* 0x0000000000027941 */ /* 0x000fea0003800000 */
.L_x_17366:
        /* <DEDUP_REMOVED lines=16> */
.L_x_17372:
[----:B------:R-:W-:Y:S05]  /*1fd30*/  BSYNC B3 ;  /* 0x0000000000037941 */ /* 0x000fea0003800000 */
.L_x_17371:
        /* <DEDUP_REMOVED lines=43> */
.L_x_17370:
[----:B------:R-:W-:Y:S05]  /*1fff0*/  BSYNC B2 ;  /* 0x0000000000027941 */ /* 0x000fea0003800000 */
.L_x_17369:
        /* <DEDUP_REMOVED lines=9> */
.L_x_17365:
        /* <DEDUP_REMOVED lines=12> */
.L_x_17374:
[----:B------:R-:W-:-:S07]  /*20150*/  IMAD.MOV.U32 R187, RZ, RZ, R14 ;  /* 0x000000ffffbb7224 */ /* 0x000fce00078e000e */
.L_x_17375:
[----:B------:R-:W-:Y:S05]  /*20160*/  BSYNC B2 ;  /* 0x0000000000027941 */ /* 0x000fea0003800000 */
.L_x_17373:
        /* <DEDUP_REMOVED lines=16> */
.L_x_17379:
[----:B------:R-:W-:Y:S05]  /*20270*/  BSYNC B3 ;  /* 0x0000000000037941 */ /* 0x000fea0003800000 */
.L_x_17378:
        /* <DEDUP_REMOVED lines=43> */
.L_x_17377:
[----:B------:R-:W-:Y:S05]  /*20530*/  BSYNC B2 ;  /* 0x0000000000027941 */ /* 0x000fea0003800000 */
.L_x_17376:
        /* <DEDUP_REMOVED lines=14> */
.L_x_17380:
        /* <DEDUP_REMOVED lines=12> */
.L_x_17383:
[----:B------:R-:W-:-:S07]  /*206e0*/  IMAD.MOV.U32 R5, RZ, RZ, R14 ;  /* 0x000000ffff057224 */ /* 0x000fce00078e000e */
.L_x_17384:
[----:B------:R-:W-:Y:S05]  /*206f0*/  BSYNC B2 ;  /* 0x0000000000027941 */ /* 0x000fea0003800000 */
.L_x_17382:
        /* <DEDUP_REMOVED lines=16> */
.L_x_17388:
[----:B------:R-:W-:Y:S05]  /*20800*/  BSYNC B3 ;  /* 0x0000000000037941 */ /* 0x000fea0003800000 */
.L_x_17387:
        /* <DEDUP_REMOVED lines=42> */
.L_x_17386:
[----:B------:R-:W-:Y:S05]  /*20ab0*/  BSYNC B2 ;  /* 0x0000000000027941 */ /* 0x000fea0003800000 */
.L_x_17385:
        /* <DEDUP_REMOVED lines=10> */
.L_x_17381:
        /* <DEDUP_REMOVED lines=12> */
.L_x_17390:
[----:B------:R-:W-:-:S07]  /*20c20*/  MOV R13, R14 ;  /* 0x0000000e000d7202 */ /* 0x000fce0000000f00 */
.L_x_17391:
[----:B------:R-:W-:Y:S05]  /*20c30*/  BSYNC B2 ;  /* 0x0000000000027941 */ /* 0x000fea0003800000 */
.L_x_17389:
        /* <DEDUP_REMOVED lines=16> */
.L_x_17395:
[----:B------:R-:W-:Y:S05]  /*20d40*/  BSYNC B3 ;  /* 0x0000000000037941 */ /* 0x000fea0003800000 */
.L_x_17394:
        /* <DEDUP_REMOVED lines=43> */
.L_x_17393:
[----:B------:R-:W-:Y:S05]  /*21000*/  BSYNC B2 ;  /* 0x0000000000027941 */ /* 0x000fea0003800000 */
.L_x_17392:
        /* <DEDUP_REMOVED lines=10> */
[----:B01----:R-:W-:Y:S01]  /*210b0*/  IMAD.MOV.U32 R194, RZ, RZ, R189 ;  /* 0x000000ffffc27224 */ /* 0x003fe200078e00bd */
[----:B------:R-:W-:Y:S06]  /*210c0*/  @!P0 BRA `(.L_x_17397) ;  /* 0x0000000400588947 */ /* 0x000fec0003800000 */
[----:B------:R-:W-:Y:S01]  /*210d0*/  MOV R194, R189 ;  /* 0x000000bd00c27202 */ /* 0x000fe20000000f00 */
[----:B------:R-:W-:Y:S01]  /*210e0*/  FADD.FTZ R188, R136, R188 ;  /* 0x000000bc88bc7221 */ /* 0x000fe20000010000 */
[----:B------:R-:W-:Y:S06]  /*210f0*/  BRA `(.L_x_17397) ;  /* 0x00000004004c7947 */ /* 0x000fec0003800000 */
.L_x_17396:
        /* <DEDUP_REMOVED lines=12> */
.L_x_17399:
[----:B------:R-:W-:-:S07]  /*211c0*/  IMAD.MOV.U32 R4, RZ, RZ, R14 ;  /* 0x000000ffff047224 */ /* 0x000fce00078e000e */
.L_x_17400:
[----:B------:R-:W-:Y:S05]  /*211d0*/  BSYNC B2 ;  /* 0x0000000000027941 */ /* 0x000fea0003800000 */
.L_x_17398:
        /* <DEDUP_REMOVED lines=16> */
.L_x_17404:
[----:B------:R-:W-:Y:S05]  /*212e0*/  BSYNC B3 ;  /* 0x0000000000037941 */ /* 0x000fea0003800000 */
.L_x_17403:
        /* <DEDUP_REMOVED lines=42> */
.L_x_17402:
[----:B------:R-:W-:Y:S05]  /*21590*/  BSYNC B2 ;  /* 0x0000000000027941 */ /* 0x000fea0003800000 */
.L_x_17401:
        /* <DEDUP_REMOVED lines=9> */
.L_x_17397:
        /* <DEDUP_REMOVED lines=12> */
.L_x_17406:
[----:B------:R-:W-:-:S07]  /*216f0*/  IMAD.MOV.U32 R13, RZ, RZ, R14 ;  /* 0x000000ffff0d7224 */ /* 0x000fce00078e000e */
.L_x_17407:
[----:B------:R-:W-:Y:S05]  /*21700*/  BSYNC B2 ;  /* 0x0000000000027941 */ /* 0x000fea0003800000 */
.L_x_17405:
        /* <DEDUP_REMOVED lines=16> */
.L_x_17411:
[----:B------:R-:W-:Y:S05]  /*21810*/  BSYNC B3 ;  /* 0x0000000000037941 */ /* 0x000fea0003800000 */
.L_x_17410:
        /* <DEDUP_REMOVED lines=43> */
.L_x_17409:
[----:B------:R-:W-:Y:S05]  /*21ad0*/  BSYNC B2 ;  /* 0x0000000000027941 */ /* 0x000fea0003800000 */
.L_x_17408:
        /* <DEDUP_REMOVED lines=9> */
[----:B------:R-:W-:Y:S02]  /*21b70*/  IMAD.MOV.U32 R190, RZ, RZ, R193 ;  /* 0x000000ffffbe7224 */ /* 0x000fe400078e00c1 */
[----:B------:R-:W-:Y:S01]  /*21b80*/  FADD.FTZ R189, R137, R189 ;  /* 0x000000bd89bd7221 */ /* 0x000fe20000010000 */
[----:B------:R-:W-:Y:S06]  /*21b90*/  BRA `(.L_x_17413) ;  /* 0x0000000400507947 */ /* 0x000fec0003800000 */
.L_x_17412:
        /* <DEDUP_REMOVED lines=12> */
.L_x_17415:
[----:B------:R-:W-:-:S07]  /*21c60*/  MOV R3, R14 ;  /* 0x0000000e00037202 */ /* 0x000fce0000000f00 */
.L_x_17416:
[----:B------:R-:W-:Y:S05]  /*21c70*/  BSYNC B2 ;  /* 0x0000000000027941 */ /* 0x000fea0003800000 */
.L_x_17414:
        /* <DEDUP_REMOVED lines=16> */
.L_x_17420:
[----:B------:R-:W-:Y:S05]  /*21d80*/  BSYNC B3 ;  /* 0x0000000000037941 */ /* 0x000fea0003800000 */
.L_x_17419:
        /* <DEDUP_REMOVED lines=42> */
.L_x_17418:
[----:B------:R-:W-:Y:S05]  /*22030*/  BSYNC B2 ;  /* 0x0000000000027941 */ /* 0x000fea0003800000 */
.L_x_17417:
        /* <DEDUP_REMOVED lines=10> */
.L_x_17413:
        /* <DEDUP_REMOVED lines=12> */
.L_x_17422:
[----:B------:R-:W-:-:S07]  /*221a0*/  IMAD.MOV.U32 R13, RZ, RZ, R14 ;  /* 0x000000ffff0d7224 */ /* 0x000fce00078e000e */
.L_x_17423:
[----:B------:R-:W-:Y:S05]  /*221b0*/  BSYNC B2 ;  /* 0x0000000000027941 */ /* 0x000fea0003800000 */
.L_x_17421:
        /* <DEDUP_REMOVED lines=16> */
.L_x_17427:
[----:B------:R-:W-:Y:S05]  /*222c0*/  BSYNC B3 ;  /* 0x0000000000037941 */ /* 0x000fea0003800000 */
.L_x_17426:
        /* <DEDUP_REMOVED lines=43> */
.L_x_17425:
[----:B------:R-:W-:Y:S05]  /*22580*/  BSYNC B2 ;  /* 0x0000000000027941 */ /* 0x000fea0003800000 */
.L_x_17424:
        /* <DEDUP_REMOVED lines=10> */
[----:B------:R-:W-:Y:S02]  /*22630*/  IMAD.MOV.U32 R194, RZ, RZ, R193 ;  /* 0x000000ffffc27224 */ /* 0x000fe400078e00c1 */
[----:B------:R-:W-:Y:S01]  /*22640*/  FADD.FTZ R190, R138, R190 ;  /* 0x000000be8abe7221 */ /* 0x000fe20000010000 */
[----:B------:R-:W-:Y:S06]  /*22650*/  BRA `(.L_x_17429) ;  /* 0x00000004004c7947 */ /* 0x000fec0003800000 */
.L_x_17428:
        /* <DEDUP_REMOVED lines=12> */
.L_x_17431:
[----:B------:R-:W-:-:S07]  /*22720*/  IMAD.MOV.U32 R2, RZ, RZ, R14 ;  /* 0x000000ffff027224 */ /* 0x000fce00078e000e */
.L_x_17432:
[----:B------:R-:W-:Y:S05]  /*22730*/  BSYNC B2 ;  /* 0x0000000000027941 */ /* 0x000fea0003800000 */
.L_x_17430:
        /* <DEDUP_REMOVED lines=16> */
.L_x_17436:
[----:B------:R-:W-:Y:S05]  /*22840*/  BSYNC B3 ;  /* 0x0000000000037941 */ /* 0x000fea0003800000 */
.L_x_17435:
        /* <DEDUP_REMOVED lines=42> */
.L_x_17434:
[----:B------:R-:W-:Y:S05]  /*22af0*/  BSYNC B2 ;  /* 0x0000000000027941 */ /* 0x000fea0003800000 */
.L_x_17433:
        /* <DEDUP_REMOVED lines=9> */
.L_x_17429:
        /* <DEDUP_REMOVED lines=12> */
.L_x_17438:
[----:B------:R-:W-:-:S07]  /*22c50*/  MOV R13, R14 ;  /* 0x0000000e000d7202 */ /* 0x000fce0000000f00 */
.L_x_17439:
[----:B------:R-:W-:Y:S05]  /*22c60*/  BSYNC B2 ;  /* 0x0000000000027941 */ /* 0x000fea0003800000 */
.L_x_17437:
        /* <DEDUP_REMOVED lines=16> */
.L_x_17443:
[----:B------:R-:W-:Y:S05]  /*22d70*/  BSYNC B3 ;  /* 0x0000000000037941 */ /* 0x000fea0003800000 */
.L_x_17442:
        /* <DEDUP_REMOVED lines=43> */
.L_x_17441:
[----:B------:R-:W-:Y:S05]  /*23030*/  BSYNC B2 ;  /* 0x0000000000027941 */ /* 0x000fea0003800000 */
.L_x_17440:
[----:B------:R-:W-:-:S05]  /*23040*/  I2FP.F32.U32 R13, R13 ;  /* 0x0000000d000d7245 */ /* 0x000fca0000201000 */
[----:B------:R-:W-:-:S05]  /*23050*/  FFMA.FTZ R13, R13, R215, 1.1641532182693481445e-10 ;  /* 0x2f0000000d0d7423 */ /* 0x000fca00000100d7 */
[----:B------:R-:W-:Y:S01]  /*23060*/  FSETP.GTU.FTZ.AND P5, PT, R13, R234, PT ;  /* 0x000000ea0d00720b */ /* 0x000fe20003fbc000 */
[----:B------:R-:W-:-:S04]  /*23070*/  IMAD.U32 R13, R191, 0x10000, RZ ;  /* 0x00010000bf0d7824 */ /* 0x000fc800078e00ff */
        /* <DEDUP_REMOVED lines=8> */
.L_x_17444:
        /* <DEDUP_REMOVED lines=12> */
.L_x_17447:
[----:B------:R-:W-:-:S07]  /*231c0*/  IMAD.MOV.U32 R0, RZ, RZ, R14 ;  /* 0x000000ffff007224 */ /* 0x000fce00078e000e */
.L_x_17448:
[----:B------:R-:W-:Y:S05]  /*231d0*/  BSYNC B2 ;  /* 0x0000000000027941 */ /* 0x000fea0003800000 */
.L_x_17446:
        /* <DEDUP_REMOVED lines=16> */
.L_x_17452:
[----:B------:R-:W-:Y:S05]  /*232e0*/  BSYNC B3 ;  /* 0x0000000000037941 */ /* 0x000fea0003800000 */
.L_x_17451:
        /* <DEDUP_REMOVED lines=42> */
.L_x_17450:
[----:B------:R-:W-:Y:S05]  /*23590*/  BSYNC B2 ;  /* 0x0000000000027941 */ /* 0x000fea0003800000 */
.L_x_17449:
        /* <DEDUP_REMOVED lines=10> */
.L_x_17445:
        /* <DEDUP_REMOVED lines=15> */
[----:B------:R-:W-:-:S04]  /*23730*/  IMAD.WIDE.U32 R212, R193, 0x10000, RZ ;  /* 0x00010000c1d47825 */ /* 0x000fc800078e00ff */
[----:B------:R-:W-:-:S03]  /*23740*/  IMAD.WIDE.U32 R194, R194, 0x100, RZ ;  /* 0x00000100c2c27825 */ /* 0x000fc600078e00ff */
[----:B------:R-:W-:Y:S02]  /*23750*/  LOP3.LUT R193, R194, R214, R212, 0xfe, !PT ;  /* 0x000000d6c2c17212 */ /* 0x000fe400078efed4 */
[----:B------:R-:W-:Y:S02]  /*23760*/  LOP3.LUT R195, R195, R215, R213, 0xfe, !PT ;  /* 0x000000d7c3c37212 */ /* 0x000fe400078efed5 */
[C---:B------:R-:W-:Y:S02]  /*23770*/  LEA R212, P0, R192.reuse, UR28, 0x5 ;  /* 0x0000001cc0d47c11 */ /* 0x040fe4000f8028ff */
[C---:B------:R-:W-:Y:S02]  /*23780*/  SHF.L.U32 R215, R192.reuse, 0x3, RZ ;  /* 0x00000003c0d77819 */ /* 0x040fe400000006ff */
[----:B------:R-:W-:Y:S02]  /*23790*/  LEA.HI.X R213, R192, UR29, RZ, 0x5, P0 ;  /* 0x0000001dc0d57c11 */ /* 0x000fe400080f2cff */
[----:B------:R-:W-:-:S02]  /*237a0*/  SEL R194, RZ, 0x1, P2 ;  /* 0x00000001ffc27807 */ /* 0x000fc40001000000 */
[----:B------:R-:W-:Y:S01]  /*237b0*/  SHF.R.U32.HI R214, RZ, 0x1d, R192 ;  /* 0x0000001dffd67819 */ /* 0x000fe200000116c0 */
[----:B------:R2:W-:Y:S01]  /*237c0*/  STG.E.128 desc[UR4][R212.64], R184 ;  /* 0x000000b8d4007986 */ /* 0x0005e2000c101d04 */
[----:B------:R-:W-:Y:S02]  /*237d0*/  IADD3 R192, P0, R215, UR30, RZ ;  /* 0x0000001ed7c07c10 */ /* 0x000fe4000ff1e0ff */
[----:B------:R-:W-:Y:S01]  /*237e0*/  LOP3.LUT R194, R193, R194, RZ, 0xfc, !PT ;  /* 0x000000c2c1c27212 */ /* 0x000fe200078efcff */
[----:B------:R2:W-:Y:S01]  /*237f0*/  STG.E.128 desc[UR4][R212.64+0x10], R188 ;  /* 0x000010bcd4007986 */ /* 0x0005e2000c101d04 */
        /* <DEDUP_REMOVED lines=23> */
.L_x_17324:
[----:B------:R-:W-:Y:S05]  /*23970*/  BSYNC B1 ;  /* 0x0000000000017941 */ /* 0x000fea0003800000 */
.L_x_17323:
[----:B--23--:R-:W-:Y:S01]  /*23980*/  FADD.FTZ R192, RZ, R144 ;  /* 0x00000090ffc07221 */ /* 0x00cfe20000010000 */
        /* <DEDUP_REMOVED lines=14> */
[----:B01----:R-:W-:Y:S02]  /*23a70*/  FSEL R195, R192, RZ, P0 ;  /* 0x000000ffc0c37208 */ /* 0x003fe40000000000 */
        /* <DEDUP_REMOVED lines=161> */
.L_x_17478:
        /* <DEDUP_REMOVED lines=12> */
[----:B0-----:R-:W-:Y:S01]  /*24550*/  FSEL R212, R195, RZ, P0 ;  /* 0x000000ffc3d47208 */ /* 0x001fe20000000000 */
[----:B------:R-:W0:Y:S02]  /*24560*/  @!P5 LDC.64 R192, c[0x0][0x258] ;  /* 0x00009600ffc0db82 */ /* 0x000e240000000a00 */
[----:B------:R-:W1:Y:S01]  /*24570*/  MUFU.RSQ R213, R194 ;  /* 0x000000c200d57308 */ /* 0x000e620000001400 */
[----:B0-----:R-:W-:-:S05]  /*24580*/  @!P5 IMAD.WIDE R192, R232, 0x4, R192 ;  /* 0x00000004e8c0d825 */ /* 0x001fca00078e02c0 */
[----:B-1----:R0:W-:Y:S01]  /*24590*/  @!P5 STG.E desc[UR4][R192.64], R213 ;  /* 0x000000d5c000d986 */ /* 0x0021e2000c101904 */
[----:B------:R-:W-:Y:S05]  /*245a0*/  @!P1 BRA `(.L_x_17455) ;  /* 0x0000000000fc9947 */ /* 0x000fea0003800000 */
[----:B------:R-:W2:Y:S04]  /*245b0*/  LDL R245, [R1+0x90] ;  /* 0x0000900001f57983 */ /* 0x000ea80000100800 */
[----:B------:R-:W3:Y:S04]  /*245c0*/  LDL R244, [R1+0x94] ;  /* 0x0000940001f47983 */ /* 0x000ee80000100800 */
[----:B------:R-:W4:Y:S04]  /*245d0*/  LDL R214, [R1+0x98] ;  /* 0x0000980001d67983 */ /* 0x000f280000100800 */
[----:B------:R-:W4:Y:S04]  /*245e0*/  LDL R251, [R1+0x9c] ;  /* 0x00009c0001fb7983 */ /* 0x000f280000100800 */
[----:B------:R-:W4:Y:S04]  /*245f0*/  LDL R249, [R1+0x80] ;  /* 0x0000800001f97983 */ /* 0x000f280000100800 */
[----:B------:R-:W4:Y:S04]  /*24600*/  LDL R248, [R1+0x84] ;  /* 0x0000840001f87983 */ /* 0x000f280000100800 */
[----:B------:R-:W4:Y:S04]  /*24610*/  LDL R250, [R1+0x88] ;  /* 0x0000880001fa7983 */ /* 0x000f280000100800 */
[----:B------:R-:W4:Y:S01]  /*24620*/  LDL R215, [R1+0x8c] ;  /* 0x00008c0001d77983 */ /* 0x000f220000100800 */
[--C-:B0-----:R-:W-:Y:S01]  /*24630*/  FADD.FTZ R193, R144, -R212.reuse ;  /* 0x800000d490c17221 */ /* 0x101fe20000010000 */
[--C-:B------:R-:W-:Y:S01]  /*24640*/  FADD.FTZ R192, R145, -R212.reuse ;  /* 0x800000d491c07221 */ /* 0x100fe20000010000 */
[--C-:B------:R-:W-:Y:S01]  /*24650*/  FADD.FTZ R195, R147, -R212.reuse ;  /* 0x800000d493c37221 */ /* 0x100fe20000010000 */
[----:B------:R-:W-:Y:S01]  /*24660*/  FADD.FTZ R194, R148, -R212 ;  /* 0x800000d494c27221 */ /* 0x000fe20000010000 */
[C---:B------:R-:W-:Y:S01]  /*24670*/  FMUL.FTZ R234, R213.reuse, R193 ;  /* 0x000000c1d5ea7220 */ /* 0x040fe20000410000 */
[----:B------:R-:W-:-:S02]  /*24680*/  FMUL.FTZ R235, R213, R192 ;  /* 0x000000c0d5eb7220 */ /* 0x000fc40000410000 */
[----:B------:R-:W-:Y:S01]  /*24690*/  FMUL.FTZ R246, R213, R194 ;  /* 0x000000c2d5f67220 */ /* 0x000fe20000410000 */
        /* <DEDUP_REMOVED lines=48> */
.L_x_17455:
[----:B------:R-:W-:Y:S05]  /*249a0*/  BSYNC B1 ;  /* 0x0000000000017941 */ /* 0x000fea0003800000 */
.L_x_17454:
[----:B------:R-:W-:Y:S01]  /*249b0*/  LOP3.LUT P0, RZ, R16, 0x400, RZ, 0xc0, !PT ;  /* 0x0000040010ff7812 */ /* 0x000fe2000780c0ff */
        /* <DEDUP_REMOVED lines=57> */
.L_x_17457:
[----:B------:R-:W-:Y:S05]  /*24d50*/  BSYNC B1 ;  /* 0x0000000000017941 */ /* 0x000fea0003800000 */
.L_x_17456:
[----:B------:R-:W-:Y:S01]  /*24d60*/  LOP3.LUT P0, RZ, R16, 0x200, RZ, 0xc0, !PT ;  /* 0x0000020010ff7812 */ /* 0x000fe2000780c0ff */
        /* <DEDUP_REMOVED lines=57> */
.L_x_17459:
[----:B------:R-:W-:Y:S05]  /*25100*/  BSYNC B1 ;  /* 0x0000000000017941 */ /* 0x000fea0003800000 */
.L_x_17458:
[----:B------:R-:W-:Y:S01]  /*25110*/  LOP3.LUT P0, RZ, R16, 0x100, RZ, 0xc0, !PT ;  /* 0x0000010010ff7812 */ /* 0x000fe2000780c0ff */
        /* <DEDUP_REMOVED lines=37> */
[----:B------:R-:W4:Y:S04]  /*25370*/  LDL R194, [R1] ;  /* 0x0000000001c27983 */ /* 0x000f280000100800 */
        /* <DEDUP_REMOVED lines=19> */
.L_x_17461:
[----:B------:R-:W-:Y:S05]  /*254b0*/  BSYNC B1 ;  /* 0x0000000000017941 */ /* 0x000fea0003800000 */
.L_x_17460:
        /* <DEDUP_REMOVED lines=50> */
.L_x_17463:
[----:B------:R-:W-:Y:S05]  /*257e0*/  BSYNC B1 ;  /* 0x0000000000017941 */ /* 0x000fea0003800000 */
.L_x_17462:
        /* <DEDUP_REMOVED lines=15> */
[----:B------:R-:W0:Y:S01]  /*258e0*/  LDC.64 R248, c[0x0][0x2c0] ;  /* 0x0000b000fff87b82 */ /* 0x000e220000000a00 */
[----:B------:R-:W-:Y:S01]  /*258f0*/  FFMA.FTZ R215, R221, R215, R125 ;  /* 0x000000d7ddd77223 */ /* 0x000fe2000001007d */
[----:B------:R-:W-:Y:S01]  /*25900*/  F2FP.BF16.F32.PACK_AB R192, R193, R192 ;  /* 0x000000c0c1c0723e */ /* 0x000fe200000010ff */
[----:B------:R-:W-:Y:S01]  /*25910*/  FADD.FTZ R193, R187, -R212 ;  /* 0x800000d4bbc17221 */ /* 0x000fe20000010000 */
[----:B------:R-:W-:-:S03]  /*25920*/  FFMA.FTZ R195, R225, R245, R121 ;  /* 0x000000f5e1c37223 */ /* 0x000fc60000010079 */
[----:B------:R-:W-:Y:S01]  /*25930*/  FMUL.FTZ R214, R213, R193 ;  /* 0x000000c1d5d67220 */ /* 0x000fe20000410000 */
[----:B------:R-:W-:-:S03]  /*25940*/  FFMA.FTZ R193, R230, R235, R118 ;  /* 0x000000ebe6c17223 */ /* 0x000fc60000010076 */
[-C--:B------:R-:W-:Y:S01]  /*25950*/  FFMA.FTZ R194, R231, R214.reuse, R119 ;  /* 0x000000d6e7c27223 */ /* 0x080fe20000010077 */
[----:B------:R-:W-:-:S04]  /*25960*/  FFMA.FTZ R214, R223, R214, R127 ;  /* 0x000000d6dfd67223 */ /* 0x000fc8000001007f */
[----:B------:R-:W-:Y:S01]  /*25970*/  F2FP.BF16.F32.PACK_AB R193, R194, R193 ;  /* 0x000000c1c2c1723e */ /* 0x000fe200000010ff */
[----:B------:R-:W-:-:S05]  /*25980*/  FFMA.FTZ R194, R224, R244, R120 ;  /* 0x000000f4e0c27223 */ /* 0x000fca0000010078 */
        /* <DEDUP_REMOVED lines=15> */
[----:B------:R-:W-:Y:S02]  /*25a80*/  FFMA.FTZ R193, R222, R235, R126 ;  /* 0x000000ebdec17223 */ /* 0x000fe4000001007e */
[----:B------:R-:W-:Y:S01]  /*25a90*/  F2FP.BF16.F32.PACK_AB R195, R192, R195 ;  /* 0x000000c3c0c3723e */ /* 0x000fe200000010ff */
[----:B------:R-:W-:Y:S01]  /*25aa0*/  FFMA.FTZ R192, R220, R234, R124 ;  /* 0x000000eadcc07223 */ /* 0x000fe2000001007c */
[----:B------:R-:W-:Y:S01]  /*25ab0*/  F2FP.BF16.F32.PACK_AB R194, R212, R194 ;  /* 0x000000c2d4c2723e */ /* 0x000fe200000010ff */
[----:B0-----:R-:W-:Y:S01]  /*25ac0*/  IMAD.WIDE.U32 R212, R9, 0x10, R248 ;  /* 0x0000001009d47825 */ /* 0x001fe200078e00f8 */
[----:B------:R-:W-:-:S02]  /*25ad0*/  F2FP.BF16.F32.PACK_AB R193, R214, R193 ;  /* 0x000000c1d6c1723e */ /* 0x000fc400000010ff */
[----:B------:R-:W-:-:S05]  /*25ae0*/  F2FP.BF16.F32.PACK_AB R192, R215, R192 ;  /* 0x000000c0d7c0723e */ /* 0x000fca00000010ff */
[----:B------:R0:W-:Y:S02]  /*25af0*/  STG.E.128 desc[UR4][R212.64], R192 ;  /* 0x000000c0d4007986 */ /* 0x0001e4000c101d04 */
.L_x_17465:
[----:B------:R-:W-:Y:S05]  /*25b00*/  BSYNC B1 ;  /* 0x0000000000017941 */ /* 0x000fea0003800000 */
.L_x_17464:
[----:B01234-:R-:W0:Y:S02]  /*25b10*/  LDC.64 R192, c[0x0][0x210] ;  /* 0x00008400ffc07b82 */ /* 0x01fe240000000a00 */
[----:B0-----:R-:W-:-:S05]  /*25b20*/  IMAD R232, R192, 0x4, R232 ;  /* 0x00000004c0e87824 */ /* 0x001fca00078e02e8 */
[----:B------:R-:W-:-:S13]  /*25b30*/  ISETP.GE.AND P0, PT, R232, R193, PT ;  /* 0x000000c1e800720c */ /* 0x000fda0003f06270 */
[----:B------:R-:W-:Y:S05]  /*25b40*/  @!P0 BRA `(.L_x_17466) ;  /* 0xfffffdb800f08947 */ /* 0x000fea000383ffff */
[----:B------:R-:W-:Y:S05]  /*25b50*/  BSYNC B0 ;  /* 0x0000000000007941 */ /* 0x000fea0003800000 */
.L_x_16667:
[----:B------:R-:W-:Y:S05]  /*25b60*/  EXIT ;  /* 0x000000000000794d */ /* 0x000fea0003800000 */
.L_x_17453:
        /* <DEDUP_REMOVED lines=8> */
.L_x_17468:
[----:B------:R-:W-:Y:S05]  /*25bf0*/  BSYNC B1 ;  /* 0x0000000000017941 */ /* 0x000fea0003800000 */
.L_x_17467:
        /* <DEDUP_REMOVED lines=9> */
.L_x_17469:
[----:B------:R-:W-:Y:S02]  /*25c90*/  IMAD.MOV.U32 R194, RZ, RZ, 0x4 ;  /* 0x00000004ffc27424 */ /* 0x000fe400078e00ff */
[----:B------:R-:W-:Y:S01]  /*25ca0*/  FADD.FTZ R195, R195, R192 ;  /* 0x000000c0c3c37221 */ /* 0x000fe20000010000 */
[----:B------:R-:W-:-:S03]  /*25cb0*/  MOV R192, 0xffffffff ;  /* 0xffffffff00c07802 */ /* 0x000fc60000000f00 */
[----:B------:R-:W-:-:S07]  /*25cc0*/  IMAD.MOV.U32 R213, RZ, RZ, R195 ;  /* 0x000000ffffd57224 */ /* 0x000fce00078e00c3 */
[----:B------:R-:W-:Y:S05]  /*25cd0*/  WARPSYNC.COLLECTIVE R192, `(.L_x_17470) ;  /* 0x00000000c0087348 */ /* 0x000fea0003c00000 */
[----:B------:R0:W1:Y:S02]  /*25ce0*/  SHFL.BFLY P6, R192, R213, R194, R193 ;  /* 0x0c0000c2d5c07389 */ /* 0x00006400000c00c1 */
[----:B01----:R-:W-:Y:S01]  /*25cf0*/  ENDCOLLECTIVE ;  /* 0x000000000000791b */ /* 0x003fe20003800000 */
.L_x_17470:
[----:B------:R-:W-:Y:S02]  /*25d00*/  IMAD.MOV.U32 R194, RZ, RZ, 0x8 ;  /* 0x00000008ffc27424 */ /* 0x000fe400078e00ff */
[----:B------:R-:W-:Y:S01]  /*25d10*/  FADD.FTZ R195, R195, R192 ;  /* 0x000000c0c3c37221 */ /* 0x000fe20000010000 */
[----:B------:R-:W-:-:S03]  /*25d20*/  MOV R192, 0xffffffff ;  /* 0xffffffff00c07802 */ /* 0x000fc60000000f00 */
[----:B------:R-:W-:-:S07]  /*25d30*/  IMAD.MOV.U32 R213, RZ, RZ, R195 ;  /* 0x000000ffffd57224 */ /* 0x000fce00078e00c3 */
[----:B------:R-:W-:Y:S05]  /*25d40*/  WARPSYNC.COLLECTIVE R192, `(.L_x_17471) ;  /* 0x00000000c0087348 */ /* 0x000fea0003c00000 */
[----:B------:R0:W1:Y:S02]  /*25d50*/  SHFL.BFLY P6, R192, R213, R194, R193 ;  /* 0x0c0000c2d5c07389 */ /* 0x00006400000c00c1 */
[----:B01----:R-:W-:Y:S01]  /*25d60*/  ENDCOLLECTIVE ;  /* 0x000000000000791b */ /* 0x003fe20003800000 */
.L_x_17471:
[----:B------:R-:W-:Y:S02]  /*25d70*/  IMAD.MOV.U32 R194, RZ, RZ, 0x10 ;  /* 0x00000010ffc27424 */ /* 0x000fe400078e00ff */
[----:B------:R-:W-:Y:S01]  /*25d80*/  FADD.FTZ R195, R195, R192 ;  /* 0x000000c0c3c37221 */ /* 0x000fe20000010000 */
[----:B------:R-:W-:-:S03]  /*25d90*/  MOV R192, 0xffffffff ;  /* 0xffffffff00c07802 */ /* 0x000fc60000000f00 */
[----:B------:R-:W-:-:S07]  /*25da0*/  IMAD.MOV.U32 R213, RZ, RZ, R195 ;  /* 0x000000ffffd57224 */ /* 0x000fce00078e00c3 */
[----:B------:R-:W-:Y:S05]  /*25db0*/  WARPSYNC.COLLECTIVE R192, `(.L_x_17472) ;  /* 0x00000000c0087348 */ /* 0x000fea0003c00000 */
[----:B------:R0:W1:Y:S02]  /*25dc0*/  SHFL.BFLY P6, R192, R213, R194, R193 ;  /* 0x0c0000c2d5c07389 */ /* 0x00006400000c00c1 */
[----:B01----:R-:W-:Y:S01]  /*25dd0*/  ENDCOLLECTIVE ;  /* 0x000000000000791b */ /* 0x003fe20003800000 */
.L_x_17472:
        /* <DEDUP_REMOVED lines=107> */
.L_x_17473:
[----:B------:R-:W-:Y:S01]  /*26490*/  MOV R194, 0x2 ;  /* 0x0000000200c27802 */ /* 0x000fe20000000f00 */
[----:B------:R-:W-:Y:S01]  /*264a0*/  FADD.FTZ R212, R212, R192 ;  /* 0x000000c0d4d47221 */ /* 0x000fe20000010000 */
[----:B------:R-:W-:-:S03]  /*264b0*/  IMAD.MOV.U32 R192, RZ, RZ, -0x1 ;  /* 0xffffffffffc07424 */ /* 0x000fc600078e00ff */
[----:B------:R-:W-:-:S07]  /*264c0*/  IMAD.MOV.U32 R213, RZ, RZ, R212 ;  /* 0x000000ffffd57224 */ /* 0x000fce00078e00d4 */
[----:B------:R-:W-:Y:S05]  /*264d0*/  WARPSYNC.COLLECTIVE R192, `(.L_x_17474) ;  /* 0x00000000c0087348 */ /* 0x000fea0003c00000 */
[----:B------:R0:W1:Y:S02]  /*264e0*/  SHFL.BFLY P6, R192, R213, R194, R193 ;  /* 0x0c0000c2d5c07389 */ /* 0x00006400000c00c1 */
[----:B01----:R-:W-:Y:S01]  /*264f0*/  ENDCOLLECTIVE ;  /* 0x000000000000791b */ /* 0x003fe20003800000 */
.L_x_17474:
[----:B------:R-:W-:Y:S01]  /*26500*/  HFMA2.MMA R194, -RZ, RZ, 0, 2.384185791015625e-07 ;  /* 0x00000004ffc27435 */ /* 0x000fe200000001ff */
[----:B------:R-:W-:Y:S01]  /*26510*/  FADD.FTZ R212, R212, R192 ;  /* 0x000000c0d4d47221 */ /* 0x000fe20000010000 */
[----:B------:R-:W-:-:S03]  /*26520*/  IMAD.MOV.U32 R192, RZ, RZ, -0x1 ;  /* 0xffffffffffc07424 */ /* 0x000fc600078e00ff */
[----:B------:R-:W-:-:S07]  /*26530*/  IMAD.MOV.U32 R213, RZ, RZ, R212 ;  /* 0x000000ffffd57224 */ /* 0x000fce00078e00d4 */
[----:B------:R-:W-:Y:S05]  /*26540*/  WARPSYNC.COLLECTIVE R192, `(.L_x_17475) ;  /* 0x00000000c0087348 */ /* 0x000fea0003c00000 */
[----:B------:R0:W1:Y:S02]  /*26550*/  SHFL.BFLY P6, R192, R213, R194, R193 ;  /* 0x0c0000c2d5c07389 */ /* 0x00006400000c00c1 */
[----:B01----:R-:W-:Y:S01]  /*26560*/  ENDCOLLECTIVE ;  /* 0x000000000000791b */ /* 0x003fe20003800000 */
.L_x_17475:
[----:B------:R-:W-:Y:S01]  /*26570*/  MOV R194, 0x8 ;  /* 0x0000000800c27802 */ /* 0x000fe20000000f00 */
[----:B------:R-:W-:Y:S01]  /*26580*/  FADD.FTZ R212, R212, R192 ;  /* 0x000000c0d4d47221 */ /* 0x000fe20000010000 */
[----:B------:R-:W-:-:S03]  /*26590*/  IMAD.MOV.U32 R192, RZ, RZ, -0x1 ;  /* 0xffffffffffc07424 */ /* 0x000fc600078e00ff */
[----:B------:R-:W-:-:S07]  /*265a0*/  IMAD.MOV.U32 R213, RZ, RZ, R212 ;  /* 0x000000ffffd57224 */ /* 0x000fce00078e00d4 */
[----:B------:R-:W-:Y:S05]  /*265b0*/  WARPSYNC.COLLECTIVE R192, `(.L_x_17476) ;  /* 0x00000000c0087348 */ /* 0x000fea0003c00000 */
[----:B------:R0:W1:Y:S02]  /*265c0*/  SHFL.BFLY P6, R192, R213, R194, R193 ;  /* 0x0c0000c2d5c07389 */ /* 0x00006400000c00c1 */
[----:B01----:R-:W-:Y:S01]  /*265d0*/  ENDCOLLECTIVE ;  /* 0x000000000000791b */ /* 0x003fe20003800000 */
.L_x_17476:
[----:B------:R-:W-:Y:S01]  /*265e0*/  HFMA2.MMA R194, -RZ, RZ, 0, 9.5367431640625e-07 ;  /* 0x00000010ffc27435 */ /* 0x000fe200000001ff */
[----:B------:R-:W-:Y:S01]  /*265f0*/  FADD.FTZ R212, R212, R192 ;  /* 0x000000c0d4d47221 */ /* 0x000fe20000010000 */
[----:B------:R-:W-:-:S03]  /*26600*/  IMAD.MOV.U32 R192, RZ, RZ, -0x1 ;  /* 0xffffffffffc07424 */ /* 0x000fc600078e00ff */
[----:B------:R-:W-:-:S07]  /*26610*/  IMAD.MOV.U32 R213, RZ, RZ, R212 ;  /* 0x000000ffffd57224 */ /* 0x000fce00078e00d4 */
[----:B------:R-:W-:Y:S05]  /*26620*/  WARPSYNC.COLLECTIVE R192, `(.L_x_17477) ;  /* 0x00000000c0087348 */ /* 0x000fea0003c00000 */
[----:B------:R0:W1:Y:S02]  /*26630*/  SHFL.BFLY P6, R192, R213, R194, R193 ;  /* 0x0c0000c2d5c07389 */ /* 0x00006400000c00c1 */
[----:B01----:R-:W-:Y:S01]  /*26640*/  ENDCOLLECTIVE ;  /* 0x000000000000791b */ /* 0x003fe20003800000 */
.L_x_17477:
[----:B------:R-:W-:Y:S05]  /*26650*/  BRA `(.L_x_17478) ;  /* 0xffffffdc008c7947 */ /* 0x000fea000383ffff */
.L_x_17479:
        /* <DEDUP_REMOVED lines=10> */
.L_x_40144:


//--------------------- .text._ZN10layer_norm31ln_parallel_residual_fwd_kernelINS_13Kernel_traitsIf13__nv_bfloat16fS2_fjLj1536ELj1ELj4ELj1ELj16ENS_18Kernel_traits_baseILj1536EfS2_fS2_fjLj128EEEEELb1ELb0ELb1EEEvNS_9FwdParamsE --------------------------
	.section	.text._ZN10layer_norm31ln_parallel_residual_fwd_kernelINS_13Kernel_traitsIf13__nv_bfloat16fS2_fjLj1536ELj1ELj4ELj1ELj16ENS_18Kernel_traits_baseILj1536EfS2_fS2_fjLj128EEEEELb1ELb0ELb1EEEvNS_9FwdParamsE,"ax",@progbits
	.align	128
        .global         _ZN10layer_norm31ln_parallel_residual_fwd_kernelINS_13Kernel_traitsIf13__nv_bfloat16fS2_fjLj1536ELj1ELj4ELj1ELj16ENS_18Kernel_traits_baseILj1536EfS2_fS2_fjLj128EEEEELb1ELb0ELb1EEEvNS_9FwdParamsE
        .type           _ZN10layer_norm31ln_parallel_residual_fwd_kernelINS_13Kernel_traitsIf13__nv_bfloat16fS2_fjLj1536ELj1ELj4ELj1ELj16ENS_18Kernel_traits_baseILj1536EfS2_fS2_fjLj128EEEEELb1ELb0ELb1EEEvNS_9FwdParamsE,@function
        .size           _ZN10layer_norm31ln_parallel_residual_fwd_kernelINS_13Kernel_traitsIf13__nv_bfloat16fS2_fjLj1536ELj1ELj4ELj1ELj16ENS_18Kernel_traits_baseILj1536EfS2_fS2_fjLj128EEEEELb1ELb0ELb1EEEvNS_9FwdParamsE,(.L_x_40145 - _ZN10layer_norm31ln_parallel_residual_fwd_kernelINS_13Kernel_traitsIf13__nv_bfloat16fS2_fjLj1536ELj1ELj4ELj1ELj16ENS_18Kernel_traits_baseILj1536EfS2_fS2_fjLj128EEEEELb1ELb0ELb1EEEvNS_9FwdParamsE)
        .other          _ZN10layer_norm31ln_parallel_residual_fwd_kernelINS_13Kernel_traitsIf13__nv_bfloat16fS2_fjLj1536ELj1ELj4ELj1ELj16ENS_18Kernel_traits_baseILj1536EfS2_fS2_fjLj128EEEEELb1ELb0ELb1EEEvNS_9FwdParamsE,@"STO_CUDA_ENTRY STV_DEFAULT"
_ZN10layer_norm31ln_parallel_residual_fwd_kernelINS_13Kernel_traitsIf13__nv_bfloat16fS2_fjLj1536ELj1ELj4ELj1ELj16ENS_18Kernel_traits_baseILj1536EfS2_fS2_fjLj128EEEEELb1ELb0ELb1EEEvNS_9FwdParamsE:
.text._ZN10layer_norm31ln_parallel_residual_fwd_kernelINS_13Kernel_traitsIf13__nv_bfloat16fS2_fjLj1536ELj1ELj4ELj1ELj16ENS_18Kernel_traits_baseILj1536EfS2_fS2_fjLj128EEEEELb1ELb0ELb1EEEvNS_9FwdParamsE:
        /* <DEDUP_REMOVED lines=9> */
[----:B------:R-:W1:Y:S01]  /*0090*/  LDC R7, c[0x0][0x2ec] ;  /* 0x0000bb00ff077b82 */ /* 0x000e620000000800 */
[----:B------:R-:W0:Y:S01]  /*00a0*/  S2R R16, SR_TID.X ;  /* 0x0000000000107919 */ /* 0x000e220000002100 */
[----:B------:R-:W2:Y:S01]  /*00b0*/  S2R R17, SR_CTAID.X ;  /* 0x0000000000117919 */ /* 0x000ea20000002500 */
[----:B------:R-:W-:Y:S01]  /*00c0*/  ULDC UR8, c[0x0][0x0] ;  /* 0x0000000000087ab9 */ /* 0x000fe20000000800 */
[----:B------:R-:W-:-:S04]  /*00d0*/  ULDC.64 UR12, c[0x0][0x2d0] ;  /* 0x0000b400000c7ab9 */ /* 0x000fc80000000a00 */
[----:B------:R-:W3:Y:S01]  /*00e0*/  @P0 LDC R11, c[0x0][0x2f0] ;  /* 0x0000bc00ff0b0b82 */ /* 0x000ee20000000800 */
[----:B------:R-:W4:Y:S01]  /*00f0*/  @P0 LDG.E.64 R2, desc[UR4][R8.64] ;  /* 0x0000000408020981 */ /* 0x000f22000c1e1b00 */
[----:B------:R-:W-:-:S03]  /*0100*/  ULDC.64 UR10, c[0x0][0x268] ;  /* 0x00009a00000a7ab9 */ /* 0x000fc60000000a00 */
[----:B-1----:R-:W3:Y:S01]  /*0110*/  @P0 LDG.E.64 R4, desc[UR4][R6.64] ;  /* 0x0000000406040981 */ /* 0x002ee2000c1e1b00 */
[----:B0-----:R-:W-:Y:S02]  /*0120*/  SHF.R.U32.HI R227, RZ, 0x5, R16 ;  /* 0x00000005ffe37819 */ /* 0x001fe40000011610 */
[----:B------:R-:W-:Y:S02]  /*0130*/  LOP3.LUT R20, R16, 0x1f, RZ, 0xc0, !PT ;  /* 0x0000001f10147812 */ /* 0x000fe400078ec0ff */
[----:B--2---:R-:W-:Y:S02]  /*0140*/  LEA R227, R17, R227, 0x2 ;  /* 0x000000e311e37211 */ /* 0x004fe400078e10ff */
        /* <DEDUP_REMOVED lines=24> */
[----:B----4-:R-:W-:Y:S02]  /*02d0*/  @P0 R2UR UR6, R2 ;  /* 0x00000000020602ca */ /* 0x010fe400000e0000 */
[----:B------:R-:W-:Y:S01]  /*02e0*/  @P0 R2UR UR7, R3 ;  /* 0x00000000030702ca */ /* 0x000fe200000e0000 */
[----:B------:R-:W-:Y:S01]  /*02f0*/  IMAD R3, R17, UR8, R16 ;  /* 0x0000000811037c24 */ /* 0x000fe2000f8e0210 */
[----:B------:R-:W-:Y:S01]  /*0300*/  ULDC.64 UR8, c[0x0][0x260] ;  /* 0x0000980000087ab9 */ /* 0x000fe20000000a00 */
[----:B---3--:R-:W-:-:S05]  /*0310*/  @P0 IADD3 R6, P1, R4, R11, RZ ;  /* 0x0000000b04060210 */ /* 0x008fca0007f3e0ff */
        /* <DEDUP_REMOVED lines=48> */
[----:B------:R-:W-:-:S03]  /*0620*/  UIADD3 UR39, UR6, -0xe443238, URZ ;  /* 0xf1bbcdc806277890 */ /* 0x000fc6000fffe03f */
[----:B------:R-:W-:Y:S01]  /*0630*/  LOP3.LUT R2, R15, UR37, R10, 0x96, !PT ;  /* 0x000000250f027c12 */ /* 0x000fe2000f8e960a */
[----:B------:R-:W-:Y:S01]  /*0640*/  IMAD.HI.U32 R9, R18, -0x326172a9, RZ ;  /* 0xcd9e8d5712097827 */ /* 0x000fe200078e00ff */
[----:B------:R-:W-:Y:S01]  /*0650*/  UIADD3 UR40, UR7, -0x24c28bd8, URZ ;  /* 0xdb3d742807287890 */ /* 0x000fe2000fffe03f */
[----:B------:R-:W-:Y:S02]  /*0660*/  ISETP.NE.U32.AND P1, PT, RZ, UR12, PT ;  /* 0x0000000cff007c0c */ /* 0x000fe4000bf25070 */
[----:B------:R-:W-:Y:S01]  /*0670*/  IMAD.HI.U32 R7, R2, -0x2daee0ad, RZ ;  /* 0xd2511f5302077827 */ /* 0x000fe200078e00ff */
[----:B------:R-:W-:-:S03]  /*0680*/  LOP3.LUT R17, R9, UR39, R14, 0x96, !PT ;  /* 0x0000002709117c12 */ /* 0x000fc6000f8e960e */
[----:B------:R-:W-:Y:S01]  /*0690*/  IMAD.SHL.U32 R14, R20, 0x20, RZ ;  /* 0x00000020140e7824 */ /* 0x000fe200078e00ff */
[----:B------:R-:W-:Y:S02]  /*06a0*/  ISETP.NE.AND.EX P1, PT, RZ, UR13, PT, P1 ;  /* 0x0000000dff007c0c */ /* 0x000fe4000bf25310 */
[----:B------:R-:W-:Y:S02]  /*06b0*/  LOP3.LUT R19, R7, UR40, R12, 0x96, !PT ;  /* 0x0000002807137c12 */ /* 0x000fe4000f8e960c */
[C---:B------:R-:W-:Y:S02]  /*06c0*/  IADD3 R12, P3, R14.reuse, UR10, RZ ;  /* 0x0000000a0e0c7c10 */ /* 0x040fe4000ff7e0ff */
[----:B------:R-:W-:-:S05]  /*06d0*/  IADD3 R14, P4, R14, UR12, RZ ;  /* 0x0000000c0e0e7c10 */ /* 0x000fca000ff9e0ff */
[----:B------:R-:W-:-:S05]  /*06e0*/  IMAD.X R15, RZ, RZ, UR13, P4 ;  /* 0x0000000dff0f7e24 */ /* 0x000fca000a0e06ff */
        /* <DEDUP_REMOVED lines=12> */
[----:B------:R-:W-:-:S05]  /*07b0*/  IMAD.SHL.U32 R0, R16, 0x20, RZ ;  /* 0x0000002010007824 */ /* 0x000fca00078e00ff */
        /* <DEDUP_REMOVED lines=31> */
[----:B------:R-:W-:Y:S01]  /*09b0*/  IADD3.X R11, RZ, UR9, RZ, P2, !PT ;  /* 0x00000009ff0b7c10 */ /* 0x000fe200097fe4ff */
        /* <DEDUP_REMOVED lines=34> */
[----:B------:R-:W-:Y:S01]  /*0be0*/  IMAD R2, R2, -0x2daee0ad, RZ ;  /* 0xd2511f5302027824 */ /* 0x000fe200078e02ff */
[----:B------:R-:W-:Y:S01]  /*0bf0*/  UIADD3 UR41, UR6, -0x700cb87f, URZ ;  /* 0x8ff3478106297890 */ /* 0x000fe2000fffe03f */
[----:B------:R-:W-:Y:S01]  /*0c00*/  IMAD.HI.U32 R7, R17, -0x2daee0ad, RZ ;  /* 0xd2511f5311077827 */ /* 0x000fe200078e00ff */
[----:B------:R-:W5:Y:S01]  /*0c10*/  LDG.E.128 R248, desc[UR4][R8.64+0x810] ;  /* 0x0008100408f87981 */ /* 0x000f62000c1e1d00 */
[----:B------:R-:W-:-:S02]  /*0c20*/  ULDC.64 UR8, c[0x0][0x228] ;  /* 0x00008a0000087ab9 */ /* 0x000fc40000000a00 */
[----:B------:R-:W-:Y:S01]  /*0c30*/  IMAD R0, R18, -0x326172a9, RZ ;  /* 0xcd9e8d5712007824 */ /* 0x000fe200078e02ff */
[----:B------:R-:W5:Y:S01]  /*0c40*/  LDG.E.128 R232, desc[UR4][R8.64+0xc00] ;  /* 0x000c000408e87981 */ /* 0x000f62000c1e1d00 */
[----:B------:R-:W-:-:S03]  /*0c50*/  LOP3.LUT R2, R7, UR42, R2, 0x96, !PT ;  /* 0x0000002a07027c12 */ /* 0x000fc6000f8e9602 */
[----:B------:R-:W5:Y:S04]  /*0c60*/  LDG.E.128 R228, desc[UR4][R8.64+0xc10] ;  /* 0x000c100408e47981 */ /* 0x000f68000c1e1d00 */
[----:B------:R-:W5:Y:S04]  /*0c70*/  LDG.E.128 R108, desc[UR4][R8.64+0x1000] ;  /* 0x00100004086c7981 */ /* 0x000f68000c1e1d00 */
[----:B------:R-:W5:Y:S04]  /*0c80*/  LDG.E.128 R104, desc[UR4][R8.64+0x1010] ;  /* 0x0010100408687981 */ /* 0x000f68000c1e1d00 */
[----:B------:R-:W5:Y:S04]  /*0c90*/  LDG.E.128 R100, desc[UR4][R8.64+0x1400] ;  /* 0x0014000408647981 */ /* 0x000f68000c1e1d00 */
[----:B------:R0:W5:Y:S01]  /*0ca0*/  LDG.E.128 R96, desc[UR4][R8.64+0x1410] ;  /* 0x0014100408607981 */ /* 0x000162000c1e1d00 */
[----:B------:R-:W-:Y:S01]  /*0cb0*/  ISETP.NE.U32.AND P0, PT, RZ, UR8, PT ;  /* 0x00000008ff007c0c */ /* 0x000fe2000bf05070 */
[----:B------:R-:W-:Y:S01]  /*0cc0*/  HFMA2.MMA R7, -RZ, RZ, 0, 0 ;  /* 0x00000000ff077435 */ /* 0x000fe200000001ff */
[----:B------:R-:W-:Y:S01]  /*0cd0*/  BSSY B0, `(.L_x_17480) ;  /* 0x0002478000007945 */ /* 0x000fe20003800000 */
[----:B------:R-:W-:Y:S01]  /*0ce0*/  LOP3.LUT R219, R6, 0x3, RZ, 0xc0, !PT ;  /* 0x0000000306db7812 */ /* 0x000fe200078ec0ff */
[----:B------:R-:W-:Y:S01]  /*0cf0*/  ULDC.U8 UR10, c[0x0][0x2a0] ;  /* 0x0000a800000a7ab9 */ /* 0x000fe20000000000 */
[----:B------:R-:W-:Y:S01]  /*0d00*/  ULDC UR23, c[0x0][0x218] ;  /* 0x0000860000177ab9 */ /* 0x000fe20000000800 */
[----:B------:R-:W-:Y:S01]  /*0d10*/  ULDC UR24, c[0x0][0x2d8] ;  /* 0x0000b60000187ab9 */ /* 0x000fe20000000800 */
[----:B------:R-:W-:Y:S01]  /*0d20*/  ULDC.64 UR12, c[0x0][0x238] ;  /* 0x00008e00000c7ab9 */ /* 0x000fe20000000a00 */
[----:B------:R-:W-:Y:S01]  /*0d30*/  ULDC.64 UR14, c[0x0][0x240] ;  /* 0x00009000000e7ab9 */ /* 0x000fe20000000a00 */
[----:B0-----:R-:W-:Y:S01]  /*0d40*/  IMAD.HI.U32 R9, R19, -0x326172a9, RZ ;  /* 0xcd9e8d5713097827 */ /* 0x001fe200078e00ff */
[----:B------:R-:W-:Y:S01]  /*0d50*/  ISETP.NE.AND.EX P0, PT, RZ, UR9, PT, P0 ;  /* 0x00000009ff007c0c */ /* 0x000fe2000bf05300 */
[----:B------:R-:W-:-:S02]  /*0d60*/  UISETP.NE.AND UP0, UPT, UR10, URZ, UPT ;  /* 0x0000003f0a00728c */ /* 0x000fc4000bf05270 */
[----:B------:R-:W-:Y:S01]  /*0d70*/  IMAD R6, R19, -0x326172a9, RZ ;  /* 0xcd9e8d5713067824 */ /* 0x000fe200078e02ff */
[----:B------:R-:W-:Y:S01]  /*0d80*/  LOP3.LUT R0, R9, UR41, R0, 0x96, !PT ;  /* 0x0000002909007c12 */ /* 0x000fe2000f8e9600 */
[----:B------:R-:W-:Y:S01]  /*0d90*/  IMAD R8, R17, -0x2daee0ad, RZ ;  /* 0xd2511f5311087824 */ /* 0x000fe200078e02ff */
[----:B------:R-:W-:Y:S01]  /*0da0*/  ULDC.64 UR8, c[0x0][0x228] ;  /* 0x00008a0000087ab9 */ /* 0x000fe20000000a00 */
[----:B------:R-:W-:Y:S01]  /*0db0*/  ULDC.64 UR10, c[0x0][0x230] ;  /* 0x00008c00000a7ab9 */ /* 0x000fe20000000a00 */
[----:B------:R-:W-:Y:S01]  /*0dc0*/  ULDC.64 UR16, c[0x0][0x248] ;  /* 0x0000920000107ab9 */ /* 0x000fe20000000a00 */
[----:B------:R-:W-:Y:S01]  /*0dd0*/  ULDC.64 UR18, c[0x0][0x2b8] ;  /* 0x0000ae0000127ab9 */ /* 0x000fe20000000a00 */
        /* <DEDUP_REMOVED lines=9> */
[----:B------:R0:W-:Y:S04]  /*0e70*/  STL.64 [R1], R36 ;  /* 0x0000002401007387 */ /* 0x0001e80000100a00 */
        /* <DEDUP_REMOVED lines=8> */
[----:B------:R0:W-:Y:S02]  /*0f00*/  STL.64 [R1+0x18], R22 ;  /* 0x0000181601007387 */ /* 0x0001e40000100a00 */
.L_x_18256:
[----:B01----:R-:W0:Y:S01]  /*0f10*/  S2R R20, SR_TID.X ;  /* 0x0000000000147919 */ /* 0x003e220000002100 */
[----:B------:R-:W1:Y:S01]  /*0f20*/  @P0 LDC.64 R16, c[0x0][0x228] ;  /* 0x00008a00ff100b82 */ /* 0x000e620000000a00 */
[----:B------:R-:W-:Y:S01]  /*0f30*/  ISETP.NE.U32.AND P1, PT, RZ, UR10, PT ;  /* 0x0000000aff007c0c */ /* 0x000fe2000bf25070 */
[----:B------:R-:W-:-:S03]  /*0f40*/  IMAD R18, R227, UR23, RZ ;  /* 0x00000017e3127c24 */ /* 0x000fc6000f8e02ff */
[----:B------:R-:W-:Y:S02]  /*0f50*/  ISETP.NE.AND.EX P1, PT, RZ, UR11, PT, P1 ;  /* 0x0000000bff007c0c */ /* 0x000fe4000bf25310 */
[----:B------:R-:W-:Y:S01]  /*0f60*/  SHF.R.S32.HI R19, RZ, 0x1f, R18 ;  /* 0x0000001fff137819 */ /* 0x000fe20000011412 */
[----:B------:R-:W2:Y:S03]  /*0f70*/  LDC.64 R220, c[0x0][0x220] ;  /* 0x00008800ffdc7b82 */ /* 0x000ea60000000a00 */
[----:B------:R-:W-:Y:S02]  /*0f80*/  LEA.HI R19, R19, R18, RZ, 0x3 ;  /* 0x0000001213137211 */ /* 0x000fe400078f18ff */
[----:B0-----:R-:W-:-:S04]  /*0f90*/  LOP3.LUT R20, R20, 0x1f, RZ, 0xc0, !PT ;  /* 0x0000001f14147812 */ /* 0x001fc800078ec0ff */
[----:B------:R-:W-:-:S04]  /*0fa0*/  LEA.HI.SX32 R226, R19, R20, 0x1d ;  /* 0x0000001413e27211 */ /* 0x000fc800078feaff */
[C---:B------:R-:W-:Y:S01]  /*0fb0*/  @P1 LEA R18, P3, R226.reuse, UR10, 0x5 ;  /* 0x0000000ae2121c11 */ /* 0x040fe2000f8628ff */
[C---:B--2---:R-:W-:Y:S01]  /*0fc0*/  IMAD.WIDE.U32 R20, R226.reuse, 0x10, R220 ;  /* 0x00000010e2147825 */ /* 0x044fe200078e00dc */
[C---:B-1----:R-:W-:Y:S02]  /*0fd0*/  @P0 LEA R16, P2, R226.reuse, R16, 0x4 ;  /* 0x00000010e2100211 */ /* 0x042fe400078420ff */
[C---:B------:R-:W-:Y:S02]  /*0fe0*/  @P1 LEA.HI.X R19, R226.reuse, UR11, RZ, 0x5, P3 ;  /* 0x0000000be2131c11 */ /* 0x040fe400098f2cff */
[----:B------:R-:W-:-:S03]  /*0ff0*/  @P0 LEA.HI.X R17, R226, R17, RZ, 0x4, P2 ;  /* 0x00000011e2110211 */ /* 0x000fc600010f24ff */
[----:B-----5:R0:W5:Y:S04]  /*1000*/  @P1 LDG.E.128 R68, desc[UR4][R18.64] ;  /* 0x0000000412441981 */ /* 0x020168000c1e1d00 */
[----:B------:R0:W5:Y:S04]  /*1010*/  @P1 LDG.E.128 R64, desc[UR4][R18.64+0x10] ;  /* 0x0000100412401981 */ /* 0x000168000c1e1d00 */
[----:B------:R0:W5:Y:S04]  /*1020*/  @P0 LDG.E.128 R60, desc[UR4][R16.64] ;  /* 0x00000004103c0981 */ /* 0x000168000c1e1d00 */
[----:B------:R0:W5:Y:S01]  /*1030*/  LDG.E.128 R16, desc[UR4][R20.64] ;  /* 0x0000000414107981 */ /* 0x000162000c1e1d00 */
        /* <DEDUP_REMOVED lines=12> */
.L_x_17482:
[----:B------:R-:W-:-:S07]  /*1100*/  IMAD.MOV.U32 R28, RZ, RZ, R6 ;  /* 0x000000ffff1c7224 */ /* 0x000fce00078e0006 */
.L_x_17483:
[----:B------:R-:W-:Y:S05]  /*1110*/  BSYNC B1 ;  /* 0x0000000000017941 */ /* 0x000fea0003800000 */
.L_x_17481:
        /* <DEDUP_REMOVED lines=16> */
.L_x_17487:
[----:B------:R-:W-:Y:S05]  /*1220*/  BSYNC B2 ;  /* 0x0000000000027941 */ /* 0x000fea0003800000 */
.L_x_17486:
        /* <DEDUP_REMOVED lines=42> */
[----:B------:R-:W-:Y:S01]  /*14d0*/  LOP3.LUT R2, R21, UR42, R22, 0x96, !PT ;  /* 0x0000002a15027c12 */ /* 0x000fe2000f8e9616 */
[----:B------:R-:W-:-:S07]  /*14e0*/  IMAD.MOV.U32 R8, RZ, RZ, R20 ;  /* 0x000000ffff087224 */ /* 0x000fce00078e0014 */
.L_x_17485:
[----:B------:R-:W-:Y:S05]  /*14f0*/  BSYNC B1 ;  /* 0x0000000000017941 */ /* 0x000fea0003800000 */
.L_x_17484:
        /* <DEDUP_REMOVED lines=8> */
[C---:B-----5:R-:W-:Y:S01]  /*1580*/  IMAD.U32 R21, R16.reuse, 0x10000, RZ ;  /* 0x0001000010157824 */ /* 0x060fe200078e00ff */
[----:B------:R-:W-:-:S02]  /*1590*/  PRMT R16, R16, 0x7632, R16 ;  /* 0x0000763210107816 */ /* 0x000fc40000000010 */
        /* <DEDUP_REMOVED lines=10> */
.L_x_17488:
        /* <DEDUP_REMOVED lines=12> */
.L_x_17491:
[----:B------:R-:W-:-:S07]  /*1700*/  MOV R22, R6 ;  /* 0x0000000600167202 */ /* 0x000fce0000000f00 */
.L_x_17492:
[----:B------:R-:W-:Y:S05]  /*1710*/  BSYNC B1 ;  /* 0x0000000000017941 */ /* 0x000fea0003800000 */
.L_x_17490:
        /* <DEDUP_REMOVED lines=16> */
.L_x_17496:
[----:B------:R-:W-:Y:S05]  /*1820*/  BSYNC B2 ;  /* 0x0000000000027941 */ /* 0x000fea0003800000 */
.L_x_17495:
        /* <DEDUP_REMOVED lines=36> */
[----:B------:R-:W-:-:S04]  /*1a70*/  HFMA2.MMA R21, -RZ, RZ, 0, 0 ;  /* 0x00000000ff157435 */ /* 0x000fc800000001ff */
[----:B------:R-:W-:Y:S01]  /*1a80*/  LOP3.LUT R2, R25, UR39, R8, 0x96, !PT ;  /* 0x0000002719027c12 */ /* 0x000fe2000f8e9608 */
[----:B------:R-:W-:-:S04]  /*1a90*/  IMAD.WIDE.U32 R8, R9, -0x326172a9, RZ ;  /* 0xcd9e8d5709087825 */ /* 0x000fc800078e00ff */
[----:B------:R-:W-:Y:S01]  /*1aa0*/  IMAD.MOV.U32 R6, RZ, RZ, R8 ;  /* 0x000000ffff067224 */ /* 0x000fe200078e0008 */
[----:B------:R-:W-:Y:S01]  /*1ab0*/  LOP3.LUT R0, R9, UR41, R24, 0x96, !PT ;  /* 0x0000002909007c12 */ /* 0x000fe2000f8e9618 */
[----:B------:R-:W-:-:S05]  /*1ac0*/  IMAD.WIDE.U32 R8, R2, -0x2daee0ad, RZ ;  /* 0xd2511f5302087825 */ /* 0x000fca00078e00ff */
[----:B------:R-:W-:-:S07]  /*1ad0*/  LOP3.LUT R2, R9, UR42, R20, 0x96, !PT ;  /* 0x0000002a09027c12 */ /* 0x000fce000f8e9614 */
.L_x_17494:
[----:B------:R-:W-:Y:S05]  /*1ae0*/  BSYNC B1 ;  /* 0x0000000000017941 */ /* 0x000fea0003800000 */
.L_x_17493:
[----:B------:R-:W-:-:S05]  /*1af0*/  I2FP.F32.U32 R9, R22 ;  /* 0x0000001600097245 */ /* 0x000fca0000201000 */
[----:B------:R-:W-:Y:S01]  /*1b00*/  FFMA.FTZ R20, R9, R252, 1.1641532182693481445e-10 ;  /* 0x2f00000009147423 */ /* 0x000fe200000100fc */
[----:B------:R-:W-:-:S04]  /*1b10*/  IMAD.U32 R9, R60, 0x10000, RZ ;  /* 0x000100003c097824 */ /* 0x000fc800078e00ff */
[----:B------:R-:W-:Y:S01]  /*1b20*/  FMUL.FTZ R9, R9, R238 ;  /* 0x000000ee09097220 */ /* 0x000fe20000410000 */
[----:B------:R-:W-:-:S04]  /*1b30*/  FSETP.GTU.FTZ.AND P3, PT, R20, R239, PT ;  /* 0x000000ef1400720b */ /* 0x000fc80003f7c000 */
[----:B------:R-:W-:-:S05]  /*1b40*/  FSEL R9, R9, RZ, !P3 ;  /* 0x000000ff09097208 */ /* 0x000fca0005800000 */
[----:B------:R-:W-:Y:S01]  /*1b50*/  FADD.FTZ R56, R56, R9 ;  /* 0x0000000938387221 */ /* 0x000fe20000010000 */
[----:B------:R-:W-:-:S03]  /*1b60*/  SEL R9, RZ, 0x1, P3 ;  /* 0x00000001ff097807 */ /* 0x000fc60001800000 */
[----:B------:R-:W-:-:S07]  /*1b70*/  @P1 FADD.FTZ R56, R68, R56 ;  /* 0x0000003844381221 */ /* 0x000fce0000010000 */
.L_x_17489:
        /* <DEDUP_REMOVED lines=12> */
.L_x_17498:
[----:B------:R-:W-:-:S07]  /*1c40*/  MOV R20, R6 ;  /* 0x0000000600147202 */ /* 0x000fce0000000f00 */
.L_x_17499:
[----:B------:R-:W-:Y:S05]  /*1c50*/  BSYNC B1 ;  /* 0x0000000000017941 */ /* 0x000fea0003800000 */
.L_x_17497:
        /* <DEDUP_REMOVED lines=16> */
.L_x_17503:
[----:B------:R-:W-:Y:S05]  /*1d60*/  BSYNC B2 ;  /* 0x0000000000027941 */ /* 0x000fea0003800000 */
.L_x_17502:
        /* <DEDUP_REMOVED lines=44> */
.L_x_17501:
[----:B------:R-:W-:Y:S05]  /*2030*/  BSYNC B1 ;  /* 0x0000000000017941 */ /* 0x000fea0003800000 */
.L_x_17500:
        /* <DEDUP_REMOVED lines=13> */
.L_x_17504:
        /* <DEDUP_REMOVED lines=12> */
.L_x_17507:
[----:B------:R-:W-:-:S07]  /*21d0*/  MOV R10, R6 ;  /* 0x00000006000a7202 */ /* 0x000fce0000000f00 */
.L_x_17508:
[----:B------:R-:W-:Y:S05]  /*21e0*/  BSYNC B1 ;  /* 0x0000000000017941 */ /* 0x000fea0003800000 */
.L_x_17506:
        /* <DEDUP_REMOVED lines=16> */
.L_x_17512:
[----:B------:R-:W-:Y:S05]  /*22f0*/  BSYNC B2 ;  /* 0x0000000000027941 */ /* 0x000fea0003800000 */
.L_x_17511:
        /* <DEDUP_REMOVED lines=44> */
.L_x_17510:
[----:B------:R-:W-:Y:S05]  /*25c0*/  BSYNC B1 ;  /* 0x0000000000017941 */ /* 0x000fea0003800000 */
.L_x_17509:
[----:B------:R-:W-:Y:S02]  /*25d0*/  I2FP.F32.U32 R23, R10 ;  /* 0x0000000a00177245 */ /* 0x000fe40000201000 */
[----:B------:R-:W-:-:S03]  /*25e0*/  PRMT R20, R60, 0x7632, R20 ;  /* 0x000076323c147816 */ /* 0x000fc60000000014 */
[----:B------:R-:W-:Y:S02]  /*25f0*/  FFMA.FTZ R10, R23, R252, 1.1641532182693481445e-10 ;  /* 0x2f000000170a7423 */ /* 0x000fe400000100fc */
[----:B------:R-:W-:-:S03]  /*2600*/  IMAD.U32 R23, R20, 0x10000, RZ ;  /* 0x0001000014177824 */ /* 0x000fc600078e00ff */
[----:B------:R-:W-:Y:S01]  /*2610*/  FSETP.GTU.FTZ.AND P3, PT, R10, R239, PT ;  /* 0x000000ef0a00720b */ /* 0x000fe20003f7c000 */
[----:B------:R-:W-:-:S05]  /*2620*/  FMUL.FTZ R23, R23, R238 ;  /* 0x000000ee17177220 */ /* 0x000fca0000410000 */
[----:B------:R-:W-:-:S05]  /*2630*/  FSEL R10, R23, RZ, !P3 ;  /* 0x000000ff170a7208 */ /* 0x000fca0005800000 */
[----:B------:R-:W-:Y:S01]  /*2640*/  FADD.FTZ R57, R57, R10 ;  /* 0x0000000a39397221 */ /* 0x000fe20000010000 */
[----:B------:R-:W-:-:S03]  /*2650*/  SEL R10, RZ, 0x1, P3 ;  /* 0x00000001ff0a7807 */ /* 0x000fc60001800000 */
[----:B------:R-:W-:-:S07]  /*2660*/  @P1 FADD.FTZ R57, R69, R57 ;  /* 0x0000003945391221 */ /* 0x000fce0000010000 */
.L_x_17505:
        /* <DEDUP_REMOVED lines=12> */
.L_x_17514:
[----:B------:R-:W-:-:S07]  /*2730*/  IMAD.MOV.U32 R20, RZ, RZ, R6 ;  /* 0x000000ffff147224 */ /* 0x000fce00078e0006 */
.L_x_17515:
[----:B------:R-:W-:Y:S05]  /*2740*/  BSYNC B1 ;  /* 0x0000000000017941 */ /* 0x000fea0003800000 */
.L_x_17513:
        /* <DEDUP_REMOVED lines=16> */
.L_x_17519:
[----:B------:R-:W-:Y:S05]  /*2850*/  BSYNC B2 ;  /* 0x0000000000027941 */ /* 0x000fea0003800000 */
.L_x_17518:
        /* <DEDUP_REMOVED lines=44> */
.L_x_17517:
[----:B------:R-:W-:Y:S05]  /*2b20*/  BSYNC B1 ;  /* 0x0000000000017941 */ /* 0x000fea0003800000 */
.L_x_17516:
[----:B------:R-:W-:-:S05]  /*2b30*/  I2FP.F32.U32 R21, R20 ;  /* 0x0000001400157245 */ /* 0x000fca0000201000 */
[----:B------:R-:W-:Y:S01]  /*2b40*/  FFMA.FTZ R20, R21, R252, 1.1641532182693481445e-10 ;  /* 0x2f00000015147423 */ /* 0x000fe200000100fc */
[----:B------:R-:W-:-:S04]  /*2b50*/  SHF.L.U32 R21, R17, 0x10, RZ ;  /* 0x0000001011157819 */ /* 0x000fc800000006ff */
[----:B------:R-:W-:Y:S01]  /*2b60*/  FSETP.GTU.FTZ.AND P3, PT, R20, R239, PT ;  /* 0x000000ef1400720b */ /* 0x000fe20003f7c000 */
[----:B------:R-:W-:Y:S01]  /*2b70*/  FMUL.FTZ R21, R21, R238 ;  /* 0x000000ee15157220 */ /* 0x000fe20000410000 */
[----:B------:R-:W-:Y:S02]  /*2b80*/  PRMT R20, R17, 0x7632, R20 ;  /* 0x0000763211147816 */ /* 0x000fe40000000014 */
        /* <DEDUP_REMOVED lines=8> */
.L_x_17520:
        /* <DEDUP_REMOVED lines=12> */
.L_x_17523:
[----:B------:R-:W-:-:S07]  /*2cd0*/  IMAD.MOV.U32 R11, RZ, RZ, R6 ;  /* 0x000000ffff0b7224 */ /* 0x000fce00078e0006 */
.L_x_17524:
[----:B------:R-:W-:Y:S05]  /*2ce0*/  BSYNC B1 ;  /* 0x0000000000017941 */ /* 0x000fea0003800000 */
.L_x_17522:
        /* <DEDUP_REMOVED lines=16> */
.L_x_17528:
[----:B------:R-:W-:Y:S05]  /*2df0*/  BSYNC B2 ;  /* 0x0000000000027941 */ /* 0x000fea0003800000 */
.L_x_17527:
        /* <DEDUP_REMOVED lines=44> */
.L_x_17526:
[----:B------:R-:W-:Y:S05]  /*30c0*/  BSYNC B1 ;  /* 0x0000000000017941 */ /* 0x000fea0003800000 */
.L_x_17525:
[----:B------:R-:W-:-:S05]  /*30d0*/  I2FP.F32.U32 R11, R11 ;  /* 0x0000000b000b7245 */ /* 0x000fca0000201000 */
[----:B------:R-:W-:Y:S01]  /*30e0*/  FFMA.FTZ R22, R11, R252, 1.1641532182693481445e-10 ;  /* 0x2f0000000b167423 */ /* 0x000fe200000100fc */
[----:B------:R-:W-:-:S04]  /*30f0*/  SHF.L.U32 R11, R61, 0x10, RZ ;  /* 0x000000103d0b7819 */ /* 0x000fc800000006ff */
[----:B------:R-:W-:Y:S01]  /*3100*/  FSETP.GTU.FTZ.AND P3, PT, R22, R239, PT ;  /* 0x000000ef1600720b */ /* 0x000fe20003f7c000 */
[----:B------:R-:W-:-:S05]  /*3110*/  FMUL.FTZ R11, R11, R238 ;  /* 0x000000ee0b0b7220 */ /* 0x000fca0000410000 */
[----:B------:R-:W-:-:S05]  /*3120*/  FSEL R11, R11, RZ, !P3 ;  /* 0x000000ff0b0b7208 */ /* 0x000fca0005800000 */
[----:B------:R-:W-:Y:S01]  /*3130*/  FADD.FTZ R58, R58, R11 ;  /* 0x0000000b3a3a7221 */ /* 0x000fe20000010000 */
[----:B------:R-:W-:-:S03]  /*3140*/  SEL R11, RZ, 0x1, P3 ;  /* 0x00000001ff0b7807 */ /* 0x000fc60001800000 */
[----:B------:R-:W-:-:S07]  /*3150*/  @P1 FADD.FTZ R58, R70, R58 ;  /* 0x0000003a463a1221 */ /* 0x000fce0000010000 */
.L_x_17521:
        /* <DEDUP_REMOVED lines=12> */
.L_x_17530:
[----:B------:R-:W-:-:S07]  /*3220*/  IMAD.MOV.U32 R21, RZ, RZ, R6 ;  /* 0x000000ffff157224 */ /* 0x000fce00078e0006 */
.L_x_17531:
[----:B------:R-:W-:Y:S05]  /*3230*/  BSYNC B1 ;  /* 0x0000000000017941 */ /* 0x000fea0003800000 */
.L_x_17529:
        /* <DEDUP_REMOVED lines=16> */
.L_x_17535:
[----:B------:R-:W-:Y:S05]  /*3340*/  BSYNC B2 ;  /* 0x0000000000027941 */ /* 0x000fea0003800000 */
.L_x_17534:
        /* <DEDUP_REMOVED lines=44> */
.L_x_17533:
[----:B------:R-:W-:Y:S05]  /*3610*/  BSYNC B1 ;  /* 0x0000000000017941 */ /* 0x000fea0003800000 */
.L_x_17532:
        /* <DEDUP_REMOVED lines=13> */
.L_x_17536:
        /* <DEDUP_REMOVED lines=12> */
.L_x_17539:
[----:B------:R-:W-:-:S07]  /*37b0*/  IMAD.MOV.U32 R12, RZ, RZ, R6 ;  /* 0x000000ffff0c7224 */ /* 0x000fce00078e0006 */
.L_x_17540:
[----:B------:R-:W-:Y:S05]  /*37c0*/  BSYNC B1 ;  /* 0x0000000000017941 */ /* 0x000fea0003800000 */
.L_x_17538:
        /* <DEDUP_REMOVED lines=16> */
.L_x_17544:
[----:B------:R-:W-:Y:S05]  /*38d0*/  BSYNC B2 ;  /* 0x0000000000027941 */ /* 0x000fea0003800000 */
.L_x_17543:
        /* <DEDUP_REMOVED lines=44> */
.L_x_17542:
[----:B------:R-:W-:Y:S05]  /*3ba0*/  BSYNC B1 ;  /* 0x0000000000017941 */ /* 0x000fea0003800000 */
.L_x_17541:
        /* <DEDUP_REMOVED lines=10> */
.L_x_17537:
        /* <DEDUP_REMOVED lines=12> */
.L_x_17546:
[----:B------:R-:W-:-:S07]  /*3d10*/  MOV R21, R6 ;  /* 0x0000000600157202 */ /* 0x000fce0000000f00 */
.L_x_17547:
[----:B------:R-:W-:Y:S05]  /*3d20*/  BSYNC B1 ;  /* 0x0000000000017941 */ /* 0x000fea0003800000 */
.L_x_17545:
        /* <DEDUP_REMOVED lines=16> */
.L_x_17551:
[----:B------:R-:W-:Y:S05]  /*3e30*/  BSYNC B2 ;  /* 0x0000000000027941 */ /* 0x000fea0003800000 */
.L_x_17550:
        /* <DEDUP_REMOVED lines=44> */
.L_x_17549:
[----:B------:R-:W-:Y:S05]  /*4100*/  BSYNC B1 ;  /* 0x0000000000017941 */ /* 0x000fea0003800000 */
.L_x_17548:
[----:B------:R-:W-:Y:S01]  /*4110*/  I2FP.F32.U32 R21, R21 ;  /* 0x0000001500157245 */ /* 0x000fe20000201000 */
[----:B------:R-:W-:-:S04]  /*4120*/  IMAD.U32 R23, R18, 0x10000, RZ ;  /* 0x0001000012177824 */ /* 0x000fc800078e00ff */
[----:B------:R-:W-:Y:S01]  /*4130*/  FFMA.FTZ R24, R21, R252, 1.1641532182693481445e-10 ;  /* 0x2f00000015187423 */ /* 0x000fe200000100fc */
[----:B------:R-:W-:Y:S01]  /*4140*/  FMUL.FTZ R23, R23, R238 ;  /* 0x000000ee17177220 */ /* 0x000fe20000410000 */
[----:B------:R-:W-:-:S03]  /*4150*/  PRMT R21, R18, 0x7632, R21 ;  /* 0x0000763212157816 */ /* 0x000fc60000000015 */
        /* <DEDUP_REMOVED lines=9> */
.L_x_17552:
        /* <DEDUP_REMOVED lines=12> */
.L_x_17555:
[----:B------:R-:W-:-:S07]  /*42b0*/  MOV R13, R6 ;  /* 0x00000006000d7202 */ /* 0x000fce0000000f00 */
.L_x_17556:
[----:B------:R-:W-:Y:S05]  /*42c0*/  BSYNC B1 ;  /* 0x0000000000017941 */ /* 0x000fea0003800000 */
.L_x_17554:
        /* <DEDUP_REMOVED lines=16> */
.L_x_17560:
[----:B------:R-:W-:Y:S05]  /*43d0*/  BSYNC B2 ;  /* 0x0000000000027941 */ /* 0x000fea0003800000 */
.L_x_17559:
        /* <DEDUP_REMOVED lines=44> */
.L_x_17558:
[----:B------:R-:W-:Y:S05]  /*46a0*/  BSYNC B1 ;  /* 0x0000000000017941 */ /* 0x000fea0003800000 */
.L_x_17557:
[----:B------:R-:W-:-:S05]  /*46b0*/  I2FP.F32.U32 R13, R13 ;  /* 0x0000000d000d7245 */ /* 0x000fca0000201000 */
[----:B------:R-:W-:Y:S01]  /*46c0*/  FFMA.FTZ R22, R13, R252, 1.1641532182693481445e-10 ;  /* 0x2f0000000d167423 */ /* 0x000fe200000100fc */
[----:B------:R-:W-:-:S04]  /*46d0*/  IMAD.U32 R13, R62, 0x10000, RZ ;  /* 0x000100003e0d7824 */ /* 0x000fc800078e00ff */
[----:B------:R-:W-:Y:S01]  /*46e0*/  FMUL.FTZ R13, R13, R238 ;  /* 0x000000ee0d0d7220 */ /* 0x000fe20000410000 */
[----:B------:R-:W-:-:S04]  /*46f0*/  FSETP.GTU.FTZ.AND P3, PT, R22, R239, PT ;  /* 0x000000ef1600720b */ /* 0x000fc80003f7c000 */
[----:B------:R-:W-:Y:S02]  /*4700*/  FSEL R25, R13, RZ, !P3 ;  /* 0x000000ff0d197208 */ /* 0x000fe40005800000 */
[----:B------:R-:W-:-:S03]  /*4710*/  SEL R13, RZ, 0x1, P3 ;  /* 0x00000001ff0d7807 */ /* 0x000fc60001800000 */
[----:B------:R-:W-:-:S04]  /*4720*/  FADD.FTZ R52, R52, R25 ;  /* 0x0000001934347221 */ /* 0x000fc80000010000 */
[----:B------:R-:W-:-:S07]  /*4730*/  @P1 FADD.FTZ R52, R64, R52 ;  /* 0x0000003440341221 */ /* 0x000fce0000010000 */
.L_x_17553:
        /* <DEDUP_REMOVED lines=12> */
.L_x_17562:
[----:B------:R-:W-:-:S07]  /*4800*/  IMAD.MOV.U32 R26, RZ, RZ, R6 ;  /* 0x000000ffff1a7224 */ /* 0x000fce00078e0006 */
.L_x_17563:
[----:B------:R-:W-:Y:S05]  /*4810*/  BSYNC B1 ;  /* 0x0000000000017941 */ /* 0x000fea0003800000 */
.L_x_17561:
        /* <DEDUP_REMOVED lines=16> */
.L_x_17567:
[----:B------:R-:W-:Y:S05]  /*4920*/  BSYNC B2 ;  /* 0x0000000000027941 */ /* 0x000fea0003800000 */
.L_x_17566:
        /* <DEDUP_REMOVED lines=44> */
.L_x_17565:
[----:B------:R-:W-:Y:S05]  /*4bf0*/  BSYNC B1 ;  /* 0x0000000000017941 */ /* 0x000fea0003800000 */
.L_x_17564:
        /* <DEDUP_REMOVED lines=12> */
.L_x_17568:
        /* <DEDUP_REMOVED lines=12> */
.L_x_17571:
[----:B------:R-:W-:-:S07]  /*4d80*/  IMAD.MOV.U32 R14, RZ, RZ, R6 ;  /* 0x000000ffff0e7224 */ /* 0x000fce00078e0006 */
.L_x_17572:
[----:B------:R-:W-:Y:S05]  /*4d90*/  BSYNC B1 ;  /* 0x0000000000017941 */ /* 0x000fea0003800000 */
.L_x_17570:
        /* <DEDUP_REMOVED lines=16> */
.L_x_17576:
[----:B------:R-:W-:Y:S05]  /*4ea0*/  BSYNC B2 ;  /* 0x0000000000027941 */ /* 0x000fea0003800000 */
.L_x_17575:
        /* <DEDUP_REMOVED lines=44> */
.L_x_17574:
[----:B------:R-:W-:Y:S05]  /*5170*/  BSYNC B1 ;  /* 0x0000000000017941 */ /* 0x000fea0003800000 */
.L_x_17573:
        /* <DEDUP_REMOVED lines=10> */
.L_x_17569:
        /* <DEDUP_REMOVED lines=12> */
.L_x_17578:
[----:B------:R-:W-:-:S07]  /*52e0*/  IMAD.MOV.U32 R21, RZ, RZ, R6 ;  /* 0x000000ffff157224 */ /* 0x000fce00078e0006 */
.L_x_17579:
[----:B------:R-:W-:Y:S05]  /*52f0*/  BSYNC B1 ;  /* 0x0000000000017941 */ /* 0x000fea0003800000 */
.L_x_17577:
        /* <DEDUP_REMOVED lines=16> */
.L_x_17583:
[----:B------:R-:W-:Y:S05]  /*5400*/  BSYNC B2 ;  /* 0x0000000000027941 */ /* 0x000fea0003800000 */
.L_x_17582:
        /* <DEDUP_REMOVED lines=44> */
.L_x_17581:
[----:B------:R-:W-:Y:S05]  /*56d0*/  BSYNC B1 ;  /* 0x0000000000017941 */ /* 0x000fea0003800000 */
.L_x_17580:
[----:B------:R-:W-:-:S05]  /*56e0*/  I2FP.F32.U32 R21, R21 ;  /* 0x0000001500157245 */ /* 0x000fca0000201000 */
[----:B------:R-:W-:Y:S01]  /*56f0*/  FFMA.FTZ R24, R21, R252, 1.1641532182693481445e-10 ;  /* 0x2f00000015187423 */ /* 0x000fe200000100fc */
[C---:B------:R-:W-:Y:S01]  /*5700*/  IMAD.U32 R21, R19.reuse, 0x10000, RZ ;  /* 0x0001000013157824 */ /* 0x040fe200078e00ff */
[----:B------:R-:W-:-:S03]  /*5710*/  PRMT R19, R19, 0x7632, R19 ;  /* 0x0000763213137816 */ /* 0x000fc60000000013 */
[----:B------:R-:W-:Y:S01]  /*5720*/  FMUL.FTZ R21, R21, R238 ;  /* 0x000000ee15157220 */ /* 0x000fe20000410000 */
        /* <DEDUP_REMOVED lines=8> */
.L_x_17584:
        /* <DEDUP_REMOVED lines=12> */
.L_x_17587:
[----:B------:R-:W-:-:S07]  /*5870*/  IMAD.MOV.U32 R15, RZ, RZ, R6 ;  /* 0x000000ffff0f7224 */ /* 0x000fce00078e0006 */
.L_x_17588:
[----:B------:R-:W-:Y:S05]  /*5880*/  BSYNC B1 ;  /* 0x0000000000017941 */ /* 0x000fea0003800000 */
.L_x_17586:
        /* <DEDUP_REMOVED lines=16> */
.L_x_17592:
[----:B------:R-:W-:Y:S05]  /*5990*/  BSYNC B2 ;  /* 0x0000000000027941 */ /* 0x000fea0003800000 */
.L_x_17591:
        /* <DEDUP_REMOVED lines=44> */
.L_x_17590:
[----:B------:R-:W-:Y:S05]  /*5c60*/  BSYNC B1 ;  /* 0x0000000000017941 */ /* 0x000fea0003800000 */
.L_x_17589:
        /* <DEDUP_REMOVED lines=9> */
.L_x_17585:
        /* <DEDUP_REMOVED lines=12> */
.L_x_17594:
[----:B------:R-:W-:-:S07]  /*5dc0*/  MOV R21, R6 ;  /* 0x0000000600157202 */ /* 0x000fce0000000f00 */
.L_x_17595:
[----:B------:R-:W-:Y:S05]  /*5dd0*/  BSYNC B1 ;  /* 0x0000000000017941 */ /* 0x000fea0003800000 */
.L_x_17593:
        /* <DEDUP_REMOVED lines=16> */
.L_x_17599:
[----:B------:R-:W-:Y:S05]  /*5ee0*/  BSYNC B2 ;  /* 0x0000000000027941 */ /* 0x000fea0003800000 */
.L_x_17598:
        /* <DEDUP_REMOVED lines=44> */
.L_x_17597:
[----:B------:R-:W-:Y:S05]  /*61b0*/  BSYNC B1 ;  /* 0x0000000000017941 */ /* 0x000fea0003800000 */
.L_x_17596:
        /* <DEDUP_REMOVED lines=12> */
.L_x_17600:
        /* <DEDUP_REMOVED lines=12> */
.L_x_17603:
[----:B------:R-:W-:-:S07]  /*6340*/  MOV R19, R6 ;  /* 0x0000000600137202 */ /* 0x000fce0000000f00 */
.L_x_17604:
[----:B------:R-:W-:Y:S05]  /*6350*/  BSYNC B1 ;  /* 0x0000000000017941 */ /* 0x000fea0003800000 */
.L_x_17602:
        /* <DEDUP_REMOVED lines=15> */
[----:B------:R-:W-:Y:S01]  /*6450*/  @P0 IMAD.MOV R6, RZ, RZ, R7 ;  /* 0x000000ffff060224 */ /* 0x000fe200078e0207 */
[----:B------:R-:W-:-:S04]  /*6460*/  ISETP.NE.AND P0, PT, R2, RZ, PT ;  /* 0x000000ff0200720c */ /* 0x000fc80003f05270 */
[----:B------:R-:W-:-:S09]  /*6470*/  @!P6 MOV R7, R6 ;  /* 0x000000060007e202 */ /* 0x000fd20000000f00 */
.L_x_17608:
[----:B------:R-:W-:Y:S05]  /*6480*/  BSYNC B2 ;  /* 0x0000000000027941 */ /* 0x000fea0003800000 */
.L_x_17607:
        /* <DEDUP_REMOVED lines=44> */
.L_x_17606:
[----:B------:R-:W-:Y:S05]  /*6750*/  BSYNC B1 ;  /* 0x0000000000017941 */ /* 0x000fea0003800000 */
.L_x_17605:
        /* <DEDUP_REMOVED lines=10> */
.L_x_17601:
[----:B------:R-:W-:Y:S02]  /*6800*/  P2R R21, PR, RZ, 0x2 ;  /* 0x00000002ff157803 */ /* 0x000fe40000000000 */
[----:B------:R-:W-:Y:S02]  /*6810*/  ISETP.NE.AND P1, PT, R20, RZ, PT ;  /* 0x000000ff1400720c */ /* 0x000fe40003f25270 */
[----:B------:R-:W-:Y:S02]  /*6820*/  SEL R19, RZ, 0x1000000, P5 ;  /* 0x01000000ff137807 */ /* 0x000fe40002800000 */
[----:B------:R-:W-:Y:S02]  /*6830*/  SEL R20, RZ, 0x10000, P4 ;  /* 0x00010000ff147807 */ /* 0x000fe40002000000 */
[----:B------:R-:W-:Y:S02]  /*6840*/  ISETP.NE.AND P5, PT, R16, RZ, PT ;  /* 0x000000ff1000720c */ /* 0x000fe40003fa5270 */
[----:B------:R-:W-:-:S02]  /*6850*/  ISETP.NE.AND P4, PT, R17, RZ, PT ;  /* 0x000000ff1100720c */ /* 0x000fc40003f85270 */
[----:B------:R-:W-:Y:S02]  /*6860*/  SEL R17, RZ, 0x100, P3 ;  /* 0x00000100ff117807 */ /* 0x000fe40001800000 */
[----:B------:R-:W-:Y:S02]  /*6870*/  SEL R16, RZ, 0x1, P1 ;  /* 0x00000001ff107807 */ /* 0x000fe40000800000 */
[----:B------:R-:W-:Y:S02]  /*6880*/  ISETP.NE.AND P3, PT, R18, RZ, PT ;  /* 0x000000ff1200720c */ /* 0x000fe40003f65270 */
[----:B------:R-:W-:Y:S01]  /*6890*/  LOP3.LUT R18, R17, R19, R20, 0xfe, !PT ;  /* 0x0000001311127212 */ /* 0x000fe200078efe14 */
[----:B------:R-:W-:Y:S01]  /*68a0*/  IMAD.WIDE.U32 R16, R16, 0x1000000, RZ ;  /* 0x0100000010107825 */ /* 0x000fe200078e00ff */
[----:B------:R-:W-:Y:S02]  /*68b0*/  SEL R19, RZ, 0x1, P3 ;  /* 0x00000001ff137807 */ /* 0x000fe40001800000 */
[----:B------:R-:W-:-:S02]  /*68c0*/  SEL R20, RZ, 0x1, P5 ;  /* 0x00000001ff147807 */ /* 0x000fc40002800000 */
[----:B------:R-:W-:Y:S02]  /*68d0*/  LOP3.LUT R17, R17, R18, R19, 0xfe, !PT ;  /* 0x0000001211117212 */ /* 0x000fe400078efe13 */
[----:B------:R-:W-:Y:S02]  /*68e0*/  SEL R18, RZ, 0x1, P4 ;  /* 0x00000001ff127807 */ /* 0x000fe40002000000 */
[----:B------:R-:W-:Y:S01]  /*68f0*/  ISETP.NE.AND P1, PT, R21, RZ, PT ;  /* 0x000000ff1500720c */ /* 0x000fe20003f25270 */
[----:B------:R-:W-:Y:S01]  /*6900*/  IMAD.WIDE.U32 R20, R20, 0x100, RZ ;  /* 0x0000010014147825 */ /* 0x000fe200078e00ff */
[----:B------:R-:W-:Y:S02]  /*6910*/  LOP3.LUT P6, RZ, R213, 0x20, RZ, 0xc0, !PT ;  /* 0x00000020d5ff7812 */ /* 0x000fe400078cc0ff */
[----:B------:R-:W-:Y:S01]  /*6920*/  SHF.L.U32 R24, R226, 0x3, RZ ;  /* 0x00000003e2187819 */ /* 0x000fe200000006ff */
[----:B------:R-:W-:Y:S01]  /*6930*/  IMAD.WIDE.U32 R18, R18, 0x10000, RZ ;  /* 0x0001000012127825 */ /* 0x000fe200078e00ff */
[----:B------:R-:W-:-:S02]  /*6940*/  SHF.R.U32.HI R23, RZ, 0x1d, R226 ;  /* 0x0000001dff177819 */ /* 0x000fc400000116e2 */
[----:B------:R-:W-:Y:S02]  /*6950*/  LOP3.LUT R18, R20, R16, R18, 0xfe, !PT ;  /* 0x0000001014127212 */ /* 0x000fe400078efe12 */
[C---:B------:R-:W-:Y:S02]  /*6960*/  LEA R16, P3, R226.reuse, UR12, 0x5 ;  /* 0x0000000ce2107c11 */ /* 0x040fe4000f8628ff */
[----:B------:R-:W-:Y:S02]  /*6970*/  LOP3.LUT R19, R21, R17, R19, 0xfe, !PT ;  /* 0x0000001115137212 */ /* 0x000fe400078efe13 */
[----:B------:R-:W-:Y:S02]  /*6980*/  LEA.HI.X R17, R226, UR13, RZ, 0x5, P3 ;  /* 0x0000000de2117c11 */ /* 0x000fe400098f2cff */
[----:B------:R-:W-:-:S03]  /*6990*/  SEL R21, RZ, 0x1, P6 ;  /* 0x00000001ff157807 */ /* 0x000fc60003000000 */
[----:B------:R-:W-:Y:S01]  /*69a0*/  STG.E.128 desc[UR4][R16.64], R56 ;  /* 0x0000003810007986 */ /* 0x000fe2000c101d04 */
[----:B------:R-:W-:-:S03]  /*69b0*/  LOP3.LUT R18, R18, R21, RZ, 0xfc, !PT ;  /* 0x0000001512127212 */ /* 0x000fc600078efcff */
[----:B------:R0:W-:Y:S02]  /*69c0*/  STG.E.128 desc[UR4][R16.64+0x10], R52 ;  /* 0x0000103410007986 */ /* 0x0001e4000c101d04 */
[----:B0-----:R-:W-:-:S04]  /*69d0*/  IADD3 R16, P3, R24, UR14, RZ ;  /* 0x0000000e18107c10 */ /* 0x001fc8000ff7e0ff */
[----:B------:R-:W-:-:S05]  /*69e0*/  IADD3.X R17, R23, UR15, RZ, P3, !PT ;  /* 0x0000000f17117c10 */ /* 0x000fca0009ffe4ff */
[----:B------:R0:W-:Y:S01]  /*69f0*/  STG.E.64 desc[UR4][R16.64], R18 ;  /* 0x0000001210007986 */ /* 0x0001e2000c101b04 */
[----:B------:R-:W-:Y:S05]  /*6a00*/  @!P0 BRA `(.L_x_17609) ;  /* 0x0000000000508947 */ /* 0x000fea0003800000 */
[----:B0-----:R-:W-:Y:S01]  /*6a10*/  IMAD.U32 R16, R15, 0x10000, RZ ;  /* 0x000100000f107824 */ /* 0x001fe200078e00ff */
        /* <DEDUP_REMOVED lines=19> */
.L_x_17609:
[----:B01----:R-:W0:Y:S01]  /*6b50*/  @P1 LDC.64 R16, c[0x0][0x230] ;  /* 0x00008c00ff101b82 */ /* 0x003e220000000a00 */
[----:B------:R-:W-:-:S07]  /*6b60*/  VIADD R216, R226, 0x20 ;  /* 0x00000020e2d87836 */ /* 0x000fce0000000000 */
[----:B------:R-:W1:Y:S01]  /*6b70*/  @P0 LDC.64 R18, c[0x0][0x228] ;  /* 0x00008a00ff120b82 */ /* 0x000e620000000a00 */
[----:B0-----:R-:W-:-:S05]  /*6b80*/  @P1 IMAD.WIDE.U32 R16, R216, 0x20, R16 ;  /* 0x00000020d8101825 */ /* 0x001fca00078e0010 */
[----:B------:R-:W5:Y:S01]  /*6b90*/  @P1 LDG.E.128 R68, desc[UR4][R16.64] ;  /* 0x0000000410441981 */ /* 0x000f62000c1e1d00 */
[----:B-1----:R-:W-:-:S03]  /*6ba0*/  @P0 IMAD.WIDE.U32 R18, R216, 0x10, R18 ;  /* 0x00000010d8120825 */ /* 0x002fc600078e0012 */
[----:B------:R0:W5:Y:S04]  /*6bb0*/  @P1 LDG.E.128 R64, desc[UR4][R16.64+0x10] ;  /* 0x0000100410401981 */ /* 0x000168000c1e1d00 */
        /* <DEDUP_REMOVED lines=15> */
.L_x_17611:
[----:B------:R-:W-:-:S07]  /*6cb0*/  IMAD.MOV.U32 R24, RZ, RZ, R6 ;  /* 0x000000ffff187224 */ /* 0x000fce00078e0006 */
.L_x_17612:
[----:B------:R-:W-:Y:S05]  /*6cc0*/  BSYNC B1 ;  /* 0x0000000000017941 */ /* 0x000fea0003800000 */
.L_x_17610:
        /* <DEDUP_REMOVED lines=16> */
.L_x_17616:
[----:B------:R-:W-:Y:S05]  /*6dd0*/  BSYNC B2 ;  /* 0x0000000000027941 */ /* 0x000fea0003800000 */
.L_x_17615:
        /* <DEDUP_REMOVED lines=44> */
.L_x_17614:
[----:B------:R-:W-:Y:S05]  /*70a0*/  BSYNC B1 ;  /* 0x0000000000017941 */ /* 0x000fea0003800000 */
.L_x_17613:
[----:B------:R-:W-:Y:S02]  /*70b0*/  I2FP.F32.U32 R21, R24 ;  /* 0x0000001800157245 */ /* 0x000fe40000201000 */
[----:B------:R-:W-:Y:S02]  /*70c0*/  LOP3.LUT R213, R213, 0xffffffdf, RZ, 0xc0, !PT ;  /* 0xffffffdfd5d57812 */ /* 0x000fe400078ec0ff */
[C---:B-----5:R-:W-:Y:S01]  /*70d0*/  PRMT R24, R16.reuse, 0x7632, R24 ;  /* 0x0000763210187816 */ /* 0x060fe20000000018 */
        /* <DEDUP_REMOVED lines=12> */
.L_x_17617:
        /* <DEDUP_REMOVED lines=12> */
.L_x_17620:
[----:B------:R-:W-:-:S07]  /*7260*/  IMAD.MOV.U32 R9, RZ, RZ, R6 ;  /* 0x000000ffff097224 */ /* 0x000fce00078e0006 */
.L_x_17621:
[----:B------:R-:W-:Y:S05]  /*7270*/  BSYNC B1 ;  /* 0x0000000000017941 */ /* 0x000fea0003800000 */
.L_x_17619:
        /* <DEDUP_REMOVED lines=16> */
.L_x_17625:
[----:B------:R-:W-:Y:S05]  /*7380*/  BSYNC B2 ;  /* 0x0000000000027941 */ /* 0x000fea0003800000 */
.L_x_17624:
        /* <DEDUP_REMOVED lines=44> */
.L_x_17623:
[----:B------:R-:W-:Y:S05]  /*7650*/  BSYNC B1 ;  /* 0x0000000000017941 */ /* 0x000fea0003800000 */
.L_x_17622:
        /* <DEDUP_REMOVED lines=9> */
.L_x_17618:
        /* <DEDUP_REMOVED lines=12> */
.L_x_17627:
[----:B------:R-:W-:-:S07]  /*77b0*/  IMAD.MOV.U32 R16, RZ, RZ, R6 ;  /* 0x000000ffff107224 */ /* 0x000fce00078e0006 */
.L_x_17628:
[----:B------:R-:W-:Y:S05]  /*77c0*/  BSYNC B1 ;  /* 0x0000000000017941 */ /* 0x000fea0003800000 */
.L_x_17626:
        /* <DEDUP_REMOVED lines=16> */
.L_x_17632:
[----:B------:R-:W-:Y:S05]  /*78d0*/  BSYNC B2 ;  /* 0x0000000000027941 */ /* 0x000fea0003800000 */
.L_x_17631:
        /* <DEDUP_REMOVED lines=44> */
.L_x_17630:
[----:B------:R-:W-:Y:S05]  /*7ba0*/  BSYNC B1 ;  /* 0x0000000000017941 */ /* 0x000fea0003800000 */
.L_x_17629:
        /* <DEDUP_REMOVED lines=14> */
.L_x_17633:
        /* <DEDUP_REMOVED lines=12> */
.L_x_17636:
[----:B------:R-:W-:-:S07]  /*7d50*/  IMAD.MOV.U32 R10, RZ, RZ, R6 ;  /* 0x000000ffff0a7224 */ /* 0x000fce00078e0006 */
.L_x_17637:
[----:B------:R-:W-:Y:S05]  /*7d60*/  BSYNC B1 ;  /* 0x0000000000017941 */ /* 0x000fea0003800000 */
.L_x_17635:
        /* <DEDUP_REMOVED lines=16> */
.L_x_17641:
[----:B------:R-:W-:Y:S05]  /*7e70*/  BSYNC B2 ;  /* 0x0000000000027941 */ /* 0x000fea0003800000 */
.L_x_17640:
        /* <DEDUP_REMOVED lines=44> */
.L_x_17639:
[----:B------:R-:W-:Y:S05]  /*8140*/  BSYNC B1 ;  /* 0x0000000000017941 */ /* 0x000fea0003800000 */
.L_x_17638:
        /* <DEDUP_REMOVED lines=10> */
.L_x_17634:
        /* <DEDUP_REMOVED lines=12> */
.L_x_17643:
[----:B------:R-:W-:-:S07]  /*82b0*/  MOV R16, R6 ;  /* 0x0000000600107202 */ /* 0x000fce0000000f00 */
.L_x_17644:
[----:B------:R-:W-:Y:S05]  /*82c0*/  BSYNC B1 ;  /* 0x0000000000017941 */ /* 0x000fea0003800000 */
.L_x_17642:
        /* <DEDUP_REMOVED lines=16> */
.L_x_17648:
[----:B------:R-:W-:Y:S05]  /*83d0*/  BSYNC B2 ;  /* 0x0000000000027941 */ /* 0x000fea0003800000 */
.L_x_17647:
        /* <DEDUP_REMOVED lines=44> */
.L_x_17646:
[----:B------:R-:W-:Y:S05]  /*86a0*/  BSYNC B1 ;  /* 0x0000000000017941 */ /* 0x000fea0003800000 */
.L_x_17645:
        /* <DEDUP_REMOVED lines=15> */
.L_x_17649:
        /* <DEDUP_REMOVED lines=12> */
.L_x_17652:
[----:B------:R-:W-:-:S07]  /*8860*/  MOV R11, R6 ;  /* 0x00000006000b7202 */ /* 0x000fce0000000f00 */
.L_x_17653:
[----:B------:R-:W-:Y:S05]  /*8870*/  BSYNC B1 ;  /* 0x0000000000017941 */ /* 0x000fea0003800000 */
.L_x_17651:
        /* <DEDUP_REMOVED lines=16> */
.L_x_17657:
[----:B------:R-:W-:Y:S05]  /*8980*/  BSYNC B2 ;  /* 0x0000000000027941 */ /* 0x000fea0003800000 */
.L_x_17656:
        /* <DEDUP_REMOVED lines=44> */
.L_x_17655:
[----:B------:R-:W-:Y:S05]  /*8c50*/  BSYNC B1 ;  /* 0x0000000000017941 */ /* 0x000fea0003800000 */
.L_x_17654:
        /* <DEDUP_REMOVED lines=9> */
.L_x_17650:
        /* <DEDUP_REMOVED lines=12> */
.L_x_17659:
[----:B------:R-:W-:-:S07]  /*8db0*/  IMAD.MOV.U32 R16, RZ, RZ, R6 ;  /* 0x000000ffff107224 */ /* 0x000fce00078e0006 */
.L_x_17660:
[----:B------:R-:W-:Y:S05]  /*8dc0*/  BSYNC B1 ;  /* 0x0000000000017941 */ /* 0x000fea0003800000 */
.L_x_17658:
        /* <DEDUP_REMOVED lines=16> */
.L_x_17664:
[----:B------:R-:W-:Y:S05]  /*8ed0*/  BSYNC B2 ;  /* 0x0000000000027941 */ /* 0x000fea0003800000 */
.L_x_17663:
        /* <DEDUP_REMOVED lines=44> */
.L_x_17662:
[----:B------:R-:W-:Y:S05]  /*91a0*/  BSYNC B1 ;  /* 0x0000000000017941 */ /* 0x000fea0003800000 */
.L_x_17661:
        /* <DEDUP_REMOVED lines=14> */
.L_x_17665:
        /* <DEDUP_REMOVED lines=12> */
.L_x_17668:
[----:B------:R-:W-:-:S07]  /*9350*/  IMAD.MOV.U32 R12, RZ, RZ, R6 ;  /* 0x000000ffff0c7224 */ /* 0x000fce00078e0006 */
.L_x_17669:
[----:B------:R-:W-:Y:S05]  /*9360*/  BSYNC B1 ;  /* 0x0000000000017941 */ /* 0x000fea0003800000 */
.L_x_17667:
        /* <DEDUP_REMOVED lines=16> */
.L_x_17673:
[----:B------:R-:W-:Y:S05]  /*9470*/  BSYNC B2 ;  /* 0x0000000000027941 */ /* 0x000fea0003800000 */
.L_x_17672:
        /* <DEDUP_REMOVED lines=44> */
.L_x_17671:
[----:B------:R-:W-:Y:S05]  /*9740*/  BSYNC B1 ;  /* 0x0000000000017941 */ /* 0x000fea0003800000 */
.L_x_17670:
        /* <DEDUP_REMOVED lines=10> */
.L_x_17666:
        /* <DEDUP_REMOVED lines=12> */
.L_x_17675:
[----:B------:R-:W-:-:S07]  /*98b0*/  IMAD.MOV.U32 R16, RZ, RZ, R6 ;  /* 0x000000ffff107224 */ /* 0x000fce00078e0006 */
.L_x_17676:
[----:B------:R-:W-:Y:S05]  /*98c0*/  BSYNC B1 ;  /* 0x0000000000017941 */ /* 0x000fea0003800000 */
.L_x_17674:
        /* <DEDUP_REMOVED lines=16> */
.L_x_17680:
[----:B------:R-:W-:Y:S05]  /*99d0*/  BSYNC B2 ;  /* 0x0000000000027941 */ /* 0x000fea0003800000 */
.L_x_17679:
        /* <DEDUP_REMOVED lines=44> */
.L_x_17678:
[----:B------:R-:W-:Y:S05]  /*9ca0*/  BSYNC B1 ;  /* 0x0000000000017941 */ /* 0x000fea0003800000 */
.L_x_17677:
        /* <DEDUP_REMOVED lines=15> */
.L_x_17681:
        /* <DEDUP_REMOVED lines=12> */
.L_x_17684:
[----:B------:R-:W-:-:S07]  /*9e60*/  IMAD.MOV.U32 R13, RZ, RZ, R6 ;  /* 0x000000ffff0d7224 */ /* 0x000fce00078e0006 */
.L_x_17685:
[----:B------:R-:W-:Y:S05]  /*9e70*/  BSYNC B1 ;  /* 0x0000000000017941 */ /* 0x000fea0003800000 */
.L_x_17683:
        /* <DEDUP_REMOVED lines=16> */
.L_x_17689:
[----:B------:R-:W-:Y:S05]  /*9f80*/  BSYNC B2 ;  /* 0x0000000000027941 */ /* 0x000fea0003800000 */
.L_x_17688:
        /* <DEDUP_REMOVED lines=44> */
.L_x_17687:
[----:B------:R-:W-:Y:S05]  /*a250*/  BSYNC B1 ;  /* 0x0000000000017941 */ /* 0x000fea0003800000 */
.L_x_17686:
        /* <DEDUP_REMOVED lines=9> */
.L_x_17682:
        /* <DEDUP_REMOVED lines=12> */
.L_x_17691:
[----:B------:R-:W-:-:S07]  /*a3b0*/  MOV R16, R6 ;  /* 0x0000000600107202 */ /* 0x000fce0000000f00 */
.L_x_17692:
[----:B------:R-:W-:Y:S05]  /*a3c0*/  BSYNC B1 ;  /* 0x0000000000017941 */ /* 0x000fea0003800000 */
.L_x_17690:
        /* <DEDUP_REMOVED lines=16> */
.L_x_17696:
[----:B------:R-:W-:Y:S05]  /*a4d0*/  BSYNC B2 ;  /* 0x0000000000027941 */ /* 0x000fea0003800000 */
.L_x_17695:
        /* <DEDUP_REMOVED lines=44> */
.L_x_17694:
[----:B------:R-:W-:Y:S05]  /*a7a0*/  BSYNC B1 ;  /* 0x0000000000017941 */ /* 0x000fea0003800000 */
.L_x_17693:
        /* <DEDUP_REMOVED lines=12> */
.L_x_17697:
        /* <DEDUP_REMOVED lines=12> */
.L_x_17700:
[----:B------:R-:W-:-:S07]  /*a930*/  MOV R14, R6 ;  /* 0x00000006000e7202 */ /* 0x000fce0000000f00 */
.L_x_17701:
[----:B------:R-:W-:Y:S05]  /*a940*/  BSYNC B1 ;  /* 0x0000000000017941 */ /* 0x000fea0003800000 */
.L_x_17699:
        /* <DEDUP_REMOVED lines=16> */
.L_x_17705:
[----:B------:R-:W-:Y:S05]  /*aa50*/  BSYNC B2 ;  /* 0x0000000000027941 */ /* 0x000fea0003800000 */
.L_x_17704:
        /* <DEDUP_REMOVED lines=44> */
.L_x_17703:
[----:B------:R-:W-:Y:S05]  /*ad20*/  BSYNC B1 ;  /* 0x0000000000017941 */ /* 0x000fea0003800000 */
.L_x_17702:
        /* <DEDUP_REMOVED lines=10> */
.L_x_17698:
        /* <DEDUP_REMOVED lines=12> */
.L_x_17707:
[----:B------:R-:W-:-:S07]  /*ae90*/  IMAD.MOV.U32 R18, RZ, RZ, R6 ;  /* 0x000000ffff127224 */ /* 0x000fce00078e0006 */
.L_x_17708:
[----:B------:R-:W-:Y:S05]  /*aea0*/  BSYNC B1 ;  /* 0x0000000000017941 */ /* 0x000fea0003800000 */
.L_x_17706:
        /* <DEDUP_REMOVED lines=16> */
.L_x_17712:
[----:B------:R-:W-:Y:S05]  /*afb0*/  BSYNC B2 ;  /* 0x0000000000027941 */ /* 0x000fea0003800000 */
.L_x_17711:
        /* <DEDUP_REMOVED lines=44> */
.L_x_17710:
[----:B------:R-:W-:Y:S05]  /*b280*/  BSYNC B1 ;  /* 0x0000000000017941 */ /* 0x000fea0003800000 */
.L_x_17709:
[----:B------:R-:W-:-:S05]  /*b290*/  I2FP.F32.U32 R21, R18 ;  /* 0x0000001200157245 */ /* 0x000fca0000201000 */
[----:B------:R-:W-:Y:S01]  /*b2a0*/  FFMA.FTZ R16, R21, R252, 1.1641532182693481445e-10 ;  /* 0x2f00000015107423 */ /* 0x000fe200000100fc */
[C---:B------:R-:W-:Y:S02]  /*b2b0*/  SHF.L.U32 R21, R19.reuse, 0x10, RZ ;  /* 0x0000001013157819 */ /* 0x040fe400000006ff */
[----:B------:R-:W-:Y:S02]  /*b2c0*/  PRMT R19, R19, 0x7632, R19 ;  /* 0x0000763213137816 */ /* 0x000fe40000000013 */
[----:B------:R-:W-:Y:S01]  /*b2d0*/  FSETP.GTU.FTZ.AND P4, PT, R16, R239, PT ;  /* 0x000000ef1000720b */ /* 0x000fe20003f9c000 */
        /* <DEDUP_REMOVED lines=8> */
.L_x_17713:
        /* <DEDUP_REMOVED lines=12> */
.L_x_17716:
[----:B------:R-:W-:-:S07]  /*b420*/  IMAD.MOV.U32 R15, RZ, RZ, R6 ;  /* 0x000000ffff0f7224 */ /* 0x000fce00078e0006 */
.L_x_17717:
[----:B------:R-:W-:Y:S05]  /*b430*/  BSYNC B1 ;  /* 0x0000000000017941 */ /* 0x000fea0003800000 */
.L_x_17715:
        /* <DEDUP_REMOVED lines=16> */
.L_x_17721:
[----:B------:R-:W-:Y:S05]  /*b540*/  BSYNC B2 ;  /* 0x0000000000027941 */ /* 0x000fea0003800000 */
.L_x_17720:
        /* <DEDUP_REMOVED lines=43> */
[----:B------:R-:W-:-:S07]  /*b800*/  LOP3.LUT R2, R17, UR42, R20, 0x96, !PT ;  /* 0x0000002a11027c12 */ /* 0x000fce000f8e9614 */
.L_x_17719:
[----:B------:R-:W-:Y:S05]  /*b810*/  BSYNC B1 ;  /* 0x0000000000017941 */ /* 0x000fea0003800000 */
.L_x_17718:
        /* <DEDUP_REMOVED lines=9> */
.L_x_17714:
        /* <DEDUP_REMOVED lines=12> */
.L_x_17723:
[----:B------:R-:W-:-:S07]  /*b970*/  IMAD.MOV.U32 R16, RZ, RZ, R6 ;  /* 0x000000ffff107224 */ /* 0x000fce00078e0006 */
.L_x_17724:
[----:B------:R-:W-:Y:S05]  /*b980*/  BSYNC B1 ;  /* 0x0000000000017941 */ /* 0x000fea0003800000 */
.L_x_17722:
        /* <DEDUP_REMOVED lines=16> */
.L_x_17728:
[----:B------:R-:W-:Y:S05]  /*ba90*/  BSYNC B2 ;  /* 0x0000000000027941 */ /* 0x000fea0003800000 */
.L_x_17727:
        /* <DEDUP_REMOVED lines=44> */
.L_x_17726:
[----:B------:R-:W-:Y:S05]  /*bd60*/  BSYNC B1 ;  /* 0x0000000000017941 */ /* 0x000fea0003800000 */
.L_x_17725:
        /* <DEDUP_REMOVED lines=12> */
.L_x_17729:
        /* <DEDUP_REMOVED lines=12> */
.L_x_17732:
[----:B------:R-:W-:-:S07]  /*bef0*/  IMAD.MOV.U32 R16, RZ, RZ, R6 ;  /* 0x000000ffff107224 */ /* 0x000fce00078e0006 */
.L_x_17733:
[----:B------:R-:W-:Y:S05]  /*bf00*/  BSYNC B1 ;  /* 0x0000000000017941 */ /* 0x000fea0003800000 */
.L_x_17731:
        /* <DEDUP_REMOVED lines=18> */
.L_x_17737:
[----:B------:R-:W-:Y:S05]  /*c030*/  BSYNC B2 ;  /* 0x0000000000027941 */ /* 0x000fea0003800000 */
.L_x_17736:
        /* <DEDUP_REMOVED lines=41> */
[----:B------:R-:W-:-:S04]  /*c2d0*/  IMAD.WIDE.U32 R18, R2, -0x2daee0ad, RZ ;  /* 0xd2511f5302127825 */ /* 0x000fc800078e00ff */
[----:B------:R-:W-:Y:S01]  /*c2e0*/  IMAD.MOV.U32 R8, RZ, RZ, R18 ;  /* 0x000000ffff087224 */ /* 0x000fe200078e0012 */
[----:B------:R-:W-:-:S07]  /*c2f0*/  LOP3.LUT R2, R19, UR42, R20, 0x96, !PT ;  /* 0x0000002a13027c12 */ /* 0x000fce000f8e9614 */
.L_x_17735:
[----:B------:R-:W-:Y:S05]  /*c300*/  BSYNC B1 ;  /* 0x0000000000017941 */ /* 0x000fea0003800000 */
.L_x_17734:
        /* <DEDUP_REMOVED lines=10> */
.L_x_17730:
[----:B------:R-:W-:Y:S01]  /*c3b0*/  LOP3.LUT R213, R213, 0xffffffbf, RZ, 0xc0, !PT ;  /* 0xffffffbfd5d57812 */ /* 0x000fe200078ec0ff */
[----:B------:R-:W0:Y:S01]  /*c3c0*/  LDC.64 R224, c[0x0][0x238] ;  /* 0x00008e00ffe07b82 */ /* 0x000e220000000a00 */
[----:B------:R-:W-:Y:S02]  /*c3d0*/  SEL R19, RZ, 0x1000000, P5 ;  /* 0x01000000ff137807 */ /* 0x000fe40002800000 */
[----:B------:R-:W-:Y:S02]  /*c3e0*/  @P1 LOP3.LUT R213, R213, 0x40, RZ, 0xfc, !PT ;  /* 0x00000040d5d51812 */ /* 0x000fe400078efcff */
[----:B------:R-:W-:Y:S02]  /*c3f0*/  SEL R17, RZ, 0x10000, P4 ;  /* 0x00010000ff117807 */ /* 0x000fe40002000000 */
[----:B------:R-:W-:Y:S01]  /*c400*/  LOP3.LUT P1, RZ, R213, 0x4, RZ, 0xc0, !PT ;  /* 0x00000004d5ff7812 */ /* 0x000fe2000782c0ff */
[----:B------:R-:W1:Y:S01]  /*c410*/  LDC.64 R222, c[0x0][0x240] ;  /* 0x00009000ffde7b82 */ /* 0x000e620000000a00 */
[----:B------:R-:W-:-:S02]  /*c420*/  SEL R18, RZ, 0x100, P3 ;  /* 0x00000100ff127807 */ /* 0x000fc40001800000 */
[----:B------:R-:W-:Y:S02]  /*c430*/  SEL R16, RZ, 0x1, P1 ;  /* 0x00000001ff107807 */ /* 0x000fe40000800000 */
[C---:B------:R-:W-:Y:S02]  /*c440*/  LOP3.LUT P3, RZ, R213.reuse, 0x2, RZ, 0xc0, !PT ;  /* 0x00000002d5ff7812 */ /* 0x040fe4000786c0ff */
[----:B------:R-:W-:Y:S01]  /*c450*/  LOP3.LUT R18, R18, R19, R17, 0xfe, !PT ;  /* 0x0000001312127212 */ /* 0x000fe200078efe11 */
[----:B------:R-:W-:Y:S01]  /*c460*/  IMAD.WIDE.U32 R16, R16, 0x1000000, RZ ;  /* 0x0100000010107825 */ /* 0x000fe200078e00ff */
[----:B------:R-:W-:Y:S02]  /*c470*/  SEL R19, RZ, 0x1, P3 ;  /* 0x00000001ff137807 */ /* 0x000fe40001800000 */
[C---:B------:R-:W-:Y:S02]  /*c480*/  LOP3.LUT P5, RZ, R213.reuse, 0x10, RZ, 0xc0, !PT ;  /* 0x00000010d5ff7812 */ /* 0x040fe400078ac0ff */
[----:B------:R-:W-:-:S02]  /*c490*/  LOP3.LUT P4, RZ, R213, 0x8, RZ, 0xc0, !PT ;  /* 0x00000008d5ff7812 */ /* 0x000fc4000788c0ff */
[----:B------:R-:W-:Y:S02]  /*c4a0*/  LOP3.LUT R17, R17, R18, R19, 0xfe, !PT ;  /* 0x0000001211117212 */ /* 0x000fe400078efe13 */
[----:B------:R-:W-:Y:S02]  /*c4b0*/  SEL R18, RZ, 0x1, P4 ;  /* 0x00000001ff127807 */ /* 0x000fe40002000000 */
[----:B------:R-:W-:Y:S02]  /*c4c0*/  SEL R22, RZ, 0x1, P5 ;  /* 0x00000001ff167807 */ /* 0x000fe40002800000 */
[C---:B------:R-:W-:Y:S01]  /*c4d0*/  LOP3.LUT P6, RZ, R213.reuse, 0x20, RZ, 0xc0, !PT ;  /* 0x00000020d5ff7812 */ /* 0x040fe200078cc0ff */
[----:B------:R-:W-:Y:S01]  /*c4e0*/  IMAD.WIDE.U32 R18, R18, 0x10000, RZ ;  /* 0x0001000012127825 */ /* 0x000fe200078e00ff */
[----:B------:R-:W-:-:S03]  /*c4f0*/  LOP3.LUT P1, RZ, R213, 0x40, RZ, 0xc0, !PT ;  /* 0x00000040d5ff7812 */ /* 0x000fc6000782c0ff */
[----:B------:R-:W-:-:S03]  /*c500*/  IMAD.WIDE.U32 R22, R22, 0x100, RZ ;  /* 0x0000010016167825 */ /* 0x000fc600078e00ff */
[----:B------:R-:W-:Y:S02]  /*c510*/  LOP3.LUT R18, R22, R16, R18, 0xfe, !PT ;  /* 0x0000001016127212 */ /* 0x000fe400078efe12 */
[----:B------:R-:W-:Y:S01]  /*c520*/  LOP3.LUT R19, R23, R17, R19, 0xfe, !PT ;  /* 0x0000001117137212 */ /* 0x000fe200078efe13 */
[----:B0-----:R-:W-:-:S05]  /*c530*/  IMAD.WIDE.U32 R16, R216, 0x20, R224 ;  /* 0x00000020d8107825 */ /* 0x001fca00078e00e0 */
[----:B------:R-:W-:Y:S04]  /*c540*/  STG.E.128 desc[UR4][R16.64], R48 ;  /* 0x0000003010007986 */ /* 0x000fe8000c101d04 */
[----:B------:R0:W-:Y:S02]  /*c550*/  STG.E.128 desc[UR4][R16.64+0x10], R44 ;  /* 0x0000102c10007986 */ /* 0x0001e4000c101d04 */
[----:B0-----:R-:W-:-:S04]  /*c560*/  SEL R16, RZ, 0x1, P6 ;  /* 0x00000001ff107807 */ /* 0x001fc80003000000 */
[----:B------:R-:W-:Y:S01]  /*c570*/  LOP3.LUT R18, R18, R16, RZ, 0xfc, !PT ;  /* 0x0000001012127212 */ /* 0x000fe200078efcff */
[----:B-1----:R-:W-:-:S05]  /*c580*/  IMAD.WIDE.U32 R16, R216, 0x8, R222 ;  /* 0x00000008d8107825 */ /* 0x002fca00078e00de */
        /* <DEDUP_REMOVED lines=22> */
.L_x_17738:
[----:B01----:R-:W0:Y:S01]  /*c6f0*/  @P1 LDC.64 R16, c[0x0][0x230] ;  /* 0x00008c00ff101b82 */ /* 0x003e220000000a00 */
[----:B------:R-:W-:-:S07]  /*c700*/  IADD3 R214, R226, 0x40, RZ ;  /* 0x00000040e2d67810 */ /* 0x000fce0007ffe0ff */
        /* <DEDUP_REMOVED lines=20> */
.L_x_17740:
[----:B------:R-:W-:-:S07]  /*c850*/  IMAD.MOV.U32 R20, RZ, RZ, R6 ;  /* 0x000000ffff147224 */ /* 0x000fce00078e0006 */
.L_x_17741:
[----:B------:R-:W-:Y:S05]  /*c860*/  BSYNC B1 ;  /* 0x0000000000017941 */ /* 0x000fea0003800000 */
.L_x_17739:
        /* <DEDUP_REMOVED lines=16> */
.L_x_17745:
[----:B------:R-:W-:Y:S05]  /*c970*/  BSYNC B2 ;  /* 0x0000000000027941 */ /* 0x000fea0003800000 */
.L_x_17744:
        /* <DEDUP_REMOVED lines=44> */
.L_x_17743:
[----:B------:R-:W-:Y:S05]  /*cc40*/  BSYNC B1 ;  /* 0x0000000000017941 */ /* 0x000fea0003800000 */
.L_x_17742:
[----:B------:R-:W-:Y:S01]  /*cc50*/  I2FP.F32.U32 R20, R20 ;  /* 0x0000001400147245 */ /* 0x000fe20000201000 */
[----:B-----5:R-:W-:Y:S01]  /*cc60*/  IMAD.U32 R40, R16, 0x10000, RZ ;  /* 0x0001000010287824 */ /* 0x020fe200078e00ff */
        /* <DEDUP_REMOVED lines=13> */
.L_x_17746:
        /* <DEDUP_REMOVED lines=12> */
.L_x_17749:
[----:B------:R-:W-:-:S07]  /*ce00*/  IMAD.MOV.U32 R9, RZ, RZ, R6 ;  /* 0x000000ffff097224 */ /* 0x000fce00078e0006 */
.L_x_17750:
[----:B------:R-:W-:Y:S05]  /*ce10*/  BSYNC B1 ;  /* 0x0000000000017941 */ /* 0x000fea0003800000 */
.L_x_17748:
        /* <DEDUP_REMOVED lines=16> */
.L_x_17754:
[----:B------:R-:W-:Y:S05]  /*cf20*/  BSYNC B2 ;  /* 0x0000000000027941 */ /* 0x000fea0003800000 */
.L_x_17753:
        /* <DEDUP_REMOVED lines=44> */
.L_x_17752:
[----:B------:R-:W-:Y:S05]  /*d1f0*/  BSYNC B1 ;  /* 0x0000000000017941 */ /* 0x000fea0003800000 */
.L_x_17751:
        /* <DEDUP_REMOVED lines=9> */
.L_x_17747:
        /* <DEDUP_REMOVED lines=12> */
.L_x_17756:
[----:B------:R-:W-:-:S07]  /*d350*/  MOV R16, R6 ;  /* 0x0000000600107202 */ /* 0x000fce0000000f00 */
.L_x_17757:
[----:B------:R-:W-:Y:S05]  /*d360*/  BSYNC B1 ;  /* 0x0000000000017941 */ /* 0x000fea0003800000 */
.L_x_17755:
        /* <DEDUP_REMOVED lines=16> */
.L_x_17761:
[----:B------:R-:W-:Y:S05]  /*d470*/  BSYNC B2 ;  /* 0x0000000000027941 */ /* 0x000fea0003800000 */
.L_x_17760:
        /* <DEDUP_REMOVED lines=44> */
.L_x_17759:
[----:B------:R-:W-:Y:S05]  /*d740*/  BSYNC B1 ;  /* 0x0000000000017941 */ /* 0x000fea0003800000 */
.L_x_17758:
        /* <DEDUP_REMOVED lines=14> */
.L_x_17762:
        /* <DEDUP_REMOVED lines=12> */
.L_x_17765:
[----:B------:R-:W-:-:S07]  /*d8f0*/  MOV R10, R6 ;  /* 0x00000006000a7202 */ /* 0x000fce0000000f00 */
.L_x_17766:
[----:B------:R-:W-:Y:S05]  /*d900*/  BSYNC B1 ;  /* 0x0000000000017941 */ /* 0x000fea0003800000 */
.L_x_17764:
        /* <DEDUP_REMOVED lines=16> */
.L_x_17770:
[----:B------:R-:W-:Y:S05]  /*da10*/  BSYNC B2 ;  /* 0x0000000000027941 */ /* 0x000fea0003800000 */
.L_x_17769:
        /* <DEDUP_REMOVED lines=44> */
.L_x_17768:
[----:B------:R-:W-:Y:S05]  /*dce0*/  BSYNC B1 ;  /* 0x0000000000017941 */ /* 0x000fea0003800000 */
.L_x_17767:
        /* <DEDUP_REMOVED lines=10> */
.L_x_17763:
        /* <DEDUP_REMOVED lines=12> */
.L_x_17772:
[----:B------:R-:W-:-:S07]  /*de50*/  IMAD.MOV.U32 R16, RZ, RZ, R6 ;  /* 0x000000ffff107224 */ /* 0x000fce00078e0006 */
.L_x_17773:
[----:B------:R-:W-:Y:S05]  /*de60*/  BSYNC B1 ;  /* 0x0000000000017941 */ /* 0x000fea0003800000 */
.L_x_17771:
        /* <DEDUP_REMOVED lines=16> */
.L_x_17777:
[----:B------:R-:W-:Y:S05]  /*df70*/  BSYNC B2 ;  /* 0x0000000000027941 */ /* 0x000fea0003800000 */
.L_x_17776:
        /* <DEDUP_REMOVED lines=44> */
.L_x_17775:
[----:B------:R-:W-:Y:S05]  /*e240*/  BSYNC B1 ;  /* 0x0000000000017941 */ /* 0x000fea0003800000 */
.L_x_17774:
        /* <DEDUP_REMOVED lines=15> */
.L_x_17778:
        /* <DEDUP_REMOVED lines=12> */
.L_x_17781:
[----:B------:R-:W-:-:S07]  /*e400*/  IMAD.MOV.U32 R11, RZ, RZ, R6 ;  /* 0x000000ffff0b7224 */ /* 0x000fce00078e0006 */
.L_x_17782:
[----:B------:R-:W-:Y:S05]  /*e410*/  BSYNC B1 ;  /* 0x0000000000017941 */ /* 0x000fea0003800000 */
.L_x_17780:
        /* <DEDUP_REMOVED lines=16> */
.L_x_17786:
[----:B------:R-:W-:Y:S05]  /*e520*/  BSYNC B2 ;  /* 0x0000000000027941 */ /* 0x000fea0003800000 */
.L_x_17785:
        /* <DEDUP_REMOVED lines=44> */
.L_x_17784:
[----:B------:R-:W-:Y:S05]  /*e7f0*/  BSYNC B1 ;  /* 0x0000000000017941 */ /* 0x000fea0003800000 */
.L_x_17783:
        /* <DEDUP_REMOVED lines=9> */
.L_x_17779:
        /* <DEDUP_REMOVED lines=12> */
.L_x_17788:
[----:B------:R-:W-:-:S07]  /*e950*/  IMAD.MOV.U32 R16, RZ, RZ, R6 ;  /* 0x000000ffff107224 */ /* 0x000fce00078e0006 */
.L_x_17789:
[----:B------:R-:W-:Y:S05]  /*e960*/  BSYNC B1 ;  /* 0x0000000000017941 */ /* 0x000fea0003800000 */
.L_x_17787:
        /* <DEDUP_REMOVED lines=16> */
.L_x_17793:
[----:B------:R-:W-:Y:S05]  /*ea70*/  BSYNC B2 ;  /* 0x0000000000027941 */ /* 0x000fea0003800000 */
.L_x_17792:
        /* <DEDUP_REMOVED lines=44> */
.L_x_17791:
[----:B------:R-:W-:Y:S05]  /*ed40*/  BSYNC B1 ;  /* 0x0000000000017941 */ /* 0x000fea0003800000 */
.L_x_17790:
        /* <DEDUP_REMOVED lines=14> */
.L_x_17794:
        /* <DEDUP_REMOVED lines=12> */
.L_x_17797:
[----:B------:R-:W-:-:S07]  /*eef0*/  IMAD.MOV.U32 R12, RZ, RZ, R6 ;  /* 0x000000ffff0c7224 */ /* 0x000fce00078e0006 */
.L_x_17798:
[----:B------:R-:W-:Y:S05]  /*ef00*/  BSYNC B1 ;  /* 0x0000000000017941 */ /* 0x000fea0003800000 */
.L_x_17796:
        /* <DEDUP_REMOVED lines=16> */
.L_x_17802:
[----:B------:R-:W-:Y:S05]  /*f010*/  BSYNC B2 ;  /* 0x0000000000027941 */ /* 0x000fea0003800000 */
.L_x_17801:
        /* <DEDUP_REMOVED lines=44> */
.L_x_17800:
[----:B------:R-:W-:Y:S05]  /*f2e0*/  BSYNC B1 ;  /* 0x0000000000017941 */ /* 0x000fea0003800000 */
.L_x_17799:
        /* <DEDUP_REMOVED lines=10> */
.L_x_17795:
        /* <DEDUP_REMOVED lines=12> */
.L_x_17804:
[----:B------:R-:W-:-:S07]  /*f450*/  MOV R22, R6 ;  /* 0x0000000600167202 */ /* 0x000fce0000000f00 */
.L_x_17805:
[----:B------:R-:W-:Y:S05]  /*f460*/  BSYNC B1 ;  /* 0x0000000000017941 */ /* 0x000fea0003800000 */
.L_x_17803:
        /* <DEDUP_REMOVED lines=16> */
.L_x_17809:
[----:B------:R-:W-:Y:S05]  /*f570*/  BSYNC B2 ;  /* 0x0000000000027941 */ /* 0x000fea0003800000 */
.L_x_17808:
        /* <DEDUP_REMOVED lines=44> */
.L_x_17807:
[----:B------:R-:W-:Y:S05]  /*f840*/  BSYNC B1 ;  /* 0x0000000000017941 */ /* 0x000fea0003800000 */
.L_x_17806:
        /* <DEDUP_REMOVED lines=15> */
.L_x_17810:
        /* <DEDUP_REMOVED lines=12> */
.L_x_17813:
[----:B------:R-:W-:-:S07]  /*fa00*/  MOV R13, R6 ;  /* 0x00000006000d7202 */ /* 0x000fce0000000f00 */
.L_x_17814:
[----:B------:R-:W-:Y:S05]  /*fa10*/  BSYNC B1 ;  /* 0x0000000000017941 */ /* 0x000fea0003800000 */
.L_x_17812:
        /* <DEDUP_REMOVED lines=16> */
.L_x_17818:
[----:B------:R-:W-:Y:S05]  /*fb20*/  BSYNC B2 ;  /* 0x0000000000027941 */ /* 0x000fea0003800000 */
.L_x_17817:
        /* <DEDUP_REMOVED lines=44> */
.L_x_17816:
[----:B------:R-:W-:Y:S05]  /*fdf0*/  BSYNC B1 ;  /* 0x0000000000017941 */ /* 0x000fea0003800000 */
.L_x_17815:
        /* <DEDUP_REMOVED lines=9> */
.L_x_17811:
        /* <DEDUP_REMOVED lines=12> */
.L_x_17820:
[----:B------:R-:W-:-:S07]  /*ff50*/  IMAD.MOV.U32 R22, RZ, RZ, R6 ;  /* 0x000000ffff167224 */ /* 0x000fce00078e0006 */
.L_x_17821:
[----:B------:R-:W-:Y:S05]  /*ff60*/  BSYNC B1 ;  /* 0x0000000000017941 */ /* 0x000fea0003800000 */
.L_x_17819:
        /* <DEDUP_REMOVED lines=16> */
.L_x_17825:
[----:B------:R-:W-:Y:S05]  /*10070*/  BSYNC B2 ;  /* 0x0000000000027941 */ /* 0x000fea0003800000 */
.L_x_17824:
        /* <DEDUP_REMOVED lines=44> */
.L_x_17823:
[----:B------:R-:W-:Y:S05]  /*10340*/  BSYNC B1 ;  /* 0x0000000000017941 */ /* 0x000fea0003800000 */
.L_x_17822:
        /* <DEDUP_REMOVED lines=12> */
.L_x_17826:
        /* <DEDUP_REMOVED lines=12> */
.L_x_17829:
[----:B------:R-:W-:-:S07]  /*104d0*/  IMAD.MOV.U32 R14, RZ, RZ, R6 ;  /* 0x000000ffff0e7224 */ /* 0x000fce00078e0006 */
.L_x_17830:
[----:B------:R-:W-:Y:S05]  /*104e0*/  BSYNC B1 ;  /* 0x0000000000017941 */ /* 0x000fea0003800000 */
.L_x_17828:
        /* <DEDUP_REMOVED lines=16> */
.L_x_17834:
[----:B------:R-:W-:Y:S05]  /*105f0*/  BSYNC B2 ;  /* 0x0000000000027941 */ /* 0x000fea0003800000 */
.L_x_17833:
        /* <DEDUP_REMOVED lines=44> */
.L_x_17832:
[----:B------:R-:W-:Y:S05]  /*108c0*/  BSYNC B1 ;  /* 0x0000000000017941 */ /* 0x000fea0003800000 */
.L_x_17831:
        /* <DEDUP_REMOVED lines=10> */
.L_x_17827:
        /* <DEDUP_REMOVED lines=12> */
.L_x_17836:
[----:B------:R-:W-:-:S07]  /*10a30*/  IMAD.MOV.U32 R16, RZ, RZ, R6 ;  /* 0x000000ffff107224 */ /* 0x000fce00078e0006 */
.L_x_17837:
[----:B------:R-:W-:Y:S05]  /*10a40*/  BSYNC B1 ;  /* 0x0000000000017941 */ /* 0x000fea0003800000 */
.L_x_17835:
        /* <DEDUP_REMOVED lines=16> */
.L_x_17841:
[----:B------:R-:W-:Y:S05]  /*10b50*/  BSYNC B2 ;  /* 0x0000000000027941 */ /* 0x000fea0003800000 */
.L_x_17840:
        /* <DEDUP_REMOVED lines=44> */
.L_x_17839:
[----:B------:R-:W-:Y:S05]  /*10e20*/  BSYNC B1 ;  /* 0x0000000000017941 */ /* 0x000fea0003800000 */
.L_x_17838:
        /* <DEDUP_REMOVED lines=13> */
.L_x_17842:
        /* <DEDUP_REMOVED lines=12> */
.L_x_17845:
[----:B------:R-:W-:-:S07]  /*10fc0*/  IMAD.MOV.U32 R15, RZ, RZ, R6 ;  /* 0x000000ffff0f7224 */ /* 0x000fce00078e0006 */
.L_x_17846:
[----:B------:R-:W-:Y:S05]  /*10fd0*/  BSYNC B1 ;  /* 0x0000000000017941 */ /* 0x000fea0003800000 */
.L_x_17844:
        /* <DEDUP_REMOVED lines=16> */
.L_x_17850:
[----:B------:R-:W-:Y:S05]  /*110e0*/  BSYNC B2 ;  /* 0x0000000000027941 */ /* 0x000fea0003800000 */
.L_x_17849:
        /* <DEDUP_REMOVED lines=44> */
.L_x_17848:
[----:B------:R-:W-:Y:S05]  /*113b0*/  BSYNC B1 ;  /* 0x0000000000017941 */ /* 0x000fea0003800000 */
.L_x_17847:
        /* <DEDUP_REMOVED lines=9> */
.L_x_17843:
        /* <DEDUP_REMOVED lines=12> */
.L_x_17852:
[----:B------:R-:W-:-:S07]  /*11510*/  MOV R16, R6 ;  /* 0x0000000600107202 */ /* 0x000fce0000000f00 */
.L_x_17853:
[----:B------:R-:W-:Y:S05]  /*11520*/  BSYNC B1 ;  /* 0x0000000000017941 */ /* 0x000fea0003800000 */
.L_x_17851:
        /* <DEDUP_REMOVED lines=16> */
.L_x_17857:
[----:B------:R-:W-:Y:S05]  /*11630*/  BSYNC B2 ;  /* 0x0000000000027941 */ /* 0x000fea0003800000 */
.L_x_17856:
        /* <DEDUP_REMOVED lines=44> */
.L_x_17855:
[----:B------:R-:W-:Y:S05]  /*11900*/  BSYNC B1 ;  /* 0x0000000000017941 */ /* 0x000fea0003800000 */
.L_x_17854:
        /* <DEDUP_REMOVED lines=12> */
.L_x_17858:
        /* <DEDUP_REMOVED lines=12> */
.L_x_17861:
[----:B------:R-:W-:-:S07]  /*11a90*/  MOV R20, R6 ;  /* 0x0000000600147202 */ /* 0x000fce0000000f00 */
.L_x_17862:
[----:B------:R-:W-:Y:S05]  /*11aa0*/  BSYNC B1 ;  /* 0x0000000000017941 */ /* 0x000fea0003800000 */
.L_x_17860:
        /* <DEDUP_REMOVED lines=19> */
.L_x_17866:
[----:B------:R-:W-:Y:S05]  /*11be0*/  BSYNC B2 ;  /* 0x0000000000027941 */ /* 0x000fea0003800000 */
.L_x_17865:
        /* <DEDUP_REMOVED lines=44> */
.L_x_17864:
[----:B------:R-:W-:Y:S05]  /*11eb0*/  BSYNC B1 ;  /* 0x0000000000017941 */ /* 0x000fea0003800000 */
.L_x_17863:
        /* <DEDUP_REMOVED lines=9> */
[----:B------:R-:W-:Y:S01]  /*11f50*/  @P1 FADD.FTZ R39, R67, R39 ;  /* 0x0000002743271221 */ /* 0x000fe20000010000 */
[----:B------:R-:W-:-:S07]  /*11f60*/  PRMT R212, R16, 0x7610, R212 ;  /* 0x0000761010d47816 */ /* 0x000fce00000000d4 */
.L_x_17859:
[----:B------:R-:W-:Y:S02]  /*11f70*/  LOP3.LUT R213, R213, 0xffffffbf, RZ, 0xc0, !PT ;  /* 0xffffffbfd5d57812 */ /* 0x000fe400078ec0ff */
[----:B------:R-:W-:Y:S02]  /*11f80*/  SEL R18, RZ, 0x1000000, P5 ;  /* 0x01000000ff127807 */ /* 0x000fe40002800000 */
[----:B------:R-:W-:Y:S02]  /*11f90*/  @P1 LOP3.LUT R213, R213, 0x40, RZ, 0xfc, !PT ;  /* 0x00000040d5d51812 */ /* 0x000fe400078efcff */
[----:B------:R-:W-:Y:S02]  /*11fa0*/  SEL R17, RZ, 0x10000, P4 ;  /* 0x00010000ff117807 */ /* 0x000fe40002000000 */
[----:B------:R-:W-:Y:S02]  /*11fb0*/  LOP3.LUT P1, RZ, R213, 0x4, RZ, 0xc0, !PT ;  /* 0x00000004d5ff7812 */ /* 0x000fe4000782c0ff */
[----:B------:R-:W-:-:S02]  /*11fc0*/  SEL R19, RZ, 0x100, P3 ;  /* 0x00000100ff137807 */ /* 0x000fc40001800000 */
[----:B------:R-:W-:Y:S02]  /*11fd0*/  SEL R16, RZ, 0x1, P1 ;  /* 0x00000001ff107807 */ /* 0x000fe40000800000 */
[----:B------:R-:W-:Y:S02]  /*11fe0*/  LOP3.LUT P3, RZ, R213, 0x2, RZ, 0xc0, !PT ;  /* 0x00000002d5ff7812 */ /* 0x000fe4000786c0ff */
        /* <DEDUP_REMOVED lines=14> */
[----:B------:R-:W-:-:S05]  /*120d0*/  IMAD.WIDE.U32 R16, R214, 0x20, R224 ;  /* 0x00000020d6107825 */ /* 0x000fca00078e00e0 */
[----:B------:R-:W-:Y:S04]  /*120e0*/  STG.E.128 desc[UR4][R16.64], R40 ;  /* 0x0000002810007986 */ /* 0x000fe8000c101d04 */
[----:B------:R0:W-:Y:S02]  /*120f0*/  STG.E.128 desc[UR4][R16.64+0x10], R36 ;  /* 0x0000102410007986 */ /* 0x0001e4000c101d04 */
[----:B0-----:R-:W-:-:S04]  /*12100*/  SEL R16, RZ, 0x1, P6 ;  /* 0x00000001ff107807 */ /* 0x001fc80003000000 */
[----:B------:R-:W-:Y:S01]  /*12110*/  LOP3.LUT R18, R18, R16, RZ, 0xfc, !PT ;  /* 0x0000001012127212 */ /* 0x000fe200078efcff */
[----:B------:R-:W-:-:S05]  /*12120*/  IMAD.WIDE.U32 R16, R214, 0x8, R222 ;  /* 0x00000008d6107825 */ /* 0x000fca00078e00de */
        /* <DEDUP_REMOVED lines=22> */
.L_x_17867:
        /* <DEDUP_REMOVED lines=22> */
.L_x_17869:
[----:B------:R-:W-:-:S07]  /*123f0*/  MOV R24, R6 ;  /* 0x0000000600187202 */ /* 0x000fce0000000f00 */
.L_x_17870:
[----:B------:R-:W-:Y:S05]  /*12400*/  BSYNC B1 ;  /* 0x0000000000017941 */ /* 0x000fea0003800000 */
.L_x_17868:
        /* <DEDUP_REMOVED lines=16> */
.L_x_17874:
[----:B------:R-:W-:Y:S05]  /*12510*/  BSYNC B2 ;  /* 0x0000000000027941 */ /* 0x000fea0003800000 */
.L_x_17873:
        /* <DEDUP_REMOVED lines=44> */
.L_x_17872:
[----:B------:R-:W-:Y:S05]  /*127e0*/  BSYNC B1 ;  /* 0x0000000000017941 */ /* 0x000fea0003800000 */
.L_x_17871:
        /* <DEDUP_REMOVED lines=15> */
.L_x_17875:
        /* <DEDUP_REMOVED lines=12> */
.L_x_17878:
[----:B------:R-:W-:-:S07]  /*129a0*/  MOV R9, R6 ;  /* 0x0000000600097202 */ /* 0x000fce0000000f00 */
.L_x_17879:
[----:B------:R-:W-:Y:S05]  /*129b0*/  BSYNC B1 ;  /* 0x0000000000017941 */ /* 0x000fea0003800000 */
.L_x_17877:
        /* <DEDUP_REMOVED lines=16> */
.L_x_17883:
[----:B------:R-:W-:Y:S05]  /*12ac0*/  BSYNC B2 ;  /* 0x0000000000027941 */ /* 0x000fea0003800000 */
.L_x_17882:
        /* <DEDUP_REMOVED lines=44> */
.L_x_17881:
[----:B------:R-:W-:Y:S05]  /*12d90*/  BSYNC B1 ;  /* 0x0000000000017941 */ /* 0x000fea0003800000 */
.L_x_17880:
        /* <DEDUP_REMOVED lines=9> */
.L_x_17876:
        /* <DEDUP_REMOVED lines=12> */
.L_x_17885:
[----:B------:R-:W-:-:S07]  /*12ef0*/  IMAD.MOV.U32 R16, RZ, RZ, R6 ;  /* 0x000000ffff107224 */ /* 0x000fce00078e0006 */
.L_x_17886:
[----:B------:R-:W-:Y:S05]  /*12f00*/  BSYNC B1 ;  /* 0x0000000000017941 */ /* 0x000fea0003800000 */
.L_x_17884:
        /* <DEDUP_REMOVED lines=16> */
.L_x_17890:
[----:B------:R-:W-:Y:S05]  /*13010*/  BSYNC B2 ;  /* 0x0000000000027941 */ /* 0x000fea0003800000 */
.L_x_17889:
        /* <DEDUP_REMOVED lines=44> */
.L_x_17888:
[----:B------:R-:W-:Y:S05]  /*132e0*/  BSYNC B1 ;  /* 0x0000000000017941 */ /* 0x000fea0003800000 */
.L_x_17887:
        /* <DEDUP_REMOVED lines=14> */
.L_x_17891:
        /* <DEDUP_REMOVED lines=12> */
.L_x_17894:
[----:B------:R-:W-:-:S07]  /*13490*/  IMAD.MOV.U32 R10, RZ, RZ, R6 ;  /* 0x000000ffff0a7224 */ /* 0x000fce00078e0006 */
.L_x_17895:
[----:B------:R-:W-:Y:S05]  /*134a0*/  BSYNC B1 ;  /* 0x0000000000017941 */ /* 0x000fea0003800000 */
.L_x_17893:
        /* <DEDUP_REMOVED lines=16> */
.L_x_17899:
[----:B------:R-:W-:Y:S05]  /*135b0*/  BSYNC B2 ;  /* 0x0000000000027941 */ /* 0x000fea0003800000 */
.L_x_17898:
        /* <DEDUP_REMOVED lines=44> */
.L_x_17897:
[----:B------:R-:W-:Y:S05]  /*13880*/  BSYNC B1 ;  /* 0x0000000000017941 */ /* 0x000fea0003800000 */
.L_x_17896:
        /* <DEDUP_REMOVED lines=10> */
.L_x_17892:
        /* <DEDUP_REMOVED lines=12> */
.L_x_17901:
[----:B------:R-:W-:-:S07]  /*139f0*/  IMAD.MOV.U32 R16, RZ, RZ, R6 ;  /* 0x000000ffff107224 */ /* 0x000fce00078e0006 */
.L_x_17902:
[----:B------:R-:W-:Y:S05]  /*13a00*/  BSYNC B1 ;  /* 0x0000000000017941 */ /* 0x000fea0003800000 */
.L_x_17900:
        /* <DEDUP_REMOVED lines=16> */
.L_x_17906:
[----:B------:R-:W-:Y:S05]  /*13b10*/  BSYNC B2 ;  /* 0x0000000000027941 */ /* 0x000fea0003800000 */
.L_x_17905:
        /* <DEDUP_REMOVED lines=44> */
.L_x_17904:
[----:B------:R-:W-:Y:S05]  /*13de0*/  BSYNC B1 ;  /* 0x0000000000017941 */ /* 0x000fea0003800000 */
.L_x_17903:
        /* <DEDUP_REMOVED lines=15> */
.L_x_17907:
        /* <DEDUP_REMOVED lines=12> */
.L_x_17910:
[----:B------:R-:W-:-:S07]  /*13fa0*/  IMAD.MOV.U32 R11, RZ, RZ, R6 ;  /* 0x000000ffff0b7224 */ /* 0x000fce00078e0006 */
.L_x_17911:
[----:B------:R-:W-:Y:S05]  /*13fb0*/  BSYNC B1 ;  /* 0x0000000000017941 */ /* 0x000fea0003800000 */
.L_x_17909:
        /* <DEDUP_REMOVED lines=16> */
.L_x_17915:
[----:B------:R-:W-:Y:S05]  /*140c0*/  BSYNC B2 ;  /* 0x0000000000027941 */ /* 0x000fea0003800000 */
.L_x_17914:
        /* <DEDUP_REMOVED lines=44> */
.L_x_17913:
[----:B------:R-:W-:Y:S05]  /*14390*/  BSYNC B1 ;  /* 0x0000000000017941 */ /* 0x000fea0003800000 */
.L_x_17912:
        /* <DEDUP_REMOVED lines=9> */
.L_x_17908:
        /* <DEDUP_REMOVED lines=12> */
.L_x_17917:
[----:B------:R-:W-:-:S07]  /*144f0*/  MOV R16, R6 ;  /* 0x0000000600107202 */ /* 0x000fce0000000f00 */
.L_x_17918:
[----:B------:R-:W-:Y:S05]  /*14500*/  BSYNC B1 ;  /* 0x0000000000017941 */ /* 0x000fea0003800000 */
.L_x_17916:
        /* <DEDUP_REMOVED lines=16> */
.L_x_17922:
[----:B------:R-:W-:Y:S05]  /*14610*/  BSYNC B2 ;  /* 0x0000000000027941 */ /* 0x000fea0003800000 */
.L_x_17921:
        /* <DEDUP_REMOVED lines=44> */
.L_x_17920:
[----:B------:R-:W-:Y:S05]  /*148e0*/  BSYNC B1 ;  /* 0x0000000000017941 */ /* 0x000fea0003800000 */
.L_x_17919:
        /* <DEDUP_REMOVED lines=14> */
.L_x_17923:
        /* <DEDUP_REMOVED lines=12> */
.L_x_17926:
[----:B------:R-:W-:-:S07]  /*14a90*/  MOV R12, R6 ;  /* 0x00000006000c7202 */ /* 0x000fce0000000f00 */
.L_x_17927:
[----:B------:R-:W-:Y:S05]  /*14aa0*/  BSYNC B1 ;  /* 0x0000000000017941 */ /* 0x000fea0003800000 */
.L_x_17925:
        /* <DEDUP_REMOVED lines=16> */
.L_x_17931:
[----:B------:R-:W-:Y:S05]  /*14bb0*/  BSYNC B2 ;  /* 0x0000000000027941 */ /* 0x000fea0003800000 */
.L_x_17930:
        /* <DEDUP_REMOVED lines=44> */
.L_x_17929:
[----:B------:R-:W-:Y:S05]  /*14e80*/  BSYNC B1 ;  /* 0x0000000000017941 */ /* 0x000fea0003800000 */
.L_x_17928:
        /* <DEDUP_REMOVED lines=10> */
.L_x_17924:
        /* <DEDUP_REMOVED lines=12> */
.L_x_17933:
[----:B------:R-:W-:-:S07]  /*14ff0*/  IMAD.MOV.U32 R22, RZ, RZ, R6 ;  /* 0x000000ffff167224 */ /* 0x000fce00078e0006 */
.L_x_17934:
[----:B------:R-:W-:Y:S05]  /*15000*/  BSYNC B1 ;  /* 0x0000000000017941 */ /* 0x000fea0003800000 */
.L_x_17932:
        /* <DEDUP_REMOVED lines=16> */
.L_x_17938:
[----:B------:R-:W-:Y:S05]  /*15110*/  BSYNC B2 ;  /* 0x0000000000027941 */ /* 0x000fea0003800000 */
.L_x_17937:
        /* <DEDUP_REMOVED lines=44> */
.L_x_17936:
[----:B------:R-:W-:Y:S05]  /*153e0*/  BSYNC B1 ;  /* 0x0000000000017941 */ /* 0x000fea0003800000 */
.L_x_17935:
        /* <DEDUP_REMOVED lines=15> */
.L_x_17939:
        /* <DEDUP_REMOVED lines=12> */
.L_x_17942:
[----:B------:R-:W-:-:S07]  /*155a0*/  IMAD.MOV.U32 R13, RZ, RZ, R6 ;  /* 0x000000ffff0d7224 */ /* 0x000fce00078e0006 */
.L_x_17943:
[----:B------:R-:W-:Y:S05]  /*155b0*/  BSYNC B1 ;  /* 0x0000000000017941 */ /* 0x000fea0003800000 */
.L_x_17941:
        /* <DEDUP_REMOVED lines=16> */
.L_x_17947:
[----:B------:R-:W-:Y:S05]  /*156c0*/  BSYNC B2 ;  /* 0x0000000000027941 */ /* 0x000fea0003800000 */
.L_x_17946:
        /* <DEDUP_REMOVED lines=44> */
.L_x_17945:
[----:B------:R-:W-:Y:S05]  /*15990*/  BSYNC B1 ;  /* 0x0000000000017941 */ /* 0x000fea0003800000 */
.L_x_17944:
        /* <DEDUP_REMOVED lines=9> */
.L_x_17940:
        /* <DEDUP_REMOVED lines=12> */
.L_x_17949:
[----:B------:R-:W-:-:S07]  /*15af0*/  IMAD.MOV.U32 R22, RZ, RZ, R6 ;  /* 0x000000ffff167224 */ /* 0x000fce00078e0006 */
.L_x_17950:
[----:B------:R-:W-:Y:S05]  /*15b00*/  BSYNC B1 ;  /* 0x0000000000017941 */ /* 0x000fea0003800000 */
.L_x_17948:
        /* <DEDUP_REMOVED lines=16> */
.L_x_17954:
[----:B------:R-:W-:Y:S05]  /*15c10*/  BSYNC B2 ;  /* 0x0000000000027941 */ /* 0x000fea0003800000 */
.L_x_17953:
        /* <DEDUP_REMOVED lines=44> */
.L_x_17952:
[----:B------:R-:W-:Y:S05]  /*15ee0*/  BSYNC B1 ;  /* 0x0000000000017941 */ /* 0x000fea0003800000 */
.L_x_17951:
        /* <DEDUP_REMOVED lines=12> */
.L_x_17955:
        /* <DEDUP_REMOVED lines=12> */
.L_x_17958:
[----:B------:R-:W-:-:S07]  /*16070*/  IMAD.MOV.U32 R14, RZ, RZ, R6 ;  /* 0x000000ffff0e7224 */ /* 0x000fce00078e0006 */
.L_x_17959:
[----:B------:R-:W-:Y:S05]  /*16080*/  BSYNC B1 ;  /* 0x0000000000017941 */ /* 0x000fea0003800000 */
.L_x_17957:
        /* <DEDUP_REMOVED lines=16> */
.L_x_17963:
[----:B------:R-:W-:Y:S05]  /*16190*/  BSYNC B2 ;  /* 0x0000000000027941 */ /* 0x000fea0003800000 */
.L_x_17962:
        /* <DEDUP_REMOVED lines=44> */
.L_x_17961:
[----:B------:R-:W-:Y:S05]  /*16460*/  BSYNC B1 ;  /* 0x0000000000017941 */ /* 0x000fea0003800000 */
.L_x_17960:
        /* <DEDUP_REMOVED lines=10> */
.L_x_17956:
        /* <DEDUP_REMOVED lines=12> */
.L_x_17965:
[----:B------:R-:W-:-:S07]  /*165d0*/  MOV R16, R6 ;  /* 0x0000000600107202 */ /* 0x000fce0000000f00 */
.L_x_17966:
[----:B------:R-:W-:Y:S05]  /*165e0*/  BSYNC B1 ;  /* 0x0000000000017941 */ /* 0x000fea0003800000 */
.L_x_17964:
        /* <DEDUP_REMOVED lines=16> */
.L_x_17970:
[----:B------:R-:W-:Y:S05]  /*166f0*/  BSYNC B2 ;  /* 0x0000000000027941 */ /* 0x000fea0003800000 */
.L_x_17969:
        /* <DEDUP_REMOVED lines=44> */
.L_x_17968:
[----:B------:R-:W-:Y:S05]  /*169c0*/  BSYNC B1 ;  /* 0x0000000000017941 */ /* 0x000fea0003800000 */
.L_x_17967:
        /* <DEDUP_REMOVED lines=13> */
.L_x_17971:
        /* <DEDUP_REMOVED lines=12> */
.L_x_17974:
[----:B------:R-:W-:-:S07]  /*16b60*/  MOV R15, R6 ;  /* 0x00000006000f7202 */ /* 0x000fce0000000f00 */
.L_x_17975:
[----:B------:R-:W-:Y:S05]  /*16b70*/  BSYNC B1 ;  /* 0x0000000000017941 */ /* 0x000fea0003800000 */
.L_x_17973:
        /* <DEDUP_REMOVED lines=16> */
.L_x_17979:
[----:B------:R-:W-:Y:S05]  /*16c80*/  BSYNC B2 ;  /* 0x0000000000027941 */ /* 0x000fea0003800000 */
.L_x_17978:
        /* <DEDUP_REMOVED lines=44> */
.L_x_17977:
[----:B------:R-:W-:Y:S05]  /*16f50*/  BSYNC B1 ;  /* 0x0000000000017941 */ /* 0x000fea0003800000 */
.L_x_17976:
        /* <DEDUP_REMOVED lines=9> */
.L_x_17972:
        /* <DEDUP_REMOVED lines=12> */
.L_x_17981:
[----:B------:R-:W-:-:S07]  /*170b0*/  IMAD.MOV.U32 R16, RZ, RZ, R6 ;  /* 0x000000ffff107224 */ /* 0x000fce00078e0006 */
.L_x_17982:
[----:B------:R-:W-:Y:S05]  /*170c0*/  BSYNC B1 ;  /* 0x0000000000017941 */ /* 0x000fea0003800000 */
.L_x_17980:
        /* <DEDUP_REMOVED lines=16> */
.L_x_17986:
[----:B------:R-:W-:Y:S05]  /*171d0*/  BSYNC B2 ;  /* 0x0000000000027941 */ /* 0x000fea0003800000 */
.L_x_17985:
        /* <DEDUP_REMOVED lines=44> */
.L_x_17984:
[----:B------:R-:W-:Y:S05]  /*174a0*/  BSYNC B1 ;  /* 0x0000000000017941 */ /* 0x000fea0003800000 */
.L_x_17983:
        /* <DEDUP_REMOVED lines=12> */
.L_x_17987:
        /* <DEDUP_REMOVED lines=12> */
.L_x_17990:
[----:B------:R-:W-:-:S07]  /*17630*/  IMAD.MOV.U32 R20, RZ, RZ, R6 ;  /* 0x000000ffff147224 */ /* 0x000fce00078e0006 */
.L_x_17991:
[----:B------:R-:W-:Y:S05]  /*17640*/  BSYNC B1 ;  /* 0x0000000000017941 */ /* 0x000fea0003800000 */
.L_x_17989:
        /* <DEDUP_REMOVED lines=19> */
.L_x_17995:
[----:B------:R-:W-:Y:S05]  /*17780*/  BSYNC B2 ;  /* 0x0000000000027941 */ /* 0x000fea0003800000 */
.L_x_17994:
        /* <DEDUP_REMOVED lines=41> */
[----:B------:R-:W-:-:S04]  /*17a20*/  IMAD.WIDE.U32 R16, R0, -0x326172a9, RZ ;  /* 0xcd9e8d5700107825 */ /* 0x000fc800078e00ff */
[----:B------:R-:W-:Y:S01]  /*17a30*/  IMAD.MOV.U32 R6, RZ, RZ, R16 ;  /* 0x000000ffff067224 */ /* 0x000fe200078e0010 */
[----:B------:R-:W-:-:S07]  /*17a40*/  LOP3.LUT R0, R17, UR41, R18, 0x96, !PT ;  /* 0x0000002911007c12 */ /* 0x000fce000f8e9612 */
.L_x_17993:
[----:B------:R-:W-:Y:S05]  /*17a50*/  BSYNC B1 ;  /* 0x0000000000017941 */ /* 0x000fea0003800000 */
.L_x_17992:
        /* <DEDUP_REMOVED lines=9> */
[----:B------:R-:W-:Y:S01]  /*17af0*/  @P1 FADD.FTZ R31, R67, R31 ;  /* 0x0000001f431f1221 */ /* 0x000fe20000010000 */
[----:B------:R-:W-:-:S07]  /*17b00*/  PRMT R212, R16, 0x7610, R212 ;  /* 0x0000761010d47816 */ /* 0x000fce00000000d4 */
.L_x_17988:
        /* <DEDUP_REMOVED lines=50> */
.L_x_17996:
        /* <DEDUP_REMOVED lines=22> */
.L_x_17998:
[----:B------:R-:W-:-:S07]  /*17f90*/  IMAD.MOV.U32 R24, RZ, RZ, R6 ;  /* 0x000000ffff187224 */ /* 0x000fce00078e0006 */
.L_x_17999:
[----:B------:R-:W-:Y:S05]  /*17fa0*/  BSYNC B1 ;  /* 0x0000000000017941 */ /* 0x000fea0003800000 */
.L_x_17997:
        /* <DEDUP_REMOVED lines=16> */
.L_x_18003:
[----:B------:R-:W-:Y:S05]  /*180b0*/  BSYNC B2 ;  /* 0x0000000000027941 */ /* 0x000fea0003800000 */
.L_x_18002:
        /* <DEDUP_REMOVED lines=44> */
.L_x_18001:
[----:B------:R-:W-:Y:S05]  /*18380*/  BSYNC B1 ;  /* 0x0000000000017941 */ /* 0x000fea0003800000 */
.L_x_18000:
        /* <DEDUP_REMOVED lines=15> */
.L_x_18004:
        /* <DEDUP_REMOVED lines=12> */
.L_x_18007:
[----:B------:R-:W-:-:S07]  /*18540*/  IMAD.MOV.U32 R9, RZ, RZ, R6 ;  /* 0x000000ffff097224 */ /* 0x000fce00078e0006 */
.L_x_18008:
[----:B------:R-:W-:Y:S05]  /*18550*/  BSYNC B1 ;  /* 0x0000000000017941 */ /* 0x000fea0003800000 */
.L_x_18006:
        /* <DEDUP_REMOVED lines=16> */
.L_x_18012:
[----:B------:R-:W-:Y:S05]  /*18660*/  BSYNC B2 ;  /* 0x0000000000027941 */ /* 0x000fea0003800000 */
.L_x_18011:
        /* <DEDUP_REMOVED lines=44> */
.L_x_18010:
[----:B------:R-:W-:Y:S05]  /*18930*/  BSYNC B1 ;  /* 0x0000000000017941 */ /* 0x000fea0003800000 */
.L_x_18009:
        /* <DEDUP_REMOVED lines=9> */
.L_x_18005:
        /* <DEDUP_REMOVED lines=12> */
.L_x_18014:
[----:B------:R-:W-:-:S07]  /*18a90*/  IMAD.MOV.U32 R16, RZ, RZ, R6 ;  /* 0x000000ffff107224 */ /* 0x000fce00078e0006 */
.L_x_18015:
[----:B------:R-:W-:Y:S05]  /*18aa0*/  BSYNC B1 ;  /* 0x0000000000017941 */ /* 0x000fea0003800000 */
.L_x_18013:
        /* <DEDUP_REMOVED lines=16> */
.L_x_18019:
[----:B------:R-:W-:Y:S05]  /*18bb0*/  BSYNC B2 ;  /* 0x0000000000027941 */ /* 0x000fea0003800000 */
.L_x_18018:
        /* <DEDUP_REMOVED lines=44> */
.L_x_18017:
[----:B------:R-:W-:Y:S05]  /*18e80*/  BSYNC B1 ;  /* 0x0000000000017941 */ /* 0x000fea0003800000 */
.L_x_18016:
        /* <DEDUP_REMOVED lines=14> */
.L_x_18020:
        /* <DEDUP_REMOVED lines=12> */
.L_x_18023:
[----:B------:R-:W-:-:S07]  /*19030*/  IMAD.MOV.U32 R10, RZ, RZ, R6 ;  /* 0x000000ffff0a7224 */ /* 0x000fce00078e0006 */
.L_x_18024:
[----:B------:R-:W-:Y:S05]  /*19040*/  BSYNC B1 ;  /* 0x0000000000017941 */ /* 0x000fea0003800000 */
.L_x_18022:
        /* <DEDUP_REMOVED lines=16> */
.L_x_18028:
[----:B------:R-:W-:Y:S05]  /*19150*/  BSYNC B2 ;  /* 0x0000000000027941 */ /* 0x000fea0003800000 */
.L_x_18027:
        /* <DEDUP_REMOVED lines=44> */
.L_x_18026:
[----:B------:R-:W-:Y:S05]  /*19420*/  BSYNC B1 ;  /* 0x0000000000017941 */ /* 0x000fea0003800000 */
.L_x_18025:
        /* <DEDUP_REMOVED lines=10> */
.L_x_18021:
        /* <DEDUP_REMOVED lines=12> */
.L_x_18030:
[----:B------:R-:W-:-:S07]  /*19590*/  MOV R16, R6 ;  /* 0x0000000600107202 */ /* 0x000fce0000000f00 */
.L_x_18031:
[----:B------:R-:W-:Y:S05]  /*195a0*/  BSYNC B1 ;  /* 0x0000000000017941 */ /* 0x000fea0003800000 */
.L_x_18029:
        /* <DEDUP_REMOVED lines=16> */
.L_x_18035:
[----:B------:R-:W-:Y:S05]  /*196b0*/  BSYNC B2 ;  /* 0x0000000000027941 */ /* 0x000fea0003800000 */
.L_x_18034:
        /* <DEDUP_REMOVED lines=44> */
.L_x_18033:
[----:B------:R-:W-:Y:S05]  /*19980*/  BSYNC B1 ;  /* 0x0000000000017941 */ /* 0x000fea0003800000 */
.L_x_18032:
        /* <DEDUP_REMOVED lines=15> */
.L_x_18036:
        /* <DEDUP_REMOVED lines=12> */
.L_x_18039:
[----:B------:R-:W-:-:S07]  /*19b40*/  MOV R11, R6 ;  /* 0x00000006000b7202 */ /* 0x000fce0000000f00 */
.L_x_18040:
[----:B------:R-:W-:Y:S05]  /*19b50*/  BSYNC B1 ;  /* 0x0000000000017941 */ /* 0x000fea0003800000 */
.L_x_18038:
        /* <DEDUP_REMOVED lines=16> */
.L_x_18044:
[----:B------:R-:W-:Y:S05]  /*19c60*/  BSYNC B2 ;  /* 0x0000000000027941 */ /* 0x000fea0003800000 */
.L_x_18043:
        /* <DEDUP_REMOVED lines=44> */
.L_x_18042:
[----:B------:R-:W-:Y:S05]  /*19f30*/  BSYNC B1 ;  /* 0x0000000000017941 */ /* 0x000fea0003800000 */
.L_x_18041:
        /* <DEDUP_REMOVED lines=9> */
.L_x_18037:
        /* <DEDUP_REMOVED lines=12> */
.L_x_18046:
[----:B------:R-:W-:-:S07]  /*1a090*/  IMAD.MOV.U32 R16, RZ, RZ, R6 ;  /* 0x000000ffff107224 */ /* 0x000fce00078e0006 */
.L_x_18047:
[----:B------:R-:W-:Y:S05]  /*1a0a0*/  BSYNC B1 ;  /* 0x0000000000017941 */ /* 0x000fea0003800000 */
.L_x_18045:
        /* <DEDUP_REMOVED lines=16> */
.L_x_18051:
[----:B------:R-:W-:Y:S05]  /*1a1b0*/  BSYNC B2 ;  /* 0x0000000000027941 */ /* 0x000fea0003800000 */
.L_x_18050:
        /* <DEDUP_REMOVED lines=44> */
.L_x_18049:
[----:B------:R-:W-:Y:S05]  /*1a480*/  BSYNC B1 ;  /* 0x0000000000017941 */ /* 0x000fea0003800000 */
.L_x_18048:
        /* <DEDUP_REMOVED lines=14> */
.L_x_18052:
        /* <DEDUP_REMOVED lines=12> */
.L_x_18055:
[----:B------:R-:W-:-:S07]  /*1a630*/  IMAD.MOV.U32 R12, RZ, RZ, R6 ;  /* 0x000000ffff0c7224 */ /* 0x000fce00078e0006 */
.L_x_18056:
[----:B------:R-:W-:Y:S05]  /*1a640*/  BSYNC B1 ;  /* 0x0000000000017941 */ /* 0x000fea0003800000 */
.L_x_18054:
        /* <DEDUP_REMOVED lines=16> */
.L_x_18060:
[----:B------:R-:W-:Y:S05]  /*1a750*/  BSYNC B2 ;  /* 0x0000000000027941 */ /* 0x000fea0003800000 */
.L_x_18059:
        /* <DEDUP_REMOVED lines=39> */
[----:B------:R-:W-:Y:S02]  /*1a9d0*/  LOP3.LUT R2, R17, UR42, R22, 0x96, !PT ;  /* 0x0000002a11027c12 */ /* 0x000fe4000f8e9616 */
[----:B------:R-:W-:Y:S01]  /*1a9e0*/  MOV R8, R16 ;  /* 0x0000001000087202 */ /* 0x000fe20000000f00 */
[----:B------:R-:W-:-:S04]  /*1a9f0*/  IMAD.WIDE.U32 R16, R0, -0x326172a9, RZ ;  /* 0xcd9e8d5700107825 */ /* 0x000fc800078e00ff */
[----:B------:R-:W-:Y:S01]  /*1aa00*/  IMAD.MOV.U32 R6, RZ, RZ, R16 ;  /* 0x000000ffff067224 */ /* 0x000fe200078e0010 */
[----:B------:R-:W-:-:S07]  /*1aa10*/  LOP3.LUT R0, R17, UR41, R20, 0x96, !PT ;  /* 0x0000002911007c12 */ /* 0x000fce000f8e9614 */
.L_x_18058:
[----:B------:R-:W-:Y:S05]  /*1aa20*/  BSYNC B1 ;  /* 0x0000000000017941 */ /* 0x000fea0003800000 */
.L_x_18057:
        /* <DEDUP_REMOVED lines=10> */
.L_x_18053:
        /* <DEDUP_REMOVED lines=12> */
.L_x_18062:
[----:B------:R-:W-:-:S07]  /*1ab90*/  MOV R16, R6 ;  /* 0x0000000600107202 */ /* 0x000fce0000000f00 */
.L_x_18063:
[----:B------:R-:W-:Y:S05]  /*1aba0*/  BSYNC B1 ;  /* 0x0000000000017941 */ /* 0x000fea0003800000 */
.L_x_18061:
        /* <DEDUP_REMOVED lines=16> */
.L_x_18067:
[----:B------:R-:W-:Y:S05]  /*1acb0*/  BSYNC B2 ;  /* 0x0000000000027941 */ /* 0x000fea0003800000 */
.L_x_18066:
[----:B------:R-:W-:Y:S01]  /*1acc0*/  LOP3.LUT R6, R0, UR7, R7, 0x96, !PT ;  /* 0x0000000700067c12 */ /* 0x000fe2000f8e9607 */
[----:B------:R-:W-:Y:S01]  /*1acd0*/  IMAD.HI.U32 R2, R3, -0x326172a9, RZ ;  /* 0xcd9e8d5703027827 */ /* 0x000fe200078e00ff */
[----:B------:R-:W-:-:S03]  /*1ace0*/  HFMA2.MMA R17, -RZ, RZ, 0, 0 ;  /* 0x00000000ff117435 */ /* 0x000fc600000001ff */
        /* <DEDUP_REMOVED lines=41> */
.L_x_18065:
[----:B------:R-:W-:Y:S05]  /*1af80*/  BSYNC B1 ;  /* 0x0000000000017941 */ /* 0x000fea0003800000 */
.L_x_18064:
        /* <DEDUP_REMOVED lines=15> */
.L_x_18068:
        /* <DEDUP_REMOVED lines=12> */
.L_x_18071:
[----:B------:R-:W-:-:S07]  /*1b140*/  MOV R13, R6 ;  /* 0x00000006000d7202 */ /* 0x000fce0000000f00 */
.L_x_18072:
[----:B------:R-:W-:Y:S05]  /*1b150*/  BSYNC B1 ;  /* 0x0000000000017941 */ /* 0x000fea0003800000 */
.L_x_18070:
        /* <DEDUP_REMOVED lines=16> */
.L_x_18076:
[----:B------:R-:W-:Y:S05]  /*1b260*/  BSYNC B2 ;  /* 0x0000000000027941 */ /* 0x000fea0003800000 */
.L_x_18075:
        /* <DEDUP_REMOVED lines=44> */
.L_x_18074:
[----:B------:R-:W-:Y:S05]  /*1b530*/  BSYNC B1 ;  /* 0x0000000000017941 */ /* 0x000fea0003800000 */
.L_x_18073:
        /* <DEDUP_REMOVED lines=9> */
.L_x_18069:
        /* <DEDUP_REMOVED lines=12> */
.L_x_18078:
[----:B------:R-:W-:-:S07]  /*1b690*/  MOV R16, R6 ;  /* 0x0000000600107202 */ /* 0x000fce0000000f00 */
.L_x_18079:
[----:B------:R-:W-:Y:S05]  /*1b6a0*/  BSYNC B1 ;  /* 0x0000000000017941 */ /* 0x000fea0003800000 */
.L_x_18077:
        /* <DEDUP_REMOVED lines=16> */
.L_x_18083:
[----:B------:R-:W-:Y:S05]  /*1b7b0*/  BSYNC B2 ;  /* 0x0000000000027941 */ /* 0x000fea0003800000 */
.L_x_18082:
        /* <DEDUP_REMOVED lines=44> */
.L_x_18081:
[----:B------:R-:W-:Y:S05]  /*1ba80*/  BSYNC B1 ;  /* 0x0000000000017941 */ /* 0x000fea0003800000 */
.L_x_18080:
        /* <DEDUP_REMOVED lines=12> */
.L_x_18084:
        /* <DEDUP_REMOVED lines=12> */
.L_x_18087:
[----:B------:R-:W-:-:S07]  /*1bc10*/  MOV R14, R6 ;  /* 0x00000006000e7202 */ /* 0x000fce0000000f00 */
.L_x_18088:
[----:B------:R-:W-:Y:S05]  /*1bc20*/  BSYNC B1 ;  /* 0x0000000000017941 */ /* 0x000fea0003800000 */
.L_x_18086:
        /* <DEDUP_REMOVED lines=16> */
.L_x_18092:
[----:B------:R-:W-:Y:S05]  /*1bd30*/  BSYNC B2 ;  /* 0x0000000000027941 */ /* 0x000fea0003800000 */
.L_x_18091:
        /* <DEDUP_REMOVED lines=44> */
.L_x_18090:
[----:B------:R-:W-:Y:S05]  /*1c000*/  BSYNC B1 ;  /* 0x0000000000017941 */ /* 0x000fea0003800000 */
.L_x_18089:
        /* <DEDUP_REMOVED lines=10> */
.L_x_18085:
        /* <DEDUP_REMOVED lines=12> */
.L_x_18094:
[----:B------:R-:W-:-:S07]  /*1c170*/  MOV R18, R6 ;  /* 0x0000000600127202 */ /* 0x000fce0000000f00 */
.L_x_18095:
[----:B------:R-:W-:Y:S05]  /*1c180*/  BSYNC B1 ;  /* 0x0000000000017941 */ /* 0x000fea0003800000 */
.L_x_18093:
        /* <DEDUP_REMOVED lines=16> */
.L_x_18099:
[----:B------:R-:W-:Y:S05]  /*1c290*/  BSYNC B2 ;  /* 0x0000000000027941 */ /* 0x000fea0003800000 */
.L_x_18098:
        /* <DEDUP_REMOVED lines=44> */
.L_x_18097:
[----:B------:R-:W-:Y:S05]  /*1c560*/  BSYNC B1 ;  /* 0x0000000000017941 */ /* 0x000fea0003800000 */
.L_x_18096:
        /* <DEDUP_REMOVED lines=13> */
.L_x_18100:
        /* <DEDUP_REMOVED lines=12> */
.L_x_18103:
[----:B------:R-:W-:-:S07]  /*1c700*/  MOV R15, R6 ;  /* 0x00000006000f7202 */ /* 0x000fce0000000f00 */
.L_x_18104:
[----:B------:R-:W-:Y:S05]  /*1c710*/  BSYNC B1 ;  /* 0x0000000000017941 */ /* 0x000fea0003800000 */
.L_x_18102:
        /* <DEDUP_REMOVED lines=16> */
.L_x_18108:
[----:B------:R-:W-:Y:S05]  /*1c820*/  BSYNC B2 ;  /* 0x0000000000027941 */ /* 0x000fea0003800000 */
.L_x_18107:
        /* <DEDUP_REMOVED lines=44> */
.L_x_18106:
[----:B------:R-:W-:Y:S05]  /*1caf0*/  BSYNC B1 ;  /* 0x0000000000017941 */ /* 0x000fea0003800000 */
.L_x_18105:
        /* <DEDUP_REMOVED lines=9> */
.L_x_18101:
        /* <DEDUP_REMOVED lines=12> */
.L_x_18110:
[----:B------:R-:W-:-:S07]  /*1cc50*/  MOV R16, R6 ;  /* 0x0000000600107202 */ /* 0x000fce0000000f00 */
.L_x_18111:
[----:B------:R-:W-:Y:S05]  /*1cc60*/  BSYNC B1 ;  /* 0x0000000000017941 */ /* 0x000fea0003800000 */
.L_x_18109:
        /* <DEDUP_REMOVED lines=16> */
.L_x_18115:
[----:B------:R-:W-:Y:S05]  /*1cd70*/  BSYNC B2 ;  /* 0x0000000000027941 */ /* 0x000fea0003800000 */
.L_x_18114:
        /* <DEDUP_REMOVED lines=44> */
.L_x_18113:
[----:B------:R-:W-:Y:S05]  /*1d040*/  BSYNC B1 ;  /* 0x0000000000017941 */ /* 0x000fea0003800000 */
.L_x_18112:
        /* <DEDUP_REMOVED lines=12> */
.L_x_18116:
        /* <DEDUP_REMOVED lines=12> */
.L_x_18119:
[----:B------:R-:W-:-:S07]  /*1d1d0*/  MOV R16, R6 ;  /* 0x0000000600107202 */ /* 0x000fce0000000f00 */
.L_x_18120:
[----:B------:R-:W-:Y:S05]  /*1d1e0*/  BSYNC B1 ;  /* 0x0000000000017941 */ /* 0x000fea0003800000 */
.L_x_18118:
        /* <DEDUP_REMOVED lines=19> */
.L_x_18124:
[----:B------:R-:W-:Y:S05]  /*1d320*/  BSYNC B2 ;  /* 0x0000000000027941 */ /* 0x000fea0003800000 */
.L_x_18123:
        /* <DEDUP_REMOVED lines=44> */
.L_x_18122:
[----:B------:R-:W-:Y:S05]  /*1d5f0*/  BSYNC B1 ;  /* 0x0000000000017941 */ /* 0x000fea0003800000 */
.L_x_18121:
        /* <DEDUP_REMOVED lines=11> */
.L_x_18117:
[----:B------:R-:W-:Y:S02]  /*1d6b0*/  LOP3.LUT R213, R213, 0xffffffbf, RZ, 0xc0, !PT ;  /* 0xffffffbfd5d57812 */ /* 0x000fe400078ec0ff */
[----:B------:R-:W-:Y:S02]  /*1d6c0*/  SEL R16, RZ, 0x1000000, P5 ;  /* 0x01000000ff107807 */ /* 0x000fe40002800000 */
[----:B------:R-:W-:Y:S02]  /*1d6d0*/  @P1 LOP3.LUT R213, R213, 0x40, RZ, 0xfc, !PT ;  /* 0x00000040d5d51812 */ /* 0x000fe400078efcff */
[----:B------:R-:W-:Y:S02]  /*1d6e0*/  SEL R19, RZ, 0x10000, P4 ;  /* 0x00010000ff137807 */ /* 0x000fe40002000000 */
[----:B------:R-:W-:Y:S02]  /*1d6f0*/  LOP3.LUT P1, RZ, R213, 0x4, RZ, 0xc0, !PT ;  /* 0x00000004d5ff7812 */ /* 0x000fe4000782c0ff */
        /* <DEDUP_REMOVED lines=14> */
[----:B------:R-:W-:Y:S01]  /*1d7e0*/  IMAD.WIDE.U32 R210, R16, 0x100, RZ ;  /* 0x0000010010d27825 */ /* 0x000fe200078e00ff */
[----:B------:R-:W-:Y:S02]  /*1d7f0*/  SEL R16, RZ, 0x1, P6 ;  /* 0x00000001ff107807 */ /* 0x000fe40003000000 */
[----:B------:R-:W-:Y:S02]  /*1d800*/  LOP3.LUT R18, R210, R18, R208, 0xfe, !PT ;  /* 0x00000012d2127212 */ /* 0x000fe400078efed0 */
[----:B------:R-:W-:Y:S01]  /*1d810*/  LOP3.LUT R19, R211, R19, R209, 0xfe, !PT ;  /* 0x00000013d3137212 */ /* 0x000fe200078efed1 */
[----:B------:R-:W-:Y:S01]  /*1d820*/  IMAD.WIDE.U32 R208, R217, 0x20, R224 ;  /* 0x00000020d9d07825 */ /* 0x000fe200078e00e0 */
[----:B------:R-:W-:-:S04]  /*1d830*/  LOP3.LUT R18, R18, R16, RZ, 0xfc, !PT ;  /* 0x0000001012127212 */ /* 0x000fc800078efcff */
[----:B------:R-:W-:Y:S04]  /*1d840*/  STG.E.128 desc[UR4][R208.64], R24 ;  /* 0x00000018d0007986 */ /* 0x000fe8000c101d04 */
[----:B------:R0:W-:Y:S02]  /*1d850*/  STG.E.128 desc[UR4][R208.64+0x10], R20 ;  /* 0x00001014d0007986 */ /* 0x0001e4000c101d04 */
[----:B0-----:R-:W-:-:S05]  /*1d860*/  IMAD.WIDE.U32 R208, R217, 0x8, R222 ;  /* 0x00000008d9d07825 */ /* 0x001fca00078e00de */
[----:B------:R0:W-:Y:S01]  /*1d870*/  STG.E.64 desc[UR4][R208.64], R18 ;  /* 0x00000012d0007986 */ /* 0x0001e2000c101b04 */
[----:B------:R-:W-:Y:S05]  /*1d880*/  @!P0 BRA `(.L_x_18125) ;  /* 0x0000000000508947 */ /* 0x000fea0003800000 */
[----:B------:R-:W-:Y:S02]  /*1d890*/  SHF.L.U32 R16, R15, 0x10, RZ ;  /* 0x000000100f107819 */ /* 0x000fe400000006ff */
[----:B0-----:R-:W-:Y:S02]  /*1d8a0*/  LOP3.LUT R18, R212, 0xffff, RZ, 0xc0, !PT ;  /* 0x0000ffffd4127812 */ /* 0x001fe400078ec0ff */
        /* <DEDUP_REMOVED lines=18> */
.L_x_18125:
[----:B01----:R-:W0:Y:S01]  /*1d9d0*/  @P1 LDC.64 R18, c[0x0][0x230] ;  /* 0x00008c00ff121b82 */ /* 0x003e220000000a00 */
[----:B------:R-:W-:-:S07]  /*1d9e0*/  VIADD R218, R226, 0xa0 ;  /* 0x000000a0e2da7836 */ /* 0x000fce0000000000 */
[----:B------:R-:W1:Y:S01]  /*1d9f0*/  @P0 LDC.64 R208, c[0x0][0x228] ;  /* 0x00008a00ffd00b82 */ /* 0x000e620000000a00 */
[----:B------:R-:W-:Y:S01]  /*1da00*/  ISETP.NE.AND P3, PT, R17, 0x1, PT ;  /* 0x000000011100780c */ /* 0x000fe20003f65270 */
[----:B------:R-:W-:Y:S01]  /*1da10*/  BSSY B1, `(.L_x_18126) ;  /* 0x0000013000017945 */ /* 0x000fe20003800000 */
[----:B0-----:R-:W-:-:S05]  /*1da20*/  @P1 IMAD.WIDE.U32 R18, R218, 0x20, R18 ;  /* 0x00000020da121825 */ /* 0x001fca00078e0012 */
[----:B------:R-:W5:Y:S01]  /*1da30*/  @P1 LDG.E.128 R68, desc[UR4][R18.64] ;  /* 0x0000000412441981 */ /* 0x000f62000c1e1d00 */
[----:B-1----:R-:W-:-:S03]  /*1da40*/  @P0 IMAD.WIDE.U32 R208, R218, 0x10, R208 ;  /* 0x00000010dad00825 */ /* 0x002fc600078e00d0 */
[----:B------:R0:W5:Y:S04]  /*1da50*/  @P1 LDG.E.128 R64, desc[UR4][R18.64+0x10] ;  /* 0x0000100412401981 */ /* 0x000168000c1e1d00 */
[----:B------:R-:W5:Y:S01]  /*1da60*/  @P0 LDG.E.128 R60, desc[UR4][R208.64] ;  /* 0x00000004d03c0981 */ /* 0x000f62000c1e1d00 */
[----:B0-----:R-:W-:-:S05]  /*1da70*/  IMAD.WIDE.U32 R18, R218, 0x10, R220 ;  /* 0x00000010da127825 */ /* 0x001fca00078e00dc */
[----:B------:R0:W5:Y:S02]  /*1da80*/  LDG.E.128 R208, desc[UR4][R18.64] ;  /* 0x0000000412d07981 */ /* 0x000164000c1e1d00 */
[----:B0-----:R-:W-:Y:S01]  /*1da90*/  IADD3 R18, R17, 0x1, RZ ;  /* 0x0000000111127810 */ /* 0x001fe20007ffe0ff */
[----:B------:R-:W-:Y:S06]  /*1daa0*/  @!P3 BRA `(.L_x_18127) ;  /* 0x000000000020b947 */ /* 0x000fec0003800000 */
        /* <DEDUP_REMOVED lines=8> */
.L_x_18127:
[----:B------:R-:W-:-:S07]  /*1db30*/  MOV R16, R6 ;  /* 0x0000000600107202 */ /* 0x000fce0000000f00 */
.L_x_18128:
[----:B------:R-:W-:Y:S05]  /*1db40*/  BSYNC B1 ;  /* 0x0000000000017941 */ /* 0x000fea0003800000 */
.L_x_18126:
        /* <DEDUP_REMOVED lines=16> */
.L_x_18132:
[----:B------:R-:W-:Y:S05]  /*1dc50*/  BSYNC B2 ;  /* 0x0000000000027941 */ /* 0x000fea0003800000 */
.L_x_18131:
        /* <DEDUP_REMOVED lines=44> */
.L_x_18130:
[----:B------:R-:W-:Y:S05]  /*1df20*/  BSYNC B1 ;  /* 0x0000000000017941 */ /* 0x000fea0003800000 */
.L_x_18129:
        /* <DEDUP_REMOVED lines=15> */
.L_x_18133:
        /* <DEDUP_REMOVED lines=12> */
.L_x_18136:
[----:B------:R-:W-:-:S07]  /*1e0e0*/  MOV R9, R6 ;  /* 0x0000000600097202 */ /* 0x000fce0000000f00 */
.L_x_18137:
[----:B------:R-:W-:Y:S05]  /*1e0f0*/  BSYNC B1 ;  /* 0x0000000000017941 */ /* 0x000fea0003800000 */
.L_x_18135:
        /* <DEDUP_REMOVED lines=16> */
.L_x_18141:
[----:B------:R-:W-:Y:S05]  /*1e200*/  BSYNC B2 ;  /* 0x0000000000027941 */ /* 0x000fea0003800000 */
.L_x_18140:
        /* <DEDUP_REMOVED lines=44> */
.L_x_18139:
[----:B------:R-:W-:Y:S05]  /*1e4d0*/  BSYNC B1 ;  /* 0x0000000000017941 */ /* 0x000fea0003800000 */
.L_x_18138:
        /* <DEDUP_REMOVED lines=9> */
.L_x_18134:
        /* <DEDUP_REMOVED lines=12> */
.L_x_18143:
[----:B------:R-:W-:-:S07]  /*1e630*/  MOV R17, R6 ;  /* 0x0000000600117202 */ /* 0x000fce0000000f00 */
.L_x_18144:
[----:B------:R-:W-:Y:S05]  /*1e640*/  BSYNC B1 ;  /* 0x0000000000017941 */ /* 0x000fea0003800000 */
.L_x_18142:
        /* <DEDUP_REMOVED lines=16> */
.L_x_18148:
[----:B------:R-:W-:Y:S05]  /*1e750*/  BSYNC B2 ;  /* 0x0000000000027941 */ /* 0x000fea0003800000 */
.L_x_18147:
        /* <DEDUP_REMOVED lines=44> */
.L_x_18146:
[----:B------:R-:W-:Y:S05]  /*1ea20*/  BSYNC B1 ;  /* 0x0000000000017941 */ /* 0x000fea0003800000 */
.L_x_18145:
        /* <DEDUP_REMOVED lines=14> */
.L_x_18149:
        /* <DEDUP_REMOVED lines=12> */
.L_x_18152:
[----:B------:R-:W-:-:S07]  /*1ebd0*/  MOV R10, R6 ;  /* 0x00000006000a7202 */ /* 0x000fce0000000f00 */
.L_x_18153:
[----:B------:R-:W-:Y:S05]  /*1ebe0*/  BSYNC B1 ;  /* 0x0000000000017941 */ /* 0x000fea0003800000 */
.L_x_18151:
        /* <DEDUP_REMOVED lines=16> */
.L_x_18157:
[----:B------:R-:W-:Y:S05]  /*1ecf0*/  BSYNC B2 ;  /* 0x0000000000027941 */ /* 0x000fea0003800000 */
.L_x_18156:
        /* <DEDUP_REMOVED lines=44> */
.L_x_18155:
[----:B------:R-:W-:Y:S05]  /*1efc0*/  BSYNC B1 ;  /* 0x0000000000017941 */ /* 0x000fea0003800000 */
.L_x_18154:
        /* <DEDUP_REMOVED lines=10> */
.L_x_18150:
        /* <DEDUP_REMOVED lines=12> */
.L_x_18159:
[----:B------:R-:W-:-:S07]  /*1f130*/  MOV R208, R6 ;  /* 0x0000000600d07202 */ /* 0x000fce0000000f00 */
.L_x_18160:
[----:B------:R-:W-:Y:S05]  /*1f140*/  BSYNC B1 ;  /* 0x0000000000017941 */ /* 0x000fea0003800000 */
.L_x_18158:
        /* <DEDUP_REMOVED lines=16> */
.L_x_18164:
[----:B------:R-:W-:Y:S05]  /*1f250*/  BSYNC B2 ;  /* 0x0000000000027941 */ /* 0x000fea0003800000 */
.L_x_18163:
        /* <DEDUP_REMOVED lines=44> */
.L_x_18162:
[----:B------:R-:W-:Y:S05]  /*1f520*/  BSYNC B1 ;  /* 0x0000000000017941 */ /* 0x000fea0003800000 */
.L_x_18161:
        /* <DEDUP_REMOVED lines=15> */
.L_x_18165:
        /* <DEDUP_REMOVED lines=12> */
.L_x_18168:
[----:B------:R-:W-:-:S07]  /*1f6e0*/  MOV R11, R6 ;  /* 0x00000006000b7202 */ /* 0x000fce0000000f00 */
.L_x_18169:
[----:B------:R-:W-:Y:S05]  /*1f6f0*/  BSYNC B1 ;  /* 0x0000000000017941 */ /* 0x000fea0003800000 */
.L_x_18167:
        /* <DEDUP_REMOVED lines=16> */
.L_x_18173:
[----:B------:R-:W-:Y:S05]  /*1f800*/  BSYNC B2 ;  /* 0x0000000000027941 */ /* 0x000fea0003800000 */
.L_x_18172:
        /* <DEDUP_REMOVED lines=44> */
.L_x_18171:
[----:B------:R-:W-:Y:S05]  /*1fad0*/  BSYNC B1 ;  /* 0x0000000000017941 */ /* 0x000fea0003800000 */
.L_x_18170:
        /* <DEDUP_REMOVED lines=9> */
.L_x_18166:
        /* <DEDUP_REMOVED lines=12> */
.L_x_18175:
[----:B------:R-:W-:-:S07]  /*1fc30*/  MOV R19, R6 ;  /* 0x0000000600137202 */ /* 0x000fce0000000f00 */
.L_x_18176:
[----:B------:R-:W-:Y:S05]  /*1fc40*/  BSYNC B1 ;  /* 0x0000000000017941 */ /* 0x000fea0003800000 */
.L_x_18174:
        /* <DEDUP_REMOVED lines=16> */
.L_x_18180:
[----:B------:R-:W-:Y:S05]  /*1fd50*/  BSYNC B2 ;  /* 0x0000000000027941 */ /* 0x000fea0003800000 */
.L_x_18179:
        /* <DEDUP_REMOVED lines=44> */
.L_x_18178:
[----:B------:R-:W-:Y:S05]  /*20020*/  BSYNC B1 ;  /* 0x0000000000017941 */ /* 0x000fea0003800000 */
.L_x_18177:
        /* <DEDUP_REMOVED lines=14> */
.L_x_18181:
        /* <DEDUP_REMOVED lines=12> */
.L_x_18184:
[----:B------:R-:W-:-:S07]  /*201d0*/  MOV R12, R6 ;  /* 0x00000006000c7202 */ /* 0x000fce0000000f00 */
.L_x_18185:
[----:B------:R-:W-:Y:S05]  /*201e0*/  BSYNC B1 ;  /* 0x0000000000017941 */ /* 0x000fea0003800000 */
.L_x_18183:
        /* <DEDUP_REMOVED lines=16> */
.L_x_18189:
[----:B------:R-:W-:Y:S05]  /*202f0*/  BSYNC B2 ;  /* 0x0000000000027941 */ /* 0x000fea0003800000 */
.L_x_18188:
        /* <DEDUP_REMOVED lines=44> */
.L_x_18187:
[----:B------:R-:W-:Y:S05]  /*205c0*/  BSYNC B1 ;  /* 0x0000000000017941 */ /* 0x000fea0003800000 */
.L_x_18186:
        /* <DEDUP_REMOVED lines=10> */
.L_x_18182:
        /* <DEDUP_REMOVED lines=12> */
.L_x_18191:
[----:B------:R-:W-:-:S07]  /*20730*/  MOV R219, R6 ;  /* 0x0000000600db7202 */ /* 0x000fce0000000f00 */
.L_x_18192:
[----:B------:R-:W-:Y:S05]  /*20740*/  BSYNC B1 ;  /* 0x0000000000017941 */ /* 0x000fea0003800000 */
.L_x_18190:
        /* <DEDUP_REMOVED lines=16> */
.L_x_18196:
[----:B------:R-:W-:Y:S05]  /*20850*/  BSYNC B2 ;  /* 0x0000000000027941 */ /* 0x000fea0003800000 */
.L_x_18195:
        /* <DEDUP_REMOVED lines=44> */
.L_x_18194:
[----:B------:R-:W-:Y:S05]  /*20b20*/  BSYNC B1 ;  /* 0x0000000000017941 */ /* 0x000fea0003800000 */
.L_x_18193:
        /* <DEDUP_REMOVED lines=15> */
.L_x_18197:
        /* <DEDUP_REMOVED lines=12> */
.L_x_18200:
[----:B------:R-:W-:-:S07]  /*20ce0*/  MOV R13, R6 ;  /* 0x00000006000d7202 */ /* 0x000fce0000000f00 */
.L_x_18201:
[----:B------:R-:W-:Y:S05]  /*20cf0*/  BSYNC B1 ;  /* 0x0000000000017941 */ /* 0x000fea0003800000 */
.L_x_18199:
        /* <DEDUP_REMOVED lines=16> */
.L_x_18205:
[----:B------:R-:W-:Y:S05]  /*20e00*/  BSYNC B2 ;  /* 0x0000000000027941 */ /* 0x000fea0003800000 */
.L_x_18204:
        /* <DEDUP_REMOVED lines=44> */
.L_x_18203:
[----:B------:R-:W-:Y:S05]  /*210d0*/  BSYNC B1 ;  /* 0x0000000000017941 */ /* 0x000fea0003800000 */
.L_x_18202:
        /* <DEDUP_REMOVED lines=9> */
.L_x_18198:
        /* <DEDUP_REMOVED lines=12> */
.L_x_18207:
[----:B------:R-:W-:-:S07]  /*21230*/  MOV R209, R6 ;  /* 0x0000000600d17202 */ /* 0x000fce0000000f00 */
.L_x_18208:
[----:B------:R-:W-:Y:S05]  /*21240*/  BSYNC B1 ;  /* 0x0000000000017941 */ /* 0x000fea0003800000 */
.L_x_18206:
        /* <DEDUP_REMOVED lines=16> */
.L_x_18212:
[----:B------:R-:W-:Y:S05]  /*21350*/  BSYNC B2 ;  /* 0x0000000000027941 */ /* 0x000fea0003800000 */
.L_x_18211:
[----:B------:R-:W-:Y:S01]  /*21360*/  LOP3.LUT R6, R0, UR7, R7, 0x96, !PT ;  /* 0x0000000700067c12 */ /* 0x000fe2000f8e9607 */
[----:B------:R-:W-:Y:S01]  /*21370*/  IMAD.HI.U32 R2, R3, -0x326172a9, RZ ;  /* 0xcd9e8d5703027827 */ /* 0x000fe200078e00ff */
[----:B------:R-:W-:-:S03]  /*21380*/  HFMA2.MMA R219, -RZ, RZ, 0, 0 ;  /* 0x00000000ffdb7435 */ /* 0x000fc600000001ff */
[----:B------:R-:W-:Y:S01]  /*21390*/  IMAD.WIDE.U32 R236, R6, -0x326172a9, RZ ;  /* 0xcd9e8d5706ec7825 */ /* 0x000fe200078e00ff */
[----:B------:R-:W-:-:S03]  /*213a0*/  LOP3.LUT R6, R2, UR6, R5, 0x96, !PT ;  /* 0x0000000602067c12 */ /* 0x000fc6000f8e9605 */
[----:B------:R-:W-:Y:S02]  /*213b0*/  IMAD R2, R4, -0x2daee0ad, RZ ;  /* 0xd2511f5304027824 */ /* 0x000fe400078e02ff */
[----:B------:R-:W-:-:S04]  /*213c0*/  IMAD.WIDE.U32 R220, R6, -0x2daee0ad, RZ ;  /* 0xd2511f5306dc7825 */ /* 0x000fc800078e00ff */
[----:B------:R-:W-:Y:S01]  /*213d0*/  IMAD R0, R3, -0x326172a9, RZ ;  /* 0xcd9e8d5703007824 */ /* 0x000fe200078e02ff */
[----:B------:R-:W-:-:S04]  /*213e0*/  LOP3.LUT R2, R221, UR26, R2, 0x96, !PT ;  /* 0x0000001add027c12 */ /* 0x000fc8000f8e9602 */
        /* <DEDUP_REMOVED lines=35> */
.L_x_18210:
[----:B------:R-:W-:Y:S05]  /*21620*/  BSYNC B1 ;  /* 0x0000000000017941 */ /* 0x000fea0003800000 */
.L_x_18209:
        /* <DEDUP_REMOVED lines=12> */
.L_x_18213:
        /* <DEDUP_REMOVED lines=12> */
.L_x_18216:
[----:B------:R-:W-:-:S07]  /*217b0*/  MOV R14, R6 ;  /* 0x00000006000e7202 */ /* 0x000fce0000000f00 */
.L_x_18217:
[----:B------:R-:W-:Y:S05]  /*217c0*/  BSYNC B1 ;  /* 0x0000000000017941 */ /* 0x000fea0003800000 */
.L_x_18215:
        /* <DEDUP_REMOVED lines=16> */
.L_x_18221:
[----:B------:R-:W-:Y:S05]  /*218d0*/  BSYNC B2 ;  /* 0x0000000000027941 */ /* 0x000fea0003800000 */
.L_x_18220:
        /* <DEDUP_REMOVED lines=44> */
.L_x_18219:
[----:B------:R-:W-:Y:S05]  /*21ba0*/  BSYNC B1 ;  /* 0x0000000000017941 */ /* 0x000fea0003800000 */
.L_x_18218:
        /* <DEDUP_REMOVED lines=10> */
.L_x_18214:
        /* <DEDUP_REMOVED lines=12> */
.L_x_18223:
[----:B------:R-:W-:-:S07]  /*21d10*/  MOV R210, R6 ;  /* 0x0000000600d27202 */ /* 0x000fce0000000f00 */
.L_x_18224:
[----:B------:R-:W-:Y:S05]  /*21d20*/  BSYNC B1 ;  /* 0x0000000000017941 */ /* 0x000fea0003800000 */
.L_x_18222:
        /* <DEDUP_REMOVED lines=16> */
.L_x_18228:
[----:B------:R-:W-:Y:S05]  /*21e30*/  BSYNC B2 ;  /* 0x0000000000027941 */ /* 0x000fea0003800000 */
.L_x_18227:
[----:B------:R-:W-:Y:S01]  /*21e40*/  LOP3.LUT R6, R0, UR7, R7, 0x96, !PT ;  /* 0x0000000700067c12 */ /* 0x000fe2000f8e9607 */
[----:B------:R-:W-:-:S04]  /*21e50*/  IMAD.HI.U32 R2, R3, -0x326172a9, RZ ;  /* 0xcd9e8d5703027827 */ /* 0x000fc800078e00ff */
        /* <DEDUP_REMOVED lines=42> */
.L_x_18226:
[----:B------:R-:W-:Y:S05]  /*22100*/  BSYNC B1 ;  /* 0x0000000000017941 */ /* 0x000fea0003800000 */
.L_x_18225:
        /* <DEDUP_REMOVED lines=13> */
.L_x_18229:
        /* <DEDUP_REMOVED lines=12> */
.L_x_18232:
[----:B------:R-:W-:-:S07]  /*222a0*/  MOV R15, R6 ;  /* 0x00000006000f7202 */ /* 0x000fce0000000f00 */
.L_x_18233:
[----:B------:R-:W-:Y:S05]  /*222b0*/  BSYNC B1 ;  /* 0x0000000000017941 */ /* 0x000fea0003800000 */
.L_x_18231:
        /* <DEDUP_REMOVED lines=16> */
.L_x_18237:
[----:B------:R-:W-:Y:S05]  /*223c0*/  BSYNC B2 ;  /* 0x0000000000027941 */ /* 0x000fea0003800000 */
.L_x_18236:
        /* <DEDUP_REMOVED lines=44> */
.L_x_18235:
[----:B------:R-:W-:Y:S05]  /*22690*/  BSYNC B1 ;  /* 0x0000000000017941 */ /* 0x000fea0003800000 */
.L_x_18234:
        /* <DEDUP_REMOVED lines=9> */
.L_x_18230:
        /* <DEDUP_REMOVED lines=12> */
.L_x_18239:
[----:B------:R-:W-:-:S07]  /*227f0*/  MOV R211, R6 ;  /* 0x0000000600d37202 */ /* 0x000fce0000000f00 */
.L_x_18240:
[----:B------:R-:W-:Y:S05]  /*22800*/  BSYNC B1 ;  /* 0x0000000000017941 */ /* 0x000fea0003800000 */
.L_x_18238:
        /* <DEDUP_REMOVED lines=16> */
.L_x_18244:
[----:B------:R-:W-:Y:S05]  /*22910*/  BSYNC B2 ;  /* 0x0000000000027941 */ /* 0x000fea0003800000 */
.L_x_18243:
        /* <DEDUP_REMOVED lines=44> */
.L_x_18242:
[----:B------:R-:W-:Y:S05]  /*22be0*/  BSYNC B1 ;  /* 0x0000000000017941 */ /* 0x000fea0003800000 */
.L_x_18241:
        /* <DEDUP_REMOVED lines=12> */
.L_x_18245:
        /* <DEDUP_REMOVED lines=12> */
.L_x_18248:
[----:B------:R-:W-:-:S07]  /*22d70*/  MOV R212, R6 ;  /* 0x0000000600d47202 */ /* 0x000fce0000000f00 */
.L_x_18249:
[----:B------:R-:W-:Y:S05]  /*22d80*/  BSYNC B1 ;  /* 0x0000000000017941 */ /* 0x000fea0003800000 */
.L_x_18247:
        /* <DEDUP_REMOVED lines=16> */
.L_x_18253:
[----:B------:R-:W-:Y:S05]  /*22e90*/  BSYNC B2 ;  /* 0x0000000000027941 */ /* 0x000fea0003800000 */
.L_x_18252:
        /* <DEDUP_REMOVED lines=44> */
.L_x_18251:
[----:B------:R-:W-:Y:S05]  /*23160*/  BSYNC B1 ;  /* 0x0000000000017941 */ /* 0x000fea0003800000 */
.L_x_18250:
        /* <DEDUP_REMOVED lines=10> */
.L_x_18246:
[----:B------:R-:W0:Y:S01]  /*23210*/  LDC.64 R220, c[0x0][0x238] ;  /* 0x00008e00ffdc7b82 */ /* 0x000e220000000a00 */
[----:B------:R-:W-:Y:S02]  /*23220*/  SEL R222, RZ, 0x1000000, P5 ;  /* 0x01000000ffde7807 */ /* 0x000fe40002800000 */
[----:B------:R-:W-:Y:S02]  /*23230*/  SEL R223, RZ, 0x10000, P4 ;  /* 0x00010000ffdf7807 */ /* 0x000fe40002000000 */
[C---:B------:R-:W-:Y:S02]  /*23240*/  LOP3.LUT P4, RZ, R213.reuse, 0x2, RZ, 0xc0, !PT ;  /* 0x00000002d5ff7812 */ /* 0x040fe4000788c0ff */
[C---:B------:R-:W-:Y:S01]  /*23250*/  LOP3.LUT P5, RZ, R213.reuse, 0x1, RZ, 0xc0, !PT ;  /* 0x00000001d5ff7812 */ /* 0x040fe200078ac0ff */
[----:B------:R-:W1:Y:S01]  /*23260*/  LDC.64 R236, c[0x0][0x240] ;  /* 0x00009000ffec7b82 */ /* 0x000e620000000a00 */
[C---:B------:R-:W-:Y:S02]  /*23270*/  LOP3.LUT P6, RZ, R213.reuse, 0x4, RZ, 0xc0, !PT ;  /* 0x00000004d5ff7812 */ /* 0x040fe400078cc0ff */
[----:B------:R-:W-:-:S02]  /*23280*/  LOP3.LUT P2, RZ, R213, 0x8, RZ, 0xc0, !PT ;  /* 0x00000008d5ff7812 */ /* 0x000fc4000784c0ff */
[----:B------:R-:W-:Y:S01]  /*23290*/  LOP3.LUT P1, RZ, R213, 0x10, RZ, 0xc0, !PT ;  /* 0x00000010d5ff7812 */ /* 0x000fe2000782c0ff */
[----:B0-----:R-:W-:-:S05]  /*232a0*/  IMAD.WIDE.U32 R220, R218, 0x20, R220 ;  /* 0x00000020dadc7825 */ /* 0x001fca00078e00dc */
[----:B------:R-:W-:Y:S04]  /*232b0*/  STG.E.128 desc[UR4][R220.64], R16 ;  /* 0x00000010dc007986 */ /* 0x000fe8000c101d04 */
[----:B------:R0:W-:Y:S02]  /*232c0*/  STG.E.128 desc[UR4][R220.64+0x10], R208 ;  /* 0x000010d0dc007986 */ /* 0x0001e4000c101d04 */
[----:B0-----:R-:W-:-:S04]  /*232d0*/  SEL R220, RZ, 0x100, P3 ;  /* 0x00000100ffdc7807 */ /* 0x001fc80001800000 */
[----:B------:R-:W-:Y:S02]  /*232e0*/  LOP3.LUT R222, R220, R222, R223, 0xfe, !PT ;  /* 0x000000dedcde7212 */ /* 0x000fe400078efedf */
[----:B------:R-:W-:-:S05]  /*232f0*/  SEL R220, RZ, 0x1, P4 ;  /* 0x00000001ffdc7807 */ /* 0x000fca0002000000 */
[----:B------:R-:W-:Y:S01]  /*23300*/  IMAD.WIDE.U32 R224, R220, 0x1000000, RZ ;  /* 0x01000000dce07825 */ /* 0x000fe200078e00ff */
[----:B------:R-:W-:-:S04]  /*23310*/  SEL R220, RZ, 0x1, P5 ;  /* 0x00000001ffdc7807 */ /* 0x000fc80002800000 */
[----:B------:R-:W-:Y:S02]  /*23320*/  LOP3.LUT R225, R225, R222, R220, 0xfe, !PT ;  /* 0x000000dee1e17212 */ /* 0x000fe400078efedc */
[----:B------:R-:W-:Y:S02]  /*23330*/  SEL R222, RZ, 0x1, P6 ;  /* 0x00000001ffde7807 */ /* 0x000fe40003000000 */
[----:B------:R-:W-:-:S03]  /*23340*/  SEL R220, RZ, 0x1, P2 ;  /* 0x00000001ffdc7807 */ /* 0x000fc60001000000 */
[----:B------:R-:W-:-:S04]  /*23350*/  IMAD.WIDE.U32 R222, R222, 0x10000, RZ ;  /* 0x00010000dede7825 */ /* 0x000fc800078e00ff */
        /* <DEDUP_REMOVED lines=28> */
.L_x_18254:
[----:B01----:R-:W-:Y:S01]  /*23520*/  FADD.FTZ R220, RZ, R56 ;  /* 0x00000038ffdc7221 */ /* 0x003fe20000010000 */
[----:B------:R-:W0:Y:S01]  /*23530*/  S2R R221, SR_TID.X ;  /* 0x0000000000dd7919 */ /* 0x000e220000002100 */
        /* <DEDUP_REMOVED lines=9> */
[----:B0-----:R-:W-:-:S03]  /*235d0*/  LOP3.LUT R221, R221, 0x1f, RZ, 0xc0, !PT ;  /* 0x0000001fdddd7812 */ /* 0x001fc600078ec0ff */
[----:B------:R-:W-:Y:S01]  /*235e0*/  FADD.FTZ R220, R220, R49 ;  /* 0x00000031dcdc7221 */ /* 0x000fe20000010000 */
[----:B------:R-:W-:-:S03]  /*235f0*/  ISETP.NE.AND P1, PT, R221, RZ, PT ;  /* 0x000000ffdd00720c */ /* 0x000fc60003f25270 */
        /* <DEDUP_REMOVED lines=156> */
.L_x_18268:
[----:B-1----:R-:W-:Y:S01]  /*23fc0*/  FADD.FTZ R220, R223, R220 ;  /* 0x000000dcdfdc7221 */ /* 0x002fe20000010000 */
[----:B------:R-:W2:Y:S01]  /*23fd0*/  LDL R252, [R1+0x84] ;  /* 0x0000840001fc7983 */ /* 0x000ea20000100800 */
[----:B0-----:R-:W0:Y:S02]  /*23fe0*/  @!P1 LDC.64 R222, c[0x0][0x250] ;  /* 0x00009400ffde9b82 */ /* 0x001e240000000a00 */
[----:B------:R-:W-:Y:S01]  /*23ff0*/  FFMA.FTZ R220, R220, R224, UR24 ;  /* 0x00000018dcdc7e23 */ /* 0x000fe200080100e0 */
[----:B------:R-:W3:Y:S04]  /*24000*/  LDL R239, [R1+0x88] ;  /* 0x0000880001ef7983 */ /* 0x000ee80000100800 */
[----:B------:R-:W4:Y:S01]  /*24010*/  LDL R238, [R1+0x8c] ;  /* 0x00008c0001ee7983 */ /* 0x000f220000100800 */
[----:B------:R-:W1:Y:S03]  /*24020*/  @!P1 LDC.64 R224, c[0x0][0x258] ;  /* 0x00009600ffe09b82 */ /* 0x000e660000000a00 */
[----:B------:R-:W5:Y:S01]  /*24030*/  LDL R236, [R1+0x7c] ;  /* 0x00007c0001ec7983 */ /* 0x000f620000100800 */
[----:B------:R-:W-:Y:S01]  /*24040*/  FMUL.FTZ R221, R237, R237 ;  /* 0x000000ededdd7220 */ /* 0x000fe20000410000 */
[----:B------:R-:W-:-:S04]  /*24050*/  PLOP3.LUT P2, PT, PT, PT, UP0, 0x40, 0x0 ;  /* 0x000000000000781c */ /* 0x000fc80003f4e808 */
[----:B------:R-:W-:-:S05]  /*24060*/  FSEL R221, R221, RZ, !P2 ;  /* 0x000000ffdddd7208 */ /* 0x000fca0005000000 */
[----:B------:R-:W-:Y:S01]  /*24070*/  FADD.FTZ R220, R220, R221 ;  /* 0x000000dddcdc7221 */ /* 0x000fe20000010000 */
[----:B0-----:R-:W-:-:S05]  /*24080*/  @!P1 IMAD.WIDE R222, R227, 0x4, R222 ;  /* 0x00000004e3de9825 */ /* 0x001fca00078e02de */
[----:B------:R-:W0:Y:S01]  /*24090*/  MUFU.RSQ R220, R220 ;  /* 0x000000dc00dc7308 */ /* 0x000e220000001400 */
[----:B------:R1:W-:Y:S02]  /*240a0*/  @!P1 STG.E desc[UR4][R222.64], R237 ;  /* 0x000000edde009986 */ /* 0x0003e4000c101904 */
[----:B-1----:R-:W-:Y:S02]  /*240b0*/  @!P1 IMAD.WIDE R222, R227, 0x4, R224 ;  /* 0x00000004e3de9825 */ /* 0x002fe400078e02e0 */
[----:B------:R-:W3:Y:S04]  /*240c0*/  LDL R225, [R1+0x80] ;  /* 0x0000800001e17983 */ /* 0x000ee80000100800 */
[----:B0-----:R0:W-:Y:S01]  /*240d0*/  @!P1 STG.E desc[UR4][R222.64], R220 ;  /* 0x000000dcde009986 */ /* 0x0011e2000c101904 */
[----:B------:R-:W-:-:S04]  /*240e0*/  PLOP3.LUT P1, PT, PT, PT, UP0, 0x40, 0x0 ;  /* 0x000000000000781c */ /* 0x000fc80003f2e808 */
[----:B------:R-:W-:-:S05]  /*240f0*/  FSEL R221, R237, RZ, P1 ;  /* 0x000000ffeddd7208 */ /* 0x000fca0000800000 */
[C---:B------:R-:W-:Y:S01]  /*24100*/  FADD.FTZ R56, -R221.reuse, R56 ;  /* 0x00000038dd387221 */ /* 0x040fe20000010100 */
[C---:B------:R-:W-:Y:S01]  /*24110*/  FADD.FTZ R57, -R221.reuse, R57 ;  /* 0x00000039dd397221 */ /* 0x040fe20000010100 */
[C---:B------:R-:W-:Y:S01]  /*24120*/  FADD.FTZ R58, -R221.reuse, R58 ;  /* 0x0000003add3a7221 */ /* 0x040fe20000010100 */
[C---:B------:R-:W-:Y:S01]  /*24130*/  FADD.FTZ R59, -R221.reuse, R59 ;  /* 0x0000003bdd3b7221 */ /* 0x040fe20000010100 */
[C---:B0-----:R-:W-:Y:S01]  /*24140*/  FMUL.FTZ R222, R220.reuse, R56 ;  /* 0x00000038dcde7220 */ /* 0x041fe20000410000 */
[C---:B------:R-:W-:Y:S02]  /*24150*/  FMUL.FTZ R223, R220.reuse, R57 ;  /* 0x00000039dcdf7220 */ /* 0x040fe40000410000 */
[----:B------:R-:W-:Y:S01]  /*24160*/  FMUL.FTZ R224, R220, R59 ;  /* 0x0000003bdce07220 */ /* 0x000fe20000410000 */
[C---:B------:R-:W-:Y:S01]  /*24170*/  FADD.FTZ R52, -R221.reuse, R52 ;  /* 0x00000034dd347221 */ /* 0x040fe20000010100 */
[----:B------:R-:W5:Y:S01]  /*24180*/  LDL R59, [R1+0x78] ;  /* 0x00007800013b7983 */ /* 0x000f620000100800 */
[----:B--2---:R-:W-:Y:S01]  /*24190*/  FFMA.FTZ R57, R252, R223, R205 ;  /* 0x000000dffc397223 */ /* 0x004fe200000100cd */
[C---:B------:R-:W-:Y:S01]  /*241a0*/  FADD.FTZ R53, -R221.reuse, R53 ;  /* 0x00000035dd357221 */ /* 0x040fe20000010100 */
[C---:B------:R-:W-:Y:S01]  /*241b0*/  FADD.FTZ R54, -R221.reuse, R54 ;  /* 0x00000036dd367221 */ /* 0x040fe20000010100 */
[----:B------:R-:W-:Y:S01]  /*241c0*/  FADD.FTZ R55, -R221, R55 ;  /* 0x00000037dd377221 */ /* 0x000fe20000010100 */
[----:B------:R-:W2:Y:S01]  /*241d0*/  LDL R252, [R1+0x5c] ;  /* 0x00005c0001fc7983 */ /* 0x000ea20000100800 */
[----:B---3--:R-:W-:Y:S01]  /*241e0*/  FFMA.FTZ R56, R225, R222, R204 ;  /* 0x000000dee1387223 */ /* 0x008fe200000100cc */
[----:B------:R-:W-:Y:S01]  /*241f0*/  FMUL.FTZ R225, R220, R58 ;  /* 0x0000003adce17220 */ /* 0x000fe20000410000 */
[----:B----4-:R-:W-:-:S03]  /*24200*/  FFMA.FTZ R58, R238, R224, R207 ;  /* 0x000000e0ee3a7223 */ /* 0x010fc600000100cf */
[----:B------:R-:W-:Y:S01]  /*24210*/  F2FP.BF16.F32.PACK_AB R56, R57, R56 ;  /* 0x000000383938723e */ /* 0x000fe200000010ff */
[----:B------:R-:W-:Y:S01]  /*24220*/  FFMA.FTZ R57, R239, R225, R206 ;  /* 0x000000e1ef397223 */ /* 0x000fe200000100ce */
[C---:B------:R-:W-:Y:S01]  /*24230*/  FMUL.FTZ R238, R220.reuse, R52 ;  /* 0x00000034dcee7220 */ /* 0x040fe20000410000 */
[----:B------:R-:W-:Y:S01]  /*24240*/  FMUL.FTZ R237, R220, R53 ;  /* 0x00000035dced7220 */ /* 0x000fe20000410000 */
[----:B------:R-:W3:Y:S02]  /*24250*/  LDL R52, [R1+0x70] ;  /* 0x0000700001347983 */ /* 0x000ee40000100800 */
[----:B------:R-:W-:Y:S02]  /*24260*/  F2FP.BF16.F32.PACK_AB R57, R58, R57 ;  /* 0x000000393a39723e */ /* 0x000fe400000010ff */
[----:B------:R-:W4:Y:S01]  /*24270*/  LDL R58, [R1+0x74] ;  /* 0x00007400013a7983 */ /* 0x000f220000100800 */
[C---:B------:R-:W-:Y:S01]  /*24280*/  FMUL.FTZ R54, R220.reuse, R54 ;  /* 0x00000036dc367220 */ /* 0x040fe20000410000 */
[----:B------:R-:W-:-:S02]  /*24290*/  FMUL.FTZ R55, R220, R55 ;  /* 0x00000037dc377220 */ /* 0x000fc40000410000 */
[----:B------:R-:W2:Y:S01]  /*242a0*/  LDL R239, [R1+0x54] ;  /* 0x0000540001ef7983 */ /* 0x000ea20000100800 */
[----:B---3--:R-:W-:Y:S01]  /*242b0*/  FFMA.FTZ R52, R52, R238, R200 ;  /* 0x000000ee34347223 */ /* 0x008fe200000100c8 */
[----:B----4-:R-:W-:-:S05]  /*242c0*/  FFMA.FTZ R53, R58, R237, R201 ;  /* 0x000000ed3a357223 */ /* 0x010fca00000100c9 */
[----:B------:R-:W-:Y:S01]  /*242d0*/  F2FP.BF16.F32.PACK_AB R58, R53, R52 ;  /* 0x00000034353a723e */ /* 0x000fe200000010ff */
[----:B-----5:R-:W-:Y:S01]  /*242e0*/  FFMA.FTZ R52, R59, R54, R202 ;  /* 0x000000363b347223 */ /* 0x020fe200000100ca */
        /* <DEDUP_REMOVED lines=10> */
[----:B------:R-:W5:Y:S04]  /*24390*/  LDL R57, [R1+0x6c] ;  /* 0x00006c0001397983 */ /* 0x000f680000100800 */
[----:B------:R-:W5:Y:S04]  /*243a0*/  LDL R58, [R1+0x60] ;  /* 0x00006000013a7983 */ /* 0x000f680000100800 */
[----:B------:R-:W5:Y:S01]  /*243b0*/  LDL R59, [R1+0x64] ;  /* 0x00006400013b7983 */ /* 0x000f620000100800 */
[----:B--2---:R-:W-:-:S03]  /*243c0*/  FFMA.FTZ R55, R252, R55, R155 ;  /* 0x00000037fc377223 */ /* 0x004fc6000001009b */
[----:B------:R-:W2:Y:S01]  /*243d0*/  LDL R252, [R1+0x44] ;  /* 0x0000440001fc7983 */ /* 0x000ea20000100800 */
[----:B---3--:R-:W-:Y:S01]  /*243e0*/  FFMA.FTZ R54, R56, R54, R154 ;  /* 0x0000003638367223 */ /* 0x008fe2000001009a */
[----:B------:R-:W-:Y:S02]  /*243f0*/  FFMA.FTZ R56, R239, R237, R153 ;  /* 0x000000edef387223 */ /* 0x000fe40000010099 */
[----:B------:R-:W3:Y:S01]  /*24400*/  LDL R237, [R1+0x40] ;  /* 0x0000400001ed7983 */ /* 0x000ee20000100800 */
[----:B----4-:R-:W-:-:S03]  /*24410*/  FFMA.FTZ R52, R52, R238, R152 ;  /* 0x000000ee34347223 */ /* 0x010fc60000010098 */
[----:B------:R-:W4:Y:S04]  /*24420*/  LDL R239, [R1+0x48] ;  /* 0x0000480001ef7983 */ /* 0x000f280000100800 */
[----:B------:R-:W4:Y:S01]  /*24430*/  LDL R238, [R1+0x4c] ;  /* 0x00004c0001ee7983 */ /* 0x000f220000100800 */
[----:B-----5:R-:W-:Y:S01]  /*24440*/  FFMA.FTZ R53, R53, R225, R158 ;  /* 0x000000e135357223 */ /* 0x020fe2000001009e */
[----:B------:R-:W-:Y:S01]  /*24450*/  FFMA.FTZ R57, R57, R224, R159 ;  /* 0x000000e039397223 */ /* 0x000fe2000001009f */
[----:B------:R-:W-:Y:S01]  /*24460*/  F2FP.BF16.F32.PACK_AB R55, R55, R54 ;  /* 0x000000363737723e */ /* 0x000fe200000010ff */
[----:B------:R-:W5:Y:S01]  /*24470*/  LDL R225, [R1+0x30] ;  /* 0x0000300001e17983 */ /* 0x000f620000100800 */
[----:B------:R-:W-:Y:S01]  /*24480*/  F2FP.BF16.F32.PACK_AB R54, R56, R52 ;  /* 0x000000343836723e */ /* 0x000fe200000010ff */
[----:B------:R-:W-:Y:S01]  /*24490*/  FFMA.FTZ R52, R58, R222, R156 ;  /* 0x000000de3a347223 */ /* 0x000fe2000001009c */
[----:B------:R-:W-:Y:S01]  /*244a0*/  F2FP.BF16.F32.PACK_AB R53, R57, R53 ;  /* 0x000000353935723e */ /* 0x000fe200000010ff */
[----:B------:R-:W5:Y:S01]  /*244b0*/  LDL R224, [R1+0x34] ;  /* 0x0000340001e07983 */ /* 0x000f620000100800 */
[----:B------:R-:W-:Y:S01]  /*244c0*/  FFMA.FTZ R57, R59, R223, R157 ;  /* 0x000000df3b397223 */ /* 0x000fe2000001009d */
[----:B------:R-:W-:Y:S01]  /*244d0*/  IADD3 R56, P1, R236, UR20, RZ ;  /* 0x00000014ec387c10 */ /* 0x000fe2000ff3e0ff */
[C---:B------:R-:W-:Y:S01]  /*244e0*/  FADD.FTZ R48, -R221.reuse, R48 ;  /* 0x00000030dd307221 */ /* 0x040fe20000010100 */
[----:B------:R-:W5:Y:S01]  /*244f0*/  LDL R59, [R1+0x38] ;  /* 0x00003800013b7983 */ /* 0x000f620000100800 */
[----:B------:R-:W-:-:S03]  /*24500*/  FADD.FTZ R49, -R221, R49 ;  /* 0x00000031dd317221 */ /* 0x000fc60000010100 */
[----:B------:R-:W5:Y:S01]  /*24510*/  LDL R58, [R1+0x3c] ;  /* 0x00003c00013a7983 */ /* 0x000f620000100800 */
[----:B------:R-:W-:Y:S01]  /*24520*/  F2FP.BF16.F32.PACK_AB R52, R57, R52 ;  /* 0x000000343934723e */ /* 0x000fe200000010ff */
[C---:B------:R-:W-:Y:S01]  /*24530*/  FADD.FTZ R50, -R221.reuse, R50 ;  /* 0x00000032dd327221 */ /* 0x040fe20000010100 */
[----:B------:R-:W-:Y:S01]  /*24540*/  IADD3.X R57, R226, UR21, RZ, P1, !PT ;  /* 0x00000015e2397c10 */ /* 0x000fe20008ffe4ff */
[C---:B------:R-:W-:Y:S01]  /*24550*/  FADD.FTZ R51, -R221.reuse, R51 ;  /* 0x00000033dd337221 */ /* 0x040fe20000010100 */
[----:B------:R-:W0:Y:S01]  /*24560*/  LDC.64 R222, c[0x0][0x2b8] ;  /* 0x0000ae00ffde7b82 */ /* 0x000e220000000a00 */
[C---:B------:R-:W-:Y:S01]  /*24570*/  FADD.FTZ R44, -R221.reuse, R44 ;  /* 0x0000002cdd2c7221 */ /* 0x040fe20000010100 */
[----:B------:R-:W-:Y:S01]  /*24580*/  FADD.FTZ R45, -R221, R45 ;  /* 0x0000002ddd2d7221 */ /* 0x000fe20000010100 */
[----:B------:R1:W-:Y:S04]  /*24590*/  STG.E.128 desc[UR4][R56.64], R52 ;  /* 0x0000003438007986 */ /* 0x0003e8000c101d04 */
[----:B------:R-:W5:Y:S04]  /*245a0*/  LDL R236, [R1] ;  /* 0x0000000001ec7983 */ /* 0x000f680000100800 */
[----:B------:R-:W5:Y:S01]  /*245b0*/  LDL R226, [R1+0x4] ;  /* 0x0000040001e27983 */ /* 0x000f620000100800 */
[C---:B-1----:R-:W-:Y:S01]  /*245c0*/  FMUL.FTZ R52, R220.reuse, R48 ;  /* 0x00000030dc347220 */ /* 0x042fe20000410000 */
[C---:B------:R-:W-:Y:S01]  /*245d0*/  FMUL.FTZ R53, R220.reuse, R49 ;  /* 0x00000031dc357220 */ /* 0x040fe20000410000 */
[C---:B------:R-:W-:Y:S01]  /*245e0*/  FMUL.FTZ R54, R220.reuse, R50 ;  /* 0x00000032dc367220 */ /* 0x040fe20000410000 */
[----:B------:R-:W-:-:S02]  /*245f0*/  FMUL.FTZ R55, R220, R51 ;  /* 0x00000033dc377220 */ /* 0x000fc40000410000 */
[----:B--2---:R-:W-:Y:S01]  /*24600*/  FFMA.FTZ R49, R252, R53, R197 ;  /* 0x00000035fc317223 */ /* 0x004fe200000100c5 */
[----:B------:R-:W-:Y:S01]  /*24610*/  FADD.FTZ R51, -R221, R47 ;  /* 0x0000002fdd337221 */ /* 0x000fe20000010100 */
[C---:B------:R-:W-:Y:S01]  /*24620*/  FMUL.FTZ R56, R220.reuse, R45 ;  /* 0x0000002ddc387220 */ /* 0x040fe20000410000 */
[----:B------:R-:W2:Y:S02]  /*24630*/  LDL R252, [R1+0x10] ;  /* 0x0000100001fc7983 */ /* 0x000ea40000100800 */
[----:B------:R-:W-:Y:S01]  /*24640*/  FMUL.FTZ R57, R220, R51 ;  /* 0x00000033dc397220 */ /* 0x000fe20000410000 */
[----:B---3--:R-:W-:Y:S02]  /*24650*/  FFMA.FTZ R48, R237, R52, R196 ;  /* 0x00000034ed307223 */ /* 0x008fe400000100c4 */
[----:B------:R-:W3:Y:S03]  /*24660*/  LDL R237, [R1+0x24] ;  /* 0x0000240001ed7983 */ /* 0x000ee60000100800 */
[----:B------:R-:W-:Y:S01]  /*24670*/  F2FP.BF16.F32.PACK_AB R48, R49, R48 ;  /* 0x000000303130723e */ /* 0x000fe200000010ff */
[----:B----4-:R-:W-:Y:S01]  /*24680*/  FFMA.FTZ R49, R239, R54, R198 ;  /* 0x00000036ef317223 */ /* 0x010fe200000100c6 */
[----:B------:R-:W-:Y:S01]  /*24690*/  FFMA.FTZ R50, R238, R55, R199 ;  /* 0x00000037ee327223 */ /* 0x000fe200000100c7 */
[----:B------:R-:W4:Y:S04]  /*246a0*/  LDL R239, [R1+0x14] ;  /* 0x0000140001ef7983 */ /* 0x000f280000100800 */
[----:B------:R-:W-:Y:S01]  /*246b0*/  F2FP.BF16.F32.PACK_AB R49, R50, R49 ;  /* 0x000000313231723e */ /* 0x000fe200000010ff */
[----:B------:R-:W-:Y:S01]  /*246c0*/  FADD.FTZ R50, -R221, R46 ;  /* 0x0000002edd327221 */ /* 0x000fe20000010100 */
[----:B------:R-:W-:Y:S01]  /*246d0*/  FMUL.FTZ R46, R220, R44 ;  /* 0x0000002cdc2e7220 */ /* 0x000fe20000410000 */
[----:B-----5:R-:W-:Y:S01]  /*246e0*/  FFMA.FTZ R51, R224, R56, R193 ;  /* 0x00000038e0337223 */ /* 0x020fe200000100c1 */
[----:B------:R-:W5:Y:S01]  /*246f0*/  LDL R238, [R1+0x2c] ;  /* 0x00002c0001ee7983 */ /* 0x000f620000100800 */
[----:B------:R-:W-:Y:S01]  /*24700*/  FMUL.FTZ R47, R220, R50 ;  /* 0x00000032dc2f7220 */ /* 0x000fe20000410000 */
[----:B------:R-:W-:-:S02]  /*24710*/  FFMA.FTZ R50, R225, R46, R192 ;  /* 0x0000002ee1327223 */ /* 0x000fc400000100c0 */
[----:B------:R-:W3:Y:S01]  /*24720*/  LDL R225, [R1+0x8] ;  /* 0x0000080001e17983 */ /* 0x000ee20000100800 */
[----:B------:R-:W-:Y:S01]  /*24730*/  FFMA.FTZ R44, R59, R47, R194 ;  /* 0x0000002f3b2c7223 */ /* 0x000fe200000100c2 */
[----:B------:R-:W-:Y:S01]  /*24740*/  FFMA.FTZ R45, R58, R57, R195 ;  /* 0x000000393a2d7223 */ /* 0x000fe200000100c3 */
[----:B------:R-:W-:Y:S01]  /*24750*/  F2FP.BF16.F32.PACK_AB R50, R51, R50 ;  /* 0x000000323332723e */ /* 0x000fe200000010ff */
[----:B------:R-:W3:Y:S01]  /*24760*/  LDL R224, [R1+0xc] ;  /* 0x00000c0001e07983 */ /* 0x000ee20000100800 */
[----:B------:R-:W1:Y:S02]  /*24770*/  LDC.64 R58, c[0x0][0x2c0] ;  /* 0x0000b000ff3a7b82 */ /* 0x000e640000000a00 */
[----:B------:R-:W-:Y:S01]  /*24780*/  F2FP.BF16.F32.PACK_AB R51, R45, R44 ;  /* 0x0000002c2d33723e */ /* 0x000fe200000010ff */
[----:B0-----:R-:W-:-:S05]  /*24790*/  IMAD.WIDE.U32 R44, R216, 0x10, R222 ;  /* 0x00000010d82c7825 */ /* 0x001fca00078e00de */
[----:B------:R0:W-:Y:S04]  /*247a0*/  STG.E.128 desc[UR4][R44.64], R48 ;  /* 0x000000302c007986 */ /* 0x0001e8000c101d04 */
[----:B0-----:R-:W3:Y:S04]  /*247b0*/  LDL R50, [R1+0x18] ;  /* 0x0000180001327983 */ /* 0x001ee80000100800 */
[----:B------:R-:W3:Y:S04]  /*247c0*/  LDL R44, [R1+0x1c] ;  /* 0x00001c00012c7983 */ /* 0x000ee80000100800 */
[----:B------:R-:W3:Y:S04]  /*247d0*/  LDL R45, [R1+0x28] ;  /* 0x00002800012d7983 */ /* 0x000ee80000100800 */
[----:B------:R-:W3:Y:S01]  /*247e0*/  LDL R51, [R1+0x20] ;  /* 0x0000200001337983 */ /* 0x000ee20000100800 */
[----:B--2---:R-:W-:Y:S01]  /*247f0*/  FFMA.FTZ R46, R252, R46, R144 ;  /* 0x0000002efc2e7223 */ /* 0x004fe20000010090 */
        /* <DEDUP_REMOVED lines=12> */
[C---:B------:R-:W-:Y:S01]  /*248c0*/  FADD.FTZ R32, -R221.reuse, R32 ;  /* 0x00000020dd207221 */ /* 0x040fe20000010100 */
[C---:B------:R-:W-:Y:S01]  /*248d0*/  FADD.FTZ R33, -R221.reuse, R33 ;  /* 0x00000021dd217221 */ /* 0x040fe20000010100 */
[C---:B------:R-:W-:Y:S01]  /*248e0*/  FADD.FTZ R26, -R221.reuse, R26 ;  /* 0x0000001add1a7221 */ /* 0x040fe20000010100 */
[C---:B------:R-:W-:Y:S01]  /*248f0*/  FADD.FTZ R27, -R221.reuse, R27 ;  /* 0x0000001bdd1b7221 */ /* 0x040fe20000010100 */
[C---:B------:R-:W-:Y:S01]  /*24900*/  FMUL.FTZ R32, R220.reuse, R32 ;  /* 0x00000020dc207220 */ /* 0x040fe20000410000 */
[----:B------:R-:W-:Y:S01]  /*24910*/  FMUL.FTZ R33, R220, R33 ;  /* 0x00000021dc217220 */ /* 0x000fe20000410000 */
[C---:B------:R-:W-:Y:S01]  /*24920*/  FADD.FTZ R24, -R221.reuse, R24 ;  /* 0x00000018dd187221 */ /* 0x040fe20000010100 */
[----:B------:R-:W-:Y:S01]  /*24930*/  FADD.FTZ R25, -R221, R25 ;  /* 0x00000019dd197221 */ /* 0x000fe20000010100 */
[----:B----4-:R-:W-:Y:S01]  /*24940*/  FFMA.FTZ R48, R239, R56, R145 ;  /* 0x00000038ef307223 */ /* 0x010fe20000010091 */
[----:B-----5:R-:W-:-:S04]  /*24950*/  FFMA.FTZ R49, R238, R55, R151 ;  /* 0x00000037ee317223 */ /* 0x020fc80000010097 */
[----:B------:R-:W-:Y:S01]  /*24960*/  F2FP.BF16.F32.PACK_AB R46, R48, R46 ;  /* 0x0000002e302e723e */ /* 0x000fe200000010ff */
[----:B---3--:R-:W-:Y:S01]  /*24970*/  FFMA.FTZ R47, R50, R47, R146 ;  /* 0x0000002f322f7223 */ /* 0x008fe20000010092 */
[----:B------:R-:W-:Y:S01]  /*24980*/  FFMA.FTZ R44, R44, R57, R147 ;  /* 0x000000392c2c7223 */ /* 0x000fe20000010093 */
[----:B------:R-:W-:Y:S01]  /*24990*/  FFMA.FTZ R50, R237, R53, R149 ;  /* 0x00000035ed327223 */ /* 0x000fe20000010095 */
[----:B------:R-:W-:-:S03]  /*249a0*/  FFMA.FTZ R45, R45, R54, R150 ;  /* 0x000000362d2d7223 */ /* 0x000fc60000010096 */
[----:B------:R-:W-:Y:S01]  /*249b0*/  F2FP.BF16.F32.PACK_AB R47, R44, R47 ;  /* 0x0000002f2c2f723e */ /* 0x000fe200000010ff */
[----:B------:R-:W-:Y:S01]  /*249c0*/  FFMA.FTZ R44, R51, R52, R148 ;  /* 0x00000034332c7223 */ /* 0x000fe20000010094 */
[----:B------:R-:W-:Y:S01]  /*249d0*/  F2FP.BF16.F32.PACK_AB R45, R49, R45 ;  /* 0x0000002d312d723e */ /* 0x000fe200000010ff */
[----:B-1----:R-:W-:-:S03]  /*249e0*/  IMAD.WIDE.U32 R48, R216, 0x10, R58 ;  /* 0x00000010d8307825 */ /* 0x002fc600078e003a */
[----:B------:R-:W-:-:S05]  /*249f0*/  F2FP.BF16.F32.PACK_AB R44, R50, R44 ;  /* 0x0000002c322c723e */ /* 0x000fca00000010ff */
        /* <DEDUP_REMOVED lines=21> */
[----:B------:R-:W-:Y:S02]  /*24b50*/  F2FP.BF16.F32.PACK_AB R42, R43, R42 ;  /* 0x0000002a2b2a723e */ /* 0x000fe400000010ff */
[----:B------:R-:W-:Y:S01]  /*24b60*/  F2FP.BF16.F32.PACK_AB R43, R37, R36 ;  /* 0x00000024252b723e */ /* 0x000fe200000010ff */
[----:B------:R-:W-:-:S04]  /*24b70*/  IMAD.WIDE.U32 R36, R214, 0x10, R222 ;  /* 0x00000010d6247825 */ /* 0x000fc800078e00de */
[----:B------:R-:W-:Y:S01]  /*24b80*/  FADD.FTZ R50, -R221, R23 ;  /* 0x00000017dd327221 */ /* 0x000fe20000010100 */
[----:B------:R-:W-:Y:S01]  /*24b90*/  FFMA.FTZ R23, R247, R46, R143 ;  /* 0x0000002ef7177223 */ /* 0x000fe2000001008f */
[----:B------:R0:W-:Y:S02]  /*24ba0*/  STG.E.128 desc[UR4][R36.64], R40 ;  /* 0x0000002824007986 */ /* 0x0001e4000c101d04 */
[C---:B0-----:R-:W-:Y:S01]  /*24bb0*/  FADD.FTZ R40, -R221.reuse, R31 ;  /* 0x0000001fdd287221 */ /* 0x041fe20000010100 */
[C---:B------:R-:W-:Y:S01]  /*24bc0*/  FADD.FTZ R37, -R221.reuse, R20 ;  /* 0x00000014dd257221 */ /* 0x040fe20000010100 */
[C---:B------:R-:W-:Y:S01]  /*24bd0*/  FADD.FTZ R42, -R221.reuse, R21 ;  /* 0x00000015dd2a7221 */ /* 0x040fe20000010100 */
[C---:B------:R-:W-:Y:S01]  /*24be0*/  FADD.FTZ R43, -R221.reuse, R22 ;  /* 0x00000016dd2b7221 */ /* 0x040fe20000010100 */
        /* <DEDUP_REMOVED lines=11> */
[----:B------:R-:W-:Y:S01]  /*24ca0*/  F2FP.BF16.F32.PACK_AB R19, R21, R20 ;  /* 0x000000141513723e */ /* 0x000fe200000010ff */
[----:B------:R-:W-:Y:S01]  /*24cb0*/  IMAD.WIDE.U32 R20, R214, 0x10, R58 ;  /* 0x00000010d6147825 */ /* 0x000fe200078e003a */
[----:B------:R-:W-:-:S03]  /*24cc0*/  F2FP.BF16.F32.PACK_AB R18, R22, R18 ;  /* 0x000000121612723e */ /* 0x000fc600000010ff */
[C---:B------:R-:W-:Y:S01]  /*24cd0*/  FMUL.FTZ R22, R220.reuse, R34 ;  /* 0x00000022dc167220 */ /* 0x040fe20000410000 */
[----:B------:R-:W-:Y:S01]  /*24ce0*/  F2FP.BF16.F32.PACK_AB R17, R23, R17 ;  /* 0x000000111711723e */ /* 0x000fe200000010ff */
[----:B------:R-:W-:Y:S01]  /*24cf0*/  FMUL.FTZ R23, R220, R35 ;  /* 0x00000023dc177220 */ /* 0x000fe20000410000 */
[----:B------:R-:W-:Y:S01]  /*24d00*/  F2FP.BF16.F32.PACK_AB R16, R39, R16 ;  /* 0x000000102710723e */ /* 0x000fe200000010ff */
[----:B------:R-:W-:Y:S02]  /*24d10*/  FFMA.FTZ R34, R234, R22, R182 ;  /* 0x00000016ea227223 */ /* 0x000fe400000100b6 */
[----:B------:R-:W-:Y:S02]  /*24d20*/  FFMA.FTZ R35, R235, R23, R183 ;  /* 0x00000017eb237223 */ /* 0x000fe400000100b7 */
[----:B------:R0:W-:Y:S01]  /*24d30*/  STG.E.128 desc[UR4][R20.64], R16 ;  /* 0x0000001014007986 */ /* 0x0001e2000c101d04 */
[C---:B------:R-:W-:Y:S01]  /*24d40*/  FMUL.FTZ R52, R220.reuse, R37 ;  /* 0x00000025dc347220 */ /* 0x040fe20000410000 */
[C---:B------:R-:W-:Y:S01]  /*24d50*/  FMUL.FTZ R42, R220.reuse, R42 ;  /* 0x0000002adc2a7220 */ /* 0x040fe20000410000 */
[C---:B------:R-:W-:Y:S01]  /*24d60*/  FMUL.FTZ R43, R220.reuse, R43 ;  /* 0x0000002bdc2b7220 */ /* 0x040fe20000410000 */
[C---:B------:R-:W-:Y:S01]  /*24d70*/  FMUL.FTZ R50, R220.reuse, R50 ;  /* 0x00000032dc327220 */ /* 0x040fe20000410000 */
[C---:B------:R-:W-:Y:S01]  /*24d80*/  FMUL.FTZ R49, R220.reuse, R26 ;  /* 0x0000001adc317220 */ /* 0x040fe20000410000 */
[C---:B------:R-:W-:Y:S01]  /*24d90*/  FMUL.FTZ R51, R220.reuse, R27 ;  /* 0x0000001bdc337220 */ /* 0x040fe20000410000 */
[C---:B0-----:R-:W-:Y:S01]  /*24da0*/  FMUL.FTZ R19, R220.reuse, R28 ;  /* 0x0000001cdc137220 */ /* 0x041fe20000410000 */
[----:B------:R-:W-:Y:S01]  /*24db0*/  FMUL.FTZ R20, R220, R40 ;  /* 0x00000028dc147220 */ /* 0x000fe20000410000 */
[----:B------:R-:W-:Y:S01]  /*24dc0*/  F2FP.BF16.F32.PACK_AB R17, R35, R34 ;  /* 0x000000222311723e */ /* 0x000fe200000010ff */
[----:B------:R-:W-:Y:S01]  /*24dd0*/  FFMA.FTZ R21, R94, R22, R134 ;  /* 0x000000165e157223 */ /* 0x000fe20000010086 */
[----:B------:R-:W-:Y:S01]  /*24de0*/  FMUL.FTZ R18, R220, R29 ;  /* 0x0000001ddc127220 */ /* 0x000fe20000410000 */
[-C--:B------:R-:W-:Y:S01]  /*24df0*/  FFMA.FTZ R35, R228, R19.reuse, R176 ;  /* 0x00000013e4237223 */ /* 0x080fe200000100b0 */
        /* <DEDUP_REMOVED lines=14> */
[-C--:B------:R-:W-:Y:S01]  /*24ee0*/  FFMA.FTZ R48, R233, R33.reuse, R181 ;  /* 0x00000021e9307223 */ /* 0x080fe200000100b5 */
[----:B------:R-:W-:Y:S01]  /*24ef0*/  FFMA.FTZ R40, R229, R18, R177 ;  /* 0x00000012e5287223 */ /* 0x000fe200000100b1 */
[----:B------:R-:W-:Y:S01]  /*24f00*/  F2FP.BF16.F32.PACK_AB R22, R20, R22 ;  /* 0x000000161416723e */ /* 0x000fe200000010ff */
[----:B------:R-:W-:Y:S01]  /*24f10*/  FFMA.FTZ R20, R92, R32, R132 ;  /* 0x000000205c147223 */ /* 0x000fe20000010084 */
[----:B------:R-:W-:Y:S01]  /*24f20*/  FFMA.FTZ R33, R93, R33, R133 ;  /* 0x000000215d217223 */ /* 0x000fe20000010085 */
[----:B------:R-:W-:-:S02]  /*24f30*/  F2FP.BF16.F32.PACK_AB R26, R29, R26 ;  /* 0x0000001a1d1a723e */ /* 0x000fc400000010ff */
[----:B------:R-:W-:Y:S01]  /*24f40*/  F2FP.BF16.F32.PACK_AB R27, R28, R27 ;  /* 0x0000001b1c1b723e */ /* 0x000fe200000010ff */
[C---:B------:R-:W-:Y:S01]  /*24f50*/  IMAD.WIDE.U32 R28, R215.reuse, 0x10, R222 ;  /* 0x00000010d71c7825 */ /* 0x040fe200078e00de */
[----:B------:R-:W-:Y:S02]  /*24f60*/  F2FP.BF16.F32.PACK_AB R16, R48, R47 ;  /* 0x0000002f3010723e */ /* 0x000fe400000010ff */
[----:B------:R-:W-:Y:S02]  /*24f70*/  F2FP.BF16.F32.PACK_AB R18, R40, R35 ;  /* 0x000000232812723e */ /* 0x000fe400000010ff */
[----:B------:R-:W-:Y:S01]  /*24f80*/  F2FP.BF16.F32.PACK_AB R19, R34, R19 ;  /* 0x000000132213723e */ /* 0x000fe200000010ff */
[----:B------:R-:W-:Y:S01]  /*24f90*/  IMAD.WIDE.U32 R34, R215, 0x10, R58 ;  /* 0x00000010d7227825 */ /* 0x000fe200078e003a */
[----:B------:R-:W-:-:S03]  /*24fa0*/  F2FP.BF16.F32.PACK_AB R20, R33, R20 ;  /* 0x000000142114723e */ /* 0x000fc600000010ff */
        /* <DEDUP_REMOVED lines=8> */
[----:B------:R1:W-:Y:S01]  /*25030*/  STG.E.128 desc[UR4][R34.64], R20 ;  /* 0x0000001422007986 */ /* 0x0003e2000c101d04 */
[----:B------:R-:W-:Y:S01]  /*25040*/  FFMA.FTZ R30, R111, R51, R175 ;  /* 0x000000336f1e7223 */ /* 0x000fe200000100af */
[C---:B------:R-:W-:Y:S01]  /*25050*/  FADD.FTZ R39, -R221.reuse, R208 ;  /* 0x000000d0dd277221 */ /* 0x040fe20000010100 */
[C---:B------:R-:W-:Y:S01]  /*25060*/  FADD.FTZ R44, -R221.reuse, R209 ;  /* 0x000000d1dd2c7221 */ /* 0x040fe20000010100 */
[C---:B------:R-:W-:Y:S01]  /*25070*/  FADD.FTZ R45, -R221.reuse, R210 ;  /* 0x000000d2dd2d7221 */ /* 0x040fe20000010100 */
[----:B------:R-:W-:Y:S01]  /*25080*/  FADD.FTZ R46, -R221, R211 ;  /* 0x000000d3dd2e7221 */ /* 0x000fe20000010100 */
[----:B------:R-:W-:Y:S01]  /*25090*/  F2FP.BF16.F32.PACK_AB R24, R32, R24 ;  /* 0x000000182018723e */ /* 0x000fe200000010ff */
[----:B------:R-:W-:Y:S01]  /*250a0*/  IMAD.WIDE.U32 R32, R217, 0x10, R222 ;  /* 0x00000010d9207825 */ /* 0x000fe200078e00de */
[----:B------:R-:W-:-:S03]  /*250b0*/  F2FP.BF16.F32.PACK_AB R25, R30, R25 ;  /* 0x000000191e19723e */ /* 0x000fc600000010ff */
[----:B0-----:R-:W-:Y:S01]  /*250c0*/  FFMA.FTZ R28, R100, R37, R164 ;  /* 0x00000025641c7223 */ /* 0x001fe200000100a4 */
[----:B-1----:R-:W-:Y:S01]  /*250d0*/  FFMA.FTZ R21, R101, R36, R165 ;  /* 0x0000002465157223 */ /* 0x002fe200000100a5 */
[C---:B------:R-:W-:Y:S01]  /*250e0*/  FMUL.FTZ R41, R220.reuse, R41 ;  /* 0x00000029dc297220 */ /* 0x040fe20000410000 */
[C---:B------:R-:W-:Y:S01]  /*250f0*/  FMUL.FTZ R38, R220.reuse, R38 ;  /* 0x00000026dc267220 */ /* 0x040fe20000410000 */
[C---:B------:R-:W-:Y:S02]  /*25100*/  FMUL.FTZ R39, R220.reuse, R39 ;  /* 0x00000027dc277220 */ /* 0x040fe40000410000 */
[----:B------:R-:W-:Y:S01]  /*25110*/  F2FP.BF16.F32.PACK_AB R20, R21, R28 ;  /* 0x0000001c1514723e */ /* 0x000fe200000010ff */
[C---:B------:R-:W-:Y:S01]  /*25120*/  FMUL.FTZ R40, R220.reuse, R44 ;  /* 0x0000002cdc287220 */ /* 0x040fe20000410000 */
[----:B------:R-:W0:Y:S01]  /*25130*/  LDC.64 R28, c[0x0][0x210] ;  /* 0x00008400ff1c7b82 */ /* 0x000e220000000a00 */
[C---:B------:R-:W-:Y:S01]  /*25140*/  FMUL.FTZ R45, R220.reuse, R45 ;  /* 0x0000002ddc2d7220 */ /* 0x040fe20000410000 */
[----:B------:R-:W-:Y:S01]  /*25150*/  FMUL.FTZ R46, R220, R46 ;  /* 0x0000002edc2e7220 */ /* 0x000fe20000410000 */
[----:B------:R1:W-:Y:S01]  /*25160*/  STG.E.128 desc[UR4][R32.64], R24 ;  /* 0x0000001820007986 */ /* 0x0003e2000c101d04 */
[----:B------:R-:W-:Y:S01]  /*25170*/  FFMA.FTZ R21, R102, R41, R166 ;  /* 0x0000002966157223 */ /* 0x000fe200000100a6 */
[----:B------:R-:W-:Y:S01]  /*25180*/  FFMA.FTZ R22, R103, R38, R167 ;  /* 0x0000002667167223 */ /* 0x000fe200000100a7 */
[----:B------:R-:W-:Y:S01]  /*25190*/  FFMA.FTZ R23, R96, R39, R160 ;  /* 0x0000002760177223 */ /* 0x000fe200000100a0 */
[----:B------:R-:W-:Y:S01]  /*251a0*/  FFMA.FTZ R44, R82, R43, R122 ;  /* 0x0000002b522c7223 */ /* 0x000fe2000001007a */
[----:B------:R-:W-:-:S02]  /*251b0*/  SHF.L.U32 R34, R218, 0x4, RZ ;  /* 0x00000004da227819 */ /* 0x000fc400000006ff */
[----:B------:R-:W-:Y:S01]  /*251c0*/  F2FP.BF16.F32.PACK_AB R21, R22, R21 ;  /* 0x000000151615723e */ /* 0x000fe200000010ff */
[----:B------:R-:W-:Y:S01]  /*251d0*/  FFMA.FTZ R43, R81, R42, R121 ;  /* 0x0000002a512b7223 */ /* 0x000fe20000010079 */
[----:B------:R-:W-:Y:S01]  /*251e0*/  FFMA.FTZ R47, R84, R47, R124 ;  /* 0x0000002f542f7223 */ /* 0x000fe2000001007c */
[----:B------:R-:W-:Y:S01]  /*251f0*/  FFMA.FTZ R48, R85, R48, R125 ;  /* 0x0000003055307223 */ /* 0x000fe2000001007d */
[----:B------:R-:W-:Y:S01]  /*25200*/  FFMA.FTZ R49, R86, R49, R126 ;  /* 0x0000003156317223 */ /* 0x000fe2000001007e */
[----:B-1----:R-:W-:Y:S01]  /*25210*/  FFMA.FTZ R24, R97, R40, R161 ;  /* 0x0000002861187223 */ /* 0x002fe200000100a1 */
[----:B------:R-:W-:Y:S01]  /*25220*/  FFMA.FTZ R25, R98, R45, R162 ;  /* 0x0000002d62197223 */ /* 0x000fe200000100a2 */
[----:B------:R-:W-:Y:S01]  /*25230*/  FFMA.FTZ R26, R99, R46, R163 ;  /* 0x0000002e631a7223 */ /* 0x000fe200000100a3 */
[----:B------:R-:W-:Y:S02]  /*25240*/  FFMA.FTZ R52, R80, R52, R120 ;  /* 0x0000003450347223 */ /* 0x000fe40000010078 */
        /* <DEDUP_REMOVED lines=9> */
[----:B------:R-:W-:Y:S01]  /*252e0*/  SHF.R.U32.HI R218, RZ, 0x1c, R218 ;  /* 0x0000001cffda7819 */ /* 0x000fe200000116da */
[----:B------:R-:W-:Y:S01]  /*252f0*/  FFMA.FTZ R25, R78, R41, R118 ;  /* 0x000000294e197223 */ /* 0x000fe20000010076 */
[C---:B------:R-:W-:Y:S01]  /*25300*/  IADD3 R32, P1, R34.reuse, UR18, RZ ;  /* 0x0000001222207c10 */ /* 0x040fe2000ff3e0ff */
[----:B------:R-:W-:Y:S01]  /*25310*/  FFMA.FTZ R38, R79, R38, R119 ;  /* 0x000000264f267223 */ /* 0x000fe20000010077 */
[----:B------:R-:W-:Y:S01]  /*25320*/  FFMA.FTZ R37, R77, R36, R117 ;  /* 0x000000244d257223 */ /* 0x000fe20000010075 */
[----:B------:R-:W-:Y:S01]  /*25330*/  IADD3 R34, P2, R34, UR20, RZ ;  /* 0x0000001422227c10 */ /* 0x000fe2000ff5e0ff */
[----:B------:R-:W-:Y:S01]  /*25340*/  IMAD.WIDE.U32 R30, R217, 0x10, R58 ;  /* 0x00000010d91e7825 */ /* 0x000fe200078e003a */
[----:B------:R-:W-:-:S02]  /*25350*/  F2FP.BF16.F32.PACK_AB R19, R53, R44 ;  /* 0x0000002c3513723e */ /* 0x000fc400000010ff */
[----:B------:R-:W-:Y:S02]  /*25360*/  F2FP.BF16.F32.PACK_AB R18, R43, R52 ;  /* 0x000000342b12723e */ /* 0x000fe400000010ff */
[----:B------:R-:W-:Y:S02]  /*25370*/  F2FP.BF16.F32.PACK_AB R17, R42, R49 ;  /* 0x000000312a11723e */ /* 0x000fe400000010ff */
[----:B------:R-:W-:Y:S02]  /*25380*/  F2FP.BF16.F32.PACK_AB R16, R48, R47 ;  /* 0x0000002f3010723e */ /* 0x000fe400000010ff */
[----:B------:R-:W-:Y:S02]  /*25390*/  F2FP.BF16.F32.PACK_AB R26, R33, R26 ;  /* 0x0000001a211a723e */ /* 0x000fe400000010ff */
[----:B------:R-:W-:Y:S02]  /*253a0*/  IADD3.X R33, R218, UR19, RZ, P1, !PT ;  /* 0x00000013da217c10 */ /* 0x000fe40008ffe4ff */
[----:B------:R-:W-:-:S02]  /*253b0*/  F2FP.BF16.F32.PACK_AB R27, R46, R27 ;  /* 0x0000001b2e1b723e */ /* 0x000fc400000010ff */
        /* <DEDUP_REMOVED lines=10> */
.L_x_17480:
[----:B------:R-:W-:Y:S05]  /*25460*/  EXIT ;  /* 0x000000000000794d */ /* 0x000fea0003800000 */
.L_x_18255:
        /* <DEDUP_REMOVED lines=8> */
.L_x_18258:
[----:B------:R-:W-:Y:S05]  /*254f0*/  BSYNC B1 ;  /* 0x0000000000017941 */ /* 0x000fea0003800000 */
.L_x_18257:
        /* <DEDUP_REMOVED lines=9> */
.L_x_18259:
[----:B------:R-:W-:Y:S02]  /*25590*/  IMAD.MOV.U32 R222, RZ, RZ, 0x4 ;  /* 0x00000004ffde7424 */ /* 0x000fe400078e00ff */
[----:B------:R-:W-:Y:S01]  /*255a0*/  FADD.FTZ R223, R223, R220 ;  /* 0x000000dcdfdf7221 */ /* 0x000fe20000010000 */
[----:B------:R-:W-:-:S04]  /*255b0*/  MOV R220, 0xffffffff ;  /* 0xffffffff00dc7802 */ /* 0x000fc80000000f00 */
[----:B------:R-:W-:-:S07]  /*255c0*/  MOV R225, R223 ;  /* 0x000000df00e17202 */ /* 0x000fce0000000f00 */
[----:B------:R-:W-:Y:S05]  /*255d0*/  WARPSYNC.COLLECTIVE R220, `(.L_x_18260) ;  /* 0x00000000dc087348 */ /* 0x000fea0003c00000 */
[----:B------:R0:W1:Y:S02]  /*255e0*/  SHFL.BFLY P2, R220, R225, R222, R221 ;  /* 0x0c0000dee1dc7389 */ /* 0x00006400000400dd */
[----:B01----:R-:W-:Y:S01]  /*255f0*/  ENDCOLLECTIVE ;  /* 0x000000000000791b */ /* 0x003fe20003800000 */
.L_x_18260:
[----:B------:R-:W-:Y:S01]  /*25600*/  HFMA2.MMA R222, -RZ, RZ, 0, 4.76837158203125e-07 ;  /* 0x00000008ffde7435 */ /* 0x000fe200000001ff */
[----:B------:R-:W-:Y:S01]  /*25610*/  FADD.FTZ R223, R223, R220 ;  /* 0x000000dcdfdf7221 */ /* 0x000fe20000010000 */
[----:B------:R-:W-:-:S03]  /*25620*/  IMAD.MOV.U32 R220, RZ, RZ, -0x1 ;  /* 0xffffffffffdc7424 */ /* 0x000fc600078e00ff */
[----:B------:R-:W-:-:S07]  /*25630*/  IMAD.MOV.U32 R225, RZ, RZ, R223 ;  /* 0x000000ffffe17224 */ /* 0x000fce00078e00df */
[----:B------:R-:W-:Y:S05]  /*25640*/  WARPSYNC.COLLECTIVE R220, `(.L_x_18261) ;  /* 0x00000000dc087348 */ /* 0x000fea0003c00000 */
[----:B------:R0:W1:Y:S02]  /*25650*/  SHFL.BFLY P2, R220, R225, R222, R221 ;  /* 0x0c0000dee1dc7389 */ /* 0x00006400000400dd */
[----:B01----:R-:W-:Y:S01]  /*25660*/  ENDCOLLECTIVE ;  /* 0x000000000000791b */ /* 0x003fe20003800000 */
.L_x_18261:
[----:B------:R-:W-:Y:S02]  /*25670*/  IMAD.MOV.U32 R222, RZ, RZ, 0x10 ;  /* 0x00000010ffde7424 */ /* 0x000fe400078e00ff */
[----:B------:R-:W-:Y:S01]  /*25680*/  FADD.FTZ R223, R223, R220 ;  /* 0x000000dcdfdf7221 */ /* 0x000fe20000010000 */
[----:B------:R-:W-:-:S04]  /*25690*/  MOV R220, 0xffffffff ;  /* 0xffffffff00dc7802 */ /* 0x000fc80000000f00 */
[----:B------:R-:W-:-:S07]  /*256a0*/  MOV R225, R223 ;  /* 0x000000df00e17202 */ /* 0x000fce0000000f00 */
[----:B------:R-:W-:Y:S05]  /*256b0*/  WARPSYNC.COLLECTIVE R220, `(.L_x_18262) ;  /* 0x00000000dc087348 */ /* 0x000fea0003c00000 */
[----:B------:R0:W1:Y:S02]  /*256c0*/  SHFL.BFLY P2, R220, R225, R222, R221 ;  /* 0x0c0000dee1dc7389 */ /* 0x00006400000400dd */
[----:B01----:R-:W-:Y:S01]  /*256d0*/  ENDCOLLECTIVE ;  /* 0x000000000000791b */ /* 0x003fe20003800000 */
.L_x_18262:
        /* <DEDUP_REMOVED lines=105> */
.L_x_18263:
[----:B------:R-:W-:Y:S01]  /*25d70*/  HFMA2.MMA R222, -RZ, RZ, 0, 1.1920928955078125e-07 ;  /* 0x00000002ffde7435 */ /* 0x000fe200000001ff */
[----:B------:R-:W-:Y:S01]  /*25d80*/  FADD.FTZ R223, R223, R220 ;  /* 0x000000dcdfdf7221 */ /* 0x000fe20000010000 */
[----:B------:R-:W-:-:S03]  /*25d90*/  IMAD.MOV.U32 R220, RZ, RZ, -0x1 ;  /* 0xffffffffffdc7424 */ /* 0x000fc600078e00ff */
[----:B------:R-:W-:-:S07]  /*25da0*/  IMAD.MOV.U32 R225, RZ, RZ, R223 ;  /* 0x000000ffffe17224 */ /* 0x000fce00078e00df */
[----:B------:R-:W-:Y:S05]  /*25db0*/  WARPSYNC.COLLECTIVE R220, `(.L_x_18264) ;  /* 0x00000000dc087348 */ /* 0x000fea0003c00000 */
[----:B------:R0:W1:Y:S02]  /*25dc0*/  SHFL.BFLY P2, R220, R225, R222, R221 ;  /* 0x0c0000dee1dc7389 */ /* 0x00006400000400dd */
[----:B01----:R-:W-:Y:S01]  /*25dd0*/  ENDCOLLECTIVE ;  /* 0x000000000000791b */ /* 0x003fe20003800000 */
.L_x_18264:
[----:B------:R-:W-:Y:S02]  /*25de0*/  IMAD.MOV.U32 R222, RZ, RZ, 0x4 ;  /* 0x00000004ffde7424 */ /* 0x000fe400078e00ff */
[----:B------:R-:W-:Y:S01]  /*25df0*/  FADD.FTZ R223, R223, R220 ;  /* 0x000000dcdfdf7221 */ /* 0x000fe20000010000 */
[----:B------:R-:W-:-:S04]  /*25e00*/  MOV R220, 0xffffffff ;  /* 0xffffffff00dc7802 */ /* 0x000fc80000000f00 */
[----:B------:R-:W-:-:S07]  /*25e10*/  MOV R225, R223 ;  /* 0x000000df00e17202 */ /* 0x000fce0000000f00 */
[----:B------:R-:W-:Y:S05]  /*25e20*/  WARPSYNC.COLLECTIVE R220, `(.L_x_18265) ;  /* 0x00000000dc087348 */ /* 0x000fea0003c00000 */
[----:B------:R0:W1:Y:S02]  /*25e30*/  SHFL.BFLY P2, R220, R225, R222, R221 ;  /* 0x0c0000dee1dc7389 */ /* 0x00006400000400dd */
[----:B01----:R-:W-:Y:S01]  /*25e40*/  ENDCOLLECTIVE ;  /* 0x000000000000791b */ /* 0x003fe20003800000 */
.L_x_18265:
[----:B------:R-:W-:Y:S01]  /*25e50*/  HFMA2.MMA R222, -RZ, RZ, 0, 4.76837158203125e-07 ;  /* 0x00000008ffde7435 */ /* 0x000fe200000001ff */
[----:B------:R-:W-:Y:S01]  /*25e60*/  FADD.FTZ R223, R223, R220 ;  /* 0x000000dcdfdf7221 */ /* 0x000fe20000010000 */
[----:B------:R-:W-:-:S03]  /*25e70*/  IMAD.MOV.U32 R220, RZ, RZ, -0x1 ;  /* 0xffffffffffdc7424 */ /* 0x000fc600078e00ff */
[----:B------:R-:W-:-:S07]  /*25e80*/  IMAD.MOV.U32 R225, RZ, RZ, R223 ;  /* 0x000000ffffe17224 */ /* 0x000fce00078e00df */
[----:B------:R-:W-:Y:S05]  /*25e90*/  WARPSYNC.COLLECTIVE R220, `(.L_x_18266) ;  /* 0x00000000dc087348 */ /* 0x000fea0003c00000 */
[----:B------:R0:W1:Y:S02]  /*25ea0*/  SHFL.BFLY P2, R220, R225, R222, R221 ;  /* 0x0c0000dee1dc7389 */ /* 0x00006400000400dd */
[----:B01----:R-:W-:Y:S01]  /*25eb0*/  ENDCOLLECTIVE ;  /* 0x000000000000791b */ /* 0x003fe20003800000 */
.L_x_18266:
[----:B------:R-:W-:Y:S02]  /*25ec0*/  IMAD.MOV.U32 R222, RZ, RZ, 0x10 ;  /* 0x00000010ffde7424 */ /* 0x000fe400078e00ff */
[----:B------:R-:W-:Y:S01]  /*25ed0*/  FADD.FTZ R223, R223, R220 ;  /* 0x000000dcdfdf7221 */ /* 0x000fe20000010000 */
[----:B------:R-:W-:-:S04]  /*25ee0*/  MOV R220, 0xffffffff ;  /* 0xffffffff00dc7802 */ /* 0x000fc80000000f00 */
[----:B------:R-:W-:-:S07]  /*25ef0*/  MOV R225, R223 ;  /* 0x000000df00e17202 */ /* 0x000fce0000000f00 */
[----:B------:R-:W-:Y:S05]  /*25f00*/  WARPSYNC.COLLECTIVE R220, `(.L_x_18267) ;  /* 0x00000000dc087348 */ /* 0x000fea0003c00000 */
[----:B------:R0:W1:Y:S02]  /*25f10*/  SHFL.BFLY P2, R220, R225, R222, R221 ;  /* 0x0c0000dee1dc7389 */ /* 0x00006400000400dd */
[----:B01----:R-:W-:Y:S01]  /*25f20*/  ENDCOLLECTIVE ;  /* 0x000000000000791b */ /* 0x003fe20003800000 */
.L_x_18267:
[----:B------:R-:W-:Y:S05]  /*25f30*/  BRA `(.L_x_18268) ;  /* 0xffffffe000207947 */ /* 0x000fea000383ffff */
.L_x_18269:
        /* <DEDUP_REMOVED lines=12> */
.L_x_40145:


//--------------------- .text._ZN10layer_norm31ln_parallel_residual_fwd_kernelINS_13Kernel_traitsIf13__nv_bfloat16fS2_fjLj1536ELj1ELj4ELj1ELj16ENS_18Kernel_traits_baseILj1536EfS2_fS2_fjLj128EEEEELb1ELb1ELb0EEEvNS_9FwdParamsE --------------------------
	.section	.text._ZN10layer_norm31ln_parallel_residual_fwd_kernelINS_13Kernel_traitsIf13__nv_bfloat16fS2_fjLj1536ELj1ELj4ELj1ELj16ENS_18Kernel_traits_baseILj1536EfS2_fS2_fjLj128EEEEELb1ELb1ELb0EEEvNS_9FwdParamsE,"ax",@progbits
	.align	128
        .global         _ZN10layer_norm31ln_parallel_residual_fwd_kernelINS_13Kernel_traitsIf13__nv_bfloat16fS2_fjLj1536ELj1ELj4ELj1ELj16ENS_18Kernel_traits_baseILj1536EfS2_fS2_fjLj128EEEEELb1ELb1ELb0EEEvNS_9FwdParamsE
        .type           _ZN10layer_norm31ln_parallel_residual_fwd_kernelINS_13Kernel_traitsIf13__nv_bfloat16fS2_fjLj1536ELj1ELj4ELj1ELj16ENS_18Kernel_traits_baseILj1536EfS2_fS2_fjLj128EEEEELb1ELb1ELb0EEEvNS_9FwdParamsE,@function
        .size           _ZN10layer_norm31ln_parallel_residual_fwd_kernelINS_13Kernel_traitsIf13__nv_bfloat16fS2_fjLj1536ELj1ELj4ELj1ELj16ENS_18Kernel_traits_baseILj1536EfS2_fS2_fjLj128EEEEELb1ELb1ELb0EEEvNS_9FwdParamsE,(.L_x_40146 - _ZN10layer_norm31ln_parallel_residual_fwd_kernelINS_13Kernel_traitsIf13__nv_bfloat16fS2_fjLj1536ELj1ELj4ELj1ELj16ENS_18Kernel_traits_baseILj1536EfS2_fS2_fjLj128EEEEELb1ELb1ELb0EEEvNS_9FwdParamsE)
        .other          _ZN10layer_norm31ln_parallel_residual_fwd_kernelINS_13Kernel_traitsIf13__nv_bfloat16fS2_fjLj1536ELj1ELj4ELj1ELj16ENS_18Kernel_traits_baseILj1536EfS2_fS2_fjLj128EEEEELb1ELb1ELb0EEEvNS_9FwdParamsE,@"STO_CUDA_ENTRY STV_DEFAULT"
_ZN10layer_norm31ln_parallel_residual_fwd_kernelINS_13Kernel_traitsIf13__nv_bfloat16fS2_fjLj1536ELj1ELj4ELj1ELj16ENS_18Kernel_traits_baseILj1536EfS2_fS2_fjLj128EEEEELb1ELb1ELb0EEEvNS_9FwdParamsE:
.text._ZN10layer_norm31ln_parallel_residual_fwd_kernelINS_13Kernel_traitsIf13__nv_bfloat16fS2_fjLj1536ELj1ELj4ELj1ELj16ENS_18Kernel_traits_baseILj1536EfS2_fS2_fjLj128EEEEELb1ELb1ELb0EEEvNS_9FwdParamsE:
        /* <DEDUP_REMOVED lines=31> */
[--C-:B------:R-:W-:Y:S01]  /*01f0*/  SHF.R.U32.HI R197, RZ, 0x2, R196.reuse ;  /* 0x00000002ffc57819 */ /* 0x100fe200000116c4 */
[C---:B------:R-:W-:Y:S01]  /*0200*/  VIADD R193, R2.reuse, 0x3c6ef372 ;  /* 0x3c6ef37202c17836 */ /* 0x040fe20000000000 */
[----:B------:R-:W-:Y:S01]  /*0210*/  SHF.R.U64 R196, R201, 0x2, R196 ;  /* 0x00000002c9c47819 */ /* 0x000fe200000012c4 */
[----:B------:R-:W-:Y:S01]  /*0220*/  VIADD R191, R3, 0x32370b8f ;  /* 0x32370b8f03bf7836 */ /* 0x000fe20000000000 */
[----:B------:R-:W-:Y:S01]  /*0230*/  LOP3.LUT R8, R7, R197, R2, 0x96, !PT ;  /* 0x000000c507087212 */ /* 0x000fe200078e9602 */
[----:B------:R-:W-:Y:S01]  /*0240*/  VIADD R190, R2, 0xdaa66d2b ;  /* 0xdaa66d2b02be7836 */ /* 0x000fe20000000000 */
[C---:B------:R-:W-:Y:S01]  /*0250*/  IADD3 R192, R3.reuse, 0x76cf5d0a, RZ ;  /* 0x76cf5d0a03c07810 */ /* 0x040fe20007ffe0ff */
[----:B------:R-:W-:Y:S01]  /*0260*/  IMAD.WIDE.U32 R4, R196, -0x2daee0ad, RZ ;  /* 0xd2511f53c4047825 */ /* 0x000fe200078e00ff */
[----:B------:R-:W-:Y:S02]  /*0270*/  IADD3 R189, R2, 0x78dde6e4, RZ ;  /* 0x78dde6e402bd7810 */ /* 0x000fe40007ffe0ff */
[----:B------:R-:W-:Y:S01]  /*0280*/  IADD3 R186, R3, -0x56f99767, RZ ;  /* 0xa906689903ba7810 */ /* 0x000fe20007ffe0ff */
[----:B------:R-:W-:Y:S01]  /*0290*/  IMAD.WIDE.U32 R8, R8, -0x2daee0ad, RZ ;  /* 0xd2511f5308087825 */ /* 0x000fe200078e00ff */
[----:B------:R-:W-:-:S02]  /*02a0*/  LOP3.LUT R5, R5, R3, RZ, 0x3c, !PT ;  /* 0x0000000305057212 */ /* 0x000fc400078e3cff */
[----:B------:R-:W-:Y:S01]  /*02b0*/  IADD3 R182, R2, -0x4ab325aa, RZ ;  /* 0xb54cda5602b67810 */ /* 0x000fe20007ffe0ff */
        /* <DEDUP_REMOVED lines=17> */
[----:B------:R-:W-:-:S05]  /*03d0*/  IMAD.WIDE.U32 R4, R5, -0x2daee0ad, RZ ;  /* 0xd2511f5305047825 */ /* 0x000fca00078e00ff */
[----:B------:R-:W-:Y:S01]  /*03e0*/  LOP3.LUT R10, R5, R6, R187, 0x96, !PT ;  /* 0x00000006050a7212 */ /* 0x000fe200078e96bb */
[----:B------:R-:W-:Y:S01]  /*03f0*/  IMAD.WIDE.U32 R6, R7, -0x2daee0ad, RZ ;  /* 0xd2511f5307067825 */ /* 0x000fe200078e00ff */
[----:B------:R-:W-:-:S03]  /*0400*/  LOP3.LUT R5, R15, 0x1f, RZ, 0x3c, !PT ;  /* 0x0000001f0f057812 */ /* 0x000fc600078e3cff */
[----:B------:R-:W-:Y:S01]  /*0410*/  IMAD.WIDE.U32 R10, R10, -0x326172a9, RZ ;  /* 0xcd9e8d570a0a7825 */ /* 0x000fe200078e00ff */
[----:B------:R-:W-:Y:S02]  /*0420*/  LEA.HI.SX32 R184, R0, R5, 0x1d ;  /* 0x0000000500b87211 */ /* 0x000fe400078feaff */
[----:B------:R-:W-:Y:S02]  /*0430*/  LOP3.LUT R12, R7, R4, R186, 0x96, !PT ;  /* 0x00000004070c7212 */ /* 0x000fe400078e96ba */
[C---:B------:R-:W-:Y:S02]  /*0440*/  LOP3.LUT P6, RZ, R184.reuse, 0xffffffe0, RZ, 0xc0, !PT ;  /* 0xffffffe0b8ff7812 */ /* 0x040fe400078cc0ff */
[----:B------:R-:W-:Y:S01]  /*0450*/  ISETP.GE.U32.AND P5, PT, R184, 0x40, PT ;  /* 0x00000040b800780c */ /* 0x000fe20003fa6070 */
[----:B------:R-:W-:Y:S01]  /*0460*/  IMAD.WIDE.U32 R12, R12, -0x326172a9, RZ ;  /* 0xcd9e8d570c0c7825 */ /* 0x000fe200078e00ff */
[C---:B------:R-:W-:Y:S02]  /*0470*/  ISETP.GE.U32.AND P4, PT, R184.reuse, 0x60, PT ;  /* 0x00000060b800780c */ /* 0x040fe40003f86070 */
[----:B------:R-:W-:-:S02]  /*0480*/  ISETP.GE.U32.AND P3, PT, R184, 0x80, PT ;  /* 0x00000080b800780c */ /* 0x000fc40003f66070 */
[----:B------:R-:W-:Y:S02]  /*0490*/  ISETP.GE.U32.AND P2, PT, R184, 0xa0, PT ;  /* 0x000000a0b800780c */ /* 0x000fe40003f46070 */
[----:B------:R-:W-:Y:S02]  /*04a0*/  LOP3.LUT R8, R11, R8, R185, 0x96, !PT ;  /* 0x000000080b087212 */ /* 0x000fe400078e96b9 */
[----:B------:R-:W-:Y:S02]  /*04b0*/  LOP3.LUT R104, R13, R10, R182, 0x96, !PT ;  /* 0x0000000a0d687212 */ /* 0x000fe400078e96b6 */
[----:B------:R-:W-:Y:S01]  /*04c0*/  @P6 LOP3.LUT R204, R204, 0x20, RZ, 0xfc, !PT ;  /* 0x00000020cccc6812 */ /* 0x000fe200078efcff */
[----:B------:R-:W-:-:S03]  /*04d0*/  IMAD.WIDE.U32 R8, R8, -0x2daee0ad, RZ ;  /* 0xd2511f5308087825 */ /* 0x000fc600078e00ff */
        /* <DEDUP_REMOVED lines=26> */
.L_x_18271:
[----:B------:R-:W-:Y:S05]  /*0680*/  BSYNC B0 ;  /* 0x0000000000007941 */ /* 0x000fea0003800000 */
.L_x_18270:
        /* <DEDUP_REMOVED lines=18> */
.L_x_18273:
[----:B------:R-:W-:Y:S05]  /*07b0*/  BSYNC B0 ;  /* 0x0000000000007941 */ /* 0x000fea0003800000 */
.L_x_18272:
        /* <DEDUP_REMOVED lines=18> */
.L_x_18275:
[----:B------:R-:W-:Y:S05]  /*08e0*/  BSYNC B0 ;  /* 0x0000000000007941 */ /* 0x000fea0003800000 */
.L_x_18274:
        /* <DEDUP_REMOVED lines=18> */
.L_x_18277:
[----:B------:R-:W-:Y:S05]  /*0a10*/  BSYNC B0 ;  /* 0x0000000000007941 */ /* 0x000fea0003800000 */
.L_x_18276:
        /* <DEDUP_REMOVED lines=18> */
.L_x_18279:
[----:B------:R-:W-:Y:S05]  /*0b40*/  BSYNC B0 ;  /* 0x0000000000007941 */ /* 0x000fea0003800000 */
.L_x_18278:
        /* <DEDUP_REMOVED lines=25> */
[----:B-1234-:R0:W5:Y:S02]  /*0ce0*/  LDG.E.128 R4, desc[UR4][R100.64+0x10] ;  /* 0x0000100464047981 */ /* 0x01e164000c1e1d00 */
.L_x_18281:
[----:B------:R-:W-:Y:S05]  /*0cf0*/  BSYNC B0 ;  /* 0x0000000000007941 */ /* 0x000fea0003800000 */
.L_x_18280:
[----:B------:R-:W-:Y:S01]  /*0d00*/  ULDC UR6, c[0x0][0x214] ;  /* 0x0000850000067ab9 */ /* 0x000fe20000000800 */
[----:B------:R-:W-:Y:S01]  /*0d10*/  VIADD R178, R2, 0xf1bbcdc8 ;  /* 0xf1bbcdc802b27836 */ /* 0x000fe20000000000 */
[----:B------:R-:W-:Y:S01]  /*0d20*/  ISETP.GE.AND P0, PT, R179, UR6, PT ;  /* 0x00000006b3007c0c */ /* 0x000fe2000bf06270 */
[----:B0-----:R-:W-:Y:S01]  /*0d30*/  IMAD.HI.U32 R101, R174, -0x326172a9, RZ ;  /* 0xcd9e8d57ae657827 */ /* 0x001fe200078e00ff */
[----:B------:R-:W-:-:S03]  /*0d40*/  IADD3 R177, R3, -0x24c28bd8, RZ ;  /* 0xdb3d742803b17810 */ /* 0x000fc60007ffe0ff */
[----:B------:R-:W-:Y:S01]  /*0d50*/  IMAD.HI.U32 R0, R108, -0x2daee0ad, RZ ;  /* 0xd2511f536c007827 */ /* 0x000fe200078e00ff */
[----:B------:R-:W-:-:S03]  /*0d60*/  LOP3.LUT R106, R101, R106, R178, 0x96, !PT ;  /* 0x0000006a656a7212 */ /* 0x000fc600078e96b2 */
[----:B------:R-:W-:Y:S01]  /*0d70*/  VIADD R176, R3, 0x96a522ad ;  /* 0x96a522ad03b07836 */ /* 0x000fe20000000000 */
[----:B------:R-:W-:-:S03]  /*0d80*/  LOP3.LUT R104, R0, R104, R177, 0x96, !PT ;  /* 0x0000006800687212 */ /* 0x000fc600078e96b1 */
[----:B------:R-:W-:Y:S05]  /*0d90*/  @P0 EXIT ;  /* 0x000000000000094d */ /* 0x000fea0003800000 */
[----:B------:R-:W-:Y:S01]  /*0da0*/  ULDC.U8 UR6, c[0x0][0x2a0] ;  /* 0x0000a80000067ab9 */ /* 0x000fe20000000000 */
[----:B------:R-:W-:Y:S01]  /*0db0*/  IMAD R101, R108, -0x2daee0ad, RZ ;  /* 0xd2511f536c657824 */ /* 0x000fe200078e02ff */
[----:B------:R-:W-:Y:S01]  /*0dc0*/  ISETP.NE.AND P0, PT, RZ, UR6, PT ;  /* 0x00000006ff007c0c */ /* 0x000fe2000bf05270 */
[----:B------:R-:W-:Y:S01]  /*0dd0*/  IMAD.HI.U32 R202, R106, -0x2daee0ad, RZ ;  /* 0xd2511f536aca7827 */ /* 0x000fe200078e00ff */
[----:B------:R-:W-:Y:S01]  /*0de0*/  LOP3.LUT R204, R204, 0xfffff7ff, RZ, 0xc0, !PT ;  /* 0xfffff7ffcccc7812 */ /* 0x000fe200078ec0ff */
[----:B------:R-:W-:Y:S01]  /*0df0*/  HFMA2.MMA R173, -RZ, RZ, 0, 0 ;  /* 0x00000000ffad7435 */ /* 0x000fe200000001ff */
[----:B------:R-:W-:Y:S01]  /*0e00*/  BSSY B0, `(.L_x_18282) ;  /* 0x0002407000007945 */ /* 0x000fe20003800000 */
[----:B------:R-:W-:Y:S01]  /*0e10*/  IMAD R174, R174, -0x326172a9, RZ ;  /* 0xcd9e8d57aeae7824 */ /* 0x000fe200078e02ff */
[----:B------:R-:W-:Y:S01]  /*0e20*/  LOP3.LUT R202, R202, R101, R176, 0x96, !PT ;  /* 0x00000065caca7212 */ /* 0x000fe200078e96b0 */
[----:B------:R-:W-:Y:S01]  /*0e30*/  IMAD.HI.U32 R0, R104, -0x326172a9, RZ ;  /* 0xcd9e8d5768007827 */ /* 0x000fe200078e00ff */
[----:B------:R-:W-:Y:S01]  /*0e40*/  LOP3.LUT R201, R201, 0x3, RZ, 0xc0, !PT ;  /* 0x00000003c9c97812 */ /* 0x000fe200078ec0ff */
[----:B------:R-:W-:Y:S01]  /*0e50*/  ULDC UR15, c[0x0][0x218] ;  /* 0x00008600000f7ab9 */ /* 0x000fe20000000800 */
[----:B------:R-:W-:Y:S01]  /*0e60*/  ULDC UR14, c[0x0][0x2d8] ;  /* 0x0000b600000e7ab9 */ /* 0x000fe20000000800 */
[----:B------:R-:W-:Y:S01]  /*0e70*/  VIADD R175, R2, 0x8ff34781 ;  /* 0x8ff3478102af7836 */ /* 0x000fe20000000000 */
[----:B------:R-:W-:Y:S01]  /*0e80*/  ULDC.64 UR6, c[0x0][0x230] ;  /* 0x00008c0000067ab9 */ /* 0x000fe20000000a00 */
[----:B------:R-:W-:Y:S01]  /*0e90*/  IMAD R200, R106, -0x2daee0ad, RZ ;  /* 0xd2511f536ac87824 */ /* 0x000fe200078e02ff */
[----:B------:R-:W-:Y:S01]  /*0ea0*/  @P0 LOP3.LUT R204, R204, 0x800, RZ, 0xfc, !PT ;  /* 0x00000800cccc0812 */ /* 0x000fe200078efcff */
[----:B------:R-:W-:Y:S01]  /*0eb0*/  IMAD R172, R104, -0x326172a9, RZ ;  /* 0xcd9e8d5768ac7824 */ /* 0x000fe200078e02ff */
[----:B------:R-:W-:Y:S01]  /*0ec0*/  LOP3.LUT R174, R0, R174, R175, 0x96, !PT ;  /* 0x000000ae00ae7212 */ /* 0x000fe200078e96af */
[----:B------:R-:W-:Y:S01]  /*0ed0*/  ULDC.64 UR8, c[0x0][0x238] ;  /* 0x00008e0000087ab9 */ /* 0x000fe20000000a00 */
[----:B------:R-:W-:Y:S01]  /*0ee0*/  ULDC.64 UR10, c[0x0][0x240] ;  /* 0x00009000000a7ab9 */ /* 0x000fe20000000a00 */
[----:B------:R-:W-:-:S05]  /*0ef0*/  ULDC.64 UR12, c[0x0][0x248] ;  /* 0x00009200000c7ab9 */ /* 0x000fca0000000a00 */
.L_x_19081:
        /* <DEDUP_REMOVED lines=18> */
[----:B-1----:R-:W-:-:S06]  /*1020*/  IMAD.WIDE.U32 R136, R199, 0x10, R136 ;  /* 0x00000010c7887825 */ /* 0x002fcc00078e0088 */
        /* <DEDUP_REMOVED lines=16> */
.L_x_18286:
[----:B------:R-:W-:-:S07]  /*1130*/  MOV R114, R172 ;  /* 0x000000ac00727202 */ /* 0x000fce0000000f00 */
.L_x_18287:
[----:B------:R-:W-:Y:S05]  /*1140*/  BSYNC B2 ;  /* 0x0000000000027941 */ /* 0x000fea0003800000 */
.L_x_18285:
        /* <DEDUP_REMOVED lines=16> */
.L_x_18291:
[----:B------:R-:W-:Y:S05]  /*1250*/  BSYNC B3 ;  /* 0x0000000000037941 */ /* 0x000fea0003800000 */
.L_x_18290:
        /* <DEDUP_REMOVED lines=44> */
.L_x_18289:
[----:B------:R-:W-:Y:S05]  /*1520*/  BSYNC B2 ;  /* 0x0000000000027941 */ /* 0x000fea0003800000 */
.L_x_18288:
        /* <DEDUP_REMOVED lines=20> */
.L_x_18292:
        /* <DEDUP_REMOVED lines=12> */
.L_x_18295:
[----:B------:R-:W-:-:S07]  /*1730*/  IMAD.MOV.U32 R113, RZ, RZ, R172 ;  /* 0x000000ffff717224 */ /* 0x000fce00078e00ac */
.L_x_18296:
[----:B------:R-:W-:Y:S05]  /*1740*/  BSYNC B2 ;  /* 0x0000000000027941 */ /* 0x000fea0003800000 */
.L_x_18294:
        /* <DEDUP_REMOVED lines=16> */
.L_x_18300:
[----:B------:R-:W-:Y:S05]  /*1850*/  BSYNC B3 ;  /* 0x0000000000037941 */ /* 0x000fea0003800000 */
.L_x_18299:
        /* <DEDUP_REMOVED lines=39> */
[----:B------:R-:W-:Y:S02]  /*1ad0*/  MOV R172, R114 ;  /* 0x0000007200ac7202 */ /* 0x000fe40000000f00 */
[----:B------:R-:W-:Y:S01]  /*1ae0*/  LOP3.LUT R174, R115, R162, R175, 0x96, !PT ;  /* 0x000000a273ae7212 */ /* 0x000fe200078e96af */
[----:B------:R-:W-:Y:S01]  /*1af0*/  IMAD.MOV.U32 R114, RZ, RZ, RZ ;  /* 0x000000ffff727224 */ /* 0x000fe200078e00ff */
[----:B------:R-:W-:-:S07]  /*1b00*/  LOP3.LUT R202, R201, R202, R176, 0x96, !PT ;  /* 0x000000cac9ca7212 */ /* 0x000fce00078e96b0 */
.L_x_18298:
[----:B------:R-:W-:Y:S05]  /*1b10*/  BSYNC B2 ;  /* 0x0000000000027941 */ /* 0x000fea0003800000 */
.L_x_18297:
        /* <DEDUP_REMOVED lines=9> */
.L_x_18293:
        /* <DEDUP_REMOVED lines=12> */
.L_x_18302:
[----:B------:R-:W-:-:S07]  /*1c70*/  IMAD.MOV.U32 R113, RZ, RZ, R172 ;  /* 0x000000ffff717224 */ /* 0x000fce00078e00ac */
.L_x_18303:
[----:B------:R-:W-:Y:S05]  /*1c80*/  BSYNC B2 ;  /* 0x0000000000027941 */ /* 0x000fea0003800000 */
.L_x_18301:
        /* <DEDUP_REMOVED lines=16> */
.L_x_18307:
[----:B------:R-:W-:Y:S05]  /*1d90*/  BSYNC B3 ;  /* 0x0000000000037941 */ /* 0x000fea0003800000 */
.L_x_18306:
        /* <DEDUP_REMOVED lines=44> */
.L_x_18305:
[----:B------:R-:W-:Y:S05]  /*2060*/  BSYNC B2 ;  /* 0x0000000000027941 */ /* 0x000fea0003800000 */
.L_x_18304:
        /* <DEDUP_REMOVED lines=14> */
.L_x_18308:
        /* <DEDUP_REMOVED lines=12> */
.L_x_18311:
[----:B------:R-:W-:-:S07]  /*2210*/  IMAD.MOV.U32 R136, RZ, RZ, R172 ;  /* 0x000000ffff887224 */ /* 0x000fce00078e00ac */
.L_x_18312:
[----:B------:R-:W-:Y:S05]  /*2220*/  BSYNC B2 ;  /* 0x0000000000027941 */ /* 0x000fea0003800000 */
.L_x_18310:
        /* <DEDUP_REMOVED lines=16> */
.L_x_18316:
[----:B------:R-:W-:Y:S05]  /*2330*/  BSYNC B3 ;  /* 0x0000000000037941 */ /* 0x000fea0003800000 */
.L_x_18315:
        /* <DEDUP_REMOVED lines=43> */
.L_x_18314:
[----:B------:R-:W-:Y:S05]  /*25f0*/  BSYNC B2 ;  /* 0x0000000000027941 */ /* 0x000fea0003800000 */
.L_x_18313:
        /* <DEDUP_REMOVED lines=10> */
.L_x_18309:
        /* <DEDUP_REMOVED lines=12> */
.L_x_18318:
[----:B------:R-:W-:-:S07]  /*2760*/  IMAD.MOV.U32 R136, RZ, RZ, R172 ;  /* 0x000000ffff887224 */ /* 0x000fce00078e00ac */
.L_x_18319:
[----:B------:R-:W-:Y:S05]  /*2770*/  BSYNC B2 ;  /* 0x0000000000027941 */ /* 0x000fea0003800000 */
.L_x_18317:
        /* <DEDUP_REMOVED lines=16> */
.L_x_18323:
[----:B------:R-:W-:Y:S05]  /*2880*/  BSYNC B3 ;  /* 0x0000000000037941 */ /* 0x000fea0003800000 */
.L_x_18322:
        /* <DEDUP_REMOVED lines=43> */
.L_x_18321:
[----:B------:R-:W-:Y:S05]  /*2b40*/  BSYNC B2 ;  /* 0x0000000000027941 */ /* 0x000fea0003800000 */
.L_x_18320:
        /* <DEDUP_REMOVED lines=15> */
.L_x_18324:
        /* <DEDUP_REMOVED lines=12> */
.L_x_18327:
[----:B------:R-:W-:-:S07]  /*2d00*/  MOV R115, R172 ;  /* 0x000000ac00737202 */ /* 0x000fce0000000f00 */
.L_x_18328:
[----:B------:R-:W-:Y:S05]  /*2d10*/  BSYNC B2 ;  /* 0x0000000000027941 */ /* 0x000fea0003800000 */
.L_x_18326:
        /* <DEDUP_REMOVED lines=16> */
.L_x_18332:
[----:B------:R-:W-:Y:S05]  /*2e20*/  BSYNC B3 ;  /* 0x0000000000037941 */ /* 0x000fea0003800000 */
.L_x_18331:
        /* <DEDUP_REMOVED lines=44> */
.L_x_18330:
[----:B------:R-:W-:Y:S05]  /*30f0*/  BSYNC B2 ;  /* 0x0000000000027941 */ /* 0x000fea0003800000 */
.L_x_18329:
        /* <DEDUP_REMOVED lines=9> */
.L_x_18325:
        /* <DEDUP_REMOVED lines=12> */
.L_x_18334:
[----:B------:R-:W-:-:S07]  /*3250*/  IMAD.MOV.U32 R115, RZ, RZ, R172 ;  /* 0x000000ffff737224 */ /* 0x000fce00078e00ac */
.L_x_18335:
[----:B------:R-:W-:Y:S05]  /*3260*/  BSYNC B2 ;  /* 0x0000000000027941 */ /* 0x000fea0003800000 */
.L_x_18333:
        /* <DEDUP_REMOVED lines=16> */
.L_x_18339:
[----:B------:R-:W-:Y:S05]  /*3370*/  BSYNC B3 ;  /* 0x0000000000037941 */ /* 0x000fea0003800000 */
.L_x_18338:
        /* <DEDUP_REMOVED lines=43> */
.L_x_18337:
[----:B------:R-:W-:Y:S05]  /*3630*/  BSYNC B2 ;  /* 0x0000000000027941 */ /* 0x000fea0003800000 */
.L_x_18336:
        /* <DEDUP_REMOVED lines=14> */
.L_x_18340:
        /* <DEDUP_REMOVED lines=12> */
.L_x_18343:
[----:B------:R-:W-:-:S07]  /*37e0*/  MOV R168, R172 ;  /* 0x000000ac00a87202 */ /* 0x000fce0000000f00 */
.L_x_18344:
[----:B------:R-:W-:Y:S05]  /*37f0*/  BSYNC B2 ;  /* 0x0000000000027941 */ /* 0x000fea0003800000 */
.L_x_18342:
        /* <DEDUP_REMOVED lines=16> */
.L_x_18348:
[----:B------:R-:W-:Y:S05]  /*3900*/  BSYNC B3 ;  /* 0x0000000000037941 */ /* 0x000fea0003800000 */
.L_x_18347:
        /* <DEDUP_REMOVED lines=43> */
.L_x_18346:
[----:B------:R-:W-:Y:S05]  /*3bc0*/  BSYNC B2 ;  /* 0x0000000000027941 */ /* 0x000fea0003800000 */
.L_x_18345:
        /* <DEDUP_REMOVED lines=10> */
.L_x_18341:
        /* <DEDUP_REMOVED lines=12> */
.L_x_18350:
[----:B------:R-:W-:-:S07]  /*3d30*/  MOV R201, R172 ;  /* 0x000000ac00c97202 */ /* 0x000fce0000000f00 */
.L_x_18351:
[----:B------:R-:W-:Y:S05]  /*3d40*/  BSYNC B2 ;  /* 0x0000000000027941 */ /* 0x000fea0003800000 */
.L_x_18349:
        /* <DEDUP_REMOVED lines=16> */
.L_x_18355:
[----:B------:R-:W-:Y:S05]  /*3e50*/  BSYNC B3 ;  /* 0x0000000000037941 */ /* 0x000fea0003800000 */
.L_x_18354:
        /* <DEDUP_REMOVED lines=44> */
.L_x_18353:
[----:B------:R-:W-:Y:S05]  /*4120*/  BSYNC B2 ;  /* 0x0000000000027941 */ /* 0x000fea0003800000 */
.L_x_18352:
        /* <DEDUP_REMOVED lines=15> */
.L_x_18356:
        /* <DEDUP_REMOVED lines=12> */
.L_x_18359:
[----:B------:R-:W-:-:S07]  /*42e0*/  MOV R137, R172 ;  /* 0x000000ac00897202 */ /* 0x000fce0000000f00 */
.L_x_18360:
[----:B------:R-:W-:Y:S05]  /*42f0*/  BSYNC B2 ;  /* 0x0000000000027941 */ /* 0x000fea0003800000 */
.L_x_18358:
        /* <DEDUP_REMOVED lines=16> */
.L_x_18364:
[----:B------:R-:W-:Y:S05]  /*4400*/  BSYNC B3 ;  /* 0x0000000000037941 */ /* 0x000fea0003800000 */
.L_x_18363:
        /* <DEDUP_REMOVED lines=43> */
.L_x_18362:
[----:B------:R-:W-:Y:S05]  /*46c0*/  BSYNC B2 ;  /* 0x0000000000027941 */ /* 0x000fea0003800000 */
.L_x_18361:
        /* <DEDUP_REMOVED lines=9> */
.L_x_18357:
        /* <DEDUP_REMOVED lines=12> */
.L_x_18366:
[----:B------:R-:W-:-:S07]  /*4820*/  MOV R137, R172 ;  /* 0x000000ac00897202 */ /* 0x000fce0000000f00 */
.L_x_18367:
[----:B------:R-:W-:Y:S05]  /*4830*/  BSYNC B2 ;  /* 0x0000000000027941 */ /* 0x000fea0003800000 */
.L_x_18365:
        /* <DEDUP_REMOVED lines=16> */
.L_x_18371:
[----:B------:R-:W-:Y:S05]  /*4940*/  BSYNC B3 ;  /* 0x0000000000037941 */ /* 0x000fea0003800000 */
.L_x_18370:
        /* <DEDUP_REMOVED lines=43> */
.L_x_18369:
[----:B------:R-:W-:Y:S05]  /*4c00*/  BSYNC B2 ;  /* 0x0000000000027941 */ /* 0x000fea0003800000 */
.L_x_18368:
        /* <DEDUP_REMOVED lines=12> */
.L_x_18372:
        /* <DEDUP_REMOVED lines=12> */
.L_x_18375:
[----:B------:R-:W-:-:S07]  /*4d90*/  IMAD.MOV.U32 R138, RZ, RZ, R172 ;  /* 0x000000ffff8a7224 */ /* 0x000fce00078e00ac */
.L_x_18376:
[----:B------:R-:W-:Y:S05]  /*4da0*/  BSYNC B2 ;  /* 0x0000000000027941 */ /* 0x000fea0003800000 */
.L_x_18374:
        /* <DEDUP_REMOVED lines=16> */
.L_x_18380:
[----:B------:R-:W-:Y:S05]  /*4eb0*/  BSYNC B3 ;  /* 0x0000000000037941 */ /* 0x000fea0003800000 */
.L_x_18379:
        /* <DEDUP_REMOVED lines=44> */
.L_x_18378:
[----:B------:R-:W-:Y:S05]  /*5180*/  BSYNC B2 ;  /* 0x0000000000027941 */ /* 0x000fea0003800000 */
.L_x_18377:
        /* <DEDUP_REMOVED lines=10> */
.L_x_18373:
        /* <DEDUP_REMOVED lines=12> */
.L_x_18382:
[----:B------:R-:W-:-:S07]  /*52f0*/  MOV R138, R172 ;  /* 0x000000ac008a7202 */ /* 0x000fce0000000f00 */
.L_x_18383:
[----:B------:R-:W-:Y:S05]  /*5300*/  BSYNC B2 ;  /* 0x0000000000027941 */ /* 0x000fea0003800000 */
.L_x_18381:
        /* <DEDUP_REMOVED lines=16> */
.L_x_18387:
[----:B------:R-:W-:Y:S05]  /*5410*/  BSYNC B3 ;  /* 0x0000000000037941 */ /* 0x000fea0003800000 */
.L_x_18386:
        /* <DEDUP_REMOVED lines=43> */
.L_x_18385:
[----:B------:R-:W-:Y:S05]  /*56d0*/  BSYNC B2 ;  /* 0x0000000000027941 */ /* 0x000fea0003800000 */
.L_x_18384:
        /* <DEDUP_REMOVED lines=13> */
.L_x_18388:
        /* <DEDUP_REMOVED lines=12> */
.L_x_18391:
[----:B------:R-:W-:-:S07]  /*5870*/  IMAD.MOV.U32 R165, RZ, RZ, R172 ;  /* 0x000000ffffa57224 */ /* 0x000fce00078e00ac */
.L_x_18392:
[----:B------:R-:W-:Y:S05]  /*5880*/  BSYNC B2 ;  /* 0x0000000000027941 */ /* 0x000fea0003800000 */
.L_x_18390:
        /* <DEDUP_REMOVED lines=16> */
.L_x_18396:
[----:B------:R-:W-:Y:S05]  /*5990*/  BSYNC B3 ;  /* 0x0000000000037941 */ /* 0x000fea0003800000 */
.L_x_18395:
        /* <DEDUP_REMOVED lines=43> */
.L_x_18394:
[----:B------:R-:W-:Y:S05]  /*5c50*/  BSYNC B2 ;  /* 0x0000000000027941 */ /* 0x000fea0003800000 */
.L_x_18393:
        /* <DEDUP_REMOVED lines=9> */
.L_x_18389:
        /* <DEDUP_REMOVED lines=12> */
.L_x_18398:
[----:B------:R-:W-:-:S07]  /*5db0*/  IMAD.MOV.U32 R205, RZ, RZ, R172 ;  /* 0x000000ffffcd7224 */ /* 0x000fce00078e00ac */
.L_x_18399:
[----:B------:R-:W-:Y:S05]  /*5dc0*/  BSYNC B2 ;  /* 0x0000000000027941 */ /* 0x000fea0003800000 */
.L_x_18397:
        /* <DEDUP_REMOVED lines=16> */
.L_x_18403:
[----:B------:R-:W-:Y:S05]  /*5ed0*/  BSYNC B3 ;  /* 0x0000000000037941 */ /* 0x000fea0003800000 */
.L_x_18402:
        /* <DEDUP_REMOVED lines=43> */
.L_x_18401:
[----:B------:R-:W-:Y:S05]  /*6190*/  BSYNC B2 ;  /* 0x0000000000027941 */ /* 0x000fea0003800000 */
.L_x_18400:
        /* <DEDUP_REMOVED lines=12> */
.L_x_18404:
        /* <DEDUP_REMOVED lines=12> */
.L_x_18407:
[----:B------:R-:W-:-:S07]  /*6320*/  IMAD.MOV.U32 R164, RZ, RZ, R172 ;  /* 0x000000ffffa47224 */ /* 0x000fce00078e00ac */
.L_x_18408:
[----:B------:R-:W-:Y:S05]  /*6330*/  BSYNC B2 ;  /* 0x0000000000027941 */ /* 0x000fea0003800000 */
.L_x_18406:
        /* <DEDUP_REMOVED lines=16> */
.L_x_18412:
[----:B------:R-:W-:Y:S05]  /*6440*/  BSYNC B3 ;  /* 0x0000000000037941 */ /* 0x000fea0003800000 */
.L_x_18411:
        /* <DEDUP_REMOVED lines=44> */
.L_x_18410:
[----:B------:R-:W-:Y:S05]  /*6710*/  BSYNC B2 ;  /* 0x0000000000027941 */ /* 0x000fea0003800000 */
.L_x_18409:
        /* <DEDUP_REMOVED lines=10> */
.L_x_18405:
        /* <DEDUP_REMOVED lines=11> */
[----:B------:R-:W-:Y:S02]  /*6870*/  LOP3.LUT P4, RZ, R204, 0x1, RZ, 0xc0, !PT ;  /* 0x00000001ccff7812 */ /* 0x000fe4000788c0ff */
[----:B------:R-:W-:Y:S01]  /*6880*/  SEL R203, RZ, 0x1, P0 ;  /* 0x00000001ffcb7807 */ /* 0x000fe20000000000 */
[----:B------:R-:W-:Y:S01]  /*6890*/  IMAD.WIDE.U32 R210, R210, 0x100, RZ ;  /* 0x00000100d2d27825 */ /* 0x000fe200078e00ff */
[----:B------:R-:W-:-:S02]  /*68a0*/  LOP3.LUT R0, R0, R209, R207, 0xfe, !PT ;  /* 0x000000d100007212 */ /* 0x000fc400078efecf */
[C---:B------:R-:W-:Y:S01]  /*68b0*/  LEA R160, P0, R199.reuse, UR8, 0x5 ;  /* 0x00000008c7a07c11 */ /* 0x040fe2000f8028ff */
[----:B------:R-:W-:Y:S01]  /*68c0*/  IMAD.WIDE.U32 R206, R206, 0x1000000, RZ ;  /* 0x01000000cece7825 */ /* 0x000fe200078e00ff */
[----:B------:R-:W-:Y:S02]  /*68d0*/  SEL R205, RZ, 0x1, P4 ;  /* 0x00000001ffcd7807 */ /* 0x000fe40002000000 */
[C---:B------:R-:W-:Y:S01]  /*68e0*/  LEA.HI.X R161, R199.reuse, UR9, RZ, 0x5, P0 ;  /* 0x00000009c7a17c11 */ /* 0x040fe200080f2cff */
[----:B------:R-:W-:Y:S01]  /*68f0*/  IMAD.WIDE.U32 R208, R208, 0x10000, RZ ;  /* 0x00010000d0d07825 */ /* 0x000fe200078e00ff */
        /* <DEDUP_REMOVED lines=24> */
[----:B------:R-:W-:-:S03]  /*6a80*/  IADD3.X R161, R213, UR13, RZ, P0, !PT ;  /* 0x0000000dd5a17c10 */ /* 0x000fc600087fe4ff */
[----:B------:R-:W-:Y:S01]  /*6a90*/  IMAD.WIDE.U32 R206, R206, 0x100, RZ ;  /* 0x00000100cece7825 */ /* 0x000fe200078e00ff */
[----:B------:R-:W-:Y:S02]  /*6aa0*/  LOP3.LUT R163, R209, R203, R163, 0xfe, !PT ;  /* 0x000000cbd1a37212 */ /* 0x000fe400078efea3 */
[----:B------:R-:W-:Y:S02]  /*6ab0*/  LOP3.LUT R162, R206, R162, R208, 0xfe, !PT ;  /* 0x000000a2cea27212 */ /* 0x000fe400078efed0 */
[----:B------:R-:W-:Y:S02]  /*6ac0*/  LOP3.LUT R163, R163, R207, RZ, 0xfc, !PT ;  /* 0x000000cfa3a37212 */ /* 0x000fe400078efcff */
[----:B------:R-:W-:-:S05]  /*6ad0*/  LOP3.LUT R162, R162, 0xff, R171, 0xf8, !PT ;  /* 0x000000ffa2a27812 */ /* 0x000fca00078ef8ab */
[----:B------:R1:W-:Y:S02]  /*6ae0*/  STG.E.64 desc[UR4][R160.64], R162 ;  /* 0x000000a2a0007986 */ /* 0x0003e4000c101b04 */
.L_x_18413:
[----:B------:R-:W-:-:S07]  /*6af0*/  IADD3 R0, R199, 0x20, RZ ;  /* 0x00000020c7007810 */ /* 0x000fce0007ffe0ff */
.L_x_18284:
[----:B------:R-:W-:Y:S05]  /*6b00*/  BSYNC B1 ;  /* 0x0000000000017941 */ /* 0x000fea0003800000 */
.L_x_18283:
        /* <DEDUP_REMOVED lines=30> */
.L_x_18417:
[----:B------:R-:W-:-:S07]  /*6cf0*/  IMAD.MOV.U32 R118, RZ, RZ, R172 ;  /* 0x000000ffff767224 */ /* 0x000fce00078e00ac */
.L_x_18418:
[----:B------:R-:W-:Y:S05]  /*6d00*/  BSYNC B2 ;  /* 0x0000000000027941 */ /* 0x000fea0003800000 */
.L_x_18416:
        /* <DEDUP_REMOVED lines=16> */
.L_x_18422:
[----:B------:R-:W-:Y:S05]  /*6e10*/  BSYNC B3 ;  /* 0x0000000000037941 */ /* 0x000fea0003800000 */
.L_x_18421:
        /* <DEDUP_REMOVED lines=44> */
.L_x_18420:
[----:B------:R-:W-:Y:S05]  /*70e0*/  BSYNC B2 ;  /* 0x0000000000027941 */ /* 0x000fea0003800000 */
.L_x_18419:
        /* <DEDUP_REMOVED lines=20> */
.L_x_18423:
        /* <DEDUP_REMOVED lines=12> */
.L_x_18426:
[----:B------:R-:W-:-:S07]  /*72f0*/  MOV R117, R172 ;  /* 0x000000ac00757202 */ /* 0x000fce0000000f00 */
.L_x_18427:
[----:B------:R-:W-:Y:S05]  /*7300*/  BSYNC B2 ;  /* 0x0000000000027941 */ /* 0x000fea0003800000 */
.L_x_18425:
        /* <DEDUP_REMOVED lines=16> */
.L_x_18431:
[----:B------:R-:W-:Y:S05]  /*7410*/  BSYNC B3 ;  /* 0x0000000000037941 */ /* 0x000fea0003800000 */
.L_x_18430:
        /* <DEDUP_REMOVED lines=43> */
.L_x_18429:
[----:B------:R-:W-:Y:S05]  /*76d0*/  BSYNC B2 ;  /* 0x0000000000027941 */ /* 0x000fea0003800000 */
.L_x_18428:
        /* <DEDUP_REMOVED lines=9> */
.L_x_18424:
        /* <DEDUP_REMOVED lines=12> */
.L_x_18433:
[----:B------:R-:W-:-:S07]  /*7830*/  MOV R117, R172 ;  /* 0x000000ac00757202 */ /* 0x000fce0000000f00 */
.L_x_18434:
[----:B------:R-:W-:Y:S05]  /*7840*/  BSYNC B2 ;  /* 0x0000000000027941 */ /* 0x000fea0003800000 */
.L_x_18432:
        /* <DEDUP_REMOVED lines=16> */
.L_x_18438:
[----:B------:R-:W-:Y:S05]  /*7950*/  BSYNC B3 ;  /* 0x0000000000037941 */ /* 0x000fea0003800000 */
.L_x_18437:
        /* <DEDUP_REMOVED lines=43> */
.L_x_18436:
[----:B------:R-:W-:Y:S05]  /*7c10*/  BSYNC B2 ;  /* 0x0000000000027941 */ /* 0x000fea0003800000 */
.L_x_18435:
        /* <DEDUP_REMOVED lines=14> */
.L_x_18439:
        /* <DEDUP_REMOVED lines=12> */
.L_x_18442:
[----:B------:R-:W-:-:S07]  /*7dc0*/  IMAD.MOV.U32 R140, RZ, RZ, R172 ;  /* 0x000000ffff8c7224 */ /* 0x000fce00078e00ac */
.L_x_18443:
[----:B------:R-:W-:Y:S05]  /*7dd0*/  BSYNC B2 ;  /* 0x0000000000027941 */ /* 0x000fea0003800000 */
.L_x_18441:
        /* <DEDUP_REMOVED lines=16> */
.L_x_18447:
[----:B------:R-:W-:Y:S05]  /*7ee0*/  BSYNC B3 ;  /* 0x0000000000037941 */ /* 0x000fea0003800000 */
.L_x_18446:
        /* <DEDUP_REMOVED lines=44> */
.L_x_18445:
[----:B------:R-:W-:Y:S05]  /*81b0*/  BSYNC B2 ;  /* 0x0000000000027941 */ /* 0x000fea0003800000 */
.L_x_18444:
        /* <DEDUP_REMOVED lines=10> */
.L_x_18440:
        /* <DEDUP_REMOVED lines=12> */
.L_x_18449:
[----:B------:R-:W-:-:S07]  /*8320*/  MOV R140, R172 ;  /* 0x000000ac008c7202 */ /* 0x000fce0000000f00 */
.L_x_18450:
[----:B------:R-:W-:Y:S05]  /*8330*/  BSYNC B2 ;  /* 0x0000000000027941 */ /* 0x000fea0003800000 */
.L_x_18448:
        /* <DEDUP_REMOVED lines=16> */
.L_x_18454:
[----:B------:R-:W-:Y:S05]  /*8440*/  BSYNC B3 ;  /* 0x0000000000037941 */ /* 0x000fea0003800000 */
.L_x_18453:
        /* <DEDUP_REMOVED lines=43> */
.L_x_18452:
[----:B------:R-:W-:Y:S05]  /*8700*/  BSYNC B2 ;  /* 0x0000000000027941 */ /* 0x000fea0003800000 */
.L_x_18451:
        /* <DEDUP_REMOVED lines=15> */
.L_x_18455:
        /* <DEDUP_REMOVED lines=12> */
.L_x_18458:
[----:B------:R-:W-:-:S07]  /*88c0*/  IMAD.MOV.U32 R119, RZ, RZ, R172 ;  /* 0x000000ffff777224 */ /* 0x000fce00078e00ac */
.L_x_18459:
[----:B------:R-:W-:Y:S05]  /*88d0*/  BSYNC B2 ;  /* 0x0000000000027941 */ /* 0x000fea0003800000 */
.L_x_18457:
        /* <DEDUP_REMOVED lines=16> */
.L_x_18463:
[----:B------:R-:W-:Y:S05]  /*89e0*/  BSYNC B3 ;  /* 0x0000000000037941 */ /* 0x000fea0003800000 */
.L_x_18462:
        /* <DEDUP_REMOVED lines=43> */
.L_x_18461:
[----:B------:R-:W-:Y:S05]  /*8ca0*/  BSYNC B2 ;  /* 0x0000000000027941 */ /* 0x000fea0003800000 */
.L_x_18460:
        /* <DEDUP_REMOVED lines=9> */
.L_x_18456:
        /* <DEDUP_REMOVED lines=12> */
.L_x_18465:
[----:B------:R-:W-:-:S07]  /*8e00*/  IMAD.MOV.U32 R119, RZ, RZ, R172 ;  /* 0x000000ffff777224 */ /* 0x000fce00078e00ac */
.L_x_18466:
[----:B------:R-:W-:Y:S05]  /*8e10*/  BSYNC B2 ;  /* 0x0000000000027941 */ /* 0x000fea0003800000 */
.L_x_18464:
        /* <DEDUP_REMOVED lines=16> */
.L_x_18470:
[----:B------:R-:W-:Y:S05]  /*8f20*/  BSYNC B3 ;  /* 0x0000000000037941 */ /* 0x000fea0003800000 */
.L_x_18469:
        /* <DEDUP_REMOVED lines=43> */
.L_x_18468:
[----:B------:R-:W-:Y:S05]  /*91e0*/  BSYNC B2 ;  /* 0x0000000000027941 */ /* 0x000fea0003800000 */
.L_x_18467:
        /* <DEDUP_REMOVED lines=14> */
.L_x_18471:
        /* <DEDUP_REMOVED lines=12> */
.L_x_18474:
[----:B------:R-:W-:-:S07]  /*9390*/  IMAD.MOV.U32 R163, RZ, RZ, R172 ;  /* 0x000000ffffa37224 */ /* 0x000fce00078e00ac */
.L_x_18475:
[----:B------:R-:W-:Y:S05]  /*93a0*/  BSYNC B2 ;  /* 0x0000000000027941 */ /* 0x000fea0003800000 */
.L_x_18473:
        /* <DEDUP_REMOVED lines=16> */
.L_x_18479:
[----:B------:R-:W-:Y:S05]  /*94b0*/  BSYNC B3 ;  /* 0x0000000000037941 */ /* 0x000fea0003800000 */
.L_x_18478:
        /* <DEDUP_REMOVED lines=44> */
.L_x_18477:
[----:B------:R-:W-:Y:S05]  /*9780*/  BSYNC B2 ;  /* 0x0000000000027941 */ /* 0x000fea0003800000 */
.L_x_18476:
        /* <DEDUP_REMOVED lines=10> */
.L_x_18472:
        /* <DEDUP_REMOVED lines=12> */
.L_x_18481:
[----:B------:R-:W-:-:S07]  /*98f0*/  IMAD.MOV.U32 R163, RZ, RZ, R172 ;  /* 0x000000ffffa37224 */ /* 0x000fce00078e00ac */
.L_x_18482:
[----:B------:R-:W-:Y:S05]  /*9900*/  BSYNC B2 ;  /* 0x0000000000027941 */ /* 0x000fea0003800000 */
.L_x_18480:
        /* <DEDUP_REMOVED lines=16> */
.L_x_18486:
[----:B------:R-:W-:Y:S05]  /*9a10*/  BSYNC B3 ;  /* 0x0000000000037941 */ /* 0x000fea0003800000 */
.L_x_18485:
        /* <DEDUP_REMOVED lines=43> */
.L_x_18484:
[----:B------:R-:W-:Y:S05]  /*9cd0*/  BSYNC B2 ;  /* 0x0000000000027941 */ /* 0x000fea0003800000 */
.L_x_18483:
        /* <DEDUP_REMOVED lines=15> */
.L_x_18487:
        /* <DEDUP_REMOVED lines=12> */
.L_x_18490:
[----:B------:R-:W-:-:S07]  /*9e90*/  IMAD.MOV.U32 R141, RZ, RZ, R172 ;  /* 0x000000ffff8d7224 */ /* 0x000fce00078e00ac */
.L_x_18491:
[----:B------:R-:W-:Y:S05]  /*9ea0*/  BSYNC B2 ;  /* 0x0000000000027941 */ /* 0x000fea0003800000 */
.L_x_18489:
        /* <DEDUP_REMOVED lines=16> */
.L_x_18495:
[----:B------:R-:W-:Y:S05]  /*9fb0*/  BSYNC B3 ;  /* 0x0000000000037941 */ /* 0x000fea0003800000 */
.L_x_18494:
        /* <DEDUP_REMOVED lines=42> */
[----:B------:R-:W-:-:S07]  /*a260*/  LOP3.LUT R202, R201, R202, R176, 0x96, !PT ;  /* 0x000000cac9ca7212 */ /* 0x000fce00078e96b0 */
.L_x_18493:
[----:B------:R-:W-:Y:S05]  /*a270*/  BSYNC B2 ;  /* 0x0000000000027941 */ /* 0x000fea0003800000 */
.L_x_18492:
        /* <DEDUP_REMOVED lines=9> */
.L_x_18488:
        /* <DEDUP_REMOVED lines=12> */
.L_x_18497:
[----:B------:R-:W-:-:S07]  /*a3d0*/  IMAD.MOV.U32 R141, RZ, RZ, R172 ;  /* 0x000000ffff8d7224 */ /* 0x000fce00078e00ac */
.L_x_18498:
[----:B------:R-:W-:Y:S05]  /*a3e0*/  BSYNC B2 ;  /* 0x0000000000027941 */ /* 0x000fea0003800000 */
.L_x_18496:
        /* <DEDUP_REMOVED lines=16> */
.L_x_18502:
[----:B------:R-:W-:Y:S05]  /*a4f0*/  BSYNC B3 ;  /* 0x0000000000037941 */ /* 0x000fea0003800000 */
.L_x_18501:
        /* <DEDUP_REMOVED lines=43> */
.L_x_18500:
[----:B------:R-:W-:Y:S05]  /*a7b0*/  BSYNC B2 ;  /* 0x0000000000027941 */ /* 0x000fea0003800000 */
.L_x_18499:
        /* <DEDUP_REMOVED lines=12> */
.L_x_18503:
        /* <DEDUP_REMOVED lines=12> */
.L_x_18506:
[----:B------:R-:W-:-:S07]  /*a940*/  MOV R142, R172 ;  /* 0x000000ac008e7202 */ /* 0x000fce0000000f00 */
.L_x_18507:
[----:B------:R-:W-:Y:S05]  /*a950*/  BSYNC B2 ;  /* 0x0000000000027941 */ /* 0x000fea0003800000 */
.L_x_18505:
        /* <DEDUP_REMOVED lines=16> */
.L_x_18511:
[----:B------:R-:W-:Y:S05]  /*aa60*/  BSYNC B3 ;  /* 0x0000000000037941 */ /* 0x000fea0003800000 */
.L_x_18510:
[----:B------:R-:W-:Y:S01]  /*aa70*/  IMAD.HI.U32 R163, R198, -0x326172a9, RZ ;  /* 0xcd9e8d57c6a37827 */ /* 0x000fe200078e00ff */
[----:B------:R-:W-:-:S03]  /*aa80*/  LOP3.LUT R166, R166, R173, R3, 0x96, !PT ;  /* 0x000000ada6a67212 */ /* 0x000fc600078e9603 */
[----:B------:R-:W-:Y:S01]  /*aa90*/  IMAD R205, R198, -0x326172a9, RZ ;  /* 0xcd9e8d57c6cd7824 */ /* 0x000fe200078e02ff */
[----:B------:R-:W-:Y:S01]  /*aaa0*/  LOP3.LUT R163, R163, R197, R2, 0x96, !PT ;  /* 0x000000c5a3a37212 */ /* 0x000fe200078e9602 */
[----:B------:R-:W-:-:S04]  /*aab0*/  IMAD.WIDE.U32 R200, R166, -0x326172a9, RZ ;  /* 0xcd9e8d57a6c87825 */ /* 0x000fc800078e00ff */
[----:B------:R-:W-:Y:S01]  /*aac0*/  IMAD R166, R196, -0x2daee0ad, RZ ;  /* 0xd2511f53c4a67824 */ /* 0x000fe200078e02ff */
[----:B------:R-:W-:Y:S01]  /*aad0*/  LOP3.LUT R205, R201, R205, R194, 0x96, !PT ;  /* 0x000000cdc9cd7212 */ /* 0x000fe200078e96c2 */
[----:B------:R-:W-:Y:S01]  /*aae0*/  IMAD.WIDE.U32 R202, R163, -0x2daee0ad, RZ ;  /* 0xd2511f53a3ca7825 */ /* 0x000fe200078e00ff */
[----:B------:R-:W-:-:S03]  /*aaf0*/  HFMA2.MMA R163, -RZ, RZ, 0, 0 ;  /* 0x00000000ffa37435 */ /* 0x000fc600000001ff */
        /* <DEDUP_REMOVED lines=34> */
.L_x_18509:
[----:B------:R-:W-:Y:S05]  /*ad20*/  BSYNC B2 ;  /* 0x0000000000027941 */ /* 0x000fea0003800000 */
.L_x_18508:
        /* <DEDUP_REMOVED lines=10> */
.L_x_18504:
        /* <DEDUP_REMOVED lines=12> */
.L_x_18513:
[----:B------:R-:W-:-:S07]  /*ae90*/  MOV R142, R172 ;  /* 0x000000ac008e7202 */ /* 0x000fce0000000f00 */
.L_x_18514:
[----:B------:R-:W-:Y:S05]  /*aea0*/  BSYNC B2 ;  /* 0x0000000000027941 */ /* 0x000fea0003800000 */
.L_x_18512:
        /* <DEDUP_REMOVED lines=16> */
.L_x_18518:
[----:B------:R-:W-:Y:S05]  /*afb0*/  BSYNC B3 ;  /* 0x0000000000037941 */ /* 0x000fea0003800000 */
.L_x_18517:
        /* <DEDUP_REMOVED lines=43> */
.L_x_18516:
[----:B------:R-:W-:Y:S05]  /*b270*/  BSYNC B2 ;  /* 0x0000000000027941 */ /* 0x000fea0003800000 */
.L_x_18515:
        /* <DEDUP_REMOVED lines=13> */
.L_x_18519:
        /* <DEDUP_REMOVED lines=12> */
.L_x_18522:
[----:B------:R-:W-:-:S07]  /*b410*/  IMAD.MOV.U32 R163, RZ, RZ, R172 ;  /* 0x000000ffffa37224 */ /* 0x000fce00078e00ac */
.L_x_18523:
[----:B------:R-:W-:Y:S05]  /*b420*/  BSYNC B2 ;  /* 0x0000000000027941 */ /* 0x000fea0003800000 */
.L_x_18521:
        /* <DEDUP_REMOVED lines=16> */
.L_x_18527:
[----:B------:R-:W-:Y:S05]  /*b530*/  BSYNC B3 ;  /* 0x0000000000037941 */ /* 0x000fea0003800000 */
.L_x_18526:
        /* <DEDUP_REMOVED lines=42> */
[----:B------:R-:W-:-:S07]  /*b7e0*/  LOP3.LUT R202, R201, R202, R176, 0x96, !PT ;  /* 0x000000cac9ca7212 */ /* 0x000fce00078e96b0 */
.L_x_18525:
[----:B------:R-:W-:Y:S05]  /*b7f0*/  BSYNC B2 ;  /* 0x0000000000027941 */ /* 0x000fea0003800000 */
.L_x_18524:
        /* <DEDUP_REMOVED lines=9> */
.L_x_18520:
        /* <DEDUP_REMOVED lines=12> */
.L_x_18529:
[----:B------:R-:W-:-:S07]  /*b950*/  IMAD.MOV.U32 R163, RZ, RZ, R172 ;  /* 0x000000ffffa37224 */ /* 0x000fce00078e00ac */
.L_x_18530:
[----:B------:R-:W-:Y:S05]  /*b960*/  BSYNC B2 ;  /* 0x0000000000027941 */ /* 0x000fea0003800000 */
.L_x_18528:
        /* <DEDUP_REMOVED lines=16> */
.L_x_18534:
[----:B------:R-:W-:Y:S05]  /*ba70*/  BSYNC B3 ;  /* 0x0000000000037941 */ /* 0x000fea0003800000 */
.L_x_18533:
        /* <DEDUP_REMOVED lines=43> */
.L_x_18532:
[----:B------:R-:W-:Y:S05]  /*bd30*/  BSYNC B2 ;  /* 0x0000000000027941 */ /* 0x000fea0003800000 */
.L_x_18531:
        /* <DEDUP_REMOVED lines=12> */
.L_x_18535:
        /* <DEDUP_REMOVED lines=12> */
.L_x_18538:
[----:B------:R-:W-:-:S07]  /*bec0*/  IMAD.MOV.U32 R163, RZ, RZ, R172 ;  /* 0x000000ffffa37224 */ /* 0x000fce00078e00ac */
.L_x_18539:
[----:B------:R-:W-:Y:S05]  /*bed0*/  BSYNC B2 ;  /* 0x0000000000027941 */ /* 0x000fea0003800000 */
.L_x_18537:
        /* <DEDUP_REMOVED lines=16> */
.L_x_18543:
[----:B------:R-:W-:Y:S05]  /*bfe0*/  BSYNC B3 ;  /* 0x0000000000037941 */ /* 0x000fea0003800000 */
.L_x_18542:
        /* <DEDUP_REMOVED lines=43> */
.L_x_18541:
[----:B------:R-:W-:Y:S05]  /*c2a0*/  BSYNC B2 ;  /* 0x0000000000027941 */ /* 0x000fea0003800000 */
.L_x_18540:
        /* <DEDUP_REMOVED lines=10> */
.L_x_18536:
        /* <DEDUP_REMOVED lines=14> */
[----:B------:R-:W-:Y:S01]  /*c430*/  LEA R162, P0, R0, UR8, 0x5 ;  /* 0x0000000800a27c11 */ /* 0x000fe2000f8028ff */
[----:B------:R-:W-:Y:S01]  /*c440*/  IMAD.WIDE.U32 R206, R206, 0x1000000, RZ ;  /* 0x01000000cece7825 */ /* 0x000fe200078e00ff */
[----:B------:R-:W-:Y:S02]  /*c450*/  SEL R205, RZ, 0x1, P4 ;  /* 0x00000001ffcd7807 */ /* 0x000fe40002000000 */
[----:B------:R-:W-:Y:S01]  /*c460*/  SHF.L.U32 R213, R0, 0x3, RZ ;  /* 0x0000000300d57819 */ /* 0x000fe200000006ff */
        /* <DEDUP_REMOVED lines=33> */
.L_x_18544:
[----:B------:R-:W-:-:S07]  /*c680*/  VIADD R0, R0, 0x20 ;  /* 0x0000002000007836 */ /* 0x000fce0000000000 */
.L_x_18415:
[----:B------:R-:W-:Y:S05]  /*c690*/  BSYNC B1 ;  /* 0x0000000000017941 */ /* 0x000fea0003800000 */
.L_x_18414:
        /* <DEDUP_REMOVED lines=30> */
.L_x_18548:
[----:B------:R-:W-:-:S07]  /*c880*/  IMAD.MOV.U32 R122, RZ, RZ, R172 ;  /* 0x000000ffff7a7224 */ /* 0x000fce00078e00ac */
.L_x_18549:
[----:B------:R-:W-:Y:S05]  /*c890*/  BSYNC B2 ;  /* 0x0000000000027941 */ /* 0x000fea0003800000 */
.L_x_18547:
        /* <DEDUP_REMOVED lines=16> */
.L_x_18553:
[----:B------:R-:W-:Y:S05]  /*c9a0*/  BSYNC B3 ;  /* 0x0000000000037941 */ /* 0x000fea0003800000 */
.L_x_18552:
        /* <DEDUP_REMOVED lines=44> */
.L_x_18551:
[----:B------:R-:W-:Y:S05]  /*cc70*/  BSYNC B2 ;  /* 0x0000000000027941 */ /* 0x000fea0003800000 */
.L_x_18550:
        /* <DEDUP_REMOVED lines=20> */
.L_x_18554:
        /* <DEDUP_REMOVED lines=12> */
.L_x_18557:
[----:B------:R-:W-:-:S07]  /*ce80*/  IMAD.MOV.U32 R121, RZ, RZ, R172 ;  /* 0x000000ffff797224 */ /* 0x000fce00078e00ac */
.L_x_18558:
[----:B------:R-:W-:Y:S05]  /*ce90*/  BSYNC B2 ;  /* 0x0000000000027941 */ /* 0x000fea0003800000 */
.L_x_18556:
        /* <DEDUP_REMOVED lines=16> */
.L_x_18562:
[----:B------:R-:W-:Y:S05]  /*cfa0*/  BSYNC B3 ;  /* 0x0000000000037941 */ /* 0x000fea0003800000 */
.L_x_18561:
        /* <DEDUP_REMOVED lines=43> */
.L_x_18560:
[----:B------:R-:W-:Y:S05]  /*d260*/  BSYNC B2 ;  /* 0x0000000000027941 */ /* 0x000fea0003800000 */
.L_x_18559:
        /* <DEDUP_REMOVED lines=9> */
.L_x_18555:
        /* <DEDUP_REMOVED lines=12> */
.L_x_18564:
[----:B------:R-:W-:-:S07]  /*d3c0*/  IMAD.MOV.U32 R121, RZ, RZ, R172 ;  /* 0x000000ffff797224 */ /* 0x000fce00078e00ac */
.L_x_18565:
[----:B------:R-:W-:Y:S05]  /*d3d0*/  BSYNC B2 ;  /* 0x0000000000027941 */ /* 0x000fea0003800000 */
.L_x_18563:
        /* <DEDUP_REMOVED lines=16> */
.L_x_18569:
[----:B------:R-:W-:Y:S05]  /*d4e0*/  BSYNC B3 ;  /* 0x0000000000037941 */ /* 0x000fea0003800000 */
.L_x_18568:
        /* <DEDUP_REMOVED lines=43> */
.L_x_18567:
[----:B------:R-:W-:Y:S05]  /*d7a0*/  BSYNC B2 ;  /* 0x0000000000027941 */ /* 0x000fea0003800000 */
.L_x_18566:
        /* <DEDUP_REMOVED lines=14> */
.L_x_18570:
        /* <DEDUP_REMOVED lines=12> */
.L_x_18573:
[----:B------:R-:W-:-:S07]  /*d950*/  IMAD.MOV.U32 R144, RZ, RZ, R172 ;  /* 0x000000ffff907224 */ /* 0x000fce00078e00ac */
.L_x_18574:
[----:B------:R-:W-:Y:S05]  /*d960*/  BSYNC B2 ;  /* 0x0000000000027941 */ /* 0x000fea0003800000 */
.L_x_18572:
        /* <DEDUP_REMOVED lines=16> */
.L_x_18578:
[----:B------:R-:W-:Y:S05]  /*da70*/  BSYNC B3 ;  /* 0x0000000000037941 */ /* 0x000fea0003800000 */
.L_x_18577:
        /* <DEDUP_REMOVED lines=44> */
.L_x_18576:
[----:B------:R-:W-:Y:S05]  /*dd40*/  BSYNC B2 ;  /* 0x0000000000027941 */ /* 0x000fea0003800000 */
.L_x_18575:
        /* <DEDUP_REMOVED lines=10> */
.L_x_18571:
        /* <DEDUP_REMOVED lines=12> */
.L_x_18580:
[----:B------:R-:W-:-:S07]  /*deb0*/  IMAD.MOV.U32 R144, RZ, RZ, R172 ;  /* 0x000000ffff907224 */ /* 0x000fce00078e00ac */
.L_x_18581:
[----:B------:R-:W-:Y:S05]  /*dec0*/  BSYNC B2 ;  /* 0x0000000000027941 */ /* 0x000fea0003800000 */
.L_x_18579:
        /* <DEDUP_REMOVED lines=16> */
.L_x_18585:
[----:B------:R-:W-:Y:S05]  /*dfd0*/  BSYNC B3 ;  /* 0x0000000000037941 */ /* 0x000fea0003800000 */
.L_x_18584:
        /* <DEDUP_REMOVED lines=43> */
.L_x_18583:
[----:B------:R-:W-:Y:S05]  /*e290*/  BSYNC B2 ;  /* 0x0000000000027941 */ /* 0x000fea0003800000 */
.L_x_18582:
        /* <DEDUP_REMOVED lines=15> */
.L_x_18586:
        /* <DEDUP_REMOVED lines=12> */
.L_x_18589:
[----:B------:R-:W-:-:S07]  /*e450*/  IMAD.MOV.U32 R123, RZ, RZ, R172 ;  /* 0x000000ffff7b7224 */ /* 0x000fce00078e00ac */
.L_x_18590:
[----:B------:R-:W-:Y:S05]  /*e460*/  BSYNC B2 ;  /* 0x0000000000027941 */ /* 0x000fea0003800000 */
.L_x_18588:
        /* <DEDUP_REMOVED lines=16> */
.L_x_18594:
[----:B------:R-:W-:Y:S05]  /*e570*/  BSYNC B3 ;  /* 0x0000000000037941 */ /* 0x000fea0003800000 */
.L_x_18593:
        /* <DEDUP_REMOVED lines=43> */
.L_x_18592:
[----:B------:R-:W-:Y:S05]  /*e830*/  BSYNC B2 ;  /* 0x0000000000027941 */ /* 0x000fea0003800000 */
.L_x_18591:
        /* <DEDUP_REMOVED lines=9> */
.L_x_18587:
        /* <DEDUP_REMOVED lines=12> */
.L_x_18596:
[----:B------:R-:W-:-:S07]  /*e990*/  IMAD.MOV.U32 R123, RZ, RZ, R172 ;  /* 0x000000ffff7b7224 */ /* 0x000fce00078e00ac */
.L_x_18597:
[----:B------:R-:W-:Y:S05]  /*e9a0*/  BSYNC B2 ;  /* 0x0000000000027941 */ /* 0x000fea0003800000 */
.L_x_18595:
        /* <DEDUP_REMOVED lines=16> */
.L_x_18601:
[----:B------:R-:W-:Y:S05]  /*eab0*/  BSYNC B3 ;  /* 0x0000000000037941 */ /* 0x000fea0003800000 */
.L_x_18600:
        /* <DEDUP_REMOVED lines=43> */
.L_x_18599:
[----:B------:R-:W-:Y:S05]  /*ed70*/  BSYNC B2 ;  /* 0x0000000000027941 */ /* 0x000fea0003800000 */
.L_x_18598:
        /* <DEDUP_REMOVED lines=14> */
.L_x_18602:
        /* <DEDUP_REMOVED lines=12> */
.L_x_18605:
[----:B------:R-:W-:-:S07]  /*ef20*/  MOV R163, R172 ;  /* 0x000000ac00a37202 */ /* 0x000fce0000000f00 */
.L_x_18606:
[----:B------:R-:W-:Y:S05]  /*ef30*/  BSYNC B2 ;  /* 0x0000000000027941 */ /* 0x000fea0003800000 */
.L_x_18604:
        /* <DEDUP_REMOVED lines=16> */
.L_x_18610:
[----:B------:R-:W-:Y:S05]  /*f040*/  BSYNC B3 ;  /* 0x0000000000037941 */ /* 0x000fea0003800000 */
.L_x_18609:
        /* <DEDUP_REMOVED lines=44> */
.L_x_18608:
[----:B------:R-:W-:Y:S05]  /*f310*/  BSYNC B2 ;  /* 0x0000000000027941 */ /* 0x000fea0003800000 */
.L_x_18607:
        /* <DEDUP_REMOVED lines=10> */
.L_x_18603:
        /* <DEDUP_REMOVED lines=12> */
.L_x_18612:
[----:B------:R-:W-:-:S07]  /*f480*/  IMAD.MOV.U32 R163, RZ, RZ, R172 ;  /* 0x000000ffffa37224 */ /* 0x000fce00078e00ac */
.L_x_18613:
[----:B------:R-:W-:Y:S05]  /*f490*/  BSYNC B2 ;  /* 0x0000000000027941 */ /* 0x000fea0003800000 */
.L_x_18611:
        /* <DEDUP_REMOVED lines=16> */
.L_x_18617:
[----:B------:R-:W-:Y:S05]  /*f5a0*/  BSYNC B3 ;  /* 0x0000000000037941 */ /* 0x000fea0003800000 */
.L_x_18616:
        /* <DEDUP_REMOVED lines=43> */
.L_x_18615:
[----:B------:R-:W-:Y:S05]  /*f860*/  BSYNC B2 ;  /* 0x0000000000027941 */ /* 0x000fea0003800000 */
.L_x_18614:
        /* <DEDUP_REMOVED lines=15> */
.L_x_18618:
        /* <DEDUP_REMOVED lines=12> */
.L_x_18621:
[----:B------:R-:W-:-:S07]  /*fa20*/  MOV R145, R172 ;  /* 0x000000ac00917202 */ /* 0x000fce0000000f00 */
.L_x_18622:
[----:B------:R-:W-:Y:S05]  /*fa30*/  BSYNC B2 ;  /* 0x0000000000027941 */ /* 0x000fea0003800000 */
.L_x_18620:
        /* <DEDUP_REMOVED lines=16> */
.L_x_18626:
[----:B------:R-:W-:Y:S05]  /*fb40*/  BSYNC B3 ;  /* 0x0000000000037941 */ /* 0x000fea0003800000 */
.L_x_18625:
        /* <DEDUP_REMOVED lines=43> */
.L_x_18624:
[----:B------:R-:W-:Y:S05]  /*fe00*/  BSYNC B2 ;  /* 0x0000000000027941 */ /* 0x000fea0003800000 */
.L_x_18623:
        /* <DEDUP_REMOVED lines=9> */
.L_x_18619:
        /* <DEDUP_REMOVED lines=12> */
.L_x_18628:
[----:B------:R-:W-:-:S07]  /*ff60*/  MOV R145, R172 ;  /* 0x000000ac00917202 */ /* 0x000fce0000000f00 */
.L_x_18629:
[----:B------:R-:W-:Y:S05]  /*ff70*/  BSYNC B2 ;  /* 0x0000000000027941 */ /* 0x000fea0003800000 */
.L_x_18627:
        /* <DEDUP_REMOVED lines=16> */
.L_x_18633:
[----:B------:R-:W-:Y:S05]  /*10080*/  BSYNC B3 ;  /* 0x0000000000037941 */ /* 0x000fea0003800000 */
.L_x_18632:
        /* <DEDUP_REMOVED lines=43> */
.L_x_18631:
[----:B------:R-:W-:Y:S05]  /*10340*/  BSYNC B2 ;  /* 0x0000000000027941 */ /* 0x000fea0003800000 */
.L_x_18630:
        /* <DEDUP_REMOVED lines=12> */
.L_x_18634:
        /* <DEDUP_REMOVED lines=12> */
.L_x_18637:
[----:B------:R-:W-:-:S07]  /*104d0*/  IMAD.MOV.U32 R146, RZ, RZ, R172 ;  /* 0x000000ffff927224 */ /* 0x000fce00078e00ac */
.L_x_18638:
[----:B------:R-:W-:Y:S05]  /*104e0*/  BSYNC B2 ;  /* 0x0000000000027941 */ /* 0x000fea0003800000 */
.L_x_18636:
        /* <DEDUP_REMOVED lines=16> */
.L_x_18642:
[----:B------:R-:W-:Y:S05]  /*105f0*/  BSYNC B3 ;  /* 0x0000000000037941 */ /* 0x000fea0003800000 */
.L_x_18641:
        /* <DEDUP_REMOVED lines=43> */
.L_x_18640:
[----:B------:R-:W-:Y:S05]  /*108b0*/  BSYNC B2 ;  /* 0x0000000000027941 */ /* 0x000fea0003800000 */
.L_x_18639:
        /* <DEDUP_REMOVED lines=10> */
.L_x_18635:
        /* <DEDUP_REMOVED lines=12> */
.L_x_18644:
[----:B------:R-:W-:-:S07]  /*10a20*/  IMAD.MOV.U32 R146, RZ, RZ, R172 ;  /* 0x000000ffff927224 */ /* 0x000fce00078e00ac */
.L_x_18645:
[----:B------:R-:W-:Y:S05]  /*10a30*/  BSYNC B2 ;  /* 0x0000000000027941 */ /* 0x000fea0003800000 */
.L_x_18643:
        /* <DEDUP_REMOVED lines=16> */
.L_x_18649:
[----:B------:R-:W-:Y:S05]  /*10b40*/  BSYNC B3 ;  /* 0x0000000000037941 */ /* 0x000fea0003800000 */
.L_x_18648:
        /* <DEDUP_REMOVED lines=43> */
.L_x_18647:
[----:B------:R-:W-:Y:S05]  /*10e00*/  BSYNC B2 ;  /* 0x0000000000027941 */ /* 0x000fea0003800000 */
.L_x_18646:
        /* <DEDUP_REMOVED lines=13> */
.L_x_18650:
        /* <DEDUP_REMOVED lines=12> */
.L_x_18653:
[----:B------:R-:W-:-:S07]  /*10fa0*/  IMAD.MOV.U32 R163, RZ, RZ, R172 ;  /* 0x000000ffffa37224 */ /* 0x000fce00078e00ac */
.L_x_18654:
[----:B------:R-:W-:Y:S05]  /*10fb0*/  BSYNC B2 ;  /* 0x0000000000027941 */ /* 0x000fea0003800000 */
.L_x_18652:
        /* <DEDUP_REMOVED lines=16> */
.L_x_18658:
[----:B------:R-:W-:Y:S05]  /*110c0*/  BSYNC B3 ;  /* 0x0000000000037941 */ /* 0x000fea0003800000 */
.L_x_18657:
        /* <DEDUP_REMOVED lines=43> */
.L_x_18656:
[----:B------:R-:W-:Y:S05]  /*11380*/  BSYNC B2 ;  /* 0x0000000000027941 */ /* 0x000fea0003800000 */
.L_x_18655:
        /* <DEDUP_REMOVED lines=9> */
.L_x_18651:
        /* <DEDUP_REMOVED lines=12> */
.L_x_18660:
[----:B------:R-:W-:-:S07]  /*114e0*/  IMAD.MOV.U32 R163, RZ, RZ, R172 ;  /* 0x000000ffffa37224 */ /* 0x000fce00078e00ac */
.L_x_18661:
[----:B------:R-:W-:Y:S05]  /*114f0*/  BSYNC B2 ;  /* 0x0000000000027941 */ /* 0x000fea0003800000 */
.L_x_18659:
        /* <DEDUP_REMOVED lines=16> */
.L_x_18665:
[----:B------:R-:W-:Y:S05]  /*11600*/  BSYNC B3 ;  /* 0x0000000000037941 */ /* 0x000fea0003800000 */
.L_x_18664:
        /* <DEDUP_REMOVED lines=43> */
.L_x_18663:
[----:B------:R-:W-:Y:S05]  /*118c0*/  BSYNC B2 ;  /* 0x0000000000027941 */ /* 0x000fea0003800000 */
.L_x_18662:
        /* <DEDUP_REMOVED lines=12> */
.L_x_18666:
        /* <DEDUP_REMOVED lines=12> */
.L_x_18669:
[----:B------:R-:W-:-:S07]  /*11a50*/  MOV R163, R172 ;  /* 0x000000ac00a37202 */ /* 0x000fce0000000f00 */
.L_x_18670:
[----:B------:R-:W-:Y:S05]  /*11a60*/  BSYNC B2 ;  /* 0x0000000000027941 */ /* 0x000fea0003800000 */
.L_x_18668:
        /* <DEDUP_REMOVED lines=16> */
.L_x_18674:
[----:B------:R-:W-:Y:S05]  /*11b70*/  BSYNC B3 ;  /* 0x0000000000037941 */ /* 0x000fea0003800000 */
.L_x_18673:
        /* <DEDUP_REMOVED lines=43> */
.L_x_18672:
[----:B------:R-:W-:Y:S05]  /*11e30*/  BSYNC B2 ;  /* 0x0000000000027941 */ /* 0x000fea0003800000 */
.L_x_18671:
        /* <DEDUP_REMOVED lines=10> */
.L_x_18667:
        /* <DEDUP_REMOVED lines=18> */
[----:B------:R-:W-:Y:S01]  /*12000*/  LEA.HI.X R163, R0, UR9, RZ, 0x5, P0 ;  /* 0x0000000900a37c11 */ /* 0x000fe200080f2cff */
        /* <DEDUP_REMOVED lines=32> */
.L_x_18675:
[----:B------:R-:W-:-:S07]  /*12210*/  VIADD R0, R0, 0x20 ;  /* 0x0000002000007836 */ /* 0x000fce0000000000 */
.L_x_18546:
[----:B------:R-:W-:Y:S05]  /*12220*/  BSYNC B1 ;  /* 0x0000000000017941 */ /* 0x000fea0003800000 */
.L_x_18545:
        /* <DEDUP_REMOVED lines=30> */
.L_x_18679:
[----:B------:R-:W-:-:S07]  /*12410*/  MOV R126, R172 ;  /* 0x000000ac007e7202 */ /* 0x000fce0000000f00 */
.L_x_18680:
[----:B------:R-:W-:Y:S05]  /*12420*/  BSYNC B2 ;  /* 0x0000000000027941 */ /* 0x000fea0003800000 */
.L_x_18678:
        /* <DEDUP_REMOVED lines=16> */
.L_x_18684:
[----:B------:R-:W-:Y:S05]  /*12530*/  BSYNC B3 ;  /* 0x0000000000037941 */ /* 0x000fea0003800000 */
.L_x_18683:
        /* <DEDUP_REMOVED lines=44> */
.L_x_18682:
[----:B------:R-:W-:Y:S05]  /*12800*/  BSYNC B2 ;  /* 0x0000000000027941 */ /* 0x000fea0003800000 */
.L_x_18681:
        /* <DEDUP_REMOVED lines=20> */
.L_x_18685:
        /* <DEDUP_REMOVED lines=12> */
.L_x_18688:
[----:B------:R-:W-:-:S07]  /*12a10*/  IMAD.MOV.U32 R125, RZ, RZ, R172 ;  /* 0x000000ffff7d7224 */ /* 0x000fce00078e00ac */
.L_x_18689:
[----:B------:R-:W-:Y:S05]  /*12a20*/  BSYNC B2 ;  /* 0x0000000000027941 */ /* 0x000fea0003800000 */
.L_x_18687:
        /* <DEDUP_REMOVED lines=16> */
.L_x_18693:
[----:B------:R-:W-:Y:S05]  /*12b30*/  BSYNC B3 ;  /* 0x0000000000037941 */ /* 0x000fea0003800000 */
.L_x_18692:
        /* <DEDUP_REMOVED lines=43> */
.L_x_18691:
[----:B------:R-:W-:Y:S05]  /*12df0*/  BSYNC B2 ;  /* 0x0000000000027941 */ /* 0x000fea0003800000 */
.L_x_18690:
        /* <DEDUP_REMOVED lines=9> */
.L_x_18686:
        /* <DEDUP_REMOVED lines=12> */
.L_x_18695:
[----:B------:R-:W-:-:S07]  /*12f50*/  IMAD.MOV.U32 R125, RZ, RZ, R172 ;  /* 0x000000ffff7d7224 */ /* 0x000fce00078e00ac */
.L_x_18696:
[----:B------:R-:W-:Y:S05]  /*12f60*/  BSYNC B2 ;  /* 0x0000000000027941 */ /* 0x000fea0003800000 */
.L_x_18694:
        /* <DEDUP_REMOVED lines=16> */
.L_x_18700:
[----:B------:R-:W-:Y:S05]  /*13070*/  BSYNC B3 ;  /* 0x0000000000037941 */ /* 0x000fea0003800000 */
.L_x_18699:
        /* <DEDUP_REMOVED lines=43> */
.L_x_18698:
[----:B------:R-:W-:Y:S05]  /*13330*/  BSYNC B2 ;  /* 0x0000000000027941 */ /* 0x000fea0003800000 */
.L_x_18697:
        /* <DEDUP_REMOVED lines=14> */
.L_x_18701:
        /* <DEDUP_REMOVED lines=12> */
.L_x_18704:
[----:B------:R-:W-:-:S07]  /*134e0*/  MOV R148, R172 ;  /* 0x000000ac00947202 */ /* 0x000fce0000000f00 */
.L_x_18705:
[----:B------:R-:W-:Y:S05]  /*134f0*/  BSYNC B2 ;  /* 0x0000000000027941 */ /* 0x000fea0003800000 */
.L_x_18703:
        /* <DEDUP_REMOVED lines=16> */
.L_x_18709:
[----:B------:R-:W-:Y:S05]  /*13600*/  BSYNC B3 ;  /* 0x0000000000037941 */ /* 0x000fea0003800000 */
.L_x_18708:
        /* <DEDUP_REMOVED lines=44> */
.L_x_18707:
[----:B------:R-:W-:Y:S05]  /*138d0*/  BSYNC B2 ;  /* 0x0000000000027941 */ /* 0x000fea0003800000 */
.L_x_18706:
        /* <DEDUP_REMOVED lines=10> */
.L_x_18702:
        /* <DEDUP_REMOVED lines=12> */
.L_x_18711:
[----:B------:R-:W-:-:S07]  /*13a40*/  IMAD.MOV.U32 R148, RZ, RZ, R172 ;  /* 0x000000ffff947224 */ /* 0x000fce00078e00ac */
.L_x_18712:
[----:B------:R-:W-:Y:S05]  /*13a50*/  BSYNC B2 ;  /* 0x0000000000027941 */ /* 0x000fea0003800000 */
.L_x_18710:
        /* <DEDUP_REMOVED lines=16> */
.L_x_18716:
[----:B------:R-:W-:Y:S05]  /*13b60*/  BSYNC B3 ;  /* 0x0000000000037941 */ /* 0x000fea0003800000 */
.L_x_18715:
        /* <DEDUP_REMOVED lines=43> */
.L_x_18714:
[----:B------:R-:W-:Y:S05]  /*13e20*/  BSYNC B2 ;  /* 0x0000000000027941 */ /* 0x000fea0003800000 */
.L_x_18713:
        /* <DEDUP_REMOVED lines=15> */
.L_x_18717:
        /* <DEDUP_REMOVED lines=12> */
.L_x_18720:
[----:B------:R-:W-:-:S07]  /*13fe0*/  MOV R127, R172 ;  /* 0x000000ac007f7202 */ /* 0x000fce0000000f00 */
.L_x_18721:
[----:B------:R-:W-:Y:S05]  /*13ff0*/  BSYNC B2 ;  /* 0x0000000000027941 */ /* 0x000fea0003800000 */
.L_x_18719:
        /* <DEDUP_REMOVED lines=16> */
.L_x_18725:
[----:B------:R-:W-:Y:S05]  /*14100*/  BSYNC B3 ;  /* 0x0000000000037941 */ /* 0x000fea0003800000 */
.L_x_18724:
        /* <DEDUP_REMOVED lines=43> */
.L_x_18723:
[----:B------:R-:W-:Y:S05]  /*143c0*/  BSYNC B2 ;  /* 0x0000000000027941 */ /* 0x000fea0003800000 */
.L_x_18722:
        /* <DEDUP_REMOVED lines=9> */
.L_x_18718:
        /* <DEDUP_REMOVED lines=12> */
.L_x_18727:
[----:B------:R-:W-:-:S07]  /*14520*/  MOV R127, R172 ;  /* 0x000000ac007f7202 */ /* 0x000fce0000000f00 */
.L_x_18728:
[----:B------:R-:W-:Y:S05]  /*14530*/  BSYNC B2 ;  /* 0x0000000000027941 */ /* 0x000fea0003800000 */
.L_x_18726:
        /* <DEDUP_REMOVED lines=16> */
.L_x_18732:
[----:B------:R-:W-:Y:S05]  /*14640*/  BSYNC B3 ;  /* 0x0000000000037941 */ /* 0x000fea0003800000 */
.L_x_18731:
        /* <DEDUP_REMOVED lines=43> */
.L_x_18730:
[----:B------:R-:W-:Y:S05]  /*14900*/  BSYNC B2 ;  /* 0x0000000000027941 */ /* 0x000fea0003800000 */
.L_x_18729:
        /* <DEDUP_REMOVED lines=14> */
.L_x_18733:
        /* <DEDUP_REMOVED lines=12> */
.L_x_18736:
[----:B------:R-:W-:-:S07]  /*14ab0*/  IMAD.MOV.U32 R163, RZ, RZ, R172 ;  /* 0x000000ffffa37224 */ /* 0x000fce00078e00ac */
.L_x_18737:
[----:B------:R-:W-:Y:S05]  /*14ac0*/  BSYNC B2 ;  /* 0x0000000000027941 */ /* 0x000fea0003800000 */
.L_x_18735:
        /* <DEDUP_REMOVED lines=16> */
.L_x_18741:
[----:B------:R-:W-:Y:S05]  /*14bd0*/  BSYNC B3 ;  /* 0x0000000000037941 */ /* 0x000fea0003800000 */
.L_x_18740:
        /* <DEDUP_REMOVED lines=44> */
.L_x_18739:
[----:B------:R-:W-:Y:S05]  /*14ea0*/  BSYNC B2 ;  /* 0x0000000000027941 */ /* 0x000fea0003800000 */
.L_x_18738:
        /* <DEDUP_REMOVED lines=10> */
.L_x_18734:
        /* <DEDUP_REMOVED lines=12> */
.L_x_18743:
[----:B------:R-:W-:-:S07]  /*15010*/  MOV R163, R172 ;  /* 0x000000ac00a37202 */ /* 0x000fce0000000f00 */
.L_x_18744:
[----:B------:R-:W-:Y:S05]  /*15020*/  BSYNC B2 ;  /* 0x0000000000027941 */ /* 0x000fea0003800000 */
.L_x_18742:
        /* <DEDUP_REMOVED lines=16> */
.L_x_18748:
[----:B------:R-:W-:Y:S05]  /*15130*/  BSYNC B3 ;  /* 0x0000000000037941 */ /* 0x000fea0003800000 */
.L_x_18747:
        /* <DEDUP_REMOVED lines=43> */
.L_x_18746:
[----:B------:R-:W-:Y:S05]  /*153f0*/  BSYNC B2 ;  /* 0x0000000000027941 */ /* 0x000fea0003800000 */
.L_x_18745:
        /* <DEDUP_REMOVED lines=15> */
.L_x_18749:
        /* <DEDUP_REMOVED lines=12> */
.L_x_18752:
[----:B------:R-:W-:-:S07]  /*155b0*/  IMAD.MOV.U32 R149, RZ, RZ, R172 ;  /* 0x000000ffff957224 */ /* 0x000fce00078e00ac */
.L_x_18753:
[----:B------:R-:W-:Y:S05]  /*155c0*/  BSYNC B2 ;  /* 0x0000000000027941 */ /* 0x000fea0003800000 */
.L_x_18751:
        /* <DEDUP_REMOVED lines=16> */
.L_x_18757:
[----:B------:R-:W-:Y:S05]  /*156d0*/  BSYNC B3 ;  /* 0x0000000000037941 */ /* 0x000fea0003800000 */
.L_x_18756:
        /* <DEDUP_REMOVED lines=43> */
.L_x_18755:
[----:B------:R-:W-:Y:S05]  /*15990*/  BSYNC B2 ;  /* 0x0000000000027941 */ /* 0x000fea0003800000 */
.L_x_18754:
        /* <DEDUP_REMOVED lines=9> */
.L_x_18750:
        /* <DEDUP_REMOVED lines=12> */
.L_x_18759:
[----:B------:R-:W-:-:S07]  /*15af0*/  IMAD.MOV.U32 R149, RZ, RZ, R172 ;  /* 0x000000ffff957224 */ /* 0x000fce00078e00ac */
.L_x_18760:
[----:B------:R-:W-:Y:S05]  /*15b00*/  BSYNC B2 ;  /* 0x0000000000027941 */ /* 0x000fea0003800000 */
.L_x_18758:
        /* <DEDUP_REMOVED lines=16> */
.L_x_18764:
[----:B------:R-:W-:Y:S05]  /*15c10*/  BSYNC B3 ;  /* 0x0000000000037941 */ /* 0x000fea0003800000 */
.L_x_18763:
        /* <DEDUP_REMOVED lines=43> */
.L_x_18762:
[----:B------:R-:W-:Y:S05]  /*15ed0*/  BSYNC B2 ;  /* 0x0000000000027941 */ /* 0x000fea0003800000 */
.L_x_18761:
        /* <DEDUP_REMOVED lines=12> */
.L_x_18765:
        /* <DEDUP_REMOVED lines=12> */
.L_x_18768:
[----:B------:R-:W-:-:S07]  /*16060*/  IMAD.MOV.U32 R150, RZ, RZ, R172 ;  /* 0x000000ffff967224 */ /* 0x000fce00078e00ac */
.L_x_18769:
[----:B------:R-:W-:Y:S05]  /*16070*/  BSYNC B2 ;  /* 0x0000000000027941 */ /* 0x000fea0003800000 */
.L_x_18767:
        /* <DEDUP_REMOVED lines=16> */
.L_x_18773:
[----:B------:R-:W-:Y:S05]  /*16180*/  BSYNC B3 ;  /* 0x0000000000037941 */ /* 0x000fea0003800000 */
.L_x_18772:
        /* <DEDUP_REMOVED lines=43> */
.L_x_18771:
[----:B------:R-:W-:Y:S05]  /*16440*/  BSYNC B2 ;  /* 0x0000000000027941 */ /* 0x000fea0003800000 */
.L_x_18770:
        /* <DEDUP_REMOVED lines=10> */
.L_x_18766:
        /* <DEDUP_REMOVED lines=12> */
.L_x_18775:
[----:B------:R-:W-:-:S07]  /*165b0*/  IMAD.MOV.U32 R150, RZ, RZ, R172 ;  /* 0x000000ffff967224 */ /* 0x000fce00078e00ac */
.L_x_18776:
[----:B------:R-:W-:Y:S05]  /*165c0*/  BSYNC B2 ;  /* 0x0000000000027941 */ /* 0x000fea0003800000 */
.L_x_18774:
        /* <DEDUP_REMOVED lines=16> */
.L_x_18780:
[----:B------:R-:W-:Y:S05]  /*166d0*/  BSYNC B3 ;  /* 0x0000000000037941 */ /* 0x000fea0003800000 */
.L_x_18779:
        /* <DEDUP_REMOVED lines=43> */
.L_x_18778:
[----:B------:R-:W-:Y:S05]  /*16990*/  BSYNC B2 ;  /* 0x0000000000027941 */ /* 0x000fea0003800000 */
.L_x_18777:
        /* <DEDUP_REMOVED lines=13> */
.L_x_18781:
        /* <DEDUP_REMOVED lines=12> */
.L_x_18784:
[----:B------:R-:W-:-:S07]  /*16b30*/  MOV R163, R172 ;  /* 0x000000ac00a37202 */ /* 0x000fce0000000f00 */
.L_x_18785:
[----:B------:R-:W-:Y:S05]  /*16b40*/  BSYNC B2 ;  /* 0x0000000000027941 */ /* 0x000fea0003800000 */
.L_x_18783:
        /* <DEDUP_REMOVED lines=16> */
.L_x_18789:
[----:B------:R-:W-:Y:S05]  /*16c50*/  BSYNC B3 ;  /* 0x0000000000037941 */ /* 0x000fea0003800000 */
.L_x_18788:
        /* <DEDUP_REMOVED lines=43> */
.L_x_18787:
[----:B------:R-:W-:Y:S05]  /*16f10*/  BSYNC B2 ;  /* 0x0000000000027941 */ /* 0x000fea0003800000 */
.L_x_18786:
        /* <DEDUP_REMOVED lines=9> */
.L_x_18782:
        /* <DEDUP_REMOVED lines=12> */
.L_x_18791:
[----:B------:R-:W-:-:S07]  /*17070*/  MOV R163, R172 ;  /* 0x000000ac00a37202 */ /* 0x000fce0000000f00 */
.L_x_18792:
[----:B------:R-:W-:Y:S05]  /*17080*/  BSYNC B2 ;  /* 0x0000000000027941 */ /* 0x000fea0003800000 */
.L_x_18790:
        /* <DEDUP_REMOVED lines=16> */
.L_x_18796:
[----:B------:R-:W-:Y:S05]  /*17190*/  BSYNC B3 ;  /* 0x0000000000037941 */ /* 0x000fea0003800000 */
.L_x_18795:
        /* <DEDUP_REMOVED lines=43> */
.L_x_18794:
[----:B------:R-:W-:Y:S05]  /*17450*/  BSYNC B2 ;  /* 0x0000000000027941 */ /* 0x000fea0003800000 */
.L_x_18793:
        /* <DEDUP_REMOVED lines=12> */
.L_x_18797:
        /* <DEDUP_REMOVED lines=12> */
.L_x_18800:
[----:B------:R-:W-:-:S07]  /*175e0*/  IMAD.MOV.U32 R163, RZ, RZ, R172 ;  /* 0x000000ffffa37224 */ /* 0x000fce00078e00ac */
.L_x_18801:
[----:B------:R-:W-:Y:S05]  /*175f0*/  BSYNC B2 ;  /* 0x0000000000027941 */ /* 0x000fea0003800000 */
.L_x_18799:
        /* <DEDUP_REMOVED lines=16> */
.L_x_18805:
[----:B------:R-:W-:Y:S05]  /*17700*/  BSYNC B3 ;  /* 0x0000000000037941 */ /* 0x000fea0003800000 */
.L_x_18804:
        /* <DEDUP_REMOVED lines=43> */
.L_x_18803:
[----:B------:R-:W-:Y:S05]  /*179c0*/  BSYNC B2 ;  /* 0x0000000000027941 */ /* 0x000fea0003800000 */
.L_x_18802:
        /* <DEDUP_REMOVED lines=10> */
.L_x_18798:
        /* <DEDUP_REMOVED lines=51> */
.L_x_18806:
[----:B------:R-:W-:-:S07]  /*17da0*/  IADD3 R0, R0, 0x20, RZ ;  /* 0x0000002000007810 */ /* 0x000fce0007ffe0ff */
.L_x_18677:
[----:B------:R-:W-:Y:S05]  /*17db0*/  BSYNC B1 ;  /* 0x0000000000017941 */ /* 0x000fea0003800000 */
.L_x_18676:
        /* <DEDUP_REMOVED lines=30> */
.L_x_18810:
[----:B------:R-:W-:-:S07]  /*17fa0*/  IMAD.MOV.U32 R130, RZ, RZ, R172 ;  /* 0x000000ffff827224 */ /* 0x000fce00078e00ac */
.L_x_18811:
[----:B------:R-:W-:Y:S05]  /*17fb0*/  BSYNC B2 ;  /* 0x0000000000027941 */ /* 0x000fea0003800000 */
.L_x_18809:
        /* <DEDUP_REMOVED lines=16> */
.L_x_18815:
[----:B------:R-:W-:Y:S05]  /*180c0*/  BSYNC B3 ;  /* 0x0000000000037941 */ /* 0x000fea0003800000 */
.L_x_18814:
        /* <DEDUP_REMOVED lines=44> */
.L_x_18813:
[----:B------:R-:W-:Y:S05]  /*18390*/  BSYNC B2 ;  /* 0x0000000000027941 */ /* 0x000fea0003800000 */
.L_x_18812:
        /* <DEDUP_REMOVED lines=20> */
.L_x_18816:
        /* <DEDUP_REMOVED lines=12> */
.L_x_18819:
[----:B------:R-:W-:-:S07]  /*185a0*/  MOV R129, R172 ;  /* 0x000000ac00817202 */ /* 0x000fce0000000f00 */
.L_x_18820:
[----:B------:R-:W-:Y:S05]  /*185b0*/  BSYNC B2 ;  /* 0x0000000000027941 */ /* 0x000fea0003800000 */
.L_x_18818:
        /* <DEDUP_REMOVED lines=16> */
.L_x_18824:
[----:B------:R-:W-:Y:S05]  /*186c0*/  BSYNC B3 ;  /* 0x0000000000037941 */ /* 0x000fea0003800000 */
.L_x_18823:
        /* <DEDUP_REMOVED lines=43> */
.L_x_18822:
[----:B------:R-:W-:Y:S05]  /*18980*/  BSYNC B2 ;  /* 0x0000000000027941 */ /* 0x000fea0003800000 */
.L_x_18821:
        /* <DEDUP_REMOVED lines=9> */
.L_x_18817:
        /* <DEDUP_REMOVED lines=12> */
.L_x_18826:
[----:B------:R-:W-:-:S07]  /*18ae0*/  MOV R129, R172 ;  /* 0x000000ac00817202 */ /* 0x000fce0000000f00 */
.L_x_18827:
[----:B------:R-:W-:Y:S05]  /*18af0*/  BSYNC B2 ;  /* 0x0000000000027941 */ /* 0x000fea0003800000 */
.L_x_18825:
        /* <DEDUP_REMOVED lines=16> */
.L_x_18831:
[----:B------:R-:W-:Y:S05]  /*18c00*/  BSYNC B3 ;  /* 0x0000000000037941 */ /* 0x000fea0003800000 */
.L_x_18830:
        /* <DEDUP_REMOVED lines=43> */
.L_x_18829:
[----:B------:R-:W-:Y:S05]  /*18ec0*/  BSYNC B2 ;  /* 0x0000000000027941 */ /* 0x000fea0003800000 */
.L_x_18828:
        /* <DEDUP_REMOVED lines=14> */
.L_x_18832:
        /* <DEDUP_REMOVED lines=12> */
.L_x_18835:
[----:B------:R-:W-:-:S07]  /*19070*/  IMAD.MOV.U32 R152, RZ, RZ, R172 ;  /* 0x000000ffff987224 */ /* 0x000fce00078e00ac */
.L_x_18836:
[----:B------:R-:W-:Y:S05]  /*19080*/  BSYNC B2 ;  /* 0x0000000000027941 */ /* 0x000fea0003800000 */
.L_x_18834:
        /* <DEDUP_REMOVED lines=16> */
.L_x_18840:
[----:B------:R-:W-:Y:S05]  /*19190*/  BSYNC B3 ;  /* 0x0000000000037941 */ /* 0x000fea0003800000 */
.L_x_18839:
        /* <DEDUP_REMOVED lines=44> */
.L_x_18838:
[----:B------:R-:W-:Y:S05]  /*19460*/  BSYNC B2 ;  /* 0x0000000000027941 */ /* 0x000fea0003800000 */
.L_x_18837:
        /* <DEDUP_REMOVED lines=10> */
.L_x_18833:
        /* <DEDUP_REMOVED lines=12> */
.L_x_18842:
[----:B------:R-:W-:-:S07]  /*195d0*/  MOV R152, R172 ;  /* 0x000000ac00987202 */ /* 0x000fce0000000f00 */
.L_x_18843:
[----:B------:R-:W-:Y:S05]  /*195e0*/  BSYNC B2 ;  /* 0x0000000000027941 */ /* 0x000fea0003800000 */
.L_x_18841:
        /* <DEDUP_REMOVED lines=16> */
.L_x_18847:
[----:B------:R-:W-:Y:S05]  /*196f0*/  BSYNC B3 ;  /* 0x0000000000037941 */ /* 0x000fea0003800000 */
.L_x_18846:
        /* <DEDUP_REMOVED lines=43> */
.L_x_18845:
[----:B------:R-:W-:Y:S05]  /*199b0*/  BSYNC B2 ;  /* 0x0000000000027941 */ /* 0x000fea0003800000 */
.L_x_18844:
        /* <DEDUP_REMOVED lines=15> */
.L_x_18848:
        /* <DEDUP_REMOVED lines=12> */
.L_x_18851:
[----:B------:R-:W-:-:S07]  /*19b70*/  IMAD.MOV.U32 R131, RZ, RZ, R172 ;  /* 0x000000ffff837224 */ /* 0x000fce00078e00ac */
.L_x_18852:
[----:B------:R-:W-:Y:S05]  /*19b80*/  BSYNC B2 ;  /* 0x0000000000027941 */ /* 0x000fea0003800000 */
.L_x_18850:
        /* <DEDUP_REMOVED lines=16> */
.L_x_18856:
[----:B------:R-:W-:Y:S05]  /*19c90*/  BSYNC B3 ;  /* 0x0000000000037941 */ /* 0x000fea0003800000 */
.L_x_18855:
        /* <DEDUP_REMOVED lines=43> */
.L_x_18854:
[----:B------:R-:W-:Y:S05]  /*19f50*/  BSYNC B2 ;  /* 0x0000000000027941 */ /* 0x000fea0003800000 */
.L_x_18853:
        /* <DEDUP_REMOVED lines=9> */
.L_x_18849:
        /* <DEDUP_REMOVED lines=12> */
.L_x_18858:
[----:B------:R-:W-:-:S07]  /*1a0b0*/  IMAD.MOV.U32 R131, RZ, RZ, R172 ;  /* 0x000000ffff837224 */ /* 0x000fce00078e00ac */
.L_x_18859:
[----:B------:R-:W-:Y:S05]  /*1a0c0*/  BSYNC B2 ;  /* 0x0000000000027941 */ /* 0x000fea0003800000 */
.L_x_18857:
        /* <DEDUP_REMOVED lines=16> */
.L_x_18863:
[----:B------:R-:W-:Y:S05]  /*1a1d0*/  BSYNC B3 ;  /* 0x0000000000037941 */ /* 0x000fea0003800000 */
.L_x_18862:
        /* <DEDUP_REMOVED lines=43> */
.L_x_18861:
[----:B------:R-:W-:Y:S05]  /*1a490*/  BSYNC B2 ;  /* 0x0000000000027941 */ /* 0x000fea0003800000 */
.L_x_18860:
        /* <DEDUP_REMOVED lines=14> */
.L_x_18864:
        /* <DEDUP_REMOVED lines=12> */
.L_x_18867:
[----:B------:R-:W-:-:S07]  /*1a640*/  IMAD.MOV.U32 R163, RZ, RZ, R172 ;  /* 0x000000ffffa37224 */ /* 0x000fce00078e00ac */
.L_x_18868:
[----:B------:R-:W-:Y:S05]  /*1a650*/  BSYNC B2 ;  /* 0x0000000000027941 */ /* 0x000fea0003800000 */
.L_x_18866:
        /* <DEDUP_REMOVED lines=16> */
.L_x_18872:
[----:B------:R-:W-:Y:S05]  /*1a760*/  BSYNC B3 ;  /* 0x0000000000037941 */ /* 0x000fea0003800000 */
.L_x_18871:
        /* <DEDUP_REMOVED lines=44> */
.L_x_18870:
[----:B------:R-:W-:Y:S05]  /*1aa30*/  BSYNC B2 ;  /* 0x0000000000027941 */ /* 0x000fea0003800000 */
.L_x_18869:
        /* <DEDUP_REMOVED lines=10> */
.L_x_18865:
        /* <DEDUP_REMOVED lines=12> */
.L_x_18874:
[----:B------:R-:W-:-:S07]  /*1aba0*/  IMAD.MOV.U32 R163, RZ, RZ, R172 ;  /* 0x000000ffffa37224 */ /* 0x000fce00078e00ac */
.L_x_18875:
[----:B------:R-:W-:Y:S05]  /*1abb0*/  BSYNC B2 ;  /* 0x0000000000027941 */ /* 0x000fea0003800000 */
.L_x_18873:
        /* <DEDUP_REMOVED lines=16> */
.L_x_18879:
[----:B------:R-:W-:Y:S05]  /*1acc0*/  BSYNC B3 ;  /* 0x0000000000037941 */ /* 0x000fea0003800000 */
.L_x_18878:
        /* <DEDUP_REMOVED lines=43> */
.L_x_18877:
[----:B------:R-:W-:Y:S05]  /*1af80*/  BSYNC B2 ;  /* 0x0000000000027941 */ /* 0x000fea0003800000 */
.L_x_18876:
        /* <DEDUP_REMOVED lines=15> */
.L_x_18880:
        /* <DEDUP_REMOVED lines=12> */
.L_x_18883:
[----:B------:R-:W-:-:S07]  /*1b140*/  IMAD.MOV.U32 R153, RZ, RZ, R172 ;  /* 0x000000ffff997224 */ /* 0x000fce00078e00ac */
.L_x_18884:
[----:B------:R-:W-:Y:S05]  /*1b150*/  BSYNC B2 ;  /* 0x0000000000027941 */ /* 0x000fea0003800000 */
.L_x_18882:
        /* <DEDUP_REMOVED lines=16> */
.L_x_18888:
[----:B------:R-:W-:Y:S05]  /*1b260*/  BSYNC B3 ;  /* 0x0000000000037941 */ /* 0x000fea0003800000 */
.L_x_18887:
        /* <DEDUP_REMOVED lines=43> */
.L_x_18886:
[----:B------:R-:W-:Y:S05]  /*1b520*/  BSYNC B2 ;  /* 0x0000000000027941 */ /* 0x000fea0003800000 */
.L_x_18885:
        /* <DEDUP_REMOVED lines=9> */
.L_x_18881:
        /* <DEDUP_REMOVED lines=12> */
.L_x_18890:
[----:B------:R-:W-:-:S07]  /*1b680*/  IMAD.MOV.U32 R153, RZ, RZ, R172 ;  /* 0x000000ffff997224 */ /* 0x000fce00078e00ac */
.L_x_18891:
[----:B------:R-:W-:Y:S05]  /*1b690*/  BSYNC B2 ;  /* 0x0000000000027941 */ /* 0x000fea0003800000 */
.L_x_18889:
        /* <DEDUP_REMOVED lines=16> */
.L_x_18895:
[----:B------:R-:W-:Y:S05]  /*1b7a0*/  BSYNC B3 ;  /* 0x0000000000037941 */ /* 0x000fea0003800000 */
.L_x_18894:
        /* <DEDUP_REMOVED lines=43> */
.L_x_18893:
[----:B------:R-:W-:Y:S05]  /*1ba60*/  BSYNC B2 ;  /* 0x0000000000027941 */ /* 0x000fea0003800000 */
.L_x_18892:
        /* <DEDUP_REMOVED lines=12> */
.L_x_18896:
        /* <DEDUP_REMOVED lines=12> */
.L_x_18899:
[----:B------:R-:W-:-:S07]  /*1bbf0*/  MOV R154, R172 ;  /* 0x000000ac009a7202 */ /* 0x000fce0000000f00 */
.L_x_18900:
[----:B------:R-:W-:Y:S05]  /*1bc00*/  BSYNC B2 ;  /* 0x0000000000027941 */ /* 0x000fea0003800000 */
.L_x_18898:
        /* <DEDUP_REMOVED lines=16> */
.L_x_18904:
[----:B------:R-:W-:Y:S05]  /*1bd10*/  BSYNC B3 ;  /* 0x0000000000037941 */ /* 0x000fea0003800000 */
.L_x_18903:
        /* <DEDUP_REMOVED lines=43> */
.L_x_18902:
[----:B------:R-:W-:Y:S05]  /*1bfd0*/  BSYNC B2 ;  /* 0x0000000000027941 */ /* 0x000fea0003800000 */
.L_x_18901:
        /* <DEDUP_REMOVED lines=10> */
.L_x_18897:
        /* <DEDUP_REMOVED lines=12> */
.L_x_18906:
[----:B------:R-:W-:-:S07]  /*1c140*/  MOV R154, R172 ;  /* 0x000000ac009a7202 */ /* 0x000fce0000000f00 */
.L_x_18907:
[----:B------:R-:W-:Y:S05]  /*1c150*/  BSYNC B2 ;  /* 0x0000000000027941 */ /* 0x000fea0003800000 */
.L_x_18905:
        /* <DEDUP_REMOVED lines=16> */
.L_x_18911:
[----:B------:R-:W-:Y:S05]  /*1c260*/  BSYNC B3 ;  /* 0x0000000000037941 */ /* 0x000fea0003800000 */
.L_x_18910:
        /* <DEDUP_REMOVED lines=43> */
.L_x_18909:
[----:B------:R-:W-:Y:S05]  /*1c520*/  BSYNC B2 ;  /* 0x0000000000027941 */ /* 0x000fea0003800000 */
.L_x_18908:
        /* <DEDUP_REMOVED lines=13> */
.L_x_18912:
        /* <DEDUP_REMOVED lines=12> */
.L_x_18915:
[----:B------:R-:W-:-:S07]  /*1c6c0*/  IMAD.MOV.U32 R163, RZ, RZ, R172 ;  /* 0x000000ffffa37224 */ /* 0x000fce00078e00ac */
.L_x_18916:
[----:B------:R-:W-:Y:S05]  /*1c6d0*/  BSYNC B2 ;  /* 0x0000000000027941 */ /* 0x000fea0003800000 */
.L_x_18914:
        /* <DEDUP_REMOVED lines=16> */
.L_x_18920:
[----:B------:R-:W-:Y:S05]  /*1c7e0*/  BSYNC B3 ;  /* 0x0000000000037941 */ /* 0x000fea0003800000 */
.L_x_18919:
        /* <DEDUP_REMOVED lines=43> */
.L_x_18918:
[----:B------:R-:W-:Y:S05]  /*1caa0*/  BSYNC B2 ;  /* 0x0000000000027941 */ /* 0x000fea0003800000 */
.L_x_18917:
        /* <DEDUP_REMOVED lines=9> */
.L_x_18913:
        /* <DEDUP_REMOVED lines=12> */
.L_x_18922:
[----:B------:R-:W-:-:S07]  /*1cc00*/  IMAD.MOV.U32 R163, RZ, RZ, R172 ;  /* 0x000000ffffa37224 */ /* 0x000fce00078e00ac */
.L_x_18923:
[----:B------:R-:W-:Y:S05]  /*1cc10*/  BSYNC B2 ;  /* 0x0000000000027941 */ /* 0x000fea0003800000 */
.L_x_18921:
        /* <DEDUP_REMOVED lines=16> */
.L_x_18927:
[----:B------:R-:W-:Y:S05]  /*1cd20*/  BSYNC B3 ;  /* 0x0000000000037941 */ /* 0x000fea0003800000 */
.L_x_18926:
        /* <DEDUP_REMOVED lines=43> */
.L_x_18925:
[----:B------:R-:W-:Y:S05]  /*1cfe0*/  BSYNC B2 ;  /* 0x0000000000027941 */ /* 0x000fea0003800000 */
.L_x_18924:
        /* <DEDUP_REMOVED lines=12> */
.L_x_18928:
        /* <DEDUP_REMOVED lines=12> */
.L_x_18931:
[----:B------:R-:W-:-:S07]  /*1d170*/  IMAD.MOV.U32 R163, RZ, RZ, R172 ;  /* 0x000000ffffa37224 */ /* 0x000fce00078e00ac */
.L_x_18932:
[----:B------:R-:W-:Y:S05]  /*1d180*/  BSYNC B2 ;  /* 0x0000000000027941 */ /* 0x000fea0003800000 */
.L_x_18930:
        /* <DEDUP_REMOVED lines=16> */
.L_x_18936:
[----:B------:R-:W-:Y:S05]  /*1d290*/  BSYNC B3 ;  /* 0x0000000000037941 */ /* 0x000fea0003800000 */
.L_x_18935:
        /* <DEDUP_REMOVED lines=43> */
.L_x_18934:
[----:B------:R-:W-:Y:S05]  /*1d550*/  BSYNC B2 ;  /* 0x0000000000027941 */ /* 0x000fea0003800000 */
.L_x_18933:
        /* <DEDUP_REMOVED lines=10> */
.L_x_18929:
        /* <DEDUP_REMOVED lines=51> */
.L_x_18937:
[----:B------:R-:W-:-:S07]  /*1d930*/  VIADD R0, R0, 0x20 ;  /* 0x0000002000007836 */ /* 0x000fce0000000000 */
.L_x_18808:
[----:B------:R-:W-:Y:S05]  /*1d940*/  BSYNC B1 ;  /* 0x0000000000017941 */ /* 0x000fea0003800000 */
.L_x_18807:
        /* <DEDUP_REMOVED lines=30> */
.L_x_18941:
[----:B------:R-:W-:-:S07]  /*1db30*/  IMAD.MOV.U32 R134, RZ, RZ, R172 ;  /* 0x000000ffff867224 */ /* 0x000fce00078e00ac */
.L_x_18942:
[----:B------:R-:W-:Y:S05]  /*1db40*/  BSYNC B2 ;  /* 0x0000000000027941 */ /* 0x000fea0003800000 */
.L_x_18940:
        /* <DEDUP_REMOVED lines=16> */
.L_x_18946:
[----:B------:R-:W-:Y:S05]  /*1dc50*/  BSYNC B3 ;  /* 0x0000000000037941 */ /* 0x000fea0003800000 */
.L_x_18945:
        /* <DEDUP_REMOVED lines=44> */
.L_x_18944:
[----:B------:R-:W-:Y:S05]  /*1df20*/  BSYNC B2 ;  /* 0x0000000000027941 */ /* 0x000fea0003800000 */
.L_x_18943:
        /* <DEDUP_REMOVED lines=20> */
.L_x_18947:
        /* <DEDUP_REMOVED lines=12> */
.L_x_18950:
[----:B------:R-:W-:-:S07]  /*1e130*/  IMAD.MOV.U32 R133, RZ, RZ, R172 ;  /* 0x000000ffff857224 */ /* 0x000fce00078e00ac */
.L_x_18951:
[----:B------:R-:W-:Y:S05]  /*1e140*/  BSYNC B2 ;  /* 0x0000000000027941 */ /* 0x000fea0003800000 */
.L_x_18949:
        /* <DEDUP_REMOVED lines=16> */
.L_x_18955:
[----:B------:R-:W-:Y:S05]  /*1e250*/  BSYNC B3 ;  /* 0x0000000000037941 */ /* 0x000fea0003800000 */
.L_x_18954:
        /* <DEDUP_REMOVED lines=43> */
.L_x_18953:
[----:B------:R-:W-:Y:S05]  /*1e510*/  BSYNC B2 ;  /* 0x0000000000027941 */ /* 0x000fea0003800000 */
.L_x_18952:
        /* <DEDUP_REMOVED lines=9> */
.L_x_18948:
        /* <DEDUP_REMOVED lines=12> */
.L_x_18957:
[----:B------:R-:W-:-:S07]  /*1e670*/  IMAD.MOV.U32 R133, RZ, RZ, R172 ;  /* 0x000000ffff857224 */ /* 0x000fce00078e00ac */
.L_x_18958:
[----:B------:R-:W-:Y:S05]  /*1e680*/  BSYNC B2 ;  /* 0x0000000000027941 */ /* 0x000fea0003800000 */
.L_x_18956:
        /* <DEDUP_REMOVED lines=16> */
.L_x_18962:
[----:B------:R-:W-:Y:S05]  /*1e790*/  BSYNC B3 ;  /* 0x0000000000037941 */ /* 0x000fea0003800000 */
.L_x_18961:
        /* <DEDUP_REMOVED lines=43> */
.L_x_18960:
[----:B------:R-:W-:Y:S05]  /*1ea50*/  BSYNC B2 ;  /* 0x0000000000027941 */ /* 0x000fea0003800000 */
.L_x_18959:
        /* <DEDUP_REMOVED lines=14> */
.L_x_18963:
        /* <DEDUP_REMOVED lines=12> */
.L_x_18966:
[----:B------:R-:W-:-:S07]  /*1ec00*/  IMAD.MOV.U32 R156, RZ, RZ, R172 ;  /* 0x000000ffff9c7224 */ /* 0x000fce00078e00ac */
.L_x_18967:
[----:B------:R-:W-:Y:S05]  /*1ec10*/  BSYNC B2 ;  /* 0x0000000000027941 */ /* 0x000fea0003800000 */
.L_x_18965:
        /* <DEDUP_REMOVED lines=16> */
.L_x_18971:
[----:B------:R-:W-:Y:S05]  /*1ed20*/  BSYNC B3 ;  /* 0x0000000000037941 */ /* 0x000fea0003800000 */
.L_x_18970:
        /* <DEDUP_REMOVED lines=44> */
.L_x_18969:
[----:B------:R-:W-:Y:S05]  /*1eff0*/  BSYNC B2 ;  /* 0x0000000000027941 */ /* 0x000fea0003800000 */
.L_x_18968:
        /* <DEDUP_REMOVED lines=10> */
.L_x_18964:
        /* <DEDUP_REMOVED lines=12> */
.L_x_18973:
[----:B------:R-:W-:-:S07]  /*1f160*/  IMAD.MOV.U32 R156, RZ, RZ, R172 ;  /* 0x000000ffff9c7224 */ /* 0x000fce00078e00ac */
.L_x_18974:
[----:B------:R-:W-:Y:S05]  /*1f170*/  BSYNC B2 ;  /* 0x0000000000027941 */ /* 0x000fea0003800000 */
.L_x_18972:
        /* <DEDUP_REMOVED lines=16> */
.L_x_18978:
[----:B------:R-:W-:Y:S05]  /*1f280*/  BSYNC B3 ;  /* 0x0000000000037941 */ /* 0x000fea0003800000 */
.L_x_18977:
        /* <DEDUP_REMOVED lines=43> */
.L_x_18976:
[----:B------:R-:W-:Y:S05]  /*1f540*/  BSYNC B2 ;  /* 0x0000000000027941 */ /* 0x000fea0003800000 */
.L_x_18975:
        /* <DEDUP_REMOVED lines=15> */
.L_x_18979:
        /* <DEDUP_REMOVED lines=12> */
.L_x_18982:
[----:B------:R-:W-:-:S07]  /*1f700*/  IMAD.MOV.U32 R135, RZ, RZ, R172 ;  /* 0x000000ffff877224 */ /* 0x000fce00078e00ac */
.L_x_18983:
[----:B------:R-:W-:Y:S05]  /*1f710*/  BSYNC B2 ;  /* 0x0000000000027941 */ /* 0x000fea0003800000 */
.L_x_18981:
        /* <DEDUP_REMOVED lines=16> */
.L_x_18987:
[----:B------:R-:W-:Y:S05]  /*1f820*/  BSYNC B3 ;  /* 0x0000000000037941 */ /* 0x000fea0003800000 */
.L_x_18986:
        /* <DEDUP_REMOVED lines=43> */
.L_x_18985:
[----:B------:R-:W-:Y:S05]  /*1fae0*/  BSYNC B2 ;  /* 0x0000000000027941 */ /* 0x000fea0003800000 */
.L_x_18984:
        /* <DEDUP_REMOVED lines=9> */
.L_x_18980:
        /* <DEDUP_REMOVED lines=12> */
.L_x_18989:
[----:B------:R-:W-:-:S07]  /*1fc40*/  IMAD.MOV.U32 R135, RZ, RZ, R172 ;  /* 0x000000ffff877224 */ /* 0x000fce00078e00ac */
.L_x_18990:
[----:B------:R-:W-:Y:S05]  /*1fc50*/  BSYNC B2 ;  /* 0x0000000000027941 */ /* 0x000fea0003800000 */
.L_x_18988:
        /* <DEDUP_REMOVED lines=16> */
.L_x_18994:
[----:B------:R-:W-:Y:S05]  /*1fd60*/  BSYNC B3 ;  /* 0x0000000000037941 */ /* 0x000fea0003800000 */
.L_x_18993:
        /* <DEDUP_REMOVED lines=43> */
.L_x_18992:
[----:B------:R-:W-:Y:S05]  /*20020*/  BSYNC B2 ;  /* 0x0000000000027941 */ /* 0x000fea0003800000 */
.L_x_18991:
        /* <DEDUP_REMOVED lines=14> */
.L_x_18995:
        /* <DEDUP_REMOVED lines=12> */
.L_x_18998:
[----:B------:R-:W-:-:S07]  /*201d0*/  MOV R163, R172 ;  /* 0x000000ac00a37202 */ /* 0x000fce0000000f00 */
.L_x_18999:
[----:B------:R-:W-:Y:S05]  /*201e0*/  BSYNC B2 ;  /* 0x0000000000027941 */ /* 0x000fea0003800000 */
.L_x_18997:
        /* <DEDUP_REMOVED lines=16> */
.L_x_19003:
[----:B------:R-:W-:Y:S05]  /*202f0*/  BSYNC B3 ;  /* 0x0000000000037941 */ /* 0x000fea0003800000 */
.L_x_19002:
        /* <DEDUP_REMOVED lines=44> */
.L_x_19001:
[----:B------:R-:W-:Y:S05]  /*205c0*/  BSYNC B2 ;  /* 0x0000000000027941 */ /* 0x000fea0003800000 */
.L_x_19000:
        /* <DEDUP_REMOVED lines=10> */
.L_x_18996:
        /* <DEDUP_REMOVED lines=12> */
.L_x_19005:
[----:B------:R-:W-:-:S07]  /*20730*/  IMAD.MOV.U32 R163, RZ, RZ, R172 ;  /* 0x000000ffffa37224 */ /* 0x000fce00078e00ac */
.L_x_19006:
[----:B------:R-:W-:Y:S05]  /*20740*/  BSYNC B2 ;  /* 0x0000000000027941 */ /* 0x000fea0003800000 */
.L_x_19004:
        /* <DEDUP_REMOVED lines=16> */
.L_x_19010:
[----:B------:R-:W-:Y:S05]  /*20850*/  BSYNC B3 ;  /* 0x0000000000037941 */ /* 0x000fea0003800000 */
.L_x_19009:
        /* <DEDUP_REMOVED lines=43> */
.L_x_19008:
[----:B------:R-:W-:Y:S05]  /*20b10*/  BSYNC B2 ;  /* 0x0000000000027941 */ /* 0x000fea0003800000 */
.L_x_19007:
        /* <DEDUP_REMOVED lines=15> */
.L_x_19011:
        /* <DEDUP_REMOVED lines=12> */
.L_x_19014:
[----:B------:R-:W-:-:S07]  /*20cd0*/  MOV R157, R172 ;  /* 0x000000ac009d7202 */ /* 0x000fce0000000f00 */
.L_x_19015:
[----:B------:R-:W-:Y:S05]  /*20ce0*/  BSYNC B2 ;  /* 0x0000000000027941 */ /* 0x000fea0003800000 */
.L_x_19013:
        /* <DEDUP_REMOVED lines=16> */
.L_x_19019:
[----:B------:R-:W-:Y:S05]  /*20df0*/  BSYNC B3 ;  /* 0x0000000000037941 */ /* 0x000fea0003800000 */
.L_x_19018:
        /* <DEDUP_REMOVED lines=43> */
.L_x_19017:
[----:B------:R-:W-:Y:S05]  /*210b0*/  BSYNC B2 ;  /* 0x0000000000027941 */ /* 0x000fea0003800000 */
.L_x_19016:
        /* <DEDUP_REMOVED lines=9> */
.L_x_19012:
        /* <DEDUP_REMOVED lines=12> */
.L_x_19021:
[----:B------:R-:W-:-:S07]  /*21210*/  MOV R157, R172 ;  /* 0x000000ac009d7202 */ /* 0x000fce0000000f00 */
.L_x_19022:
[----:B------:R-:W-:Y:S05]  /*21220*/  BSYNC B2 ;  /* 0x0000000000027941 */ /* 0x000fea0003800000 */
.L_x_19020:
        /* <DEDUP_REMOVED lines=16> */
.L_x_19026:
[----:B------:R-:W-:Y:S05]  /*21330*/  BSYNC B3 ;  /* 0x0000000000037941 */ /* 0x000fea0003800000 */
.L_x_19025:
        /* <DEDUP_REMOVED lines=43> */
.L_x_19024:
[----:B------:R-:W-:Y:S05]  /*215f0*/  BSYNC B2 ;  /* 0x0000000000027941 */ /* 0x000fea0003800000 */
.L_x_19023:
        /* <DEDUP_REMOVED lines=12> */
.L_x_19027:
        /* <DEDUP_REMOVED lines=12> */
.L_x_19030:
[----:B------:R-:W-:-:S07]  /*21780*/  IMAD.MOV.U32 R158, RZ, RZ, R172 ;  /* 0x000000ffff9e7224 */ /* 0x000fce00078e00ac */
.L_x_19031:
[----:B------:R-:W-:Y:S05]  /*21790*/  BSYNC B2 ;  /* 0x0000000000027941 */ /* 0x000fea0003800000 */
.L_x_19029:
        /* <DEDUP_REMOVED lines=16> */
.L_x_19035:
[----:B------:R-:W-:Y:S05]  /*218a0*/  BSYNC B3 ;  /* 0x0000000000037941 */ /* 0x000fea0003800000 */
.L_x_19034:
        /* <DEDUP_REMOVED lines=43> */
.L_x_19033:
[----:B------:R-:W-:Y:S05]  /*21b60*/  BSYNC B2 ;  /* 0x0000000000027941 */ /* 0x000fea0003800000 */
.L_x_19032:
        /* <DEDUP_REMOVED lines=10> */
.L_x_19028:
        /* <DEDUP_REMOVED lines=12> */
.L_x_19037:
[----:B------:R-:W-:-:S07]  /*21cd0*/  IMAD.MOV.U32 R158, RZ, RZ, R172 ;  /* 0x000000ffff9e7224 */ /* 0x000fce00078e00ac */
.L_x_19038:
[----:B------:R-:W-:Y:S05]  /*21ce0*/  BSYNC B2 ;  /* 0x0000000000027941 */ /* 0x000fea0003800000 */
.L_x_19036:
        /* <DEDUP_REMOVED lines=16> */
.L_x_19042:
[----:B------:R-:W-:Y:S05]  /*21df0*/  BSYNC B3 ;  /* 0x0000000000037941 */ /* 0x000fea0003800000 */
.L_x_19041:
        /* <DEDUP_REMOVED lines=43> */
.L_x_19040:
[----:B------:R-:W-:Y:S05]  /*220b0*/  BSYNC B2 ;  /* 0x0000000000027941 */ /* 0x000fea0003800000 */
.L_x_19039:
        /* <DEDUP_REMOVED lines=13> */
.L_x_19043:
        /* <DEDUP_REMOVED lines=12> */
.L_x_19046:
[----:B------:R-:W-:-:S07]  /*22250*/  IMAD.MOV.U32 R163, RZ, RZ, R172 ;  /* 0x000000ffffa37224 */ /* 0x000fce00078e00ac */
.L_x_19047:
[----:B------:R-:W-:Y:S05]  /*22260*/  BSYNC B2 ;  /* 0x0000000000027941 */ /* 0x000fea0003800000 */
.L_x_19045:
        /* <DEDUP_REMOVED lines=16> */
.L_x_19051:
[----:B------:R-:W-:Y:S05]  /*22370*/  BSYNC B3 ;  /* 0x0000000000037941 */ /* 0x000fea0003800000 */
.L_x_19050:
        /* <DEDUP_REMOVED lines=43> */
.L_x_19049:
[----:B------:R-:W-:Y:S05]  /*22630*/  BSYNC B2 ;  /* 0x0000000000027941 */ /* 0x000fea0003800000 */
.L_x_19048:
        /* <DEDUP_REMOVED lines=9> */
.L_x_19044:
        /* <DEDUP_REMOVED lines=12> */
.L_x_19053:
[----:B------:R-:W-:-:S07]  /*22790*/  IMAD.MOV.U32 R163, RZ, RZ, R172 ;  /* 0x000000ffffa37224 */ /* 0x000fce00078e00ac */
.L_x_19054:
[----:B------:R-:W-:Y:S05]  /*227a0*/  BSYNC B2 ;  /* 0x0000000000027941 */ /* 0x000fea0003800000 */
.L_x_19052:
        /* <DEDUP_REMOVED lines=16> */
.L_x_19058:
[----:B------:R-:W-:Y:S05]  /*228b0*/  BSYNC B3 ;  /* 0x0000000000037941 */ /* 0x000fea0003800000 */
.L_x_19057:
        /* <DEDUP_REMOVED lines=43> */
.L_x_19056:
[----:B------:R-:W-:Y:S05]  /*22b70*/  BSYNC B2 ;  /* 0x0000000000027941 */ /* 0x000fea0003800000 */
.L_x_19055:
        /* <DEDUP_REMOVED lines=12> */
.L_x_19059:
        /* <DEDUP_REMOVED lines=12> */
.L_x_19062:
[----:B------:R-:W-:-:S07]  /*22d00*/  MOV R163, R172 ;  /* 0x000000ac00a37202 */ /* 0x000fce0000000f00 */
.L_x_19063:
[----:B------:R-:W-:Y:S05]  /*22d10*/  BSYNC B2 ;  /* 0x0000000000027941 */ /* 0x000fea0003800000 */
.L_x_19061:
        /* <DEDUP_REMOVED lines=16> */
.L_x_19067:
[----:B------:R-:W-:Y:S05]  /*22e20*/  BSYNC B3 ;  /* 0x0000000000037941 */ /* 0x000fea0003800000 */
.L_x_19066:
        /* <DEDUP_REMOVED lines=43> */
.L_x_19065:
[----:B------:R-:W-:Y:S05]  /*230e0*/  BSYNC B2 ;  /* 0x0000000000027941 */ /* 0x000fea0003800000 */
.L_x_19064:
        /* <DEDUP_REMOVED lines=10> */
.L_x_19060:
        /* <DEDUP_REMOVED lines=12> */
[----:B------:R-:W-:-:S02]  /*23250*/  SEL R210, RZ, 0x1, P2 ;  /* 0x00000001ffd27807 */ /* 0x000fc40001000000 */
[----:B------:R-:W-:Y:S02]  /*23260*/  LOP3.LUT P4, RZ, R204, 0x1, RZ, 0xc0, !PT ;  /* 0x00000001ccff7812 */ /* 0x000fe4000788c0ff */
[----:B------:R-:W-:Y:S01]  /*23270*/  LEA.HI.X R161, R0, UR9, RZ, 0x5, P0 ;  /* 0x0000000900a17c11 */ /* 0x000fe200080f2cff */
[----:B------:R-:W-:Y:S01]  /*23280*/  IMAD.WIDE.U32 R210, R210, 0x100, RZ ;  /* 0x00000100d2d27825 */ /* 0x000fe200078e00ff */
        /* <DEDUP_REMOVED lines=35> */
.L_x_18939:
[----:B------:R-:W-:Y:S05]  /*234c0*/  BSYNC B1 ;  /* 0x0000000000017941 */ /* 0x000fea0003800000 */
.L_x_18938:
[----:B------:R-:W-:Y:S01]  /*234d0*/  FADD.FTZ R0, RZ, R112 ;  /* 0x00000070ff007221 */ /* 0x000fe20000010000 */
[----:B------:R-:W-:Y:S01]  /*234e0*/  LOP3.LUT P0, RZ, R204, 0x20, RZ, 0xc0, !PT ;  /* 0x00000020ccff7812 */ /* 0x000fe2000780c0ff */
[----:B------:R-:W-:Y:S01]  /*234f0*/  UMOV UR16, 0xffffffff ;  /* 0xffffffff00107882 */ /* 0x000fe20000000000 */
[C---:B------:R-:W-:Y:S01]  /*23500*/  ISETP.GT.U32.AND P1, PT, R184.reuse, 0x5f, PT ;  /* 0x0000005fb800780c */ /* 0x040fe20003f24070 */
[----:B01----:R-:W-:Y:S01]  /*23510*/  FADD.FTZ R161, R113, R0 ;  /* 0x0000000071a17221 */ /* 0x003fe20000010000 */
        /* <DEDUP_REMOVED lines=172> */
.L_x_19093:
[----:B------:R-:W-:Y:S01]  /*23fe0*/  FMUL.FTZ R0, R160, R160 ;  /* 0x000000a0a0007220 */ /* 0x000fe20000410000 */
[----:B------:R-:W-:Y:S01]  /*23ff0*/  LOP3.LUT P1, RZ, R204, 0x800, RZ, 0xc0, !PT ;  /* 0x00000800ccff7812 */ /* 0x000fe2000782c0ff */
[----:B-1----:R-:W-:Y:S01]  /*24000*/  FADD.FTZ R208, R206, R205 ;  /* 0x000000cdced07221 */ /* 0x002fe20000010000 */
[----:B------:R-:W1:Y:S01]  /*24010*/  @!P5 LDC.64 R162, c[0x0][0x258] ;  /* 0x00009600ffa2db82 */ /* 0x000e620000000a00 */
[----:B------:R-:W-:Y:S01]  /*24020*/  LOP3.LUT P0, RZ, R204, 0x20, RZ, 0xc0, !PT ;  /* 0x00000020ccff7812 */ /* 0x000fe2000780c0ff */
[----:B------:R-:W-:Y:S01]  /*24030*/  BSSY B1, `(.L_x_19069) ;  /* 0x000002c000017945 */ /* 0x000fe20003800000 */
[----:B------:R-:W-:Y:S01]  /*24040*/  FSEL R0, R0, RZ, P1 ;  /* 0x000000ff00007208 */ /* 0x000fe20000800000 */
[----:B------:R-:W-:Y:S01]  /*24050*/  FFMA.FTZ R161, R208, R161, UR14 ;  /* 0x0000000ed0a17e23 */ /* 0x000fe200080100a1 */
[----:B------:R-:W-:-:S03]  /*24060*/  FSEL R203, R160, RZ, !P1 ;  /* 0x000000ffa0cb7208 */ /* 0x000fc60004800000 */
[----:B0-----:R-:W0:Y:S01]  /*24070*/  @!P5 LDC.64 R206, c[0x0][0x250] ;  /* 0x00009400ffcedb82 */ /* 0x001e220000000a00 */
[----:B------:R-:W-:-:S06]  /*24080*/  FADD.FTZ R0, R161, R0 ;  /* 0x00000000a1007221 */ /* 0x000fcc0000010000 */
[----:B------:R-:W2:Y:S01]  /*24090*/  MUFU.RSQ R0, R0 ;  /* 0x0000000000007308 */ /* 0x000ea20000001400 */
[----:B-1----:R-:W-:-:S04]  /*240a0*/  @!P5 IMAD.WIDE R162, R179, 0x4, R162 ;  /* 0x00000004b3a2d825 */ /* 0x002fc800078e02a2 */
[----:B0-----:R-:W-:-:S05]  /*240b0*/  @!P5 IMAD.WIDE R206, R179, 0x4, R206 ;  /* 0x00000004b3ced825 */ /* 0x001fca00078e02ce */
[----:B------:R0:W-:Y:S04]  /*240c0*/  @!P5 STG.E desc[UR4][R206.64], R160 ;  /* 0x000000a0ce00d986 */ /* 0x0001e8000c101904 */
        /* <DEDUP_REMOVED lines=34> */
.L_x_19070:
[----:B------:R-:W-:Y:S05]  /*242f0*/  BSYNC B1 ;  /* 0x0000000000017941 */ /* 0x000fea0003800000 */
.L_x_19069:
        /* <DEDUP_REMOVED lines=35> */
.L_x_19072:
[----:B------:R-:W-:Y:S05]  /*24530*/  BSYNC B1 ;  /* 0x0000000000017941 */ /* 0x000fea0003800000 */
.L_x_19071:
        /* <DEDUP_REMOVED lines=35> */
.L_x_19074:
[----:B------:R-:W-:Y:S05]  /*24770*/  BSYNC B1 ;  /* 0x0000000000017941 */ /* 0x000fea0003800000 */
.L_x_19073:
        /* <DEDUP_REMOVED lines=35> */
.L_x_19076:
[----:B------:R-:W-:Y:S05]  /*249b0*/  BSYNC B1 ;  /* 0x0000000000017941 */ /* 0x000fea0003800000 */
.L_x_19075:
        /* <DEDUP_REMOVED lines=35> */
.L_x_19078:
[----:B------:R-:W-:Y:S05]  /*24bf0*/  BSYNC B1 ;  /* 0x0000000000017941 */ /* 0x000fea0003800000 */
.L_x_19077:
        /* <DEDUP_REMOVED lines=34> */
.L_x_19080:
[----:B------:R-:W-:Y:S05]  /*24e20*/  BSYNC B1 ;  /* 0x0000000000017941 */ /* 0x000fea0003800000 */
.L_x_19079:
[----:B012---:R-:W0:Y:S02]  /*24e30*/  LDC.64 R160, c[0x0][0x210] ;  /* 0x00008400ffa07b82 */ /* 0x007e240000000a00 */
[----:B0-----:R-:W-:-:S04]  /*24e40*/  LEA R179, R160, R179, 0x2 ;  /* 0x000000b3a0b37211 */ /* 0x001fc800078e10ff */
[----:B------:R-:W-:-:S13]  /*24e50*/  ISETP.GE.AND P0, PT, R179, R161, PT ;  /* 0x000000a1b300720c */ /* 0x000fda0003f06270 */
[----:B------:R-:W-:Y:S05]  /*24e60*/  @!P0 BRA `(.L_x_19081) ;  /* 0xfffffdc000248947 */ /* 0x000fea000383ffff */
[----:B------:R-:W-:Y:S05]  /*24e70*/  BSYNC B0 ;  /* 0x0000000000007941 */ /* 0x000fea0003800000 */
.L_x_18282:
[----:B------:R-:W-:Y:S05]  /*24e80*/  EXIT ;  /* 0x000000000000794d */ /* 0x000fea0003800000 */
.L_x_19068:
[----:B------:R-:W-:Y:S01]  /*24e90*/  HFMA2.MMA R211, -RZ, RZ, 0, 1.847743988037109375e-06 ;  /* 0x0000001fffd37435 */ /* 0x000fe200000001ff */
[----:B------:R-:W-:Y:S01]  /*24ea0*/  BSSY B1, `(.L_x_19082) ;  /* 0x0000007000017945 */ /* 0x000fe20003800000 */
[----:B------:R-:W-:Y:S02]  /*24eb0*/  IMAD.MOV.U32 R209, RZ, RZ, R163 ;  /* 0x000000ffffd17224 */ /* 0x000fe400078e00a3 */
[----:B------:R-:W-:Y:S02]  /*24ec0*/  IMAD.MOV.U32 R210, RZ, RZ, 0x1 ;  /* 0x00000001ffd27424 */ /* 0x000fe400078e00ff */
[----:B------:R-:W-:-:S07]  /*24ed0*/  IMAD.MOV.U32 R208, RZ, RZ, -0x1 ;  /* 0xffffffffffd07424 */ /* 0x000fce00078e00ff */
[----:B--2345:R-:W-:Y:S05]  /*24ee0*/  WARPSYNC.COLLECTIVE R208, `(.L_x_19083) ;  /* 0x00000000d0087348 */ /* 0x03cfea0003c00000 */
[----:B------:R0:W1:Y:S02]  /*24ef0*/  SHFL.BFLY P6, R207, R209, R210, R211 ;  /* 0x0c0000d2d1cf7389 */ /* 0x00006400000c00d3 */
[----:B012345:R-:W-:Y:S01]  /*24f00*/  ENDCOLLECTIVE ;  /* 0x000000000000791b */ /* 0x03ffe20003800000 */
.L_x_19083:
[----:B------:R-:W-:Y:S05]  /*24f10*/  BSYNC B1 ;  /* 0x0000000000017941 */ /* 0x000fea0003800000 */
.L_x_19082:
        /* <DEDUP_REMOVED lines=9> */
.L_x_19084:
        /* <DEDUP_REMOVED lines=8> */
.L_x_19085:
[----:B------:R-:W-:Y:S01]  /*25030*/  HFMA2.MMA R210, -RZ, RZ, 0, 4.76837158203125e-07 ;  /* 0x00000008ffd27435 */ /* 0x000fe200000001ff */
[----:B------:R-:W-:-:S05]  /*25040*/  MOV R0, R207 ;  /* 0x000000cf00007202 */ /* 0x000fca0000000f00 */
[----:B------:R-:W-:-:S04]  /*25050*/  FADD.FTZ R205, R203, R0 ;  /* 0x00000000cbcd7221 */ /* 0x000fc80000010000 */
[----:B------:R-:W-:-:S07]  /*25060*/  IMAD.MOV.U32 R209, RZ, RZ, R205 ;  /* 0x000000ffffd17224 */ /* 0x000fce00078e00cd */
[----:B------:R-:W-:Y:S05]  /*25070*/  WARPSYNC.COLLECTIVE R208, `(.L_x_19086) ;  /* 0x00000000d0087348 */ /* 0x000fea0003c00000 */
[----:B------:R0:W1:Y:S02]  /*25080*/  SHFL.BFLY P6, R207, R209, R210, R211 ;  /* 0x0c0000d2d1cf7389 */ /* 0x00006400000c00d3 */
[----:B01----:R-:W-:Y:S01]  /*25090*/  ENDCOLLECTIVE ;  /* 0x000000000000791b */ /* 0x003fe20003800000 */
.L_x_19086:
[----:B------:R-:W-:Y:S02]  /*250a0*/  IMAD.MOV.U32 R210, RZ, RZ, 0x10 ;  /* 0x00000010ffd27424 */ /* 0x000fe400078e00ff */
[----:B------:R-:W-:-:S04]  /*250b0*/  IMAD.MOV.U32 R0, RZ, RZ, R207 ;  /* 0x000000ffff007224 */ /* 0x000fc800078e00cf */
[----:B------:R-:W-:-:S05]  /*250c0*/  FADD.FTZ R206, R205, R0 ;  /* 0x00000000cdce7221 */ /* 0x000fca0000010000 */
[----:B------:R-:W-:-:S07]  /*250d0*/  MOV R209, R206 ;  /* 0x000000ce00d17202 */ /* 0x000fce0000000f00 */
[----:B------:R-:W-:Y:S05]  /*250e0*/  WARPSYNC.COLLECTIVE R208, `(.L_x_19087) ;  /* 0x00000000d0087348 */ /* 0x000fea0003c00000 */
[----:B------:R0:W1:Y:S02]  /*250f0*/  SHFL.BFLY P6, R207, R209, R210, R211 ;  /* 0x0c0000d2d1cf7389 */ /* 0x00006400000c00d3 */
[----:B01----:R-:W-:Y:S01]  /*25100*/  ENDCOLLECTIVE ;  /* 0x000000000000791b */ /* 0x003fe20003800000 */
.L_x_19087:
[----:B------:R-:W-:Y:S02]  /*25110*/  IMAD.MOV.U32 R210, RZ, RZ, 0x1 ;  /* 0x00000001ffd27424 */ /* 0x000fe400078e00ff */
[----:B------:R-:W-:Y:S01]  /*25120*/  FADD.FTZ R160, R206, R207 ;  /* 0x000000cfcea07221 */ /* 0x000fe20000010000 */
[----:B------:R-:W-:-:S03]  /*25130*/  LOP3.LUT P6, RZ, R204, 0x20, RZ, 0xc0, !PT ;  /* 0x00000020ccff7812 */ /* 0x000fc600078cc0ff */
        /* <DEDUP_REMOVED lines=102> */
.L_x_19088:
[----:B------:R-:W-:Y:S01]  /*257a0*/  HFMA2.MMA R210, -RZ, RZ, 0, 1.1920928955078125e-07 ;  /* 0x00000002ffd27435 */ /* 0x000fe200000001ff */
[----:B------:R-:W-:-:S05]  /*257b0*/  MOV R163, R207 ;  /* 0x000000cf00a37202 */ /* 0x000fca0000000f00 */
[----:B------:R-:W-:-:S04]  /*257c0*/  FADD.FTZ R163, R0, R163 ;  /* 0x000000a300a37221 */ /* 0x000fc80000010000 */
[----:B------:R-:W-:-:S07]  /*257d0*/  IMAD.MOV.U32 R209, RZ, RZ, R163 ;  /* 0x000000ffffd17224 */ /* 0x000fce00078e00a3 */
[----:B------:R-:W-:Y:S05]  /*257e0*/  WARPSYNC.COLLECTIVE R208, `(.L_x_19089) ;  /* 0x00000000d0087348 */ /* 0x000fea0003c00000 */
[----:B------:R0:W1:Y:S02]  /*257f0*/  SHFL.BFLY P6, R207, R209, R210, R211 ;  /* 0x0c0000d2d1cf7389 */ /* 0x00006400000c00d3 */
[----:B01----:R-:W-:Y:S01]  /*25800*/  ENDCOLLECTIVE ;  /* 0x000000000000791b */ /* 0x003fe20003800000 */
.L_x_19089:
[----:B------:R-:W-:Y:S02]  /*25810*/  IMAD.MOV.U32 R210, RZ, RZ, 0x4 ;  /* 0x00000004ffd27424 */ /* 0x000fe400078e00ff */
[----:B------:R-:W-:-:S04]  /*25820*/  IMAD.MOV.U32 R162, RZ, RZ, R207 ;  /* 0x000000ffffa27224 */ /* 0x000fc800078e00cf */
[----:B------:R-:W-:-:S05]  /*25830*/  FADD.FTZ R162, R163, R162 ;  /* 0x000000a2a3a27221 */ /* 0x000fca0000010000 */
[----:B------:R-:W-:-:S07]  /*25840*/  MOV R209, R162 ;  /* 0x000000a200d17202 */ /* 0x000fce0000000f00 */
[----:B------:R-:W-:Y:S05]  /*25850*/  WARPSYNC.COLLECTIVE R208, `(.L_x_19090) ;  /* 0x00000000d0087348 */ /* 0x000fea0003c00000 */
[----:B------:R0:W1:Y:S02]  /*25860*/  SHFL.BFLY P6, R207, R209, R210, R211 ;  /* 0x0c0000d2d1cf7389 */ /* 0x00006400000c00d3 */
[----:B01----:R-:W-:Y:S01]  /*25870*/  ENDCOLLECTIVE ;  /* 0x000000000000791b */ /* 0x003fe20003800000 */
.L_x_19090:
[----:B------:R-:W-:Y:S01]  /*25880*/  HFMA2.MMA R210, -RZ, RZ, 0, 4.76837158203125e-07 ;  /* 0x00000008ffd27435 */ /* 0x000fe200000001ff */
[----:B------:R-:W-:-:S05]  /*25890*/  MOV R203, R207 ;  /* 0x000000cf00cb7202 */ /* 0x000fca0000000f00 */
[----:B------:R-:W-:-:S04]  /*258a0*/  FADD.FTZ R203, R162, R203 ;  /* 0x000000cba2cb7221 */ /* 0x000fc80000010000 */
[----:B------:R-:W-:-:S07]  /*258b0*/  IMAD.MOV.U32 R209, RZ, RZ, R203 ;  /* 0x000000ffffd17224 */ /* 0x000fce00078e00cb */
[----:B------:R-:W-:Y:S05]  /*258c0*/  WARPSYNC.COLLECTIVE R208, `(.L_x_19091) ;  /* 0x00000000d0087348 */ /* 0x000fea0003c00000 */
[----:B------:R0:W1:Y:S02]  /*258d0*/  SHFL.BFLY P6, R207, R209, R210, R211 ;  /* 0x0c0000d2d1cf7389 */ /* 0x00006400000c00d3 */
[----:B01----:R-:W-:Y:S01]  /*258e0*/  ENDCOLLECTIVE ;  /* 0x000000000000791b */ /* 0x003fe20003800000 */
.L_x_19091:
[----:B------:R-:W-:Y:S02]  /*258f0*/  IMAD.MOV.U32 R210, RZ, RZ, 0x10 ;  /* 0x00000010ffd27424 */ /* 0x000fe400078e00ff */
[----:B------:R-:W-:-:S04]  /*25900*/  IMAD.MOV.U32 R206, RZ, RZ, R207 ;  /* 0x000000ffffce7224 */ /* 0x000fc800078e00cf */
[----:B------:R-:W-:-:S05]  /*25910*/  FADD.FTZ R206, R203, R206 ;  /* 0x000000cecbce7221 */ /* 0x000fca0000010000 */
[----:B------:R-:W-:-:S07]  /*25920*/  MOV R209, R206 ;  /* 0x000000ce00d17202 */ /* 0x000fce0000000f00 */
[----:B------:R-:W-:Y:S05]  /*25930*/  WARPSYNC.COLLECTIVE R208, `(.L_x_19092) ;  /* 0x00000000d0087348 */ /* 0x000fea0003c00000 */
[----:B------:R0:W1:Y:S02]  /*25940*/  SHFL.BFLY P6, R207, R209, R210, R211 ;  /* 0x0c0000d2d1cf7389 */ /* 0x00006400000c00d3 */
[----:B01----:R-:W-:Y:S01]  /*25950*/  ENDCOLLECTIVE ;  /* 0x000000000000791b */ /* 0x003fe20003800000 */
.L_x_19092:
[----:B------:R-:W-:Y:S01]  /*25960*/  MOV R205, R207 ;  /* 0x000000cf00cd7202 */ /* 0x000fe20000000f00 */
[----:B------:R-:W-:Y:S06]  /*25970*/  BRA `(.L_x_19093) ;  /* 0xffffffe400987947 */ /* 0x000fec000383ffff */
.L_x_19094:
        /* <DEDUP_REMOVED lines=16> */
.L_x_40146:


//--------------------- .text._ZN10layer_norm31ln_parallel_residual_fwd_kernelINS_13Kernel_traitsIf13__nv_bfloat16fS2_fjLj1536ELj1ELj4ELj1ELj16ENS_18Kernel_traits_baseILj1536EfS2_fS2_fjLj128EEEEELb1ELb1ELb1EEEvNS_9FwdParamsE --------------------------
	.section	.text._ZN10layer_norm31ln_parallel_residual_fwd_kernelINS_13Kernel_traitsIf13__nv_bfloat16fS2_fjLj1536ELj1ELj4ELj1ELj16ENS_18Kernel_traits_baseILj1536EfS2_fS2_fjLj128EEEEELb1ELb1ELb1EEEvNS_9FwdParamsE,"ax",@progbits
	.align	128
        .global         _ZN10layer_norm31ln_parallel_residual_fwd_kernelINS_13Kernel_traitsIf13__nv_bfloat16fS2_fjLj1536ELj1ELj4ELj1ELj16ENS_18Kernel_traits_baseILj1536EfS2_fS2_fjLj128EEEEELb1ELb1ELb1EEEvNS_9FwdParamsE
        .type           _ZN10layer_norm31ln_parallel_residual_fwd_kernelINS_13Kernel_traitsIf13__nv_bfloat16fS2_fjLj1536ELj1ELj4ELj1ELj16ENS_18Kernel_traits_baseILj1536EfS2_fS2_fjLj128EEEEELb1ELb1ELb1EEEvNS_9FwdParamsE,@function
        .size           _ZN10layer_norm31ln_parallel_residual_fwd_kernelINS_13Kernel_traitsIf13__nv_bfloat16fS2_fjLj1536ELj1ELj4ELj1ELj16ENS_18Kernel_traits_baseILj1536EfS2_fS2_fjLj128EEEEELb1ELb1ELb1EEEvNS_9FwdParamsE,(.L_x_40147 - _ZN10layer_norm31ln_parallel_residual_fwd_kernelINS_13Kernel_traitsIf13__nv_bfloat16fS2_fjLj1536ELj1ELj4ELj1ELj16ENS_18Kernel_traits_baseILj1536EfS2_fS2_fjLj128EEEEELb1ELb1ELb1EEEvNS_9FwdParamsE)
        .other          _ZN10layer_norm31ln_parallel_residual_fwd_kernelINS_13Kernel_traitsIf13__nv_bfloat16fS2_fjLj1536ELj1ELj4ELj1ELj16ENS_18Kernel_traits_baseILj1536EfS2_fS2_fjLj128EEEEELb1ELb1ELb1EEEvNS_9FwdParamsE,@"STO_CUDA_ENTRY STV_DEFAULT"
_ZN10layer_norm31ln_parallel_residual_fwd_kernelINS_13Kernel_traitsIf13__nv_bfloat16fS2_fjLj1536ELj1ELj4ELj1ELj16ENS_18Kernel_traits_baseILj1536EfS2_fS2_fjLj128EEEEELb1ELb1ELb1EEEvNS_9FwdParamsE:
.text._ZN10layer_norm31ln_parallel_residual_fwd_kernelINS_13Kernel_traitsIf13__nv_bfloat16fS2_fjLj1536ELj1ELj4ELj1ELj16ENS_18Kernel_traits_baseILj1536EfS2_fS2_fjLj128EEEEELb1ELb1ELb1EEEvNS_9FwdParamsE:
        /* <DEDUP_REMOVED lines=10> */
[----:B------:R-:W-:-:S02]  /*00a0*/  CS2R R172, SRZ ;  /* 0x0000000000ac7805 */ /* 0x000fc4000001ff00 */
[----:B------:R-:W-:Y:S02]  /*00b0*/  ISETP.NE.U32.AND P0, PT, RZ, UR6, PT ;  /* 0x00000006ff007c0c */ /* 0x000fe4000bf05070 */
[----:B------:R-:W-:Y:S02]  /*00c0*/  CS2R R174, SRZ ;  /* 0x0000000000ae7805 */ /* 0x000fe4000001ff00 */
[----:B------:R-:W-:Y:S02]  /*00d0*/  CS2R R168, SRZ ;  /* 0x0000000000a87805 */ /* 0x000fe4000001ff00 */
[----:B------:R-:W-:Y:S02]  /*00e0*/  CS2R R170, SRZ ;  /* 0x0000000000aa7805 */ /* 0x000fe4000001ff00 */
[----:B------:R-:W-:Y:S02]  /*00f0*/  ISETP.NE.AND.EX P0, PT, RZ, UR7, PT, P0 ;  /* 0x00000007ff007c0c */ /* 0x000fe4000bf05300 */
[----:B------:R-:W-:-:S02]  /*0100*/  CS2R R164, SRZ ;  /* 0x0000000000a47805 */ /* 0x000fc4000001ff00 */
[----:B------:R-:W-:Y:S02]  /*0110*/  CS2R R166, SRZ ;  /* 0x0000000000a67805 */ /* 0x000fe4000001ff00 */
[----:B------:R-:W-:Y:S02]  /*0120*/  CS2R R160, SRZ ;  /* 0x0000000000a07805 */ /* 0x000fe4000001ff00 */
[----:B------:R-:W-:Y:S02]  /*0130*/  CS2R R162, SRZ ;  /* 0x0000000000a27805 */ /* 0x000fe4000001ff00 */
[----:B------:R-:W-:Y:S01]  /*0140*/  CS2R R156, SRZ ;  /* 0x00000000009c7805 */ /* 0x000fe2000001ff00 */
[----:B-1----:R-:W-:Y:S01]  /*0150*/  @P1 IMAD.MOV.U32 R2, RZ, RZ, R212 ;  /* 0x000000ffff021224 */ /* 0x002fe200078e00d4 */
[----:B------:R-:W-:Y:S02]  /*0160*/  CS2R R158, SRZ ;  /* 0x00000000009e7805 */ /* 0x000fe4000001ff00 */
[----:B------:R-:W-:-:S02]  /*0170*/  CS2R R152, SRZ ;  /* 0x0000000000987805 */ /* 0x000fc4000001ff00 */
[----:B------:R-:W-:Y:S02]  /*0180*/  CS2R R154, SRZ ;  /* 0x00000000009a7805 */ /* 0x000fe4000001ff00 */
[----:B------:R-:W-:Y:S01]  /*0190*/  CS2R R148, SRZ ;  /* 0x0000000000947805 */ /* 0x000fe2000001ff00 */
[----:B0-----:R-:W-:Y:S01]  /*01a0*/  IMAD.SHL.U32 R0, R24, 0x20, RZ ;  /* 0x0000002018007824 */ /* 0x001fe200078e00ff */
[----:B------:R-:W-:Y:S01]  /*01b0*/  CS2R R150, SRZ ;  /* 0x0000000000967805 */ /* 0x000fe2000001ff00 */
[----:B--2---:R-:W-:Y:S01]  /*01c0*/  @P1 IMAD.MOV.U32 R3, RZ, RZ, R213 ;  /* 0x000000ffff031224 */ /* 0x004fe200078e00d5 */
[----:B------:R-:W-:Y:S02]  /*01d0*/  CS2R R144, SRZ ;  /* 0x0000000000907805 */ /* 0x000fe4000001ff00 */
[----:B------:R-:W-:Y:S02]  /*01e0*/  CS2R R146, SRZ ;  /* 0x0000000000927805 */ /* 0x000fe4000001ff00 */
[----:B------:R-:W-:-:S02]  /*01f0*/  LOP3.LUT R0, R0, 0x3e0, RZ, 0xc0, !PT ;  /* 0x000003e000007812 */ /* 0x000fc400078ec0ff */
[----:B------:R-:W-:Y:S02]  /*0200*/  CS2R R140, SRZ ;  /* 0x00000000008c7805 */ /* 0x000fe4000001ff00 */
[----:B------:R-:W-:Y:S02]  /*0210*/  CS2R R142, SRZ ;  /* 0x00000000008e7805 */ /* 0x000fe4000001ff00 */
[----:B------:R-:W-:Y:S02]  /*0220*/  CS2R R136, SRZ ;  /* 0x0000000000887805 */ /* 0x000fe4000001ff00 */
[----:B------:R-:W-:Y:S02]  /*0230*/  IADD3 R6, P3, R0, UR6, RZ ;  /* 0x0000000600067c10 */ /* 0x000fe4000ff7e0ff */
[----:B------:R-:W-:Y:S02]  /*0240*/  CS2R R138, SRZ ;  /* 0x00000000008a7805 */ /* 0x000fe4000001ff00 */
[----:B------:R-:W-:-:S02]  /*0250*/  CS2R R132, SRZ ;  /* 0x0000000000847805 */ /* 0x000fc4000001ff00 */
[----:B------:R-:W-:Y:S02]  /*0260*/  CS2R R134, SRZ ;  /* 0x0000000000867805 */ /* 0x000fe4000001ff00 */
[----:B------:R-:W-:Y:S02]  /*0270*/  CS2R R128, SRZ ;  /* 0x0000000000807805 */ /* 0x000fe4000001ff00 */
[----:B------:R-:W-:Y:S02]  /*0280*/  CS2R R130, SRZ ;  /* 0x0000000000827805 */ /* 0x000fe4000001ff00 */
[----:B------:R-:W-:Y:S01]  /*0290*/  IADD3.X R7, RZ, UR7, RZ, P3, !PT ;  /* 0x00000007ff077c10 */ /* 0x000fe20009ffe4ff */
[----:B------:R-:W-:Y:S01]  /*02a0*/  ULDC.64 UR4, c[0x0][0x208] ;  /* 0x0000820000047ab9 */ /* 0x000fe20000000a00 */
[----:B------:R-:W0:Y:S01]  /*02b0*/  S2R R9, SR_CTAID.X ;  /* 0x0000000000097919 */ /* 0x000e220000002500 */
[----:B------:R-:W-:Y:S01]  /*02c0*/  SHF.R.U32.HI R184, RZ, 0x5, R24 ;  /* 0x00000005ffb87819 */ /* 0x000fe20000011618 */
[----:B------:R-:W-:Y:S01]  /*02d0*/  ULDC.64 UR8, c[0x0][0x260] ;  /* 0x0000980000087ab9 */ /* 0x000fe20000000a00 */
[----:B------:R-:W-:Y:S01]  /*02e0*/  ULDC UR7, c[0x0][0x214] ;  /* 0x0000850000077ab9 */ /* 0x000fe20000000800 */
[----:B------:R-:W5:Y:S04]  /*02f0*/  @P1 LDG.E.64 R2, desc[UR4][R2.64] ;  /* 0x0000000402021981 */ /* 0x000f68000c1e1b00 */
[----:B------:R-:W5:Y:S01]  /*0300*/  @P1 LDG.E.64 R188, desc[UR4][R188.64] ;  /* 0x00000004bcbc1981 */ /* 0x000f62000c1e1b00 */
[----:B------:R-:W-:Y:S01]  /*0310*/  IADD3 R4, P2, R0, UR8, RZ ;  /* 0x0000000800047c10 */ /* 0x000fe2000ff5e0ff */
[----:B------:R-:W-:-:S02]  /*0320*/  ULDC UR6, c[0x0][0x0] ;  /* 0x0000000000067ab9 */ /* 0x000fc40000000800 */
[----:B------:R1:W5:Y:S02]  /*0330*/  @P0 LDG.E.128 R172, desc[UR4][R6.64] ;  /* 0x0000000406ac0981 */ /* 0x000364000c1e1d00 */
[----:B------:R-:W-:Y:S02]  /*0340*/  IMAD.X R5, RZ, RZ, UR9, P2 ;  /* 0x00000009ff057e24 */ /* 0x000fe400090e06ff */
[----:B------:R1:W5:Y:S04]  /*0350*/  @P0 LDG.E.128 R168, desc[UR4][R6.64+0x10] ;  /* 0x0000100406a80981 */ /* 0x000368000c1e1d00 */
[----:B------:R1:W5:Y:S04]  /*0360*/  @P0 LDG.E.128 R164, desc[UR4][R6.64+0x400] ;  /* 0x0004000406a40981 */ /* 0x000368000c1e1d00 */
[----:B------:R1:W5:Y:S04]  /*0370*/  @P0 LDG.E.128 R160, desc[UR4][R6.64+0x410] ;  /* 0x0004100406a00981 */ /* 0x000368000c1e1d00 */
[----:B------:R1:W5:Y:S04]  /*0380*/  @P0 LDG.E.128 R156, desc[UR4][R6.64+0x800] ;  /* 0x00080004069c0981 */ /* 0x000368000c1e1d00 */
[----:B------:R1:W5:Y:S01]  /*0390*/  @P0 LDG.E.128 R152, desc[UR4][R6.64+0x810] ;  /* 0x0008100406980981 */ /* 0x000362000c1e1d00 */
[----:B0-----:R-:W-:-:S03]  /*03a0*/  IMAD R184, R9, 0x4, R184 ;  /* 0x0000000409b87824 */ /* 0x001fc600078e02b8 */
[----:B------:R1:W5:Y:S02]  /*03b0*/  @P0 LDG.E.128 R148, desc[UR4][R6.64+0xc00] ;  /* 0x000c000406940981 */ /* 0x000364000c1e1d00 */
[----:B------:R-:W-:Y:S02]  /*03c0*/  ISETP.GE.AND P2, PT, R184, UR7, PT ;  /* 0x00000007b8007c0c */ /* 0x000fe4000bf46270 */
[----:B------:R1:W5:Y:S04]  /*03d0*/  @P0 LDG.E.128 R144, desc[UR4][R6.64+0xc10] ;  /* 0x000c100406900981 */ /* 0x000368000c1e1d00 */
[----:B------:R1:W5:Y:S04]  /*03e0*/  @P0 LDG.E.128 R140, desc[UR4][R6.64+0x1000] ;  /* 0x00100004068c0981 */ /* 0x000368000c1e1d00 */
[----:B------:R1:W5:Y:S04]  /*03f0*/  @P0 LDG.E.128 R136, desc[UR4][R6.64+0x1010] ;  /* 0x0010100406880981 */ /* 0x000368000c1e1d00 */
[----:B------:R1:W5:Y:S04]  /*0400*/  @P0 LDG.E.128 R132, desc[UR4][R6.64+0x1400] ;  /* 0x0014000406840981 */ /* 0x000368000c1e1d00 */
[----:B------:R1:W5:Y:S01]  /*0410*/  @P0 LDG.E.128 R128, desc[UR4][R6.64+0x1410] ;  /* 0x0014100406800981 */ /* 0x000362000c1e1d00 */
[----:B------:R-:W-:Y:S01]  /*0420*/  IMAD R0, R9, UR6, R24 ;  /* 0x0000000609007c24 */ /* 0x000fe2000f8e0218 */
[----:B------:R-:W-:Y:S06]  /*0430*/  @P2 EXIT ;  /* 0x000000000000294d */ /* 0x000fec0003800000 */
[----:B-1----:R-:W0:Y:S01]  /*0440*/  @P1 LDC R7, c[0x0][0x2f0] ;  /* 0x0000bc00ff071b82 */ /* 0x002e220000000800 */
[----:B------:R-:W5:Y:S02]  /*0450*/  LDG.E.128 R124, desc[UR4][R4.64] ;  /* 0x00000004047c7981 */ /* 0x000f64000c1e1d00 */
[----:B-----5:R-:W-:Y:S02]  /*0460*/  VIADD R183, R189, 0xbb67ae85 ;  /* 0xbb67ae85bdb77836 */ /* 0x020fe40000000000 */
[----:B------:R-:W5:Y:S01]  /*0470*/  LDG.E.128 R120, desc[UR4][R4.64+0x10] ;  /* 0x0000100404787981 */ /* 0x000f62000c1e1d00 */
[----:B------:R-:W-:-:S03]  /*0480*/  VIADD R182, R188, 0x9e3779b9 ;  /* 0x9e3779b9bcb67836 */ /* 0x000fc60000000000 */
[----:B------:R-:W5:Y:S04]  /*0490*/  LDG.E.128 R116, desc[UR4][R4.64+0x400] ;  /* 0x0004000404747981 */ /* 0x000f68000c1e1d00 */
[----:B------:R-:W5:Y:S04]  /*04a0*/  LDG.E.128 R112, desc[UR4][R4.64+0x410] ;  /* 0x0004100404707981 */ /* 0x000f68000c1e1d00 */
[----:B------:R-:W5:Y:S04]  /*04b0*/  LDG.E.128 R108, desc[UR4][R4.64+0x800] ;  /* 0x00080004046c7981 */ /* 0x000f68000c1e1d00 */
[----:B------:R-:W5:Y:S04]  /*04c0*/  LDG.E.128 R104, desc[UR4][R4.64+0x810] ;  /* 0x0008100404687981 */ /* 0x000f68000c1e1d00 */
[----:B------:R-:W5:Y:S01]  /*04d0*/  LDG.E.128 R100, desc[UR4][R4.64+0xc00] ;  /* 0x000c000404647981 */ /* 0x000f62000c1e1d00 */
[----:B0-----:R-:W-:-:S03]  /*04e0*/  @P1 IADD3 R212, P0, R2, R7, RZ ;  /* 0x0000000702d41210 */ /* 0x001fc60007f1e0ff */
[----:B------:R-:W5:Y:S01]  /*04f0*/  LDG.E.128 R96, desc[UR4][R4.64+0xc10] ;  /* 0x000c100404607981 */ /* 0x000f62000c1e1d00 */
[----:B------:R-:W-:-:S03]  /*0500*/  @P1 IADD3.X R213, RZ, R3, RZ, P0, !PT ;  /* 0x00000003ffd51210 */ /* 0x000fc600007fe4ff */
[----:B------:R-:W5:Y:S01]  /*0510*/  LDG.E.128 R92, desc[UR4][R4.64+0x1000] ;  /* 0x00100004045c7981 */ /* 0x000f62000c1e1d00 */
[--C-:B------:R-:W-:Y:S01]  /*0520*/  SHF.R.U64 R26, R212, 0x2, R213.reuse ;  /* 0x00000002d41a7819 */ /* 0x100fe200000012d5 */
[----:B------:R-:W-:Y:S01]  /*0530*/  IMAD.WIDE.U32 R6, R0, -0x326172a9, RZ ;  /* 0xcd9e8d5700067825 */ /* 0x000fe200078e00ff */
[----:B------:R-:W-:Y:S01]  /*0540*/  SHF.R.U32.HI R25, RZ, 0x2, R213 ;  /* 0x00000002ff197819 */ /* 0x000fe200000116d5 */
[----:B------:R-:W5:Y:S04]  /*0550*/  LDG.E.128 R88, desc[UR4][R4.64+0x1010] ;  /* 0x0010100404587981 */ /* 0x000f68000c1e1d00 */
[----:B------:R-:W5:Y:S01]  /*0560*/  LDG.E.128 R84, desc[UR4][R4.64+0x1400] ;  /* 0x0014000404547981 */ /* 0x000f62000c1e1d00 */
[----:B------:R-:W-:Y:S01]  /*0570*/  IMAD.WIDE.U32 R2, R26, -0x2daee0ad, RZ ;  /* 0xd2511f531a027825 */ /* 0x000fe200078e00ff */
[----:B------:R-:W-:Y:S01]  /*0580*/  LOP3.LUT R7, R7, R25, R188, 0x96, !PT ;  /* 0x0000001907077212 */ /* 0x000fe200078e96bc */
[----:B------:R-:W-:Y:S01]  /*0590*/  ULDC.64 UR6, c[0x0][0x228] ;  /* 0x00008a0000067ab9 */ /* 0x000fe20000000a00 */
[----:B------:R0:W5:Y:S01]  /*05a0*/  LDG.E.128 R80, desc[UR4][R4.64+0x1410] ;  /* 0x0014100404507981 */ /* 0x000162000c1e1d00 */
[C---:B------:R-:W-:Y:S01]  /*05b0*/  IADD3 R181, R188.reuse, 0x3c6ef372, RZ ;  /* 0x3c6ef372bcb57810 */ /* 0x040fe20007ffe0ff */
[----:B------:R-:W-:Y:S01]  /*05c0*/  VIADD R180, R189, 0x76cf5d0a ;  /* 0x76cf5d0abdb47836 */ /* 0x000fe20000000000 */
[----:B------:R-:W-:Y:S01]  /*05d0*/  LOP3.LUT R8, R3, R189, RZ, 0x3c, !PT ;  /* 0x000000bd03087212 */ /* 0x000fe200078e3cff */
[C---:B------:R-:W-:Y:S01]  /*05e0*/  VIADD R23, R189.reuse, 0x32370b8f ;  /* 0x32370b8fbd177836 */ /* 0x040fe20000000000 */
[C---:B------:R-:W-:Y:S01]  /*05f0*/  IADD3 R22, R188.reuse, -0x255992d5, RZ ;  /* 0xdaa66d2bbc167810 */ /* 0x040fe20007ffe0ff */
[----:B------:R-:W-:Y:S01]  /*0600*/  VIADD R21, R188, 0x78dde6e4 ;  /* 0x78dde6e4bc157836 */ /* 0x000fe20000000000 */
[C---:B------:R-:W-:Y:S01]  /*0610*/  IADD3 R19, R189.reuse, -0x56f99767, RZ ;  /* 0xa9066899bd137810 */ /* 0x040fe20007ffe0ff */
[----:B------:R-:W-:Y:S01]  /*0620*/  IMAD.WIDE.U32 R8, R8, -0x326172a9, RZ ;  /* 0xcd9e8d5708087825 */ /* 0x000fe200078e00ff */
[----:B------:R-:W-:Y:S01]  /*0630*/  IADD3 R16, R189, 0x646e171e, RZ ;  /* 0x646e171ebd107810 */ /* 0x000fe20007ffe0ff */
[----:B------:R-:W-:Y:S01]  /*0640*/  BSSY B0, `(.L_x_19095) ;  /* 0x000240e000007945 */ /* 0x000fe20003800000 */
[----:B------:R-:W-:Y:S01]  /*0650*/  ISETP.NE.U32.AND P0, PT, RZ, UR6, PT ;  /* 0x00000006ff007c0c */ /* 0x000fe2000bf05070 */
[----:B0-----:R-:W-:Y:S01]  /*0660*/  IMAD.WIDE.U32 R4, R7, -0x2daee0ad, RZ ;  /* 0xd2511f5307047825 */ /* 0x001fe200078e00ff */
[C---:B------:R-:W-:Y:S01]  /*0670*/  IADD3 R13, R188.reuse, -0xe443238, RZ ;  /* 0xf1bbcdc8bc0d7810 */ /* 0x040fe20007ffe0ff */
[----:B------:R-:W-:Y:S01]  /*0680*/  ULDC.U8 UR6, c[0x0][0x2a0] ;  /* 0x0000a80000067ab9 */ /* 0x000fe20000000000 */
[C---:B------:R-:W-:Y:S01]  /*0690*/  IADD3 R10, R188.reuse, -0x700cb87f, RZ ;  /* 0x8ff34781bc0a7810 */ /* 0x040fe20007ffe0ff */
[----:B------:R-:W-:Y:S01]  /*06a0*/  VIADD R20, R189, 0xed9eba14 ;  /* 0xed9eba14bd147836 */ /* 0x000fe20000000000 */
[----:B------:R-:W-:Y:S01]  /*06b0*/  LOP3.LUT R7, R5, R2, R183, 0x96, !PT ;  /* 0x0000000205077212 */ /* 0x000fe200078e96b7 */
[C---:B------:R-:W-:Y:S01]  /*06c0*/  VIADD R18, R188.reuse, 0x1715609d ;  /* 0x1715609dbc127836 */ /* 0x040fe20000000000 */
[----:B------:R-:W-:Y:S01]  /*06d0*/  LOP3.LUT R2, R9, R182, R6, 0x96, !PT ;  /* 0x000000b609027212 */ /* 0x000fe200078e9606 */
[----:B------:R-:W-:Y:S01]  /*06e0*/  VIADD R17, R188, 0xb54cda56 ;  /* 0xb54cda56bc117836 */ /* 0x000fe20000000000 */
[----:B------:R-:W-:Y:S01]  /*06f0*/  ISETP.NE.AND P1, PT, RZ, UR6, PT ;  /* 0x00000006ff007c0c */ /* 0x000fe2000bf25270 */
[----:B------:R-:W-:Y:S01]  /*0700*/  IMAD.WIDE.U32 R6, R7, -0x326172a9, RZ ;  /* 0xcd9e8d5707067825 */ /* 0x000fe200078e00ff */
[----:B------:R-:W-:Y:S01]  /*0710*/  LOP3.LUT R185, R185, 0xffffffbf, RZ, 0xc0, !PT ;  /* 0xffffffbfb9b97812 */ /* 0x000fe200078ec0ff */
[----:B------:R-:W-:Y:S01]  /*0720*/  ULDC UR16, c[0x0][0x2d8] ;  /* 0x0000b60000107ab9 */ /* 0x000fe20000000800 */
[----:B------:R-:W-:Y:S01]  /*0730*/  LOP3.LUT R212, R212, 0x3, RZ, 0xc0, !PT ;  /* 0x00000003d4d47812 */ /* 0x000fe200078ec0ff */
[----:B------:R-:W-:Y:S01]  /*0740*/  IMAD.WIDE.U32 R2, R2, -0x2daee0ad, RZ ;  /* 0xd2511f5302027825 */ /* 0x000fe200078e00ff */
[----:B------:R-:W-:Y:S01]  /*0750*/  LOP3.LUT R5, R7, R8, R181, 0x96, !PT ;  /* 0x0000000807057212 */ /* 0x000fe200078e96b5 */
[----:B------:R-:W-:Y:S01]  /*0760*/  ULDC.64 UR20, c[0x0][0x228] ;  /* 0x00008a0000147ab9 */ /* 0x000fe20000000a00 */
[----:B------:R-:W-:Y:S01]  /*0770*/  ISETP.NE.AND.EX P0, PT, RZ, UR7, PT, P0 ;  /* 0x00000007ff007c0c */ /* 0x000fe2000bf05300 */
[----:B------:R-:W-:Y:S01]  /*0780*/  VIADD R15, R189, 0x1fd5c5a3 ;  /* 0x1fd5c5a3bd0f7836 */ /* 0x000fe20000000000 */
[----:B------:R-:W-:Y:S01]  /*0790*/  LOP3.LUT R8, R3, R4, R180, 0x96, !PT ;  /* 0x0000000403087212 */ /* 0x000fe200078e96b4 */
[----:B------:R-:W-:Y:S01]  /*07a0*/  IMAD.WIDE.U32 R4, R5, -0x2daee0ad, RZ ;  /* 0xd2511f5305047825 */ /* 0x000fe200078e00ff */
[----:B------:R-:W-:Y:S01]  /*07b0*/  ULDC UR7, c[0x0][0x218] ;  /* 0x0000860000077ab9 */ /* 0x000fe20000000800 */
[----:B------:R-:W-:Y:S01]  /*07c0*/  @P1 LOP3.LUT R185, R185, 0x40, RZ, 0xfc, !PT ;  /* 0x00000040b9b91812 */ /* 0x000fe200078efcff */
[----:B------:R-:W-:Y:S01]  /*07d0*/  ULDC.64 UR8, c[0x0][0x230] ;  /* 0x00008c0000087ab9 */ /* 0x000fe20000000a00 */
[----:B------:R-:W-:Y:S01]  /*07e0*/  IMAD.WIDE.U32 R8, R8, -0x326172a9, RZ ;  /* 0xcd9e8d5708087825 */ /* 0x000fe200078e00ff */
[----:B------:R-:W-:Y:S01]  /*07f0*/  LOP3.LUT R7, R5, R2, R23, 0x96, !PT ;  /* 0x0000000205077212 */ /* 0x000fe200078e9617 */
[----:B------:R-:W-:Y:S01]  /*0800*/  ULDC.64 UR10, c[0x0][0x238] ;  /* 0x00008e00000a7ab9 */ /* 0x000fe20000000a00 */
[----:B------:R-:W-:Y:S01]  /*0810*/  ULDC.64 UR12, c[0x0][0x240] ;  /* 0x00009000000c7ab9 */ /* 0x000fe20000000a00 */
[----:B------:R-:W-:Y:S01]  /*0820*/  VIADD R14, R188, 0x5384540f ;  /* 0x5384540fbc0e7836 */ /* 0x000fe20000000000 */
[----:B------:R-:W-:Y:S01]  /*0830*/  LOP3.LUT R2, R9, R6, R22, 0x96, !PT ;  /* 0x0000000609027212 */ /* 0x000fe200078e9616 */
[----:B------:R-:W-:Y:S01]  /*0840*/  IMAD.WIDE.U32 R6, R7, -0x326172a9, RZ ;  /* 0xcd9e8d5707067825 */ /* 0x000fe200078e00ff */
[----:B------:R-:W-:Y:S01]  /*0850*/  ULDC.64 UR14, c[0x0][0x248] ;  /* 0x00009200000e7ab9 */ /* 0x000fe20000000a00 */
[----:B------:R-:W-:-:S02]  /*0860*/  ULDC.64 UR18, c[0x0][0x2b8] ;  /* 0x0000ae0000127ab9 */ /* 0x000fc40000000a00 */
        /* <DEDUP_REMOVED lines=12> */
[----:B------:R-:W-:Y:S01]  /*0930*/  IMAD.MOV.U32 R7, RZ, RZ, R0 ;  /* 0x000000ffff077224 */ /* 0x000fe200078e0000 */
[----:B------:R-:W-:Y:S01]  /*0940*/  LOP3.LUT R8, R3, R4, R16, 0x96, !PT ;  /* 0x0000000403087212 */ /* 0x000fe200078e9610 */
[----:B------:R-:W-:-:S04]  /*0950*/  IMAD.WIDE.U32 R4, R5, -0x2daee0ad, RZ ;  /* 0xd2511f5305047825 */ /* 0x000fc800078e00ff */
[----:B------:R-:W-:Y:S01]  /*0960*/  IMAD.WIDE.U32 R8, R8, -0x326172a9, RZ ;  /* 0xcd9e8d5708087825 */ /* 0x000fe200078e00ff */
[----:B------:R-:W-:-:S04]  /*0970*/  LOP3.LUT R5, R5, R2, R15, 0x96, !PT ;  /* 0x0000000205057212 */ /* 0x000fc800078e960f */
[----:B------:R-:W-:Y:S01]  /*0980*/  LOP3.LUT R6, R9, R6, R14, 0x96, !PT ;  /* 0x0000000609067212 */ /* 0x000fe200078e960e */
[----:B------:R-:W-:-:S04]  /*0990*/  IMAD.HI.U32 R2, R5, -0x326172a9, RZ ;  /* 0xcd9e8d5705027827 */ /* 0x000fc800078e00ff */
[----:B------:R-:W-:Y:S01]  /*09a0*/  IMAD.HI.U32 R3, R6, -0x2daee0ad, RZ ;  /* 0xd2511f5306037827 */ /* 0x000fe200078e00ff */
[----:B------:R-:W-:-:S03]  /*09b0*/  LOP3.LUT R27, R2, R8, R13, 0x96, !PT ;  /* 0x00000008021b7212 */ /* 0x000fc600078e960d */
[----:B------:R-:W-:Y:S01]  /*09c0*/  IMAD R2, R6, -0x2daee0ad, RZ ;  /* 0xd2511f5306027824 */ /* 0x000fe200078e02ff */
[----:B------:R-:W-:Y:S01]  /*09d0*/  LOP3.LUT R28, R3, R4, R12, 0x96, !PT ;  /* 0x00000004031c7212 */ /* 0x000fe200078e960c */
[----:B------:R-:W-:Y:S01]  /*09e0*/  IMAD R3, R5, -0x326172a9, RZ ;  /* 0xcd9e8d5705037824 */ /* 0x000fe200078e02ff */
[----:B------:R-:W-:Y:S01]  /*09f0*/  MOV R5, R25 ;  /* 0x0000001900057202 */ /* 0x000fe20000000f00 */
[----:B------:R-:W-:Y:S01]  /*0a00*/  IMAD.HI.U32 R9, R27, -0x2daee0ad, RZ ;  /* 0xd2511f531b097827 */ /* 0x000fe200078e00ff */
[----:B------:R-:W-:-:S03]  /*0a10*/  LOP3.LUT R4, R24, 0x1f, RZ, 0xc0, !PT ;  /* 0x0000001f18047812 */ /* 0x000fc600078ec0ff */
[----:B------:R-:W-:Y:S01]  /*0a20*/  IMAD.HI.U32 R8, R28, -0x326172a9, RZ ;  /* 0xcd9e8d571c087827 */ /* 0x000fe200078e00ff */
[----:B------:R-:W-:-:S03]  /*0a30*/  LOP3.LUT R9, R9, R2, R11, 0x96, !PT ;  /* 0x0000000209097212 */ /* 0x000fc600078e960b */
[----:B------:R-:W-:Y:S01]  /*0a40*/  IMAD.MOV.U32 R6, RZ, RZ, R26 ;  /* 0x000000ffff067224 */ /* 0x000fe200078e001a */
[----:B------:R-:W-:Y:S01]  /*0a50*/  LOP3.LUT R8, R8, R3, R10, 0x96, !PT ;  /* 0x0000000308087212 */ /* 0x000fe200078e960a */
[----:B------:R-:W-:Y:S02]  /*0a60*/  IMAD.MOV.U32 R3, RZ, RZ, RZ ;  /* 0x000000ffff037224 */ /* 0x000fe400078e00ff */
[----:B------:R-:W-:Y:S02]  /*0a70*/  IMAD R2, R27, -0x2daee0ad, RZ ;  /* 0xd2511f531b027824 */ /* 0x000fe400078e02ff */
[----:B------:R-:W-:-:S07]  /*0a80*/  IMAD R0, R28, -0x326172a9, RZ ;  /* 0xcd9e8d571c007824 */ /* 0x000fce00078e02ff */
.L_x_19871:
        /* <DEDUP_REMOVED lines=29> */
.L_x_19097:
[----:B------:R-:W-:-:S07]  /*0c60*/  MOV R36, R0 ;  /* 0x0000000000247202 */ /* 0x000fce0000000f00 */
.L_x_19098:
[----:B------:R-:W-:Y:S05]  /*0c70*/  BSYNC B1 ;  /* 0x0000000000017941 */ /* 0x000fea0003800000 */
.L_x_19096:
        /* <DEDUP_REMOVED lines=16> */
.L_x_19102:
[----:B------:R-:W-:Y:S05]  /*0d80*/  BSYNC B2 ;  /* 0x0000000000027941 */ /* 0x000fea0003800000 */
.L_x_19101:
        /* <DEDUP_REMOVED lines=44> */
.L_x_19100:
[----:B------:R-:W-:Y:S05]  /*1050*/  BSYNC B1 ;  /* 0x0000000000017941 */ /* 0x000fea0003800000 */
.L_x_19099:
        /* <DEDUP_REMOVED lines=20> */
.L_x_19103:
        /* <DEDUP_REMOVED lines=12> */
.L_x_19106:
[----:B------:R-:W-:-:S07]  /*1260*/  IMAD.MOV.U32 R36, RZ, RZ, R0 ;  /* 0x000000ffff247224 */ /* 0x000fce00078e0000 */
.L_x_19107:
[----:B------:R-:W-:Y:S05]  /*1270*/  BSYNC B1 ;  /* 0x0000000000017941 */ /* 0x000fea0003800000 */
.L_x_19105:
        /* <DEDUP_REMOVED lines=16> */
.L_x_19111:
[----:B------:R-:W-:Y:S05]  /*1380*/  BSYNC B2 ;  /* 0x0000000000027941 */ /* 0x000fea0003800000 */
.L_x_19110:
        /* <DEDUP_REMOVED lines=44> */
.L_x_19109:
[----:B------:R-:W-:Y:S05]  /*1650*/  BSYNC B1 ;  /* 0x0000000000017941 */ /* 0x000fea0003800000 */
.L_x_19108:
        /* <DEDUP_REMOVED lines=9> */
.L_x_19104:
        /* <DEDUP_REMOVED lines=12> */
.L_x_19113:
[----:B------:R-:W-:-:S07]  /*17b0*/  IMAD.MOV.U32 R36, RZ, RZ, R0 ;  /* 0x000000ffff247224 */ /* 0x000fce00078e0000 */
.L_x_19114:
[----:B------:R-:W-:Y:S05]  /*17c0*/  BSYNC B1 ;  /* 0x0000000000017941 */ /* 0x000fea0003800000 */
.L_x_19112:
        /* <DEDUP_REMOVED lines=16> */
.L_x_19118:
[----:B------:R-:W-:Y:S05]  /*18d0*/  BSYNC B2 ;  /* 0x0000000000027941 */ /* 0x000fea0003800000 */
.L_x_19117:
        /* <DEDUP_REMOVED lines=44> */
.L_x_19116:
[----:B------:R-:W-:Y:S05]  /*1ba0*/  BSYNC B1 ;  /* 0x0000000000017941 */ /* 0x000fea0003800000 */
.L_x_19115:
        /* <DEDUP_REMOVED lines=14> */
.L_x_19119:
        /* <DEDUP_REMOVED lines=12> */
.L_x_19122:
[----:B------:R-:W-:-:S07]  /*1d50*/  IMAD.MOV.U32 R36, RZ, RZ, R0 ;  /* 0x000000ffff247224 */ /* 0x000fce00078e0000 */
.L_x_19123:
[----:B------:R-:W-:Y:S05]  /*1d60*/  BSYNC B1 ;  /* 0x0000000000017941 */ /* 0x000fea0003800000 */
.L_x_19121:
        /* <DEDUP_REMOVED lines=16> */
.L_x_19127:
[----:B------:R-:W-:Y:S05]  /*1e70*/  BSYNC B2 ;  /* 0x0000000000027941 */ /* 0x000fea0003800000 */
.L_x_19126:
        /* <DEDUP_REMOVED lines=44> */
.L_x_19125:
[----:B------:R-:W-:Y:S05]  /*2140*/  BSYNC B1 ;  /* 0x0000000000017941 */ /* 0x000fea0003800000 */
.L_x_19124:
        /* <DEDUP_REMOVED lines=10> */
.L_x_19120:
        /* <DEDUP_REMOVED lines=12> */
.L_x_19129:
[----:B------:R-:W-:-:S07]  /*22b0*/  MOV R36, R0 ;  /* 0x0000000000247202 */ /* 0x000fce0000000f00 */
.L_x_19130:
[----:B------:R-:W-:Y:S05]  /*22c0*/  BSYNC B1 ;  /* 0x0000000000017941 */ /* 0x000fea0003800000 */
.L_x_19128:
        /* <DEDUP_REMOVED lines=16> */
.L_x_19134:
[----:B------:R-:W-:Y:S05]  /*23d0*/  BSYNC B2 ;  /* 0x0000000000027941 */ /* 0x000fea0003800000 */
.L_x_19133:
        /* <DEDUP_REMOVED lines=44> */
.L_x_19132:
[----:B------:R-:W-:Y:S05]  /*26a0*/  BSYNC B1 ;  /* 0x0000000000017941 */ /* 0x000fea0003800000 */
.L_x_19131:
        /* <DEDUP_REMOVED lines=15> */
.L_x_19135:
        /* <DEDUP_REMOVED lines=12> */
.L_x_19138:
[----:B------:R-:W-:-:S07]  /*2860*/  MOV R36, R0 ;  /* 0x0000000000247202 */ /* 0x000fce0000000f00 */
.L_x_19139:
[----:B------:R-:W-:Y:S05]  /*2870*/  BSYNC B1 ;  /* 0x0000000000017941 */ /* 0x000fea0003800000 */
.L_x_19137:
        /* <DEDUP_REMOVED lines=16> */
.L_x_19143:
[----:B------:R-:W-:Y:S05]  /*2980*/  BSYNC B2 ;  /* 0x0000000000027941 */ /* 0x000fea0003800000 */
.L_x_19142:
        /* <DEDUP_REMOVED lines=44> */
.L_x_19141:
[----:B------:R-:W-:Y:S05]  /*2c50*/  BSYNC B1 ;  /* 0x0000000000017941 */ /* 0x000fea0003800000 */
.L_x_19140:
        /* <DEDUP_REMOVED lines=9> */
.L_x_19136:
        /* <DEDUP_REMOVED lines=12> */
.L_x_19145:
[----:B------:R-:W-:-:S07]  /*2db0*/  IMAD.MOV.U32 R36, RZ, RZ, R0 ;  /* 0x000000ffff247224 */ /* 0x000fce00078e0000 */
.L_x_19146:
[----:B------:R-:W-:Y:S05]  /*2dc0*/  BSYNC B1 ;  /* 0x0000000000017941 */ /* 0x000fea0003800000 */
.L_x_19144:
        /* <DEDUP_REMOVED lines=16> */
.L_x_19150:
[----:B------:R-:W-:Y:S05]  /*2ed0*/  BSYNC B2 ;  /* 0x0000000000027941 */ /* 0x000fea0003800000 */
.L_x_19149:
        /* <DEDUP_REMOVED lines=44> */
.L_x_19148:
[----:B------:R-:W-:Y:S05]  /*31a0*/  BSYNC B1 ;  /* 0x0000000000017941 */ /* 0x000fea0003800000 */
.L_x_19147:
        /* <DEDUP_REMOVED lines=14> */
.L_x_19151:
        /* <DEDUP_REMOVED lines=12> */
.L_x_19154:
[----:B------:R-:W-:-:S07]  /*3350*/  IMAD.MOV.U32 R34, RZ, RZ, R0 ;  /* 0x000000ffff227224 */ /* 0x000fce00078e0000 */
.L_x_19155:
[----:B------:R-:W-:Y:S05]  /*3360*/  BSYNC B1 ;  /* 0x0000000000017941 */ /* 0x000fea0003800000 */
.L_x_19153:
        /* <DEDUP_REMOVED lines=16> */
.L_x_19159:
[----:B------:R-:W-:Y:S05]  /*3470*/  BSYNC B2 ;  /* 0x0000000000027941 */ /* 0x000fea0003800000 */
.L_x_19158:
        /* <DEDUP_REMOVED lines=44> */
.L_x_19157:
[----:B------:R-:W-:Y:S05]  /*3740*/  BSYNC B1 ;  /* 0x0000000000017941 */ /* 0x000fea0003800000 */
.L_x_19156:
        /* <DEDUP_REMOVED lines=10> */
.L_x_19152:
        /* <DEDUP_REMOVED lines=12> */
.L_x_19161:
[----:B------:R-:W-:-:S07]  /*38b0*/  IMAD.MOV.U32 R34, RZ, RZ, R0 ;  /* 0x000000ffff227224 */ /* 0x000fce00078e0000 */
.L_x_19162:
[----:B------:R-:W-:Y:S05]  /*38c0*/  BSYNC B1 ;  /* 0x0000000000017941 */ /* 0x000fea0003800000 */
.L_x_19160:
        /* <DEDUP_REMOVED lines=16> */
.L_x_19166:
[----:B------:R-:W-:Y:S05]  /*39d0*/  BSYNC B2 ;  /* 0x0000000000027941 */ /* 0x000fea0003800000 */
.L_x_19165:
        /* <DEDUP_REMOVED lines=44> */
.L_x_19164:
[----:B------:R-:W-:Y:S05]  /*3ca0*/  BSYNC B1 ;  /* 0x0000000000017941 */ /* 0x000fea0003800000 */
.L_x_19163:
        /* <DEDUP_REMOVED lines=15> */
.L_x_19167:
        /* <DEDUP_REMOVED lines=12> */
.L_x_19170:
[----:B------:R-:W-:-:S07]  /*3e60*/  IMAD.MOV.U32 R34, RZ, RZ, R0 ;  /* 0x000000ffff227224 */ /* 0x000fce00078e0000 */
.L_x_19171:
[----:B------:R-:W-:Y:S05]  /*3e70*/  BSYNC B1 ;  /* 0x0000000000017941 */ /* 0x000fea0003800000 */
.L_x_19169:
        /* <DEDUP_REMOVED lines=16> */
.L_x_19175:
[----:B------:R-:W-:Y:S05]  /*3f80*/  BSYNC B2 ;  /* 0x0000000000027941 */ /* 0x000fea0003800000 */
.L_x_19174:
        /* <DEDUP_REMOVED lines=44> */
.L_x_19173:
[----:B------:R-:W-:Y:S05]  /*4250*/  BSYNC B1 ;  /* 0x0000000000017941 */ /* 0x000fea0003800000 */
.L_x_19172:
        /* <DEDUP_REMOVED lines=9> */
.L_x_19168:
        /* <DEDUP_REMOVED lines=12> */
.L_x_19177:
[----:B------:R-:W-:-:S07]  /*43b0*/  MOV R34, R0 ;  /* 0x0000000000227202 */ /* 0x000fce0000000f00 */
.L_x_19178:
[----:B------:R-:W-:Y:S05]  /*43c0*/  BSYNC B1 ;  /* 0x0000000000017941 */ /* 0x000fea0003800000 */
.L_x_19176:
        /* <DEDUP_REMOVED lines=16> */
.L_x_19182:
[----:B------:R-:W-:Y:S05]  /*44d0*/  BSYNC B2 ;  /* 0x0000000000027941 */ /* 0x000fea0003800000 */
.L_x_19181:
        /* <DEDUP_REMOVED lines=44> */
.L_x_19180:
[----:B------:R-:W-:Y:S05]  /*47a0*/  BSYNC B1 ;  /* 0x0000000000017941 */ /* 0x000fea0003800000 */
.L_x_19179:
        /* <DEDUP_REMOVED lines=12> */
.L_x_19183:
        /* <DEDUP_REMOVED lines=12> */
.L_x_19186:
[----:B------:R-:W-:-:S07]  /*4930*/  MOV R26, R0 ;  /* 0x00000000001a7202 */ /* 0x000fce0000000f00 */
.L_x_19187:
[----:B------:R-:W-:Y:S05]  /*4940*/  BSYNC B1 ;  /* 0x0000000000017941 */ /* 0x000fea0003800000 */
.L_x_19185:
        /* <DEDUP_REMOVED lines=16> */
.L_x_19191:
[----:B------:R-:W-:Y:S05]  /*4a50*/  BSYNC B2 ;  /* 0x0000000000027941 */ /* 0x000fea0003800000 */
.L_x_19190:
        /* <DEDUP_REMOVED lines=44> */
.L_x_19189:
[----:B------:R-:W-:Y:S05]  /*4d20*/  BSYNC B1 ;  /* 0x0000000000017941 */ /* 0x000fea0003800000 */
.L_x_19188:
        /* <DEDUP_REMOVED lines=10> */
.L_x_19184:
        /* <DEDUP_REMOVED lines=12> */
.L_x_19193:
[----:B------:R-:W-:-:S07]  /*4e90*/  IMAD.MOV.U32 R26, RZ, RZ, R0 ;  /* 0x000000ffff1a7224 */ /* 0x000fce00078e0000 */
.L_x_19194:
[----:B------:R-:W-:Y:S05]  /*4ea0*/  BSYNC B1 ;  /* 0x0000000000017941 */ /* 0x000fea0003800000 */
.L_x_19192:
        /* <DEDUP_REMOVED lines=16> */
.L_x_19198:
[----:B------:R-:W-:Y:S05]  /*4fb0*/  BSYNC B2 ;  /* 0x0000000000027941 */ /* 0x000fea0003800000 */
.L_x_19197:
        /* <DEDUP_REMOVED lines=44> */
.L_x_19196:
[----:B------:R-:W-:Y:S05]  /*5280*/  BSYNC B1 ;  /* 0x0000000000017941 */ /* 0x000fea0003800000 */
.L_x_19195:
        /* <DEDUP_REMOVED lines=13> */
.L_x_19199:
        /* <DEDUP_REMOVED lines=12> */
.L_x_19202:
[----:B------:R-:W-:-:S07]  /*5420*/  IMAD.MOV.U32 R26, RZ, RZ, R0 ;  /* 0x000000ffff1a7224 */ /* 0x000fce00078e0000 */
.L_x_19203:
[----:B------:R-:W-:Y:S05]  /*5430*/  BSYNC B1 ;  /* 0x0000000000017941 */ /* 0x000fea0003800000 */
.L_x_19201:
        /* <DEDUP_REMOVED lines=16> */
.L_x_19207:
[----:B------:R-:W-:Y:S05]  /*5540*/  BSYNC B2 ;  /* 0x0000000000027941 */ /* 0x000fea0003800000 */
.L_x_19206:
        /* <DEDUP_REMOVED lines=44> */
.L_x_19205:
[----:B------:R-:W-:Y:S05]  /*5810*/  BSYNC B1 ;  /* 0x0000000000017941 */ /* 0x000fea0003800000 */
.L_x_19204:
        /* <DEDUP_REMOVED lines=9> */
.L_x_19200:
        /* <DEDUP_REMOVED lines=12> */
.L_x_19209:
[----:B------:R-:W-:-:S07]  /*5970*/  IMAD.MOV.U32 R26, RZ, RZ, R0 ;  /* 0x000000ffff1a7224 */ /* 0x000fce00078e0000 */
.L_x_19210:
[----:B------:R-:W-:Y:S05]  /*5980*/  BSYNC B1 ;  /* 0x0000000000017941 */ /* 0x000fea0003800000 */
.L_x_19208:
        /* <DEDUP_REMOVED lines=16> */
.L_x_19214:
[----:B------:R-:W-:Y:S05]  /*5a90*/  BSYNC B2 ;  /* 0x0000000000027941 */ /* 0x000fea0003800000 */
.L_x_19213:
        /* <DEDUP_REMOVED lines=44> */
.L_x_19212:
[----:B------:R-:W-:Y:S05]  /*5d60*/  BSYNC B1 ;  /* 0x0000000000017941 */ /* 0x000fea0003800000 */
.L_x_19211:
        /* <DEDUP_REMOVED lines=12> */
.L_x_19215:
        /* <DEDUP_REMOVED lines=12> */
.L_x_19218:
[----:B------:R-:W-:-:S07]  /*5ef0*/  IMAD.MOV.U32 R32, RZ, RZ, R0 ;  /* 0x000000ffff207224 */ /* 0x000fce00078e0000 */
.L_x_19219:
[----:B------:R-:W-:Y:S05]  /*5f00*/  BSYNC B1 ;  /* 0x0000000000017941 */ /* 0x000fea0003800000 */
.L_x_19217:
        /* <DEDUP_REMOVED lines=18> */
.L_x_19223:
[----:B------:R-:W-:Y:S05]  /*6030*/  BSYNC B2 ;  /* 0x0000000000027941 */ /* 0x000fea0003800000 */
.L_x_19222:
        /* <DEDUP_REMOVED lines=44> */
.L_x_19221:
[----:B------:R-:W-:Y:S05]  /*6300*/  BSYNC B1 ;  /* 0x0000000000017941 */ /* 0x000fea0003800000 */
.L_x_19220:
        /* <DEDUP_REMOVED lines=10> */
.L_x_19216:
        /* <DEDUP_REMOVED lines=12> */
[----:B------:R-:W-:Y:S01]  /*6470*/  LOP3.LUT R26, R26, R27, R25, 0xfe, !PT ;  /* 0x0000001b1a1a7212 */ /* 0x000fe200078efe19 */
[----:B------:R-:W-:Y:S01]  /*6480*/  IMAD.WIDE.U32 R24, R24, 0x1000000, RZ ;  /* 0x0100000018187825 */ /* 0x000fe200078e00ff */
[----:B------:R-:W-:Y:S02]  /*6490*/  ISETP.NE.AND P2, PT, R28, RZ, PT ;  /* 0x000000ff1c00720c */ /* 0x000fe40003f45270 */
[----:B------:R-:W-:Y:S02]  /*64a0*/  SEL R28, RZ, 0x1, P3 ;  /* 0x00000001ff1c7807 */ /* 0x000fe40001800000 */
[----:B------:R-:W-:-:S02]  /*64b0*/  SEL R30, RZ, 0x1, P4 ;  /* 0x00000001ff1e7807 */ /* 0x000fc40002000000 */
[----:B------:R-:W-:Y:S01]  /*64c0*/  SEL R33, RZ, 0x1, P5 ;  /* 0x00000001ff217807 */ /* 0x000fe20002800000 */
[----:B------:R-:W-:Y:S01]  /*64d0*/  IMAD.WIDE.U32 R28, R28, 0x10000, RZ ;  /* 0x000100001c1c7825 */ /* 0x000fe200078e00ff */
[----:B------:R-:W-:Y:S02]  /*64e0*/  LOP3.LUT P6, RZ, R185, 0x20, RZ, 0xc0, !PT ;  /* 0x00000020b9ff7812 */ /* 0x000fe400078cc0ff */
[----:B------:R-:W-:Y:S01]  /*64f0*/  LOP3.LUT R33, R25, R26, R33, 0xfe, !PT ;  /* 0x0000001a19217212 */ /* 0x000fe200078efe21 */
[----:B------:R-:W-:Y:S01]  /*6500*/  IMAD.WIDE.U32 R30, R30, 0x100, RZ ;  /* 0x000001001e1e7825 */ /* 0x000fe200078e00ff */
[C---:B------:R-:W-:Y:S02]  /*6510*/  LEA R26, P3, R205.reuse, UR10, 0x5 ;  /* 0x0000000acd1a7c11 */ /* 0x040fe4000f8628ff */
[----:B------:R-:W-:Y:S02]  /*6520*/  SEL R25, RZ, 0x1, P6 ;  /* 0x00000001ff197807 */ /* 0x000fe40003000000 */
[----:B------:R-:W-:-:S02]  /*6530*/  LEA.HI.X R27, R205, UR11, RZ, 0x5, P3 ;  /* 0x0000000bcd1b7c11 */ /* 0x000fc400098f2cff */
[----:B------:R-:W-:Y:S02]  /*6540*/  LOP3.LUT R24, R30, R24, R28, 0xfe, !PT ;  /* 0x000000181e187212 */ /* 0x000fe400078efe1c */
[----:B------:R-:W-:Y:S01]  /*6550*/  SHF.R.U32.HI R42, RZ, 0x1d, R205 ;  /* 0x0000001dff2a7819 */ /* 0x000fe200000116cd */
[----:B------:R2:W-:Y:S01]  /*6560*/  STG.E.128 desc[UR4][R26.64], R64 ;  /* 0x000000401a007986 */ /* 0x0005e2000c101d04 */
[----:B------:R-:W-:Y:S02]  /*6570*/  IADD3 R34, P3, R41, UR12, RZ ;  /* 0x0000000c29227c10 */ /* 0x000fe4000ff7e0ff */
[----:B------:R-:W-:Y:S01]  /*6580*/  LOP3.LUT R33, R31, R33, R29, 0xfe, !PT ;  /* 0x000000211f217212 */ /* 0x000fe200078efe1d */
[----:B------:R2:W-:Y:S01]  /*6590*/  STG.E.128 desc[UR4][R26.64+0x10], R60 ;  /* 0x0000103c1a007986 */ /* 0x0005e2000c101d04 */
[----:B------:R-:W-:Y:S02]  /*65a0*/  IADD3.X R35, R42, UR13, RZ, P3, !PT ;  /* 0x0000000d2a237c10 */ /* 0x000fe40009ffe4ff */
[----:B------:R-:W-:-:S02]  /*65b0*/  LOP3.LUT R32, R24, R25, RZ, 0xfc, !PT ;  /* 0x0000001918207212 */ /* 0x000fc400078efcff */
        /* <DEDUP_REMOVED lines=26> */
.L_x_19224:
        /* <DEDUP_REMOVED lines=16> */
.L_x_19226:
[----:B------:R-:W-:-:S07]  /*6860*/  MOV R36, R0 ;  /* 0x0000000000247202 */ /* 0x000fce0000000f00 */
.L_x_19227:
[----:B------:R-:W-:Y:S05]  /*6870*/  BSYNC B1 ;  /* 0x0000000000017941 */ /* 0x000fea0003800000 */
.L_x_19225:
        /* <DEDUP_REMOVED lines=16> */
.L_x_19231:
[----:B------:R-:W-:Y:S05]  /*6980*/  BSYNC B2 ;  /* 0x0000000000027941 */ /* 0x000fea0003800000 */
.L_x_19230:
        /* <DEDUP_REMOVED lines=44> */
.L_x_19229:
[----:B------:R-:W-:Y:S05]  /*6c50*/  BSYNC B1 ;  /* 0x0000000000017941 */ /* 0x000fea0003800000 */
.L_x_19228:
        /* <DEDUP_REMOVED lines=15> */
.L_x_19232:
        /* <DEDUP_REMOVED lines=12> */
.L_x_19235:
[----:B------:R-:W-:-:S07]  /*6e10*/  MOV R36, R0 ;  /* 0x0000000000247202 */ /* 0x000fce0000000f00 */
.L_x_19236:
[----:B------:R-:W-:Y:S05]  /*6e20*/  BSYNC B1 ;  /* 0x0000000000017941 */ /* 0x000fea0003800000 */
.L_x_19234:
        /* <DEDUP_REMOVED lines=16> */
.L_x_19240:
[----:B------:R-:W-:Y:S05]  /*6f30*/  BSYNC B2 ;  /* 0x0000000000027941 */ /* 0x000fea0003800000 */
.L_x_19239:
        /* <DEDUP_REMOVED lines=44> */
.L_x_19238:
[----:B------:R-:W-:Y:S05]  /*7200*/  BSYNC B1 ;  /* 0x0000000000017941 */ /* 0x000fea0003800000 */
.L_x_19237:
        /* <DEDUP_REMOVED lines=9> */
.L_x_19233:
        /* <DEDUP_REMOVED lines=12> */
.L_x_19242:
[----:B------:R-:W-:-:S07]  /*7360*/  IMAD.MOV.U32 R36, RZ, RZ, R0 ;  /* 0x000000ffff247224 */ /* 0x000fce00078e0000 */
.L_x_19243:
[----:B------:R-:W-:Y:S05]  /*7370*/  BSYNC B1 ;  /* 0x0000000000017941 */ /* 0x000fea0003800000 */
.L_x_19241:
        /* <DEDUP_REMOVED lines=16> */
.L_x_19247:
[----:B------:R-:W-:Y:S05]  /*7480*/  BSYNC B2 ;  /* 0x0000000000027941 */ /* 0x000fea0003800000 */
.L_x_19246:
        /* <DEDUP_REMOVED lines=44> */
.L_x_19245:
[----:B------:R-:W-:Y:S05]  /*7750*/  BSYNC B1 ;  /* 0x0000000000017941 */ /* 0x000fea0003800000 */
.L_x_19244:
        /* <DEDUP_REMOVED lines=14> */
.L_x_19248:
        /* <DEDUP_REMOVED lines=12> */
.L_x_19251:
[----:B------:R-:W-:-:S07]  /*7900*/  IMAD.MOV.U32 R36, RZ, RZ, R0 ;  /* 0x000000ffff247224 */ /* 0x000fce00078e0000 */
.L_x_19252:
[----:B------:R-:W-:Y:S05]  /*7910*/  BSYNC B1 ;  /* 0x0000000000017941 */ /* 0x000fea0003800000 */
.L_x_19250:
        /* <DEDUP_REMOVED lines=16> */
.L_x_19256:
[----:B------:R-:W-:Y:S05]  /*7a20*/  BSYNC B2 ;  /* 0x0000000000027941 */ /* 0x000fea0003800000 */
.L_x_19255:
        /* <DEDUP_REMOVED lines=44> */
.L_x_19254:
[----:B------:R-:W-:Y:S05]  /*7cf0*/  BSYNC B1 ;  /* 0x0000000000017941 */ /* 0x000fea0003800000 */
.L_x_19253:
        /* <DEDUP_REMOVED lines=10> */
.L_x_19249:
        /* <DEDUP_REMOVED lines=12> */
.L_x_19258:
[----:B------:R-:W-:-:S07]  /*7e60*/  IMAD.MOV.U32 R36, RZ, RZ, R0 ;  /* 0x000000ffff247224 */ /* 0x000fce00078e0000 */
.L_x_19259:
[----:B------:R-:W-:Y:S05]  /*7e70*/  BSYNC B1 ;  /* 0x0000000000017941 */ /* 0x000fea0003800000 */
.L_x_19257:
        /* <DEDUP_REMOVED lines=16> */
.L_x_19263:
[----:B------:R-:W-:Y:S05]  /*7f80*/  BSYNC B2 ;  /* 0x0000000000027941 */ /* 0x000fea0003800000 */
.L_x_19262:
        /* <DEDUP_REMOVED lines=44> */
.L_x_19261:
[----:B------:R-:W-:Y:S05]  /*8250*/  BSYNC B1 ;  /* 0x0000000000017941 */ /* 0x000fea0003800000 */
.L_x_19260:
        /* <DEDUP_REMOVED lines=15> */
.L_x_19264:
        /* <DEDUP_REMOVED lines=12> */
.L_x_19267:
[----:B------:R-:W-:-:S07]  /*8410*/  IMAD.MOV.U32 R36, RZ, RZ, R0 ;  /* 0x000000ffff247224 */ /* 0x000fce00078e0000 */
.L_x_19268:
[----:B------:R-:W-:Y:S05]  /*8420*/  BSYNC B1 ;  /* 0x0000000000017941 */ /* 0x000fea0003800000 */
.L_x_19266:
        /* <DEDUP_REMOVED lines=16> */
.L_x_19272:
[----:B------:R-:W-:Y:S05]  /*8530*/  BSYNC B2 ;  /* 0x0000000000027941 */ /* 0x000fea0003800000 */
.L_x_19271:
        /* <DEDUP_REMOVED lines=44> */
.L_x_19270:
[----:B------:R-:W-:Y:S05]  /*8800*/  BSYNC B1 ;  /* 0x0000000000017941 */ /* 0x000fea0003800000 */
.L_x_19269:
        /* <DEDUP_REMOVED lines=9> */
.L_x_19265:
        /* <DEDUP_REMOVED lines=12> */
.L_x_19274:
[----:B------:R-:W-:-:S07]  /*8960*/  MOV R36, R0 ;  /* 0x0000000000247202 */ /* 0x000fce0000000f00 */
.L_x_19275:
[----:B------:R-:W-:Y:S05]  /*8970*/  BSYNC B1 ;  /* 0x0000000000017941 */ /* 0x000fea0003800000 */
.L_x_19273:
        /* <DEDUP_REMOVED lines=16> */
.L_x_19279:
[----:B------:R-:W-:Y:S05]  /*8a80*/  BSYNC B2 ;  /* 0x0000000000027941 */ /* 0x000fea0003800000 */
.L_x_19278:
        /* <DEDUP_REMOVED lines=44> */
.L_x_19277:
[----:B------:R-:W-:Y:S05]  /*8d50*/  BSYNC B1 ;  /* 0x0000000000017941 */ /* 0x000fea0003800000 */
.L_x_19276:
        /* <DEDUP_REMOVED lines=14> */
.L_x_19280:
        /* <DEDUP_REMOVED lines=12> */
.L_x_19283:
[----:B------:R-:W-:-:S07]  /*8f00*/  MOV R34, R0 ;  /* 0x0000000000227202 */ /* 0x000fce0000000f00 */
.L_x_19284:
[----:B------:R-:W-:Y:S05]  /*8f10*/  BSYNC B1 ;  /* 0x0000000000017941 */ /* 0x000fea0003800000 */
.L_x_19282:
        /* <DEDUP_REMOVED lines=16> */
.L_x_19288:
[----:B------:R-:W-:Y:S05]  /*9020*/  BSYNC B2 ;  /* 0x0000000000027941 */ /* 0x000fea0003800000 */
.L_x_19287:
        /* <DEDUP_REMOVED lines=44> */
.L_x_19286:
[----:B------:R-:W-:Y:S05]  /*92f0*/  BSYNC B1 ;  /* 0x0000000000017941 */ /* 0x000fea0003800000 */
.L_x_19285:
        /* <DEDUP_REMOVED lines=10> */
.L_x_19281:
        /* <DEDUP_REMOVED lines=12> */
.L_x_19290:
[----:B------:R-:W-:-:S07]  /*9460*/  IMAD.MOV.U32 R34, RZ, RZ, R0 ;  /* 0x000000ffff227224 */ /* 0x000fce00078e0000 */
.L_x_19291:
[----:B------:R-:W-:Y:S05]  /*9470*/  BSYNC B1 ;  /* 0x0000000000017941 */ /* 0x000fea0003800000 */
.L_x_19289:
        /* <DEDUP_REMOVED lines=16> */
.L_x_19295:
[----:B------:R-:W-:Y:S05]  /*9580*/  BSYNC B2 ;  /* 0x0000000000027941 */ /* 0x000fea0003800000 */
.L_x_19294:
        /* <DEDUP_REMOVED lines=44> */
.L_x_19293:
[----:B------:R-:W-:Y:S05]  /*9850*/  BSYNC B1 ;  /* 0x0000000000017941 */ /* 0x000fea0003800000 */
.L_x_19292:
        /* <DEDUP_REMOVED lines=15> */
.L_x_19296:
        /* <DEDUP_REMOVED lines=12> */
.L_x_19299:
[----:B------:R-:W-:-:S07]  /*9a10*/  IMAD.MOV.U32 R34, RZ, RZ, R0 ;  /* 0x000000ffff227224 */ /* 0x000fce00078e0000 */
.L_x_19300:
[----:B------:R-:W-:Y:S05]  /*9a20*/  BSYNC B1 ;  /* 0x0000000000017941 */ /* 0x000fea0003800000 */
.L_x_19298:
        /* <DEDUP_REMOVED lines=16> */
.L_x_19304:
[----:B------:R-:W-:Y:S05]  /*9b30*/  BSYNC B2 ;  /* 0x0000000000027941 */ /* 0x000fea0003800000 */
.L_x_19303:
        /* <DEDUP_REMOVED lines=44> */
.L_x_19302:
[----:B------:R-:W-:Y:S05]  /*9e00*/  BSYNC B1 ;  /* 0x0000000000017941 */ /* 0x000fea0003800000 */
.L_x_19301:
        /* <DEDUP_REMOVED lines=9> */
.L_x_19297:
        /* <DEDUP_REMOVED lines=12> */
.L_x_19306:
[----:B------:R-:W-:-:S07]  /*9f60*/  IMAD.MOV.U32 R34, RZ, RZ, R0 ;  /* 0x000000ffff227224 */ /* 0x000fce00078e0000 */
.L_x_19307:
[----:B------:R-:W-:Y:S05]  /*9f70*/  BSYNC B1 ;  /* 0x0000000000017941 */ /* 0x000fea0003800000 */
.L_x_19305:
        /* <DEDUP_REMOVED lines=16> */
.L_x_19311:
[----:B------:R-:W-:Y:S05]  /*a080*/  BSYNC B2 ;  /* 0x0000000000027941 */ /* 0x000fea0003800000 */
.L_x_19310:
        /* <DEDUP_REMOVED lines=44> */
.L_x_19309:
[----:B------:R-:W-:Y:S05]  /*a350*/  BSYNC B1 ;  /* 0x0000000000017941 */ /* 0x000fea0003800000 */
.L_x_19308:
        /* <DEDUP_REMOVED lines=12> */
.L_x_19312:
        /* <DEDUP_REMOVED lines=12> */
.L_x_19315:
[----:B------:R-:W-:-:S07]  /*a4e0*/  IMAD.MOV.U32 R26, RZ, RZ, R0 ;  /* 0x000000ffff1a7224 */ /* 0x000fce00078e0000 */
.L_x_19316:
[----:B------:R-:W-:Y:S05]  /*a4f0*/  BSYNC B1 ;  /* 0x0000000000017941 */ /* 0x000fea0003800000 */
.L_x_19314:
        /* <DEDUP_REMOVED lines=16> */
.L_x_19320:
[----:B------:R-:W-:Y:S05]  /*a600*/  BSYNC B2 ;  /* 0x0000000000027941 */ /* 0x000fea0003800000 */
.L_x_19319:
        /* <DEDUP_REMOVED lines=44> */
.L_x_19318:
[----:B------:R-:W-:Y:S05]  /*a8d0*/  BSYNC B1 ;  /* 0x0000000000017941 */ /* 0x000fea0003800000 */
.L_x_19317:
        /* <DEDUP_REMOVED lines=10> */
.L_x_19313:
        /* <DEDUP_REMOVED lines=12> */
.L_x_19322:
[----:B------:R-:W-:-:S07]  /*aa40*/  MOV R26, R0 ;  /* 0x00000000001a7202 */ /* 0x000fce0000000f00 */
.L_x_19323:
[----:B------:R-:W-:Y:S05]  /*aa50*/  BSYNC B1 ;  /* 0x0000000000017941 */ /* 0x000fea0003800000 */
.L_x_19321:
        /* <DEDUP_REMOVED lines=16> */
.L_x_19327:
[----:B------:R-:W-:Y:S05]  /*ab60*/  BSYNC B2 ;  /* 0x0000000000027941 */ /* 0x000fea0003800000 */
.L_x_19326:
        /* <DEDUP_REMOVED lines=44> */
.L_x_19325:
[----:B------:R-:W-:Y:S05]  /*ae30*/  BSYNC B1 ;  /* 0x0000000000017941 */ /* 0x000fea0003800000 */
.L_x_19324:
        /* <DEDUP_REMOVED lines=13> */
.L_x_19328:
        /* <DEDUP_REMOVED lines=12> */
.L_x_19331:
[----:B------:R-:W-:-:S07]  /*afd0*/  MOV R26, R0 ;  /* 0x00000000001a7202 */ /* 0x000fce0000000f00 */
.L_x_19332:
[----:B------:R-:W-:Y:S05]  /*afe0*/  BSYNC B1 ;  /* 0x0000000000017941 */ /* 0x000fea0003800000 */
.L_x_19330:
        /* <DEDUP_REMOVED lines=16> */
.L_x_19336:
[----:B------:R-:W-:Y:S05]  /*b0f0*/  BSYNC B2 ;  /* 0x0000000000027941 */ /* 0x000fea0003800000 */
.L_x_19335:
        /* <DEDUP_REMOVED lines=44> */
.L_x_19334:
[----:B------:R-:W-:Y:S05]  /*b3c0*/  BSYNC B1 ;  /* 0x0000000000017941 */ /* 0x000fea0003800000 */
.L_x_19333:
        /* <DEDUP_REMOVED lines=9> */
.L_x_19329:
        /* <DEDUP_REMOVED lines=12> */
.L_x_19338:
[----:B------:R-:W-:-:S07]  /*b520*/  IMAD.MOV.U32 R26, RZ, RZ, R0 ;  /* 0x000000ffff1a7224 */ /* 0x000fce00078e0000 */
.L_x_19339:
[----:B------:R-:W-:Y:S05]  /*b530*/  BSYNC B1 ;  /* 0x0000000000017941 */ /* 0x000fea0003800000 */
.L_x_19337:
        /* <DEDUP_REMOVED lines=16> */
.L_x_19343:
[----:B------:R-:W-:Y:S05]  /*b640*/  BSYNC B2 ;  /* 0x0000000000027941 */ /* 0x000fea0003800000 */
.L_x_19342:
        /* <DEDUP_REMOVED lines=44> */
.L_x_19341:
[----:B------:R-:W-:Y:S05]  /*b910*/  BSYNC B1 ;  /* 0x0000000000017941 */ /* 0x000fea0003800000 */
.L_x_19340:
        /* <DEDUP_REMOVED lines=12> */
.L_x_19344:
        /* <DEDUP_REMOVED lines=12> */
.L_x_19347:
[----:B------:R-:W-:-:S07]  /*baa0*/  IMAD.MOV.U32 R32, RZ, RZ, R0 ;  /* 0x000000ffff207224 */ /* 0x000fce00078e0000 */
.L_x_19348:
[----:B------:R-:W-:Y:S05]  /*bab0*/  BSYNC B1 ;  /* 0x0000000000017941 */ /* 0x000fea0003800000 */
.L_x_19346:
        /* <DEDUP_REMOVED lines=18> */
.L_x_19352:
[----:B------:R-:W-:Y:S05]  /*bbe0*/  BSYNC B2 ;  /* 0x0000000000027941 */ /* 0x000fea0003800000 */
.L_x_19351:
        /* <DEDUP_REMOVED lines=44> */
.L_x_19350:
[----:B------:R-:W-:Y:S05]  /*beb0*/  BSYNC B1 ;  /* 0x0000000000017941 */ /* 0x000fea0003800000 */
.L_x_19349:
        /* <DEDUP_REMOVED lines=10> */
.L_x_19345:
        /* <DEDUP_REMOVED lines=22> */
[----:B------:R-:W-:Y:S01]  /*c0c0*/  IMAD.WIDE.U32 R32, R32, 0x100, RZ ;  /* 0x0000010020207825 */ /* 0x000fe200078e00ff */
[----:B------:R-:W-:Y:S02]  /*c0d0*/  ISETP.NE.AND P2, PT, R24, RZ, PT ;  /* 0x000000ff1800720c */ /* 0x000fe40003f45270 */
[----:B------:R-:W3:Y:S01]  /*c0e0*/  @P1 LDC.64 R24, c[0x0][0x230] ;  /* 0x00008c00ff181b82 */ /* 0x000ee20000000a00 */
[----:B0-----:R-:W-:Y:S01]  /*c0f0*/  IMAD.WIDE.U32 R34, R201, 0x20, R196 ;  /* 0x00000020c9227825 */ /* 0x001fe200078e00c4 */
[----:B------:R-:W-:-:S02]  /*c100*/  LOP3.LUT R28, R32, R28, R30, 0xfe, !PT ;  /* 0x0000001c201c7212 */ /* 0x000fc400078efe1e */
[----:B------:R-:W-:Y:S01]  /*c110*/  LOP3.LUT R39, R33, R39, R31, 0xfe, !PT ;  /* 0x0000002721277212 */ /* 0x000fe200078efe1f */
[----:B-1----:R-:W-:Y:S01]  /*c120*/  IMAD.WIDE.U32 R36, R201, 0x8, R198 ;  /* 0x00000008c9247825 */ /* 0x002fe200078e00c6 */
[----:B------:R-:W-:Y:S01]  /*c130*/  LOP3.LUT R38, R28, R29, RZ, 0xfc, !PT ;  /* 0x0000001d1c267212 */ /* 0x000fe200078efcff */
[----:B------:R0:W-:Y:S02]  /*c140*/  STG.E.128 desc[UR4][R34.64], R56 ;  /* 0x0000003822007986 */ /* 0x0001e4000c101d04 */
[C---:B------:R-:W-:Y:S02]  /*c150*/  IMAD.WIDE.U32 R28, R213.reuse, 0x10, R176 ;  /* 0x00000010d51c7825 */ /* 0x040fe400078e00b0 */
[----:B------:R0:W-:Y:S02]  /*c160*/  STG.E.128 desc[UR4][R34.64+0x10], R52 ;  /* 0x0000103422007986 */ /* 0x0001e4000c101d04 */
[C---:B--2---:R-:W-:Y:S02]  /*c170*/  @P0 IMAD.WIDE.U32 R30, R213.reuse, 0x10, R26 ;  /* 0x00000010d51e0825 */ /* 0x044fe400078e001a */
[----:B------:R0:W-:Y:S02]  /*c180*/  STG.E.64 desc[UR4][R36.64], R38 ;  /* 0x0000002624007986 */ /* 0x0001e4000c101b04 */
[----:B---3--:R-:W-:Y:S01]  /*c190*/  @P1 IMAD.WIDE.U32 R32, R213, 0x20, R24 ;  /* 0x00000020d5201825 */ /* 0x008fe200078e0018 */
        /* <DEDUP_REMOVED lines=21> */
.L_x_19353:
        /* <DEDUP_REMOVED lines=16> */
.L_x_19355:
[----:B------:R-:W-:-:S07]  /*c3f0*/  IMAD.MOV.U32 R36, RZ, RZ, R0 ;  /* 0x000000ffff247224 */ /* 0x000fce00078e0000 */
.L_x_19356:
[----:B------:R-:W-:Y:S05]  /*c400*/  BSYNC B1 ;  /* 0x0000000000017941 */ /* 0x000fea0003800000 */
.L_x_19354:
        /* <DEDUP_REMOVED lines=16> */
.L_x_19360:
[----:B------:R-:W-:Y:S05]  /*c510*/  BSYNC B2 ;  /* 0x0000000000027941 */ /* 0x000fea0003800000 */
.L_x_19359:
        /* <DEDUP_REMOVED lines=41> */
[----:B------:R-:W-:Y:S01]  /*c7b0*/  IMAD.MOV.U32 R2, RZ, RZ, R28 ;  /* 0x000000ffff027224 */ /* 0x000fe200078e001c */
[----:B------:R-:W-:Y:S01]  /*c7c0*/  LOP3.LUT R9, R29, R30, R11, 0x96, !PT ;  /* 0x0000001e1d097212 */ /* 0x000fe200078e960b */
[----:B------:R-:W-:-:S07]  /*c7d0*/  IMAD.MOV.U32 R34, RZ, RZ, RZ ;  /* 0x000000ffff227224 */ /* 0x000fce00078e00ff */
.L_x_19358:
[----:B------:R-:W-:Y:S05]  /*c7e0*/  BSYNC B1 ;  /* 0x0000000000017941 */ /* 0x000fea0003800000 */
.L_x_19357:
        /* <DEDUP_REMOVED lines=15> */
.L_x_19361:
        /* <DEDUP_REMOVED lines=12> */
.L_x_19364:
[----:B------:R-:W-:-:S07]  /*c9a0*/  IMAD.MOV.U32 R36, RZ, RZ, R0 ;  /* 0x000000ffff247224 */ /* 0x000fce00078e0000 */
.L_x_19365:
[----:B------:R-:W-:Y:S05]  /*c9b0*/  BSYNC B1 ;  /* 0x0000000000017941 */ /* 0x000fea0003800000 */
.L_x_19363:
        /* <DEDUP_REMOVED lines=16> */
.L_x_19369:
[----:B------:R-:W-:Y:S05]  /*cac0*/  BSYNC B2 ;  /* 0x0000000000027941 */ /* 0x000fea0003800000 */
.L_x_19368:
        /* <DEDUP_REMOVED lines=44> */
.L_x_19367:
[----:B------:R-:W-:Y:S05]  /*cd90*/  BSYNC B1 ;  /* 0x0000000000017941 */ /* 0x000fea0003800000 */
.L_x_19366:
        /* <DEDUP_REMOVED lines=9> */
.L_x_19362:
        /* <DEDUP_REMOVED lines=12> */
.L_x_19371:
[----:B------:R-:W-:-:S07]  /*cef0*/  IMAD.MOV.U32 R36, RZ, RZ, R0 ;  /* 0x000000ffff247224 */ /* 0x000fce00078e0000 */
.L_x_19372:
[----:B------:R-:W-:Y:S05]  /*cf00*/  BSYNC B1 ;  /* 0x0000000000017941 */ /* 0x000fea0003800000 */
.L_x_19370:
        /* <DEDUP_REMOVED lines=16> */
.L_x_19376:
[----:B------:R-:W-:Y:S05]  /*d010*/  BSYNC B2 ;  /* 0x0000000000027941 */ /* 0x000fea0003800000 */
.L_x_19375:
        /* <DEDUP_REMOVED lines=44> */
.L_x_19374:
[----:B------:R-:W-:Y:S05]  /*d2e0*/  BSYNC B1 ;  /* 0x0000000000017941 */ /* 0x000fea0003800000 */
.L_x_19373:
        /* <DEDUP_REMOVED lines=14> */
.L_x_19377:
        /* <DEDUP_REMOVED lines=12> */
.L_x_19380:
[----:B------:R-:W-:-:S07]  /*d490*/  IMAD.MOV.U32 R36, RZ, RZ, R0 ;  /* 0x000000ffff247224 */ /* 0x000fce00078e0000 */
.L_x_19381:
[----:B------:R-:W-:Y:S05]  /*d4a0*/  BSYNC B1 ;  /* 0x0000000000017941 */ /* 0x000fea0003800000 */
.L_x_19379:
        /* <DEDUP_REMOVED lines=16> */
.L_x_19385:
[----:B------:R-:W-:Y:S05]  /*d5b0*/  BSYNC B2 ;  /* 0x0000000000027941 */ /* 0x000fea0003800000 */
.L_x_19384:
        /* <DEDUP_REMOVED lines=44> */
.L_x_19383:
[----:B------:R-:W-:Y:S05]  /*d880*/  BSYNC B1 ;  /* 0x0000000000017941 */ /* 0x000fea0003800000 */
.L_x_19382:
        /* <DEDUP_REMOVED lines=10> */
.L_x_19378:
        /* <DEDUP_REMOVED lines=12> */
.L_x_19387:
[----:B------:R-:W-:-:S07]  /*d9f0*/  MOV R36, R0 ;  /* 0x0000000000247202 */ /* 0x000fce0000000f00 */
.L_x_19388:
[----:B------:R-:W-:Y:S05]  /*da00*/  BSYNC B1 ;  /* 0x0000000000017941 */ /* 0x000fea0003800000 */
.L_x_19386:
        /* <DEDUP_REMOVED lines=16> */
.L_x_19392:
[----:B------:R-:W-:Y:S05]  /*db10*/  BSYNC B2 ;  /* 0x0000000000027941 */ /* 0x000fea0003800000 */
.L_x_19391:
        /* <DEDUP_REMOVED lines=44> */
.L_x_19390:
[----:B------:R-:W-:Y:S05]  /*dde0*/  BSYNC B1 ;  /* 0x0000000000017941 */ /* 0x000fea0003800000 */
.L_x_19389:
        /* <DEDUP_REMOVED lines=15> */
.L_x_19393:
        /* <DEDUP_REMOVED lines=12> */
.L_x_19396:
[----:B------:R-:W-:-:S07]  /*dfa0*/  MOV R36, R0 ;  /* 0x0000000000247202 */ /* 0x000fce0000000f00 */
.L_x_19397:
[----:B------:R-:W-:Y:S05]  /*dfb0*/  BSYNC B1 ;  /* 0x0000000000017941 */ /* 0x000fea0003800000 */
.L_x_19395:
        /* <DEDUP_REMOVED lines=16> */
.L_x_19401:
[----:B------:R-:W-:Y:S05]  /*e0c0*/  BSYNC B2 ;  /* 0x0000000000027941 */ /* 0x000fea0003800000 */
.L_x_19400:
        /* <DEDUP_REMOVED lines=44> */
.L_x_19399:
[----:B------:R-:W-:Y:S05]  /*e390*/  BSYNC B1 ;  /* 0x0000000000017941 */ /* 0x000fea0003800000 */
.L_x_19398:
        /* <DEDUP_REMOVED lines=9> */
.L_x_19394:
        /* <DEDUP_REMOVED lines=12> */
.L_x_19403:
[----:B------:R-:W-:-:S07]  /*e4f0*/  IMAD.MOV.U32 R36, RZ, RZ, R0 ;  /* 0x000000ffff247224 */ /* 0x000fce00078e0000 */
.L_x_19404:
[----:B------:R-:W-:Y:S05]  /*e500*/  BSYNC B1 ;  /* 0x0000000000017941 */ /* 0x000fea0003800000 */
.L_x_19402:
        /* <DEDUP_REMOVED lines=16> */
.L_x_19408:
[----:B------:R-:W-:Y:S05]  /*e610*/  BSYNC B2 ;  /* 0x0000000000027941 */ /* 0x000fea0003800000 */
.L_x_19407:
        /* <DEDUP_REMOVED lines=44> */
.L_x_19406:
[----:B------:R-:W-:Y:S05]  /*e8e0*/  BSYNC B1 ;  /* 0x0000000000017941 */ /* 0x000fea0003800000 */
.L_x_19405:
        /* <DEDUP_REMOVED lines=14> */
.L_x_19409:
        /* <DEDUP_REMOVED lines=12> */
.L_x_19412:
[----:B------:R-:W-:-:S07]  /*ea90*/  IMAD.MOV.U32 R34, RZ, RZ, R0 ;  /* 0x000000ffff227224 */ /* 0x000fce00078e0000 */
.L_x_19413:
[----:B------:R-:W-:Y:S05]  /*eaa0*/  BSYNC B1 ;  /* 0x0000000000017941 */ /* 0x000fea0003800000 */
.L_x_19411:
        /* <DEDUP_REMOVED lines=16> */
.L_x_19417:
[----:B------:R-:W-:Y:S05]  /*ebb0*/  BSYNC B2 ;  /* 0x0000000000027941 */ /* 0x000fea0003800000 */
.L_x_19416:
        /* <DEDUP_REMOVED lines=44> */
.L_x_19415:
[----:B------:R-:W-:Y:S05]  /*ee80*/  BSYNC B1 ;  /* 0x0000000000017941 */ /* 0x000fea0003800000 */
.L_x_19414:
        /* <DEDUP_REMOVED lines=10> */
.L_x_19410:
        /* <DEDUP_REMOVED lines=12> */
.L_x_19419:
[----:B------:R-:W-:-:S07]  /*eff0*/  IMAD.MOV.U32 R34, RZ, RZ, R0 ;  /* 0x000000ffff227224 */ /* 0x000fce00078e0000 */
.L_x_19420:
[----:B------:R-:W-:Y:S05]  /*f000*/  BSYNC B1 ;  /* 0x0000000000017941 */ /* 0x000fea0003800000 */
.L_x_19418:
        /* <DEDUP_REMOVED lines=16> */
.L_x_19424:
[----:B------:R-:W-:Y:S05]  /*f110*/  BSYNC B2 ;  /* 0x0000000000027941 */ /* 0x000fea0003800000 */
.L_x_19423:
        /* <DEDUP_REMOVED lines=44> */
.L_x_19422:
[----:B------:R-:W-:Y:S05]  /*f3e0*/  BSYNC B1 ;  /* 0x0000000000017941 */ /* 0x000fea0003800000 */
.L_x_19421:
        /* <DEDUP_REMOVED lines=15> */
.L_x_19425:
        /* <DEDUP_REMOVED lines=12> */
.L_x_19428:
[----:B------:R-:W-:-:S07]  /*f5a0*/  IMAD.MOV.U32 R34, RZ, RZ, R0 ;  /* 0x000000ffff227224 */ /* 0x000fce00078e0000 */
.L_x_19429:
[----:B------:R-:W-:Y:S05]  /*f5b0*/  BSYNC B1 ;  /* 0x0000000000017941 */ /* 0x000fea0003800000 */
.L_x_19427:
        /* <DEDUP_REMOVED lines=16> */
.L_x_19433:
[----:B------:R-:W-:Y:S05]  /*f6c0*/  BSYNC B2 ;  /* 0x0000000000027941 */ /* 0x000fea0003800000 */
.L_x_19432:
        /* <DEDUP_REMOVED lines=44> */
.L_x_19431:
[----:B------:R-:W-:Y:S05]  /*f990*/  BSYNC B1 ;  /* 0x0000000000017941 */ /* 0x000fea0003800000 */
.L_x_19430:
        /* <DEDUP_REMOVED lines=9> */
.L_x_19426:
        /* <DEDUP_REMOVED lines=12> */
.L_x_19435:
[----:B------:R-:W-:-:S07]  /*faf0*/  MOV R34, R0 ;  /* 0x0000000000227202 */ /* 0x000fce0000000f00 */
.L_x_19436:
[----:B------:R-:W-:Y:S05]  /*fb00*/  BSYNC B1 ;  /* 0x0000000000017941 */ /* 0x000fea0003800000 */
.L_x_19434:
        /* <DEDUP_REMOVED lines=16> */
.L_x_19440:
[----:B------:R-:W-:Y:S05]  /*fc10*/  BSYNC B2 ;  /* 0x0000000000027941 */ /* 0x000fea0003800000 */
.L_x_19439:
        /* <DEDUP_REMOVED lines=44> */
.L_x_19438:
[----:B------:R-:W-:Y:S05]  /*fee0*/  BSYNC B1 ;  /* 0x0000000000017941 */ /* 0x000fea0003800000 */
.L_x_19437:
        /* <DEDUP_REMOVED lines=12> */
.L_x_19441:
        /* <DEDUP_REMOVED lines=12> */
.L_x_19444:
[----:B------:R-:W-:-:S07]  /*10070*/  MOV R26, R0 ;  /* 0x00000000001a7202 */ /* 0x000fce0000000f00 */
.L_x_19445:
[----:B------:R-:W-:Y:S05]  /*10080*/  BSYNC B1 ;  /* 0x0000000000017941 */ /* 0x000fea0003800000 */
.L_x_19443:
        /* <DEDUP_REMOVED lines=16> */
.L_x_19449:
[----:B------:R-:W-:Y:S05]  /*10190*/  BSYNC B2 ;  /* 0x0000000000027941 */ /* 0x000fea0003800000 */
.L_x_19448:
        /* <DEDUP_REMOVED lines=44> */
.L_x_19447:
[----:B------:R-:W-:Y:S05]  /*10460*/  BSYNC B1 ;  /* 0x0000000000017941 */ /* 0x000fea0003800000 */
.L_x_19446:
        /* <DEDUP_REMOVED lines=10> */
.L_x_19442:
        /* <DEDUP_REMOVED lines=12> */
.L_x_19451:
[----:B------:R-:W-:-:S07]  /*105d0*/  IMAD.MOV.U32 R26, RZ, RZ, R0 ;  /* 0x000000ffff1a7224 */ /* 0x000fce00078e0000 */
.L_x_19452:
[----:B------:R-:W-:Y:S05]  /*105e0*/  BSYNC B1 ;  /* 0x0000000000017941 */ /* 0x000fea0003800000 */
.L_x_19450:
        /* <DEDUP_REMOVED lines=16> */
.L_x_19456:
[----:B------:R-:W-:Y:S05]  /*106f0*/  BSYNC B2 ;  /* 0x0000000000027941 */ /* 0x000fea0003800000 */
.L_x_19455:
        /* <DEDUP_REMOVED lines=44> */
.L_x_19454:
[----:B------:R-:W-:Y:S05]  /*109c0*/  BSYNC B1 ;  /* 0x0000000000017941 */ /* 0x000fea0003800000 */
.L_x_19453:
        /* <DEDUP_REMOVED lines=13> */
.L_x_19457:
        /* <DEDUP_REMOVED lines=12> */
.L_x_19460:
[----:B------:R-:W-:-:S07]  /*10b60*/  IMAD.MOV.U32 R26, RZ, RZ, R0 ;  /* 0x000000ffff1a7224 */ /* 0x000fce00078e0000 */
.L_x_19461:
[----:B------:R-:W-:Y:S05]  /*10b70*/  BSYNC B1 ;  /* 0x0000000000017941 */ /* 0x000fea0003800000 */
.L_x_19459:
        /* <DEDUP_REMOVED lines=16> */
.L_x_19465:
[----:B------:R-:W-:Y:S05]  /*10c80*/  BSYNC B2 ;  /* 0x0000000000027941 */ /* 0x000fea0003800000 */
.L_x_19464:
        /* <DEDUP_REMOVED lines=44> */
.L_x_19463:
[----:B------:R-:W-:Y:S05]  /*10f50*/  BSYNC B1 ;  /* 0x0000000000017941 */ /* 0x000fea0003800000 */
.L_x_19462:
        /* <DEDUP_REMOVED lines=9> */
.L_x_19458:
        /* <DEDUP_REMOVED lines=12> */
.L_x_19467:
[----:B------:R-:W-:-:S07]  /*110b0*/  IMAD.MOV.U32 R26, RZ, RZ, R0 ;  /* 0x000000ffff1a7224 */ /* 0x000fce00078e0000 */
.L_x_19468:
[----:B------:R-:W-:Y:S05]  /*110c0*/  BSYNC B1 ;  /* 0x0000000000017941 */ /* 0x000fea0003800000 */
.L_x_19466:
        /* <DEDUP_REMOVED lines=16> */
.L_x_19472:
[----:B------:R-:W-:Y:S05]  /*111d0*/  BSYNC B2 ;  /* 0x0000000000027941 */ /* 0x000fea0003800000 */
.L_x_19471:
        /* <DEDUP_REMOVED lines=44> */
.L_x_19470:
[----:B------:R-:W-:Y:S05]  /*114a0*/  BSYNC B1 ;  /* 0x0000000000017941 */ /* 0x000fea0003800000 */
.L_x_19469:
        /* <DEDUP_REMOVED lines=12> */
.L_x_19473:
        /* <DEDUP_REMOVED lines=12> */
.L_x_19476:
[----:B------:R-:W-:-:S07]  /*11630*/  IMAD.MOV.U32 R32, RZ, RZ, R0 ;  /* 0x000000ffff207224 */ /* 0x000fce00078e0000 */
.L_x_19477:
[----:B------:R-:W-:Y:S05]  /*11640*/  BSYNC B1 ;  /* 0x0000000000017941 */ /* 0x000fea0003800000 */
.L_x_19475:
        /* <DEDUP_REMOVED lines=18> */
.L_x_19481:
[----:B------:R-:W-:Y:S05]  /*11770*/  BSYNC B2 ;  /* 0x0000000000027941 */ /* 0x000fea0003800000 */
.L_x_19480:
        /* <DEDUP_REMOVED lines=44> */
.L_x_19479:
[----:B------:R-:W-:Y:S05]  /*11a40*/  BSYNC B1 ;  /* 0x0000000000017941 */ /* 0x000fea0003800000 */
.L_x_19478:
        /* <DEDUP_REMOVED lines=10> */
.L_x_19474:
[----:B------:R-:W-:Y:S01]  /*11af0*/  P2R R24, PR, RZ, 0x4 ;  /* 0x00000004ff187803 */ /* 0x000fe20000000000 */
[----:B------:R-:W-:Y:S01]  /*11b00*/  IMAD.WIDE.U32 R32, R213, 0x20, R196 ;  /* 0x00000020d5207825 */ /* 0x000fe200078e00c4 */
[----:B------:R-:W-:Y:S01]  /*11b10*/  LOP3.LUT P2, RZ, R185, 0x4, RZ, 0xc0, !PT ;  /* 0x00000004b9ff7812 */ /* 0x000fe2000784c0ff */
        /* <DEDUP_REMOVED lines=52> */
.L_x_19482:
[----:B------:R2:W5:Y:S04]  /*11e60*/  @P0 LDG.E.128 R68, desc[UR4][R28.64] ;  /* 0x000000041c440981 */ /* 0x000568000c1e1d00 */
        /* <DEDUP_REMOVED lines=15> */
.L_x_19484:
[----:B------:R-:W-:-:S07]  /*11f60*/  IMAD.MOV.U32 R36, RZ, RZ, R0 ;  /* 0x000000ffff247224 */ /* 0x000fce00078e0000 */
.L_x_19485:
[----:B------:R-:W-:Y:S05]  /*11f70*/  BSYNC B1 ;  /* 0x0000000000017941 */ /* 0x000fea0003800000 */
.L_x_19483:
        /* <DEDUP_REMOVED lines=16> */
.L_x_19489:
[----:B------:R-:W-:Y:S05]  /*12080*/  BSYNC B2 ;  /* 0x0000000000027941 */ /* 0x000fea0003800000 */
.L_x_19488:
        /* <DEDUP_REMOVED lines=44> */
.L_x_19487:
[----:B------:R-:W-:Y:S05]  /*12350*/  BSYNC B1 ;  /* 0x0000000000017941 */ /* 0x000fea0003800000 */
.L_x_19486:
        /* <DEDUP_REMOVED lines=15> */
.L_x_19490:
        /* <DEDUP_REMOVED lines=12> */
.L_x_19493:
[----:B------:R-:W-:-:S07]  /*12510*/  IMAD.MOV.U32 R36, RZ, RZ, R0 ;  /* 0x000000ffff247224 */ /* 0x000fce00078e0000 */
.L_x_19494:
[----:B------:R-:W-:Y:S05]  /*12520*/  BSYNC B1 ;  /* 0x0000000000017941 */ /* 0x000fea0003800000 */
.L_x_19492:
        /* <DEDUP_REMOVED lines=16> */
.L_x_19498:
[----:B------:R-:W-:Y:S05]  /*12630*/  BSYNC B2 ;  /* 0x0000000000027941 */ /* 0x000fea0003800000 */
.L_x_19497:
        /* <DEDUP_REMOVED lines=44> */
.L_x_19496:
[----:B------:R-:W-:Y:S05]  /*12900*/  BSYNC B1 ;  /* 0x0000000000017941 */ /* 0x000fea0003800000 */
.L_x_19495:
        /* <DEDUP_REMOVED lines=9> */
.L_x_19491:
        /* <DEDUP_REMOVED lines=12> */
.L_x_19500:
[----:B------:R-:W-:-:S07]  /*12a60*/  MOV R36, R0 ;  /* 0x0000000000247202 */ /* 0x000fce0000000f00 */
.L_x_19501:
[----:B------:R-:W-:Y:S05]  /*12a70*/  BSYNC B1 ;  /* 0x0000000000017941 */ /* 0x000fea0003800000 */
.L_x_19499:
        /* <DEDUP_REMOVED lines=16> */
.L_x_19505:
[----:B------:R-:W-:Y:S05]  /*12b80*/  BSYNC B2 ;  /* 0x0000000000027941 */ /* 0x000fea0003800000 */
.L_x_19504:
        /* <DEDUP_REMOVED lines=44> */
.L_x_19503:
[----:B------:R-:W-:Y:S05]  /*12e50*/  BSYNC B1 ;  /* 0x0000000000017941 */ /* 0x000fea0003800000 */
.L_x_19502:
        /* <DEDUP_REMOVED lines=14> */
.L_x_19506:
        /* <DEDUP_REMOVED lines=12> */
.L_x_19509:
[----:B------:R-:W-:-:S07]  /*13000*/  MOV R36, R0 ;  /* 0x0000000000247202 */ /* 0x000fce0000000f00 */
.L_x_19510:
[----:B------:R-:W-:Y:S05]  /*13010*/  BSYNC B1 ;  /* 0x0000000000017941 */ /* 0x000fea0003800000 */
.L_x_19508:
        /* <DEDUP_REMOVED lines=16> */
.L_x_19514:
[----:B------:R-:W-:Y:S05]  /*13120*/  BSYNC B2 ;  /* 0x0000000000027941 */ /* 0x000fea0003800000 */
.L_x_19513:
        /* <DEDUP_REMOVED lines=44> */
.L_x_19512:
[----:B------:R-:W-:Y:S05]  /*133f0*/  BSYNC B1 ;  /* 0x0000000000017941 */ /* 0x000fea0003800000 */
.L_x_19511:
        /* <DEDUP_REMOVED lines=10> */
.L_x_19507:
        /* <DEDUP_REMOVED lines=12> */
.L_x_19516:
[----:B------:R-:W-:-:S07]  /*13560*/  IMAD.MOV.U32 R36, RZ, RZ, R0 ;  /* 0x000000ffff247224 */ /* 0x000fce00078e0000 */
.L_x_19517:
[----:B------:R-:W-:Y:S05]  /*13570*/  BSYNC B1 ;  /* 0x0000000000017941 */ /* 0x000fea0003800000 */
.L_x_19515:
        /* <DEDUP_REMOVED lines=16> */
.L_x_19521:
[----:B------:R-:W-:Y:S05]  /*13680*/  BSYNC B2 ;  /* 0x0000000000027941 */ /* 0x000fea0003800000 */
.L_x_19520:
        /* <DEDUP_REMOVED lines=44> */
.L_x_19519:
[----:B------:R-:W-:Y:S05]  /*13950*/  BSYNC B1 ;  /* 0x0000000000017941 */ /* 0x000fea0003800000 */
.L_x_19518:
        /* <DEDUP_REMOVED lines=15> */
.L_x_19522:
        /* <DEDUP_REMOVED lines=12> */
.L_x_19525:
[----:B------:R-:W-:-:S07]  /*13b10*/  IMAD.MOV.U32 R36, RZ, RZ, R0 ;  /* 0x000000ffff247224 */ /* 0x000fce00078e0000 */
.L_x_19526:
[----:B------:R-:W-:Y:S05]  /*13b20*/  BSYNC B1 ;  /* 0x0000000000017941 */ /* 0x000fea0003800000 */
.L_x_19524:
        /* <DEDUP_REMOVED lines=16> */
.L_x_19530:
[----:B------:R-:W-:Y:S05]  /*13c30*/  BSYNC B2 ;  /* 0x0000000000027941 */ /* 0x000fea0003800000 */
.L_x_19529:
        /* <DEDUP_REMOVED lines=44> */
.L_x_19528:
[----:B------:R-:W-:Y:S05]  /*13f00*/  BSYNC B1 ;  /* 0x0000000000017941 */ /* 0x000fea0003800000 */
.L_x_19527:
        /* <DEDUP_REMOVED lines=9> */
.L_x_19523:
        /* <DEDUP_REMOVED lines=12> */
.L_x_19532:
[----:B------:R-:W-:-:S07]  /*14060*/  IMAD.MOV.U32 R36, RZ, RZ, R0 ;  /* 0x000000ffff247224 */ /* 0x000fce00078e0000 */
.L_x_19533:
[----:B------:R-:W-:Y:S05]  /*14070*/  BSYNC B1 ;  /* 0x0000000000017941 */ /* 0x000fea0003800000 */
.L_x_19531:
        /* <DEDUP_REMOVED lines=16> */
.L_x_19537:
[----:B------:R-:W-:Y:S05]  /*14180*/  BSYNC B2 ;  /* 0x0000000000027941 */ /* 0x000fea0003800000 */
.L_x_19536:
        /* <DEDUP_REMOVED lines=44> */
.L_x_19535:
[----:B------:R-:W-:Y:S05]  /*14450*/  BSYNC B1 ;  /* 0x0000000000017941 */ /* 0x000fea0003800000 */
.L_x_19534:
        /* <DEDUP_REMOVED lines=14> */
.L_x_19538:
        /* <DEDUP_REMOVED lines=12> */
.L_x_19541:
[----:B------:R-:W-:-:S07]  /*14600*/  IMAD.MOV.U32 R34, RZ, RZ, R0 ;  /* 0x000000ffff227224 */ /* 0x000fce00078e0000 */
.L_x_19542:
[----:B------:R-:W-:Y:S05]  /*14610*/  BSYNC B1 ;  /* 0x0000000000017941 */ /* 0x000fea0003800000 */
.L_x_19540:
        /* <DEDUP_REMOVED lines=16> */
.L_x_19546:
[----:B------:R-:W-:Y:S05]  /*14720*/  BSYNC B2 ;  /* 0x0000000000027941 */ /* 0x000fea0003800000 */
.L_x_19545:
        /* <DEDUP_REMOVED lines=44> */
.L_x_19544:
[----:B------:R-:W-:Y:S05]  /*149f0*/  BSYNC B1 ;  /* 0x0000000000017941 */ /* 0x000fea0003800000 */
.L_x_19543:
        /* <DEDUP_REMOVED lines=10> */
.L_x_19539:
        /* <DEDUP_REMOVED lines=12> */
.L_x_19548:
[----:B------:R-:W-:-:S07]  /*14b60*/  MOV R34, R0 ;  /* 0x0000000000227202 */ /* 0x000fce0000000f00 */
.L_x_19549:
[----:B------:R-:W-:Y:S05]  /*14b70*/  BSYNC B1 ;  /* 0x0000000000017941 */ /* 0x000fea0003800000 */
.L_x_19547:
        /* <DEDUP_REMOVED lines=16> */
.L_x_19553:
[----:B------:R-:W-:Y:S05]  /*14c80*/  BSYNC B2 ;  /* 0x0000000000027941 */ /* 0x000fea0003800000 */
.L_x_19552:
        /* <DEDUP_REMOVED lines=44> */
.L_x_19551:
[----:B------:R-:W-:Y:S05]  /*14f50*/  BSYNC B1 ;  /* 0x0000000000017941 */ /* 0x000fea0003800000 */
.L_x_19550:
        /* <DEDUP_REMOVED lines=15> */
.L_x_19554:
        /* <DEDUP_REMOVED lines=12> */
.L_x_19557:
[----:B------:R-:W-:-:S07]  /*15110*/  MOV R34, R0 ;  /* 0x0000000000227202 */ /* 0x000fce0000000f00 */
.L_x_19558:
[----:B------:R-:W-:Y:S05]  /*15120*/  BSYNC B1 ;  /* 0x0000000000017941 */ /* 0x000fea0003800000 */
.L_x_19556:
        /* <DEDUP_REMOVED lines=16> */
.L_x_19562:
[----:B------:R-:W-:Y:S05]  /*15230*/  BSYNC B2 ;  /* 0x0000000000027941 */ /* 0x000fea0003800000 */
.L_x_19561:
        /* <DEDUP_REMOVED lines=44> */
.L_x_19560:
[----:B------:R-:W-:Y:S05]  /*15500*/  BSYNC B1 ;  /* 0x0000000000017941 */ /* 0x000fea0003800000 */
.L_x_19559:
        /* <DEDUP_REMOVED lines=9> */
.L_x_19555:
        /* <DEDUP_REMOVED lines=12> */
.L_x_19564:
[----:B------:R-:W-:-:S07]  /*15660*/  IMAD.MOV.U32 R28, RZ, RZ, R0 ;  /* 0x000000ffff1c7224 */ /* 0x000fce00078e0000 */
.L_x_19565:
[----:B------:R-:W-:Y:S05]  /*15670*/  BSYNC B1 ;  /* 0x0000000000017941 */ /* 0x000fea0003800000 */
.L_x_19563:
        /* <DEDUP_REMOVED lines=16> */
.L_x_19569:
[----:B------:R-:W-:Y:S05]  /*15780*/  BSYNC B2 ;  /* 0x0000000000027941 */ /* 0x000fea0003800000 */
.L_x_19568:
        /* <DEDUP_REMOVED lines=44> */
.L_x_19567:
[----:B------:R-:W-:Y:S05]  /*15a50*/  BSYNC B1 ;  /* 0x0000000000017941 */ /* 0x000fea0003800000 */
.L_x_19566:
        /* <DEDUP_REMOVED lines=12> */
.L_x_19570:
        /* <DEDUP_REMOVED lines=12> */
.L_x_19573:
[----:B------:R-:W-:-:S07]  /*15be0*/  IMAD.MOV.U32 R26, RZ, RZ, R0 ;  /* 0x000000ffff1a7224 */ /* 0x000fce00078e0000 */
.L_x_19574:
[----:B------:R-:W-:Y:S05]  /*15bf0*/  BSYNC B1 ;  /* 0x0000000000017941 */ /* 0x000fea0003800000 */
.L_x_19572:
        /* <DEDUP_REMOVED lines=16> */
.L_x_19578:
[----:B------:R-:W-:Y:S05]  /*15d00*/  BSYNC B2 ;  /* 0x0000000000027941 */ /* 0x000fea0003800000 */
.L_x_19577:
        /* <DEDUP_REMOVED lines=44> */
.L_x_19576:
[----:B------:R-:W-:Y:S05]  /*15fd0*/  BSYNC B1 ;  /* 0x0000000000017941 */ /* 0x000fea0003800000 */
.L_x_19575:
        /* <DEDUP_REMOVED lines=10> */
.L_x_19571:
        /* <DEDUP_REMOVED lines=12> */
.L_x_19580:
[----:B------:R-:W-:-:S07]  /*16140*/  IMAD.MOV.U32 R26, RZ, RZ, R0 ;  /* 0x000000ffff1a7224 */ /* 0x000fce00078e0000 */
.L_x_19581:
[----:B------:R-:W-:Y:S05]  /*16150*/  BSYNC B1 ;  /* 0x0000000000017941 */ /* 0x000fea0003800000 */
.L_x_19579:
        /* <DEDUP_REMOVED lines=16> */
.L_x_19585:
[----:B------:R-:W-:Y:S05]  /*16260*/  BSYNC B2 ;  /* 0x0000000000027941 */ /* 0x000fea0003800000 */
.L_x_19584:
        /* <DEDUP_REMOVED lines=42> */
[----:B------:R-:W-:Y:S01]  /*16510*/  LOP3.LUT R9, R31, R24, R11, 0x96, !PT ;  /* 0x000000181f097212 */ /* 0x000fe200078e960b */
[----:B------:R-:W-:-:S07]  /*16520*/  IMAD.MOV.U32 R2, RZ, RZ, R30 ;  /* 0x000000ffff027224 */ /* 0x000fce00078e001e */
.L_x_19583:
[----:B------:R-:W-:Y:S05]  /*16530*/  BSYNC B1 ;  /* 0x0000000000017941 */ /* 0x000fea0003800000 */
.L_x_19582:
        /* <DEDUP_REMOVED lines=13> */
.L_x_19586:
        /* <DEDUP_REMOVED lines=12> */
.L_x_19589:
[----:B------:R-:W-:-:S07]  /*166d0*/  IMAD.MOV.U32 R26, RZ, RZ, R0 ;  /* 0x000000ffff1a7224 */ /* 0x000fce00078e0000 */
.L_x_19590:
[----:B------:R-:W-:Y:S05]  /*166e0*/  BSYNC B1 ;  /* 0x0000000000017941 */ /* 0x000fea0003800000 */
.L_x_19588:
        /* <DEDUP_REMOVED lines=16> */
.L_x_19594:
[----:B------:R-:W-:Y:S05]  /*167f0*/  BSYNC B2 ;  /* 0x0000000000027941 */ /* 0x000fea0003800000 */
.L_x_19593:
        /* <DEDUP_REMOVED lines=44> */
.L_x_19592:
[----:B------:R-:W-:Y:S05]  /*16ac0*/  BSYNC B1 ;  /* 0x0000000000017941 */ /* 0x000fea0003800000 */
.L_x_19591:
        /* <DEDUP_REMOVED lines=9> */
.L_x_19587:
        /* <DEDUP_REMOVED lines=12> */
.L_x_19596:
[----:B------:R-:W-:-:S07]  /*16c20*/  MOV R26, R0 ;  /* 0x00000000001a7202 */ /* 0x000fce0000000f00 */
.L_x_19597:
[----:B------:R-:W-:Y:S05]  /*16c30*/  BSYNC B1 ;  /* 0x0000000000017941 */ /* 0x000fea0003800000 */
.L_x_19595:
        /* <DEDUP_REMOVED lines=16> */
.L_x_19601:
[----:B------:R-:W-:Y:S05]  /*16d40*/  BSYNC B2 ;  /* 0x0000000000027941 */ /* 0x000fea0003800000 */
.L_x_19600:
        /* <DEDUP_REMOVED lines=44> */
.L_x_19599:
[----:B------:R-:W-:Y:S05]  /*17010*/  BSYNC B1 ;  /* 0x0000000000017941 */ /* 0x000fea0003800000 */
.L_x_19598:
        /* <DEDUP_REMOVED lines=12> */
.L_x_19602:
        /* <DEDUP_REMOVED lines=12> */
.L_x_19605:
[----:B------:R-:W-:-:S07]  /*171a0*/  MOV R24, R0 ;  /* 0x0000000000187202 */ /* 0x000fce0000000f00 */
.L_x_19606:
[----:B------:R-:W-:Y:S05]  /*171b0*/  BSYNC B1 ;  /* 0x0000000000017941 */ /* 0x000fea0003800000 */
.L_x_19604:
        /* <DEDUP_REMOVED lines=18> */
.L_x_19610:
[----:B------:R-:W-:Y:S05]  /*172e0*/  BSYNC B2 ;  /* 0x0000000000027941 */ /* 0x000fea0003800000 */
.L_x_19609:
        /* <DEDUP_REMOVED lines=44> */
.L_x_19608:
[----:B------:R-:W-:Y:S05]  /*175b0*/  BSYNC B1 ;  /* 0x0000000000017941 */ /* 0x000fea0003800000 */
.L_x_19607:
        /* <DEDUP_REMOVED lines=10> */
.L_x_19603:
        /* <DEDUP_REMOVED lines=55> */
.L_x_19611:
        /* <DEDUP_REMOVED lines=16> */
.L_x_19613:
[----:B------:R-:W-:-:S07]  /*17ad0*/  MOV R34, R0 ;  /* 0x0000000000227202 */ /* 0x000fce0000000f00 */
.L_x_19614:
[----:B------:R-:W-:Y:S05]  /*17ae0*/  BSYNC B1 ;  /* 0x0000000000017941 */ /* 0x000fea0003800000 */
.L_x_19612:
        /* <DEDUP_REMOVED lines=16> */
.L_x_19618:
[----:B------:R-:W-:Y:S05]  /*17bf0*/  BSYNC B2 ;  /* 0x0000000000027941 */ /* 0x000fea0003800000 */
.L_x_19617:
        /* <DEDUP_REMOVED lines=44> */
.L_x_19616:
[----:B------:R-:W-:Y:S05]  /*17ec0*/  BSYNC B1 ;  /* 0x0000000000017941 */ /* 0x000fea0003800000 */
.L_x_19615:
        /* <DEDUP_REMOVED lines=15> */
.L_x_19619:
        /* <DEDUP_REMOVED lines=12> */
.L_x_19622:
[----:B------:R-:W-:-:S07]  /*18080*/  MOV R33, R0 ;  /* 0x0000000000217202 */ /* 0x000fce0000000f00 */
.L_x_19623:
[----:B------:R-:W-:Y:S05]  /*18090*/  BSYNC B1 ;  /* 0x0000000000017941 */ /* 0x000fea0003800000 */
.L_x_19621:
        /* <DEDUP_REMOVED lines=16> */
.L_x_19627:
[----:B------:R-:W-:Y:S05]  /*181a0*/  BSYNC B2 ;  /* 0x0000000000027941 */ /* 0x000fea0003800000 */
.L_x_19626:
        /* <DEDUP_REMOVED lines=44> */
.L_x_19625:
[----:B------:R-:W-:Y:S05]  /*18470*/  BSYNC B1 ;  /* 0x0000000000017941 */ /* 0x000fea0003800000 */
.L_x_19624:
        /* <DEDUP_REMOVED lines=9> */
.L_x_19620:
        /* <DEDUP_REMOVED lines=12> */
.L_x_19629:
[----:B------:R-:W-:-:S07]  /*185d0*/  IMAD.MOV.U32 R33, RZ, RZ, R0 ;  /* 0x000000ffff217224 */ /* 0x000fce00078e0000 */
.L_x_19630:
[----:B------:R-:W-:Y:S05]  /*185e0*/  BSYNC B1 ;  /* 0x0000000000017941 */ /* 0x000fea0003800000 */
.L_x_19628:
        /* <DEDUP_REMOVED lines=16> */
.L_x_19634:
[----:B------:R-:W-:Y:S05]  /*186f0*/  BSYNC B2 ;  /* 0x0000000000027941 */ /* 0x000fea0003800000 */
.L_x_19633:
        /* <DEDUP_REMOVED lines=44> */
.L_x_19632:
[----:B------:R-:W-:Y:S05]  /*189c0*/  BSYNC B1 ;  /* 0x0000000000017941 */ /* 0x000fea0003800000 */
.L_x_19631:
        /* <DEDUP_REMOVED lines=14> */
.L_x_19635:
        /* <DEDUP_REMOVED lines=12> */
.L_x_19638:
[----:B------:R-:W-:-:S07]  /*18b70*/  IMAD.MOV.U32 R24, RZ, RZ, R0 ;  /* 0x000000ffff187224 */ /* 0x000fce00078e0000 */
.L_x_19639:
[----:B------:R-:W-:Y:S05]  /*18b80*/  BSYNC B1 ;  /* 0x0000000000017941 */ /* 0x000fea0003800000 */
.L_x_19637:
        /* <DEDUP_REMOVED lines=16> */
.L_x_19643:
[----:B------:R-:W-:Y:S05]  /*18c90*/  BSYNC B2 ;  /* 0x0000000000027941 */ /* 0x000fea0003800000 */
.L_x_19642:
        /* <DEDUP_REMOVED lines=44> */
.L_x_19641:
[----:B------:R-:W-:Y:S05]  /*18f60*/  BSYNC B1 ;  /* 0x0000000000017941 */ /* 0x000fea0003800000 */
.L_x_19640:
        /* <DEDUP_REMOVED lines=10> */
.L_x_19636:
        /* <DEDUP_REMOVED lines=12> */
.L_x_19645:
[----:B------:R-:W-:-:S07]  /*190d0*/  MOV R24, R0 ;  /* 0x0000000000187202 */ /* 0x000fce0000000f00 */
.L_x_19646:
[----:B------:R-:W-:Y:S05]  /*190e0*/  BSYNC B1 ;  /* 0x0000000000017941 */ /* 0x000fea0003800000 */
.L_x_19644:
        /* <DEDUP_REMOVED lines=16> */
.L_x_19650:
[----:B------:R-:W-:Y:S05]  /*191f0*/  BSYNC B2 ;  /* 0x0000000000027941 */ /* 0x000fea0003800000 */
.L_x_19649:
        /* <DEDUP_REMOVED lines=44> */
.L_x_19648:
[----:B------:R-:W-:Y:S05]  /*194c0*/  BSYNC B1 ;  /* 0x0000000000017941 */ /* 0x000fea0003800000 */
.L_x_19647:
        /* <DEDUP_REMOVED lines=15> */
.L_x_19651:
        /* <DEDUP_REMOVED lines=12> */
.L_x_19654:
[----:B------:R-:W-:-:S07]  /*19680*/  MOV R29, R0 ;  /* 0x00000000001d7202 */ /* 0x000fce0000000f00 */
.L_x_19655:
[----:B------:R-:W-:Y:S05]  /*19690*/  BSYNC B1 ;  /* 0x0000000000017941 */ /* 0x000fea0003800000 */
.L_x_19653:
        /* <DEDUP_REMOVED lines=16> */
.L_x_19659:
[----:B------:R-:W-:Y:S05]  /*197a0*/  BSYNC B2 ;  /* 0x0000000000027941 */ /* 0x000fea0003800000 */
.L_x_19658:
        /* <DEDUP_REMOVED lines=44> */
.L_x_19657:
[----:B------:R-:W-:Y:S05]  /*19a70*/  BSYNC B1 ;  /* 0x0000000000017941 */ /* 0x000fea0003800000 */
.L_x_19656:
        /* <DEDUP_REMOVED lines=9> */
.L_x_19652:
        /* <DEDUP_REMOVED lines=12> */
.L_x_19661:
[----:B------:R-:W-:-:S07]  /*19bd0*/  MOV R29, R0 ;  /* 0x00000000001d7202 */ /* 0x000fce0000000f00 */
.L_x_19662:
[----:B------:R-:W-:Y:S05]  /*19be0*/  BSYNC B1 ;  /* 0x0000000000017941 */ /* 0x000fea0003800000 */
.L_x_19660:
        /* <DEDUP_REMOVED lines=16> */
.L_x_19666:
[----:B------:R-:W-:Y:S05]  /*19cf0*/  BSYNC B2 ;  /* 0x0000000000027941 */ /* 0x000fea0003800000 */
.L_x_19665:
        /* <DEDUP_REMOVED lines=40> */
[----:B------:R-:W-:Y:S02]  /*19f80*/  LOP3.LUT R8, R179, R8, R10, 0x96, !PT ;  /* 0x00000008b3087212 */ /* 0x000fe400078e960a */
[----:B------:R-:W-:Y:S01]  /*19f90*/  MOV R0, R178 ;  /* 0x000000b200007202 */ /* 0x000fe20000000f00 */
[----:B------:R-:W-:Y:S01]  /*19fa0*/  IMAD.MOV.U32 R2, RZ, RZ, R30 ;  /* 0x000000ffff027224 */ /* 0x000fe200078e001e */
[----:B------:R-:W-:-:S07]  /*19fb0*/  LOP3.LUT R9, R31, R24, R11, 0x96, !PT ;  /* 0x000000181f097212 */ /* 0x000fce00078e960b */
.L_x_19664:
[----:B------:R-:W-:Y:S05]  /*19fc0*/  BSYNC B1 ;  /* 0x0000000000017941 */ /* 0x000fea0003800000 */
.L_x_19663:
        /* <DEDUP_REMOVED lines=14> */
.L_x_19667:
        /* <DEDUP_REMOVED lines=12> */
.L_x_19670:
[----:B------:R-:W-:-:S07]  /*1a170*/  MOV R178, R0 ;  /* 0x0000000000b27202 */ /* 0x000fce0000000f00 */
.L_x_19671:
[----:B------:R-:W-:Y:S05]  /*1a180*/  BSYNC B1 ;  /* 0x0000000000017941 */ /* 0x000fea0003800000 */
.L_x_19669:
        /* <DEDUP_REMOVED lines=16> */
.L_x_19675:
[----:B------:R-:W-:Y:S05]  /*1a290*/  BSYNC B2 ;  /* 0x0000000000027941 */ /* 0x000fea0003800000 */
.L_x_19674:
        /* <DEDUP_REMOVED lines=44> */
.L_x_19673:
[----:B------:R-:W-:Y:S05]  /*1a560*/  BSYNC B1 ;  /* 0x0000000000017941 */ /* 0x000fea0003800000 */
.L_x_19672:
        /* <DEDUP_REMOVED lines=10> */
.L_x_19668:
        /* <DEDUP_REMOVED lines=12> */
.L_x_19677:
[----:B------:R-:W-:-:S07]  /*1a6d0*/  MOV R178, R0 ;  /* 0x0000000000b27202 */ /* 0x000fce0000000f00 */
.L_x_19678:
[----:B------:R-:W-:Y:S05]  /*1a6e0*/  BSYNC B1 ;  /* 0x0000000000017941 */ /* 0x000fea0003800000 */
.L_x_19676:
        /* <DEDUP_REMOVED lines=16> */
.L_x_19682:
[----:B------:R-:W-:Y:S05]  /*1a7f0*/  BSYNC B2 ;  /* 0x0000000000027941 */ /* 0x000fea0003800000 */
.L_x_19681:
        /* <DEDUP_REMOVED lines=44> */
.L_x_19680:
[----:B------:R-:W-:Y:S05]  /*1aac0*/  BSYNC B1 ;  /* 0x0000000000017941 */ /* 0x000fea0003800000 */
.L_x_19679:
        /* <DEDUP_REMOVED lines=15> */
.L_x_19683:
        /* <DEDUP_REMOVED lines=12> */
.L_x_19686:
[----:B------:R-:W-:-:S07]  /*1ac80*/  MOV R29, R0 ;  /* 0x00000000001d7202 */ /* 0x000fce0000000f00 */
.L_x_19687:
[----:B------:R-:W-:Y:S05]  /*1ac90*/  BSYNC B1 ;  /* 0x0000000000017941 */ /* 0x000fea0003800000 */
.L_x_19685:
        /* <DEDUP_REMOVED lines=16> */
.L_x_19691:
[----:B------:R-:W-:Y:S05]  /*1ada0*/  BSYNC B2 ;  /* 0x0000000000027941 */ /* 0x000fea0003800000 */
.L_x_19690:
        /* <DEDUP_REMOVED lines=44> */
.L_x_19689:
[----:B------:R-:W-:Y:S05]  /*1b070*/  BSYNC B1 ;  /* 0x0000000000017941 */ /* 0x000fea0003800000 */
.L_x_19688:
        /* <DEDUP_REMOVED lines=9> */
.L_x_19684:
        /* <DEDUP_REMOVED lines=12> */
.L_x_19693:
[----:B------:R-:W-:-:S07]  /*1b1d0*/  MOV R29, R0 ;  /* 0x00000000001d7202 */ /* 0x000fce0000000f00 */
.L_x_19694:
[----:B------:R-:W-:Y:S05]  /*1b1e0*/  BSYNC B1 ;  /* 0x0000000000017941 */ /* 0x000fea0003800000 */
.L_x_19692:
        /* <DEDUP_REMOVED lines=16> */
.L_x_19698:
[----:B------:R-:W-:Y:S05]  /*1b2f0*/  BSYNC B2 ;  /* 0x0000000000027941 */ /* 0x000fea0003800000 */
.L_x_19697:
        /* <DEDUP_REMOVED lines=44> */
.L_x_19696:
[----:B------:R-:W-:Y:S05]  /*1b5c0*/  BSYNC B1 ;  /* 0x0000000000017941 */ /* 0x000fea0003800000 */
.L_x_19695:
        /* <DEDUP_REMOVED lines=12> */
.L_x_19699:
        /* <DEDUP_REMOVED lines=12> */
.L_x_19702:
[----:B------:R-:W-:-:S07]  /*1b750*/  MOV R26, R0 ;  /* 0x00000000001a7202 */ /* 0x000fce0000000f00 */
.L_x_19703:
[----:B------:R-:W-:Y:S05]  /*1b760*/  BSYNC B1 ;  /* 0x0000000000017941 */ /* 0x000fea0003800000 */
.L_x_19701:
        /* <DEDUP_REMOVED lines=16> */
.L_x_19707:
[----:B------:R-:W-:Y:S05]  /*1b870*/  BSYNC B2 ;  /* 0x0000000000027941 */ /* 0x000fea0003800000 */
.L_x_19706:
        /* <DEDUP_REMOVED lines=44> */
.L_x_19705:
[----:B------:R-:W-:Y:S05]  /*1bb40*/  BSYNC B1 ;  /* 0x0000000000017941 */ /* 0x000fea0003800000 */
.L_x_19704:
        /* <DEDUP_REMOVED lines=10> */
.L_x_19700:
        /* <DEDUP_REMOVED lines=12> */
.L_x_19709:
[----:B------:R-:W-:-:S07]  /*1bcb0*/  MOV R26, R0 ;  /* 0x00000000001a7202 */ /* 0x000fce0000000f00 */
.L_x_19710:
[----:B------:R-:W-:Y:S05]  /*1bcc0*/  BSYNC B1 ;  /* 0x0000000000017941 */ /* 0x000fea0003800000 */
.L_x_19708:
        /* <DEDUP_REMOVED lines=16> */
.L_x_19714:
[----:B------:R-:W-:Y:S05]  /*1bdd0*/  BSYNC B2 ;  /* 0x0000000000027941 */ /* 0x000fea0003800000 */
.L_x_19713:
        /* <DEDUP_REMOVED lines=44> */
.L_x_19712:
[----:B------:R-:W-:Y:S05]  /*1c0a0*/  BSYNC B1 ;  /* 0x0000000000017941 */ /* 0x000fea0003800000 */
.L_x_19711:
[----:B------:R-:W-:Y:S01]  /*1c0b0*/  I2FP.F32.U32 R31, R26 ;  /* 0x0000001a001f7245 */ /* 0x000fe20000201000 */
[----:B------:R-:W-:-:S04]  /*1c0c0*/  IMAD.U32 R203, R27, 0x10000, RZ ;  /* 0x000100001bcb7824 */ /* 0x000fc800078e00ff */
[----:B------:R-:W-:Y:S01]  /*1c0d0*/  FFMA.FTZ R179, R31, R204, 1.1641532182693481445e-10 ;  /* 0x2f0000001fb37423 */ /* 0x000fe200000100cc */
[----:B------:R-:W-:Y:S01]  /*1c0e0*/  FMUL.FTZ R203, R203, R202 ;  /* 0x000000cacbcb7220 */ /* 0x000fe20000410000 */
[----:B------:R-:W-:-:S03]  /*1c0f0*/  PRMT R31, R27, 0x7632, R31 ;  /* 0x000076321b1f7816 */ /* 0x000fc6000000001f */
        /* <DEDUP_REMOVED lines=8> */
.L_x_19715:
        /* <DEDUP_REMOVED lines=12> */
.L_x_19718:
[----:B------:R-:W-:-:S07]  /*1c240*/  MOV R194, R0 ;  /* 0x0000000000c27202 */ /* 0x000fce0000000f00 */
.L_x_19719:
[----:B------:R-:W-:Y:S05]  /*1c250*/  BSYNC B1 ;  /* 0x0000000000017941 */ /* 0x000fea0003800000 */
.L_x_19717:
        /* <DEDUP_REMOVED lines=16> */
.L_x_19723:
[----:B------:R-:W-:Y:S05]  /*1c360*/  BSYNC B2 ;  /* 0x0000000000027941 */ /* 0x000fea0003800000 */
.L_x_19722:
        /* <DEDUP_REMOVED lines=44> */
.L_x_19721:
[----:B------:R-:W-:Y:S05]  /*1c630*/  BSYNC B1 ;  /* 0x0000000000017941 */ /* 0x000fea0003800000 */
.L_x_19720:
        /* <DEDUP_REMOVED lines=9> */
.L_x_19716:
        /* <DEDUP_REMOVED lines=12> */
.L_x_19725:
[----:B------:R-:W-:-:S07]  /*1c790*/  MOV R203, R0 ;  /* 0x0000000000cb7202 */ /* 0x000fce0000000f00 */
.L_x_19726:
[----:B------:R-:W-:Y:S05]  /*1c7a0*/  BSYNC B1 ;  /* 0x0000000000017941 */ /* 0x000fea0003800000 */
.L_x_19724:
        /* <DEDUP_REMOVED lines=16> */
.L_x_19730:
[----:B------:R-:W-:Y:S05]  /*1c8b0*/  BSYNC B2 ;  /* 0x0000000000027941 */ /* 0x000fea0003800000 */
.L_x_19729:
        /* <DEDUP_REMOVED lines=44> */
.L_x_19728:
[----:B------:R-:W-:Y:S05]  /*1cb80*/  BSYNC B1 ;  /* 0x0000000000017941 */ /* 0x000fea0003800000 */
.L_x_19727:
        /* <DEDUP_REMOVED lines=12> */
.L_x_19731:
        /* <DEDUP_REMOVED lines=12> */
.L_x_19734:
[----:B------:R-:W-:-:S07]  /*1cd10*/  MOV R195, R0 ;  /* 0x0000000000c37202 */ /* 0x000fce0000000f00 */
.L_x_19735:
[----:B------:R-:W-:Y:S05]  /*1cd20*/  BSYNC B1 ;  /* 0x0000000000017941 */ /* 0x000fea0003800000 */
.L_x_19733:
        /* <DEDUP_REMOVED lines=18> */
.L_x_19739:
[----:B------:R-:W-:Y:S05]  /*1ce50*/  BSYNC B2 ;  /* 0x0000000000027941 */ /* 0x000fea0003800000 */
.L_x_19738:
        /* <DEDUP_REMOVED lines=44> */
.L_x_19737:
[----:B------:R-:W-:Y:S05]  /*1d120*/  BSYNC B1 ;  /* 0x0000000000017941 */ /* 0x000fea0003800000 */
.L_x_19736:
        /* <DEDUP_REMOVED lines=10> */
.L_x_19732:
[----:B------:R-:W-:Y:S01]  /*1d1d0*/  P2R R24, PR, RZ, 0x4 ;  /* 0x00000004ff187803 */ /* 0x000fe20000000000 */
[----:B------:R-:W0:Y:S01]  /*1d1e0*/  @P1 LDC.64 R26, c[0x0][0x230] ;  /* 0x00008c00ff1a1b82 */ /* 0x000e220000000a00 */
[C---:B------:R-:W-:Y:S02]  /*1d1f0*/  LOP3.LUT P2, RZ, R185.reuse, 0x4, RZ, 0xc0, !PT ;  /* 0x00000004b9ff7812 */ /* 0x040fe4000784c0ff */
[----:B------:R-:W-:Y:S02]  /*1d200*/  SEL R208, RZ, 0x10000, P4 ;  /* 0x00010000ffd07807 */ /* 0x000fe40002000000 */
[----:B------:R-:W-:Y:S02]  /*1d210*/  SEL R203, RZ, 0x100, P3 ;  /* 0x00000100ffcb7807 */ /* 0x000fe40001800000 */
[C---:B------:R-:W-:Y:S02]  /*1d220*/  LOP3.LUT P4, RZ, R185.reuse, 0x10, RZ, 0xc0, !PT ;  /* 0x00000010b9ff7812 */ /* 0x040fe4000788c0ff */
[----:B------:R-:W-:-:S02]  /*1d230*/  LOP3.LUT P3, RZ, R185, 0x8, RZ, 0xc0, !PT ;  /* 0x00000008b9ff7812 */ /* 0x000fc4000786c0ff */
[----:B------:R-:W-:Y:S02]  /*1d240*/  SEL R210, RZ, 0x1, P2 ;  /* 0x00000001ffd27807 */ /* 0x000fe40001000000 */
[----:B------:R-:W-:Y:S02]  /*1d250*/  SEL R179, RZ, 0x1000000, P5 ;  /* 0x01000000ffb37807 */ /* 0x000fe40002800000 */
[----:B------:R-:W-:Y:S01]  /*1d260*/  SEL R206, RZ, 0x1, P3 ;  /* 0x00000001ffce7807 */ /* 0x000fe20001800000 */
[----:B------:R-:W-:Y:S01]  /*1d270*/  IMAD.WIDE.U32 R210, R210, 0x1000000, RZ ;  /* 0x01000000d2d27825 */ /* 0x000fe200078e00ff */
        /* <DEDUP_REMOVED lines=10> */
[----:B------:R-:W-:Y:S02]  /*1d320*/  SEL R211, RZ, 0x1, P6 ;  /* 0x00000001ffd37807 */ /* 0x000fe40003000000 */
[----:B------:R-:W-:Y:S01]  /*1d330*/  LOP3.LUT R179, R179, R219, R207, 0xfe, !PT ;  /* 0x000000dbb3b37212 */ /* 0x000fe200078efecf */
[----:B------:R-:W-:Y:S01]  /*1d340*/  IMAD.WIDE.U32 R206, R217, 0x8, R198 ;  /* 0x00000008d9ce7825 */ /* 0x000fe200078e00c6 */
[----:B------:R-:W-:Y:S01]  /*1d350*/  ISETP.NE.AND P2, PT, R24, RZ, PT ;  /* 0x000000ff1800720c */ /* 0x000fe20003f45270 */
[----:B------:R1:W-:Y:S01]  /*1d360*/  STG.E.128 desc[UR4][R208.64], R32 ;  /* 0x00000020d0007986 */ /* 0x0003e2000c101d04 */
[----:B------:R-:W-:Y:S01]  /*1d370*/  LOP3.LUT R178, R210, R211, RZ, 0xfc, !PT ;  /* 0x000000d3d2b27212 */ /* 0x000fe200078efcff */
[----:B------:R-:W2:Y:S01]  /*1d380*/  @P0 LDC.64 R24, c[0x0][0x228] ;  /* 0x00008a00ff180b82 */ /* 0x000ea20000000a00 */
[----:B------:R-:W-:Y:S01]  /*1d390*/  IADD3 R203, R205, 0xa0, RZ ;  /* 0x000000a0cdcb7810 */ /* 0x000fe20007ffe0ff */
[----:B------:R1:W-:Y:S04]  /*1d3a0*/  STG.E.128 desc[UR4][R208.64+0x10], R28 ;  /* 0x0000101cd0007986 */ /* 0x0003e8000c101d04 */
[----:B------:R1:W-:Y:S01]  /*1d3b0*/  STG.E.64 desc[UR4][R206.64], R178 ;  /* 0x000000b2ce007986 */ /* 0x0003e2000c101b04 */
        /* <DEDUP_REMOVED lines=24> */
.L_x_19740:
[----:B------:R1:W5:Y:S04]  /*1d540*/  @P0 LDG.E.128 R68, desc[UR4][R24.64] ;  /* 0x0000000418440981 */ /* 0x000368000c1e1d00 */
[----:B------:R1:W5:Y:S04]  /*1d550*/  @P1 LDG.E.128 R76, desc[UR4][R26.64] ;  /* 0x000000041a4c1981 */ /* 0x000368000c1e1d00 */
[----:B------:R1:W5:Y:S04]  /*1d560*/  @P1 LDG.E.128 R72, desc[UR4][R26.64+0x10] ;  /* 0x000010041a481981 */ /* 0x000368000c1e1d00 */
[----:B0-----:R-:W5:Y:S01]  /*1d570*/  LDG.E.128 R176, desc[UR4][R176.64] ;  /* 0x00000004b0b07981 */ /* 0x001f62000c1e1d00 */
        /* <DEDUP_REMOVED lines=12> */
.L_x_19742:
[----:B------:R-:W-:-:S07]  /*1d640*/  MOV R208, R0 ;  /* 0x0000000000d07202 */ /* 0x000fce0000000f00 */
.L_x_19743:
[----:B------:R-:W-:Y:S05]  /*1d650*/  BSYNC B1 ;  /* 0x0000000000017941 */ /* 0x000fea0003800000 */
.L_x_19741:
        /* <DEDUP_REMOVED lines=16> */
.L_x_19747:
[----:B------:R-:W-:Y:S05]  /*1d760*/  BSYNC B2 ;  /* 0x0000000000027941 */ /* 0x000fea0003800000 */
.L_x_19746:
        /* <DEDUP_REMOVED lines=39> */
[----:B------:R-:W-:Y:S01]  /*1d9e0*/  MOV R0, R206 ;  /* 0x000000ce00007202 */ /* 0x000fe20000000f00 */
[----:B------:R-:W-:Y:S01]  /*1d9f0*/  HFMA2.MMA R206, -RZ, RZ, 0, 0 ;  /* 0x00000000ffce7435 */ /* 0x000fe200000001ff */
[----:B------:R-:W-:Y:S01]  /*1da00*/  LOP3.LUT R8, R207, R8, R10, 0x96, !PT ;  /* 0x00000008cf087212 */ /* 0x000fe200078e960a */
[----:B------:R-:W-:Y:S01]  /*1da10*/  IMAD.MOV.U32 R2, RZ, RZ, R24 ;  /* 0x000000ffff027224 */ /* 0x000fe200078e0018 */
[----:B------:R-:W-:-:S08]  /*1da20*/  LOP3.LUT R9, R25, R26, R11, 0x96, !PT ;  /* 0x0000001a19097212 */ /* 0x000fd000078e960b */
.L_x_19745:
[----:B------:R-:W-:Y:S05]  /*1da30*/  BSYNC B1 ;  /* 0x0000000000017941 */ /* 0x000fea0003800000 */
.L_x_19744:
        /* <DEDUP_REMOVED lines=15> */
.L_x_19748:
        /* <DEDUP_REMOVED lines=12> */
.L_x_19751:
[----:B------:R-:W-:-:S07]  /*1dbf0*/  MOV R25, R0 ;  /* 0x0000000000197202 */ /* 0x000fce0000000f00 */
.L_x_19752:
[----:B------:R-:W-:Y:S05]  /*1dc00*/  BSYNC B1 ;  /* 0x0000000000017941 */ /* 0x000fea0003800000 */
.L_x_19750:
        /* <DEDUP_REMOVED lines=16> */
.L_x_19756:
[----:B------:R-:W-:Y:S05]  /*1dd10*/  BSYNC B2 ;  /* 0x0000000000027941 */ /* 0x000fea0003800000 */
.L_x_19755:
        /* <DEDUP_REMOVED lines=44> */
.L_x_19754:
[----:B------:R-:W-:Y:S05]  /*1dfe0*/  BSYNC B1 ;  /* 0x0000000000017941 */ /* 0x000fea0003800000 */
.L_x_19753:
        /* <DEDUP_REMOVED lines=9> */
.L_x_19749:
        /* <DEDUP_REMOVED lines=12> */
.L_x_19758:
[----:B------:R-:W-:-:S07]  /*1e140*/  MOV R25, R0 ;  /* 0x0000000000197202 */ /* 0x000fce0000000f00 */
.L_x_19759:
[----:B------:R-:W-:Y:S05]  /*1e150*/  BSYNC B1 ;  /* 0x0000000000017941 */ /* 0x000fea0003800000 */
.L_x_19757:
        /* <DEDUP_REMOVED lines=16> */
.L_x_19763:
[----:B------:R-:W-:Y:S05]  /*1e260*/  BSYNC B2 ;  /* 0x0000000000027941 */ /* 0x000fea0003800000 */
.L_x_19762:
        /* <DEDUP_REMOVED lines=44> */
.L_x_19761:
[----:B------:R-:W-:Y:S05]  /*1e530*/  BSYNC B1 ;  /* 0x0000000000017941 */ /* 0x000fea0003800000 */
.L_x_19760:
        /* <DEDUP_REMOVED lines=14> */
.L_x_19764:
        /* <DEDUP_REMOVED lines=12> */
.L_x_19767:
[----:B------:R-:W-:-:S07]  /*1e6e0*/  MOV R176, R0 ;  /* 0x0000000000b07202 */ /* 0x000fce0000000f00 */
.L_x_19768:
[----:B------:R-:W-:Y:S05]  /*1e6f0*/  BSYNC B1 ;  /* 0x0000000000017941 */ /* 0x000fea0003800000 */
.L_x_19766:
        /* <DEDUP_REMOVED lines=16> */
.L_x_19772:
[----:B------:R-:W-:Y:S05]  /*1e800*/  BSYNC B2 ;  /* 0x0000000000027941 */ /* 0x000fea0003800000 */
.L_x_19771:
        /* <DEDUP_REMOVED lines=44> */
.L_x_19770:
[----:B------:R-:W-:Y:S05]  /*1ead0*/  BSYNC B1 ;  /* 0x0000000000017941 */ /* 0x000fea0003800000 */
.L_x_19769:
[----:B------:R-:W-:Y:S02]  /*1eae0*/  I2FP.F32.U32 R27, R176 ;  /* 0x000000b0001b7245 */ /* 0x000fe40000201000 */
[----:B------:R-:W-:-:S03]  /*1eaf0*/  PRMT R176, R68, 0x7632, R176 ;  /* 0x0000763244b07816 */ /* 0x000fc600000000b0 */
[----:B------:R-:W-:Y:S02]  /*1eb00*/  FFMA.FTZ R27, R27, R204, 1.1641532182693481445e-10 ;  /* 0x2f0000001b1b7423 */ /* 0x000fe400000100cc */
[----:B------:R-:W-:-:S03]  /*1eb10*/  IMAD.U32 R187, R176, 0x10000, RZ ;  /* 0x00010000b0bb7824 */ /* 0x000fc600078e00ff */
[----:B------:R-:W-:Y:S01]  /*1eb20*/  FSETP.GTU.FTZ.AND P3, PT, R27, R200, PT ;  /* 0x000000c81b00720b */ /* 0x000fe20003f7c000 */
[----:B------:R-:W-:-:S05]  /*1eb30*/  FMUL.FTZ R187, R187, R202 ;  /* 0x000000cabbbb7220 */ /* 0x000fca0000410000 */
[----:B------:R-:W-:Y:S02]  /*1eb40*/  FSEL R176, R187, RZ, !P3 ;  /* 0x000000ffbbb07208 */ /* 0x000fe40005800000 */
[----:B------:R-:W-:-:S03]  /*1eb50*/  SEL R187, RZ, 0x1, P3 ;  /* 0x00000001ffbb7807 */ /* 0x000fc60001800000 */
[----:B------:R-:W-:-:S04]  /*1eb60*/  FADD.FTZ R25, R25, R176 ;  /* 0x000000b019197221 */ /* 0x000fc80000010000 */
[----:B------:R-:W-:-:S07]  /*1eb70*/  @P1 FADD.FTZ R25, R77, R25 ;  /* 0x000000194d191221 */ /* 0x000fce0000010000 */
.L_x_19765:
        /* <DEDUP_REMOVED lines=12> */
.L_x_19774:
[----:B------:R-:W-:-:S07]  /*1ec40*/  MOV R176, R0 ;  /* 0x0000000000b07202 */ /* 0x000fce0000000f00 */
.L_x_19775:
[----:B------:R-:W-:Y:S05]  /*1ec50*/  BSYNC B1 ;  /* 0x0000000000017941 */ /* 0x000fea0003800000 */
.L_x_19773:
        /* <DEDUP_REMOVED lines=16> */
.L_x_19779:
[----:B------:R-:W-:Y:S05]  /*1ed60*/  BSYNC B2 ;  /* 0x0000000000027941 */ /* 0x000fea0003800000 */
.L_x_19778:
        /* <DEDUP_REMOVED lines=44> */
.L_x_19777:
[----:B------:R-:W-:Y:S05]  /*1f030*/  BSYNC B1 ;  /* 0x0000000000017941 */ /* 0x000fea0003800000 */
.L_x_19776:
        /* <DEDUP_REMOVED lines=15> */
.L_x_19780:
        /* <DEDUP_REMOVED lines=12> */
.L_x_19783:
[----:B------:R-:W-:-:S07]  /*1f1f0*/  MOV R190, R0 ;  /* 0x0000000000be7202 */ /* 0x000fce0000000f00 */
.L_x_19784:
[----:B------:R-:W-:Y:S05]  /*1f200*/  BSYNC B1 ;  /* 0x0000000000017941 */ /* 0x000fea0003800000 */
.L_x_19782:
        /* <DEDUP_REMOVED lines=16> */
.L_x_19788:
[----:B------:R-:W-:Y:S05]  /*1f310*/  BSYNC B2 ;  /* 0x0000000000027941 */ /* 0x000fea0003800000 */
.L_x_19787:
        /* <DEDUP_REMOVED lines=44> */
.L_x_19786:
[----:B------:R-:W-:Y:S05]  /*1f5e0*/  BSYNC B1 ;  /* 0x0000000000017941 */ /* 0x000fea0003800000 */
.L_x_19785:
        /* <DEDUP_REMOVED lines=9> */
.L_x_19781:
        /* <DEDUP_REMOVED lines=12> */
.L_x_19790:
[----:B------:R-:W-:-:S07]  /*1f740*/  MOV R210, R0 ;  /* 0x0000000000d27202 */ /* 0x000fce0000000f00 */
.L_x_19791:
[----:B------:R-:W-:Y:S05]  /*1f750*/  BSYNC B1 ;  /* 0x0000000000017941 */ /* 0x000fea0003800000 */
.L_x_19789:
        /* <DEDUP_REMOVED lines=16> */
.L_x_19795:
[----:B------:R-:W-:Y:S05]  /*1f860*/  BSYNC B2 ;  /* 0x0000000000027941 */ /* 0x000fea0003800000 */
.L_x_19794:
        /* <DEDUP_REMOVED lines=44> */
.L_x_19793:
[----:B------:R-:W-:Y:S05]  /*1fb30*/  BSYNC B1 ;  /* 0x0000000000017941 */ /* 0x000fea0003800000 */
.L_x_19792:
        /* <DEDUP_REMOVED lines=14> */
.L_x_19796:
        /* <DEDUP_REMOVED lines=12> */
.L_x_19799:
[----:B------:R-:W-:-:S07]  /*1fce0*/  MOV R191, R0 ;  /* 0x0000000000bf7202 */ /* 0x000fce0000000f00 */
.L_x_19800:
[----:B------:R-:W-:Y:S05]  /*1fcf0*/  BSYNC B1 ;  /* 0x0000000000017941 */ /* 0x000fea0003800000 */
.L_x_19798:
        /* <DEDUP_REMOVED lines=16> */
.L_x_19804:
[----:B------:R-:W-:Y:S05]  /*1fe00*/  BSYNC B2 ;  /* 0x0000000000027941 */ /* 0x000fea0003800000 */
.L_x_19803:
        /* <DEDUP_REMOVED lines=44> */
.L_x_19802:
[----:B------:R-:W-:Y:S05]  /*200d0*/  BSYNC B1 ;  /* 0x0000000000017941 */ /* 0x000fea0003800000 */
.L_x_19801:
        /* <DEDUP_REMOVED lines=10> */
.L_x_19797:
        /* <DEDUP_REMOVED lines=12> */
.L_x_19806:
[----:B------:R-:W-:-:S07]  /*20240*/  MOV R210, R0 ;  /* 0x0000000000d27202 */ /* 0x000fce0000000f00 */
.L_x_19807:
[----:B------:R-:W-:Y:S05]  /*20250*/  BSYNC B1 ;  /* 0x0000000000017941 */ /* 0x000fea0003800000 */
.L_x_19805:
        /* <DEDUP_REMOVED lines=16> */
.L_x_19811:
[----:B------:R-:W-:Y:S05]  /*20360*/  BSYNC B2 ;  /* 0x0000000000027941 */ /* 0x000fea0003800000 */
.L_x_19810:
        /* <DEDUP_REMOVED lines=44> */
.L_x_19809:
[----:B------:R-:W-:Y:S05]  /*20630*/  BSYNC B1 ;  /* 0x0000000000017941 */ /* 0x000fea0003800000 */
.L_x_19808:
        /* <DEDUP_REMOVED lines=15> */
.L_x_19812:
        /* <DEDUP_REMOVED lines=12> */
.L_x_19815:
[----:B------:R-:W-:-:S07]  /*207f0*/  MOV R177, R0 ;  /* 0x0000000000b17202 */ /* 0x000fce0000000f00 */
.L_x_19816:
[----:B------:R-:W-:Y:S05]  /*20800*/  BSYNC B1 ;  /* 0x0000000000017941 */ /* 0x000fea0003800000 */
.L_x_19814:
        /* <DEDUP_REMOVED lines=16> */
.L_x_19820:
[----:B------:R-:W-:Y:S05]  /*20910*/  BSYNC B2 ;  /* 0x0000000000027941 */ /* 0x000fea0003800000 */
.L_x_19819:
        /* <DEDUP_REMOVED lines=44> */
.L_x_19818:
[----:B------:R-:W-:Y:S05]  /*20be0*/  BSYNC B1 ;  /* 0x0000000000017941 */ /* 0x000fea0003800000 */
.L_x_19817:
        /* <DEDUP_REMOVED lines=9> */
.L_x_19813:
        /* <DEDUP_REMOVED lines=12> */
.L_x_19822:
[----:B------:R-:W-:-:S07]  /*20d40*/  MOV R177, R0 ;  /* 0x0000000000b17202 */ /* 0x000fce0000000f00 */
.L_x_19823:
[----:B------:R-:W-:Y:S05]  /*20d50*/  BSYNC B1 ;  /* 0x0000000000017941 */ /* 0x000fea0003800000 */
.L_x_19821:
        /* <DEDUP_REMOVED lines=16> */
.L_x_19827:
[----:B------:R-:W-:Y:S05]  /*20e60*/  BSYNC B2 ;  /* 0x0000000000027941 */ /* 0x000fea0003800000 */
.L_x_19826:
        /* <DEDUP_REMOVED lines=44> */
.L_x_19825:
[----:B------:R-:W-:Y:S05]  /*21130*/  BSYNC B1 ;  /* 0x0000000000017941 */ /* 0x000fea0003800000 */
.L_x_19824:
        /* <DEDUP_REMOVED lines=12> */
.L_x_19828:
        /* <DEDUP_REMOVED lines=12> */
.L_x_19831:
[----:B------:R-:W-:-:S07]  /*212c0*/  MOV R178, R0 ;  /* 0x0000000000b27202 */ /* 0x000fce0000000f00 */
.L_x_19832:
[----:B------:R-:W-:Y:S05]  /*212d0*/  BSYNC B1 ;  /* 0x0000000000017941 */ /* 0x000fea0003800000 */
.L_x_19830:
        /* <DEDUP_REMOVED lines=16> */
.L_x_19836:
[----:B------:R-:W-:Y:S05]  /*213e0*/  BSYNC B2 ;  /* 0x0000000000027941 */ /* 0x000fea0003800000 */
.L_x_19835:
        /* <DEDUP_REMOVED lines=44> */
.L_x_19834:
[----:B------:R-:W-:Y:S05]  /*216b0*/  BSYNC B1 ;  /* 0x0000000000017941 */ /* 0x000fea0003800000 */
.L_x_19833:
        /* <DEDUP_REMOVED lines=10> */
.L_x_19829:
        /* <DEDUP_REMOVED lines=12> */
.L_x_19838:
[----:B------:R-:W-:-:S07]  /*21820*/  MOV R178, R0 ;  /* 0x0000000000b27202 */ /* 0x000fce0000000f00 */
.L_x_19839:
[----:B------:R-:W-:Y:S05]  /*21830*/  BSYNC B1 ;  /* 0x0000000000017941 */ /* 0x000fea0003800000 */
.L_x_19837:
        /* <DEDUP_REMOVED lines=16> */
.L_x_19843:
[----:B------:R-:W-:Y:S05]  /*21940*/  BSYNC B2 ;  /* 0x0000000000027941 */ /* 0x000fea0003800000 */
.L_x_19842:
        /* <DEDUP_REMOVED lines=44> */
.L_x_19841:
[----:B------:R-:W-:Y:S05]  /*21c10*/  BSYNC B1 ;  /* 0x0000000000017941 */ /* 0x000fea0003800000 */
.L_x_19840:
        /* <DEDUP_REMOVED lines=13> */
.L_x_19844:
        /* <DEDUP_REMOVED lines=12> */
.L_x_19847:
[----:B------:R-:W-:-:S07]  /*21db0*/  MOV R194, R0 ;  /* 0x0000000000c27202 */ /* 0x000fce0000000f00 */
.L_x_19848:
[----:B------:R-:W-:Y:S05]  /*21dc0*/  BSYNC B1 ;  /* 0x0000000000017941 */ /* 0x000fea0003800000 */
.L_x_19846:
        /* <DEDUP_REMOVED lines=16> */
.L_x_19852:
[----:B------:R-:W-:Y:S05]  /*21ed0*/  BSYNC B2 ;  /* 0x0000000000027941 */ /* 0x000fea0003800000 */
.L_x_19851:
        /* <DEDUP_REMOVED lines=44> */
.L_x_19850:
[----:B------:R-:W-:Y:S05]  /*221a0*/  BSYNC B1 ;  /* 0x0000000000017941 */ /* 0x000fea0003800000 */
.L_x_19849:
        /* <DEDUP_REMOVED lines=9> */
.L_x_19845:
        /* <DEDUP_REMOVED lines=12> */
.L_x_19854:
[----:B------:R-:W-:-:S07]  /*22300*/  MOV R212, R0 ;  /* 0x0000000000d47202 */ /* 0x000fce0000000f00 */
.L_x_19855:
[----:B------:R-:W-:Y:S05]  /*22310*/  BSYNC B1 ;  /* 0x0000000000017941 */ /* 0x000fea0003800000 */
.L_x_19853:
        /* <DEDUP_REMOVED lines=16> */
.L_x_19859:
[----:B------:R-:W-:Y:S05]  /*22420*/  BSYNC B2 ;  /* 0x0000000000027941 */ /* 0x000fea0003800000 */
.L_x_19858:
        /* <DEDUP_REMOVED lines=44> */
.L_x_19857:
[----:B------:R-:W-:Y:S05]  /*226f0*/  BSYNC B1 ;  /* 0x0000000000017941 */ /* 0x000fea0003800000 */
.L_x_19856:
        /* <DEDUP_REMOVED lines=12> */
.L_x_19860:
        /* <DEDUP_REMOVED lines=12> */
.L_x_19863:
[----:B------:R-:W-:-:S07]  /*22880*/  MOV R195, R0 ;  /* 0x0000000000c37202 */ /* 0x000fce0000000f00 */
.L_x_19864:
[----:B------:R-:W-:Y:S05]  /*22890*/  BSYNC B1 ;  /* 0x0000000000017941 */ /* 0x000fea0003800000 */
.L_x_19862:
        /* <DEDUP_REMOVED lines=16> */
.L_x_19868:
[----:B------:R-:W-:Y:S05]  /*229a0*/  BSYNC B2 ;  /* 0x0000000000027941 */ /* 0x000fea0003800000 */
.L_x_19867:
        /* <DEDUP_REMOVED lines=44> */
.L_x_19866:
[----:B------:R-:W-:Y:S05]  /*22c70*/  BSYNC B1 ;  /* 0x0000000000017941 */ /* 0x000fea0003800000 */
.L_x_19865:
        /* <DEDUP_REMOVED lines=10> */
.L_x_19861:
[----:B------:R-:W-:Y:S01]  /*22d20*/  FADD.FTZ R200, RZ, R64 ;  /* 0x00000040ffc87221 */ /* 0x000fe20000010000 */
[----:B------:R-:W-:Y:S01]  /*22d30*/  SEL R204, RZ, 0x1000000, P5 ;  /* 0x01000000ffcc7807 */ /* 0x000fe20002800000 */
[----:B------:R-:W-:Y:S01]  /*22d40*/  IMAD.WIDE.U32 R196, R203, 0x20, R196 ;  /* 0x00000020cbc47825 */ /* 0x000fe200078e00c4 */
[----:B------:R-:W-:-:S03]  /*22d50*/  SEL R209, RZ, 0x10000, P4 ;  /* 0x00010000ffd17807 */ /* 0x000fc60002000000 */
[----:B------:R-:W-:Y:S01]  /*22d60*/  FADD.FTZ R207, R200, R65 ;  /* 0x00000041c8cf7221 */ /* 0x000fe20000010000 */
[----:B------:R-:W-:Y:S01]  /*22d70*/  LOP3.LUT P6, RZ, R185, 0x8, RZ, 0xc0, !PT ;  /* 0x00000008b9ff7812 */ /* 0x000fe200078cc0ff */
[----:B------:R-:W-:Y:S01]  /*22d80*/  IMAD.WIDE.U32 R198, R203, 0x8, R198 ;  /* 0x00000008cbc67825 */ /* 0x000fe200078e00c6 */
[----:B------:R-:W-:-:S03]  /*22d90*/  LOP3.LUT P5, RZ, R185, 0x4, RZ, 0xc0, !PT ;  /* 0x00000004b9ff7812 */ /* 0x000fc600078ac0ff */
[----:B------:R-:W-:Y:S01]  /*22da0*/  FADD.FTZ R200, R207, R66 ;  /* 0x00000042cfc87221 */ /* 0x000fe20000010000 */
[----:B------:R-:W-:Y:S01]  /*22db0*/  LOP3.LUT P4, RZ, R185, 0x2, RZ, 0xc0, !PT ;  /* 0x00000002b9ff7812 */ /* 0x000fe2000788c0ff */
[----:B------:R0:W-:Y:S01]  /*22dc0*/  STG.E.128 desc[UR4][R196.64], R24 ;  /* 0x00000018c4007986 */ /* 0x0001e2000c101d04 */
[----:B------:R-:W-:Y:S01]  /*22dd0*/  SEL R202, RZ, 0x100, P3 ;  /* 0x00000100ffca7807 */ /* 0x000fe20001800000 */
[----:B------:R-:W-:Y:S01]  /*22de0*/  FADD.FTZ R207, R200, R67 ;  /* 0x00000043c8cf7221 */ /* 0x000fe20000010000 */
[----:B------:R-:W-:Y:S01]  /*22df0*/  SEL R210, RZ, 0x1, P4 ;  /* 0x00000001ffd27807 */ /* 0x000fe20002000000 */
[----:B------:R0:W-:Y:S01]  /*22e00*/  STG.E.128 desc[UR4][R196.64+0x10], R176 ;  /* 0x000010b0c4007986 */ /* 0x0001e2000c101d04 */
[----:B------:R-:W-:Y:S01]  /*22e10*/  SEL R208, RZ, 0x1, P5 ;  /* 0x00000001ffd07807 */ /* 0x000fe20002800000 */
[----:B------:R-:W-:Y:S01]  /*22e20*/  FADD.FTZ R200, R207, R60 ;  /* 0x0000003ccfc87221 */ /* 0x000fe20000010000 */
[----:B------:R-:W-:Y:S01]  /*22e30*/  SEL R206, RZ, 0x1, P6 ;  /* 0x00000001ffce7807 */ /* 0x000fe20003000000 */
[----:B------:R-:W-:Y:S01]  /*22e40*/  IMAD.WIDE.U32 R210, R210, 0x1000000, RZ ;  /* 0x01000000d2d27825 */ /* 0x000fe200078e00ff */
[----:B------:R-:W-:-:S03]  /*22e50*/  LOP3.LUT P2, RZ, R185, 0x1, RZ, 0xc0, !PT ;  /* 0x00000001b9ff7812 */ /* 0x000fc6000784c0ff */
[----:B------:R-:W-:Y:S01]  /*22e60*/  FADD.FTZ R207, R200, R61 ;  /* 0x0000003dc8cf7221 */ /* 0x000fe20000010000 */
[----:B------:R-:W-:Y:S01]  /*22e70*/  LOP3.LUT R202, R202, R204, R209, 0xfe, !PT ;  /* 0x000000cccaca7212 */ /* 0x000fe200078efed1 */
[----:B------:R-:W-:Y:S01]  /*22e80*/  IMAD.WIDE.U32 R208, R208, 0x10000, RZ ;  /* 0x00010000d0d07825 */ /* 0x000fe200078e00ff */
[----:B------:R-:W-:-:S03]  /*22e90*/  LOP3.LUT P1, RZ, R185, 0x10, RZ, 0xc0, !PT ;  /* 0x00000010b9ff7812 */ /* 0x000fc6000782c0ff */
[----:B------:R-:W-:Y:S01]  /*22ea0*/  FADD.FTZ R200, R207, R62 ;  /* 0x0000003ecfc87221 */ /* 0x000fe20000010000 */
        /* <DEDUP_REMOVED lines=50> */
[----:B------:R-:W-:Y:S01]  /*231d0*/  SHF.L.U32 R199, R194, 0x10, RZ ;  /* 0x00000010c2c77819 */ /* 0x000fe200000006ff */
        /* <DEDUP_REMOVED lines=19> */
.L_x_19869:
        /* <DEDUP_REMOVED lines=120> */
.L_x_19883:
[----:B------:R-:W-:Y:S01]  /*23a90*/  LOP3.LUT P2, RZ, R185, 0x40, RZ, 0xc0, !PT ;  /* 0x00000040b9ff7812 */ /* 0x000fe2000784c0ff */
[----:B-1----:R-:W-:Y:S01]  /*23aa0*/  FADD.FTZ R209, R202, R209 ;  /* 0x000000d1cad17221 */ /* 0x002fe20000010000 */
[C---:B------:R-:W-:Y:S02]  /*23ab0*/  FMUL.FTZ R206, R197.reuse, R197 ;  /* 0x000000c5c5ce7220 */ /* 0x040fe40000410000 */
[----:B------:R-:W-:Y:S01]  /*23ac0*/  FSEL R196, R197, RZ, !P2 ;  /* 0x000000ffc5c47208 */ /* 0x000fe20005000000 */
[----:B------:R-:W-:Y:S02]  /*23ad0*/  FFMA.FTZ R204, R209, R198, UR16 ;  /* 0x00000010d1cc7e23 */ /* 0x000fe400080100c6 */
[----:B------:R-:W-:Y:S02]  /*23ae0*/  FSEL R207, R206, RZ, P2 ;  /* 0x000000ffcecf7208 */ /* 0x000fe40001000000 */
[C---:B------:R-:W-:Y:S01]  /*23af0*/  FADD.FTZ R198, -R196.reuse, R48 ;  /* 0x00000030c4c67221 */ /* 0x040fe20000010100 */
[C---:B------:R-:W-:Y:S01]  /*23b00*/  FADD.FTZ R48, -R196.reuse, R44 ;  /* 0x0000002cc4307221 */ /* 0x040fe20000010100 */
[C---:B------:R-:W-:Y:S01]  /*23b10*/  FADD.FTZ R199, -R196.reuse, R45 ;  /* 0x0000002dc4c77221 */ /* 0x040fe20000010100 */
[C---:B0-----:R-:W-:Y:S01]  /*23b20*/  FADD.FTZ R202, -R196.reuse, R40 ;  /* 0x00000028c4ca7221 */ /* 0x041fe20000010100 */
[----:B------:R-:W0:Y:S01]  /*23b30*/  @!P1 LDC.64 R44, c[0x0][0x250] ;  /* 0x00009400ff2c9b82 */ /* 0x000e220000000a00 */
[----:B------:R-:W-:Y:S01]  /*23b40*/  FADD.FTZ R200, -R196, R41 ;  /* 0x00000029c4c87221 */ /* 0x000fe20000010100 */
[----:B------:R-:W-:Y:S01]  /*23b50*/  FADD.FTZ R207, R204, R207 ;  /* 0x000000cfcccf7221 */ /* 0x000fe20000010000 */
[C---:B------:R-:W-:Y:S01]  /*23b60*/  FADD.FTZ R204, -R196.reuse, R32 ;  /* 0x00000020c4cc7221 */ /* 0x040fe20000010100 */
[C---:B------:R-:W-:Y:S01]  /*23b70*/  FADD.FTZ R38, -R196.reuse, R38 ;  /* 0x00000026c4267221 */ /* 0x040fe20000010100 */
        /* <DEDUP_REMOVED lines=52> */
[----:B------:R-:W1:Y:S01]  /*23ec0*/  LDC.64 R32, c[0x0][0x2b8] ;  /* 0x0000ae00ff207b82 */ /* 0x000e620000000a00 */
[C---:B------:R-:W-:Y:S01]  /*23ed0*/  FMUL.FTZ R64, R207.reuse, R65 ;  /* 0x00000041cf407220 */ /* 0x040fe20000410000 */
[C---:B------:R-:W-:Y:S01]  /*23ee0*/  FMUL.FTZ R66, R207.reuse, R67 ;  /* 0x00000043cf427220 */ /* 0x040fe20000410000 */
[C---:B------:R-:W-:Y:S01]  /*23ef0*/  FMUL.FTZ R60, R207.reuse, R61 ;  /* 0x0000003dcf3c7220 */ /* 0x040fe20000410000 */
[C---:B0-----:R-:W-:Y:S01]  /*23f00*/  FMUL.FTZ R45, R207.reuse, R58 ;  /* 0x0000003acf2d7220 */ /* 0x041fe20000410000 */
[C---:B------:R-:W-:Y:S01]  /*23f10*/  FMUL.FTZ R58, R207.reuse, R53 ;  /* 0x00000035cf3a7220 */ /* 0x040fe20000410000 */
[C---:B------:R-:W-:Y:S01]  /*23f20*/  FMUL.FTZ R62, R207.reuse, R63 ;  /* 0x0000003fcf3e7220 */ /* 0x040fe20000410000 */
[C---:B------:R-:W-:Y:S01]  /*23f30*/  FMUL.FTZ R53, R207.reuse, R198 ;  /* 0x000000c6cf357220 */ /* 0x040fe20000410000 */
[C---:B------:R-:W-:Y:S01]  /*23f40*/  FMUL.FTZ R198, R207.reuse, R24 ;  /* 0x00000018cfc67220 */ /* 0x040fe20000410000 */
[C---:B------:R-:W-:Y:S01]  /*23f50*/  FMUL.FTZ R65, R207.reuse, R54 ;  /* 0x00000036cf417220 */ /* 0x040fe20000410000 */
[C---:B------:R-:W-:Y:S01]  /*23f60*/  FMUL.FTZ R177, R207.reuse, R26 ;  /* 0x0000001acfb17220 */ /* 0x040fe20000410000 */
[----:B------:R-:W-:Y:S01]  /*23f70*/  FFMA.FTZ R24, R124, R25, R172 ;  /* 0x000000197c187223 */ /* 0x000fe200000100ac */
[C---:B------:R-:W-:Y:S01]  /*23f80*/  FMUL.FTZ R54, R207.reuse, R37 ;  /* 0x00000025cf367220 */ /* 0x040fe20000410000 */
[----:B------:R-:W-:Y:S01]  /*23f90*/  FFMA.FTZ R25, R126, R27, R174 ;  /* 0x0000001b7e197223 */ /* 0x000fe200000100ae */
[----:B------:R-:W-:Y:S01]  /*23fa0*/  FFMA.FTZ R26, R120, R31, R168 ;  /* 0x0000001f781a7223 */ /* 0x000fe200000100a8 */
[----:B------:R-:W-:Y:S01]  /*23fb0*/  FMUL.FTZ R67, R207, R34 ;  /* 0x00000022cf437220 */ /* 0x000fe20000410000 */
[----:B------:R0:W-:Y:S01]  /*23fc0*/  @!P1 STG.E desc[UR4][R40.64], R207 ;  /* 0x000000cf28009986 */ /* 0x0001e2000c101904 */
[----:B------:R-:W-:Y:S01]  /*23fd0*/  FFMA.FTZ R27, R122, R35, R170 ;  /* 0x000000237a1b7223 */ /* 0x000fe200000100aa */
[----:B------:R-:W-:Y:S01]  /*23fe0*/  FFMA.FTZ R62, R123, R62, R171 ;  /* 0x0000003e7b3e7223 */ /* 0x000fe200000100ab */
[----:B------:R-:W-:Y:S01]  /*23ff0*/  FFMA.FTZ R37, R121, R60, R169 ;  /* 0x0000003c79257223 */ /* 0x000fe200000100a9 */
[----:B------:R-:W-:Y:S01]  /*24000*/  FFMA.FTZ R66, R127, R66, R175 ;  /* 0x000000427f427223 */ /* 0x000fe200000100af */
[----:B------:R-:W-:Y:S01]  /*24010*/  FFMA.FTZ R31, R125, R64, R173 ;  /* 0x000000407d1f7223 */ /* 0x000fe200000100ad */
[----:B------:R-:W-:Y:S01]  /*24020*/  FMUL.FTZ R44, R207, R57 ;  /* 0x00000039cf2c7220 */ /* 0x000fe20000410000 */
[----:B------:R-:W-:Y:S01]  /*24030*/  LEA R34, P1, R205, UR18, 0x4 ;  /* 0x00000012cd227c11 */ /* 0x000fe2000f8220ff */
        /* <DEDUP_REMOVED lines=13> */
[----:B------:R-:W-:Y:S01]  /*24110*/  FMUL.FTZ R222, R207, R55 ;  /* 0x00000037cfde7220 */ /* 0x000fe20000410000 */
[----:B------:R-:W-:Y:S01]  /*24120*/  FFMA.FTZ R51, R104, R51, R152 ;  /* 0x0000003368337223 */ /* 0x000fe20000010098 */
[----:B------:R-:W-:Y:S01]  /*24130*/  FFMA.FTZ R48, R105, R48, R153 ;  /* 0x0000003069307223 */ /* 0x000fe20000010099 */
[----:B------:R-:W-:Y:S01]  /*24140*/  FFMA.FTZ R50, R111, R50, R159 ;  /* 0x000000326f327223 */ /* 0x000fe2000001009f */
[----:B------:R2:W-:Y:S01]  /*24150*/  STG.E.128 desc[UR4][R34.64], R24 ;  /* 0x0000001822007986 */ /* 0x0005e2000c101d04 */
        /* <DEDUP_REMOVED lines=8> */
[----:B0-----:R-:W-:Y:S01]  /*241e0*/  FFMA.FTZ R41, R113, R58, R161 ;  /* 0x0000003a71297223 */ /* 0x001fe200000100a1 */
[----:B------:R-:W-:Y:S01]  /*241f0*/  FFMA.FTZ R56, R119, R56, R167 ;  /* 0x0000003877387223 */ /* 0x000fe200000100a7 */
[C---:B------:R-:W-:Y:S01]  /*24200*/  FMUL.FTZ R220, R207.reuse, R47 ;  /* 0x0000002fcfdc7220 */ /* 0x040fe20000410000 */
[C---:B------:R-:W-:Y:S01]  /*24210*/  FMUL.FTZ R47, R207.reuse, R202 ;  /* 0x000000cacf2f7220 */ /* 0x040fe20000410000 */
[----:B------:R-:W-:Y:S01]  /*24220*/  FMUL.FTZ R61, R207, R36 ;  /* 0x00000024cf3d7220 */ /* 0x000fe20000410000 */
[----:B------:R-:W-:Y:S01]  /*24230*/  F2FP.BF16.F32.PACK_AB R28, R37, R28 ;  /* 0x0000001c251c723e */ /* 0x000fe200000010ff */
[----:B------:R-:W-:Y:S01]  /*24240*/  FMUL.FTZ R202, R207, R39 ;  /* 0x00000027cfca7220 */ /* 0x000fe20000410000 */
[----:B------:R-:W-:Y:S01]  /*24250*/  F2FP.BF16.F32.PACK_AB R31, R222, R31 ;  /* 0x0000001fde1f723e */ /* 0x000fe200000010ff */
[----:B-1----:R-:W-:-:S04]  /*24260*/  IMAD.WIDE.U32 R36, R201, 0x10, R32 ;  /* 0x00000010c9247825 */ /* 0x002fc800078e0020 */
[----:B--2---:R-:W-:Y:S01]  /*24270*/  FFMA.FTZ R25, R110, R49, R158 ;  /* 0x000000316e197223 */ /* 0x004fe2000001009e */
[----:B------:R-:W-:Y:S01]  /*24280*/  F2FP.BF16.F32.PACK_AB R26, R48, R51 ;  /* 0x00000033301a723e */ /* 0x000fe200000010ff */
[----:B------:R-:W-:Y:S01]  /*24290*/  FMUL.FTZ R63, R207, R46 ;  /* 0x0000002ecf3f7220 */ /* 0x000fe20000410000 */
[----:B------:R-:W-:Y:S01]  /*242a0*/  F2FP.BF16.F32.PACK_AB R30, R41, R30 ;  /* 0x0000001e291e723e */ /* 0x000fe200000010ff */
[C---:B------:R-:W-:Y:S01]  /*242b0*/  FMUL.FTZ R39, R207.reuse, R204 ;  /* 0x000000cccf277220 */ /* 0x040fe20000410000 */
[----:B------:R-:W-:Y:S01]  /*242c0*/  F2FP.BF16.F32.PACK_AB R25, R50, R25 ;  /* 0x000000193219723e */ /* 0x000fe200000010ff */
[C---:B------:R-:W-:Y:S01]  /*242d0*/  FMUL.FTZ R55, R207.reuse, R42 ;  /* 0x0000002acf377220 */ /* 0x040fe20000410000 */
[----:B------:R-:W0:Y:S01]  /*242e0*/  LDC.64 R50, c[0x0][0x210] ;  /* 0x00008400ff327b82 */ /* 0x000e220000000a00 */
[----:B------:R-:W-:Y:S01]  /*242f0*/  F2FP.BF16.F32.PACK_AB R29, R56, R29 ;  /* 0x0000001d381d723e */ /* 0x000fe200000010ff */
[C---:B------:R-:W-:Y:S01]  /*24300*/  FMUL.FTZ R46, R207.reuse, R43 ;  /* 0x0000002bcf2e7220 */ /* 0x040fe20000410000 */
[----:B------:R-:W-:Y:S01]  /*24310*/  FMUL.FTZ R208, R207, R208 ;  /* 0x000000d0cfd07220 */ /* 0x000fe20000410000 */
[----:B------:R-:W-:-:S04]  /*24320*/  IMAD.WIDE.U32 R40, R213, 0x10, R32 ;  /* 0x00000010d5287825 */ /* 0x000fc800078e0020 */
[----:B------:R-:W-:Y:S01]  /*24330*/  FFMA.FTZ R24, R108, R53, R156 ;  /* 0x000000356c187223 */ /* 0x000fe2000001009c */
[----:B------:R1:W-:Y:S01]  /*24340*/  STG.E.128 desc[UR4][R36.64], R28 ;  /* 0x0000001c24007986 */ /* 0x0003e2000c101d04 */
[----:B------:R-:W-:Y:S01]  /*24350*/  FMUL.FTZ R200, R207, R200 ;  /* 0x000000c8cfc87220 */ /* 0x000fe20000410000 */
[----:B------:R-:W-:-:S04]  /*24360*/  IMAD.WIDE.U32 R42, R215, 0x10, R32 ;  /* 0x00000010d72a7825 */ /* 0x000fc800078e0020 */
[----:B------:R-:W-:Y:S01]  /*24370*/  FFMA.FTZ R34, R88, R197, R136 ;  /* 0x000000c558227223 */ /* 0x000fe20000010088 */
[C---:B------:R-:W-:Y:S01]  /*24380*/  FMUL.FTZ R206, R207.reuse, R206 ;  /* 0x000000cecfce7220 */ /* 0x040fe20000410000 */
[----:B------:R-:W-:Y:S01]  /*24390*/  FMUL.FTZ R210, R207, R210 ;  /* 0x000000d2cfd27220 */ /* 0x000fe20000410000 */
[----:B------:R-:W-:-:S04]  /*243a0*/  IMAD.WIDE.U32 R44, R217, 0x10, R32 ;  /* 0x00000010d92c7825 */ /* 0x000fc800078e0020 */
[----:B------:R-:W-:Y:S01]  /*243b0*/  FFMA.FTZ R33, R109, R52, R157 ;  /* 0x000000346d217223 */ /* 0x000fe2000001009d */
[----:B------:R-:W-:Y:S01]  /*243c0*/  FFMA.FTZ R32, R92, R39, R140 ;  /* 0x000000275c207223 */ /* 0x000fe2000001008c */
[----:B------:R-:W-:Y:S01]  /*243d0*/  FFMA.FTZ R39, R89, R208, R137 ;  /* 0x000000d059277223 */ /* 0x000fe20000010089 */
[C---:B------:R-:W-:Y:S01]  /*243e0*/  FMUL.FTZ R199, R207.reuse, R176 ;  /* 0x000000b0cfc77220 */ /* 0x040fe20000410000 */
[----:B------:R-:W-:Y:S01]  /*243f0*/  FMUL.FTZ R218, R207, R218 ;  /* 0x000000dacfda7220 */ /* 0x000fe20000410000 */
[----:B------:R-:W-:Y:S01]  /*24400*/  FFMA.FTZ R55, R102, R55, R150 ;  /* 0x0000003766377223 */ /* 0x000fe20000010096 */
[----:B------:R-:W-:Y:S01]  /*24410*/  FFMA.FTZ R46, R103, R46, R151 ;  /* 0x0000002e672e7223 */ /* 0x000fe20000010097 */
[C---:B------:R-:W-:Y:S01]  /*24420*/  FMUL.FTZ R59, R207.reuse, R214 ;  /* 0x000000d6cf3b7220 */ /* 0x040fe20000410000 */
[C---:B------:R-:W-:Y:S01]  /*24430*/  FMUL.FTZ R216, R207.reuse, R216 ;  /* 0x000000d8cfd87220 */ /* 0x040fe20000410000 */
[C---:B------:R-:W-:Y:S01]  /*24440*/  FMUL.FTZ R211, R207.reuse, R178 ;  /* 0x000000b2cfd37220 */ /* 0x040fe20000410000 */
[----:B------:R-:W-:Y:S01]  /*24450*/  FMUL.FTZ R196, R207, R196 ;  /* 0x000000c4cfc47220 */ /* 0x000fe20000410000 */
[----:B-1----:R-:W-:Y:S01]  /*24460*/  FFMA.FTZ R37, R93, R38, R141 ;  /* 0x000000265d257223 */ /* 0x002fe2000001008d */
        /* <DEDUP_REMOVED lines=24> */
[----:B------:R-:W-:Y:S01]  /*245f0*/  LEA R46, P1, R203, UR18, 0x4 ;  /* 0x00000012cb2e7c11 */ /* 0x000fe2000f8220ff */
[----:B0-----:R-:W-:Y:S01]  /*24600*/  IMAD R184, R50, 0x4, R184 ;  /* 0x0000000432b87824 */ /* 0x001fe200078e02b8 */
[----:B------:R-:W-:-:S02]  /*24610*/  F2FP.BF16.F32.PACK_AB R27, R220, R63 ;  /* 0x0000003fdc1b723e */ /* 0x000fc400000010ff */
        /* <DEDUP_REMOVED lines=8> */
[----:B------:R-:W-:Y:S01]  /*246a0*/  F2FP.BF16.F32.PACK_AB R39, R196, R39 ;  /* 0x00000027c427723e */ /* 0x000fe200000010ff */
[----:B------:R0:W-:Y:S01]  /*246b0*/  STG.E.128 desc[UR4][R44.64], R32 ;  /* 0x000000202c007986 */ /* 0x0001e2000c101d04 */
[----:B------:R-:W-:Y:S02]  /*246c0*/  F2FP.BF16.F32.PACK_AB R37, R216, R37 ;  /* 0x00000025d825723e */ /* 0x000fe400000010ff */
[----:B------:R-:W-:Y:S02]  /*246d0*/  LEA.HI.X R47, R203, UR19, RZ, 0x4, P1 ;  /* 0x00000013cb2f7c11 */ /* 0x000fe400088f24ff */
[----:B------:R-:W-:Y:S02]  /*246e0*/  F2FP.BF16.F32.PACK_AB R36, R49, R36 ;  /* 0x000000243124723e */ /* 0x000fe400000010ff */
[----:B------:R-:W-:-:S03]  /*246f0*/  ISETP.GE.AND P1, PT, R184, R51, PT ;  /* 0x00000033b800720c */ /* 0x000fc60003f26270 */
[----:B------:R0:W-:Y:S10]  /*24700*/  STG.E.128 desc[UR4][R46.64], R36 ;  /* 0x000000242e007986 */ /* 0x0001f4000c101d04 */
[----:B------:R-:W-:Y:S05]  /*24710*/  @!P1 BRA `(.L_x_19871) ;  /* 0xfffffdc000dc9947 */ /* 0x000fea000383ffff */
[----:B------:R-:W-:Y:S05]  /*24720*/  BSYNC B0 ;  /* 0x0000000000007941 */ /* 0x000fea0003800000 */
.L_x_19095:
[----:B------:R-:W-:Y:S05]  /*24730*/  EXIT ;  /* 0x000000000000794d */ /* 0x000fea0003800000 */
.L_x_19870:
[----:B------:R-:W-:Y:S01]  /*24740*/  HFMA2.MMA R219, -RZ, RZ, 0, 1.847743988037109375e-06 ;  /* 0x0000001fffdb7435 */ /* 0x000fe200000001ff */
[----:B------:R-:W-:Y:S01]  /*24750*/  BSSY B1, `(.L_x_19872) ;  /* 0x0000007000017945 */ /* 0x000fe20003800000 */
[----:B------:R-:W-:Y:S01]  /*24760*/  MOV R211, R200 ;  /* 0x000000c800d37202 */ /* 0x000fe20000000f00 */
[----:B------:R-:W-:Y:S02]  /*24770*/  IMAD.MOV.U32 R210, RZ, RZ, 0x1 ;  /* 0x00000001ffd27424 */ /* 0x000fe400078e00ff */
[----:B------:R-:W-:-:S07]  /*24780*/  IMAD.MOV.U32 R208, RZ, RZ, -0x1 ;  /* 0xffffffffffd07424 */ /* 0x000fce00078e00ff */
[----:B0-----:R-:W-:Y:S05]  /*24790*/  WARPSYNC.COLLECTIVE R208, `(.L_x_19873) ;  /* 0x00000000d0087348 */ /* 0x001fea0003c00000 */
[----:B------:R1:W2:Y:S02]  /*247a0*/  SHFL.BFLY P2, R209, R211, R210, R219 ;  /* 0x0c0000d2d3d17389 */ /* 0x0002a400000400db */
[----:B012---:R-:W-:Y:S01]  /*247b0*/  ENDCOLLECTIVE ;  /* 0x000000000000791b */ /* 0x007fe20003800000 */
.L_x_19873:
[----:B------:R-:W-:Y:S05]  /*247c0*/  BSYNC B1 ;  /* 0x0000000000017941 */ /* 0x000fea0003800000 */
.L_x_19872:
        /* <DEDUP_REMOVED lines=10> */
.L_x_19874:
[----:B------:R-:W-:Y:S02]  /*24870*/  IMAD.MOV.U32 R210, RZ, RZ, 0x4 ;  /* 0x00000004ffd27424 */ /* 0x000fe400078e00ff */
[----:B------:R-:W-:-:S04]  /*24880*/  IMAD.MOV.U32 R196, RZ, RZ, R209 ;  /* 0x000000ffffc47224 */ /* 0x000fc800078e00d1 */
[----:B------:R-:W-:-:S05]  /*24890*/  FADD.FTZ R202, R199, R196 ;  /* 0x000000c4c7ca7221 */ /* 0x000fca0000010000 */
[----:B------:R-:W-:-:S07]  /*248a0*/  MOV R211, R202 ;  /* 0x000000ca00d37202 */ /* 0x000fce0000000f00 */
[----:B------:R-:W-:Y:S05]  /*248b0*/  WARPSYNC.COLLECTIVE R208, `(.L_x_19875) ;  /* 0x00000000d0087348 */ /* 0x000fea0003c00000 */
[----:B------:R0:W1:Y:S02]  /*248c0*/  SHFL.BFLY P2, R209, R211, R210, R219 ;  /* 0x0c0000d2d3d17389 */ /* 0x00006400000400db */
[----:B01----:R-:W-:Y:S01]  /*248d0*/  ENDCOLLECTIVE ;  /* 0x000000000000791b */ /* 0x003fe20003800000 */
.L_x_19875:
[----:B------:R-:W-:Y:S01]  /*248e0*/  HFMA2.MMA R210, -RZ, RZ, 0, 4.76837158203125e-07 ;  /* 0x00000008ffd27435 */ /* 0x000fe200000001ff */
[----:B------:R-:W-:-:S05]  /*248f0*/  MOV R197, R209 ;  /* 0x000000d100c57202 */ /* 0x000fca0000000f00 */
[----:B------:R-:W-:-:S04]  /*24900*/  FADD.FTZ R204, R202, R197 ;  /* 0x000000c5cacc7221 */ /* 0x000fc80000010000 */
[----:B------:R-:W-:-:S07]  /*24910*/  IMAD.MOV.U32 R211, RZ, RZ, R204 ;  /* 0x000000ffffd37224 */ /* 0x000fce00078e00cc */
[----:B------:R-:W-:Y:S05]  /*24920*/  WARPSYNC.COLLECTIVE R208, `(.L_x_19876) ;  /* 0x00000000d0087348 */ /* 0x000fea0003c00000 */
[----:B------:R0:W1:Y:S02]  /*24930*/  SHFL.BFLY P2, R209, R211, R210, R219 ;  /* 0x0c0000d2d3d17389 */ /* 0x00006400000400db */
[----:B01----:R-:W-:Y:S01]  /*24940*/  ENDCOLLECTIVE ;  /* 0x000000000000791b */ /* 0x003fe20003800000 */
.L_x_19876:
[----:B------:R-:W-:Y:S02]  /*24950*/  IMAD.MOV.U32 R210, RZ, RZ, 0x10 ;  /* 0x00000010ffd27424 */ /* 0x000fe400078e00ff */
[----:B------:R-:W-:-:S04]  /*24960*/  IMAD.MOV.U32 R197, RZ, RZ, R209 ;  /* 0x000000ffffc57224 */ /* 0x000fc800078e00d1 */
[----:B------:R-:W-:-:S05]  /*24970*/  FADD.FTZ R206, R204, R197 ;  /* 0x000000c5ccce7221 */ /* 0x000fca0000010000 */
[----:B------:R-:W-:-:S07]  /*24980*/  MOV R211, R206 ;  /* 0x000000ce00d37202 */ /* 0x000fce0000000f00 */
[----:B------:R-:W-:Y:S05]  /*24990*/  WARPSYNC.COLLECTIVE R208, `(.L_x_19877) ;  /* 0x00000000d0087348 */ /* 0x000fea0003c00000 */
[----:B------:R0:W1:Y:S02]  /*249a0*/  SHFL.BFLY P2, R209, R211, R210, R219 ;  /* 0x0c0000d2d3d17389 */ /* 0x00006400000400db */
[----:B01----:R-:W-:Y:S01]  /*249b0*/  ENDCOLLECTIVE ;  /* 0x000000000000791b */ /* 0x003fe20003800000 */
.L_x_19877:
        /* <DEDUP_REMOVED lines=104> */
.L_x_19878:
[----:B------:R-:W-:Y:S02]  /*25040*/  IMAD.MOV.U32 R210, RZ, RZ, 0x2 ;  /* 0x00000002ffd27424 */ /* 0x000fe400078e00ff */
[----:B------:R-:W-:-:S04]  /*25050*/  IMAD.MOV.U32 R199, RZ, RZ, R209 ;  /* 0x000000ffffc77224 */ /* 0x000fc800078e00d1 */
[----:B------:R-:W-:-:S05]  /*25060*/  FADD.FTZ R199, R196, R199 ;  /* 0x000000c7c4c77221 */ /* 0x000fca0000010000 */
[----:B------:R-:W-:-:S07]  /*25070*/  MOV R211, R199 ;  /* 0x000000c700d37202 */ /* 0x000fce0000000f00 */
[----:B------:R-:W-:Y:S05]  /*25080*/  WARPSYNC.COLLECTIVE R208, `(.L_x_19879) ;  /* 0x00000000d0087348 */ /* 0x000fea0003c00000 */
[----:B------:R0:W1:Y:S02]  /*25090*/  SHFL.BFLY P2, R209, R211, R210, R219 ;  /* 0x0c0000d2d3d17389 */ /* 0x00006400000400db */
[----:B01----:R-:W-:Y:S01]  /*250a0*/  ENDCOLLECTIVE ;  /* 0x000000000000791b */ /* 0x003fe20003800000 */
.L_x_19879:
[----:B------:R-:W-:Y:S01]  /*250b0*/  HFMA2.MMA R210, -RZ, RZ, 0, 2.384185791015625e-07 ;  /* 0x00000004ffd27435 */ /* 0x000fe200000001ff */
[----:B------:R-:W-:-:S05]  /*250c0*/  MOV R200, R209 ;  /* 0x000000d100c87202 */ /* 0x000fca0000000f00 */
[----:B------:R-:W-:-:S04]  /*250d0*/  FADD.FTZ R200, R199, R200 ;  /* 0x000000c8c7c87221 */ /* 0x000fc80000010000 */
[----:B------:R-:W-:-:S07]  /*250e0*/  IMAD.MOV.U32 R211, RZ, RZ, R200 ;  /* 0x000000ffffd37224 */ /* 0x000fce00078e00c8 */
[----:B------:R-:W-:Y:S05]  /*250f0*/  WARPSYNC.COLLECTIVE R208, `(.L_x_19880) ;  /* 0x00000000d0087348 */ /* 0x000fea0003c00000 */
[----:B------:R0:W1:Y:S02]  /*25100*/  SHFL.BFLY P2, R209, R211, R210, R219 ;  /* 0x0c0000d2d3d17389 */ /* 0x00006400000400db */
[----:B01----:R-:W-:Y:S01]  /*25110*/  ENDCOLLECTIVE ;  /* 0x000000000000791b */ /* 0x003fe20003800000 */
.L_x_19880:
[----:B------:R-:W-:Y:S02]  /*25120*/  IMAD.MOV.U32 R210, RZ, RZ, 0x8 ;  /* 0x00000008ffd27424 */ /* 0x000fe400078e00ff */
[----:B------:R-:W-:-:S04]  /*25130*/  IMAD.MOV.U32 R207, RZ, RZ, R209 ;  /* 0x000000ffffcf7224 */ /* 0x000fc800078e00d1 */
[----:B------:R-:W-:-:S05]  /*25140*/  FADD.FTZ R207, R200, R207 ;  /* 0x000000cfc8cf7221 */ /* 0x000fca0000010000 */
[----:B------:R-:W-:-:S07]  /*25150*/  MOV R211, R207 ;  /* 0x000000cf00d37202 */ /* 0x000fce0000000f00 */
[----:B------:R-:W-:Y:S05]  /*25160*/  WARPSYNC.COLLECTIVE R208, `(.L_x_19881) ;  /* 0x00000000d0087348 */ /* 0x000fea0003c00000 */
[----:B------:R0:W1:Y:S02]  /*25170*/  SHFL.BFLY P2, R209, R211, R210, R219 ;  /* 0x0c0000d2d3d17389 */ /* 0x00006400000400db */
[----:B01----:R-:W-:Y:S01]  /*25180*/  ENDCOLLECTIVE ;  /* 0x000000000000791b */ /* 0x003fe20003800000 */
.L_x_19881:
[----:B------:R-:W-:Y:S01]  /*25190*/  HFMA2.MMA R210, -RZ, RZ, 0, 9.5367431640625e-07 ;  /* 0x00000010ffd27435 */ /* 0x000fe200000001ff */
[----:B------:R-:W-:-:S05]  /*251a0*/  MOV R202, R209 ;  /* 0x000000d100ca7202 */ /* 0x000fca0000000f00 */
[----:B------:R-:W-:-:S04]  /*251b0*/  FADD.FTZ R202, R207, R202 ;  /* 0x000000cacfca7221 */ /* 0x000fc80000010000 */
[----:B------:R-:W-:-:S07]  /*251c0*/  IMAD.MOV.U32 R211, RZ, RZ, R202 ;  /* 0x000000ffffd37224 */ /* 0x000fce00078e00ca */
[----:B------:R-:W-:Y:S05]  /*251d0*/  WARPSYNC.COLLECTIVE R208, `(.L_x_19882) ;  /* 0x00000000d0087348 */ /* 0x000fea0003c00000 */
[----:B------:R0:W1:Y:S02]  /*251e0*/  SHFL.BFLY P2, R209, R211, R210, R219 ;  /* 0x0c0000d2d3d17389 */ /* 0x00006400000400db */
[----:B01----:R-:W-:Y:S01]  /*251f0*/  ENDCOLLECTIVE ;  /* 0x000000000000791b */ /* 0x003fe20003800000 */
.L_x_19882:
[----:B------:R-:W-:Y:S05]  /*25200*/  BRA `(.L_x_19883) ;  /* 0xffffffe800207947 */ /* 0x000fea000383ffff */
.L_x_19884:
        /* <DEDUP_REMOVED lines=15> */
.L_x_40147:


//--------------------- .text._ZN10layer_norm31ln_parallel_residual_fwd_kernelINS_13Kernel_traitsIf6__halfS2_S2_fjLj1536ELj1ELj4ELj1ELj16ENS_18Kernel_traits_baseILj1536EfS2_S2_S2_fjLj128EEEEELb0ELb0ELb0EEEvNS_9FwdParamsE --------------------------
	.section	.text._ZN10layer_norm31ln_parallel_residual_fwd_kernelINS_13Kernel_traitsIf6__halfS2_S2_fjLj1536ELj1ELj4ELj1ELj16ENS_18Kernel_traits_baseILj1536EfS2_S2_S2_fjLj128EEEEELb0ELb0ELb0EEEvNS_9FwdParamsE,"ax",@progbits
	.align	128
        .global         _ZN10layer_norm31ln_parallel_residual_fwd_kernelINS_13Kernel_traitsIf6__halfS2_S2_fjLj1536ELj1ELj4ELj1ELj16ENS_18Kernel_traits_baseILj1536EfS2_S2_S2_fjLj128EEEEELb0ELb0ELb0EEEvNS_9FwdParamsE
        .type           _ZN10layer_norm31ln_parallel_residual_fwd_kernelINS_13Kernel_traitsIf6__halfS2_S2_fjLj1536ELj1ELj4ELj1ELj16ENS_18Kernel_traits_baseILj1536EfS2_S2_S2_fjLj128EEEEELb0ELb0ELb0EEEvNS_9FwdParamsE,@function
        .size           _ZN10layer_norm31ln_parallel_residual_fwd_kernelINS_13Kernel_traitsIf6__halfS2_S2_fjLj1536ELj1ELj4ELj1ELj16ENS_18Kernel_traits_baseILj1536EfS2_S2_S2_fjLj128EEEEELb0ELb0ELb0EEEvNS_9FwdParamsE,(.L_x_40148 - _ZN10layer_norm31ln_parallel_residual_fwd_kernelINS_13Kernel_traitsIf6__halfS2_S2_fjLj1536ELj1ELj4ELj1ELj16ENS_18Kernel_traits_baseILj1536EfS2_S2_S2_fjLj128EEEEELb0ELb0ELb0EEEvNS_9FwdParamsE)
        .other          _ZN10layer_norm31ln_parallel_residual_fwd_kernelINS_13Kernel_traitsIf6__halfS2_S2_fjLj1536ELj1ELj4ELj1ELj16ENS_18Kernel_traits_baseILj1536EfS2_S2_S2_fjLj128EEEEELb0ELb0ELb0EEEvNS_9FwdParamsE,@"STO_CUDA_ENTRY STV_DEFAULT"
_ZN10layer_norm31ln_parallel_residual_fwd_kernelINS_13Kernel_traitsIf6__halfS2_S2_fjLj1536ELj1ELj4ELj1ELj16ENS_18Kernel_traits_baseILj1536EfS2_S2_S2_fjLj128EEEEELb0ELb0ELb0EEEvNS_9FwdParamsE:
.text._ZN10layer_norm31ln_parallel_residual_fwd_kernelINS_13Kernel_traitsIf6__halfS2_S2_fjLj1536ELj1ELj4ELj1ELj16ENS_18Kernel_traits_baseILj1536EfS2_S2_S2_fjLj128EEEEELb0ELb0ELb0EEEvNS_9FwdParamsE:
        /* <DEDUP_REMOVED lines=67> */
.L_x_19886:
[----:B------:R-:W-:Y:S05]  /*0430*/  BSYNC B0 ;  /* 0x0000000000007941 */ /* 0x000fea0003800000 */
.L_x_19885:
[----:B------:R-:W-:Y:S04]  /*0440*/  BSSY B0, `(.L_x_19887) ;  /* 0x0000026000007945 */ /* 0x000fe80003800000 */
[----:B------:R-:W-:Y:S05]  /*0450*/  @!P6 BRA `(.L_x_19888) ;  /* 0x000000000090e947 */ /* 0x000fea0003800000 */
[----:B------:R-:W-:Y:S01]  /*0460*/  ULDC.64 UR6, c[0x0][0x2c8] ;  /* 0x0000b20000067ab9 */ /* 0x000fe20000000a00 */
[C---:B0-----:R-:W-:Y:S01]  /*0470*/  SHF.L.U32 R10, R3.reuse, 0x5, RZ ;  /* 0x00000005030a7819 */ /* 0x041fe200000006ff */
[----:B------:R-:W0:Y:S01]  /*0480*/  LDC.64 R12, c[0x0][0x260] ;  /* 0x00009800ff0c7b82 */ /* 0x000e220000000a00 */
[----:B------:R-:W-:Y:S01]  /*0490*/  ISETP.NE.U32.AND P0, PT, RZ, UR6, PT ;  /* 0x00000006ff007c0c */ /* 0x000fe2000bf05070 */
[----:B------:R-:W-:Y:S01]  /*04a0*/  ULDC.64 UR8, c[0x0][0x2d0] ;  /* 0x0000b40000087ab9 */ /* 0x000fe20000000a00 */
[----:B------:R-:W-:Y:S02]  /*04b0*/  SHF.L.U64.HI R11, R3, 0x5, RZ ;  /* 0x00000005030b7819 */ /* 0x000fe400000102ff */
[----:B------:R-:W-:Y:S02]  /*04c0*/  CS2R R142, SRZ ;  /* 0x00000000008e7805 */ /* 0x000fe4000001ff00 */
[----:B------:R-:W-:Y:S02]  /*04d0*/  ISETP.NE.AND.EX P0, PT, RZ, UR7, PT, P0 ;  /* 0x00000007ff007c0c */ /* 0x000fe4000bf05300 */
        /* <DEDUP_REMOVED lines=28> */
.L_x_19888:
[----:B------:R-:W-:Y:S05]  /*06a0*/  BSYNC B0 ;  /* 0x0000000000007941 */ /* 0x000fea0003800000 */
.L_x_19887:
[----:B------:R-:W-:Y:S04]  /*06b0*/  BSSY B0, `(.L_x_19889) ;  /* 0x0000024000007945 */ /* 0x000fe80003800000 */
[----:B------:R-:W-:Y:S05]  /*06c0*/  @!P5 BRA `(.L_x_19890) ;  /* 0x000000000088d947 */ /* 0x000fea0003800000 */
[----:B------:R-:W-:Y:S01]  /*06d0*/  ULDC.64 UR6, c[0x0][0x2c8] ;  /* 0x0000b20000067ab9 */ /* 0x000fe20000000a00 */
[----:B01----:R-:W0:Y:S01]  /*06e0*/  LDC.64 R12, c[0x0][0x260] ;  /* 0x00009800ff0c7b82 */ /* 0x003e220000000a00 */
[----:B------:R-:W-:Y:S01]  /*06f0*/  ISETP.NE.U32.AND P0, PT, RZ, UR6, PT ;  /* 0x00000006ff007c0c */ /* 0x000fe2000bf05070 */
[----:B------:R-:W-:Y:S01]  /*0700*/  ULDC.64 UR8, c[0x0][0x2d0] ;  /* 0x0000b40000087ab9 */ /* 0x000fe20000000a00 */
[----:B------:R-:W-:Y:S02]  /*0710*/  SHF.L.U32 R10, R3, 0x5, RZ ;  /* 0x00000005030a7819 */ /* 0x000fe400000006ff */
[----:B------:R-:W-:Y:S02]  /*0720*/  CS2R R126, SRZ ;  /* 0x00000000007e7805 */ /* 0x000fe4000001ff00 */
        /* <DEDUP_REMOVED lines=28> */
.L_x_19890:
[----:B------:R-:W-:Y:S05]  /*08f0*/  BSYNC B0 ;  /* 0x0000000000007941 */ /* 0x000fea0003800000 */
.L_x_19889:
[----:B------:R-:W-:Y:S04]  /*0900*/  BSSY B0, `(.L_x_19891) ;  /* 0x0000024000007945 */ /* 0x000fe80003800000 */
[----:B------:R-:W-:Y:S05]  /*0910*/  @!P4 BRA `(.L_x_19892) ;  /* 0x000000000088c947 */ /* 0x000fea0003800000 */
[----:B------:R-:W-:Y:S01]  /*0920*/  ULDC.64 UR6, c[0x0][0x2c8] ;  /* 0x0000b20000067ab9 */ /* 0x000fe20000000a00 */
[----:B012---:R-:W0:Y:S01]  /*0930*/  LDC.64 R12, c[0x0][0x260] ;  /* 0x00009800ff0c7b82 */ /* 0x007e220000000a00 */
        /* <DEDUP_REMOVED lines=32> */
.L_x_19892:
[----:B------:R-:W-:Y:S05]  /*0b40*/  BSYNC B0 ;  /* 0x0000000000007941 */ /* 0x000fea0003800000 */
.L_x_19891:
        /* <DEDUP_REMOVED lines=13> */
[----:B------:R-:W-:Y:S02]  /*0c20*/  CS2R R72, SRZ ;  /* 0x0000000000487805 */ /* 0x000fe4000001ff00 */
[----:B------:R-:W-:-:S07]  /*0c30*/  SHF.L.U32 R10, R3, 0x5, RZ ;  /* 0x00000005030a7819 */ /* 0x000fce00000006ff */
        /* <DEDUP_REMOVED lines=24> */
.L_x_19894:
[----:B------:R-:W-:Y:S05]  /*0dc0*/  BSYNC B0 ;  /* 0x0000000000007941 */ /* 0x000fea0003800000 */
.L_x_19893:
[----:B------:R-:W-:Y:S01]  /*0dd0*/  ISETP.GE.U32.AND P0, PT, R7, 0xc0, PT ;  /* 0x000000c00700780c */ /* 0x000fe20003f06070 */
[----:B------:R-:W-:Y:S01]  /*0de0*/  BSSY B0, `(.L_x_19895) ;  /* 0x0000025000007945 */ /* 0x000fe20003800000 */
[----:B------:R-:W-:-:S11]  /*0df0*/  LOP3.LUT R6, R6, 0xfffffffb, RZ, 0xc0, !PT ;  /* 0xfffffffb06067812 */ /* 0x000fd600078ec0ff */
[----:B------:R-:W-:Y:S01]  /*0e00*/  @P0 LOP3.LUT R6, R6, 0x4, RZ, 0xfc, !PT ;  /* 0x0000000406060812 */ /* 0x000fe200078efcff */
[----:B------:R-:W-:Y:S06]  /*0e10*/  @!P0 BRA `(.L_x_19896) ;  /* 0x0000000000848947 */ /* 0x000fec0003800000 */
[----:B01234-:R-:W-:Y:S01]  /*0e20*/  SHF.L.U32 R12, R3, 0x5, RZ ;  /* 0x00000005030c7819 */ /* 0x01ffe200000006ff */
[----:B------:R-:W-:Y:S01]  /*0e30*/  ULDC.64 UR6, c[0x0][0x268] ;  /* 0x00009a0000067ab9 */ /* 0x000fe20000000a00 */
[----:B------:R-:W-:Y:S01]  /*0e40*/  SHF.R.U32.HI R4, RZ, 0x1b, R3 ;  /* 0x0000001bff047819 */ /* 0x000fe20000011603 */
[----:B------:R-:W-:Y:S01]  /*0e50*/  ULDC.64 UR8, c[0x0][0x2d0] ;  /* 0x0000b40000087ab9 */ /* 0x000fe20000000a00 */
        /* <DEDUP_REMOVED lines=29> */
.L_x_19896:
[----:B------:R-:W-:Y:S05]  /*1030*/  BSYNC B0 ;  /* 0x0000000000007941 */ /* 0x000fea0003800000 */
.L_x_19895:
        /* <DEDUP_REMOVED lines=14> */
.L_x_20114:
        /* <DEDUP_REMOVED lines=31> */
.L_x_19900:
[----:B-----5:R-:W-:-:S05]  /*1310*/  HADD2.F32 R17, -RZ, R32.H0_H0 ;  /* 0x20000020ff117230 */ /* 0x020fca0000004100 */
[----:B------:R-:W-:Y:S01]  /*1320*/  FADD.FTZ R3, R17, R3 ;  /* 0x0000000311037221 */ /* 0x000fe20000010000 */
[----:B------:R-:W-:Y:S06]  /*1330*/  BRA `(.L_x_19901) ;  /* 0x0000000000107947 */ /* 0x000fec0003800000 */
.L_x_19899:
[----:B-----5:R-:W-:-:S05]  /*1340*/  HADD2.F32 R17, -RZ, R36.H0_H0 ;  /* 0x20000024ff117230 */ /* 0x020fca0000004100 */
[----:B------:R-:W-:Y:S01]  /*1350*/  FADD.FTZ R3, R17, R3 ;  /* 0x0000000311037221 */ /* 0x000fe20000010000 */
[----:B------:R-:W-:-:S05]  /*1360*/  @P2 HADD2.F32 R17, -RZ, R32.H0_H0 ;  /* 0x20000020ff112230 */ /* 0x000fca0000004100 */
[----:B------:R-:W-:-:S07]  /*1370*/  @P2 FADD.FTZ R3, R17, R3 ;  /* 0x0000000311032221 */ /* 0x000fce0000010000 */
.L_x_19901:
[----:B------:R-:W-:-:S04]  /*1380*/  F2FP.F16.F32.PACK_AB R17, RZ, R3 ;  /* 0x00000003ff11723e */ /* 0x000fc800000000ff */
[----:B------:R-:W-:-:S07]  /*1390*/  PRMT R160, R17, 0x7610, R160 ;  /* 0x0000761011a07816 */ /* 0x000fce00000000a0 */
.L_x_19902:
[----:B------:R-:W-:Y:S01]  /*13a0*/  HADD2.F32 R18, -RZ, R164.H1_H1 ;  /* 0x300000a4ff127230 */ /* 0x000fe20000004100 */
[----:B------:R-:W-:Y:S06]  /*13b0*/  @P3 BRA `(.L_x_19903) ;  /* 0x0000000000203947 */ /* 0x000fec0003800000 */
[----:B------:R-:W-:-:S04]  /*13c0*/  ISETP.NE.U32.AND P4, PT, RZ, UR10, PT ;  /* 0x0000000aff007c0c */ /* 0x000fc8000bf85070 */
[----:B------:R-:W-:-:S13]  /*13d0*/  ISETP.NE.AND.EX P4, PT, RZ, UR11, PT, P4 ;  /* 0x0000000bff007c0c */ /* 0x000fda000bf85340 */
[----:B------:R-:W-:Y:S05]  /*13e0*/  @P4 BRA `(.L_x_19904) ;  /* 0x0000000000084947 */ /* 0x000fea0003800000 */
[----:B------:R-:W-:Y:S05]  /*13f0*/  @P0 BRA `(.L_x_19905) ;  /* 0x0000000000200947 */ /* 0x000fea0003800000 */
[----:B------:R-:W-:Y:S05]  /*1400*/  BRA `(.L_x_19906) ;  /* 0x0000000000247947 */ /* 0x000fea0003800000 */
.L_x_19904:
[----:B-----5:R-:W-:-:S05]  /*1410*/  HADD2.F32 R17, -RZ, R32.H1_H1 ;  /* 0x30000020ff117230 */ /* 0x020fca0000004100 */
[----:B------:R-:W-:Y:S01]  /*1420*/  FADD.FTZ R18, R17, R18 ;  /* 0x0000001211127221 */ /* 0x000fe20000010000 */
[----:B------:R-:W-:Y:S06]  /*1430*/  BRA `(.L_x_19905) ;  /* 0x0000000000107947 */ /* 0x000fec0003800000 */
.L_x_19903:
[----:B-----5:R-:W-:-:S05]  /*1440*/  HADD2.F32 R17, -RZ, R36.H1_H1 ;  /* 0x30000024ff117230 */ /* 0x020fca0000004100 */
[----:B------:R-:W-:Y:S01]  /*1450*/  FADD.FTZ R18, R17, R18 ;  /* 0x0000001211127221 */ /* 0x000fe20000010000 */
[----:B------:R-:W-:-:S05]  /*1460*/  @P2 HADD2.F32 R17, -RZ, R32.H1_H1 ;  /* 0x30000020ff112230 */ /* 0x000fca0000004100 */
[----:B------:R-:W-:-:S07]  /*1470*/  @P2 FADD.FTZ R18, R17, R18 ;  /* 0x0000001211122221 */ /* 0x000fce0000010000 */
.L_x_19905:
[----:B------:R-:W-:-:S04]  /*1480*/  F2FP.F16.F32.PACK_AB R17, RZ, R18 ;  /* 0x00000012ff11723e */ /* 0x000fc800000000ff */
[----:B------:R-:W-:-:S07]  /*1490*/  PRMT R160, R160, 0x5410, R17 ;  /* 0x00005410a0a07816 */ /* 0x000fce0000000011 */
.L_x_19906:
[----:B------:R-:W-:Y:S01]  /*14a0*/  HADD2.F32 R17, -RZ, R165.H0_H0 ;  /* 0x200000a5ff117230 */ /* 0x000fe20000004100 */
[----:B------:R-:W-:Y:S06]  /*14b0*/  @P3 BRA `(.L_x_19907) ;  /* 0x0000000000203947 */ /* 0x000fec0003800000 */
[----:B------:R-:W-:-:S04]  /*14c0*/  ISETP.NE.U32.AND P4, PT, RZ, UR10, PT ;  /* 0x0000000aff007c0c */ /* 0x000fc8000bf85070 */
[----:B------:R-:W-:-:S13]  /*14d0*/  ISETP.NE.AND.EX P4, PT, RZ, UR11, PT, P4 ;  /* 0x0000000bff007c0c */ /* 0x000fda000bf85340 */
[----:B------:R-:W-:Y:S05]  /*14e0*/  @P4 BRA `(.L_x_19908) ;  /* 0x0000000000084947 */ /* 0x000fea0003800000 */
[----:B------:R-:W-:Y:S05]  /*14f0*/  @P0 BRA `(.L_x_19909) ;  /* 0x0000000000200947 */ /* 0x000fea0003800000 */
[----:B------:R-:W-:Y:S05]  /*1500*/  BRA `(.L_x_19910) ;  /* 0x0000000000247947 */ /* 0x000fea0003800000 */
.L_x_19908:
[----:B-----5:R-:W-:-:S05]  /*1510*/  HADD2.F32 R164, -RZ, R33.H0_H0 ;  /* 0x20000021ffa47230 */ /* 0x020fca0000004100 */
[----:B------:R-:W-:Y:S01]  /*1520*/  FADD.FTZ R17, R164, R17 ;  /* 0x00000011a4117221 */ /* 0x000fe20000010000 */
[----:B------:R-:W-:Y:S06]  /*1530*/  BRA `(.L_x_19909) ;  /* 0x0000000000107947 */ /* 0x000fec0003800000 */
.L_x_19907:
[----:B-----5:R-:W-:-:S05]  /*1540*/  HADD2.F32 R164, -RZ, R37.H0_H0 ;  /* 0x20000025ffa47230 */ /* 0x020fca0000004100 */
[----:B------:R-:W-:Y:S01]  /*1550*/  FADD.FTZ R17, R164, R17 ;  /* 0x00000011a4117221 */ /* 0x000fe20000010000 */
[----:B------:R-:W-:-:S05]  /*1560*/  @P2 HADD2.F32 R164, -RZ, R33.H0_H0 ;  /* 0x20000021ffa42230 */ /* 0x000fca0000004100 */
[----:B------:R-:W-:-:S07]  /*1570*/  @P2 FADD.FTZ R17, R164, R17 ;  /* 0x00000011a4112221 */ /* 0x000fce0000010000 */
.L_x_19909:
[----:B------:R-:W-:-:S04]  /*1580*/  F2FP.F16.F32.PACK_AB R164, RZ, R17 ;  /* 0x00000011ffa4723e */ /* 0x000fc800000000ff */
[----:B------:R-:W-:-:S07]  /*1590*/  PRMT R161, R164, 0x7610, R161 ;  /* 0x00007610a4a17816 */ /* 0x000fce00000000a1 */
.L_x_19910:
[----:B------:R-:W-:Y:S01]  /*15a0*/  HADD2.F32 R171, -RZ, R165.H1_H1 ;  /* 0x300000a5ffab7230 */ /* 0x000fe20000004100 */
[----:B------:R-:W-:Y:S06]  /*15b0*/  @P3 BRA `(.L_x_19911) ;  /* 0x0000000000203947 */ /* 0x000fec0003800000 */
[----:B------:R-:W-:-:S04]  /*15c0*/  ISETP.NE.U32.AND P4, PT, RZ, UR10, PT ;  /* 0x0000000aff007c0c */ /* 0x000fc8000bf85070 */
[----:B------:R-:W-:-:S13]  /*15d0*/  ISETP.NE.AND.EX P4, PT, RZ, UR11, PT, P4 ;  /* 0x0000000bff007c0c */ /* 0x000fda000bf85340 */
[----:B------:R-:W-:Y:S05]  /*15e0*/  @P4 BRA `(.L_x_19912) ;  /* 0x0000000000084947 */ /* 0x000fea0003800000 */
[----:B------:R-:W-:Y:S05]  /*15f0*/  @P0 BRA `(.L_x_19913) ;  /* 0x0000000000200947 */ /* 0x000fea0003800000 */
[----:B------:R-:W-:Y:S05]  /*1600*/  BRA `(.L_x_19914) ;  /* 0x0000000000247947 */ /* 0x000fea0003800000 */
.L_x_19912:
[----:B-----5:R-:W-:-:S05]  /*1610*/  HADD2.F32 R164, -RZ, R33.H1_H1 ;  /* 0x30000021ffa47230 */ /* 0x020fca0000004100 */
[----:B------:R-:W-:Y:S01]  /*1620*/  FADD.FTZ R171, R164, R171 ;  /* 0x000000aba4ab7221 */ /* 0x000fe20000010000 */
[----:B------:R-:W-:Y:S06]  /*1630*/  BRA `(.L_x_19913) ;  /* 0x0000000000107947 */ /* 0x000fec0003800000 */
.L_x_19911:
[----:B-----5:R-:W-:-:S05]  /*1640*/  HADD2.F32 R164, -RZ, R37.H1_H1 ;  /* 0x30000025ffa47230 */ /* 0x020fca0000004100 */
[----:B------:R-:W-:Y:S01]  /*1650*/  FADD.FTZ R171, R164, R171 ;  /* 0x000000aba4ab7221 */ /* 0x000fe20000010000 */
[----:B------:R-:W-:-:S05]  /*1660*/  @P2 HADD2.F32 R164, -RZ, R33.H1_H1 ;  /* 0x30000021ffa42230 */ /* 0x000fca0000004100 */
[----:B------:R-:W-:-:S07]  /*1670*/  @P2 FADD.FTZ R171, R164, R171 ;  /* 0x000000aba4ab2221 */ /* 0x000fce0000010000 */
.L_x_19913:
[----:B------:R-:W-:-:S04]  /*1680*/  F2FP.F16.F32.PACK_AB R164, RZ, R171 ;  /* 0x000000abffa4723e */ /* 0x000fc800000000ff */
[----:B------:R-:W-:-:S07]  /*1690*/  PRMT R161, R161, 0x5410, R164 ;  /* 0x00005410a1a17816 */ /* 0x000fce00000000a4 */
.L_x_19914:
[----:B------:R-:W-:Y:S01]  /*16a0*/  HADD2.F32 R170, -RZ, R166.H0_H0 ;  /* 0x200000a6ffaa7230 */ /* 0x000fe20000004100 */
[----:B------:R-:W-:Y:S06]  /*16b0*/  @P3 BRA `(.L_x_19915) ;  /* 0x0000000000203947 */ /* 0x000fec0003800000 */
[----:B------:R-:W-:-:S04]  /*16c0*/  ISETP.NE.U32.AND P4, PT, RZ, UR10, PT ;  /* 0x0000000aff007c0c */ /* 0x000fc8000bf85070 */
[----:B------:R-:W-:-:S13]  /*16d0*/  ISETP.NE.AND.EX P4, PT, RZ, UR11, PT, P4 ;  /* 0x0000000bff007c0c */ /* 0x000fda000bf85340 */
[----:B------:R-:W-:Y:S05]  /*16e0*/  @P4 BRA `(.L_x_19916) ;  /* 0x0000000000084947 */ /* 0x000fea0003800000 */
[----:B------:R-:W-:Y:S05]  /*16f0*/  @P0 BRA `(.L_x_19917) ;  /* 0x0000000000200947 */ /* 0x000fea0003800000 */
[----:B------:R-:W-:Y:S05]  /*1700*/  BRA `(.L_x_19918) ;  /* 0x0000000000247947 */ /* 0x000fea0003800000 */
.L_x_19916:
[----:B-----5:R-:W-:-:S05]  /*1710*/  HADD2.F32 R164, -RZ, R34.H0_H0 ;  /* 0x20000022ffa47230 */ /* 0x020fca0000004100 */
[----:B------:R-:W-:Y:S01]  /*1720*/  FADD.FTZ R170, R164, R170 ;  /* 0x000000aaa4aa7221 */ /* 0x000fe20000010000 */
[----:B------:R-:W-:Y:S06]  /*1730*/  BRA `(.L_x_19917) ;  /* 0x0000000000107947 */ /* 0x000fec0003800000 */
.L_x_19915:
[----:B-----5:R-:W-:-:S05]  /*1740*/  HADD2.F32 R164, -RZ, R38.H0_H0 ;  /* 0x20000026ffa47230 */ /* 0x020fca0000004100 */
[----:B------:R-:W-:Y:S01]  /*1750*/  FADD.FTZ R170, R164, R170 ;  /* 0x000000aaa4aa7221 */ /* 0x000fe20000010000 */
[----:B------:R-:W-:-:S05]  /*1760*/  @P2 HADD2.F32 R164, -RZ, R34.H0_H0 ;  /* 0x20000022ffa42230 */ /* 0x000fca0000004100 */
[----:B------:R-:W-:-:S07]  /*1770*/  @P2 FADD.FTZ R170, R164, R170 ;  /* 0x000000aaa4aa2221 */ /* 0x000fce0000010000 */
.L_x_19917:
[----:B------:R-:W-:-:S04]  /*1780*/  F2FP.F16.F32.PACK_AB R164, RZ, R170 ;  /* 0x000000aaffa4723e */ /* 0x000fc800000000ff */
[----:B------:R-:W-:-:S07]  /*1790*/  PRMT R162, R164, 0x7610, R162 ;  /* 0x00007610a4a27816 */ /* 0x000fce00000000a2 */
.L_x_19918:
[----:B------:R-:W-:Y:S01]  /*17a0*/  HADD2.F32 R183, -RZ, R166.H1_H1 ;  /* 0x300000a6ffb77230 */ /* 0x000fe20000004100 */
[----:B------:R-:W-:Y:S06]  /*17b0*/  @P3 BRA `(.L_x_19919) ;  /* 0x0000000000203947 */ /* 0x000fec0003800000 */
[----:B------:R-:W-:-:S04]  /*17c0*/  ISETP.NE.U32.AND P4, PT, RZ, UR10, PT ;  /* 0x0000000aff007c0c */ /* 0x000fc8000bf85070 */
[----:B------:R-:W-:-:S13]  /*17d0*/  ISETP.NE.AND.EX P4, PT, RZ, UR11, PT, P4 ;  /* 0x0000000bff007c0c */ /* 0x000fda000bf85340 */
[----:B------:R-:W-:Y:S05]  /*17e0*/  @P4 BRA `(.L_x_19920) ;  /* 0x0000000000084947 */ /* 0x000fea0003800000 */
[----:B------:R-:W-:Y:S05]  /*17f0*/  @P0 BRA `(.L_x_19921) ;  /* 0x0000000000200947 */ /* 0x000fea0003800000 */
[----:B------:R-:W-:Y:S05]  /*1800*/  BRA `(.L_x_19922) ;  /* 0x0000000000247947 */ /* 0x000fea0003800000 */
.L_x_19920:
[----:B-----5:R-:W-:-:S05]  /*1810*/  HADD2.F32 R164, -RZ, R34.H1_H1 ;  /* 0x30000022ffa47230 */ /* 0x020fca0000004100 */
[----:B------:R-:W-:Y:S01]  /*1820*/  FADD.FTZ R183, R164, R183 ;  /* 0x000000b7a4b77221 */ /* 0x000fe20000010000 */
[----:B------:R-:W-:Y:S06]  /*1830*/  BRA `(.L_x_19921) ;  /* 0x0000000000107947 */ /* 0x000fec0003800000 */
.L_x_19919:
[----:B-----5:R-:W-:-:S05]  /*1840*/  HADD2.F32 R164, -RZ, R38.H1_H1 ;  /* 0x30000026ffa47230 */ /* 0x020fca0000004100 */
[----:B------:R-:W-:Y:S01]  /*1850*/  FADD.FTZ R183, R164, R183 ;  /* 0x000000b7a4b77221 */ /* 0x000fe20000010000 */
[----:B------:R-:W-:-:S05]  /*1860*/  @P2 HADD2.F32 R164, -RZ, R34.H1_H1 ;  /* 0x30000022ffa42230 */ /* 0x000fca0000004100 */
[----:B------:R-:W-:-:S07]  /*1870*/  @P2 FADD.FTZ R183, R164, R183 ;  /* 0x000000b7a4b72221 */ /* 0x000fce0000010000 */
.L_x_19921:
[----:B------:R-:W-:-:S04]  /*1880*/  F2FP.F16.F32.PACK_AB R164, RZ, R183 ;  /* 0x000000b7ffa4723e */ /* 0x000fc800000000ff */
[----:B------:R-:W-:-:S07]  /*1890*/  PRMT R162, R162, 0x5410, R164 ;  /* 0x00005410a2a27816 */ /* 0x000fce00000000a4 */
.L_x_19922:
[----:B------:R-:W-:Y:S01]  /*18a0*/  HADD2.F32 R182, -RZ, R167.H0_H0 ;  /* 0x200000a7ffb67230 */ /* 0x000fe20000004100 */
[----:B------:R-:W-:Y:S06]  /*18b0*/  @P3 BRA `(.L_x_19923) ;  /* 0x0000000000203947 */ /* 0x000fec0003800000 */
[----:B------:R-:W-:-:S04]  /*18c0*/  ISETP.NE.U32.AND P4, PT, RZ, UR10, PT ;  /* 0x0000000aff007c0c */ /* 0x000fc8000bf85070 */
[----:B------:R-:W-:-:S13]  /*18d0*/  ISETP.NE.AND.EX P4, PT, RZ, UR11, PT, P4 ;  /* 0x0000000bff007c0c */ /* 0x000fda000bf85340 */
[----:B------:R-:W-:Y:S05]  /*18e0*/  @P4 BRA `(.L_x_19924) ;  /* 0x0000000000084947 */ /* 0x000fea0003800000 */
[----:B------:R-:W-:Y:S05]  /*18f0*/  @P0 BRA `(.L_x_19925) ;  /* 0x0000000000200947 */ /* 0x000fea0003800000 */
[----:B------:R-:W-:Y:S05]  /*1900*/  BRA `(.L_x_19926) ;  /* 0x0000000000247947 */ /* 0x000fea0003800000 */
.L_x_19924:
[----:B-----5:R-:W-:-:S05]  /*1910*/  HADD2.F32 R164, -RZ, R35.H0_H0 ;  /* 0x20000023ffa47230 */ /* 0x020fca0000004100 */
[----:B------:R-:W-:Y:S01]  /*1920*/  FADD.FTZ R182, R164, R182 ;  /* 0x000000b6a4b67221 */ /* 0x000fe20000010000 */
[----:B------:R-:W-:Y:S06]  /*1930*/  BRA `(.L_x_19925) ;  /* 0x0000000000107947 */ /* 0x000fec0003800000 */
.L_x_19923:
[----:B-----5:R-:W-:-:S05]  /*1940*/  HADD2.F32 R164, -RZ, R39.H0_H0 ;  /* 0x20000027ffa47230 */ /* 0x020fca0000004100 */
[----:B------:R-:W-:Y:S01]  /*1950*/  FADD.FTZ R182, R164, R182 ;  /* 0x000000b6a4b67221 */ /* 0x000fe20000010000 */
[----:B------:R-:W-:-:S05]  /*1960*/  @P2 HADD2.F32 R164, -RZ, R35.H0_H0 ;  /* 0x20000023ffa42230 */ /* 0x000fca0000004100 */
[----:B------:R-:W-:-:S07]  /*1970*/  @P2 FADD.FTZ R182, R164, R182 ;  /* 0x000000b6a4b62221 */ /* 0x000fce0000010000 */
.L_x_19925:
[----:B------:R-:W-:-:S04]  /*1980*/  F2FP.F16.F32.PACK_AB R164, RZ, R182 ;  /* 0x000000b6ffa4723e */ /* 0x000fc800000000ff */
[----:B------:R-:W-:-:S07]  /*1990*/  PRMT R163, R164, 0x7610, R163 ;  /* 0x00007610a4a37816 */ /* 0x000fce00000000a3 */
.L_x_19926:
[----:B------:R-:W-:Y:S01]  /*19a0*/  HADD2.F32 R184, -RZ, R167.H1_H1 ;  /* 0x300000a7ffb87230 */ /* 0x000fe20000004100 */
[----:B------:R-:W-:Y:S06]  /*19b0*/  @P3 BRA `(.L_x_19927) ;  /* 0x0000000000203947 */ /* 0x000fec0003800000 */
[----:B------:R-:W-:-:S04]  /*19c0*/  ISETP.NE.U32.AND P2, PT, RZ, UR10, PT ;  /* 0x0000000aff007c0c */ /* 0x000fc8000bf45070 */
[----:B------:R-:W-:-:S13]  /*19d0*/  ISETP.NE.AND.EX P2, PT, RZ, UR11, PT, P2 ;  /* 0x0000000bff007c0c */ /* 0x000fda000bf45320 */
[----:B------:R-:W-:Y:S05]  /*19e0*/  @P2 BRA `(.L_x_19928) ;  /* 0x0000000000082947 */ /* 0x000fea0003800000 */
[----:B------:R-:W-:Y:S05]  /*19f0*/  @P0 BRA `(.L_x_19929) ;  /* 0x0000000000200947 */ /* 0x000fea0003800000 */
[----:B------:R-:W-:Y:S05]  /*1a00*/  BRA `(.L_x_19930) ;  /* 0x0000000000247947 */ /* 0x000fea0003800000 */
.L_x_19928:
[----:B-----5:R-:W-:-:S05]  /*1a10*/  HADD2.F32 R164, -RZ, R35.H1_H1 ;  /* 0x30000023ffa47230 */ /* 0x020fca0000004100 */
[----:B------:R-:W-:Y:S01]  /*1a20*/  FADD.FTZ R184, R164, R184 ;  /* 0x000000b8a4b87221 */ /* 0x000fe20000010000 */
[----:B------:R-:W-:Y:S06]  /*1a30*/  BRA `(.L_x_19929) ;  /* 0x0000000000107947 */ /* 0x000fec0003800000 */
.L_x_19927:
[----:B-----5:R-:W-:-:S05]  /*1a40*/  HADD2.F32 R164, -RZ, R39.H1_H1 ;  /* 0x30000027ffa47230 */ /* 0x020fca0000004100 */
[----:B------:R-:W-:Y:S01]  /*1a50*/  FADD.FTZ R184, R164, R184 ;  /* 0x000000b8a4b87221 */ /* 0x000fe20000010000 */
[----:B------:R-:W-:-:S05]  /*1a60*/  @P2 HADD2.F32 R164, -RZ, R35.H1_H1 ;  /* 0x30000023ffa42230 */ /* 0x000fca0000004100 */
[----:B------:R-:W-:-:S07]  /*1a70*/  @P2 FADD.FTZ R184, R164, R184 ;  /* 0x000000b8a4b82221 */ /* 0x000fce0000010000 */
.L_x_19929:
[----:B------:R-:W-:-:S04]  /*1a80*/  F2FP.F16.F32.PACK_AB R164, RZ, R184 ;  /* 0x000000b8ffa4723e */ /* 0x000fc800000000ff */
[----:B------:R-:W-:-:S07]  /*1a90*/  PRMT R163, R163, 0x5410, R164 ;  /* 0x00005410a3a37816 */ /* 0x000fce00000000a4 */
.L_x_19930:
[----:B------:R-:W0:Y:S01]  /*1aa0*/  @P0 LDC.64 R164, c[0x0][0x238] ;  /* 0x00008e00ffa40b82 */ /* 0x000e220000000a00 */
[C---:B------:R-:W-:Y:S02]  /*1ab0*/  IADD3 R189, R4.reuse, 0x20, RZ ;  /* 0x0000002004bd7810 */ /* 0x040fe40007ffe0ff */
[----:B0-----:R-:W-:-:S04]  /*1ac0*/  @P0 LEA R164, P2, R4, R164, 0x4 ;  /* 0x000000a404a40211 */ /* 0x001fc800078420ff */
[----:B------:R-:W-:-:S05]  /*1ad0*/  @P0 LEA.HI.X R165, R4, R165, RZ, 0x4, P2 ;  /* 0x000000a504a50211 */ /* 0x000fca00010f24ff */
[----:B------:R0:W-:Y:S04]  /*1ae0*/  @P0 STG.E.128 desc[UR4][R164.64], R160 ;  /* 0x000000a0a4000986 */ /* 0x0001e8000c101d04 */
.L_x_19898:
[----:B------:R-:W-:Y:S05]  /*1af0*/  BSYNC B0 ;  /* 0x0000000000007941 */ /* 0x000fea0003800000 */
.L_x_19897:
        /* <DEDUP_REMOVED lines=25> */
.L_x_19934:
[----:B-----5:R-:W-:-:S05]  /*1c90*/  HADD2.F32 R15, -RZ, R32.H0_H0 ;  /* 0x20000020ff0f7230 */ /* 0x020fca0000004100 */
[----:B------:R-:W-:Y:S01]  /*1ca0*/  FADD.FTZ R2, R15, R2 ;  /* 0x000000020f027221 */ /* 0x000fe20000010000 */
[----:B------:R-:W-:Y:S06]  /*1cb0*/  BRA `(.L_x_19935) ;  /* 0x0000000000107947 */ /* 0x000fec0003800000 */
.L_x_19933:
[----:B-----5:R-:W-:-:S05]  /*1cc0*/  HADD2.F32 R15, -RZ, R36.H0_H0 ;  /* 0x20000024ff0f7230 */ /* 0x020fca0000004100 */
[----:B------:R-:W-:Y:S01]  /*1cd0*/  FADD.FTZ R2, R15, R2 ;  /* 0x000000020f027221 */ /* 0x000fe20000010000 */
[----:B------:R-:W-:-:S05]  /*1ce0*/  @P2 HADD2.F32 R15, -RZ, R32.H0_H0 ;  /* 0x20000020ff0f2230 */ /* 0x000fca0000004100 */
[----:B------:R-:W-:-:S07]  /*1cf0*/  @P2 FADD.FTZ R2, R15, R2 ;  /* 0x000000020f022221 */ /* 0x000fce0000010000 */
.L_x_19935:
[----:B------:R-:W-:-:S04]  /*1d00*/  F2FP.F16.F32.PACK_AB R15, RZ, R2 ;  /* 0x00000002ff0f723e */ /* 0x000fc800000000ff */
[----:B------:R-:W-:-:S07]  /*1d10*/  PRMT R160, R15, 0x7610, R160 ;  /* 0x000076100fa07816 */ /* 0x000fce00000000a0 */
.L_x_19936:
[----:B------:R-:W-:Y:S01]  /*1d20*/  HADD2.F32 R16, -RZ, R164.H1_H1 ;  /* 0x300000a4ff107230 */ /* 0x000fe20000004100 */
[----:B------:R-:W-:Y:S06]  /*1d30*/  @P3 BRA `(.L_x_19937) ;  /* 0x0000000000203947 */ /* 0x000fec0003800000 */
[----:B------:R-:W-:-:S04]  /*1d40*/  ISETP.NE.U32.AND P4, PT, RZ, UR10, PT ;  /* 0x0000000aff007c0c */ /* 0x000fc8000bf85070 */
[----:B------:R-:W-:-:S13]  /*1d50*/  ISETP.NE.AND.EX P4, PT, RZ, UR11, PT, P4 ;  /* 0x0000000bff007c0c */ /* 0x000fda000bf85340 */
[----:B------:R-:W-:Y:S05]  /*1d60*/  @P4 BRA `(.L_x_19938) ;  /* 0x0000000000084947 */ /* 0x000fea0003800000 */
[----:B------:R-:W-:Y:S05]  /*1d70*/  @P0 BRA `(.L_x_19939) ;  /* 0x0000000000200947 */ /* 0x000fea0003800000 */
[----:B------:R-:W-:Y:S05]  /*1d80*/  BRA `(.L_x_19940) ;  /* 0x0000000000247947 */ /* 0x000fea0003800000 */
.L_x_19938:
[----:B-----5:R-:W-:-:S05]  /*1d90*/  HADD2.F32 R15, -RZ, R32.H1_H1 ;  /* 0x30000020ff0f7230 */ /* 0x020fca0000004100 */
[----:B------:R-:W-:Y:S01]  /*1da0*/  FADD.FTZ R16, R15, R16 ;  /* 0x000000100f107221 */ /* 0x000fe20000010000 */
[----:B------:R-:W-:Y:S06]  /*1db0*/  BRA `(.L_x_19939) ;  /* 0x0000000000107947 */ /* 0x000fec0003800000 */
.L_x_19937:
[----:B-----5:R-:W-:-:S05]  /*1dc0*/  HADD2.F32 R15, -RZ, R36.H1_H1 ;  /* 0x30000024ff0f7230 */ /* 0x020fca0000004100 */
[----:B------:R-:W-:Y:S01]  /*1dd0*/  FADD.FTZ R16, R15, R16 ;  /* 0x000000100f107221 */ /* 0x000fe20000010000 */
[----:B------:R-:W-:-:S05]  /*1de0*/  @P2 HADD2.F32 R15, -RZ, R32.H1_H1 ;  /* 0x30000020ff0f2230 */ /* 0x000fca0000004100 */
[----:B------:R-:W-:-:S07]  /*1df0*/  @P2 FADD.FTZ R16, R15, R16 ;  /* 0x000000100f102221 */ /* 0x000fce0000010000 */
.L_x_19939:
[----:B------:R-:W-:-:S04]  /*1e00*/  F2FP.F16.F32.PACK_AB R15, RZ, R16 ;  /* 0x00000010ff0f723e */ /* 0x000fc800000000ff */
[----:B------:R-:W-:-:S07]  /*1e10*/  PRMT R160, R160, 0x5410, R15 ;  /* 0x00005410a0a07816 */ /* 0x000fce000000000f */
.L_x_19940:
[----:B------:R-:W-:Y:S01]  /*1e20*/  HADD2.F32 R15, -RZ, R165.H0_H0 ;  /* 0x200000a5ff0f7230 */ /* 0x000fe20000004100 */
[----:B------:R-:W-:Y:S06]  /*1e30*/  @P3 BRA `(.L_x_19941) ;  /* 0x0000000000203947 */ /* 0x000fec0003800000 */
[----:B------:R-:W-:-:S04]  /*1e40*/  ISETP.NE.U32.AND P4, PT, RZ, UR10, PT ;  /* 0x0000000aff007c0c */ /* 0x000fc8000bf85070 */
[----:B------:R-:W-:-:S13]  /*1e50*/  ISETP.NE.AND.EX P4, PT, RZ, UR11, PT, P4 ;  /* 0x0000000bff007c0c */ /* 0x000fda000bf85340 */
[----:B------:R-:W-:Y:S05]  /*1e60*/  @P4 BRA `(.L_x_19942) ;  /* 0x0000000000084947 */ /* 0x000fea0003800000 */
[----:B------:R-:W-:Y:S05]  /*1e70*/  @P0 BRA `(.L_x_19943) ;  /* 0x0000000000200947 */ /* 0x000fea0003800000 */
[----:B------:R-:W-:Y:S05]  /*1e80*/  BRA `(.L_x_19944) ;  /* 0x0000000000247947 */ /* 0x000fea0003800000 */
.L_x_19942:
[----:B-----5:R-:W-:-:S05]  /*1e90*/  HADD2.F32 R164, -RZ, R33.H0_H0 ;  /* 0x20000021ffa47230 */ /* 0x020fca0000004100 */
[----:B------:R-:W-:Y:S01]  /*1ea0*/  FADD.FTZ R15, R164, R15 ;  /* 0x0000000fa40f7221 */ /* 0x000fe20000010000 */
[----:B------:R-:W-:Y:S06]  /*1eb0*/  BRA `(.L_x_19943) ;  /* 0x0000000000107947 */ /* 0x000fec0003800000 */
.L_x_19941:
[----:B-----5:R-:W-:-:S05]  /*1ec0*/  HADD2.F32 R164, -RZ, R37.H0_H0 ;  /* 0x20000025ffa47230 */ /* 0x020fca0000004100 */
[----:B------:R-:W-:Y:S01]  /*1ed0*/  FADD.FTZ R15, R164, R15 ;  /* 0x0000000fa40f7221 */ /* 0x000fe20000010000 */
[----:B------:R-:W-:-:S05]  /*1ee0*/  @P2 HADD2.F32 R164, -RZ, R33.H0_H0 ;  /* 0x20000021ffa42230 */ /* 0x000fca0000004100 */
[----:B------:R-:W-:-:S07]  /*1ef0*/  @P2 FADD.FTZ R15, R164, R15 ;  /* 0x0000000fa40f2221 */ /* 0x000fce0000010000 */
.L_x_19943:
[----:B------:R-:W-:-:S04]  /*1f00*/  F2FP.F16.F32.PACK_AB R164, RZ, R15 ;  /* 0x0000000fffa4723e */ /* 0x000fc800000000ff */
[----:B------:R-:W-:-:S07]  /*1f10*/  PRMT R161, R164, 0x7610, R161 ;  /* 0x00007610a4a17816 */ /* 0x000fce00000000a1 */
.L_x_19944:
[----:B------:R-:W-:Y:S01]  /*1f20*/  HADD2.F32 R169, -RZ, R165.H1_H1 ;  /* 0x300000a5ffa97230 */ /* 0x000fe20000004100 */
[----:B------:R-:W-:Y:S06]  /*1f30*/  @P3 BRA `(.L_x_19945) ;  /* 0x0000000000203947 */ /* 0x000fec0003800000 */
[----:B------:R-:W-:-:S04]  /*1f40*/  ISETP.NE.U32.AND P4, PT, RZ, UR10, PT ;  /* 0x0000000aff007c0c */ /* 0x000fc8000bf85070 */
[----:B------:R-:W-:-:S13]  /*1f50*/  ISETP.NE.AND.EX P4, PT, RZ, UR11, PT, P4 ;  /* 0x0000000bff007c0c */ /* 0x000fda000bf85340 */
[----:B------:R-:W-:Y:S05]  /*1f60*/  @P4 BRA `(.L_x_19946) ;  /* 0x0000000000084947 */ /* 0x000fea0003800000 */
[----:B------:R-:W-:Y:S05]  /*1f70*/  @P0 BRA `(.L_x_19947) ;  /* 0x0000000000200947 */ /* 0x000fea0003800000 */
[----:B------:R-:W-:Y:S05]  /*1f80*/  BRA `(.L_x_19948) ;  /* 0x0000000000247947 */ /* 0x000fea0003800000 */
.L_x_19946:
[----:B-----5:R-:W-:-:S05]  /*1f90*/  HADD2.F32 R164, -RZ, R33.H1_H1 ;  /* 0x30000021ffa47230 */ /* 0x020fca0000004100 */
[----:B------:R-:W-:Y:S01]  /*1fa0*/  FADD.FTZ R169, R164, R169 ;  /* 0x000000a9a4a97221 */ /* 0x000fe20000010000 */
[----:B------:R-:W-:Y:S06]  /*1fb0*/  BRA `(.L_x_19947) ;  /* 0x0000000000107947 */ /* 0x000fec0003800000 */
.L_x_19945:
[----:B-----5:R-:W-:-:S05]  /*1fc0*/  HADD2.F32 R164, -RZ, R37.H1_H1 ;  /* 0x30000025ffa47230 */ /* 0x020fca0000004100 */
[----:B------:R-:W-:Y:S01]  /*1fd0*/  FADD.FTZ R169, R164, R169 ;  /* 0x000000a9a4a97221 */ /* 0x000fe20000010000 */
[----:B------:R-:W-:-:S05]  /*1fe0*/  @P2 HADD2.F32 R164, -RZ, R33.H1_H1 ;  /* 0x30000021ffa42230 */ /* 0x000fca0000004100 */
[----:B------:R-:W-:-:S07]  /*1ff0*/  @P2 FADD.FTZ R169, R164, R169 ;  /* 0x000000a9a4a92221 */ /* 0x000fce0000010000 */
.L_x_19947:
[----:B------:R-:W-:-:S04]  /*2000*/  F2FP.F16.F32.PACK_AB R164, RZ, R169 ;  /* 0x000000a9ffa4723e */ /* 0x000fc800000000ff */
[----:B------:R-:W-:-:S07]  /*2010*/  PRMT R161, R161, 0x5410, R164 ;  /* 0x00005410a1a17816 */ /* 0x000fce00000000a4 */
.L_x_19948:
[----:B------:R-:W-:Y:S01]  /*2020*/  HADD2.F32 R168, -RZ, R166.H0_H0 ;  /* 0x200000a6ffa87230 */ /* 0x000fe20000004100 */
[----:B------:R-:W-:Y:S06]  /*2030*/  @P3 BRA `(.L_x_19949) ;  /* 0x0000000000203947 */ /* 0x000fec0003800000 */
[----:B------:R-:W-:-:S04]  /*2040*/  ISETP.NE.U32.AND P4, PT, RZ, UR10, PT ;  /* 0x0000000aff007c0c */ /* 0x000fc8000bf85070 */
[----:B------:R-:W-:-:S13]  /*2050*/  ISETP.NE.AND.EX P4, PT, RZ, UR11, PT, P4 ;  /* 0x0000000bff007c0c */ /* 0x000fda000bf85340 */
[----:B------:R-:W-:Y:S05]  /*2060*/  @P4 BRA `(.L_x_19950) ;  /* 0x0000000000084947 */ /* 0x000fea0003800000 */
[----:B------:R-:W-:Y:S05]  /*2070*/  @P0 BRA `(.L_x_19951) ;  /* 0x0000000000200947 */ /* 0x000fea0003800000 */
[----:B------:R-:W-:Y:S05]  /*2080*/  BRA `(.L_x_19952) ;  /* 0x0000000000247947 */ /* 0x000fea0003800000 */
.L_x_19950:
[----:B-----5:R-:W-:-:S05]  /*2090*/  HADD2.F32 R164, -RZ, R34.H0_H0 ;  /* 0x20000022ffa47230 */ /* 0x020fca0000004100 */
[----:B------:R-:W-:Y:S01]  /*20a0*/  FADD.FTZ R168, R164, R168 ;  /* 0x000000a8a4a87221 */ /* 0x000fe20000010000 */
[----:B------:R-:W-:Y:S06]  /*20b0*/  BRA `(.L_x_19951) ;  /* 0x0000000000107947 */ /* 0x000fec0003800000 */
.L_x_19949:
[----:B-----5:R-:W-:-:S05]  /*20c0*/  HADD2.F32 R164, -RZ, R38.H0_H0 ;  /* 0x20000026ffa47230 */ /* 0x020fca0000004100 */
[----:B------:R-:W-:Y:S01]  /*20d0*/  FADD.FTZ R168, R164, R168 ;  /* 0x000000a8a4a87221 */ /* 0x000fe20000010000 */
[----:B------:R-:W-:-:S05]  /*20e0*/  @P2 HADD2.F32 R164, -RZ, R34.H0_H0 ;  /* 0x20000022ffa42230 */ /* 0x000fca0000004100 */
[----:B------:R-:W-:-:S07]  /*20f0*/  @P2 FADD.FTZ R168, R164, R168 ;  /* 0x000000a8a4a82221 */ /* 0x000fce0000010000 */
.L_x_19951:
[----:B------:R-:W-:-:S04]  /*2100*/  F2FP.F16.F32.PACK_AB R164, RZ, R168 ;  /* 0x000000a8ffa4723e */ /* 0x000fc800000000ff */
[----:B------:R-:W-:-:S07]  /*2110*/  PRMT R162, R164, 0x7610, R162 ;  /* 0x00007610a4a27816 */ /* 0x000fce00000000a2 */
.L_x_19952:
[----:B------:R-:W-:Y:S01]  /*2120*/  HADD2.F32 R181, -RZ, R166.H1_H1 ;  /* 0x300000a6ffb57230 */ /* 0x000fe20000004100 */
[----:B------:R-:W-:Y:S06]  /*2130*/  @P3 BRA `(.L_x_19953) ;  /* 0x0000000000203947 */ /* 0x000fec0003800000 */
[----:B------:R-:W-:-:S04]  /*2140*/  ISETP.NE.U32.AND P4, PT, RZ, UR10, PT ;  /* 0x0000000aff007c0c */ /* 0x000fc8000bf85070 */
[----:B------:R-:W-:-:S13]  /*2150*/  ISETP.NE.AND.EX P4, PT, RZ, UR11, PT, P4 ;  /* 0x0000000bff007c0c */ /* 0x000fda000bf85340 */
[----:B------:R-:W-:Y:S05]  /*2160*/  @P4 BRA `(.L_x_19954) ;  /* 0x0000000000084947 */ /* 0x000fea0003800000 */
[----:B------:R-:W-:Y:S05]  /*2170*/  @P0 BRA `(.L_x_19955) ;  /* 0x0000000000200947 */ /* 0x000fea0003800000 */
[----:B------:R-:W-:Y:S05]  /*2180*/  BRA `(.L_x_19956) ;  /* 0x0000000000247947 */ /* 0x000fea0003800000 */
.L_x_19954:
[----:B-----5:R-:W-:-:S05]  /*2190*/  HADD2.F32 R164, -RZ, R34.H1_H1 ;  /* 0x30000022ffa47230 */ /* 0x020fca0000004100 */
[----:B------:R-:W-:Y:S01]  /*21a0*/  FADD.FTZ R181, R164, R181 ;  /* 0x000000b5a4b57221 */ /* 0x000fe20000010000 */
[----:B------:R-:W-:Y:S06]  /*21b0*/  BRA `(.L_x_19955) ;  /* 0x0000000000107947 */ /* 0x000fec0003800000 */
.L_x_19953:
[----:B-----5:R-:W-:-:S05]  /*21c0*/  HADD2.F32 R164, -RZ, R38.H1_H1 ;  /* 0x30000026ffa47230 */ /* 0x020fca0000004100 */
[----:B------:R-:W-:Y:S01]  /*21d0*/  FADD.FTZ R181, R164, R181 ;  /* 0x000000b5a4b57221 */ /* 0x000fe20000010000 */
[----:B------:R-:W-:-:S05]  /*21e0*/  @P2 HADD2.F32 R164, -RZ, R34.H1_H1 ;  /* 0x30000022ffa42230 */ /* 0x000fca0000004100 */
[----:B------:R-:W-:-:S07]  /*21f0*/  @P2 FADD.FTZ R181, R164, R181 ;  /* 0x000000b5a4b52221 */ /* 0x000fce0000010000 */
.L_x_19955:
[----:B------:R-:W-:-:S04]  /*2200*/  F2FP.F16.F32.PACK_AB R164, RZ, R181 ;  /* 0x000000b5ffa4723e */ /* 0x000fc800000000ff */
[----:B------:R-:W-:-:S07]  /*2210*/  PRMT R162, R162, 0x5410, R164 ;  /* 0x00005410a2a27816 */ /* 0x000fce00000000a4 */
.L_x_19956:
[----:B------:R-:W-:Y:S01]  /*2220*/  HADD2.F32 R180, -RZ, R167.H0_H0 ;  /* 0x200000a7ffb47230 */ /* 0x000fe20000004100 */
[----:B------:R-:W-:Y:S06]  /*2230*/  @P3 BRA `(.L_x_19957) ;  /* 0x0000000000203947 */ /* 0x000fec0003800000 */
[----:B------:R-:W-:-:S04]  /*2240*/  ISETP.NE.U32.AND P4, PT, RZ, UR10, PT ;  /* 0x0000000aff007c0c */ /* 0x000fc8000bf85070 */
[----:B------:R-:W-:-:S13]  /*2250*/  ISETP.NE.AND.EX P4, PT, RZ, UR11, PT, P4 ;  /* 0x0000000bff007c0c */ /* 0x000fda000bf85340 */
[----:B------:R-:W-:Y:S05]  /*2260*/  @P4 BRA `(.L_x_19958) ;  /* 0x0000000000084947 */ /* 0x000fea0003800000 */
[----:B------:R-:W-:Y:S05]  /*2270*/  @P0 BRA `(.L_x_19959) ;  /* 0x0000000000200947 */ /* 0x000fea0003800000 */
[----:B------:R-:W-:Y:S05]  /*2280*/  BRA `(.L_x_19960) ;  /* 0x0000000000247947 */ /* 0x000fea0003800000 */
.L_x_19958:
[----:B-----5:R-:W-:-:S05]  /*2290*/  HADD2.F32 R164, -RZ, R35.H0_H0 ;  /* 0x20000023ffa47230 */ /* 0x020fca0000004100 */
[----:B------:R-:W-:Y:S01]  /*22a0*/  FADD.FTZ R180, R164, R180 ;  /* 0x000000b4a4b47221 */ /* 0x000fe20000010000 */
[----:B------:R-:W-:Y:S06]  /*22b0*/  BRA `(.L_x_19959) ;  /* 0x0000000000107947 */ /* 0x000fec0003800000 */
.L_x_19957:
[----:B-----5:R-:W-:-:S05]  /*22c0*/  HADD2.F32 R164, -RZ, R39.H0_H0 ;  /* 0x20000027ffa47230 */ /* 0x020fca0000004100 */
[----:B------:R-:W-:Y:S01]  /*22d0*/  FADD.FTZ R180, R164, R180 ;  /* 0x000000b4a4b47221 */ /* 0x000fe20000010000 */
[----:B------:R-:W-:-:S05]  /*22e0*/  @P2 HADD2.F32 R164, -RZ, R35.H0_H0 ;  /* 0x20000023ffa42230 */ /* 0x000fca0000004100 */
[----:B------:R-:W-:-:S07]  /*22f0*/  @P2 FADD.FTZ R180, R164, R180 ;  /* 0x000000b4a4b42221 */ /* 0x000fce0000010000 */
.L_x_19959:
[----:B------:R-:W-:-:S04]  /*2300*/  F2FP.F16.F32.PACK_AB R164, RZ, R180 ;  /* 0x000000b4ffa4723e */ /* 0x000fc800000000ff */
[----:B------:R-:W-:-:S07]  /*2310*/  PRMT R163, R164, 0x7610, R163 ;  /* 0x00007610a4a37816 */ /* 0x000fce00000000a3 */
.L_x_19960:
[----:B------:R-:W-:Y:S01]  /*2320*/  HADD2.F32 R185, -RZ, R167.H1_H1 ;  /* 0x300000a7ffb97230 */ /* 0x000fe20000004100 */
[----:B------:R-:W-:Y:S06]  /*2330*/  @P3 BRA `(.L_x_19961) ;  /* 0x0000000000203947 */ /* 0x000fec0003800000 */
[----:B------:R-:W-:-:S04]  /*2340*/  ISETP.NE.U32.AND P2, PT, RZ, UR10, PT ;  /* 0x0000000aff007c0c */ /* 0x000fc8000bf45070 */
[----:B------:R-:W-:-:S13]  /*2350*/  ISETP.NE.AND.EX P2, PT, RZ, UR11, PT, P2 ;  /* 0x0000000bff007c0c */ /* 0x000fda000bf45320 */
[----:B------:R-:W-:Y:S05]  /*2360*/  @P2 BRA `(.L_x_19962) ;  /* 0x0000000000082947 */ /* 0x000fea0003800000 */
[----:B------:R-:W-:Y:S05]  /*2370*/  @P0 BRA `(.L_x_19963) ;  /* 0x0000000000200947 */ /* 0x000fea0003800000 */
[----:B------:R-:W-:Y:S05]  /*2380*/  BRA `(.L_x_19964) ;  /* 0x0000000000247947 */ /* 0x000fea0003800000 */
.L_x_19962:
[----:B-----5:R-:W-:-:S05]  /*2390*/  HADD2.F32 R164, -RZ, R35.H1_H1 ;  /* 0x30000023ffa47230 */ /* 0x020fca0000004100 */
[----:B------:R-:W-:Y:S01]  /*23a0*/  FADD.FTZ R185, R164, R185 ;  /* 0x000000b9a4b97221 */ /* 0x000fe20000010000 */
[----:B------:R-:W-:Y:S06]  /*23b0*/  BRA `(.L_x_19963) ;  /* 0x0000000000107947 */ /* 0x000fec0003800000 */
.L_x_19961:
[----:B-----5:R-:W-:-:S05]  /*23c0*/  HADD2.F32 R164, -RZ, R39.H1_H1 ;  /* 0x30000027ffa47230 */ /* 0x020fca0000004100 */
[----:B------:R-:W-:Y:S01]  /*23d0*/  FADD.FTZ R185, R164, R185 ;  /* 0x000000b9a4b97221 */ /* 0x000fe20000010000 */
[----:B------:R-:W-:-:S05]  /*23e0*/  @P2 HADD2.F32 R164, -RZ, R35.H1_H1 ;  /* 0x30000023ffa42230 */ /* 0x000fca0000004100 */
[----:B------:R-:W-:-:S07]  /*23f0*/  @P2 FADD.FTZ R185, R164, R185 ;  /* 0x000000b9a4b92221 */ /* 0x000fce0000010000 */
.L_x_19963:
[----:B------:R-:W-:-:S04]  /*2400*/  F2FP.F16.F32.PACK_AB R164, RZ, R185 ;  /* 0x000000b9ffa4723e */ /* 0x000fc800000000ff */
[----:B------:R-:W-:-:S07]  /*2410*/  PRMT R163, R163, 0x5410, R164 ;  /* 0x00005410a3a37816 */ /* 0x000fce00000000a4 */
.L_x_19964:
[----:B------:R-:W0:Y:S02]  /*2420*/  @P0 LDC.64 R164, c[0x0][0x238] ;  /* 0x00008e00ffa40b82 */ /* 0x000e240000000a00 */
[----:B0-----:R-:W-:-:S04]  /*2430*/  @P0 LEA R164, P2, R189, R164, 0x4 ;  /* 0x000000a4bda40211 */ /* 0x001fc800078420ff */
[C---:B------:R-:W-:Y:S02]  /*2440*/  @P0 LEA.HI.X R165, R189.reuse, R165, RZ, 0x4, P2 ;  /* 0x000000a5bda50211 */ /* 0x040fe400010f24ff */
[----:B------:R-:W-:-:S03]  /*2450*/  IADD3 R189, R189, 0x20, RZ ;  /* 0x00000020bdbd7810 */ /* 0x000fc60007ffe0ff */
[----:B------:R1:W-:Y:S04]  /*2460*/  @P0 STG.E.128 desc[UR4][R164.64], R160 ;  /* 0x000000a0a4000986 */ /* 0x0003e8000c101d04 */
.L_x_19932:
[----:B------:R-:W-:Y:S05]  /*2470*/  BSYNC B0 ;  /* 0x0000000000007941 */ /* 0x000fea0003800000 */
.L_x_19931:
        /* <DEDUP_REMOVED lines=25> */
.L_x_19968:
[----:B-----5:R-:W-:-:S05]  /*2610*/  HADD2.F32 R13, -RZ, R32.H0_H0 ;  /* 0x20000020ff0d7230 */ /* 0x020fca0000004100 */
[----:B------:R-:W-:Y:S01]  /*2620*/  FADD.FTZ R0, R13, R0 ;  /* 0x000000000d007221 */ /* 0x000fe20000010000 */
[----:B------:R-:W-:Y:S06]  /*2630*/  BRA `(.L_x_19969) ;  /* 0x0000000000107947 */ /* 0x000fec0003800000 */
.L_x_19967:
[----:B-----5:R-:W-:-:S05]  /*2640*/  HADD2.F32 R13, -RZ, R36.H0_H0 ;  /* 0x20000024ff0d7230 */ /* 0x020fca0000004100 */
[----:B------:R-:W-:Y:S01]  /*2650*/  FADD.FTZ R0, R13, R0 ;  /* 0x000000000d007221 */ /* 0x000fe20000010000 */
[----:B------:R-:W-:-:S05]  /*2660*/  @P2 HADD2.F32 R13, -RZ, R32.H0_H0 ;  /* 0x20000020ff0d2230 */ /* 0x000fca0000004100 */
[----:B------:R-:W-:-:S07]  /*2670*/  @P2 FADD.FTZ R0, R13, R0 ;  /* 0x000000000d002221 */ /* 0x000fce0000010000 */
.L_x_19969:
[----:B------:R-:W-:-:S04]  /*2680*/  F2FP.F16.F32.PACK_AB R13, RZ, R0 ;  /* 0x00000000ff0d723e */ /* 0x000fc800000000ff */
[----:B01----:R-:W-:-:S07]  /*2690*/  PRMT R160, R13, 0x7610, R160 ;  /* 0x000076100da07816 */ /* 0x003fce00000000a0 */
.L_x_19970:
[----:B------:R-:W-:Y:S01]  /*26a0*/  HADD2.F32 R14, -RZ, R28.H1_H1 ;  /* 0x3000001cff0e7230 */ /* 0x000fe20000004100 */
[----:B------:R-:W-:Y:S06]  /*26b0*/  @P3 BRA `(.L_x_19971) ;  /* 0x0000000000203947 */ /* 0x000fec0003800000 */
[----:B------:R-:W-:-:S04]  /*26c0*/  ISETP.NE.U32.AND P4, PT, RZ, UR10, PT ;  /* 0x0000000aff007c0c */ /* 0x000fc8000bf85070 */
[----:B------:R-:W-:-:S13]  /*26d0*/  ISETP.NE.AND.EX P4, PT, RZ, UR11, PT, P4 ;  /* 0x0000000bff007c0c */ /* 0x000fda000bf85340 */
[----:B------:R-:W-:Y:S05]  /*26e0*/  @P4 BRA `(.L_x_19972) ;  /* 0x0000000000084947 */ /* 0x000fea0003800000 */
[----:B------:R-:W-:Y:S05]  /*26f0*/  @P0 BRA `(.L_x_19973) ;  /* 0x0000000000200947 */ /* 0x000fea0003800000 */
[----:B------:R-:W-:Y:S05]  /*2700*/  BRA `(.L_x_19974) ;  /* 0x0000000000247947 */ /* 0x000fea0003800000 */
.L_x_19972:
[----:B-----5:R-:W-:-:S05]  /*2710*/  HADD2.F32 R13, -RZ, R32.H1_H1 ;  /* 0x30000020ff0d7230 */ /* 0x020fca0000004100 */
[----:B------:R-:W-:Y:S01]  /*2720*/  FADD.FTZ R14, R13, R14 ;  /* 0x0000000e0d0e7221 */ /* 0x000fe20000010000 */
[----:B------:R-:W-:Y:S06]  /*2730*/  BRA `(.L_x_19973) ;  /* 0x0000000000107947 */ /* 0x000fec0003800000 */
.L_x_19971:
[----:B-----5:R-:W-:-:S05]  /*2740*/  HADD2.F32 R13, -RZ, R36.H1_H1 ;  /* 0x30000024ff0d7230 */ /* 0x020fca0000004100 */
[----:B------:R-:W-:Y:S01]  /*2750*/  FADD.FTZ R14, R13, R14 ;  /* 0x0000000e0d0e7221 */ /* 0x000fe20000010000 */
[----:B------:R-:W-:-:S05]  /*2760*/  @P2 HADD2.F32 R13, -RZ, R32.H1_H1 ;  /* 0x30000020ff0d2230 */ /* 0x000fca0000004100 */
[----:B------:R-:W-:-:S07]  /*2770*/  @P2 FADD.FTZ R14, R13, R14 ;  /* 0x0000000e0d0e2221 */ /* 0x000fce0000010000 */
.L_x_19973:
[----:B------:R-:W-:-:S04]  /*2780*/  F2FP.F16.F32.PACK_AB R13, RZ, R14 ;  /* 0x0000000eff0d723e */ /* 0x000fc800000000ff */
[----:B01----:R-:W-:-:S07]  /*2790*/  PRMT R160, R160, 0x5410, R13 ;  /* 0x00005410a0a07816 */ /* 0x003fce000000000d */
.L_x_19974:
[----:B------:R-:W-:Y:S01]  /*27a0*/  HADD2.F32 R13, -RZ, R29.H0_H0 ;  /* 0x2000001dff0d7230 */ /* 0x000fe20000004100 */
[----:B------:R-:W-:Y:S06]  /*27b0*/  @P3 BRA `(.L_x_19975) ;  /* 0x0000000000203947 */ /* 0x000fec0003800000 */
[----:B------:R-:W-:-:S04]  /*27c0*/  ISETP.NE.U32.AND P4, PT, RZ, UR10, PT ;  /* 0x0000000aff007c0c */ /* 0x000fc8000bf85070 */
[----:B------:R-:W-:-:S13]  /*27d0*/  ISETP.NE.AND.EX P4, PT, RZ, UR11, PT, P4 ;  /* 0x0000000bff007c0c */ /* 0x000fda000bf85340 */
[----:B------:R-:W-:Y:S05]  /*27e0*/  @P4 BRA `(.L_x_19976) ;  /* 0x0000000000084947 */ /* 0x000fea0003800000 */
[----:B------:R-:W-:Y:S05]  /*27f0*/  @P0 BRA `(.L_x_19977) ;  /* 0x0000000000200947 */ /* 0x000fea0003800000 */
[----:B------:R-:W-:Y:S05]  /*2800*/  BRA `(.L_x_19978) ;  /* 0x0000000000247947 */ /* 0x000fea0003800000 */
.L_x_19976:
[----:B-----5:R-:W-:-:S05]  /*2810*/  HADD2.F32 R27, -RZ, R33.H0_H0 ;  /* 0x20000021ff1b7230 */ /* 0x020fca0000004100 */
[----:B------:R-:W-:Y:S01]  /*2820*/  FADD.FTZ R13, R27, R13 ;  /* 0x0000000d1b0d7221 */ /* 0x000fe20000010000 */
[----:B------:R-:W-:Y:S06]  /*2830*/  BRA `(.L_x_19977) ;  /* 0x0000000000107947 */ /* 0x000fec0003800000 */
.L_x_19975:
[----:B-----5:R-:W-:-:S05]  /*2840*/  HADD2.F32 R27, -RZ, R37.H0_H0 ;  /* 0x20000025ff1b7230 */ /* 0x020fca0000004100 */
[----:B------:R-:W-:Y:S01]  /*2850*/  FADD.FTZ R13, R27, R13 ;  /* 0x0000000d1b0d7221 */ /* 0x000fe20000010000 */
[----:B------:R-:W-:-:S05]  /*2860*/  @P2 HADD2.F32 R27, -RZ, R33.H0_H0 ;  /* 0x20000021ff1b2230 */ /* 0x000fca0000004100 */
[----:B------:R-:W-:-:S07]  /*2870*/  @P2 FADD.FTZ R13, R27, R13 ;  /* 0x0000000d1b0d2221 */ /* 0x000fce0000010000 */
.L_x_19977:
[----:B------:R-:W-:-:S04]  /*2880*/  F2FP.F16.F32.PACK_AB R27, RZ, R13 ;  /* 0x0000000dff1b723e */ /* 0x000fc800000000ff */
[----:B01----:R-:W-:-:S07]  /*2890*/  PRMT R161, R27, 0x7610, R161 ;  /* 0x000076101ba17816 */ /* 0x003fce00000000a1 */
.L_x_19978:
[----:B------:R-:W-:Y:S01]  /*28a0*/  HADD2.F32 R28, -RZ, R29.H1_H1 ;  /* 0x3000001dff1c7230 */ /* 0x000fe20000004100 */
[----:B------:R-:W-:Y:S06]  /*28b0*/  @P3 BRA `(.L_x_19979) ;  /* 0x0000000000203947 */ /* 0x000fec0003800000 */
[----:B------:R-:W-:-:S04]  /*28c0*/  ISETP.NE.U32.AND P4, PT, RZ, UR10, PT ;  /* 0x0000000aff007c0c */ /* 0x000fc8000bf85070 */
[----:B------:R-:W-:-:S13]  /*28d0*/  ISETP.NE.AND.EX P4, PT, RZ, UR11, PT, P4 ;  /* 0x0000000bff007c0c */ /* 0x000fda000bf85340 */
[----:B------:R-:W-:Y:S05]  /*28e0*/  @P4 BRA `(.L_x_19980) ;  /* 0x0000000000084947 */ /* 0x000fea0003800000 */
[----:B------:R-:W-:Y:S05]  /*28f0*/  @P0 BRA `(.L_x_19981) ;  /* 0x0000000000200947 */ /* 0x000fea0003800000 */
[----:B------:R-:W-:Y:S05]  /*2900*/  BRA `(.L_x_19982) ;  /* 0x0000000000247947 */ /* 0x000fea0003800000 */
.L_x_19980:
[----:B-----5:R-:W-:-:S05]  /*2910*/  HADD2.F32 R27, -RZ, R33.H1_H1 ;  /* 0x30000021ff1b7230 */ /* 0x020fca0000004100 */
[----:B------:R-:W-:Y:S01]  /*2920*/  FADD.FTZ R28, R27, R28 ;  /* 0x0000001c1b1c7221 */ /* 0x000fe20000010000 */
[----:B------:R-:W-:Y:S06]  /*2930*/  BRA `(.L_x_19981) ;  /* 0x0000000000107947 */ /* 0x000fec0003800000 */
.L_x_19979:
[----:B-----5:R-:W-:-:S05]  /*2940*/  HADD2.F32 R27, -RZ, R37.H1_H1 ;  /* 0x30000025ff1b7230 */ /* 0x020fca0000004100 */
[----:B------:R-:W-:Y:S01]  /*2950*/  FADD.FTZ R28, R27, R28 ;  /* 0x0000001c1b1c7221 */ /* 0x000fe20000010000 */
[----:B------:R-:W-:-:S05]  /*2960*/  @P2 HADD2.F32 R27, -RZ, R33.H1_H1 ;  /* 0x30000021ff1b2230 */ /* 0x000fca0000004100 */
[----:B------:R-:W-:-:S07]  /*2970*/  @P2 FADD.FTZ R28, R27, R28 ;  /* 0x0000001c1b1c2221 */ /* 0x000fce0000010000 */
.L_x_19981:
[----:B------:R-:W-:-:S04]  /*2980*/  F2FP.F16.F32.PACK_AB R27, RZ, R28 ;  /* 0x0000001cff1b723e */ /* 0x000fc800000000ff */
[----:B01----:R-:W-:-:S07]  /*2990*/  PRMT R161, R161, 0x5410, R27 ;  /* 0x00005410a1a17816 */ /* 0x003fce000000001b */
.L_x_19982:
[----:B------:R-:W-:Y:S01]  /*29a0*/  HADD2.F32 R27, -RZ, R30.H0_H0 ;  /* 0x2000001eff1b7230 */ /* 0x000fe20000004100 */
[----:B------:R-:W-:Y:S06]  /*29b0*/  @P3 BRA `(.L_x_19983) ;  /* 0x0000000000203947 */ /* 0x000fec0003800000 */
[----:B------:R-:W-:-:S04]  /*29c0*/  ISETP.NE.U32.AND P4, PT, RZ, UR10, PT ;  /* 0x0000000aff007c0c */ /* 0x000fc8000bf85070 */
[----:B------:R-:W-:-:S13]  /*29d0*/  ISETP.NE.AND.EX P4, PT, RZ, UR11, PT, P4 ;  /* 0x0000000bff007c0c */ /* 0x000fda000bf85340 */
[----:B------:R-:W-:Y:S05]  /*29e0*/  @P4 BRA `(.L_x_19984) ;  /* 0x0000000000084947 */ /* 0x000fea0003800000 */
[----:B------:R-:W-:Y:S05]  /*29f0*/  @P0 BRA `(.L_x_19985) ;  /* 0x0000000000200947 */ /* 0x000fea0003800000 */
[----:B------:R-:W-:Y:S05]  /*2a00*/  BRA `(.L_x_19986) ;  /* 0x0000000000247947 */ /* 0x000fea0003800000 */
.L_x_19984:
[----:B-----5:R-:W-:-:S05]  /*2a10*/  HADD2.F32 R29, -RZ, R34.H0_H0 ;  /* 0x20000022ff1d7230 */ /* 0x020fca0000004100 */
[----:B------:R-:W-:Y:S01]  /*2a20*/  FADD.FTZ R27, R29, R27 ;  /* 0x0000001b1d1b7221 */ /* 0x000fe20000010000 */
[----:B------:R-:W-:Y:S06]  /*2a30*/  BRA `(.L_x_19985) ;  /* 0x0000000000107947 */ /* 0x000fec0003800000 */
.L_x_19983:
[----:B-----5:R-:W-:-:S05]  /*2a40*/  HADD2.F32 R29, -RZ, R38.H0_H0 ;  /* 0x20000026ff1d7230 */ /* 0x020fca0000004100 */
[----:B------:R-:W-:Y:S01]  /*2a50*/  FADD.FTZ R27, R29, R27 ;  /* 0x0000001b1d1b7221 */ /* 0x000fe20000010000 */
[----:B------:R-:W-:-:S05]  /*2a60*/  @P2 HADD2.F32 R29, -RZ, R34.H0_H0 ;  /* 0x20000022ff1d2230 */ /* 0x000fca0000004100 */
[----:B------:R-:W-:-:S07]  /*2a70*/  @P2 FADD.FTZ R27, R29, R27 ;  /* 0x0000001b1d1b2221 */ /* 0x000fce0000010000 */
.L_x_19985:
[----:B------:R-:W-:-:S04]  /*2a80*/  F2FP.F16.F32.PACK_AB R29, RZ, R27 ;  /* 0x0000001bff1d723e */ /* 0x000fc800000000ff */
[----:B01----:R-:W-:-:S07]  /*2a90*/  PRMT R162, R29, 0x7610, R162 ;  /* 0x000076101da27816 */ /* 0x003fce00000000a2 */
.L_x_19986:
[----:B------:R-:W-:Y:S01]  /*2aa0*/  HADD2.F32 R30, -RZ, R30.H1_H1 ;  /* 0x3000001eff1e7230 */ /* 0x000fe20000004100 */
[----:B------:R-:W-:Y:S06]  /*2ab0*/  @P3 BRA `(.L_x_19987) ;  /* 0x0000000000203947 */ /* 0x000fec0003800000 */
[----:B------:R-:W-:-:S04]  /*2ac0*/  ISETP.NE.U32.AND P4, PT, RZ, UR10, PT ;  /* 0x0000000aff007c0c */ /* 0x000fc8000bf85070 */
[----:B------:R-:W-:-:S13]  /*2ad0*/  ISETP.NE.AND.EX P4, PT, RZ, UR11, PT, P4 ;  /* 0x0000000bff007c0c */ /* 0x000fda000bf85340 */
[----:B------:R-:W-:Y:S05]  /*2ae0*/  @P4 BRA `(.L_x_19988) ;  /* 0x0000000000084947 */ /* 0x000fea0003800000 */
[----:B------:R-:W-:Y:S05]  /*2af0*/  @P0 BRA `(.L_x_19989) ;  /* 0x0000000000200947 */ /* 0x000fea0003800000 */
[----:B------:R-:W-:Y:S05]  /*2b00*/  BRA `(.L_x_19990) ;  /* 0x0000000000247947 */ /* 0x000fea0003800000 */
.L_x_19988:
[----:B-----5:R-:W-:-:S05]  /*2b10*/  HADD2.F32 R29, -RZ, R34.H1_H1 ;  /* 0x30000022ff1d7230 */ /* 0x020fca0000004100 */
[----:B------:R-:W-:Y:S01]  /*2b20*/  FADD.FTZ R30, R29, R30 ;  /* 0x0000001e1d1e7221 */ /* 0x000fe20000010000 */
[----:B------:R-:W-:Y:S06]  /*2b30*/  BRA `(.L_x_19989) ;  /* 0x0000000000107947 */ /* 0x000fec0003800000 */
.L_x_19987:
[----:B-----5:R-:W-:-:S05]  /*2b40*/  HADD2.F32 R29, -RZ, R38.H1_H1 ;  /* 0x30000026ff1d7230 */ /* 0x020fca0000004100 */
[----:B------:R-:W-:Y:S01]  /*2b50*/  FADD.FTZ R30, R29, R30 ;  /* 0x0000001e1d1e7221 */ /* 0x000fe20000010000 */
[----:B------:R-:W-:-:S05]  /*2b60*/  @P2 HADD2.F32 R29, -RZ, R34.H1_H1 ;  /* 0x30000022ff1d2230 */ /* 0x000fca0000004100 */
[----:B------:R-:W-:-:S07]  /*2b70*/  @P2 FADD.FTZ R30, R29, R30 ;  /* 0x0000001e1d1e2221 */ /* 0x000fce0000010000 */
.L_x_19989:
[----:B------:R-:W-:-:S04]  /*2b80*/  F2FP.F16.F32.PACK_AB R29, RZ, R30 ;  /* 0x0000001eff1d723e */ /* 0x000fc800000000ff */
[----:B01----:R-:W-:-:S07]  /*2b90*/  PRMT R162, R162, 0x5410, R29 ;  /* 0x00005410a2a27816 */ /* 0x003fce000000001d */
.L_x_19990:
[----:B------:R-:W-:Y:S01]  /*2ba0*/  HADD2.F32 R29, -RZ, R31.H0_H0 ;  /* 0x2000001fff1d7230 */ /* 0x000fe20000004100 */
[----:B------:R-:W-:Y:S06]  /*2bb0*/  @P3 BRA `(.L_x_19991) ;  /* 0x0000000000203947 */ /* 0x000fec0003800000 */
[----:B------:R-:W-:-:S04]  /*2bc0*/  ISETP.NE.U32.AND P4, PT, RZ, UR10, PT ;  /* 0x0000000aff007c0c */ /* 0x000fc8000bf85070 */
[----:B------:R-:W-:-:S13]  /*2bd0*/  ISETP.NE.AND.EX P4, PT, RZ, UR11, PT, P4 ;  /* 0x0000000bff007c0c */ /* 0x000fda000bf85340 */
[----:B------:R-:W-:Y:S05]  /*2be0*/  @P4 BRA `(.L_x_19992) ;  /* 0x0000000000084947 */ /* 0x000fea0003800000 */
[----:B------:R-:W-:Y:S05]  /*2bf0*/  @P0 BRA `(.L_x_19993) ;  /* 0x0000000000200947 */ /* 0x000fea0003800000 */
[----:B------:R-:W-:Y:S05]  /*2c00*/  BRA `(.L_x_19994) ;  /* 0x0000000000247947 */ /* 0x000fea0003800000 */
.L_x_19992:
[----:B01---5:R-:W-:-:S05]  /*2c10*/  HADD2.F32 R164, -RZ, R35.H0_H0 ;  /* 0x20000023ffa47230 */ /* 0x023fca0000004100 */
[----:B------:R-:W-:Y:S01]  /*2c20*/  FADD.FTZ R29, R164, R29 ;  /* 0x0000001da41d7221 */ /* 0x000fe20000010000 */
[----:B------:R-:W-:Y:S06]  /*2c30*/  BRA `(.L_x_19993) ;  /* 0x0000000000107947 */ /* 0x000fec0003800000 */
.L_x_19991:
[----:B01---5:R-:W-:-:S05]  /*2c40*/  HADD2.F32 R164, -RZ, R39.H0_H0 ;  /* 0x20000027ffa47230 */ /* 0x023fca0000004100 */
[----:B------:R-:W-:Y:S01]  /*2c50*/  FADD.FTZ R29, R164, R29 ;  /* 0x0000001da41d7221 */ /* 0x000fe20000010000 */
[----:B------:R-:W-:-:S05]  /*2c60*/  @P2 HADD2.F32 R164, -RZ, R35.H0_H0 ;  /* 0x20000023ffa42230 */ /* 0x000fca0000004100 */
[----:B------:R-:W-:-:S07]  /*2c70*/  @P2 FADD.FTZ R29, R164, R29 ;  /* 0x0000001da41d2221 */ /* 0x000fce0000010000 */
.L_x_19993:
[----:B01----:R-:W-:-:S04]  /*2c80*/  F2FP.F16.F32.PACK_AB R164, RZ, R29 ;  /* 0x0000001dffa4723e */ /* 0x003fc800000000ff */
[----:B------:R-:W-:-:S07]  /*2c90*/  PRMT R163, R164, 0x7610, R163 ;  /* 0x00007610a4a37816 */ /* 0x000fce00000000a3 */
.L_x_19994:
[----:B------:R-:W-:Y:S01]  /*2ca0*/  HADD2.F32 R31, -RZ, R31.H1_H1 ;  /* 0x3000001fff1f7230 */ /* 0x000fe20000004100 */
[----:B------:R-:W-:Y:S06]  /*2cb0*/  @P3 BRA `(.L_x_19995) ;  /* 0x0000000000203947 */ /* 0x000fec0003800000 */
[----:B------:R-:W-:-:S04]  /*2cc0*/  ISETP.NE.U32.AND P2, PT, RZ, UR10, PT ;  /* 0x0000000aff007c0c */ /* 0x000fc8000bf45070 */
[----:B------:R-:W-:-:S13]  /*2cd0*/  ISETP.NE.AND.EX P2, PT, RZ, UR11, PT, P2 ;  /* 0x0000000bff007c0c */ /* 0x000fda000bf45320 */
[----:B------:R-:W-:Y:S05]  /*2ce0*/  @P2 BRA `(.L_x_19996) ;  /* 0x0000000000082947 */ /* 0x000fea0003800000 */
[----:B------:R-:W-:Y:S05]  /*2cf0*/  @P0 BRA `(.L_x_19997) ;  /* 0x0000000000200947 */ /* 0x000fea0003800000 */
[----:B------:R-:W-:Y:S05]  /*2d00*/  BRA `(.L_x_19998) ;  /* 0x0000000000247947 */ /* 0x000fea0003800000 */
.L_x_19996:
[----:B01---5:R-:W-:-:S05]  /*2d10*/  HADD2.F32 R164, -RZ, R35.H1_H1 ;  /* 0x30000023ffa47230 */ /* 0x023fca0000004100 */
[----:B------:R-:W-:Y:S01]  /*2d20*/  FADD.FTZ R31, R164, R31 ;  /* 0x0000001fa41f7221 */ /* 0x000fe20000010000 */
[----:B------:R-:W-:Y:S06]  /*2d30*/  BRA `(.L_x_19997) ;  /* 0x0000000000107947 */ /* 0x000fec0003800000 */
.L_x_19995:
[----:B01---5:R-:W-:-:S05]  /*2d40*/  HADD2.F32 R164, -RZ, R39.H1_H1 ;  /* 0x30000027ffa47230 */ /* 0x023fca0000004100 */
[----:B------:R-:W-:Y:S01]  /*2d50*/  FADD.FTZ R31, R164, R31 ;  /* 0x0000001fa41f7221 */ /* 0x000fe20000010000 */
[----:B------:R-:W-:-:S05]  /*2d60*/  @P2 HADD2.F32 R164, -RZ, R35.H1_H1 ;  /* 0x30000023ffa42230 */ /* 0x000fca0000004100 */
[----:B------:R-:W-:-:S07]  /*2d70*/  @P2 FADD.FTZ R31, R164, R31 ;  /* 0x0000001fa41f2221 */ /* 0x000fce0000010000 */
.L_x_19997:
[----:B01----:R-:W-:-:S04]  /*2d80*/  F2FP.F16.F32.PACK_AB R164, RZ, R31 ;  /* 0x0000001fffa4723e */ /* 0x003fc800000000ff */
[----:B------:R-:W-:-:S07]  /*2d90*/  PRMT R163, R163, 0x5410, R164 ;  /* 0x00005410a3a37816 */ /* 0x000fce00000000a4 */
.L_x_19998:
[----:B01----:R-:W0:Y:S02]  /*2da0*/  @P0 LDC.64 R164, c[0x0][0x238] ;  /* 0x00008e00ffa40b82 */ /* 0x003e240000000a00 */
[----:B0-----:R-:W-:-:S04]  /*2db0*/  @P0 LEA R164, P2, R189, R164, 0x4 ;  /* 0x000000a4bda40211 */ /* 0x001fc800078420ff */
[C---:B------:R-:W-:Y:S02]  /*2dc0*/  @P0 LEA.HI.X R165, R189.reuse, R165, RZ, 0x4, P2 ;  /* 0x000000a5bda50211 */ /* 0x040fe400010f24ff */
[----:B------:R-:W-:-:S03]  /*2dd0*/  IADD3 R189, R189, 0x20, RZ ;  /* 0x00000020bdbd7810 */ /* 0x000fc60007ffe0ff */
[----:B------:R2:W-:Y:S04]  /*2de0*/  @P0 STG.E.128 desc[UR4][R164.64], R160 ;  /* 0x000000a0a4000986 */ /* 0x0005e8000c101d04 */
.L_x_19966:
[----:B------:R-:W-:Y:S05]  /*2df0*/  BSYNC B0 ;  /* 0x0000000000007941 */ /* 0x000fea0003800000 */
.L_x_19965:
        /* <DEDUP_REMOVED lines=25> */
.L_x_20002:
[----:B-----5:R-:W-:-:S05]  /*2f90*/  HADD2.F32 R11, -RZ, R32.H0_H0 ;  /* 0x20000020ff0b7230 */ /* 0x020fca0000004100 */
[----:B------:R-:W-:Y:S01]  /*2fa0*/  FADD.FTZ R8, R11, R8 ;  /* 0x000000080b087221 */ /* 0x000fe20000010000 */
[----:B------:R-:W-:Y:S06]  /*2fb0*/  BRA `(.L_x_20003) ;  /* 0x0000000000107947 */ /* 0x000fec0003800000 */
.L_x_20001:
[----:B-----5:R-:W-:-:S05]  /*2fc0*/  HADD2.F32 R11, -RZ, R36.H0_H0 ;  /* 0x20000024ff0b7230 */ /* 0x020fca0000004100 */
[----:B------:R-:W-:Y:S01]  /*2fd0*/  FADD.FTZ R8, R11, R8 ;  /* 0x000000080b087221 */ /* 0x000fe20000010000 */
[----:B------:R-:W-:-:S05]  /*2fe0*/  @P2 HADD2.F32 R11, -RZ, R32.H0_H0 ;  /* 0x20000020ff0b2230 */ /* 0x000fca0000004100 */
[----:B------:R-:W-:-:S07]  /*2ff0*/  @P2 FADD.FTZ R8, R11, R8 ;  /* 0x000000080b082221 */ /* 0x000fce0000010000 */
.L_x_20003:
[----:B------:R-:W-:-:S04]  /*3000*/  F2FP.F16.F32.PACK_AB R11, RZ, R8 ;  /* 0x00000008ff0b723e */ /* 0x000fc800000000ff */
[----:B------:R-:W-:-:S07]  /*3010*/  PRMT R160, R11, 0x7610, R160 ;  /* 0x000076100ba07816 */ /* 0x000fce00000000a0 */
.L_x_20004:
[----:B------:R-:W-:Y:S01]  /*3020*/  HADD2.F32 R12, -RZ, R164.H1_H1 ;  /* 0x300000a4ff0c7230 */ /* 0x000fe20000004100 */
[----:B------:R-:W-:Y:S06]  /*3030*/  @P3 BRA `(.L_x_20005) ;  /* 0x0000000000203947 */ /* 0x000fec0003800000 */
[----:B------:R-:W-:-:S04]  /*3040*/  ISETP.NE.U32.AND P4, PT, RZ, UR10, PT ;  /* 0x0000000aff007c0c */ /* 0x000fc8000bf85070 */
[----:B------:R-:W-:-:S13]  /*3050*/  ISETP.NE.AND.EX P4, PT, RZ, UR11, PT, P4 ;  /* 0x0000000bff007c0c */ /* 0x000fda000bf85340 */
[----:B------:R-:W-:Y:S05]  /*3060*/  @P4 BRA `(.L_x_20006) ;  /* 0x0000000000084947 */ /* 0x000fea0003800000 */
[----:B------:R-:W-:Y:S05]  /*3070*/  @P0 BRA `(.L_x_20007) ;  /* 0x0000000000200947 */ /* 0x000fea0003800000 */
[----:B------:R-:W-:Y:S05]  /*3080*/  BRA `(.L_x_20008) ;  /* 0x0000000000247947 */ /* 0x000fea0003800000 */
.L_x_20006:
[----:B-----5:R-:W-:-:S05]  /*3090*/  HADD2.F32 R11, -RZ, R32.H1_H1 ;  /* 0x30000020ff0b7230 */ /* 0x020fca0000004100 */
[----:B------:R-:W-:Y:S01]  /*30a0*/  FADD.FTZ R12, R11, R12 ;  /* 0x0000000c0b0c7221 */ /* 0x000fe20000010000 */
[----:B------:R-:W-:Y:S06]  /*30b0*/  BRA `(.L_x_20007) ;  /* 0x0000000000107947 */ /* 0x000fec0003800000 */
.L_x_20005:
[----:B-----5:R-:W-:-:S05]  /*30c0*/  HADD2.F32 R11, -RZ, R36.H1_H1 ;  /* 0x30000024ff0b7230 */ /* 0x020fca0000004100 */
[----:B------:R-:W-:Y:S01]  /*30d0*/  FADD.FTZ R12, R11, R12 ;  /* 0x0000000c0b0c7221 */ /* 0x000fe20000010000 */
[----:B------:R-:W-:-:S05]  /*30e0*/  @P2 HADD2.F32 R11, -RZ, R32.H1_H1 ;  /* 0x30000020ff0b2230 */ /* 0x000fca0000004100 */
[----:B------:R-:W-:-:S07]  /*30f0*/  @P2 FADD.FTZ R12, R11, R12 ;  /* 0x0000000c0b0c2221 */ /* 0x000fce0000010000 */
.L_x_20007:
[----:B------:R-:W-:-:S04]  /*3100*/  F2FP.F16.F32.PACK_AB R11, RZ, R12 ;  /* 0x0000000cff0b723e */ /* 0x000fc800000000ff */
[----:B------:R-:W-:-:S07]  /*3110*/  PRMT R160, R160, 0x5410, R11 ;  /* 0x00005410a0a07816 */ /* 0x000fce000000000b */
.L_x_20008:
[----:B------:R-:W-:Y:S01]  /*3120*/  HADD2.F32 R11, -RZ, R165.H0_H0 ;  /* 0x200000a5ff0b7230 */ /* 0x000fe20000004100 */
[----:B------:R-:W-:Y:S06]  /*3130*/  @P3 BRA `(.L_x_20009) ;  /* 0x0000000000203947 */ /* 0x000fec0003800000 */
[----:B------:R-:W-:-:S04]  /*3140*/  ISETP.NE.U32.AND P4, PT, RZ, UR10, PT ;  /* 0x0000000aff007c0c */ /* 0x000fc8000bf85070 */
[----:B------:R-:W-:-:S13]  /*3150*/  ISETP.NE.AND.EX P4, PT, RZ, UR11, PT, P4 ;  /* 0x0000000bff007c0c */ /* 0x000fda000bf85340 */
[----:B------:R-:W-:Y:S05]  /*3160*/  @P4 BRA `(.L_x_20010) ;  /* 0x0000000000084947 */ /* 0x000fea0003800000 */
[----:B------:R-:W-:Y:S05]  /*3170*/  @P0 BRA `(.L_x_20011) ;  /* 0x0000000000200947 */ /* 0x000fea0003800000 */
[----:B------:R-:W-:Y:S05]  /*3180*/  BRA `(.L_x_20012) ;  /* 0x0000000000247947 */ /* 0x000fea0003800000 */
.L_x_20010:
[----:B-----5:R-:W-:-:S05]  /*3190*/  HADD2.F32 R25, -RZ, R33.H0_H0 ;  /* 0x20000021ff197230 */ /* 0x020fca0000004100 */
[----:B------:R-:W-:Y:S01]  /*31a0*/  FADD.FTZ R11, R25, R11 ;  /* 0x0000000b190b7221 */ /* 0x000fe20000010000 */
[----:B------:R-:W-:Y:S06]  /*31b0*/  BRA `(.L_x_20011) ;  /* 0x0000000000107947 */ /* 0x000fec0003800000 */
.L_x_20009:
[----:B-----5:R-:W-:-:S05]  /*31c0*/  HADD2.F32 R25, -RZ, R37.H0_H0 ;  /* 0x20000025ff197230 */ /* 0x020fca0000004100 */
[----:B------:R-:W-:Y:S01]  /*31d0*/  FADD.FTZ R11, R25, R11 ;  /* 0x0000000b190b7221 */ /* 0x000fe20000010000 */
[----:B------:R-:W-:-:S05]  /*31e0*/  @P2 HADD2.F32 R25, -RZ, R33.H0_H0 ;  /* 0x20000021ff192230 */ /* 0x000fca0000004100 */
[----:B------:R-:W-:-:S07]  /*31f0*/  @P2 FADD.FTZ R11, R25, R11 ;  /* 0x0000000b190b2221 */ /* 0x000fce0000010000 */
.L_x_20011:
[----:B------:R-:W-:-:S04]  /*3200*/  F2FP.F16.F32.PACK_AB R25, RZ, R11 ;  /* 0x0000000bff19723e */ /* 0x000fc800000000ff */
[----:B------:R-:W-:-:S07]  /*3210*/  PRMT R161, R25, 0x7610, R161 ;  /* 0x0000761019a17816 */ /* 0x000fce00000000a1 */
.L_x_20012:
[----:B------:R-:W-:Y:S01]  /*3220*/  HADD2.F32 R26, -RZ, R165.H1_H1 ;  /* 0x300000a5ff1a7230 */ /* 0x000fe20000004100 */
[----:B------:R-:W-:Y:S06]  /*3230*/  @P3 BRA `(.L_x_20013) ;  /* 0x0000000000203947 */ /* 0x000fec0003800000 */
[----:B------:R-:W-:-:S04]  /*3240*/  ISETP.NE.U32.AND P4, PT, RZ, UR10, PT ;  /* 0x0000000aff007c0c */ /* 0x000fc8000bf85070 */
[----:B------:R-:W-:-:S13]  /*3250*/  ISETP.NE.AND.EX P4, PT, RZ, UR11, PT, P4 ;  /* 0x0000000bff007c0c */ /* 0x000fda000bf85340 */
[----:B------:R-:W-:Y:S05]  /*3260*/  @P4 BRA `(.L_x_20014) ;  /* 0x0000000000084947 */ /* 0x000fea0003800000 */
[----:B------:R-:W-:Y:S05]  /*3270*/  @P0 BRA `(.L_x_20015) ;  /* 0x0000000000200947 */ /* 0x000fea0003800000 */
[----:B------:R-:W-:Y:S05]  /*3280*/  BRA `(.L_x_20016) ;  /* 0x0000000000247947 */ /* 0x000fea0003800000 */
.L_x_20014:
[----:B-----5:R-:W-:-:S05]  /*3290*/  HADD2.F32 R25, -RZ, R33.H1_H1 ;  /* 0x30000021ff197230 */ /* 0x020fca0000004100 */
[----:B------:R-:W-:Y:S01]  /*32a0*/  FADD.FTZ R26, R25, R26 ;  /* 0x0000001a191a7221 */ /* 0x000fe20000010000 */
[----:B------:R-:W-:Y:S06]  /*32b0*/  BRA `(.L_x_20015) ;  /* 0x0000000000107947 */ /* 0x000fec0003800000 */
.L_x_20013:
[----:B-----5:R-:W-:-:S05]  /*32c0*/  HADD2.F32 R25, -RZ, R37.H1_H1 ;  /* 0x30000025ff197230 */ /* 0x020fca0000004100 */
[----:B------:R-:W-:Y:S01]  /*32d0*/  FADD.FTZ R26, R25, R26 ;  /* 0x0000001a191a7221 */ /* 0x000fe20000010000 */
[----:B------:R-:W-:-:S05]  /*32e0*/  @P2 HADD2.F32 R25, -RZ, R33.H1_H1 ;  /* 0x30000021ff192230 */ /* 0x000fca0000004100 */
[----:B------:R-:W-:-:S07]  /*32f0*/  @P2 FADD.FTZ R26, R25, R26 ;  /* 0x0000001a191a2221 */ /* 0x000fce0000010000 */
.L_x_20015:
[----:B------:R-:W-:-:S04]  /*3300*/  F2FP.F16.F32.PACK_AB R25, RZ, R26 ;  /* 0x0000001aff19723e */ /* 0x000fc800000000ff */
[----:B------:R-:W-:-:S07]  /*3310*/  PRMT R161, R161, 0x5410, R25 ;  /* 0x00005410a1a17816 */ /* 0x000fce0000000019 */
.L_x_20016:
[----:B------:R-:W-:Y:S01]  /*3320*/  HADD2.F32 R25, -RZ, R166.H0_H0 ;  /* 0x200000a6ff197230 */ /* 0x000fe20000004100 */
[----:B------:R-:W-:Y:S06]  /*3330*/  @P3 BRA `(.L_x_20017) ;  /* 0x0000000000203947 */ /* 0x000fec0003800000 */
[----:B------:R-:W-:-:S04]  /*3340*/  ISETP.NE.U32.AND P4, PT, RZ, UR10, PT ;  /* 0x0000000aff007c0c */ /* 0x000fc8000bf85070 */
[----:B------:R-:W-:-:S13]  /*3350*/  ISETP.NE.AND.EX P4, PT, RZ, UR11, PT, P4 ;  /* 0x0000000bff007c0c */ /* 0x000fda000bf85340 */
[----:B------:R-:W-:Y:S05]  /*3360*/  @P4 BRA `(.L_x_20018) ;  /* 0x0000000000084947 */ /* 0x000fea0003800000 */
[----:B------:R-:W-:Y:S05]  /*3370*/  @P0 BRA `(.L_x_20019) ;  /* 0x0000000000200947 */ /* 0x000fea0003800000 */
[----:B------:R-:W-:Y:S05]  /*3380*/  BRA `(.L_x_20020) ;  /* 0x0000000000247947 */ /* 0x000fea0003800000 */
.L_x_20018:
[----:B-----5:R-:W-:-:S05]  /*3390*/  HADD2.F32 R164, -RZ, R34.H0_H0 ;  /* 0x20000022ffa47230 */ /* 0x020fca0000004100 */
[----:B------:R-:W-:Y:S01]  /*33a0*/  FADD.FTZ R25, R164, R25 ;  /* 0x00000019a4197221 */ /* 0x000fe20000010000 */
[----:B------:R-:W-:Y:S06]  /*33b0*/  BRA `(.L_x_20019) ;  /* 0x0000000000107947 */ /* 0x000fec0003800000 */
.L_x_20017:
[----:B-----5:R-:W-:-:S05]  /*33c0*/  HADD2.F32 R164, -RZ, R38.H0_H0 ;  /* 0x20000026ffa47230 */ /* 0x020fca0000004100 */
[----:B------:R-:W-:Y:S01]  /*33d0*/  FADD.FTZ R25, R164, R25 ;  /* 0x00000019a4197221 */ /* 0x000fe20000010000 */
[----:B------:R-:W-:-:S05]  /*33e0*/  @P2 HADD2.F32 R164, -RZ, R34.H0_H0 ;  /* 0x20000022ffa42230 */ /* 0x000fca0000004100 */
[----:B------:R-:W-:-:S07]  /*33f0*/  @P2 FADD.FTZ R25, R164, R25 ;  /* 0x00000019a4192221 */ /* 0x000fce0000010000 */
.L_x_20019:
[----:B------:R-:W-:-:S04]  /*3400*/  F2FP.F16.F32.PACK_AB R164, RZ, R25 ;  /* 0x00000019ffa4723e */ /* 0x000fc800000000ff */
[----:B------:R-:W-:-:S07]  /*3410*/  PRMT R162, R164, 0x7610, R162 ;  /* 0x00007610a4a27816 */ /* 0x000fce00000000a2 */
.L_x_20020:
[----:B------:R-:W-:Y:S01]  /*3420*/  HADD2.F32 R179, -RZ, R166.H1_H1 ;  /* 0x300000a6ffb37230 */ /* 0x000fe20000004100 */
[----:B------:R-:W-:Y:S06]  /*3430*/  @P3 BRA `(.L_x_20021) ;  /* 0x0000000000203947 */ /* 0x000fec0003800000 */
[----:B------:R-:W-:-:S04]  /*3440*/  ISETP.NE.U32.AND P4, PT, RZ, UR10, PT ;  /* 0x0000000aff007c0c */ /* 0x000fc8000bf85070 */
[----:B------:R-:W-:-:S13]  /*3450*/  ISETP.NE.AND.EX P4, PT, RZ, UR11, PT, P4 ;  /* 0x0000000bff007c0c */ /* 0x000fda000bf85340 */
[----:B------:R-:W-:Y:S05]  /*3460*/  @P4 BRA `(.L_x_20022) ;  /* 0x0000000000084947 */ /* 0x000fea0003800000 */
[----:B------:R-:W-:Y:S05]  /*3470*/  @P0 BRA `(.L_x_20023) ;  /* 0x0000000000200947 */ /* 0x000fea0003800000 */
[----:B------:R-:W-:Y:S05]  /*3480*/  BRA `(.L_x_20024) ;  /* 0x0000000000247947 */ /* 0x000fea0003800000 */
.L_x_20022:
[----:B-----5:R-:W-:-:S05]  /*3490*/  HADD2.F32 R164, -RZ, R34.H1_H1 ;  /* 0x30000022ffa47230 */ /* 0x020fca0000004100 */
[----:B------:R-:W-:Y:S01]  /*34a0*/  FADD.FTZ R179, R164, R179 ;  /* 0x000000b3a4b37221 */ /* 0x000fe20000010000 */
[----:B------:R-:W-:Y:S06]  /*34b0*/  BRA `(.L_x_20023) ;  /* 0x0000000000107947 */ /* 0x000fec0003800000 */
.L_x_20021:
[----:B-----5:R-:W-:-:S05]  /*34c0*/  HADD2.F32 R164, -RZ, R38.H1_H1 ;  /* 0x30000026ffa47230 */ /* 0x020fca0000004100 */
[----:B------:R-:W-:Y:S01]  /*34d0*/  FADD.FTZ R179, R164, R179 ;  /* 0x000000b3a4b37221 */ /* 0x000fe20000010000 */
[----:B------:R-:W-:-:S05]  /*34e0*/  @P2 HADD2.F32 R164, -RZ, R34.H1_H1 ;  /* 0x30000022ffa42230 */ /* 0x000fca0000004100 */
[----:B------:R-:W-:-:S07]  /*34f0*/  @P2 FADD.FTZ R179, R164, R179 ;  /* 0x000000b3a4b32221 */ /* 0x000fce0000010000 */
.L_x_20023:
[----:B------:R-:W-:-:S04]  /*3500*/  F2FP.F16.F32.PACK_AB R164, RZ, R179 ;  /* 0x000000b3ffa4723e */ /* 0x000fc800000000ff */
[----:B------:R-:W-:-:S07]  /*3510*/  PRMT R162, R162, 0x5410, R164 ;  /* 0x00005410a2a27816 */ /* 0x000fce00000000a4 */
.L_x_20024:
[----:B------:R-:W-:Y:S01]  /*3520*/  HADD2.F32 R178, -RZ, R167.H0_H0 ;  /* 0x200000a7ffb27230 */ /* 0x000fe20000004100 */
[----:B------:R-:W-:Y:S06]  /*3530*/  @P3 BRA `(.L_x_20025) ;  /* 0x0000000000203947 */ /* 0x000fec0003800000 */
[----:B------:R-:W-:-:S04]  /*3540*/  ISETP.NE.U32.AND P4, PT, RZ, UR10, PT ;  /* 0x0000000aff007c0c */ /* 0x000fc8000bf85070 */
[----:B------:R-:W-:-:S13]  /*3550*/  ISETP.NE.AND.EX P4, PT, RZ, UR11, PT, P4 ;  /* 0x0000000bff007c0c */ /* 0x000fda000bf85340 */
[----:B------:R-:W-:Y:S05]  /*3560*/  @P4 BRA `(.L_x_20026) ;  /* 0x0000000000084947 */ /* 0x000fea0003800000 */
[----:B------:R-:W-:Y:S05]  /*3570*/  @P0 BRA `(.L_x_20027) ;  /* 0x0000000000200947 */ /* 0x000fea0003800000 */
[----:B------:R-:W-:Y:S05]  /*3580*/  BRA `(.L_x_20028) ;  /* 0x0000000000247947 */ /* 0x000fea0003800000 */
.L_x_20026:
[----:B-----5:R-:W-:-:S05]  /*3590*/  HADD2.F32 R164, -RZ, R35.H0_H0 ;  /* 0x20000023ffa47230 */ /* 0x020fca0000004100 */
[----:B------:R-:W-:Y:S01]  /*35a0*/  FADD.FTZ R178, R164, R178 ;  /* 0x000000b2a4b27221 */ /* 0x000fe20000010000 */
[----:B------:R-:W-:Y:S06]  /*35b0*/  BRA `(.L_x_20027) ;  /* 0x0000000000107947 */ /* 0x000fec0003800000 */
.L_x_20025:
[----:B-----5:R-:W-:-:S05]  /*35c0*/  HADD2.F32 R164, -RZ, R39.H0_H0 ;  /* 0x20000027ffa47230 */ /* 0x020fca0000004100 */
[----:B------:R-:W-:Y:S01]  /*35d0*/  FADD.FTZ R178, R164, R178 ;  /* 0x000000b2a4b27221 */ /* 0x000fe20000010000 */
[----:B------:R-:W-:-:S05]  /*35e0*/  @P2 HADD2.F32 R164, -RZ, R35.H0_H0 ;  /* 0x20000023ffa42230 */ /* 0x000fca0000004100 */
[----:B------:R-:W-:-:S07]  /*35f0*/  @P2 FADD.FTZ R178, R164, R178 ;  /* 0x000000b2a4b22221 */ /* 0x000fce0000010000 */
.L_x_20027:
[----:B------:R-:W-:-:S04]  /*3600*/  F2FP.F16.F32.PACK_AB R164, RZ, R178 ;  /* 0x000000b2ffa4723e */ /* 0x000fc800000000ff */
[----:B------:R-:W-:-:S07]  /*3610*/  PRMT R163, R164, 0x7610, R163 ;  /* 0x00007610a4a37816 */ /* 0x000fce00000000a3 */
.L_x_20028:
[----:B------:R-:W-:Y:S01]  /*3620*/  HADD2.F32 R186, -RZ, R167.H1_H1 ;  /* 0x300000a7ffba7230 */ /* 0x000fe20000004100 */
[----:B------:R-:W-:Y:S06]  /*3630*/  @P3 BRA `(.L_x_20029) ;  /* 0x0000000000203947 */ /* 0x000fec0003800000 */
[----:B------:R-:W-:-:S04]  /*3640*/  ISETP.NE.U32.AND P2, PT, RZ, UR10, PT ;  /* 0x0000000aff007c0c */ /* 0x000fc8000bf45070 */
[----:B------:R-:W-:-:S13]  /*3650*/  ISETP.NE.AND.EX P2, PT, RZ, UR11, PT, P2 ;  /* 0x0000000bff007c0c */ /* 0x000fda000bf45320 */
[----:B------:R-:W-:Y:S05]  /*3660*/  @P2 BRA `(.L_x_20030) ;  /* 0x0000000000082947 */ /* 0x000fea0003800000 */
[----:B------:R-:W-:Y:S05]  /*3670*/  @P0 BRA `(.L_x_20031) ;  /* 0x0000000000200947 */ /* 0x000fea0003800000 */
[----:B------:R-:W-:Y:S05]  /*3680*/  BRA `(.L_x_20032) ;  /* 0x0000000000247947 */ /* 0x000fea0003800000 */
.L_x_20030:
[----:B-----5:R-:W-:-:S05]  /*3690*/  HADD2.F32 R164, -RZ, R35.H1_H1 ;  /* 0x30000023ffa47230 */ /* 0x020fca0000004100 */
[----:B------:R-:W-:Y:S01]  /*36a0*/  FADD.FTZ R186, R164, R186 ;  /* 0x000000baa4ba7221 */ /* 0x000fe20000010000 */
[----:B------:R-:W-:Y:S06]  /*36b0*/  BRA `(.L_x_20031) ;  /* 0x0000000000107947 */ /* 0x000fec0003800000 */
.L_x_20029:
[----:B-----5:R-:W-:-:S05]  /*36c0*/  HADD2.F32 R164, -RZ, R39.H1_H1 ;  /* 0x30000027ffa47230 */ /* 0x020fca0000004100 */
[----:B------:R-:W-:Y:S01]  /*36d0*/  FADD.FTZ R186, R164, R186 ;  /* 0x000000baa4ba7221 */ /* 0x000fe20000010000 */
[----:B------:R-:W-:-:S05]  /*36e0*/  @P2 HADD2.F32 R164, -RZ, R35.H1_H1 ;  /* 0x30000023ffa42230 */ /* 0x000fca0000004100 */
[----:B------:R-:W-:-:S07]  /*36f0*/  @P2 FADD.FTZ R186, R164, R186 ;  /* 0x000000baa4ba2221 */ /* 0x000fce0000010000 */
.L_x_20031:
[----:B------:R-:W-:-:S04]  /*3700*/  F2FP.F16.F32.PACK_AB R164, RZ, R186 ;  /* 0x000000baffa4723e */ /* 0x000fc800000000ff */
[----:B------:R-:W-:-:S07]  /*3710*/  PRMT R163, R163, 0x5410, R164 ;  /* 0x00005410a3a37816 */ /* 0x000fce00000000a4 */
.L_x_20032:
[----:B------:R-:W0:Y:S02]  /*3720*/  @P0 LDC.64 R164, c[0x0][0x238] ;  /* 0x00008e00ffa40b82 */ /* 0x000e240000000a00 */
[----:B0-----:R-:W-:-:S04]  /*3730*/  @P0 LEA R164, P2, R189, R164, 0x4 ;  /* 0x000000a4bda40211 */ /* 0x001fc800078420ff */
[C---:B------:R-:W-:Y:S02]  /*3740*/  @P0 LEA.HI.X R165, R189.reuse, R165, RZ, 0x4, P2 ;  /* 0x000000a5bda50211 */ /* 0x040fe400010f24ff */
[----:B------:R-:W-:-:S03]  /*3750*/  IADD3 R189, R189, 0x20, RZ ;  /* 0x00000020bdbd7810 */ /* 0x000fc60007ffe0ff */
[----:B------:R3:W-:Y:S04]  /*3760*/  @P0 STG.E.128 desc[UR4][R164.64], R160 ;  /* 0x000000a0a4000986 */ /* 0x0007e8000c101d04 */
.L_x_20000:
[----:B------:R-:W-:Y:S05]  /*3770*/  BSYNC B0 ;  /* 0x0000000000007941 */ /* 0x000fea0003800000 */
.L_x_19999:
        /* <DEDUP_REMOVED lines=25> */
.L_x_20036:
[----:B-----5:R-:W-:-:S05]  /*3910*/  HADD2.F32 R19, -RZ, R32.H0_H0 ;  /* 0x20000020ff137230 */ /* 0x020fca0000004100 */
[----:B------:R-:W-:Y:S01]  /*3920*/  FADD.FTZ R9, R19, R9 ;  /* 0x0000000913097221 */ /* 0x000fe20000010000 */
[----:B------:R-:W-:Y:S06]  /*3930*/  BRA `(.L_x_20037) ;  /* 0x0000000000107947 */ /* 0x000fec0003800000 */
.L_x_20035:
[----:B-----5:R-:W-:-:S05]  /*3940*/  HADD2.F32 R19, -RZ, R36.H0_H0 ;  /* 0x20000024ff137230 */ /* 0x020fca0000004100 */
[----:B------:R-:W-:Y:S01]  /*3950*/  FADD.FTZ R9, R19, R9 ;  /* 0x0000000913097221 */ /* 0x000fe20000010000 */
[----:B------:R-:W-:-:S05]  /*3960*/  @P2 HADD2.F32 R19, -RZ, R32.H0_H0 ;  /* 0x20000020ff132230 */ /* 0x000fca0000004100 */
[----:B------:R-:W-:-:S07]  /*3970*/  @P2 FADD.FTZ R9, R19, R9 ;  /* 0x0000000913092221 */ /* 0x000fce0000010000 */
.L_x_20037:
[----:B------:R-:W-:-:S04]  /*3980*/  F2FP.F16.F32.PACK_AB R19, RZ, R9 ;  /* 0x00000009ff13723e */ /* 0x000fc800000000ff */
[----:B------:R-:W-:-:S07]  /*3990*/  PRMT R160, R19, 0x7610, R160 ;  /* 0x0000761013a07816 */ /* 0x000fce00000000a0 */
.L_x_20038:
[----:B------:R-:W-:Y:S01]  /*39a0*/  HADD2.F32 R19, -RZ, R164.H1_H1 ;  /* 0x300000a4ff137230 */ /* 0x000fe20000004100 */
[----:B------:R-:W-:Y:S06]  /*39b0*/  @P3 BRA `(.L_x_20039) ;  /* 0x0000000000203947 */ /* 0x000fec0003800000 */
[----:B------:R-:W-:-:S04]  /*39c0*/  ISETP.NE.U32.AND P4, PT, RZ, UR10, PT ;  /* 0x0000000aff007c0c */ /* 0x000fc8000bf85070 */
[----:B------:R-:W-:-:S13]  /*39d0*/  ISETP.NE.AND.EX P4, PT, RZ, UR11, PT, P4 ;  /* 0x0000000bff007c0c */ /* 0x000fda000bf85340 */
[----:B------:R-:W-:Y:S05]  /*39e0*/  @P4 BRA `(.L_x_20040) ;  /* 0x0000000000084947 */ /* 0x000fea0003800000 */
[----:B------:R-:W-:Y:S05]  /*39f0*/  @P0 BRA `(.L_x_20041) ;  /* 0x0000000000200947 */ /* 0x000fea0003800000 */
[----:B------:R-:W-:Y:S05]  /*3a00*/  BRA `(.L_x_20042) ;  /* 0x0000000000247947 */ /* 0x000fea0003800000 */
.L_x_20040:
[----:B-----5:R-:W-:-:S05]  /*3a10*/  HADD2.F32 R20, -RZ, R32.H1_H1 ;  /* 0x30000020ff147230 */ /* 0x020fca0000004100 */
[----:B------:R-:W-:Y:S01]  /*3a20*/  FADD.FTZ R19, R20, R19 ;  /* 0x0000001314137221 */ /* 0x000fe20000010000 */
[----:B------:R-:W-:Y:S06]  /*3a30*/  BRA `(.L_x_20041) ;  /* 0x0000000000107947 */ /* 0x000fec0003800000 */
.L_x_20039:
[----:B-----5:R-:W-:-:S05]  /*3a40*/  HADD2.F32 R20, -RZ, R36.H1_H1 ;  /* 0x30000024ff147230 */ /* 0x020fca0000004100 */
[----:B------:R-:W-:Y:S01]  /*3a50*/  FADD.FTZ R19, R20, R19 ;  /* 0x0000001314137221 */ /* 0x000fe20000010000 */
[----:B------:R-:W-:-:S05]  /*3a60*/  @P2 HADD2.F32 R20, -RZ, R32.H1_H1 ;  /* 0x30000020ff142230 */ /* 0x000fca0000004100 */
[----:B------:R-:W-:-:S07]  /*3a70*/  @P2 FADD.FTZ R19, R20, R19 ;  /* 0x0000001314132221 */ /* 0x000fce0000010000 */
.L_x_20041:
[----:B------:R-:W-:-:S04]  /*3a80*/  F2FP.F16.F32.PACK_AB R20, RZ, R19 ;  /* 0x00000013ff14723e */ /* 0x000fc800000000ff */
[----:B------:R-:W-:-:S07]  /*3a90*/  PRMT R160, R160, 0x5410, R20 ;  /* 0x00005410a0a07816 */ /* 0x000fce0000000014 */
.L_x_20042:
[----:B------:R-:W-:Y:S01]  /*3aa0*/  HADD2.F32 R20, -RZ, R165.H0_H0 ;  /* 0x200000a5ff147230 */ /* 0x000fe20000004100 */
[----:B------:R-:W-:Y:S06]  /*3ab0*/  @P3 BRA `(.L_x_20043) ;  /* 0x0000000000203947 */ /* 0x000fec0003800000 */
[----:B------:R-:W-:-:S04]  /*3ac0*/  ISETP.NE.U32.AND P4, PT, RZ, UR10, PT ;  /* 0x0000000aff007c0c */ /* 0x000fc8000bf85070 */
[----:B------:R-:W-:-:S13]  /*3ad0*/  ISETP.NE.AND.EX P4, PT, RZ, UR11, PT, P4 ;  /* 0x0000000bff007c0c */ /* 0x000fda000bf85340 */
[----:B------:R-:W-:Y:S05]  /*3ae0*/  @P4 BRA `(.L_x_20044) ;  /* 0x0000000000084947 */ /* 0x000fea0003800000 */
[----:B------:R-:W-:Y:S05]  /*3af0*/  @P0 BRA `(.L_x_20045) ;  /* 0x0000000000200947 */ /* 0x000fea0003800000 */
[----:B------:R-:W-:Y:S05]  /*3b00*/  BRA `(.L_x_20046) ;  /* 0x0000000000247947 */ /* 0x000fea0003800000 */
.L_x_20044:
[----:B-----5:R-:W-:-:S05]  /*3b10*/  HADD2.F32 R23, -RZ, R33.H0_H0 ;  /* 0x20000021ff177230 */ /* 0x020fca0000004100 */
[----:B------:R-:W-:Y:S01]  /*3b20*/  FADD.FTZ R20, R23, R20 ;  /* 0x0000001417147221 */ /* 0x000fe20000010000 */
[----:B------:R-:W-:Y:S06]  /*3b30*/  BRA `(.L_x_20045) ;  /* 0x0000000000107947 */ /* 0x000fec0003800000 */
.L_x_20043:
[----:B-----5:R-:W-:-:S05]  /*3b40*/  HADD2.F32 R23, -RZ, R37.H0_H0 ;  /* 0x20000025ff177230 */ /* 0x020fca0000004100 */
[----:B------:R-:W-:Y:S01]  /*3b50*/  FADD.FTZ R20, R23, R20 ;  /* 0x0000001417147221 */ /* 0x000fe20000010000 */
[----:B------:R-:W-:-:S05]  /*3b60*/  @P2 HADD2.F32 R23, -RZ, R33.H0_H0 ;  /* 0x20000021ff172230 */ /* 0x000fca0000004100 */
[----:B------:R-:W-:-:S07]  /*3b70*/  @P2 FADD.FTZ R20, R23, R20 ;  /* 0x0000001417142221 */ /* 0x000fce0000010000 */
.L_x_20045:
[----:B------:R-:W-:-:S04]  /*3b80*/  F2FP.F16.F32.PACK_AB R23, RZ, R20 ;  /* 0x00000014ff17723e */ /* 0x000fc800000000ff */
[----:B------:R-:W-:-:S07]  /*3b90*/  PRMT R161, R23, 0x7610, R161 ;  /* 0x0000761017a17816 */ /* 0x000fce00000000a1 */
.L_x_20046:
[----:B------:R-:W-:Y:S01]  /*3ba0*/  HADD2.F32 R24, -RZ, R165.H1_H1 ;  /* 0x300000a5ff187230 */ /* 0x000fe20000004100 */
[----:B------:R-:W-:Y:S06]  /*3bb0*/  @P3 BRA `(.L_x_20047) ;  /* 0x0000000000203947 */ /* 0x000fec0003800000 */
[----:B------:R-:W-:-:S04]  /*3bc0*/  ISETP.NE.U32.AND P4, PT, RZ, UR10, PT ;  /* 0x0000000aff007c0c */ /* 0x000fc8000bf85070 */
[----:B------:R-:W-:-:S13]  /*3bd0*/  ISETP.NE.AND.EX P4, PT, RZ, UR11, PT, P4 ;  /* 0x0000000bff007c0c */ /* 0x000fda000bf85340 */
[----:B------:R-:W-:Y:S05]  /*3be0*/  @P4 BRA `(.L_x_20048) ;  /* 0x0000000000084947 */ /* 0x000fea0003800000 */
[----:B------:R-:W-:Y:S05]  /*3bf0*/  @P0 BRA `(.L_x_20049) ;  /* 0x0000000000200947 */ /* 0x000fea0003800000 */
[----:B------:R-:W-:Y:S05]  /*3c00*/  BRA `(.L_x_20050) ;  /* 0x0000000000247947 */ /* 0x000fea0003800000 */
.L_x_20048:
[----:B-----5:R-:W-:-:S05]  /*3c10*/  HADD2.F32 R23, -RZ, R33.H1_H1 ;  /* 0x30000021ff177230 */ /* 0x020fca0000004100 */
[----:B------:R-:W-:Y:S01]  /*3c20*/  FADD.FTZ R24, R23, R24 ;  /* 0x0000001817187221 */ /* 0x000fe20000010000 */
[----:B------:R-:W-:Y:S06]  /*3c30*/  BRA `(.L_x_20049) ;  /* 0x0000000000107947 */ /* 0x000fec0003800000 */
.L_x_20047:
[----:B-----5:R-:W-:-:S05]  /*3c40*/  HADD2.F32 R23, -RZ, R37.H1_H1 ;  /* 0x30000025ff177230 */ /* 0x020fca0000004100 */
[----:B------:R-:W-:Y:S01]  /*3c50*/  FADD.FTZ R24, R23, R24 ;  /* 0x0000001817187221 */ /* 0x000fe20000010000 */
[----:B------:R-:W-:-:S05]  /*3c60*/  @P2 HADD2.F32 R23, -RZ, R33.H1_H1 ;  /* 0x30000021ff172230 */ /* 0x000fca0000004100 */
[----:B------:R-:W-:-:S07]  /*3c70*/  @P2 FADD.FTZ R24, R23, R24 ;  /* 0x0000001817182221 */ /* 0x000fce0000010000 */
.L_x_20049:
[----:B------:R-:W-:-:S04]  /*3c80*/  F2FP.F16.F32.PACK_AB R23, RZ, R24 ;  /* 0x00000018ff17723e */ /* 0x000fc800000000ff */
[----:B------:R-:W-:-:S07]  /*3c90*/  PRMT R161, R161, 0x5410, R23 ;  /* 0x00005410a1a17816 */ /* 0x000fce0000000017 */
.L_x_20050:
[----:B------:R-:W-:Y:S01]  /*3ca0*/  HADD2.F32 R23, -RZ, R166.H0_H0 ;  /* 0x200000a6ff177230 */ /* 0x000fe20000004100 */
[----:B------:R-:W-:Y:S06]  /*3cb0*/  @P3 BRA `(.L_x_20051) ;  /* 0x0000000000203947 */ /* 0x000fec0003800000 */
[----:B------:R-:W-:-:S04]  /*3cc0*/  ISETP.NE.U32.AND P4, PT, RZ, UR10, PT ;  /* 0x0000000aff007c0c */ /* 0x000fc8000bf85070 */
[----:B------:R-:W-:-:S13]  /*3cd0*/  ISETP.NE.AND.EX P4, PT, RZ, UR11, PT, P4 ;  /* 0x0000000bff007c0c */ /* 0x000fda000bf85340 */
[----:B------:R-:W-:Y:S05]  /*3ce0*/  @P4 BRA `(.L_x_20052) ;  /* 0x0000000000084947 */ /* 0x000fea0003800000 */
[----:B------:R-:W-:Y:S05]  /*3cf0*/  @P0 BRA `(.L_x_20053) ;  /* 0x0000000000200947 */ /* 0x000fea0003800000 */
[----:B------:R-:W-:Y:S05]  /*3d00*/  BRA `(.L_x_20054) ;  /* 0x0000000000247947 */ /* 0x000fea0003800000 */
.L_x_20052:
[----:B-----5:R-:W-:-:S05]  /*3d10*/  HADD2.F32 R164, -RZ, R34.H0_H0 ;  /* 0x20000022ffa47230 */ /* 0x020fca0000004100 */
[----:B------:R-:W-:Y:S01]  /*3d20*/  FADD.FTZ R23, R164, R23 ;  /* 0x00000017a4177221 */ /* 0x000fe20000010000 */
[----:B------:R-:W-:Y:S06]  /*3d30*/  BRA `(.L_x_20053) ;  /* 0x0000000000107947 */ /* 0x000fec0003800000 */
.L_x_20051:
[----:B-----5:R-:W-:-:S05]  /*3d40*/  HADD2.F32 R164, -RZ, R38.H0_H0 ;  /* 0x20000026ffa47230 */ /* 0x020fca0000004100 */
[----:B------:R-:W-:Y:S01]  /*3d50*/  FADD.FTZ R23, R164, R23 ;  /* 0x00000017a4177221 */ /* 0x000fe20000010000 */
[----:B------:R-:W-:-:S05]  /*3d60*/  @P2 HADD2.F32 R164, -RZ, R34.H0_H0 ;  /* 0x20000022ffa42230 */ /* 0x000fca0000004100 */
[----:B------:R-:W-:-:S07]  /*3d70*/  @P2 FADD.FTZ R23, R164, R23 ;  /* 0x00000017a4172221 */ /* 0x000fce0000010000 */
.L_x_20053:
[----:B------:R-:W-:-:S04]  /*3d80*/  F2FP.F16.F32.PACK_AB R164, RZ, R23 ;  /* 0x00000017ffa4723e */ /* 0x000fc800000000ff */
[----:B------:R-:W-:-:S07]  /*3d90*/  PRMT R162, R164, 0x7610, R162 ;  /* 0x00007610a4a27816 */ /* 0x000fce00000000a2 */
.L_x_20054:
[----:B------:R-:W-:Y:S01]  /*3da0*/  HADD2.F32 R177, -RZ, R166.H1_H1 ;  /* 0x300000a6ffb17230 */ /* 0x000fe20000004100 */
[----:B------:R-:W-:Y:S06]  /*3db0*/  @P3 BRA `(.L_x_20055) ;  /* 0x0000000000203947 */ /* 0x000fec0003800000 */
[----:B------:R-:W-:-:S04]  /*3dc0*/  ISETP.NE.U32.AND P4, PT, RZ, UR10, PT ;  /* 0x0000000aff007c0c */ /* 0x000fc8000bf85070 */
[----:B------:R-:W-:-:S13]  /*3dd0*/  ISETP.NE.AND.EX P4, PT, RZ, UR11, PT, P4 ;  /* 0x0000000bff007c0c */ /* 0x000fda000bf85340 */
[----:B------:R-:W-:Y:S05]  /*3de0*/  @P4 BRA `(.L_x_20056) ;  /* 0x0000000000084947 */ /* 0x000fea0003800000 */
[----:B------:R-:W-:Y:S05]  /*3df0*/  @P0 BRA `(.L_x_20057) ;  /* 0x0000000000200947 */ /* 0x000fea0003800000 */
[----:B------:R-:W-:Y:S05]  /*3e00*/  BRA `(.L_x_20058) ;  /* 0x0000000000247947 */ /* 0x000fea0003800000 */
.L_x_20056:
[----:B-----5:R-:W-:-:S05]  /*3e10*/  HADD2.F32 R164, -RZ, R34.H1_H1 ;  /* 0x30000022ffa47230 */ /* 0x020fca0000004100 */
[----:B------:R-:W-:Y:S01]  /*3e20*/  FADD.FTZ R177, R164, R177 ;  /* 0x000000b1a4b17221 */ /* 0x000fe20000010000 */
[----:B------:R-:W-:Y:S06]  /*3e30*/  BRA `(.L_x_20057) ;  /* 0x0000000000107947 */ /* 0x000fec0003800000 */
.L_x_20055:
[----:B-----5:R-:W-:-:S05]  /*3e40*/  HADD2.F32 R164, -RZ, R38.H1_H1 ;  /* 0x30000026ffa47230 */ /* 0x020fca0000004100 */
[----:B------:R-:W-:Y:S01]  /*3e50*/  FADD.FTZ R177, R164, R177 ;  /* 0x000000b1a4b17221 */ /* 0x000fe20000010000 */
[----:B------:R-:W-:-:S05]  /*3e60*/  @P2 HADD2.F32 R164, -RZ, R34.H1_H1 ;  /* 0x30000022ffa42230 */ /* 0x000fca0000004100 */
[----:B------:R-:W-:-:S07]  /*3e70*/  @P2 FADD.FTZ R177, R164, R177 ;  /* 0x000000b1a4b12221 */ /* 0x000fce0000010000 */
.L_x_20057:
[----:B------:R-:W-:-:S04]  /*3e80*/  F2FP.F16.F32.PACK_AB R164, RZ, R177 ;  /* 0x000000b1ffa4723e */ /* 0x000fc800000000ff */
[----:B------:R-:W-:-:S07]  /*3e90*/  PRMT R162, R162, 0x5410, R164 ;  /* 0x00005410a2a27816 */ /* 0x000fce00000000a4 */
.L_x_20058:
[----:B------:R-:W-:Y:S01]  /*3ea0*/  HADD2.F32 R176, -RZ, R167.H0_H0 ;  /* 0x200000a7ffb07230 */ /* 0x000fe20000004100 */
[----:B------:R-:W-:Y:S06]  /*3eb0*/  @P3 BRA `(.L_x_20059) ;  /* 0x0000000000203947 */ /* 0x000fec0003800000 */
[----:B------:R-:W-:-:S04]  /*3ec0*/  ISETP.NE.U32.AND P4, PT, RZ, UR10, PT ;  /* 0x0000000aff007c0c */ /* 0x000fc8000bf85070 */
[----:B------:R-:W-:-:S13]  /*3ed0*/  ISETP.NE.AND.EX P4, PT, RZ, UR11, PT, P4 ;  /* 0x0000000bff007c0c */ /* 0x000fda000bf85340 */
[----:B------:R-:W-:Y:S05]  /*3ee0*/  @P4 BRA `(.L_x_20060) ;  /* 0x0000000000084947 */ /* 0x000fea0003800000 */
[----:B------:R-:W-:Y:S05]  /*3ef0*/  @P0 BRA `(.L_x_20061) ;  /* 0x0000000000200947 */ /* 0x000fea0003800000 */
[----:B------:R-:W-:Y:S05]  /*3f00*/  BRA `(.L_x_20062) ;  /* 0x0000000000247947 */ /* 0x000fea0003800000 */
.L_x_20060:
[----:B-----5:R-:W-:-:S05]  /*3f10*/  HADD2.F32 R164, -RZ, R35.H0_H0 ;  /* 0x20000023ffa47230 */ /* 0x020fca0000004100 */
[----:B------:R-:W-:Y:S01]  /*3f20*/  FADD.FTZ R176, R164, R176 ;  /* 0x000000b0a4b07221 */ /* 0x000fe20000010000 */
[----:B------:R-:W-:Y:S06]  /*3f30*/  BRA `(.L_x_20061) ;  /* 0x0000000000107947 */ /* 0x000fec0003800000 */
.L_x_20059:
[----:B-----5:R-:W-:-:S05]  /*3f40*/  HADD2.F32 R164, -RZ, R39.H0_H0 ;  /* 0x20000027ffa47230 */ /* 0x020fca0000004100 */
[----:B------:R-:W-:Y:S01]  /*3f50*/  FADD.FTZ R176, R164, R176 ;  /* 0x000000b0a4b07221 */ /* 0x000fe20000010000 */
[----:B------:R-:W-:-:S05]  /*3f60*/  @P2 HADD2.F32 R164, -RZ, R35.H0_H0 ;  /* 0x20000023ffa42230 */ /* 0x000fca0000004100 */
[----:B------:R-:W-:-:S07]  /*3f70*/  @P2 FADD.FTZ R176, R164, R176 ;  /* 0x000000b0a4b02221 */ /* 0x000fce0000010000 */
.L_x_20061:
[----:B------:R-:W-:-:S04]  /*3f80*/  F2FP.F16.F32.PACK_AB R164, RZ, R176 ;  /* 0x000000b0ffa4723e */ /* 0x000fc800000000ff */
[----:B------:R-:W-:-:S07]  /*3f90*/  PRMT R163, R164, 0x7610, R163 ;  /* 0x00007610a4a37816 */ /* 0x000fce00000000a3 */
.L_x_20062:
[----:B------:R-:W-:Y:S01]  /*3fa0*/  HADD2.F32 R187, -RZ, R167.H1_H1 ;  /* 0x300000a7ffbb7230 */ /* 0x000fe20000004100 */
[----:B------:R-:W-:Y:S06]  /*3fb0*/  @P3 BRA `(.L_x_20063) ;  /* 0x0000000000203947 */ /* 0x000fec0003800000 */
[----:B------:R-:W-:-:S04]  /*3fc0*/  ISETP.NE.U32.AND P2, PT, RZ, UR10, PT ;  /* 0x0000000aff007c0c */ /* 0x000fc8000bf45070 */
[----:B------:R-:W-:-:S13]  /*3fd0*/  ISETP.NE.AND.EX P2, PT, RZ, UR11, PT, P2 ;  /* 0x0000000bff007c0c */ /* 0x000fda000bf45320 */
[----:B------:R-:W-:Y:S05]  /*3fe0*/  @P2 BRA `(.L_x_20064) ;  /* 0x0000000000082947 */ /* 0x000fea0003800000 */
[----:B------:R-:W-:Y:S05]  /*3ff0*/  @P0 BRA `(.L_x_20065) ;  /* 0x0000000000200947 */ /* 0x000fea0003800000 */
[----:B------:R-:W-:Y:S05]  /*4000*/  BRA `(.L_x_20066) ;  /* 0x0000000000247947 */ /* 0x000fea0003800000 */
.L_x_20064:
[----:B-----5:R-:W-:-:S05]  /*4010*/  HADD2.F32 R164, -RZ, R35.H1_H1 ;  /* 0x30000023ffa47230 */ /* 0x020fca0000004100 */
[----:B------:R-:W-:Y:S01]  /*4020*/  FADD.FTZ R187, R164, R187 ;  /* 0x000000bba4bb7221 */ /* 0x000fe20000010000 */
[----:B------:R-:W-:Y:S06]  /*4030*/  BRA `(.L_x_20065) ;  /* 0x0000000000107947 */ /* 0x000fec0003800000 */
.L_x_20063:
[----:B-----5:R-:W-:-:S05]  /*4040*/  HADD2.F32 R164, -RZ, R39.H1_H1 ;  /* 0x30000027ffa47230 */ /* 0x020fca0000004100 */
[----:B------:R-:W-:Y:S01]  /*4050*/  FADD.FTZ R187, R164, R187 ;  /* 0x000000bba4bb7221 */ /* 0x000fe20000010000 */
[----:B------:R-:W-:-:S05]  /*4060*/  @P2 HADD2.F32 R164, -RZ, R35.H1_H1 ;  /* 0x30000023ffa42230 */ /* 0x000fca0000004100 */
[----:B------:R-:W-:-:S07]  /*4070*/  @P2 FADD.FTZ R187, R164, R187 ;  /* 0x000000bba4bb2221 */ /* 0x000fce0000010000 */
.L_x_20065:
[----:B------:R-:W-:-:S04]  /*4080*/  F2FP.F16.F32.PACK_AB R164, RZ, R187 ;  /* 0x000000bbffa4723e */ /* 0x000fc800000000ff */
[----:B------:R-:W-:-:S07]  /*4090*/  PRMT R163, R163, 0x5410, R164 ;  /* 0x00005410a3a37816 */ /* 0x000fce00000000a4 */
.L_x_20066:
[----:B------:R-:W0:Y:S02]  /*40a0*/  @P0 LDC.64 R164, c[0x0][0x238] ;  /* 0x00008e00ffa40b82 */ /* 0x000e240000000a00 */
[----:B0-----:R-:W-:-:S04]  /*40b0*/  @P0 LEA R164, P2, R189, R164, 0x4 ;  /* 0x000000a4bda40211 */ /* 0x001fc800078420ff */
[C---:B------:R-:W-:Y:S02]  /*40c0*/  @P0 LEA.HI.X R165, R189.reuse, R165, RZ, 0x4, P2 ;  /* 0x000000a5bda50211 */ /* 0x040fe400010f24ff */
[----:B------:R-:W-:-:S03]  /*40d0*/  IADD3 R189, R189, 0x20, RZ ;  /* 0x00000020bdbd7810 */ /* 0x000fc60007ffe0ff */
[----:B------:R4:W-:Y:S04]  /*40e0*/  @P0 STG.E.128 desc[UR4][R164.64], R160 ;  /* 0x000000a0a4000986 */ /* 0x0009e8000c101d04 */
.L_x_20034:
[----:B------:R-:W-:Y:S05]  /*40f0*/  BSYNC B0 ;  /* 0x0000000000007941 */ /* 0x000fea0003800000 */
.L_x_20033:
        /* <DEDUP_REMOVED lines=25> */
.L_x_20070:
[----:B-----5:R-:W-:-:S05]  /*4290*/  HADD2.F32 R21, -RZ, R32.H0_H0 ;  /* 0x20000020ff157230 */ /* 0x020fca0000004100 */
[----:B------:R-:W-:Y:S01]  /*42a0*/  FADD.FTZ R10, R21, R10 ;  /* 0x0000000a150a7221 */ /* 0x000fe20000010000 */
[----:B------:R-:W-:Y:S06]  /*42b0*/  BRA `(.L_x_20071) ;  /* 0x0000000000107947 */ /* 0x000fec0003800000 */
.L_x_20069:
[----:B-----5:R-:W-:-:S05]  /*42c0*/  HADD2.F32 R21, -RZ, R36.H0_H0 ;  /* 0x20000024ff157230 */ /* 0x020fca0000004100 */
[----:B------:R-:W-:Y:S01]  /*42d0*/  FADD.FTZ R10, R21, R10 ;  /* 0x0000000a150a7221 */ /* 0x000fe20000010000 */
[----:B------:R-:W-:-:S05]  /*42e0*/  @P2 HADD2.F32 R21, -RZ, R32.H0_H0 ;  /* 0x20000020ff152230 */ /* 0x000fca0000004100 */
[----:B------:R-:W-:-:S07]  /*42f0*/  @P2 FADD.FTZ R10, R21, R10 ;  /* 0x0000000a150a2221 */ /* 0x000fce0000010000 */
.L_x_20071:
[----:B------:R-:W-:-:S04]  /*4300*/  F2FP.F16.F32.PACK_AB R21, RZ, R10 ;  /* 0x0000000aff15723e */ /* 0x000fc800000000ff */
[----:B------:R-:W-:-:S07]  /*4310*/  PRMT R160, R21, 0x7610, R160 ;  /* 0x0000761015a07816 */ /* 0x000fce00000000a0 */
.L_x_20072:
[----:B------:R-:W-:Y:S01]  /*4320*/  HADD2.F32 R21, -RZ, R164.H1_H1 ;  /* 0x300000a4ff157230 */ /* 0x000fe20000004100 */
[----:B------:R-:W-:Y:S06]  /*4330*/  @P3 BRA `(.L_x_20073) ;  /* 0x0000000000203947 */ /* 0x000fec0003800000 */
[----:B------:R-:W-:-:S04]  /*4340*/  ISETP.NE.U32.AND P4, PT, RZ, UR10, PT ;  /* 0x0000000aff007c0c */ /* 0x000fc8000bf85070 */
[----:B------:R-:W-:-:S13]  /*4350*/  ISETP.NE.AND.EX P4, PT, RZ, UR11, PT, P4 ;  /* 0x0000000bff007c0c */ /* 0x000fda000bf85340 */
[----:B------:R-:W-:Y:S05]  /*4360*/  @P4 BRA `(.L_x_20074) ;  /* 0x0000000000084947 */ /* 0x000fea0003800000 */
[----:B------:R-:W-:Y:S05]  /*4370*/  @P0 BRA `(.L_x_20075) ;  /* 0x0000000000200947 */ /* 0x000fea0003800000 */
[----:B------:R-:W-:Y:S05]  /*4380*/  BRA `(.L_x_20076) ;  /* 0x0000000000247947 */ /* 0x000fea0003800000 */
.L_x_20074:
[----:B-----5:R-:W-:-:S05]  /*4390*/  HADD2.F32 R22, -RZ, R32.H1_H1 ;  /* 0x30000020ff167230 */ /* 0x020fca0000004100 */
[----:B------:R-:W-:Y:S01]  /*43a0*/  FADD.FTZ R21, R22, R21 ;  /* 0x0000001516157221 */ /* 0x000fe20000010000 */
[----:B------:R-:W-:Y:S06]  /*43b0*/  BRA `(.L_x_20075) ;  /* 0x0000000000107947 */ /* 0x000fec0003800000 */
.L_x_20073:
[----:B-----5:R-:W-:-:S05]  /*43c0*/  HADD2.F32 R22, -RZ, R36.H1_H1 ;  /* 0x30000024ff167230 */ /* 0x020fca0000004100 */
[----:B------:R-:W-:Y:S01]  /*43d0*/  FADD.FTZ R21, R22, R21 ;  /* 0x0000001516157221 */ /* 0x000fe20000010000 */
[----:B------:R-:W-:-:S05]  /*43e0*/  @P2 HADD2.F32 R22, -RZ, R32.H1_H1 ;  /* 0x30000020ff162230 */ /* 0x000fca0000004100 */
[----:B------:R-:W-:-:S07]  /*43f0*/  @P2 FADD.FTZ R21, R22, R21 ;  /* 0x0000001516152221 */ /* 0x000fce0000010000 */
.L_x_20075:
[----:B------:R-:W-:-:S04]  /*4400*/  F2FP.F16.F32.PACK_AB R22, RZ, R21 ;  /* 0x00000015ff16723e */ /* 0x000fc800000000ff */
[----:B------:R-:W-:-:S07]  /*4410*/  PRMT R160, R160, 0x5410, R22 ;  /* 0x00005410a0a07816 */ /* 0x000fce0000000016 */
.L_x_20076:
[----:B------:R-:W-:Y:S01]  /*4420*/  HADD2.F32 R22, -RZ, R165.H0_H0 ;  /* 0x200000a5ff167230 */ /* 0x000fe20000004100 */
[----:B------:R-:W-:Y:S06]  /*4430*/  @P3 BRA `(.L_x_20077) ;  /* 0x0000000000203947 */ /* 0x000fec0003800000 */
[----:B------:R-:W-:-:S04]  /*4440*/  ISETP.NE.U32.AND P4, PT, RZ, UR10, PT ;  /* 0x0000000aff007c0c */ /* 0x000fc8000bf85070 */
[----:B------:R-:W-:-:S13]  /*4450*/  ISETP.NE.AND.EX P4, PT, RZ, UR11, PT, P4 ;  /* 0x0000000bff007c0c */ /* 0x000fda000bf85340 */
[----:B------:R-:W-:Y:S05]  /*4460*/  @P4 BRA `(.L_x_20078) ;  /* 0x0000000000084947 */ /* 0x000fea0003800000 */
[----:B------:R-:W-:Y:S05]  /*4470*/  @P0 BRA `(.L_x_20079) ;  /* 0x0000000000200947 */ /* 0x000fea0003800000 */
[----:B------:R-:W-:Y:S05]  /*4480*/  BRA `(.L_x_20080) ;  /* 0x0000000000247947 */ /* 0x000fea0003800000 */
.L_x_20078:
[----:B-----5:R-:W-:-:S05]  /*4490*/  HADD2.F32 R164, -RZ, R33.H0_H0 ;  /* 0x20000021ffa47230 */ /* 0x020fca0000004100 */
[----:B------:R-:W-:Y:S01]  /*44a0*/  FADD.FTZ R22, R164, R22 ;  /* 0x00000016a4167221 */ /* 0x000fe20000010000 */
[----:B------:R-:W-:Y:S06]  /*44b0*/  BRA `(.L_x_20079) ;  /* 0x0000000000107947 */ /* 0x000fec0003800000 */
.L_x_20077:
[----:B-----5:R-:W-:-:S05]  /*44c0*/  HADD2.F32 R164, -RZ, R37.H0_H0 ;  /* 0x20000025ffa47230 */ /* 0x020fca0000004100 */
[----:B------:R-:W-:Y:S01]  /*44d0*/  FADD.FTZ R22, R164, R22 ;  /* 0x00000016a4167221 */ /* 0x000fe20000010000 */
[----:B------:R-:W-:-:S05]  /*44e0*/  @P2 HADD2.F32 R164, -RZ, R33.H0_H0 ;  /* 0x20000021ffa42230 */ /* 0x000fca0000004100 */
[----:B------:R-:W-:-:S07]  /*44f0*/  @P2 FADD.FTZ R22, R164, R22 ;  /* 0x00000016a4162221 */ /* 0x000fce0000010000 */
.L_x_20079:
[----:B------:R-:W-:-:S04]  /*4500*/  F2FP.F16.F32.PACK_AB R164, RZ, R22 ;  /* 0x00000016ffa4723e */ /* 0x000fc800000000ff */
[----:B------:R-:W-:-:S07]  /*4510*/  PRMT R161, R164, 0x7610, R161 ;  /* 0x00007610a4a17816 */ /* 0x000fce00000000a1 */
.L_x_20080:
[----:B------:R-:W-:Y:S01]  /*4520*/  HADD2.F32 R172, -RZ, R165.H1_H1 ;  /* 0x300000a5ffac7230 */ /* 0x000fe20000004100 */
[----:B------:R-:W-:Y:S06]  /*4530*/  @P3 BRA `(.L_x_20081) ;  /* 0x0000000000203947 */ /* 0x000fec0003800000 */
[----:B------:R-:W-:-:S04]  /*4540*/  ISETP.NE.U32.AND P4, PT, RZ, UR10, PT ;  /* 0x0000000aff007c0c */ /* 0x000fc8000bf85070 */
[----:B------:R-:W-:-:S13]  /*4550*/  ISETP.NE.AND.EX P4, PT, RZ, UR11, PT, P4 ;  /* 0x0000000bff007c0c */ /* 0x000fda000bf85340 */
[----:B------:R-:W-:Y:S05]  /*4560*/  @P4 BRA `(.L_x_20082) ;  /* 0x0000000000084947 */ /* 0x000fea0003800000 */
[----:B------:R-:W-:Y:S05]  /*4570*/  @P0 BRA `(.L_x_20083) ;  /* 0x0000000000200947 */ /* 0x000fea0003800000 */
[----:B------:R-:W-:Y:S05]  /*4580*/  BRA `(.L_x_20084) ;  /* 0x0000000000247947 */ /* 0x000fea0003800000 */
.L_x_20082:
[----:B-----5:R-:W-:-:S05]  /*4590*/  HADD2.F32 R164, -RZ, R33.H1_H1 ;  /* 0x30000021ffa47230 */ /* 0x020fca0000004100 */
[----:B------:R-:W-:Y:S01]  /*45a0*/  FADD.FTZ R172, R164, R172 ;  /* 0x000000aca4ac7221 */ /* 0x000fe20000010000 */
[----:B------:R-:W-:Y:S06]  /*45b0*/  BRA `(.L_x_20083) ;  /* 0x0000000000107947 */ /* 0x000fec0003800000 */
.L_x_20081:
[----:B-----5:R-:W-:-:S05]  /*45c0*/  HADD2.F32 R164, -RZ, R37.H1_H1 ;  /* 0x30000025ffa47230 */ /* 0x020fca0000004100 */
[----:B------:R-:W-:Y:S01]  /*45d0*/  FADD.FTZ R172, R164, R172 ;  /* 0x000000aca4ac7221 */ /* 0x000fe20000010000 */
[----:B------:R-:W-:-:S05]  /*45e0*/  @P2 HADD2.F32 R164, -RZ, R33.H1_H1 ;  /* 0x30000021ffa42230 */ /* 0x000fca0000004100 */
[----:B------:R-:W-:-:S07]  /*45f0*/  @P2 FADD.FTZ R172, R164, R172 ;  /* 0x000000aca4ac2221 */ /* 0x000fce0000010000 */
.L_x_20083:
[----:B------:R-:W-:-:S04]  /*4600*/  F2FP.F16.F32.PACK_AB R164, RZ, R172 ;  /* 0x000000acffa4723e */ /* 0x000fc800000000ff */
[----:B------:R-:W-:-:S07]  /*4610*/  PRMT R161, R161, 0x5410, R164 ;  /* 0x00005410a1a17816 */ /* 0x000fce00000000a4 */
.L_x_20084:
[----:B------:R-:W-:Y:S01]  /*4620*/  HADD2.F32 R173, -RZ, R166.H0_H0 ;  /* 0x200000a6ffad7230 */ /* 0x000fe20000004100 */
[----:B------:R-:W-:Y:S06]  /*4630*/  @P3 BRA `(.L_x_20085) ;  /* 0x0000000000203947 */ /* 0x000fec0003800000 */
[----:B------:R-:W-:-:S04]  /*4640*/  ISETP.NE.U32.AND P4, PT, RZ, UR10, PT ;  /* 0x0000000aff007c0c */ /* 0x000fc8000bf85070 */
[----:B------:R-:W-:-:S13]  /*4650*/  ISETP.NE.AND.EX P4, PT, RZ, UR11, PT, P4 ;  /* 0x0000000bff007c0c */ /* 0x000fda000bf85340 */
[----:B------:R-:W-:Y:S05]  /*4660*/  @P4 BRA `(.L_x_20086) ;  /* 0x0000000000084947 */ /* 0x000fea0003800000 */
[----:B------:R-:W-:Y:S05]  /*4670*/  @P0 BRA `(.L_x_20087) ;  /* 0x0000000000200947 */ /* 0x000fea0003800000 */
[----:B------:R-:W-:Y:S05]  /*4680*/  BRA `(.L_x_20088) ;  /* 0x0000000000247947 */ /* 0x000fea0003800000 */
.L_x_20086:
[----:B-----5:R-:W-:-:S05]  /*4690*/  HADD2.F32 R164, -RZ, R34.H0_H0 ;  /* 0x20000022ffa47230 */ /* 0x020fca0000004100 */
[----:B------:R-:W-:Y:S01]  /*46a0*/  FADD.FTZ R173, R164, R173 ;  /* 0x000000ada4ad7221 */ /* 0x000fe20000010000 */
[----:B------:R-:W-:Y:S06]  /*46b0*/  BRA `(.L_x_20087) ;  /* 0x0000000000107947 */ /* 0x000fec0003800000 */
.L_x_20085:
[----:B-----5:R-:W-:-:S05]  /*46c0*/  HADD2.F32 R164, -RZ, R38.H0_H0 ;  /* 0x20000026ffa47230 */ /* 0x020fca0000004100 */
[----:B------:R-:W-:Y:S01]  /*46d0*/  FADD.FTZ R173, R164, R173 ;  /* 0x000000ada4ad7221 */ /* 0x000fe20000010000 */
[----:B------:R-:W-:-:S05]  /*46e0*/  @P2 HADD2.F32 R164, -RZ, R34.H0_H0 ;  /* 0x20000022ffa42230 */ /* 0x000fca0000004100 */
[----:B------:R-:W-:-:S07]  /*46f0*/  @P2 FADD.FTZ R173, R164, R173 ;  /* 0x000000ada4ad2221 */ /* 0x000fce0000010000 */
.L_x_20087:
[----:B------:R-:W-:-:S04]  /*4700*/  F2FP.F16.F32.PACK_AB R164, RZ, R173 ;  /* 0x000000adffa4723e */ /* 0x000fc800000000ff */
[----:B------:R-:W-:-:S07]  /*4710*/  PRMT R162, R164, 0x7610, R162 ;  /* 0x00007610a4a27816 */ /* 0x000fce00000000a2 */
.L_x_20088:
[----:B------:R-:W-:Y:S01]  /*4720*/  HADD2.F32 R175, -RZ, R166.H1_H1 ;  /* 0x300000a6ffaf7230 */ /* 0x000fe20000004100 */
[----:B------:R-:W-:Y:S06]  /*4730*/  @P3 BRA `(.L_x_20089) ;  /* 0x0000000000203947 */ /* 0x000fec0003800000 */
[----:B------:R-:W-:-:S04]  /*4740*/  ISETP.NE.U32.AND P4, PT, RZ, UR10, PT ;  /* 0x0000000aff007c0c */ /* 0x000fc8000bf85070 */
[----:B------:R-:W-:-:S13]  /*4750*/  ISETP.NE.AND.EX P4, PT, RZ, UR11, PT, P4 ;  /* 0x0000000bff007c0c */ /* 0x000fda000bf85340 */
[----:B------:R-:W-:Y:S05]  /*4760*/  @P4 BRA `(.L_x_20090) ;  /* 0x0000000000084947 */ /* 0x000fea0003800000 */
[----:B------:R-:W-:Y:S05]  /*4770*/  @P0 BRA `(.L_x_20091) ;  /* 0x0000000000200947 */ /* 0x000fea0003800000 */
[----:B------:R-:W-:Y:S05]  /*4780*/  BRA `(.L_x_20092) ;  /* 0x0000000000247947 */ /* 0x000fea0003800000 */
.L_x_20090:
[----:B-----5:R-:W-:-:S05]  /*4790*/  HADD2.F32 R164, -RZ, R34.H1_H1 ;  /* 0x30000022ffa47230 */ /* 0x020fca0000004100 */
[----:B------:R-:W-:Y:S01]  /*47a0*/  FADD.FTZ R175, R164, R175 ;  /* 0x000000afa4af7221 */ /* 0x000fe20000010000 */
[----:B------:R-:W-:Y:S06]  /*47b0*/  BRA `(.L_x_20091) ;  /* 0x0000000000107947 */ /* 0x000fec0003800000 */
.L_x_20089:
[----:B-----5:R-:W-:-:S05]  /*47c0*/  HADD2.F32 R164, -RZ, R38.H1_H1 ;  /* 0x30000026ffa47230 */ /* 0x020fca0000004100 */
[----:B------:R-:W-:Y:S01]  /*47d0*/  FADD.FTZ R175, R164, R175 ;  /* 0x000000afa4af7221 */ /* 0x000fe20000010000 */
[----:B------:R-:W-:-:S05]  /*47e0*/  @P2 HADD2.F32 R164, -RZ, R34.H1_H1 ;  /* 0x30000022ffa42230 */ /* 0x000fca0000004100 */
[----:B------:R-:W-:-:S07]  /*47f0*/  @P2 FADD.FTZ R175, R164, R175 ;  /* 0x000000afa4af2221 */ /* 0x000fce0000010000 */
.L_x_20091:
[----:B------:R-:W-:-:S04]  /*4800*/  F2FP.F16.F32.PACK_AB R164, RZ, R175 ;  /* 0x000000afffa4723e */ /* 0x000fc800000000ff */
[----:B------:R-:W-:-:S07]  /*4810*/  PRMT R162, R162, 0x5410, R164 ;  /* 0x00005410a2a27816 */ /* 0x000fce00000000a4 */
.L_x_20092:
[----:B------:R-:W-:Y:S01]  /*4820*/  HADD2.F32 R174, -RZ, R167.H0_H0 ;  /* 0x200000a7ffae7230 */ /* 0x000fe20000004100 */
[----:B------:R-:W-:Y:S06]  /*4830*/  @P3 BRA `(.L_x_20093) ;  /* 0x0000000000203947 */ /* 0x000fec0003800000 */
[----:B------:R-:W-:-:S04]  /*4840*/  ISETP.NE.U32.AND P4, PT, RZ, UR10, PT ;  /* 0x0000000aff007c0c */ /* 0x000fc8000bf85070 */
[----:B------:R-:W-:-:S13]  /*4850*/  ISETP.NE.AND.EX P4, PT, RZ, UR11, PT, P4 ;  /* 0x0000000bff007c0c */ /* 0x000fda000bf85340 */
[----:B------:R-:W-:Y:S05]  /*4860*/  @P4 BRA `(.L_x_20094) ;  /* 0x0000000000084947 */ /* 0x000fea0003800000 */
[----:B------:R-:W-:Y:S05]  /*4870*/  @P0 BRA `(.L_x_20095) ;  /* 0x0000000000200947 */ /* 0x000fea0003800000 */
[----:B------:R-:W-:Y:S05]  /*4880*/  BRA `(.L_x_20096) ;  /* 0x0000000000247947 */ /* 0x000fea0003800000 */
.L_x_20094:
[----:B-----5:R-:W-:-:S05]  /*4890*/  HADD2.F32 R164, -RZ, R35.H0_H0 ;  /* 0x20000023ffa47230 */ /* 0x020fca0000004100 */
[----:B------:R-:W-:Y:S01]  /*48a0*/  FADD.FTZ R174, R164, R174 ;  /* 0x000000aea4ae7221 */ /* 0x000fe20000010000 */
[----:B------:R-:W-:Y:S06]  /*48b0*/  BRA `(.L_x_20095) ;  /* 0x0000000000107947 */ /* 0x000fec0003800000 */
.L_x_20093:
[----:B-----5:R-:W-:-:S05]  /*48c0*/  HADD2.F32 R164, -RZ, R39.H0_H0 ;  /* 0x20000027ffa47230 */ /* 0x020fca0000004100 */
[----:B------:R-:W-:Y:S01]  /*48d0*/  FADD.FTZ R174, R164, R174 ;  /* 0x000000aea4ae7221 */ /* 0x000fe20000010000 */
[----:B------:R-:W-:-:S05]  /*48e0*/  @P2 HADD2.F32 R164, -RZ, R35.H0_H0 ;  /* 0x20000023ffa42230 */ /* 0x000fca0000004100 */
[----:B------:R-:W-:-:S07]  /*48f0*/  @P2 FADD.FTZ R174, R164, R174 ;  /* 0x000000aea4ae2221 */ /* 0x000fce0000010000 */
.L_x_20095:
[----:B------:R-:W-:-:S04]  /*4900*/  F2FP.F16.F32.PACK_AB R164, RZ, R174 ;  /* 0x000000aeffa4723e */ /* 0x000fc800000000ff */
[----:B------:R-:W-:-:S07]  /*4910*/  PRMT R163, R164, 0x7610, R163 ;  /* 0x00007610a4a37816 */ /* 0x000fce00000000a3 */
.L_x_20096:
[----:B------:R-:W-:Y:S01]  /*4920*/  HADD2.F32 R188, -RZ, R167.H1_H1 ;  /* 0x300000a7ffbc7230 */ /* 0x000fe20000004100 */
[----:B------:R-:W-:Y:S06]  /*4930*/  @P3 BRA `(.L_x_20097) ;  /* 0x0000000000203947 */ /* 0x000fec0003800000 */
[----:B------:R-:W-:-:S04]  /*4940*/  ISETP.NE.U32.AND P2, PT, RZ, UR10, PT ;  /* 0x0000000aff007c0c */ /* 0x000fc8000bf45070 */
[----:B------:R-:W-:-:S13]  /*4950*/  ISETP.NE.AND.EX P2, PT, RZ, UR11, PT, P2 ;  /* 0x0000000bff007c0c */ /* 0x000fda000bf45320 */
[----:B------:R-:W-:Y:S05]  /*4960*/  @P2 BRA `(.L_x_20098) ;  /* 0x0000000000082947 */ /* 0x000fea0003800000 */
[----:B------:R-:W-:Y:S05]  /*4970*/  @P0 BRA `(.L_x_20099) ;  /* 0x0000000000200947 */ /* 0x000fea0003800000 */
[----:B------:R-:W-:Y:S05]  /*4980*/  BRA `(.L_x_20100) ;  /* 0x0000000000247947 */ /* 0x000fea0003800000 */
.L_x_20098:
[----:B-----5:R-:W-:-:S05]  /*4990*/  HADD2.F32 R164, -RZ, R35.H1_H1 ;  /* 0x30000023ffa47230 */ /* 0x020fca0000004100 */
[----:B------:R-:W-:Y:S01]  /*49a0*/  FADD.FTZ R188, R164, R188 ;  /* 0x000000bca4bc7221 */ /* 0x000fe20000010000 */
[----:B------:R-:W-:Y:S06]  /*49b0*/  BRA `(.L_x_20099) ;  /* 0x0000000000107947 */ /* 0x000fec0003800000 */
.L_x_20097:
[----:B-----5:R-:W-:-:S05]  /*49c0*/  HADD2.F32 R164, -RZ, R39.H1_H1 ;  /* 0x30000027ffa47230 */ /* 0x020fca0000004100 */
[----:B------:R-:W-:Y:S01]  /*49d0*/  FADD.FTZ R188, R164, R188 ;  /* 0x000000bca4bc7221 */ /* 0x000fe20000010000 */
[----:B------:R-:W-:-:S05]  /*49e0*/  @P2 HADD2.F32 R164, -RZ, R35.H1_H1 ;  /* 0x30000023ffa42230 */ /* 0x000fca0000004100 */
[----:B------:R-:W-:-:S07]  /*49f0*/  @P2 FADD.FTZ R188, R164, R188 ;  /* 0x000000bca4bc2221 */ /* 0x000fce0000010000 */
.L_x_20099:
[----:B------:R-:W-:-:S04]  /*4a00*/  F2FP.F16.F32.PACK_AB R164, RZ, R188 ;  /* 0x000000bcffa4723e */ /* 0x000fc800000000ff */
[----:B------:R-:W-:-:S07]  /*4a10*/  PRMT R163, R163, 0x5410, R164 ;  /* 0x00005410a3a37816 */ /* 0x000fce00000000a4 */
.L_x_20100:
[----:B------:R-:W0:Y:S02]  /*4a20*/  @P0 LDC.64 R164, c[0x0][0x238] ;  /* 0x00008e00ffa40b82 */ /* 0x000e240000000a00 */
[----:B0-----:R-:W-:-:S04]  /*4a30*/  @P0 LEA R164, P2, R189, R164, 0x4 ;  /* 0x000000a4bda40211 */ /* 0x001fc800078420ff */
[----:B------:R-:W-:-:S05]  /*4a40*/  @P0 LEA.HI.X R165, R189, R165, RZ, 0x4, P2 ;  /* 0x000000a5bda50211 */ /* 0x000fca00010f24ff */
[----:B------:R0:W-:Y:S04]  /*4a50*/  @P0 STG.E.128 desc[UR4][R164.64], R160 ;  /* 0x000000a0a4000986 */ /* 0x0001e8000c101d04 */
.L_x_20068:
[----:B------:R-:W-:Y:S05]  /*4a60*/  BSYNC B0 ;  /* 0x0000000000007941 */ /* 0x000fea0003800000 */
.L_x_20067:
        /* <DEDUP_REMOVED lines=181> */
.L_x_20126:
        /* <DEDUP_REMOVED lines=32> */
[----:B------:R-:W-:Y:S01]  /*57c0*/  F2FP.F16.F32.PACK_AB R164, R165, R164 ;  /* 0x000000a4a5a4723e */ /* 0x000fe200000000ff */
        /* <DEDUP_REMOVED lines=9> */
[----:B------:R-:W-:Y:S01]  /*5860*/  F2FP.F16.F32.PACK_AB R165, R165, R167 ;  /* 0x000000a7a5a5723e */ /* 0x000fe200000000ff */
[----:B------:R-:W-:-:S04]  /*5870*/  FADD.FTZ R167, R182, -R190 ;  /* 0x800000beb6a77221 */ /* 0x000fc80000010000 */
[----:B------:R-:W-:Y:S02]  /*5880*/  FMUL.FTZ R251, R189, R167 ;  /* 0x000000a7bdfb7220 */ /* 0x000fe40000410000 */
[----:B------:R-:W2:Y:S01]  /*5890*/  LDL R167, [R1+0x38] ;  /* 0x0000380001a77983 */ /* 0x000ea20000100800 */
[----:B------:R-:W-:-:S05]  /*58a0*/  FFMA.FTZ R216, R216, R249, R152 ;  /* 0x000000f9d8d87223 */ /* 0x000fca0000010098 */
[----:B------:R-:W-:Y:S01]  /*58b0*/  F2FP.F16.F32.PACK_AB R166, R166, R216 ;  /* 0x000000d8a6a6723e */ /* 0x000fe200000000ff */
[----:B------:R-:W-:-:S04]  /*58c0*/  FADD.FTZ R216, R184, -R190 ;  /* 0x800000beb8d87221 */ /* 0x000fc80000010000 */
[----:B------:R-:W-:Y:S01]  /*58d0*/  FMUL.FTZ R252, R189, R216 ;  /* 0x000000d8bdfc7220 */ /* 0x000fe20000410000 */
[----:B--2---:R-:W-:-:S03]  /*58e0*/  FFMA.FTZ R216, R167, R251, R154 ;  /* 0x000000fba7d87223 */ /* 0x004fc6000001009a */
[----:B------:R-:W-:-:S05]  /*58f0*/  FFMA.FTZ R167, R217, R252, R155 ;  /* 0x000000fcd9a77223 */ /* 0x000fca000001009b */
[----:B------:R-:W-:Y:S02]  /*5900*/  F2FP.F16.F32.PACK_AB R167, R167, R216 ;  /* 0x000000d8a7a7723e */ /* 0x000fe400000000ff */
        /* <DEDUP_REMOVED lines=16> */
[----:B------:R-:W-:Y:S01]  /*5a10*/  F2FP.F16.F32.PACK_AB R167, R164, R167 ;  /* 0x000000a7a4a7723e */ /* 0x000fe200000000ff */
[----:B------:R-:W-:Y:S01]  /*5a20*/  FFMA.FTZ R216, R216, R250, R145 ;  /* 0x000000fad8d87223 */ /* 0x000fe20000010091 */
[----:B------:R-:W-:-:S04]  /*5a30*/  FFMA.FTZ R218, R217, R218, R149 ;  /* 0x000000dad9da7223 */ /* 0x000fc80000010095 */
[----:B------:R-:W-:Y:S01]  /*5a40*/  F2FP.F16.F32.PACK_AB R166, R216, R166 ;  /* 0x000000a6d8a6723e */ /* 0x000fe200000000ff */
[C---:B0-----:R-:W-:Y:S01]  /*5a50*/  IMAD.WIDE.U32 R216, R4.reuse, 0x10, R248 ;  /* 0x0000001004d87825 */ /* 0x041fe200078e00f8 */
[----:B------:R-:W-:-:S03]  /*5a60*/  IADD3 R4, R4, 0x20, RZ ;  /* 0x0000002004047810 */ /* 0x000fc60007ffe0ff */
[----:B--2---:R-:W-:Y:S01]  /*5a70*/  FFMA.FTZ R191, R251, R191, R151 ;  /* 0x000000bffbbf7223 */ /* 0x004fe20000010097 */
[----:B---3--:R-:W-:-:S04]  /*5a80*/  FFMA.FTZ R164, R252, R219, R148 ;  /* 0x000000dbfca47223 */ /* 0x008fc80000010094 */
[----:B------:R-:W-:Y:S02]  /*5a90*/  F2FP.F16.F32.PACK_AB R165, R191, R165 ;  /* 0x000000a5bfa5723e */ /* 0x000fe400000000ff */
[----:B------:R-:W-:-:S05]  /*5aa0*/  F2FP.F16.F32.PACK_AB R164, R218, R164 ;  /* 0x000000a4daa4723e */ /* 0x000fca00000000ff */
[----:B------:R1:W-:Y:S02]  /*5ab0*/  STG.E.128 desc[UR4][R216.64], R164 ;  /* 0x000000a4d8007986 */ /* 0x0003e4000c101d04 */
.L_x_20103:
[----:B------:R-:W-:Y:S05]  /*5ac0*/  BSYNC B0 ;  /* 0x0000000000007941 */ /* 0x000fea0003800000 */
.L_x_20102:
        /* <DEDUP_REMOVED lines=14> */
[----:B------:R-:W-:Y:S01]  /*5bb0*/  F2FP.F16.F32.PACK_AB R164, R165, R164 ;  /* 0x000000a4a5a4723e */ /* 0x000fe200000000ff */
[----:B------:R-:W-:-:S04]  /*5bc0*/  FADD.FTZ R165, R15, -R190 ;  /* 0x800000be0fa57221 */ /* 0x000fc80000010000 */
[----:B------:R-:W-:Y:S01]  /*5bd0*/  FMUL.FTZ R248, R189, R165 ;  /* 0x000000a5bdf87220 */ /* 0x000fe20000410000 */
[----:B------:R-:W-:-:S03]  /*5be0*/  FADD.FTZ R165, R181, -R190 ;  /* 0x800000beb5a57221 */ /* 0x000fc60000010000 */
[----:B------:R-:W-:Y:S01]  /*5bf0*/  FFMA.FTZ R167, R198, R248, R142 ;  /* 0x000000f8c6a77223 */ /* 0x000fe2000001008e */
[----:B------:R-:W-:Y:S01]  /*5c00*/  FMUL.FTZ R250, R189, R165 ;  /* 0x000000a5bdfa7220 */ /* 0x000fe20000410000 */
[----:B------:R-:W-:-:S03]  /*5c10*/  FFMA.FTZ R165, R199, R191, R143 ;  /* 0x000000bfc7a57223 */ /* 0x000fc6000001008f */
[----:B------:R-:W-:Y:S02]  /*5c20*/  FFMA.FTZ R166, R193, R250, R137 ;  /* 0x000000fac1a67223 */ /* 0x000fe40000010089 */
[----:B------:R-:W-:Y:S01]  /*5c30*/  F2FP.F16.F32.PACK_AB R165, R165, R167 ;  /* 0x000000a7a5a5723e */ /* 0x000fe200000000ff */
[--C-:B------:R-:W-:Y:S02]  /*5c40*/  FADD.FTZ R167, R180, -R190.reuse ;  /* 0x800000beb4a77221 */ /* 0x100fe40000010000 */
[----:B------:R-:W-:Y:S01]  /*5c50*/  F2FP.F16.F32.PACK_AB R166, R166, R216 ;  /* 0x000000d8a6a6723e */ /* 0x000fe200000000ff */
[----:B------:R-:W-:Y:S01]  /*5c60*/  FADD.FTZ R216, R185, -R190 ;  /* 0x800000beb9d87221 */ /* 0x000fe20000010000 */
[----:B------:R-:W-:-:S03]  /*5c70*/  FMUL.FTZ R251, R189, R167 ;  /* 0x000000a7bdfb7220 */ /* 0x000fc60000410000 */
[----:B------:R-:W-:Y:S01]  /*5c80*/  FMUL.FTZ R252, R189, R216 ;  /* 0x000000d8bdfc7220 */ /* 0x000fe20000410000 */
[----:B------:R-:W-:-:S03]  /*5c90*/  FFMA.FTZ R216, R194, R251, R138 ;  /* 0x000000fbc2d87223 */ /* 0x000fc6000001008a */
[----:B------:R-:W-:-:S05]  /*5ca0*/  FFMA.FTZ R167, R195, R252, R139 ;  /* 0x000000fcc3a77223 */ /* 0x000fca000001008b */
[----:B------:R-:W-:Y:S02]  /*5cb0*/  F2FP.F16.F32.PACK_AB R167, R167, R216 ;  /* 0x000000d8a7a7723e */ /* 0x000fe400000000ff */
        /* <DEDUP_REMOVED lines=9> */
[----:B------:R-:W-:Y:S01]  /*5d50*/  F2FP.F16.F32.PACK_AB R167, R164, R167 ;  /* 0x000000a7a4a7723e */ /* 0x000fe200000000ff */
[----:B--2---:R-:W-:Y:S01]  /*5d60*/  FFMA.FTZ R164, R166, R219, R132 ;  /* 0x000000dba6a47223 */ /* 0x004fe20000010084 */
[----:B------:R-:W-:Y:S01]  /*5d70*/  FFMA.FTZ R166, R244, R249, R128 ;  /* 0x000000f9f4a67223 */ /* 0x000fe20000010080 */
[----:B---3--:R-:W-:Y:S01]  /*5d80*/  FFMA.FTZ R165, R216, R248, R134 ;  /* 0x000000f8d8a57223 */ /* 0x008fe20000010086 */
[----:B------:R-:W-:Y:S01]  /*5d90*/  FFMA.FTZ R216, R245, R250, R129 ;  /* 0x000000faf5d87223 */ /* 0x000fe20000010081 */
[----:B------:R-:W0:Y:S01]  /*5da0*/  LDC.64 R248, c[0x0][0x2c0] ;  /* 0x0000b000fff87b82 */ /* 0x000e220000000a00 */
[----:B----4-:R-:W-:-:S03]  /*5db0*/  FFMA.FTZ R218, R217, R218, R133 ;  /* 0x000000dad9da7223 */ /* 0x010fc60000010085 */
[----:B------:R-:W-:Y:S01]  /*5dc0*/  F2FP.F16.F32.PACK_AB R166, R216, R166 ;  /* 0x000000a6d8a6723e */ /* 0x000fe200000000ff */
[----:B------:R-:W-:Y:S01]  /*5dd0*/  FFMA.FTZ R191, R251, R191, R135 ;  /* 0x000000bffbbf7223 */ /* 0x000fe20000010087 */
[----:B------:R-:W-:-:S04]  /*5de0*/  F2FP.F16.F32.PACK_AB R164, R218, R164 ;  /* 0x000000a4daa4723e */ /* 0x000fc800000000ff */
[----:B------:R-:W-:Y:S01]  /*5df0*/  F2FP.F16.F32.PACK_AB R165, R191, R165 ;  /* 0x000000a5bfa5723e */ /* 0x000fe200000000ff */
[C---:B0-----:R-:W-:Y:S01]  /*5e00*/  IMAD.WIDE.U32 R216, R4.reuse, 0x10, R248 ;  /* 0x0000001004d87825 */ /* 0x041fe200078e00f8 */
[----:B------:R-:W-:-:S04]  /*5e10*/  IADD3 R4, R4, 0x20, RZ ;  /* 0x0000002004047810 */ /* 0x000fc80007ffe0ff */
[----:B------:R2:W-:Y:S03]  /*5e20*/  STG.E.128 desc[UR4][R216.64], R164 ;  /* 0x000000a4d8007986 */ /* 0x0005e6000c101d04 */
.L_x_20105:
[----:B------:R-:W-:Y:S05]  /*5e30*/  BSYNC B0 ;  /* 0x0000000000007941 */ /* 0x000fea0003800000 */
.L_x_20104:
        /* <DEDUP_REMOVED lines=15> */
[----:B------:R-:W-:Y:S01]  /*5f30*/  F2FP.F16.F32.PACK_AB R164, R165, R164 ;  /* 0x000000a4a5a4723e */ /* 0x000fe200000000ff */
        /* <DEDUP_REMOVED lines=26> */
[----:B------:R-:W-:-:S03]  /*60e0*/  F2FP.F16.F32.PACK_AB R165, R191, R165 ;  /* 0x000000a5bfa5723e */ /* 0x000fc600000000ff */
[----:B------:R-:W-:Y:S01]  /*60f0*/  F2FP.F16.F32.PACK_AB R167, R164, R167 ;  /* 0x000000a7a4a7723e */ /* 0x000fe200000000ff */
[----:B------:R-:W-:Y:S01]  /*6100*/  FFMA.FTZ R164, R240, R219, R116 ;  /* 0x000000dbf0a47223 */ /* 0x000fe20000010074 */
[----:B------:R-:W-:-:S04]  /*6110*/  F2FP.F16.F32.PACK_AB R166, R216, R166 ;  /* 0x000000a6d8a6723e */ /* 0x000fc800000000ff */
[----:B------:R-:W-:Y:S01]  /*6120*/  F2FP.F16.F32.PACK_AB R164, R218, R164 ;  /* 0x000000a4daa4723e */ /* 0x000fe200000000ff */
[C---:B0-----:R-:W-:Y:S01]  /*6130*/  IMAD.WIDE.U32 R216, R4.reuse, 0x10, R248 ;  /* 0x0000001004d87825 */ /* 0x041fe200078e00f8 */
[----:B------:R-:W-:-:S04]  /*6140*/  IADD3 R4, R4, 0x20, RZ ;  /* 0x0000002004047810 */ /* 0x000fc80007ffe0ff */
[----:B------:R3:W-:Y:S03]  /*6150*/  STG.E.128 desc[UR4][R216.64], R164 ;  /* 0x000000a4d8007986 */ /* 0x0007e6000c101d04 */
.L_x_20107:
[----:B------:R-:W-:Y:S05]  /*6160*/  BSYNC B0 ;  /* 0x0000000000007941 */ /* 0x000fea0003800000 */
.L_x_20106:
        /* <DEDUP_REMOVED lines=50> */
.L_x_20109:
[----:B------:R-:W-:Y:S05]  /*6490*/  BSYNC B0 ;  /* 0x0000000000007941 */ /* 0x000fea0003800000 */
.L_x_20108:
        /* <DEDUP_REMOVED lines=50> */
.L_x_20111:
[----:B------:R-:W-:Y:S05]  /*67c0*/  BSYNC B0 ;  /* 0x0000000000007941 */ /* 0x000fea0003800000 */
.L_x_20110:
        /* <DEDUP_REMOVED lines=16> */
[----:B------:R-:W-:Y:S01]  /*68d0*/  F2FP.F16.F32.PACK_AB R164, R165, R164 ;  /* 0x000000a4a5a4723e */ /* 0x000fe200000000ff */
[----:B------:R-:W-:Y:S01]  /*68e0*/  FADD.FTZ R165, R172, -R190 ;  /* 0x800000beaca57221 */ /* 0x000fe20000010000 */
[----:B------:R-:W-:Y:S01]  /*68f0*/  FFMA.FTZ R167, R209, R249, R49 ;  /* 0x000000f9d1a77223 */ /* 0x000fe20000010031 */
[C---:B------:R-:W-:Y:S02]  /*6900*/  FMUL.FTZ R250, R189.reuse, R191 ;  /* 0x000000bfbdfa7220 */ /* 0x040fe40000410000 */
[----:B------:R-:W-:Y:S01]  /*6910*/  FMUL.FTZ R216, R189, R165 ;  /* 0x000000a5bdd87220 */ /* 0x000fe20000410000 */
[----:B------:R-:W-:-:S03]  /*6920*/  FFMA.FTZ R165, R214, R219, R54 ;  /* 0x000000dbd6a57223 */ /* 0x000fc60000010036 */
[----:B------:R-:W-:-:S05]  /*6930*/  FFMA.FTZ R166, R215, R216, R55 ;  /* 0x000000d8d7a67223 */ /* 0x000fca0000010037 */
[----:B------:R-:W-:Y:S01]  /*6940*/  F2FP.F16.F32.PACK_AB R165, R166, R165 ;  /* 0x000000a5a6a5723e */ /* 0x000fe200000000ff */
[----:B------:R-:W-:-:S05]  /*6950*/  FFMA.FTZ R166, R208, R248, R48 ;  /* 0x000000f8d0a67223 */ /* 0x000fca0000010030 */
[----:B------:R-:W-:Y:S01]  /*6960*/  F2FP.F16.F32.PACK_AB R166, R167, R166 ;  /* 0x000000a6a7a6723e */ /* 0x000fe200000000ff */
[----:B------:R-:W-:Y:S01]  /*6970*/  FADD.FTZ R167, R188, -R190 ;  /* 0x800000bebca77221 */ /* 0x000fe20000010000 */
[----:B------:R-:W-:-:S03]  /*6980*/  FFMA.FTZ R190, R210, R250, R50 ;  /* 0x000000fad2be7223 */ /* 0x000fc60000010032 */
[----:B------:R-:W-:-:S04]  /*6990*/  FMUL.FTZ R189, R189, R167 ;  /* 0x000000a7bdbd7220 */ /* 0x000fc80000410000 */
[----:B------:R-:W-:-:S05]  /*69a0*/  FFMA.FTZ R167, R211, R189, R51 ;  /* 0x000000bdd3a77223 */ /* 0x000fca0000010033 */
[----:B------:R-:W-:Y:S02]  /*69b0*/  F2FP.F16.F32.PACK_AB R167, R167, R190 ;  /* 0x000000bea7a7723e */ /* 0x000fe400000000ff */
        /* <DEDUP_REMOVED lines=9> */
[----:B------:R-:W-:Y:S01]  /*6a50*/  F2FP.F16.F32.PACK_AB R167, R164, R167 ;  /* 0x000000a7a4a7723e */ /* 0x000fe200000000ff */
[----:B------:R-:W-:Y:S01]  /*6a60*/  FFMA.FTZ R164, R204, R218, R44 ;  /* 0x000000dacca47223 */ /* 0x000fe2000001002c */
[----:B------:R-:W-:Y:S01]  /*6a70*/  FFMA.FTZ R166, R200, R248, R40 ;  /* 0x000000f8c8a67223 */ /* 0x000fe20000010028 */
[----:B------:R-:W-:Y:S01]  /*6a80*/  FFMA.FTZ R189, R201, R249, R41 ;  /* 0x000000f9c9bd7223 */ /* 0x000fe20000010029 */
[----:B------:R-:W-:-:S02]  /*6a90*/  F2FP.F16.F32.PACK_AB R165, R190, R165 ;  /* 0x000000a5bea5723e */ /* 0x000fc400000000ff */
[----:B------:R-:W-:Y:S02]  /*6aa0*/  F2FP.F16.F32.PACK_AB R164, R191, R164 ;  /* 0x000000a4bfa4723e */ /* 0x000fe400000000ff */
[----:B------:R-:W-:Y:S01]  /*6ab0*/  F2FP.F16.F32.PACK_AB R166, R189, R166 ;  /* 0x000000a6bda6723e */ /* 0x000fe200000000ff */
[----:B0-----:R-:W-:-:S05]  /*6ac0*/  IMAD.WIDE.U32 R190, R4, 0x10, R250 ;  /* 0x0000001004be7825 */ /* 0x001fca00078e00fa */
[----:B------:R0:W-:Y:S02]  /*6ad0*/  STG.E.128 desc[UR4][R190.64], R164 ;  /* 0x000000a4be007986 */ /* 0x0001e4000c101d04 */
.L_x_20113:
[----:B------:R-:W-:Y:S05]  /*6ae0*/  BSYNC B0 ;  /* 0x0000000000007941 */ /* 0x000fea0003800000 */
.L_x_20112:
[----:B01234-:R-:W0:Y:S02]  /*6af0*/  LDC.64 R164, c[0x0][0x210] ;  /* 0x00008400ffa47b82 */ /* 0x01fe240000000a00 */
[----:B0-----:R-:W-:-:S04]  /*6b00*/  LEA R5, R164, R5, 0x2 ;  /* 0x00000005a4057211 */ /* 0x001fc800078e10ff */
[----:B------:R-:W-:-:S13]  /*6b10*/  ISETP.GE.AND P2, PT, R5, R165, PT ;  /* 0x000000a50500720c */ /* 0x000fda0003f46270 */
[----:B------:R-:W-:Y:S05]  /*6b20*/  @!P2 BRA `(.L_x_20114) ;  /* 0xffffffa4007ca947 */ /* 0x000fea000383ffff */
[----:B------:R-:W-:Y:S05]  /*6b30*/  EXIT ;  /* 0x000000000000794d */ /* 0x000fea0003800000 */
.L_x_20101:
        /* <DEDUP_REMOVED lines=8> */
.L_x_20116:
[----:B------:R-:W-:Y:S05]  /*6bc0*/  BSYNC B0 ;  /* 0x0000000000007941 */ /* 0x000fea0003800000 */
.L_x_20115:
        /* <DEDUP_REMOVED lines=9> */
.L_x_20117:
[----:B------:R-:W-:Y:S01]  /*6c60*/  HFMA2.MMA R166, -RZ, RZ, 0, 2.384185791015625e-07 ;  /* 0x00000004ffa67435 */ /* 0x000fe200000001ff */
[----:B------:R-:W-:Y:S01]  /*6c70*/  FADD.FTZ R167, R167, R164 ;  /* 0x000000a4a7a77221 */ /* 0x000fe20000010000 */
[----:B------:R-:W-:-:S04]  /*6c80*/  MOV R164, 0xffffffff ;  /* 0xffffffff00a47802 */ /* 0x000fc80000000f00 */
[----:B------:R-:W-:-:S07]  /*6c90*/  MOV R191, R167 ;  /* 0x000000a700bf7202 */ /* 0x000fce0000000f00 */
[----:B------:R-:W-:Y:S05]  /*6ca0*/  WARPSYNC.COLLECTIVE R164, `(.L_x_20118) ;  /* 0x00000000a4087348 */ /* 0x000fea0003c00000 */
[----:B------:R0:W1:Y:S02]  /*6cb0*/  SHFL.BFLY P6, R164, R191, R166, R165 ;  /* 0x0c0000a6bfa47389 */ /* 0x00006400000c00a5 */
[----:B01----:R-:W-:Y:S01]  /*6cc0*/  ENDCOLLECTIVE ;  /* 0x000000000000791b */ /* 0x003fe20003800000 */
.L_x_20118:
[----:B------:R-:W-:Y:S01]  /*6cd0*/  HFMA2.MMA R166, -RZ, RZ, 0, 4.76837158203125e-07 ;  /* 0x00000008ffa67435 */ /* 0x000fe200000001ff */
[----:B------:R-:W-:Y:S01]  /*6ce0*/  FADD.FTZ R167, R167, R164 ;  /* 0x000000a4a7a77221 */ /* 0x000fe20000010000 */
[----:B------:R-:W-:-:S04]  /*6cf0*/  MOV R164, 0xffffffff ;  /* 0xffffffff00a47802 */ /* 0x000fc80000000f00 */
[----:B------:R-:W-:-:S07]  /*6d00*/  MOV R191, R167 ;  /* 0x000000a700bf7202 */ /* 0x000fce0000000f00 */
[----:B------:R-:W-:Y:S05]  /*6d10*/  WARPSYNC.COLLECTIVE R164, `(.L_x_20119) ;  /* 0x00000000a4087348 */ /* 0x000fea0003c00000 */
[----:B------:R0:W1:Y:S02]  /*6d20*/  SHFL.BFLY P6, R164, R191, R166, R165 ;  /* 0x0c0000a6bfa47389 */ /* 0x00006400000c00a5 */
[----:B01----:R-:W-:Y:S01]  /*6d30*/  ENDCOLLECTIVE ;  /* 0x000000000000791b */ /* 0x003fe20003800000 */
.L_x_20119:
[----:B------:R-:W-:Y:S01]  /*6d40*/  HFMA2.MMA R166, -RZ, RZ, 0, 9.5367431640625e-07 ;  /* 0x00000010ffa67435 */ /* 0x000fe200000001ff */
[----:B------:R-:W-:Y:S01]  /*6d50*/  FADD.FTZ R167, R167, R164 ;  /* 0x000000a4a7a77221 */ /* 0x000fe20000010000 */
[----:B------:R-:W-:-:S04]  /*6d60*/  MOV R164, 0xffffffff ;  /* 0xffffffff00a47802 */ /* 0x000fc80000000f00 */
[----:B------:R-:W-:-:S07]  /*6d70*/  MOV R191, R167 ;  /* 0x000000a700bf7202 */ /* 0x000fce0000000f00 */
[----:B------:R-:W-:Y:S05]  /*6d80*/  WARPSYNC.COLLECTIVE R164, `(.L_x_20120) ;  /* 0x00000000a4087348 */ /* 0x000fea0003c00000 */
[----:B------:R0:W1:Y:S02]  /*6d90*/  SHFL.BFLY P6, R164, R191, R166, R165 ;  /* 0x0c0000a6bfa47389 */ /* 0x00006400000c00a5 */
[----:B01----:R-:W-:Y:S01]  /*6da0*/  ENDCOLLECTIVE ;  /* 0x000000000000791b */ /* 0x003fe20003800000 */
.L_x_20120:
        /* <DEDUP_REMOVED lines=108> */
.L_x_20121:
[----:B------:R-:W-:Y:S01]  /*7470*/  HFMA2.MMA R166, -RZ, RZ, 0, 1.1920928955078125e-07 ;  /* 0x00000002ffa67435 */ /* 0x000fe200000001ff */
[----:B------:R-:W-:Y:S01]  /*7480*/  FADD.FTZ R189, R189, R164 ;  /* 0x000000a4bdbd7221 */ /* 0x000fe20000010000 */
[----:B------:R-:W-:-:S04]  /*7490*/  MOV R164, 0xffffffff ;  /* 0xffffffff00a47802 */ /* 0x000fc80000000f00 */
[----:B------:R-:W-:-:S07]  /*74a0*/  MOV R191, R189 ;  /* 0x000000bd00bf7202 */ /* 0x000fce0000000f00 */
[----:B------:R-:W-:Y:S05]  /*74b0*/  WARPSYNC.COLLECTIVE R164, `(.L_x_20122) ;  /* 0x00000000a4087348 */ /* 0x000fea0003c00000 */
[----:B------:R0:W1:Y:S02]  /*74c0*/  SHFL.BFLY P6, R164, R191, R166, R165 ;  /* 0x0c0000a6bfa47389 */ /* 0x00006400000c00a5 */
[----:B01----:R-:W-:Y:S01]  /*74d0*/  ENDCOLLECTIVE ;  /* 0x000000000000791b */ /* 0x003fe20003800000 */
.L_x_20122:
[----:B------:R-:W-:Y:S01]  /*74e0*/  HFMA2.MMA R166, -RZ, RZ, 0, 2.384185791015625e-07 ;  /* 0x00000004ffa67435 */ /* 0x000fe200000001ff */
[----:B------:R-:W-:Y:S01]  /*74f0*/  FADD.FTZ R189, R189, R164 ;  /* 0x000000a4bdbd7221 */ /* 0x000fe20000010000 */
[----:B------:R-:W-:-:S04]  /*7500*/  MOV R164, 0xffffffff ;  /* 0xffffffff00a47802 */ /* 0x000fc80000000f00 */
[----:B------:R-:W-:-:S07]  /*7510*/  MOV R191, R189 ;  /* 0x000000bd00bf7202 */ /* 0x000fce0000000f00 */
[----:B------:R-:W-:Y:S05]  /*7520*/  WARPSYNC.COLLECTIVE R164, `(.L_x_20123) ;  /* 0x00000000a4087348 */ /* 0x000fea0003c00000 */
[----:B------:R0:W1:Y:S02]  /*7530*/  SHFL.BFLY P6, R164, R191, R166, R165 ;  /* 0x0c0000a6bfa47389 */ /* 0x00006400000c00a5 */
[----:B01----:R-:W-:Y:S01]  /*7540*/  ENDCOLLECTIVE ;  /* 0x000000000000791b */ /* 0x003fe20003800000 */
.L_x_20123:
[----:B------:R-:W-:Y:S01]  /*7550*/  HFMA2.MMA R166, -RZ, RZ, 0, 4.76837158203125e-07 ;  /* 0x00000008ffa67435 */ /* 0x000fe200000001ff */
[----:B------:R-:W-:Y:S01]  /*7560*/  FADD.FTZ R189, R189, R164 ;  /* 0x000000a4bdbd7221 */ /* 0x000fe20000010000 */
[----:B------:R-:W-:-:S04]  /*7570*/  MOV R164, 0xffffffff ;  /* 0xffffffff00a47802 */ /* 0x000fc80000000f00 */
[----:B------:R-:W-:-:S07]  /*7580*/  MOV R191, R189 ;  /* 0x000000bd00bf7202 */ /* 0x000fce0000000f00 */
[----:B------:R-:W-:Y:S05]  /*7590*/  WARPSYNC.COLLECTIVE R164, `(.L_x_20124) ;  /* 0x00000000a4087348 */ /* 0x000fea0003c00000 */
[----:B------:R0:W1:Y:S02]  /*75a0*/  SHFL.BFLY P6, R164, R191, R166, R165 ;  /* 0x0c0000a6bfa47389 */ /* 0x00006400000c00a5 */
[----:B01----:R-:W-:Y:S01]  /*75b0*/  ENDCOLLECTIVE ;  /* 0x000000000000791b */ /* 0x003fe20003800000 */
.L_x_20124:
[----:B------:R-:W-:Y:S01]  /*75c0*/  HFMA2.MMA R166, -RZ, RZ, 0, 9.5367431640625e-07 ;  /* 0x00000010ffa67435 */ /* 0x000fe200000001ff */
[----:B------:R-:W-:Y:S01]  /*75d0*/  FADD.FTZ R189, R189, R164 ;  /* 0x000000a4bdbd7221 */ /* 0x000fe20000010000 */
[----:B------:R-:W-:-:S04]  /*75e0*/  MOV R164, 0xffffffff ;  /* 0xffffffff00a47802 */ /* 0x000fc80000000f00 */
[----:B------:R-:W-:-:S07]  /*75f0*/  MOV R191, R189 ;  /* 0x000000bd00bf7202 */ /* 0x000fce0000000f00 */
[----:B------:R-:W-:Y:S05]  /*7600*/  WARPSYNC.COLLECTIVE R164, `(.L_x_20125) ;  /* 0x00000000a4087348 */ /* 0x000fea0003c00000 */
[----:B------:R0:W1:Y:S02]  /*7610*/  SHFL.BFLY P6, R164, R191, R166, R165 ;  /* 0x0c0000a6bfa47389 */ /* 0x00006400000c00a5 */
[----:B01----:R-:W-:Y:S01]  /*7620*/  ENDCOLLECTIVE ;  /* 0x000000000000791b */ /* 0x003fe20003800000 */
.L_x_20125:
[----:B------:R-:W-:Y:S05]  /*7630*/  BRA `(.L_x_20126) ;  /* 0xffffffdc00e07947 */ /* 0x000fea000383ffff */
.L_x_20127:
        /* <DEDUP_REMOVED lines=12> */
.L_x_40148:


//--------------------- .text._ZN10layer_norm31ln_parallel_residual_fwd_kernelINS_13Kernel_traitsIf6__halfS2_S2_fjLj1536ELj1ELj4ELj1ELj16ENS_18Kernel_traits_baseILj1536EfS2_S2_S2_fjLj128EEEEELb0ELb0ELb1EEEvNS_9FwdParamsE --------------------------
	.section	.text._ZN10layer_norm31ln_parallel_residual_fwd_kernelINS_13Kernel_traitsIf6__halfS2_S2_fjLj1536ELj1ELj4ELj1ELj16ENS_18Kernel_traits_baseILj1536EfS2_S2_S2_fjLj128EEEEELb0ELb0ELb1EEEvNS_9FwdParamsE,"ax",@progbits
	.align	128
        .global         _ZN10layer_norm31ln_parallel_residual_fwd_kernelINS_13Kernel_traitsIf6__halfS2_S2_fjLj1536ELj1ELj4ELj1ELj16ENS_18Kernel_traits_baseILj1536EfS2_S2_S2_fjLj128EEEEELb0ELb0ELb1EEEvNS_9FwdParamsE
        .type           _ZN10layer_norm31ln_parallel_residual_fwd_kernelINS_13Kernel_traitsIf6__halfS2_S2_fjLj1536ELj1ELj4ELj1ELj16ENS_18Kernel_traits_baseILj1536EfS2_S2_S2_fjLj128EEEEELb0ELb0ELb1EEEvNS_9FwdParamsE,@function
        .size           _ZN10layer_norm31ln_parallel_residual_fwd_kernelINS_13Kernel_traitsIf6__halfS2_S2_fjLj1536ELj1ELj4ELj1ELj16ENS_18Kernel_traits_baseILj1536EfS2_S2_S2_fjLj128EEEEELb0ELb0ELb1EEEvNS_9FwdParamsE,(.L_x_40149 - _ZN10layer_norm31ln_parallel_residual_fwd_kernelINS_13Kernel_traitsIf6__halfS2_S2_fjLj1536ELj1ELj4ELj1ELj16ENS_18Kernel_traits_baseILj1536EfS2_S2_S2_fjLj128EEEEELb0ELb0ELb1EEEvNS_9FwdParamsE)
        .other          _ZN10layer_norm31ln_parallel_residual_fwd_kernelINS_13Kernel_traitsIf6__halfS2_S2_fjLj1536ELj1ELj4ELj1ELj16ENS_18Kernel_traits_baseILj1536EfS2_S2_S2_fjLj128EEEEELb0ELb0ELb1EEEvNS_9FwdParamsE,@"STO_CUDA_ENTRY STV_DEFAULT"
_ZN10layer_norm31ln_parallel_residual_fwd_kernelINS_13Kernel_traitsIf6__halfS2_S2_fjLj1536ELj1ELj4ELj1ELj16ENS_18Kernel_traits_baseILj1536EfS2_S2_S2_fjLj128EEEEELb0ELb0ELb1EEEvNS_9FwdParamsE:
.text._ZN10layer_norm31ln_parallel_residual_fwd_kernelINS_13Kernel_traitsIf6__halfS2_S2_fjLj1536ELj1ELj4ELj1ELj16ENS_18Kernel_traits_baseILj1536EfS2_S2_S2_fjLj128EEEEELb0ELb0ELb1EEEvNS_9FwdParamsE:
        /* <DEDUP_REMOVED lines=146> */
.L_x_20321:
        /* <DEDUP_REMOVED lines=24> */
.L_x_20129:
[----:B-----5:R-:W-:-:S05]  /*0aa0*/  HADD2.F32 R2, -RZ, R24.H0_H0 ;  /* 0x20000018ff027230 */ /* 0x020fca0000004100 */
[----:B------:R-:W-:Y:S01]  /*0ab0*/  FADD.FTZ R233, R233, R2 ;  /* 0x00000002e9e97221 */ /* 0x000fe20000010000 */
[----:B------:R-:W-:Y:S06]  /*0ac0*/  BRA `(.L_x_20130) ;  /* 0x0000000000107947 */ /* 0x000fec0003800000 */
.L_x_20128:
[----:B-----5:R-:W-:Y:S02]  /*0ad0*/  HADD2.F32 R2, -RZ, R28.H0_H0 ;  /* 0x2000001cff027230 */ /* 0x020fe40000004100 */
[----:B------:R-:W-:-:S03]  /*0ae0*/  @P2 HADD2.F32 R8, -RZ, R24.H0_H0 ;  /* 0x20000018ff082230 */ /* 0x000fc60000004100 */
[----:B------:R-:W-:-:S04]  /*0af0*/  FADD.FTZ R233, R233, R2 ;  /* 0x00000002e9e97221 */ /* 0x000fc80000010000 */
[----:B------:R-:W-:-:S07]  /*0b00*/  @P2 FADD.FTZ R233, R233, R8 ;  /* 0x00000008e9e92221 */ /* 0x000fce0000010000 */
.L_x_20130:
[----:B------:R-:W-:-:S04]  /*0b10*/  F2FP.F16.F32.PACK_AB R10, RZ, R233 ;  /* 0x000000e9ff0a723e */ /* 0x000fc800000000ff */
[----:B------:R-:W-:-:S07]  /*0b20*/  PRMT R20, R10, 0x7610, R20 ;  /* 0x000076100a147816 */ /* 0x000fce0000000014 */
.L_x_20131:
[----:B------:R-:W-:Y:S01]  /*0b30*/  HADD2.F32 R234, -RZ, R4.H1_H1 ;  /* 0x30000004ffea7230 */ /* 0x000fe20000004100 */
[----:B------:R-:W-:Y:S06]  /*0b40*/  @P3 BRA `(.L_x_20132) ;  /* 0x0000000000203947 */ /* 0x000fec0003800000 */
[----:B------:R-:W-:-:S04]  /*0b50*/  ISETP.NE.U32.AND P4, PT, RZ, UR8, PT ;  /* 0x00000008ff007c0c */ /* 0x000fc8000bf85070 */
[----:B------:R-:W-:-:S13]  /*0b60*/  ISETP.NE.AND.EX P4, PT, RZ, UR9, PT, P4 ;  /* 0x00000009ff007c0c */ /* 0x000fda000bf85340 */
[----:B------:R-:W-:Y:S05]  /*0b70*/  @P4 BRA `(.L_x_20133) ;  /* 0x0000000000084947 */ /* 0x000fea0003800000 */
[----:B------:R-:W-:Y:S05]  /*0b80*/  @P0 BRA `(.L_x_20134) ;  /* 0x0000000000200947 */ /* 0x000fea0003800000 */
[----:B------:R-:W-:Y:S05]  /*0b90*/  BRA `(.L_x_20135) ;  /* 0x0000000000247947 */ /* 0x000fea0003800000 */
.L_x_20133:
[----:B-----5:R-:W-:-:S05]  /*0ba0*/  HADD2.F32 R3, -RZ, R24.H1_H1 ;  /* 0x30000018ff037230 */ /* 0x020fca0000004100 */
[----:B------:R-:W-:Y:S01]  /*0bb0*/  FADD.FTZ R234, R234, R3 ;  /* 0x00000003eaea7221 */ /* 0x000fe20000010000 */
[----:B------:R-:W-:Y:S06]  /*0bc0*/  BRA `(.L_x_20134) ;  /* 0x0000000000107947 */ /* 0x000fec0003800000 */
.L_x_20132:
[----:B-----5:R-:W-:Y:S02]  /*0bd0*/  HADD2.F32 R3, -RZ, R28.H1_H1 ;  /* 0x3000001cff037230 */ /* 0x020fe40000004100 */
[----:B------:R-:W-:-:S03]  /*0be0*/  @P2 HADD2.F32 R9, -RZ, R24.H1_H1 ;  /* 0x30000018ff092230 */ /* 0x000fc60000004100 */
[----:B------:R-:W-:-:S04]  /*0bf0*/  FADD.FTZ R234, R234, R3 ;  /* 0x00000003eaea7221 */ /* 0x000fc80000010000 */
[----:B------:R-:W-:-:S07]  /*0c00*/  @P2 FADD.FTZ R234, R234, R9 ;  /* 0x00000009eaea2221 */ /* 0x000fce0000010000 */
.L_x_20134:
[----:B------:R-:W-:-:S04]  /*0c10*/  F2FP.F16.F32.PACK_AB R10, RZ, R234 ;  /* 0x000000eaff0a723e */ /* 0x000fc800000000ff */
[----:B------:R-:W-:-:S07]  /*0c20*/  PRMT R20, R20, 0x5410, R10 ;  /* 0x0000541014147816 */ /* 0x000fce000000000a */
.L_x_20135:
[----:B------:R-:W-:Y:S01]  /*0c30*/  HADD2.F32 R235, -RZ, R5.H0_H0 ;  /* 0x20000005ffeb7230 */ /* 0x000fe20000004100 */
[----:B------:R-:W-:Y:S06]  /*0c40*/  @P3 BRA `(.L_x_20136) ;  /* 0x0000000000203947 */ /* 0x000fec0003800000 */
[----:B------:R-:W-:-:S04]  /*0c50*/  ISETP.NE.U32.AND P4, PT, RZ, UR8, PT ;  /* 0x00000008ff007c0c */ /* 0x000fc8000bf85070 */
[----:B------:R-:W-:-:S13]  /*0c60*/  ISETP.NE.AND.EX P4, PT, RZ, UR9, PT, P4 ;  /* 0x00000009ff007c0c */ /* 0x000fda000bf85340 */
[----:B------:R-:W-:Y:S05]  /*0c70*/  @P4 BRA `(.L_x_20137) ;  /* 0x0000000000084947 */ /* 0x000fea0003800000 */
[----:B------:R-:W-:Y:S05]  /*0c80*/  @P0 BRA `(.L_x_20138) ;  /* 0x0000000000200947 */ /* 0x000fea0003800000 */
[----:B------:R-:W-:Y:S05]  /*0c90*/  BRA `(.L_x_20139) ;  /* 0x0000000000247947 */ /* 0x000fea0003800000 */
.L_x_20137:
[----:B-----5:R-:W-:-:S05]  /*0ca0*/  HADD2.F32 R2, -RZ, R25.H0_H0 ;  /* 0x20000019ff027230 */ /* 0x020fca0000004100 */
[----:B------:R-:W-:Y:S01]  /*0cb0*/  FADD.FTZ R235, R235, R2 ;  /* 0x00000002ebeb7221 */ /* 0x000fe20000010000 */
[----:B------:R-:W-:Y:S06]  /*0cc0*/  BRA `(.L_x_20138) ;  /* 0x0000000000107947 */ /* 0x000fec0003800000 */
.L_x_20136:
[----:B-----5:R-:W-:Y:S02]  /*0cd0*/  HADD2.F32 R2, -RZ, R29.H0_H0 ;  /* 0x2000001dff027230 */ /* 0x020fe40000004100 */
[----:B------:R-:W-:-:S03]  /*0ce0*/  @P2 HADD2.F32 R4, -RZ, R25.H0_H0 ;  /* 0x20000019ff042230 */ /* 0x000fc60000004100 */
[----:B------:R-:W-:-:S04]  /*0cf0*/  FADD.FTZ R235, R235, R2 ;  /* 0x00000002ebeb7221 */ /* 0x000fc80000010000 */
[----:B------:R-:W-:-:S07]  /*0d00*/  @P2 FADD.FTZ R235, R235, R4 ;  /* 0x00000004ebeb2221 */ /* 0x000fce0000010000 */
.L_x_20138:
[----:B------:R-:W-:-:S04]  /*0d10*/  F2FP.F16.F32.PACK_AB R2, RZ, R235 ;  /* 0x000000ebff02723e */ /* 0x000fc800000000ff */
[----:B------:R-:W-:-:S07]  /*0d20*/  PRMT R21, R2, 0x7610, R21 ;  /* 0x0000761002157816 */ /* 0x000fce0000000015 */
.L_x_20139:
[----:B------:R-:W-:Y:S01]  /*0d30*/  HADD2.F32 R236, -RZ, R5.H1_H1 ;  /* 0x30000005ffec7230 */ /* 0x000fe20000004100 */
[----:B------:R-:W-:Y:S06]  /*0d40*/  @P3 BRA `(.L_x_20140) ;  /* 0x0000000000203947 */ /* 0x000fec0003800000 */
[----:B------:R-:W-:-:S04]  /*0d50*/  ISETP.NE.U32.AND P4, PT, RZ, UR8, PT ;  /* 0x00000008ff007c0c */ /* 0x000fc8000bf85070 */
[----:B------:R-:W-:-:S13]  /*0d60*/  ISETP.NE.AND.EX P4, PT, RZ, UR9, PT, P4 ;  /* 0x00000009ff007c0c */ /* 0x000fda000bf85340 */
[----:B------:R-:W-:Y:S05]  /*0d70*/  @P4 BRA `(.L_x_20141) ;  /* 0x0000000000084947 */ /* 0x000fea0003800000 */
[----:B------:R-:W-:Y:S05]  /*0d80*/  @P0 BRA `(.L_x_20142) ;  /* 0x0000000000200947 */ /* 0x000fea0003800000 */
[----:B------:R-:W-:Y:S05]  /*0d90*/  BRA `(.L_x_20143) ;  /* 0x0000000000247947 */ /* 0x000fea0003800000 */
.L_x_20141:
[----:B-----5:R-:W-:-:S05]  /*0da0*/  HADD2.F32 R3, -RZ, R25.H1_H1 ;  /* 0x30000019ff037230 */ /* 0x020fca0000004100 */
[----:B------:R-:W-:Y:S01]  /*0db0*/  FADD.FTZ R236, R236, R3 ;  /* 0x00000003ecec7221 */ /* 0x000fe20000010000 */
[----:B------:R-:W-:Y:S06]  /*0dc0*/  BRA `(.L_x_20142) ;  /* 0x0000000000107947 */ /* 0x000fec0003800000 */
.L_x_20140:
[----:B-----5:R-:W-:Y:S02]  /*0dd0*/  HADD2.F32 R3, -RZ, R29.H1_H1 ;  /* 0x3000001dff037230 */ /* 0x020fe40000004100 */
[----:B------:R-:W-:-:S03]  /*0de0*/  @P2 HADD2.F32 R5, -RZ, R25.H1_H1 ;  /* 0x30000019ff052230 */ /* 0x000fc60000004100 */
[----:B------:R-:W-:-:S04]  /*0df0*/  FADD.FTZ R236, R236, R3 ;  /* 0x00000003ecec7221 */ /* 0x000fc80000010000 */
[----:B------:R-:W-:-:S07]  /*0e00*/  @P2 FADD.FTZ R236, R236, R5 ;  /* 0x00000005ecec2221 */ /* 0x000fce0000010000 */
.L_x_20142:
[----:B------:R-:W-:-:S04]  /*0e10*/  F2FP.F16.F32.PACK_AB R2, RZ, R236 ;  /* 0x000000ecff02723e */ /* 0x000fc800000000ff */
[----:B------:R-:W-:-:S07]  /*0e20*/  PRMT R21, R21, 0x5410, R2 ;  /* 0x0000541015157816 */ /* 0x000fce0000000002 */
.L_x_20143:
[----:B------:R-:W-:Y:S01]  /*0e30*/  HADD2.F32 R232, -RZ, R6.H0_H0 ;  /* 0x20000006ffe87230 */ /* 0x000fe20000004100 */
[----:B------:R-:W-:Y:S06]  /*0e40*/  @P3 BRA `(.L_x_20144) ;  /* 0x0000000000203947 */ /* 0x000fec0003800000 */
[----:B------:R-:W-:-:S04]  /*0e50*/  ISETP.NE.U32.AND P4, PT, RZ, UR8, PT ;  /* 0x00000008ff007c0c */ /* 0x000fc8000bf85070 */
[----:B------:R-:W-:-:S13]  /*0e60*/  ISETP.NE.AND.EX P4, PT, RZ, UR9, PT, P4 ;  /* 0x00000009ff007c0c */ /* 0x000fda000bf85340 */
[----:B------:R-:W-:Y:S05]  /*0e70*/  @P4 BRA `(.L_x_20145) ;  /* 0x0000000000084947 */ /* 0x000fea0003800000 */
[----:B------:R-:W-:Y:S05]  /*0e80*/  @P0 BRA `(.L_x_20146) ;  /* 0x0000000000200947 */ /* 0x000fea0003800000 */
[----:B------:R-:W-:Y:S05]  /*0e90*/  BRA `(.L_x_20147) ;  /* 0x0000000000247947 */ /* 0x000fea0003800000 */
.L_x_20145:
[----:B-----5:R-:W-:-:S05]  /*0ea0*/  HADD2.F32 R3, -RZ, R26.H0_H0 ;  /* 0x2000001aff037230 */ /* 0x020fca0000004100 */
[----:B------:R-:W-:Y:S01]  /*0eb0*/  FADD.FTZ R232, R232, R3 ;  /* 0x00000003e8e87221 */ /* 0x000fe20000010000 */
[----:B------:R-:W-:Y:S06]  /*0ec0*/  BRA `(.L_x_20146) ;  /* 0x0000000000107947 */ /* 0x000fec0003800000 */
.L_x_20144:
[----:B-----5:R-:W-:Y:S02]  /*0ed0*/  HADD2.F32 R3, -RZ, R30.H0_H0 ;  /* 0x2000001eff037230 */ /* 0x020fe40000004100 */
[----:B------:R-:W-:-:S03]  /*0ee0*/  @P2 HADD2.F32 R5, -RZ, R26.H0_H0 ;  /* 0x2000001aff052230 */ /* 0x000fc60000004100 */
[----:B------:R-:W-:-:S04]  /*0ef0*/  FADD.FTZ R232, R232, R3 ;  /* 0x00000003e8e87221 */ /* 0x000fc80000010000 */
[----:B------:R-:W-:-:S07]  /*0f00*/  @P2 FADD.FTZ R232, R232, R5 ;  /* 0x00000005e8e82221 */ /* 0x000fce0000010000 */
.L_x_20146:
[----:B------:R-:W-:-:S04]  /*0f10*/  F2FP.F16.F32.PACK_AB R11, RZ, R232 ;  /* 0x000000e8ff0b723e */ /* 0x000fc800000000ff */
[----:B------:R-:W-:-:S07]  /*0f20*/  PRMT R22, R11, 0x7610, R22 ;  /* 0x000076100b167816 */ /* 0x000fce0000000016 */
.L_x_20147:
[----:B------:R-:W-:Y:S01]  /*0f30*/  HADD2.F32 R231, -RZ, R6.H1_H1 ;  /* 0x30000006ffe77230 */ /* 0x000fe20000004100 */
[----:B------:R-:W-:Y:S06]  /*0f40*/  @P3 BRA `(.L_x_20148) ;  /* 0x0000000000203947 */ /* 0x000fec0003800000 */
[----:B------:R-:W-:-:S04]  /*0f50*/  ISETP.NE.U32.AND P4, PT, RZ, UR8, PT ;  /* 0x00000008ff007c0c */ /* 0x000fc8000bf85070 */
[----:B------:R-:W-:-:S13]  /*0f60*/  ISETP.NE.AND.EX P4, PT, RZ, UR9, PT, P4 ;  /* 0x00000009ff007c0c */ /* 0x000fda000bf85340 */
[----:B------:R-:W-:Y:S05]  /*0f70*/  @P4 BRA `(.L_x_20149) ;  /* 0x0000000000084947 */ /* 0x000fea0003800000 */
[----:B------:R-:W-:Y:S05]  /*0f80*/  @P0 BRA `(.L_x_20150) ;  /* 0x0000000000200947 */ /* 0x000fea0003800000 */
[----:B------:R-:W-:Y:S05]  /*0f90*/  BRA `(.L_x_20151) ;  /* 0x0000000000247947 */ /* 0x000fea0003800000 */
.L_x_20149:
[----:B-----5:R-:W-:-:S05]  /*0fa0*/  HADD2.F32 R2, -RZ, R26.H1_H1 ;  /* 0x3000001aff027230 */ /* 0x020fca0000004100 */
[----:B------:R-:W-:Y:S01]  /*0fb0*/  FADD.FTZ R231, R231, R2 ;  /* 0x00000002e7e77221 */ /* 0x000fe20000010000 */
[----:B------:R-:W-:Y:S06]  /*0fc0*/  BRA `(.L_x_20150) ;  /* 0x0000000000107947 */ /* 0x000fec0003800000 */
.L_x_20148:
[----:B-----5:R-:W-:Y:S02]  /*0fd0*/  HADD2.F32 R2, -RZ, R30.H1_H1 ;  /* 0x3000001eff027230 */ /* 0x020fe40000004100 */
[----:B------:R-:W-:-:S03]  /*0fe0*/  @P2 HADD2.F32 R4, -RZ, R26.H1_H1 ;  /* 0x3000001aff042230 */ /* 0x000fc60000004100 */
[----:B------:R-:W-:-:S04]  /*0ff0*/  FADD.FTZ R231, R231, R2 ;  /* 0x00000002e7e77221 */ /* 0x000fc80000010000 */
[----:B------:R-:W-:-:S07]  /*1000*/  @P2 FADD.FTZ R231, R231, R4 ;  /* 0x00000004e7e72221 */ /* 0x000fce0000010000 */
.L_x_20150:
[----:B------:R-:W-:-:S04]  /*1010*/  F2FP.F16.F32.PACK_AB R11, RZ, R231 ;  /* 0x000000e7ff0b723e */ /* 0x000fc800000000ff */
[----:B------:R-:W-:-:S07]  /*1020*/  PRMT R22, R22, 0x5410, R11 ;  /* 0x0000541016167816 */ /* 0x000fce000000000b */
.L_x_20151:
[----:B------:R-:W-:Y:S01]  /*1030*/  HADD2.F32 R230, -RZ, R7.H0_H0 ;  /* 0x20000007ffe67230 */ /* 0x000fe20000004100 */
[----:B------:R-:W-:Y:S06]  /*1040*/  @P3 BRA `(.L_x_20152) ;  /* 0x0000000000203947 */ /* 0x000fec0003800000 */
[----:B------:R-:W-:-:S04]  /*1050*/  ISETP.NE.U32.AND P4, PT, RZ, UR8, PT ;  /* 0x00000008ff007c0c */ /* 0x000fc8000bf85070 */
[----:B------:R-:W-:-:S13]  /*1060*/  ISETP.NE.AND.EX P4, PT, RZ, UR9, PT, P4 ;  /* 0x00000009ff007c0c */ /* 0x000fda000bf85340 */
[----:B------:R-:W-:Y:S05]  /*1070*/  @P4 BRA `(.L_x_20153) ;  /* 0x0000000000084947 */ /* 0x000fea0003800000 */
[----:B------:R-:W-:Y:S05]  /*1080*/  @P0 BRA `(.L_x_20154) ;  /* 0x0000000000200947 */ /* 0x000fea0003800000 */
[----:B------:R-:W-:Y:S05]  /*1090*/  BRA `(.L_x_20155) ;  /* 0x0000000000247947 */ /* 0x000fea0003800000 */
.L_x_20153:
[----:B-----5:R-:W-:-:S05]  /*10a0*/  HADD2.F32 R3, -RZ, R27.H0_H0 ;  /* 0x2000001bff037230 */ /* 0x020fca0000004100 */
[----:B------:R-:W-:Y:S01]  /*10b0*/  FADD.FTZ R230, R230, R3 ;  /* 0x00000003e6e67221 */ /* 0x000fe20000010000 */
[----:B------:R-:W-:Y:S06]  /*10c0*/  BRA `(.L_x_20154) ;  /* 0x0000000000107947 */ /* 0x000fec0003800000 */
.L_x_20152:
[----:B-----5:R-:W-:Y:S02]  /*10d0*/  HADD2.F32 R3, -RZ, R31.H0_H0 ;  /* 0x2000001fff037230 */ /* 0x020fe40000004100 */
[----:B------:R-:W-:-:S03]  /*10e0*/  @P2 HADD2.F32 R5, -RZ, R27.H0_H0 ;  /* 0x2000001bff052230 */ /* 0x000fc60000004100 */
[----:B------:R-:W-:-:S04]  /*10f0*/  FADD.FTZ R230, R230, R3 ;  /* 0x00000003e6e67221 */ /* 0x000fc80000010000 */
[----:B------:R-:W-:-:S07]  /*1100*/  @P2 FADD.FTZ R230, R230, R5 ;  /* 0x00000005e6e62221 */ /* 0x000fce0000010000 */
.L_x_20154:
[----:B------:R-:W-:-:S04]  /*1110*/  F2FP.F16.F32.PACK_AB R2, RZ, R230 ;  /* 0x000000e6ff02723e */ /* 0x000fc800000000ff */
[----:B------:R-:W-:-:S07]  /*1120*/  PRMT R23, R2, 0x7610, R23 ;  /* 0x0000761002177816 */ /* 0x000fce0000000017 */
.L_x_20155:
[----:B------:R-:W-:Y:S01]  /*1130*/  HADD2.F32 R229, -RZ, R7.H1_H1 ;  /* 0x30000007ffe57230 */ /* 0x000fe20000004100 */
[----:B------:R-:W-:Y:S06]  /*1140*/  @P3 BRA `(.L_x_20156) ;  /* 0x0000000000203947 */ /* 0x000fec0003800000 */
[----:B------:R-:W-:-:S04]  /*1150*/  ISETP.NE.U32.AND P4, PT, RZ, UR8, PT ;  /* 0x00000008ff007c0c */ /* 0x000fc8000bf85070 */
[----:B------:R-:W-:-:S13]  /*1160*/  ISETP.NE.AND.EX P4, PT, RZ, UR9, PT, P4 ;  /* 0x00000009ff007c0c */ /* 0x000fda000bf85340 */
[----:B------:R-:W-:Y:S05]  /*1170*/  @P4 BRA `(.L_x_20157) ;  /* 0x0000000000084947 */ /* 0x000fea0003800000 */
[----:B------:R-:W-:Y:S05]  /*1180*/  @P0 BRA `(.L_x_20158) ;  /* 0x0000000000200947 */ /* 0x000fea0003800000 */
[----:B------:R-:W-:Y:S05]  /*1190*/  BRA `(.L_x_20159) ;  /* 0x0000000000247947 */ /* 0x000fea0003800000 */
.L_x_20157:
[----:B-----5:R-:W-:-:S05]  /*11a0*/  HADD2.F32 R2, -RZ, R27.H1_H1 ;  /* 0x3000001bff027230 */ /* 0x020fca0000004100 */
[----:B------:R-:W-:Y:S01]  /*11b0*/  FADD.FTZ R229, R229, R2 ;  /* 0x00000002e5e57221 */ /* 0x000fe20000010000 */
[----:B------:R-:W-:Y:S06]  /*11c0*/  BRA `(.L_x_20158) ;  /* 0x0000000000107947 */ /* 0x000fec0003800000 */
.L_x_20156:
[----:B-----5:R-:W-:Y:S02]  /*11d0*/  HADD2.F32 R2, -RZ, R31.H1_H1 ;  /* 0x3000001fff027230 */ /* 0x020fe40000004100 */
[----:B------:R-:W-:-:S03]  /*11e0*/  @P2 HADD2.F32 R4, -RZ, R27.H1_H1 ;  /* 0x3000001bff042230 */ /* 0x000fc60000004100 */
[----:B------:R-:W-:-:S04]  /*11f0*/  FADD.FTZ R229, R229, R2 ;  /* 0x00000002e5e57221 */ /* 0x000fc80000010000 */
[----:B------:R-:W-:-:S07]  /*1200*/  @P2 FADD.FTZ R229, R229, R4 ;  /* 0x00000004e5e52221 */ /* 0x000fce0000010000 */
.L_x_20158:
[----:B------:R-:W-:-:S04]  /*1210*/  F2FP.F16.F32.PACK_AB R2, RZ, R229 ;  /* 0x000000e5ff02723e */ /* 0x000fc800000000ff */
[----:B------:R-:W-:-:S07]  /*1220*/  PRMT R23, R23, 0x5410, R2 ;  /* 0x0000541017177816 */ /* 0x000fce0000000002 */
.L_x_20159:
        /* <DEDUP_REMOVED lines=19> */
.L_x_20161:
[----:B-----5:R-:W-:-:S05]  /*1360*/  HADD2.F32 R5, -RZ, R24.H0_H0 ;  /* 0x20000018ff057230 */ /* 0x020fca0000004100 */
[----:B------:R-:W-:Y:S01]  /*1370*/  FADD.FTZ R222, R5, R222 ;  /* 0x000000de05de7221 */ /* 0x000fe20000010000 */
[----:B------:R-:W-:Y:S06]  /*1380*/  BRA `(.L_x_20162) ;  /* 0x0000000000107947 */ /* 0x000fec0003800000 */
.L_x_20160:
[----:B-----5:R-:W-:Y:S02]  /*1390*/  HADD2.F32 R5, -RZ, R28.H0_H0 ;  /* 0x2000001cff057230 */ /* 0x020fe40000004100 */
[----:B------:R-:W-:-:S03]  /*13a0*/  @P2 HADD2.F32 R7, -RZ, R24.H0_H0 ;  /* 0x20000018ff072230 */ /* 0x000fc60000004100 */
[----:B------:R-:W-:-:S04]  /*13b0*/  FADD.FTZ R222, R5, R222 ;  /* 0x000000de05de7221 */ /* 0x000fc80000010000 */
[----:B------:R-:W-:-:S07]  /*13c0*/  @P2 FADD.FTZ R222, R7, R222 ;  /* 0x000000de07de2221 */ /* 0x000fce0000010000 */
.L_x_20162:
[----:B------:R-:W-:-:S04]  /*13d0*/  F2FP.F16.F32.PACK_AB R10, RZ, R222 ;  /* 0x000000deff0a723e */ /* 0x000fc800000000ff */
[----:B------:R-:W-:-:S07]  /*13e0*/  PRMT R20, R10, 0x7610, R20 ;  /* 0x000076100a147816 */ /* 0x000fce0000000014 */
.L_x_20163:
[----:B------:R-:W-:Y:S01]  /*13f0*/  HADD2.F32 R223, -RZ, R224.H1_H1 ;  /* 0x300000e0ffdf7230 */ /* 0x000fe20000004100 */
[----:B------:R-:W-:Y:S06]  /*1400*/  @P3 BRA `(.L_x_20164) ;  /* 0x0000000000203947 */ /* 0x000fec0003800000 */
[----:B------:R-:W-:-:S04]  /*1410*/  ISETP.NE.U32.AND P4, PT, RZ, UR8, PT ;  /* 0x00000008ff007c0c */ /* 0x000fc8000bf85070 */
[----:B------:R-:W-:-:S13]  /*1420*/  ISETP.NE.AND.EX P4, PT, RZ, UR9, PT, P4 ;  /* 0x00000009ff007c0c */ /* 0x000fda000bf85340 */
[----:B------:R-:W-:Y:S05]  /*1430*/  @P4 BRA `(.L_x_20165) ;  /* 0x0000000000084947 */ /* 0x000fea0003800000 */
[----:B------:R-:W-:Y:S05]  /*1440*/  @P0 BRA `(.L_x_20166) ;  /* 0x0000000000200947 */ /* 0x000fea0003800000 */
[----:B------:R-:W-:Y:S05]  /*1450*/  BRA `(.L_x_20167) ;  /* 0x0000000000247947 */ /* 0x000fea0003800000 */
.L_x_20165:
[----:B-----5:R-:W-:-:S05]  /*1460*/  HADD2.F32 R2, -RZ, R24.H1_H1 ;  /* 0x30000018ff027230 */ /* 0x020fca0000004100 */
[----:B------:R-:W-:Y:S01]  /*1470*/  FADD.FTZ R223, R2, R223 ;  /* 0x000000df02df7221 */ /* 0x000fe20000010000 */
[----:B------:R-:W-:Y:S06]  /*1480*/  BRA `(.L_x_20166) ;  /* 0x0000000000107947 */ /* 0x000fec0003800000 */
.L_x_20164:
[----:B-----5:R-:W-:Y:S02]  /*1490*/  HADD2.F32 R2, -RZ, R28.H1_H1 ;  /* 0x3000001cff027230 */ /* 0x020fe40000004100 */
[----:B------:R-:W-:-:S03]  /*14a0*/  @P2 HADD2.F32 R4, -RZ, R24.H1_H1 ;  /* 0x30000018ff042230 */ /* 0x000fc60000004100 */
[----:B------:R-:W-:-:S04]  /*14b0*/  FADD.FTZ R223, R2, R223 ;  /* 0x000000df02df7221 */ /* 0x000fc80000010000 */
[----:B------:R-:W-:-:S07]  /*14c0*/  @P2 FADD.FTZ R223, R4, R223 ;  /* 0x000000df04df2221 */ /* 0x000fce0000010000 */
.L_x_20166:
[----:B------:R-:W-:-:S04]  /*14d0*/  F2FP.F16.F32.PACK_AB R10, RZ, R223 ;  /* 0x000000dfff0a723e */ /* 0x000fc800000000ff */
[----:B------:R-:W-:-:S07]  /*14e0*/  PRMT R20, R20, 0x5410, R10 ;  /* 0x0000541014147816 */ /* 0x000fce000000000a */
.L_x_20167:
[----:B------:R-:W-:Y:S01]  /*14f0*/  HADD2.F32 R224, -RZ, R225.H0_H0 ;  /* 0x200000e1ffe07230 */ /* 0x000fe20000004100 */
[----:B------:R-:W-:Y:S06]  /*1500*/  @P3 BRA `(.L_x_20168) ;  /* 0x0000000000203947 */ /* 0x000fec0003800000 */
[----:B------:R-:W-:-:S04]  /*1510*/  ISETP.NE.U32.AND P4, PT, RZ, UR8, PT ;  /* 0x00000008ff007c0c */ /* 0x000fc8000bf85070 */
[----:B------:R-:W-:-:S13]  /*1520*/  ISETP.NE.AND.EX P4, PT, RZ, UR9, PT, P4 ;  /* 0x00000009ff007c0c */ /* 0x000fda000bf85340 */
[----:B------:R-:W-:Y:S05]  /*1530*/  @P4 BRA `(.L_x_20169) ;  /* 0x0000000000084947 */ /* 0x000fea0003800000 */
[----:B------:R-:W-:Y:S05]  /*1540*/  @P0 BRA `(.L_x_20170) ;  /* 0x0000000000200947 */ /* 0x000fea0003800000 */
[----:B------:R-:W-:Y:S05]  /*1550*/  BRA `(.L_x_20171) ;  /* 0x0000000000247947 */ /* 0x000fea0003800000 */
.L_x_20169:
[----:B-----5:R-:W-:-:S05]  /*1560*/  HADD2.F32 R5, -RZ, R25.H0_H0 ;  /* 0x20000019ff057230 */ /* 0x020fca0000004100 */
[----:B------:R-:W-:Y:S01]  /*1570*/  FADD.FTZ R224, R5, R224 ;  /* 0x000000e005e07221 */ /* 0x000fe20000010000 */
[----:B------:R-:W-:Y:S06]  /*1580*/  BRA `(.L_x_20170) ;  /* 0x0000000000107947 */ /* 0x000fec0003800000 */
.L_x_20168:
[----:B-----5:R-:W-:Y:S02]  /*1590*/  HADD2.F32 R5, -RZ, R29.H0_H0 ;  /* 0x2000001dff057230 */ /* 0x020fe40000004100 */
[----:B------:R-:W-:-:S03]  /*15a0*/  @P2 HADD2.F32 R7, -RZ, R25.H0_H0 ;  /* 0x20000019ff072230 */ /* 0x000fc60000004100 */
[----:B------:R-:W-:-:S04]  /*15b0*/  FADD.FTZ R224, R5, R224 ;  /* 0x000000e005e07221 */ /* 0x000fc80000010000 */
[----:B------:R-:W-:-:S07]  /*15c0*/  @P2 FADD.FTZ R224, R7, R224 ;  /* 0x000000e007e02221 */ /* 0x000fce0000010000 */
.L_x_20170:
[----:B------:R-:W-:-:S04]  /*15d0*/  F2FP.F16.F32.PACK_AB R2, RZ, R224 ;  /* 0x000000e0ff02723e */ /* 0x000fc800000000ff */
[----:B------:R-:W-:-:S07]  /*15e0*/  PRMT R21, R2, 0x7610, R21 ;  /* 0x0000761002157816 */ /* 0x000fce0000000015 */
.L_x_20171:
[----:B------:R-:W-:Y:S01]  /*15f0*/  HADD2.F32 R225, -RZ, R225.H1_H1 ;  /* 0x300000e1ffe17230 */ /* 0x000fe20000004100 */
[----:B------:R-:W-:Y:S06]  /*1600*/  @P3 BRA `(.L_x_20172) ;  /* 0x0000000000203947 */ /* 0x000fec0003800000 */
[----:B------:R-:W-:-:S04]  /*1610*/  ISETP.NE.U32.AND P4, PT, RZ, UR8, PT ;  /* 0x00000008ff007c0c */ /* 0x000fc8000bf85070 */
[----:B------:R-:W-:-:S13]  /*1620*/  ISETP.NE.AND.EX P4, PT, RZ, UR9, PT, P4 ;  /* 0x00000009ff007c0c */ /* 0x000fda000bf85340 */
[----:B------:R-:W-:Y:S05]  /*1630*/  @P4 BRA `(.L_x_20173) ;  /* 0x0000000000084947 */ /* 0x000fea0003800000 */
[----:B------:R-:W-:Y:S05]  /*1640*/  @P0 BRA `(.L_x_20174) ;  /* 0x0000000000200947 */ /* 0x000fea0003800000 */
[----:B------:R-:W-:Y:S05]  /*1650*/  BRA `(.L_x_20175) ;  /* 0x0000000000247947 */ /* 0x000fea0003800000 */
.L_x_20173:
[----:B-----5:R-:W-:-:S05]  /*1660*/  HADD2.F32 R2, -RZ, R25.H1_H1 ;  /* 0x30000019ff027230 */ /* 0x020fca0000004100 */
[----:B------:R-:W-:Y:S01]  /*1670*/  FADD.FTZ R225, R2, R225 ;  /* 0x000000e102e17221 */ /* 0x000fe20000010000 */
[----:B------:R-:W-:Y:S06]  /*1680*/  BRA `(.L_x_20174) ;  /* 0x0000000000107947 */ /* 0x000fec0003800000 */
.L_x_20172:
[----:B-----5:R-:W-:Y:S02]  /*1690*/  HADD2.F32 R2, -RZ, R29.H1_H1 ;  /* 0x3000001dff027230 */ /* 0x020fe40000004100 */
[----:B------:R-:W-:-:S03]  /*16a0*/  @P2 HADD2.F32 R4, -RZ, R25.H1_H1 ;  /* 0x30000019ff042230 */ /* 0x000fc60000004100 */
[----:B------:R-:W-:-:S04]  /*16b0*/  FADD.FTZ R225, R2, R225 ;  /* 0x000000e102e17221 */ /* 0x000fc80000010000 */
[----:B------:R-:W-:-:S07]  /*16c0*/  @P2 FADD.FTZ R225, R4, R225 ;  /* 0x000000e104e12221 */ /* 0x000fce0000010000 */
.L_x_20174:
[----:B------:R-:W-:-:S04]  /*16d0*/  F2FP.F16.F32.PACK_AB R2, RZ, R225 ;  /* 0x000000e1ff02723e */ /* 0x000fc800000000ff */
[----:B------:R-:W-:-:S07]  /*16e0*/  PRMT R21, R21, 0x5410, R2 ;  /* 0x0000541015157816 */ /* 0x000fce0000000002 */
.L_x_20175:
[----:B------:R-:W-:Y:S01]  /*16f0*/  HADD2.F32 R218, -RZ, R226.H0_H0 ;  /* 0x200000e2ffda7230 */ /* 0x000fe20000004100 */
[----:B------:R-:W-:Y:S06]  /*1700*/  @P3 BRA `(.L_x_20176) ;  /* 0x0000000000203947 */ /* 0x000fec0003800000 */
[----:B------:R-:W-:-:S04]  /*1710*/  ISETP.NE.U32.AND P4, PT, RZ, UR8, PT ;  /* 0x00000008ff007c0c */ /* 0x000fc8000bf85070 */
[----:B------:R-:W-:-:S13]  /*1720*/  ISETP.NE.AND.EX P4, PT, RZ, UR9, PT, P4 ;  /* 0x00000009ff007c0c */ /* 0x000fda000bf85340 */
[----:B------:R-:W-:Y:S05]  /*1730*/  @P4 BRA `(.L_x_20177) ;  /* 0x0000000000084947 */ /* 0x000fea0003800000 */
[----:B------:R-:W-:Y:S05]  /*1740*/  @P0 BRA `(.L_x_20178) ;  /* 0x0000000000200947 */ /* 0x000fea0003800000 */
[----:B------:R-:W-:Y:S05]  /*1750*/  BRA `(.L_x_20179) ;  /* 0x0000000000247947 */ /* 0x000fea0003800000 */
.L_x_20177:
[----:B-----5:R-:W-:-:S05]  /*1760*/  HADD2.F32 R5, -RZ, R26.H0_H0 ;  /* 0x2000001aff057230 */ /* 0x020fca0000004100 */
[----:B------:R-:W-:Y:S01]  /*1770*/  FADD.FTZ R218, R5, R218 ;  /* 0x000000da05da7221 */ /* 0x000fe20000010000 */
[----:B------:R-:W-:Y:S06]  /*1780*/  BRA `(.L_x_20178) ;  /* 0x0000000000107947 */ /* 0x000fec0003800000 */
.L_x_20176:
[----:B-----5:R-:W-:Y:S02]  /*1790*/  HADD2.F32 R5, -RZ, R30.H0_H0 ;  /* 0x2000001eff057230 */ /* 0x020fe40000004100 */
[----:B------:R-:W-:-:S03]  /*17a0*/  @P2 HADD2.F32 R7, -RZ, R26.H0_H0 ;  /* 0x2000001aff072230 */ /* 0x000fc60000004100 */
[----:B------:R-:W-:-:S04]  /*17b0*/  FADD.FTZ R218, R5, R218 ;  /* 0x000000da05da7221 */ /* 0x000fc80000010000 */
[----:B------:R-:W-:-:S07]  /*17c0*/  @P2 FADD.FTZ R218, R7, R218 ;  /* 0x000000da07da2221 */ /* 0x000fce0000010000 */
.L_x_20178:
[----:B------:R-:W-:-:S04]  /*17d0*/  F2FP.F16.F32.PACK_AB R11, RZ, R218 ;  /* 0x000000daff0b723e */ /* 0x000fc800000000ff */
[----:B------:R-:W-:-:S07]  /*17e0*/  PRMT R22, R11, 0x7610, R22 ;  /* 0x000076100b167816 */ /* 0x000fce0000000016 */
.L_x_20179:
[----:B------:R-:W-:Y:S01]  /*17f0*/  HADD2.F32 R219, -RZ, R226.H1_H1 ;  /* 0x300000e2ffdb7230 */ /* 0x000fe20000004100 */
[----:B------:R-:W-:Y:S06]  /*1800*/  @P3 BRA `(.L_x_20180) ;  /* 0x0000000000203947 */ /* 0x000fec0003800000 */
[----:B------:R-:W-:-:S04]  /*1810*/  ISETP.NE.U32.AND P4, PT, RZ, UR8, PT ;  /* 0x00000008ff007c0c */ /* 0x000fc8000bf85070 */
[----:B------:R-:W-:-:S13]  /*1820*/  ISETP.NE.AND.EX P4, PT, RZ, UR9, PT, P4 ;  /* 0x00000009ff007c0c */ /* 0x000fda000bf85340 */
[----:B------:R-:W-:Y:S05]  /*1830*/  @P4 BRA `(.L_x_20181) ;  /* 0x0000000000084947 */ /* 0x000fea0003800000 */
[----:B------:R-:W-:Y:S05]  /*1840*/  @P0 BRA `(.L_x_20182) ;  /* 0x0000000000200947 */ /* 0x000fea0003800000 */
[----:B------:R-:W-:Y:S05]  /*1850*/  BRA `(.L_x_20183) ;  /* 0x0000000000247947 */ /* 0x000fea0003800000 */
.L_x_20181:
[----:B-----5:R-:W-:-:S05]  /*1860*/  HADD2.F32 R2, -RZ, R26.H1_H1 ;  /* 0x3000001aff027230 */ /* 0x020fca0000004100 */
[----:B------:R-:W-:Y:S01]  /*1870*/  FADD.FTZ R219, R2, R219 ;  /* 0x000000db02db7221 */ /* 0x000fe20000010000 */
[----:B------:R-:W-:Y:S06]  /*1880*/  BRA `(.L_x_20182) ;  /* 0x0000000000107947 */ /* 0x000fec0003800000 */
.L_x_20180:
[----:B-----5:R-:W-:Y:S02]  /*1890*/  HADD2.F32 R2, -RZ, R30.H1_H1 ;  /* 0x3000001eff027230 */ /* 0x020fe40000004100 */
[----:B------:R-:W-:-:S03]  /*18a0*/  @P2 HADD2.F32 R4, -RZ, R26.H1_H1 ;  /* 0x3000001aff042230 */ /* 0x000fc60000004100 */
[----:B------:R-:W-:-:S04]  /*18b0*/  FADD.FTZ R219, R2, R219 ;  /* 0x000000db02db7221 */ /* 0x000fc80000010000 */
[----:B------:R-:W-:-:S07]  /*18c0*/  @P2 FADD.FTZ R219, R4, R219 ;  /* 0x000000db04db2221 */ /* 0x000fce0000010000 */
.L_x_20182:
[----:B------:R-:W-:-:S04]  /*18d0*/  F2FP.F16.F32.PACK_AB R11, RZ, R219 ;  /* 0x000000dbff0b723e */ /* 0x000fc800000000ff */
[----:B------:R-:W-:-:S07]  /*18e0*/  PRMT R22, R22, 0x5410, R11 ;  /* 0x0000541016167816 */ /* 0x000fce000000000b */
.L_x_20183:
[----:B------:R-:W-:Y:S01]  /*18f0*/  HADD2.F32 R220, -RZ, R227.H0_H0 ;  /* 0x200000e3ffdc7230 */ /* 0x000fe20000004100 */
[----:B------:R-:W-:Y:S06]  /*1900*/  @P3 BRA `(.L_x_20184) ;  /* 0x0000000000203947 */ /* 0x000fec0003800000 */
[----:B------:R-:W-:-:S04]  /*1910*/  ISETP.NE.U32.AND P4, PT, RZ, UR8, PT ;  /* 0x00000008ff007c0c */ /* 0x000fc8000bf85070 */
[----:B------:R-:W-:-:S13]  /*1920*/  ISETP.NE.AND.EX P4, PT, RZ, UR9, PT, P4 ;  /* 0x00000009ff007c0c */ /* 0x000fda000bf85340 */
[----:B------:R-:W-:Y:S05]  /*1930*/  @P4 BRA `(.L_x_20185) ;  /* 0x0000000000084947 */ /* 0x000fea0003800000 */
[----:B------:R-:W-:Y:S05]  /*1940*/  @P0 BRA `(.L_x_20186) ;  /* 0x0000000000200947 */ /* 0x000fea0003800000 */
[----:B------:R-:W-:Y:S05]  /*1950*/  BRA `(.L_x_20187) ;  /* 0x0000000000247947 */ /* 0x000fea0003800000 */
.L_x_20185:
[----:B-----5:R-:W-:-:S05]  /*1960*/  HADD2.F32 R5, -RZ, R27.H0_H0 ;  /* 0x2000001bff057230 */ /* 0x020fca0000004100 */
[----:B------:R-:W-:Y:S01]  /*1970*/  FADD.FTZ R220, R5, R220 ;  /* 0x000000dc05dc7221 */ /* 0x000fe20000010000 */
[----:B------:R-:W-:Y:S06]  /*1980*/  BRA `(.L_x_20186) ;  /* 0x0000000000107947 */ /* 0x000fec0003800000 */
.L_x_20184:
[----:B-----5:R-:W-:Y:S02]  /*1990*/  HADD2.F32 R5, -RZ, R31.H0_H0 ;  /* 0x2000001fff057230 */ /* 0x020fe40000004100 */
[----:B------:R-:W-:-:S03]  /*19a0*/  @P2 HADD2.F32 R7, -RZ, R27.H0_H0 ;  /* 0x2000001bff072230 */ /* 0x000fc60000004100 */
[----:B------:R-:W-:-:S04]  /*19b0*/  FADD.FTZ R220, R5, R220 ;  /* 0x000000dc05dc7221 */ /* 0x000fc80000010000 */
[----:B------:R-:W-:-:S07]  /*19c0*/  @P2 FADD.FTZ R220, R7, R220 ;  /* 0x000000dc07dc2221 */ /* 0x000fce0000010000 */
.L_x_20186:
[----:B------:R-:W-:-:S04]  /*19d0*/  F2FP.F16.F32.PACK_AB R2, RZ, R220 ;  /* 0x000000dcff02723e */ /* 0x000fc800000000ff */
[----:B------:R-:W-:-:S07]  /*19e0*/  PRMT R23, R2, 0x7610, R23 ;  /* 0x0000761002177816 */ /* 0x000fce0000000017 */
.L_x_20187:
[----:B------:R-:W-:Y:S01]  /*19f0*/  HADD2.F32 R221, -RZ, R227.H1_H1 ;  /* 0x300000e3ffdd7230 */ /* 0x000fe20000004100 */
[----:B------:R-:W-:Y:S06]  /*1a00*/  @P3 BRA `(.L_x_20188) ;  /* 0x0000000000203947 */ /* 0x000fec0003800000 */
[----:B------:R-:W-:-:S04]  /*1a10*/  ISETP.NE.U32.AND P4, PT, RZ, UR8, PT ;  /* 0x00000008ff007c0c */ /* 0x000fc8000bf85070 */
[----:B------:R-:W-:-:S13]  /*1a20*/  ISETP.NE.AND.EX P4, PT, RZ, UR9, PT, P4 ;  /* 0x00000009ff007c0c */ /* 0x000fda000bf85340 */
[----:B------:R-:W-:Y:S05]  /*1a30*/  @P4 BRA `(.L_x_20189) ;  /* 0x0000000000084947 */ /* 0x000fea0003800000 */
[----:B------:R-:W-:Y:S05]  /*1a40*/  @P0 BRA `(.L_x_20190) ;  /* 0x0000000000200947 */ /* 0x000fea0003800000 */
[----:B------:R-:W-:Y:S05]  /*1a50*/  BRA `(.L_x_20191) ;  /* 0x0000000000247947 */ /* 0x000fea0003800000 */
.L_x_20189:
[----:B-----5:R-:W-:-:S05]  /*1a60*/  HADD2.F32 R2, -RZ, R27.H1_H1 ;  /* 0x3000001bff027230 */ /* 0x020fca0000004100 */
[----:B------:R-:W-:Y:S01]  /*1a70*/  FADD.FTZ R221, R2, R221 ;  /* 0x000000dd02dd7221 */ /* 0x000fe20000010000 */
[----:B------:R-:W-:Y:S06]  /*1a80*/  BRA `(.L_x_20190) ;  /* 0x0000000000107947 */ /* 0x000fec0003800000 */
.L_x_20188:
[----:B-----5:R-:W-:Y:S02]  /*1a90*/  HADD2.F32 R2, -RZ, R31.H1_H1 ;  /* 0x3000001fff027230 */ /* 0x020fe40000004100 */
[----:B------:R-:W-:-:S03]  /*1aa0*/  @P2 HADD2.F32 R4, -RZ, R27.H1_H1 ;  /* 0x3000001bff042230 */ /* 0x000fc60000004100 */
[----:B------:R-:W-:-:S04]  /*1ab0*/  FADD.FTZ R221, R2, R221 ;  /* 0x000000dd02dd7221 */ /* 0x000fc80000010000 */
[----:B------:R-:W-:-:S07]  /*1ac0*/  @P2 FADD.FTZ R221, R4, R221 ;  /* 0x000000dd04dd2221 */ /* 0x000fce0000010000 */
.L_x_20190:
[----:B------:R-:W-:-:S04]  /*1ad0*/  F2FP.F16.F32.PACK_AB R2, RZ, R221 ;  /* 0x000000ddff02723e */ /* 0x000fc800000000ff */
[----:B------:R-:W-:-:S07]  /*1ae0*/  PRMT R23, R23, 0x5410, R2 ;  /* 0x0000541017177816 */ /* 0x000fce0000000002 */
.L_x_20191:
        /* <DEDUP_REMOVED lines=12> */
[----:B--2---:R-:W-:Y:S01]  /*1bb0*/  HADD2.F32 R205, -RZ, R4.H0_H0 ;  /* 0x20000004ffcd7230 */ /* 0x004fe20000004100 */
[----:B-1----:R-:W-:Y:S06]  /*1bc0*/  @P3 BRA `(.L_x_20192) ;  /* 0x0000000000203947 */ /* 0x002fec0003800000 */
[----:B------:R-:W-:-:S04]  /*1bd0*/  ISETP.NE.U32.AND P4, PT, RZ, UR8, PT ;  /* 0x00000008ff007c0c */ /* 0x000fc8000bf85070 */
[----:B------:R-:W-:-:S13]  /*1be0*/  ISETP.NE.AND.EX P4, PT, RZ, UR9, PT, P4 ;  /* 0x00000009ff007c0c */ /* 0x000fda000bf85340 */
[----:B------:R-:W-:Y:S05]  /*1bf0*/  @P4 BRA `(.L_x_20193) ;  /* 0x0000000000084947 */ /* 0x000fea0003800000 */
[----:B------:R-:W-:Y:S05]  /*1c00*/  @P0 BRA `(.L_x_20194) ;  /* 0x0000000000200947 */ /* 0x000fea0003800000 */
[----:B------:R-:W-:Y:S05]  /*1c10*/  BRA `(.L_x_20195) ;  /* 0x0000000000247947 */ /* 0x000fea0003800000 */
.L_x_20193:
[----:B-----5:R-:W-:-:S05]  /*1c20*/  HADD2.F32 R8, -RZ, R24.H0_H0 ;  /* 0x20000018ff087230 */ /* 0x020fca0000004100 */
[----:B------:R-:W-:Y:S01]  /*1c30*/  FADD.FTZ R205, R8, R205 ;  /* 0x000000cd08cd7221 */ /* 0x000fe20000010000 */
[----:B------:R-:W-:Y:S06]  /*1c40*/  BRA `(.L_x_20194) ;  /* 0x0000000000107947 */ /* 0x000fec0003800000 */
.L_x_20192:
[----:B-----5:R-:W-:Y:S02]  /*1c50*/  HADD2.F32 R8, -RZ, R28.H0_H0 ;  /* 0x2000001cff087230 */ /* 0x020fe40000004100 */
[----:B------:R-:W-:-:S03]  /*1c60*/  @P2 HADD2.F32 R10, -RZ, R24.H0_H0 ;  /* 0x20000018ff0a2230 */ /* 0x000fc60000004100 */
[----:B------:R-:W-:-:S04]  /*1c70*/  FADD.FTZ R205, R8, R205 ;  /* 0x000000cd08cd7221 */ /* 0x000fc80000010000 */
[----:B------:R-:W-:-:S07]  /*1c80*/  @P2 FADD.FTZ R205, R10, R205 ;  /* 0x000000cd0acd2221 */ /* 0x000fce0000010000 */
.L_x_20194:
[----:B------:R-:W-:-:S04]  /*1c90*/  F2FP.F16.F32.PACK_AB R10, RZ, R205 ;  /* 0x000000cdff0a723e */ /* 0x000fc800000000ff */
[----:B------:R-:W-:-:S07]  /*1ca0*/  PRMT R20, R10, 0x7610, R20 ;  /* 0x000076100a147816 */ /* 0x000fce0000000014 */
.L_x_20195:
[----:B------:R-:W-:Y:S01]  /*1cb0*/  HADD2.F32 R207, -RZ, R4.H1_H1 ;  /* 0x30000004ffcf7230 */ /* 0x000fe20000004100 */
[----:B------:R-:W-:Y:S06]  /*1cc0*/  @P3 BRA `(.L_x_20196) ;  /* 0x0000000000203947 */ /* 0x000fec0003800000 */
[----:B------:R-:W-:-:S04]  /*1cd0*/  ISETP.NE.U32.AND P4, PT, RZ, UR8, PT ;  /* 0x00000008ff007c0c */ /* 0x000fc8000bf85070 */
[----:B------:R-:W-:-:S13]  /*1ce0*/  ISETP.NE.AND.EX P4, PT, RZ, UR9, PT, P4 ;  /* 0x00000009ff007c0c */ /* 0x000fda000bf85340 */
[----:B------:R-:W-:Y:S05]  /*1cf0*/  @P4 BRA `(.L_x_20197) ;  /* 0x0000000000084947 */ /* 0x000fea0003800000 */
[----:B------:R-:W-:Y:S05]  /*1d00*/  @P0 BRA `(.L_x_20198) ;  /* 0x0000000000200947 */ /* 0x000fea0003800000 */
[----:B------:R-:W-:Y:S05]  /*1d10*/  BRA `(.L_x_20199) ;  /* 0x0000000000247947 */ /* 0x000fea0003800000 */
.L_x_20197:
[----:B-----5:R-:W-:-:S05]  /*1d20*/  HADD2.F32 R4, -RZ, R24.H1_H1 ;  /* 0x30000018ff047230 */ /* 0x020fca0000004100 */
[----:B------:R-:W-:Y:S01]  /*1d30*/  FADD.FTZ R207, R4, R207 ;  /* 0x000000cf04cf7221 */ /* 0x000fe20000010000 */
[----:B------:R-:W-:Y:S06]  /*1d40*/  BRA `(.L_x_20198) ;  /* 0x0000000000107947 */ /* 0x000fec0003800000 */
.L_x_20196:
[----:B-----5:R-:W-:Y:S02]  /*1d50*/  HADD2.F32 R4, -RZ, R28.H1_H1 ;  /* 0x3000001cff047230 */ /* 0x020fe40000004100 */
[----:B------:R-:W-:-:S03]  /*1d60*/  @P2 HADD2.F32 R8, -RZ, R24.H1_H1 ;  /* 0x30000018ff082230 */ /* 0x000fc60000004100 */
[----:B------:R-:W-:-:S04]  /*1d70*/  FADD.FTZ R207, R4, R207 ;  /* 0x000000cf04cf7221 */ /* 0x000fc80000010000 */
[----:B------:R-:W-:-:S07]  /*1d80*/  @P2 FADD.FTZ R207, R8, R207 ;  /* 0x000000cf08cf2221 */ /* 0x000fce0000010000 */
.L_x_20198:
[----:B------:R-:W-:-:S04]  /*1d90*/  F2FP.F16.F32.PACK_AB R10, RZ, R207 ;  /* 0x000000cfff0a723e */ /* 0x000fc800000000ff */
[----:B------:R-:W-:-:S07]  /*1da0*/  PRMT R20, R20, 0x5410, R10 ;  /* 0x0000541014147816 */ /* 0x000fce000000000a */
.L_x_20199:
[----:B------:R-:W-:Y:S01]  /*1db0*/  HADD2.F32 R206, -RZ, R5.H0_H0 ;  /* 0x20000005ffce7230 */ /* 0x000fe20000004100 */
[----:B------:R-:W-:Y:S06]  /*1dc0*/  @P3 BRA `(.L_x_20200) ;  /* 0x0000000000203947 */ /* 0x000fec0003800000 */
[----:B------:R-:W-:-:S04]  /*1dd0*/  ISETP.NE.U32.AND P4, PT, RZ, UR8, PT ;  /* 0x00000008ff007c0c */ /* 0x000fc8000bf85070 */
[----:B------:R-:W-:-:S13]  /*1de0*/  ISETP.NE.AND.EX P4, PT, RZ, UR9, PT, P4 ;  /* 0x00000009ff007c0c */ /* 0x000fda000bf85340 */
[----:B------:R-:W-:Y:S05]  /*1df0*/  @P4 BRA `(.L_x_20201) ;  /* 0x0000000000084947 */ /* 0x000fea0003800000 */
[----:B------:R-:W-:Y:S05]  /*1e00*/  @P0 BRA `(.L_x_20202) ;  /* 0x0000000000200947 */ /* 0x000fea0003800000 */
[----:B------:R-:W-:Y:S05]  /*1e10*/  BRA `(.L_x_20203) ;  /* 0x0000000000247947 */ /* 0x000fea0003800000 */
.L_x_20201:
[----:B-----5:R-:W-:-:S05]  /*1e20*/  HADD2.F32 R3, -RZ, R25.H0_H0 ;  /* 0x20000019ff037230 */ /* 0x020fca0000004100 */
[----:B------:R-:W-:Y:S01]  /*1e30*/  FADD.FTZ R206, R3, R206 ;  /* 0x000000ce03ce7221 */ /* 0x000fe20000010000 */
[----:B------:R-:W-:Y:S06]  /*1e40*/  BRA `(.L_x_20202) ;  /* 0x0000000000107947 */ /* 0x000fec0003800000 */
.L_x_20200:
[----:B-----5:R-:W-:Y:S02]  /*1e50*/  HADD2.F32 R3, -RZ, R29.H0_H0 ;  /* 0x2000001dff037230 */ /* 0x020fe40000004100 */
[----:B------:R-:W-:-:S03]  /*1e60*/  @P2 HADD2.F32 R9, -RZ, R25.H0_H0 ;  /* 0x20000019ff092230 */ /* 0x000fc60000004100 */
[----:B------:R-:W-:-:S04]  /*1e70*/  FADD.FTZ R206, R3, R206 ;  /* 0x000000ce03ce7221 */ /* 0x000fc80000010000 */
[----:B------:R-:W-:-:S07]  /*1e80*/  @P2 FADD.FTZ R206, R9, R206 ;  /* 0x000000ce09ce2221 */ /* 0x000fce0000010000 */
.L_x_20202:
[----:B------:R-:W-:-:S04]  /*1e90*/  F2FP.F16.F32.PACK_AB R3, RZ, R206 ;  /* 0x000000ceff03723e */ /* 0x000fc800000000ff */
[----:B------:R-:W-:-:S07]  /*1ea0*/  PRMT R21, R3, 0x7610, R21 ;  /* 0x0000761003157816 */ /* 0x000fce0000000015 */
.L_x_20203:
[----:B------:R-:W-:Y:S01]  /*1eb0*/  HADD2.F32 R208, -RZ, R5.H1_H1 ;  /* 0x30000005ffd07230 */ /* 0x000fe20000004100 */
[----:B------:R-:W-:Y:S06]  /*1ec0*/  @P3 BRA `(.L_x_20204) ;  /* 0x0000000000203947 */ /* 0x000fec0003800000 */
[----:B------:R-:W-:-:S04]  /*1ed0*/  ISETP.NE.U32.AND P4, PT, RZ, UR8, PT ;  /* 0x00000008ff007c0c */ /* 0x000fc8000bf85070 */
[----:B------:R-:W-:-:S13]  /*1ee0*/  ISETP.NE.AND.EX P4, PT, RZ, UR9, PT, P4 ;  /* 0x00000009ff007c0c */ /* 0x000fda000bf85340 */
[----:B------:R-:W-:Y:S05]  /*1ef0*/  @P4 BRA `(.L_x_20205) ;  /* 0x0000000000084947 */ /* 0x000fea0003800000 */
[----:B------:R-:W-:Y:S05]  /*1f00*/  @P0 BRA `(.L_x_20206) ;  /* 0x0000000000200947 */ /* 0x000fea0003800000 */
[----:B------:R-:W-:Y:S05]  /*1f10*/  BRA `(.L_x_20207) ;  /* 0x0000000000247947 */ /* 0x000fea0003800000 */
.L_x_20205:
[----:B-----5:R-:W-:-:S05]  /*1f20*/  HADD2.F32 R3, -RZ, R25.H1_H1 ;  /* 0x30000019ff037230 */ /* 0x020fca0000004100 */
[----:B------:R-:W-:Y:S01]  /*1f30*/  FADD.FTZ R208, R3, R208 ;  /* 0x000000d003d07221 */ /* 0x000fe20000010000 */
[----:B------:R-:W-:Y:S06]  /*1f40*/  BRA `(.L_x_20206) ;  /* 0x0000000000107947 */ /* 0x000fec0003800000 */
.L_x_20204:
[----:B-----5:R-:W-:Y:S02]  /*1f50*/  HADD2.F32 R3, -RZ, R29.H1_H1 ;  /* 0x3000001dff037230 */ /* 0x020fe40000004100 */
[----:B------:R-:W-:-:S03]  /*1f60*/  @P2 HADD2.F32 R5, -RZ, R25.H1_H1 ;  /* 0x30000019ff052230 */ /* 0x000fc60000004100 */
[----:B------:R-:W-:-:S04]  /*1f70*/  FADD.FTZ R208, R3, R208 ;  /* 0x000000d003d07221 */ /* 0x000fc80000010000 */
[----:B------:R-:W-:-:S07]  /*1f80*/  @P2 FADD.FTZ R208, R5, R208 ;  /* 0x000000d005d02221 */ /* 0x000fce0000010000 */
.L_x_20206:
[----:B------:R-:W-:-:S04]  /*1f90*/  F2FP.F16.F32.PACK_AB R3, RZ, R208 ;  /* 0x000000d0ff03723e */ /* 0x000fc800000000ff */
[----:B------:R-:W-:-:S07]  /*1fa0*/  PRMT R21, R21, 0x5410, R3 ;  /* 0x0000541015157816 */ /* 0x000fce0000000003 */
.L_x_20207:
[----:B------:R-:W-:Y:S01]  /*1fb0*/  HADD2.F32 R201, -RZ, R6.H0_H0 ;  /* 0x20000006ffc97230 */ /* 0x000fe20000004100 */
[----:B------:R-:W-:Y:S06]  /*1fc0*/  @P3 BRA `(.L_x_20208) ;  /* 0x0000000000203947 */ /* 0x000fec0003800000 */
[----:B------:R-:W-:-:S04]  /*1fd0*/  ISETP.NE.U32.AND P4, PT, RZ, UR8, PT ;  /* 0x00000008ff007c0c */ /* 0x000fc8000bf85070 */
[----:B------:R-:W-:-:S13]  /*1fe0*/  ISETP.NE.AND.EX P4, PT, RZ, UR9, PT, P4 ;  /* 0x00000009ff007c0c */ /* 0x000fda000bf85340 */
[----:B------:R-:W-:Y:S05]  /*1ff0*/  @P4 BRA `(.L_x_20209) ;  /* 0x0000000000084947 */ /* 0x000fea0003800000 */
[----:B------:R-:W-:Y:S05]  /*2000*/  @P0 BRA `(.L_x_20210) ;  /* 0x0000000000200947 */ /* 0x000fea0003800000 */
[----:B------:R-:W-:Y:S05]  /*2010*/  BRA `(.L_x_20211) ;  /* 0x0000000000247947 */ /* 0x000fea0003800000 */
.L_x_20209:
[----:B-----5:R-:W-:-:S05]  /*2020*/  HADD2.F32 R4, -RZ, R26.H0_H0 ;  /* 0x2000001aff047230 */ /* 0x020fca0000004100 */
[----:B------:R-:W-:Y:S01]  /*2030*/  FADD.FTZ R201, R4, R201 ;  /* 0x000000c904c97221 */ /* 0x000fe20000010000 */
[----:B------:R-:W-:Y:S06]  /*2040*/  BRA `(.L_x_20210) ;  /* 0x0000000000107947 */ /* 0x000fec0003800000 */
.L_x_20208:
[----:B-----5:R-:W-:-:S05]  /*2050*/  HADD2.F32 R4, -RZ, R30.H0_H0 ;  /* 0x2000001eff047230 */ /* 0x020fca0000004100 */
[----:B------:R-:W-:Y:S01]  /*2060*/  FADD.FTZ R201, R4, R201 ;  /* 0x000000c904c97221 */ /* 0x000fe20000010000 */
[----:B------:R-:W-:-:S05]  /*2070*/  @P2 HADD2.F32 R4, -RZ, R26.H0_H0 ;  /* 0x2000001aff042230 */ /* 0x000fca0000004100 */
[----:B------:R-:W-:-:S07]  /*2080*/  @P2 FADD.FTZ R201, R4, R201 ;  /* 0x000000c904c92221 */ /* 0x000fce0000010000 */
.L_x_20210:
[----:B------:R-:W-:-:S04]  /*2090*/  F2FP.F16.F32.PACK_AB R11, RZ, R201 ;  /* 0x000000c9ff0b723e */ /* 0x000fc800000000ff */
[----:B------:R-:W-:-:S07]  /*20a0*/  PRMT R22, R11, 0x7610, R22 ;  /* 0x000076100b167816 */ /* 0x000fce0000000016 */
.L_x_20211:
[----:B------:R-:W-:Y:S01]  /*20b0*/  HADD2.F32 R203, -RZ, R6.H1_H1 ;  /* 0x30000006ffcb7230 */ /* 0x000fe20000004100 */
[----:B------:R-:W-:Y:S06]  /*20c0*/  @P3 BRA `(.L_x_20212) ;  /* 0x0000000000203947 */ /* 0x000fec0003800000 */
[----:B------:R-:W-:-:S04]  /*20d0*/  ISETP.NE.U32.AND P4, PT, RZ, UR8, PT ;  /* 0x00000008ff007c0c */ /* 0x000fc8000bf85070 */
[----:B------:R-:W-:-:S13]  /*20e0*/  ISETP.NE.AND.EX P4, PT, RZ, UR9, PT, P4 ;  /* 0x00000009ff007c0c */ /* 0x000fda000bf85340 */
[----:B------:R-:W-:Y:S05]  /*20f0*/  @P4 BRA `(.L_x_20213) ;  /* 0x0000000000084947 */ /* 0x000fea0003800000 */
[----:B------:R-:W-:Y:S05]  /*2100*/  @P0 BRA `(.L_x_20214) ;  /* 0x0000000000200947 */ /* 0x000fea0003800000 */
[----:B------:R-:W-:Y:S05]  /*2110*/  BRA `(.L_x_20215) ;  /* 0x0000000000247947 */ /* 0x000fea0003800000 */
.L_x_20213:
[----:B-----5:R-:W-:-:S05]  /*2120*/  HADD2.F32 R4, -RZ, R26.H1_H1 ;  /* 0x3000001aff047230 */ /* 0x020fca0000004100 */
[----:B------:R-:W-:Y:S01]  /*2130*/  FADD.FTZ R203, R4, R203 ;  /* 0x000000cb04cb7221 */ /* 0x000fe20000010000 */
[----:B------:R-:W-:Y:S06]  /*2140*/  BRA `(.L_x_20214) ;  /* 0x0000000000107947 */ /* 0x000fec0003800000 */
.L_x_20212:
[----:B-----5:R-:W-:-:S05]  /*2150*/  HADD2.F32 R4, -RZ, R30.H1_H1 ;  /* 0x3000001eff047230 */ /* 0x020fca0000004100 */
[----:B------:R-:W-:Y:S01]  /*2160*/  FADD.FTZ R203, R4, R203 ;  /* 0x000000cb04cb7221 */ /* 0x000fe20000010000 */
[----:B------:R-:W-:-:S05]  /*2170*/  @P2 HADD2.F32 R4, -RZ, R26.H1_H1 ;  /* 0x3000001aff042230 */ /* 0x000fca0000004100 */
[----:B------:R-:W-:-:S07]  /*2180*/  @P2 FADD.FTZ R203, R4, R203 ;  /* 0x000000cb04cb2221 */ /* 0x000fce0000010000 */
.L_x_20214:
[----:B------:R-:W-:-:S04]  /*2190*/  F2FP.F16.F32.PACK_AB R11, RZ, R203 ;  /* 0x000000cbff0b723e */ /* 0x000fc800000000ff */
[----:B------:R-:W-:-:S07]  /*21a0*/  PRMT R22, R22, 0x5410, R11 ;  /* 0x0000541016167816 */ /* 0x000fce000000000b */
.L_x_20215:
[----:B------:R-:W-:Y:S01]  /*21b0*/  HADD2.F32 R202, -RZ, R7.H0_H0 ;  /* 0x20000007ffca7230 */ /* 0x000fe20000004100 */
[----:B------:R-:W-:Y:S06]  /*21c0*/  @P3 BRA `(.L_x_20216) ;  /* 0x0000000000203947 */ /* 0x000fec0003800000 */
[----:B------:R-:W-:-:S04]  /*21d0*/  ISETP.NE.U32.AND P4, PT, RZ, UR8, PT ;  /* 0x00000008ff007c0c */ /* 0x000fc8000bf85070 */
[----:B------:R-:W-:-:S13]  /*21e0*/  ISETP.NE.AND.EX P4, PT, RZ, UR9, PT, P4 ;  /* 0x00000009ff007c0c */ /* 0x000fda000bf85340 */
[----:B------:R-:W-:Y:S05]  /*21f0*/  @P4 BRA `(.L_x_20217) ;  /* 0x0000000000084947 */ /* 0x000fea0003800000 */
[----:B------:R-:W-:Y:S05]  /*2200*/  @P0 BRA `(.L_x_20218) ;  /* 0x0000000000200947 */ /* 0x000fea0003800000 */
[----:B------:R-:W-:Y:S05]  /*2210*/  BRA `(.L_x_20219) ;  /* 0x0000000000247947 */ /* 0x000fea0003800000 */
.L_x_20217:
[----:B-----5:R-:W-:-:S05]  /*2220*/  HADD2.F32 R3, -RZ, R27.H0_H0 ;  /* 0x2000001bff037230 */ /* 0x020fca0000004100 */
[----:B------:R-:W-:Y:S01]  /*2230*/  FADD.FTZ R202, R3, R202 ;  /* 0x000000ca03ca7221 */ /* 0x000fe20000010000 */
[----:B------:R-:W-:Y:S06]  /*2240*/  BRA `(.L_x_20218) ;  /* 0x0000000000107947 */ /* 0x000fec0003800000 */
.L_x_20216:
[----:B-----5:R-:W-:-:S05]  /*2250*/  HADD2.F32 R3, -RZ, R31.H0_H0 ;  /* 0x2000001fff037230 */ /* 0x020fca0000004100 */
[----:B------:R-:W-:Y:S01]  /*2260*/  FADD.FTZ R202, R3, R202 ;  /* 0x000000ca03ca7221 */ /* 0x000fe20000010000 */
[----:B------:R-:W-:-:S05]  /*2270*/  @P2 HADD2.F32 R3, -RZ, R27.H0_H0 ;  /* 0x2000001bff032230 */ /* 0x000fca0000004100 */
[----:B------:R-:W-:-:S07]  /*2280*/  @P2 FADD.FTZ R202, R3, R202 ;  /* 0x000000ca03ca2221 */ /* 0x000fce0000010000 */
.L_x_20218:
[----:B------:R-:W-:-:S04]  /*2290*/  F2FP.F16.F32.PACK_AB R3, RZ, R202 ;  /* 0x000000caff03723e */ /* 0x000fc800000000ff */
[----:B------:R-:W-:-:S07]  /*22a0*/  PRMT R23, R3, 0x7610, R23 ;  /* 0x0000761003177816 */ /* 0x000fce0000000017 */
.L_x_20219:
[----:B------:R-:W-:Y:S01]  /*22b0*/  HADD2.F32 R204, -RZ, R7.H1_H1 ;  /* 0x30000007ffcc7230 */ /* 0x000fe20000004100 */
[----:B------:R-:W-:Y:S06]  /*22c0*/  @P3 BRA `(.L_x_20220) ;  /* 0x0000000000203947 */ /* 0x000fec0003800000 */
[----:B------:R-:W-:-:S04]  /*22d0*/  ISETP.NE.U32.AND P4, PT, RZ, UR8, PT ;  /* 0x00000008ff007c0c */ /* 0x000fc8000bf85070 */
[----:B------:R-:W-:-:S13]  /*22e0*/  ISETP.NE.AND.EX P4, PT, RZ, UR9, PT, P4 ;  /* 0x00000009ff007c0c */ /* 0x000fda000bf85340 */
[----:B------:R-:W-:Y:S05]  /*22f0*/  @P4 BRA `(.L_x_20221) ;  /* 0x0000000000084947 */ /* 0x000fea0003800000 */
[----:B------:R-:W-:Y:S05]  /*2300*/  @P0 BRA `(.L_x_20222) ;  /* 0x0000000000200947 */ /* 0x000fea0003800000 */
[----:B------:R-:W-:Y:S05]  /*2310*/  BRA `(.L_x_20223) ;  /* 0x0000000000247947 */ /* 0x000fea0003800000 */
.L_x_20221:
[----:B-----5:R-:W-:-:S05]  /*2320*/  HADD2.F32 R3, -RZ, R27.H1_H1 ;  /* 0x3000001bff037230 */ /* 0x020fca0000004100 */
[----:B------:R-:W-:Y:S01]  /*2330*/  FADD.FTZ R204, R3, R204 ;  /* 0x000000cc03cc7221 */ /* 0x000fe20000010000 */
[----:B------:R-:W-:Y:S06]  /*2340*/  BRA `(.L_x_20222) ;  /* 0x0000000000107947 */ /* 0x000fec0003800000 */
.L_x_20220:
[----:B-----5:R-:W-:-:S05]  /*2350*/  HADD2.F32 R3, -RZ, R31.H1_H1 ;  /* 0x3000001fff037230 */ /* 0x020fca0000004100 */
[----:B------:R-:W-:Y:S01]  /*2360*/  FADD.FTZ R204, R3, R204 ;  /* 0x000000cc03cc7221 */ /* 0x000fe20000010000 */
[----:B------:R-:W-:-:S05]  /*2370*/  @P2 HADD2.F32 R3, -RZ, R27.H1_H1 ;  /* 0x3000001bff032230 */ /* 0x000fca0000004100 */
[----:B------:R-:W-:-:S07]  /*2380*/  @P2 FADD.FTZ R204, R3, R204 ;  /* 0x000000cc03cc2221 */ /* 0x000fce0000010000 */
.L_x_20222:
[----:B------:R-:W-:-:S04]  /*2390*/  F2FP.F16.F32.PACK_AB R3, RZ, R204 ;  /* 0x000000ccff03723e */ /* 0x000fc800000000ff */
[----:B------:R-:W-:-:S07]  /*23a0*/  PRMT R23, R23, 0x5410, R3 ;  /* 0x0000541017177816 */ /* 0x000fce0000000003 */
.L_x_20223:
        /* <DEDUP_REMOVED lines=12> */
[----:B--2---:R-:W-:Y:S01]  /*2470*/  HADD2.F32 R4, -RZ, R8.H0_H0 ;  /* 0x20000008ff047230 */ /* 0x004fe20000004100 */
[----:B0-----:R-:W-:Y:S06]  /*2480*/  @P3 BRA `(.L_x_20224) ;  /* 0x0000000000203947 */ /* 0x001fec0003800000 */
[----:B------:R-:W-:-:S04]  /*2490*/  ISETP.NE.U32.AND P4, PT, RZ, UR8, PT ;  /* 0x00000008ff007c0c */ /* 0x000fc8000bf85070 */
[----:B------:R-:W-:-:S13]  /*24a0*/  ISETP.NE.AND.EX P4, PT, RZ, UR9, PT, P4 ;  /* 0x00000009ff007c0c */ /* 0x000fda000bf85340 */
[----:B------:R-:W-:Y:S05]  /*24b0*/  @P4 BRA `(.L_x_20225) ;  /* 0x0000000000084947 */ /* 0x000fea0003800000 */
[----:B------:R-:W-:Y:S05]  /*24c0*/  @P0 BRA `(.L_x_20226) ;  /* 0x0000000000200947 */ /* 0x000fea0003800000 */
[----:B------:R-:W-:Y:S05]  /*24d0*/  BRA `(.L_x_20227) ;  /* 0x0000000000247947 */ /* 0x000fea0003800000 */
.L_x_20225:
[----:B-----5:R-:W-:-:S05]  /*24e0*/  HADD2.F32 R5, -RZ, R24.H0_H0 ;  /* 0x20000018ff057230 */ /* 0x020fca0000004100 */
[----:B------:R-:W-:Y:S01]  /*24f0*/  FADD.FTZ R4, R5, R4 ;  /* 0x0000000405047221 */ /* 0x000fe20000010000 */
[----:B------:R-:W-:Y:S06]  /*2500*/  BRA `(.L_x_20226) ;  /* 0x0000000000107947 */ /* 0x000fec0003800000 */
.L_x_20224:
[----:B-----5:R-:W-:-:S05]  /*2510*/  HADD2.F32 R5, -RZ, R28.H0_H0 ;  /* 0x2000001cff057230 */ /* 0x020fca0000004100 */
[----:B------:R-:W-:Y:S01]  /*2520*/  FADD.FTZ R4, R5, R4 ;  /* 0x0000000405047221 */ /* 0x000fe20000010000 */
[----:B------:R-:W-:-:S05]  /*2530*/  @P2 HADD2.F32 R5, -RZ, R24.H0_H0 ;  /* 0x20000018ff052230 */ /* 0x000fca0000004100 */
[----:B------:R-:W-:-:S07]  /*2540*/  @P2 FADD.FTZ R4, R5, R4 ;  /* 0x0000000405042221 */ /* 0x000fce0000010000 */
.L_x_20226:
[----:B------:R-:W-:-:S04]  /*2550*/  F2FP.F16.F32.PACK_AB R5, RZ, R4 ;  /* 0x00000004ff05723e */ /* 0x000fc800000000ff */
[----:B------:R-:W-:-:S07]  /*2560*/  PRMT R20, R5, 0x7610, R20 ;  /* 0x0000761005147816 */ /* 0x000fce0000000014 */
.L_x_20227:
[----:B------:R-:W-:Y:S01]  /*2570*/  HADD2.F32 R5, -RZ, R8.H1_H1 ;  /* 0x30000008ff057230 */ /* 0x000fe20000004100 */
[----:B------:R-:W-:Y:S06]  /*2580*/  @P3 BRA `(.L_x_20228) ;  /* 0x0000000000203947 */ /* 0x000fec0003800000 */
[----:B------:R-:W-:-:S04]  /*2590*/  ISETP.NE.U32.AND P4, PT, RZ, UR8, PT ;  /* 0x00000008ff007c0c */ /* 0x000fc8000bf85070 */
[----:B------:R-:W-:-:S13]  /*25a0*/  ISETP.NE.AND.EX P4, PT, RZ, UR9, PT, P4 ;  /* 0x00000009ff007c0c */ /* 0x000fda000bf85340 */
[----:B------:R-:W-:Y:S05]  /*25b0*/  @P4 BRA `(.L_x_20229) ;  /* 0x0000000000084947 */ /* 0x000fea0003800000 */
[----:B------:R-:W-:Y:S05]  /*25c0*/  @P0 BRA `(.L_x_20230) ;  /* 0x0000000000200947 */ /* 0x000fea0003800000 */
[----:B------:R-:W-:Y:S05]  /*25d0*/  BRA `(.L_x_20231) ;  /* 0x0000000000247947 */ /* 0x000fea0003800000 */
.L_x_20229:
[----:B-----5:R-:W-:-:S05]  /*25e0*/  HADD2.F32 R6, -RZ, R24.H1_H1 ;  /* 0x30000018ff067230 */ /* 0x020fca0000004100 */
[----:B------:R-:W-:Y:S01]  /*25f0*/  FADD.FTZ R5, R6, R5 ;  /* 0x0000000506057221 */ /* 0x000fe20000010000 */
[----:B------:R-:W-:Y:S06]  /*2600*/  BRA `(.L_x_20230) ;  /* 0x0000000000107947 */ /* 0x000fec0003800000 */
.L_x_20228:
[----:B-----5:R-:W-:-:S05]  /*2610*/  HADD2.F32 R6, -RZ, R28.H1_H1 ;  /* 0x3000001cff067230 */ /* 0x020fca0000004100 */
[----:B------:R-:W-:Y:S01]  /*2620*/  FADD.FTZ R5, R6, R5 ;  /* 0x0000000506057221 */ /* 0x000fe20000010000 */
[----:B------:R-:W-:-:S05]  /*2630*/  @P2 HADD2.F32 R6, -RZ, R24.H1_H1 ;  /* 0x30000018ff062230 */ /* 0x000fca0000004100 */
[----:B------:R-:W-:-:S07]  /*2640*/  @P2 FADD.FTZ R5, R6, R5 ;  /* 0x0000000506052221 */ /* 0x000fce0000010000 */
.L_x_20230:
[----:B------:R-:W-:-:S04]  /*2650*/  F2FP.F16.F32.PACK_AB R6, RZ, R5 ;  /* 0x00000005ff06723e */ /* 0x000fc800000000ff */
[----:B------:R-:W-:-:S07]  /*2660*/  PRMT R20, R20, 0x5410, R6 ;  /* 0x0000541014147816 */ /* 0x000fce0000000006 */
.L_x_20231:
[----:B------:R-:W-:Y:S01]  /*2670*/  HADD2.F32 R6, -RZ, R9.H0_H0 ;  /* 0x20000009ff067230 */ /* 0x000fe20000004100 */
[----:B------:R-:W-:Y:S06]  /*2680*/  @P3 BRA `(.L_x_20232) ;  /* 0x0000000000203947 */ /* 0x000fec0003800000 */
[----:B------:R-:W-:-:S04]  /*2690*/  ISETP.NE.U32.AND P4, PT, RZ, UR8, PT ;  /* 0x00000008ff007c0c */ /* 0x000fc8000bf85070 */
[----:B------:R-:W-:-:S13]  /*26a0*/  ISETP.NE.AND.EX P4, PT, RZ, UR9, PT, P4 ;  /* 0x00000009ff007c0c */ /* 0x000fda000bf85340 */
[----:B------:R-:W-:Y:S05]  /*26b0*/  @P4 BRA `(.L_x_20233) ;  /* 0x0000000000084947 */ /* 0x000fea0003800000 */
[----:B------:R-:W-:Y:S05]  /*26c0*/  @P0 BRA `(.L_x_20234) ;  /* 0x0000000000200947 */ /* 0x000fea0003800000 */
[----:B------:R-:W-:Y:S05]  /*26d0*/  BRA `(.L_x_20235) ;  /* 0x0000000000247947 */ /* 0x000fea0003800000 */
.L_x_20233:
[----:B-----5:R-:W-:-:S05]  /*26e0*/  HADD2.F32 R7, -RZ, R25.H0_H0 ;  /* 0x20000019ff077230 */ /* 0x020fca0000004100 */
[----:B------:R-:W-:Y:S01]  /*26f0*/  FADD.FTZ R6, R7, R6 ;  /* 0x0000000607067221 */ /* 0x000fe20000010000 */
[----:B------:R-:W-:Y:S06]  /*2700*/  BRA `(.L_x_20234) ;  /* 0x0000000000107947 */ /* 0x000fec0003800000 */
.L_x_20232:
[----:B-----5:R-:W-:-:S05]  /*2710*/  HADD2.F32 R7, -RZ, R29.H0_H0 ;  /* 0x2000001dff077230 */ /* 0x020fca0000004100 */
[----:B------:R-:W-:Y:S01]  /*2720*/  FADD.FTZ R6, R7, R6 ;  /* 0x0000000607067221 */ /* 0x000fe20000010000 */
[----:B------:R-:W-:-:S05]  /*2730*/  @P2 HADD2.F32 R7, -RZ, R25.H0_H0 ;  /* 0x20000019ff072230 */ /* 0x000fca0000004100 */
[----:B------:R-:W-:-:S07]  /*2740*/  @P2 FADD.FTZ R6, R7, R6 ;  /* 0x0000000607062221 */ /* 0x000fce0000010000 */
.L_x_20234:
[----:B------:R-:W-:-:S04]  /*2750*/  F2FP.F16.F32.PACK_AB R7, RZ, R6 ;  /* 0x00000006ff07723e */ /* 0x000fc800000000ff */
[----:B------:R-:W-:-:S07]  /*2760*/  PRMT R21, R7, 0x7610, R21 ;  /* 0x0000761007157816 */ /* 0x000fce0000000015 */
.L_x_20235:
[----:B------:R-:W-:Y:S01]  /*2770*/  HADD2.F32 R7, -RZ, R9.H1_H1 ;  /* 0x30000009ff077230 */ /* 0x000fe20000004100 */
[----:B------:R-:W-:Y:S06]  /*2780*/  @P3 BRA `(.L_x_20236) ;  /* 0x0000000000203947 */ /* 0x000fec0003800000 */
[----:B------:R-:W-:-:S04]  /*2790*/  ISETP.NE.U32.AND P4, PT, RZ, UR8, PT ;  /* 0x00000008ff007c0c */ /* 0x000fc8000bf85070 */
[----:B------:R-:W-:-:S13]  /*27a0*/  ISETP.NE.AND.EX P4, PT, RZ, UR9, PT, P4 ;  /* 0x00000009ff007c0c */ /* 0x000fda000bf85340 */
[----:B------:R-:W-:Y:S05]  /*27b0*/  @P4 BRA `(.L_x_20237) ;  /* 0x0000000000084947 */ /* 0x000fea0003800000 */
[----:B------:R-:W-:Y:S05]  /*27c0*/  @P0 BRA `(.L_x_20238) ;  /* 0x0000000000200947 */ /* 0x000fea0003800000 */
[----:B------:R-:W-:Y:S05]  /*27d0*/  BRA `(.L_x_20239) ;  /* 0x0000000000247947 */ /* 0x000fea0003800000 */
.L_x_20237:
[----:B-----5:R-:W-:-:S05]  /*27e0*/  HADD2.F32 R8, -RZ, R25.H1_H1 ;  /* 0x30000019ff087230 */ /* 0x020fca0000004100 */
[----:B------:R-:W-:Y:S01]  /*27f0*/  FADD.FTZ R7, R8, R7 ;  /* 0x0000000708077221 */ /* 0x000fe20000010000 */
[----:B------:R-:W-:Y:S06]  /*2800*/  BRA `(.L_x_20238) ;  /* 0x0000000000107947 */ /* 0x000fec0003800000 */
.L_x_20236:
[----:B-----5:R-:W-:-:S05]  /*2810*/  HADD2.F32 R8, -RZ, R29.H1_H1 ;  /* 0x3000001dff087230 */ /* 0x020fca0000004100 */
[----:B------:R-:W-:Y:S01]  /*2820*/  FADD.FTZ R7, R8, R7 ;  /* 0x0000000708077221 */ /* 0x000fe20000010000 */
[----:B------:R-:W-:-:S05]  /*2830*/  @P2 HADD2.F32 R8, -RZ, R25.H1_H1 ;  /* 0x30000019ff082230 */ /* 0x000fca0000004100 */
[----:B------:R-:W-:-:S07]  /*2840*/  @P2 FADD.FTZ R7, R8, R7 ;  /* 0x0000000708072221 */ /* 0x000fce0000010000 */
.L_x_20238:
[----:B------:R-:W-:-:S04]  /*2850*/  F2FP.F16.F32.PACK_AB R8, RZ, R7 ;  /* 0x00000007ff08723e */ /* 0x000fc800000000ff */
[----:B------:R-:W-:-:S07]  /*2860*/  PRMT R21, R21, 0x5410, R8 ;  /* 0x0000541015157816 */ /* 0x000fce0000000008 */
.L_x_20239:
[----:B------:R-:W-:Y:S01]  /*2870*/  HADD2.F32 R8, -RZ, R10.H0_H0 ;  /* 0x2000000aff087230 */ /* 0x000fe20000004100 */
[----:B------:R-:W-:Y:S06]  /*2880*/  @P3 BRA `(.L_x_20240) ;  /* 0x0000000000203947 */ /* 0x000fec0003800000 */
[----:B------:R-:W-:-:S04]  /*2890*/  ISETP.NE.U32.AND P4, PT, RZ, UR8, PT ;  /* 0x00000008ff007c0c */ /* 0x000fc8000bf85070 */
[----:B------:R-:W-:-:S13]  /*28a0*/  ISETP.NE.AND.EX P4, PT, RZ, UR9, PT, P4 ;  /* 0x00000009ff007c0c */ /* 0x000fda000bf85340 */
[----:B------:R-:W-:Y:S05]  /*28b0*/  @P4 BRA `(.L_x_20241) ;  /* 0x0000000000084947 */ /* 0x000fea0003800000 */
[----:B------:R-:W-:Y:S05]  /*28c0*/  @P0 BRA `(.L_x_20242) ;  /* 0x0000000000200947 */ /* 0x000fea0003800000 */
[----:B------:R-:W-:Y:S05]  /*28d0*/  BRA `(.L_x_20243) ;  /* 0x0000000000247947 */ /* 0x000fea0003800000 */
.L_x_20241:
[----:B-----5:R-:W-:-:S05]  /*28e0*/  HADD2.F32 R9, -RZ, R26.H0_H0 ;  /* 0x2000001aff097230 */ /* 0x020fca0000004100 */
[----:B------:R-:W-:Y:S01]  /*28f0*/  FADD.FTZ R8, R9, R8 ;  /* 0x0000000809087221 */ /* 0x000fe20000010000 */
[----:B------:R-:W-:Y:S06]  /*2900*/  BRA `(.L_x_20242) ;  /* 0x0000000000107947 */ /* 0x000fec0003800000 */
.L_x_20240:
[----:B-----5:R-:W-:-:S05]  /*2910*/  HADD2.F32 R9, -RZ, R30.H0_H0 ;  /* 0x2000001eff097230 */ /* 0x020fca0000004100 */
[----:B------:R-:W-:Y:S01]  /*2920*/  FADD.FTZ R8, R9, R8 ;  /* 0x0000000809087221 */ /* 0x000fe20000010000 */
[----:B------:R-:W-:-:S05]  /*2930*/  @P2 HADD2.F32 R9, -RZ, R26.H0_H0 ;  /* 0x2000001aff092230 */ /* 0x000fca0000004100 */
[----:B------:R-:W-:-:S07]  /*2940*/  @P2 FADD.FTZ R8, R9, R8 ;  /* 0x0000000809082221 */ /* 0x000fce0000010000 */
.L_x_20242:
[----:B------:R-:W-:-:S04]  /*2950*/  F2FP.F16.F32.PACK_AB R9, RZ, R8 ;  /* 0x00000008ff09723e */ /* 0x000fc800000000ff */
[----:B------:R-:W-:-:S07]  /*2960*/  PRMT R22, R9, 0x7610, R22 ;  /* 0x0000761009167816 */ /* 0x000fce0000000016 */
.L_x_20243:
[----:B------:R-:W-:Y:S01]  /*2970*/  HADD2.F32 R9, -RZ, R10.H1_H1 ;  /* 0x3000000aff097230 */ /* 0x000fe20000004100 */
[----:B------:R-:W-:Y:S06]  /*2980*/  @P3 BRA `(.L_x_20244) ;  /* 0x0000000000203947 */ /* 0x000fec0003800000 */
[----:B------:R-:W-:-:S04]  /*2990*/  ISETP.NE.U32.AND P4, PT, RZ, UR8, PT ;  /* 0x00000008ff007c0c */ /* 0x000fc8000bf85070 */
[----:B------:R-:W-:-:S13]  /*29a0*/  ISETP.NE.AND.EX P4, PT, RZ, UR9, PT, P4 ;  /* 0x00000009ff007c0c */ /* 0x000fda000bf85340 */
[----:B------:R-:W-:Y:S05]  /*29b0*/  @P4 BRA `(.L_x_20245) ;  /* 0x0000000000084947 */ /* 0x000fea0003800000 */
[----:B------:R-:W-:Y:S05]  /*29c0*/  @P0 BRA `(.L_x_20246) ;  /* 0x0000000000200947 */ /* 0x000fea0003800000 */
[----:B------:R-:W-:Y:S05]  /*29d0*/  BRA `(.L_x_20247) ;  /* 0x0000000000247947 */ /* 0x000fea0003800000 */
.L_x_20245:
[----:B-----5:R-:W-:-:S05]  /*29e0*/  HADD2.F32 R10, -RZ, R26.H1_H1 ;  /* 0x3000001aff0a7230 */ /* 0x020fca0000004100 */
[----:B------:R-:W-:Y:S01]  /*29f0*/  FADD.FTZ R9, R10, R9 ;  /* 0x000000090a097221 */ /* 0x000fe20000010000 */
[----:B------:R-:W-:Y:S06]  /*2a00*/  BRA `(.L_x_20246) ;  /* 0x0000000000107947 */ /* 0x000fec0003800000 */
.L_x_20244:
[----:B-----5:R-:W-:-:S05]  /*2a10*/  HADD2.F32 R10, -RZ, R30.H1_H1 ;  /* 0x3000001eff0a7230 */ /* 0x020fca0000004100 */
[----:B------:R-:W-:Y:S01]  /*2a20*/  FADD.FTZ R9, R10, R9 ;  /* 0x000000090a097221 */ /* 0x000fe20000010000 */
[----:B------:R-:W-:-:S05]  /*2a30*/  @P2 HADD2.F32 R10, -RZ, R26.H1_H1 ;  /* 0x3000001aff0a2230 */ /* 0x000fca0000004100 */
[----:B------:R-:W-:-:S07]  /*2a40*/  @P2 FADD.FTZ R9, R10, R9 ;  /* 0x000000090a092221 */ /* 0x000fce0000010000 */
.L_x_20246:
[----:B------:R-:W-:-:S04]  /*2a50*/  F2FP.F16.F32.PACK_AB R10, RZ, R9 ;  /* 0x00000009ff0a723e */ /* 0x000fc800000000ff */
[----:B------:R-:W-:-:S07]  /*2a60*/  PRMT R22, R22, 0x5410, R10 ;  /* 0x0000541016167816 */ /* 0x000fce000000000a */
.L_x_20247:
[----:B------:R-:W-:Y:S01]  /*2a70*/  HADD2.F32 R10, -RZ, R11.H0_H0 ;  /* 0x2000000bff0a7230 */ /* 0x000fe20000004100 */
[----:B------:R-:W-:Y:S06]  /*2a80*/  @P3 BRA `(.L_x_20248) ;  /* 0x0000000000203947 */ /* 0x000fec0003800000 */
[----:B------:R-:W-:-:S04]  /*2a90*/  ISETP.NE.U32.AND P4, PT, RZ, UR8, PT ;  /* 0x00000008ff007c0c */ /* 0x000fc8000bf85070 */
[----:B------:R-:W-:-:S13]  /*2aa0*/  ISETP.NE.AND.EX P4, PT, RZ, UR9, PT, P4 ;  /* 0x00000009ff007c0c */ /* 0x000fda000bf85340 */
[----:B------:R-:W-:Y:S05]  /*2ab0*/  @P4 BRA `(.L_x_20249) ;  /* 0x0000000000084947 */ /* 0x000fea0003800000 */
[----:B------:R-:W-:Y:S05]  /*2ac0*/  @P0 BRA `(.L_x_20250) ;  /* 0x0000000000200947 */ /* 0x000fea0003800000 */
[----:B------:R-:W-:Y:S05]  /*2ad0*/  BRA `(.L_x_20251) ;  /* 0x0000000000247947 */ /* 0x000fea0003800000 */
.L_x_20249:
[----:B-----5:R-:W-:-:S05]  /*2ae0*/  HADD2.F32 R13, -RZ, R27.H0_H0 ;  /* 0x2000001bff0d7230 */ /* 0x020fca0000004100 */
[----:B------:R-:W-:Y:S01]  /*2af0*/  FADD.FTZ R10, R13, R10 ;  /* 0x0000000a0d0a7221 */ /* 0x000fe20000010000 */
[----:B------:R-:W-:Y:S06]  /*2b00*/  BRA `(.L_x_20250) ;  /* 0x0000000000107947 */ /* 0x000fec0003800000 */
.L_x_20248:
[----:B-----5:R-:W-:-:S05]  /*2b10*/  HADD2.F32 R13, -RZ, R31.H0_H0 ;  /* 0x2000001fff0d7230 */ /* 0x020fca0000004100 */
[----:B------:R-:W-:Y:S01]  /*2b20*/  FADD.FTZ R10, R13, R10 ;  /* 0x0000000a0d0a7221 */ /* 0x000fe20000010000 */
[----:B------:R-:W-:-:S05]  /*2b30*/  @P2 HADD2.F32 R13, -RZ, R27.H0_H0 ;  /* 0x2000001bff0d2230 */ /* 0x000fca0000004100 */
[----:B------:R-:W-:-:S07]  /*2b40*/  @P2 FADD.FTZ R10, R13, R10 ;  /* 0x0000000a0d0a2221 */ /* 0x000fce0000010000 */
.L_x_20250:
[----:B------:R-:W-:-:S04]  /*2b50*/  F2FP.F16.F32.PACK_AB R12, RZ, R10 ;  /* 0x0000000aff0c723e */ /* 0x000fc800000000ff */
[----:B------:R-:W-:-:S07]  /*2b60*/  PRMT R23, R12, 0x7610, R23 ;  /* 0x000076100c177816 */ /* 0x000fce0000000017 */
.L_x_20251:
[----:B------:R-:W-:Y:S01]  /*2b70*/  HADD2.F32 R11, -RZ, R11.H1_H1 ;  /* 0x3000000bff0b7230 */ /* 0x000fe20000004100 */
[----:B------:R-:W-:Y:S06]  /*2b80*/  @P3 BRA `(.L_x_20252) ;  /* 0x0000000000203947 */ /* 0x000fec0003800000 */
[----:B------:R-:W-:-:S04]  /*2b90*/  ISETP.NE.U32.AND P4, PT, RZ, UR8, PT ;  /* 0x00000008ff007c0c */ /* 0x000fc8000bf85070 */
[----:B------:R-:W-:-:S13]  /*2ba0*/  ISETP.NE.AND.EX P4, PT, RZ, UR9, PT, P4 ;  /* 0x00000009ff007c0c */ /* 0x000fda000bf85340 */
[----:B------:R-:W-:Y:S05]  /*2bb0*/  @P4 BRA `(.L_x_20253) ;  /* 0x0000000000084947 */ /* 0x000fea0003800000 */
[----:B------:R-:W-:Y:S05]  /*2bc0*/  @P0 BRA `(.L_x_20254) ;  /* 0x0000000000200947 */ /* 0x000fea0003800000 */
[----:B------:R-:W-:Y:S05]  /*2bd0*/  BRA `(.L_x_20255) ;  /* 0x0000000000247947 */ /* 0x000fea0003800000 */
.L_x_20253:
[----:B-----5:R-:W-:-:S05]  /*2be0*/  HADD2.F32 R12, -RZ, R27.H1_H1 ;  /* 0x3000001bff0c7230 */ /* 0x020fca0000004100 */
[----:B------:R-:W-:Y:S01]  /*2bf0*/  FADD.FTZ R11, R12, R11 ;  /* 0x0000000b0c0b7221 */ /* 0x000fe20000010000 */
[----:B------:R-:W-:Y:S06]  /*2c00*/  BRA `(.L_x_20254) ;  /* 0x0000000000107947 */ /* 0x000fec0003800000 */
.L_x_20252:
[----:B-----5:R-:W-:-:S05]  /*2c10*/  HADD2.F32 R12, -RZ, R31.H1_H1 ;  /* 0x3000001fff0c7230 */ /* 0x020fca0000004100 */
[----:B------:R-:W-:Y:S01]  /*2c20*/  FADD.FTZ R11, R12, R11 ;  /* 0x0000000b0c0b7221 */ /* 0x000fe20000010000 */
[----:B------:R-:W-:-:S05]  /*2c30*/  @P2 HADD2.F32 R12, -RZ, R27.H1_H1 ;  /* 0x3000001bff0c2230 */ /* 0x000fca0000004100 */
[----:B------:R-:W-:-:S07]  /*2c40*/  @P2 FADD.FTZ R11, R12, R11 ;  /* 0x0000000b0c0b2221 */ /* 0x000fce0000010000 */
.L_x_20254:
[----:B------:R-:W-:-:S04]  /*2c50*/  F2FP.F16.F32.PACK_AB R12, RZ, R11 ;  /* 0x0000000bff0c723e */ /* 0x000fc800000000ff */
[----:B------:R-:W-:-:S07]  /*2c60*/  PRMT R23, R23, 0x5410, R12 ;  /* 0x0000541017177816 */ /* 0x000fce000000000c */
.L_x_20255:
        /* <DEDUP_REMOVED lines=12> */
[----:B--2---:R-:W-:Y:S01]  /*2d30*/  HADD2.F32 R13, -RZ, R16.H0_H0 ;  /* 0x20000010ff0d7230 */ /* 0x004fe20000004100 */
[----:B------:R-:W-:Y:S06]  /*2d40*/  @P3 BRA `(.L_x_20256) ;  /* 0x0000000000203947 */ /* 0x000fec0003800000 */
[----:B------:R-:W-:-:S04]  /*2d50*/  ISETP.NE.U32.AND P4, PT, RZ, UR8, PT ;  /* 0x00000008ff007c0c */ /* 0x000fc8000bf85070 */
[----:B------:R-:W-:-:S13]  /*2d60*/  ISETP.NE.AND.EX P4, PT, RZ, UR9, PT, P4 ;  /* 0x00000009ff007c0c */ /* 0x000fda000bf85340 */
[----:B------:R-:W-:Y:S05]  /*2d70*/  @P4 BRA `(.L_x_20257) ;  /* 0x0000000000084947 */ /* 0x000fea0003800000 */
[----:B------:R-:W-:Y:S05]  /*2d80*/  @P0 BRA `(.L_x_20258) ;  /* 0x0000000000200947 */ /* 0x000fea0003800000 */
[----:B------:R-:W-:Y:S05]  /*2d90*/  BRA `(.L_x_20259) ;  /* 0x0000000000247947 */ /* 0x000fea0003800000 */
.L_x_20257:
[----:B-----5:R-:W-:-:S05]  /*2da0*/  HADD2.F32 R14, -RZ, R24.H0_H0 ;  /* 0x20000018ff0e7230 */ /* 0x020fca0000004100 */
[----:B------:R-:W-:Y:S01]  /*2db0*/  FADD.FTZ R13, R14, R13 ;  /* 0x0000000d0e0d7221 */ /* 0x000fe20000010000 */
[----:B------:R-:W-:Y:S06]  /*2dc0*/  BRA `(.L_x_20258) ;  /* 0x0000000000107947 */ /* 0x000fec0003800000 */
.L_x_20256:
[----:B-----5:R-:W-:-:S05]  /*2dd0*/  HADD2.F32 R14, -RZ, R28.H0_H0 ;  /* 0x2000001cff0e7230 */ /* 0x020fca0000004100 */
[----:B------:R-:W-:Y:S01]  /*2de0*/  FADD.FTZ R13, R14, R13 ;  /* 0x0000000d0e0d7221 */ /* 0x000fe20000010000 */
[----:B------:R-:W-:-:S05]  /*2df0*/  @P2 HADD2.F32 R14, -RZ, R24.H0_H0 ;  /* 0x20000018ff0e2230 */ /* 0x000fca0000004100 */
[----:B------:R-:W-:-:S07]  /*2e00*/  @P2 FADD.FTZ R13, R14, R13 ;  /* 0x0000000d0e0d2221 */ /* 0x000fce0000010000 */
.L_x_20258:
[----:B------:R-:W-:-:S04]  /*2e10*/  F2FP.F16.F32.PACK_AB R14, RZ, R13 ;  /* 0x0000000dff0e723e */ /* 0x000fc800000000ff */
[----:B------:R-:W-:-:S07]  /*2e20*/  PRMT R20, R14, 0x7610, R20 ;  /* 0x000076100e147816 */ /* 0x000fce0000000014 */
.L_x_20259:
[----:B------:R-:W-:Y:S01]  /*2e30*/  HADD2.F32 R15, -RZ, R16.H1_H1 ;  /* 0x30000010ff0f7230 */ /* 0x000fe20000004100 */
[----:B------:R-:W-:Y:S06]  /*2e40*/  @P3 BRA `(.L_x_20260) ;  /* 0x0000000000203947 */ /* 0x000fec0003800000 */
[----:B------:R-:W-:-:S04]  /*2e50*/  ISETP.NE.U32.AND P4, PT, RZ, UR8, PT ;  /* 0x00000008ff007c0c */ /* 0x000fc8000bf85070 */
[----:B------:R-:W-:-:S13]  /*2e60*/  ISETP.NE.AND.EX P4, PT, RZ, UR9, PT, P4 ;  /* 0x00000009ff007c0c */ /* 0x000fda000bf85340 */
[----:B------:R-:W-:Y:S05]  /*2e70*/  @P4 BRA `(.L_x_20261) ;  /* 0x0000000000084947 */ /* 0x000fea0003800000 */
[----:B------:R-:W-:Y:S05]  /*2e80*/  @P0 BRA `(.L_x_20262) ;  /* 0x0000000000200947 */ /* 0x000fea0003800000 */
[----:B------:R-:W-:Y:S05]  /*2e90*/  BRA `(.L_x_20263) ;  /* 0x0000000000247947 */ /* 0x000fea0003800000 */
.L_x_20261:
[----:B-----5:R-:W-:-:S05]  /*2ea0*/  HADD2.F32 R14, -RZ, R24.H1_H1 ;  /* 0x30000018ff0e7230 */ /* 0x020fca0000004100 */
[----:B------:R-:W-:Y:S01]  /*2eb0*/  FADD.FTZ R15, R14, R15 ;  /* 0x0000000f0e0f7221 */ /* 0x000fe20000010000 */
[----:B------:R-:W-:Y:S06]  /*2ec0*/  BRA `(.L_x_20262) ;  /* 0x0000000000107947 */ /* 0x000fec0003800000 */
.L_x_20260:
[----:B-----5:R-:W-:-:S05]  /*2ed0*/  HADD2.F32 R14, -RZ, R28.H1_H1 ;  /* 0x3000001cff0e7230 */ /* 0x020fca0000004100 */
[----:B------:R-:W-:Y:S01]  /*2ee0*/  FADD.FTZ R15, R14, R15 ;  /* 0x0000000f0e0f7221 */ /* 0x000fe20000010000 */
[----:B------:R-:W-:-:S05]  /*2ef0*/  @P2 HADD2.F32 R14, -RZ, R24.H1_H1 ;  /* 0x30000018ff0e2230 */ /* 0x000fca0000004100 */
[----:B------:R-:W-:-:S07]  /*2f00*/  @P2 FADD.FTZ R15, R14, R15 ;  /* 0x0000000f0e0f2221 */ /* 0x000fce0000010000 */
.L_x_20262:
[----:B------:R-:W-:-:S04]  /*2f10*/  F2FP.F16.F32.PACK_AB R14, RZ, R15 ;  /* 0x0000000fff0e723e */ /* 0x000fc800000000ff */
[----:B------:R-:W-:-:S07]  /*2f20*/  PRMT R20, R20, 0x5410, R14 ;  /* 0x0000541014147816 */ /* 0x000fce000000000e */
.L_x_20263:
[----:B------:R-:W-:Y:S01]  /*2f30*/  HADD2.F32 R14, -RZ, R17.H0_H0 ;  /* 0x20000011ff0e7230 */ /* 0x000fe20000004100 */
[----:B------:R-:W-:Y:S06]  /*2f40*/  @P3 BRA `(.L_x_20264) ;  /* 0x0000000000203947 */ /* 0x000fec0003800000 */
[----:B------:R-:W-:-:S04]  /*2f50*/  ISETP.NE.U32.AND P4, PT, RZ, UR8, PT ;  /* 0x00000008ff007c0c */ /* 0x000fc8000bf85070 */
[----:B------:R-:W-:-:S13]  /*2f60*/  ISETP.NE.AND.EX P4, PT, RZ, UR9, PT, P4 ;  /* 0x00000009ff007c0c */ /* 0x000fda000bf85340 */
[----:B------:R-:W-:Y:S05]  /*2f70*/  @P4 BRA `(.L_x_20265) ;  /* 0x0000000000084947 */ /* 0x000fea0003800000 */
[----:B------:R-:W-:Y:S05]  /*2f80*/  @P0 BRA `(.L_x_20266) ;  /* 0x0000000000200947 */ /* 0x000fea0003800000 */
[----:B------:R-:W-:Y:S05]  /*2f90*/  BRA `(.L_x_20267) ;  /* 0x0000000000247947 */ /* 0x000fea0003800000 */
.L_x_20265:
[----:B-----5:R-:W-:-:S05]  /*2fa0*/  HADD2.F32 R197, -RZ, R25.H0_H0 ;  /* 0x20000019ffc57230 */ /* 0x020fca0000004100 */
[----:B------:R-:W-:Y:S01]  /*2fb0*/  FADD.FTZ R14, R197, R14 ;  /* 0x0000000ec50e7221 */ /* 0x000fe20000010000 */
[----:B------:R-:W-:Y:S06]  /*2fc0*/  BRA `(.L_x_20266) ;  /* 0x0000000000107947 */ /* 0x000fec0003800000 */
.L_x_20264:
[----:B-----5:R-:W-:-:S05]  /*2fd0*/  HADD2.F32 R197, -RZ, R29.H0_H0 ;  /* 0x2000001dffc57230 */ /* 0x020fca0000004100 */
[----:B------:R-:W-:Y:S01]  /*2fe0*/  FADD.FTZ R14, R197, R14 ;  /* 0x0000000ec50e7221 */ /* 0x000fe20000010000 */
[----:B------:R-:W-:-:S05]  /*2ff0*/  @P2 HADD2.F32 R197, -RZ, R25.H0_H0 ;  /* 0x20000019ffc52230 */ /* 0x000fca0000004100 */
[----:B------:R-:W-:-:S07]  /*3000*/  @P2 FADD.FTZ R14, R197, R14 ;  /* 0x0000000ec50e2221 */ /* 0x000fce0000010000 */
.L_x_20266:
[----:B------:R-:W-:-:S04]  /*3010*/  F2FP.F16.F32.PACK_AB R16, RZ, R14 ;  /* 0x0000000eff10723e */ /* 0x000fc800000000ff */
[----:B------:R-:W-:-:S07]  /*3020*/  PRMT R21, R16, 0x7610, R21 ;  /* 0x0000761010157816 */ /* 0x000fce0000000015 */
.L_x_20267:
[----:B------:R-:W-:Y:S01]  /*3030*/  HADD2.F32 R16, -RZ, R17.H1_H1 ;  /* 0x30000011ff107230 */ /* 0x000fe20000004100 */
[----:B------:R-:W-:Y:S06]  /*3040*/  @P3 BRA `(.L_x_20268) ;  /* 0x0000000000203947 */ /* 0x000fec0003800000 */
[----:B------:R-:W-:-:S04]  /*3050*/  ISETP.NE.U32.AND P4, PT, RZ, UR8, PT ;  /* 0x00000008ff007c0c */ /* 0x000fc8000bf85070 */
[----:B------:R-:W-:-:S13]  /*3060*/  ISETP.NE.AND.EX P4, PT, RZ, UR9, PT, P4 ;  /* 0x00000009ff007c0c */ /* 0x000fda000bf85340 */
[----:B------:R-:W-:Y:S05]  /*3070*/  @P4 BRA `(.L_x_20269) ;  /* 0x0000000000084947 */ /* 0x000fea0003800000 */
[----:B------:R-:W-:Y:S05]  /*3080*/  @P0 BRA `(.L_x_20270) ;  /* 0x0000000000200947 */ /* 0x000fea0003800000 */
[----:B------:R-:W-:Y:S05]  /*3090*/  BRA `(.L_x_20271) ;  /* 0x0000000000247947 */ /* 0x000fea0003800000 */
.L_x_20269:
[----:B-----5:R-:W-:-:S05]  /*30a0*/  HADD2.F32 R17, -RZ, R25.H1_H1 ;  /* 0x30000019ff117230 */ /* 0x020fca0000004100 */
[----:B------:R-:W-:Y:S01]  /*30b0*/  FADD.FTZ R16, R17, R16 ;  /* 0x0000001011107221 */ /* 0x000fe20000010000 */
[----:B------:R-:W-:Y:S06]  /*30c0*/  BRA `(.L_x_20270) ;  /* 0x0000000000107947 */ /* 0x000fec0003800000 */
.L_x_20268:
[----:B-----5:R-:W-:-:S05]  /*30d0*/  HADD2.F32 R17, -RZ, R29.H1_H1 ;  /* 0x3000001dff117230 */ /* 0x020fca0000004100 */
[----:B------:R-:W-:Y:S01]  /*30e0*/  FADD.FTZ R16, R17, R16 ;  /* 0x0000001011107221 */ /* 0x000fe20000010000 */
[----:B------:R-:W-:-:S05]  /*30f0*/  @P2 HADD2.F32 R17, -RZ, R25.H1_H1 ;  /* 0x30000019ff112230 */ /* 0x000fca0000004100 */
[----:B------:R-:W-:-:S07]  /*3100*/  @P2 FADD.FTZ R16, R17, R16 ;  /* 0x0000001011102221 */ /* 0x000fce0000010000 */
.L_x_20270:
[----:B------:R-:W-:-:S04]  /*3110*/  F2FP.F16.F32.PACK_AB R17, RZ, R16 ;  /* 0x00000010ff11723e */ /* 0x000fc800000000ff */
[----:B------:R-:W-:-:S07]  /*3120*/  PRMT R21, R21, 0x5410, R17 ;  /* 0x0000541015157816 */ /* 0x000fce0000000011 */
.L_x_20271:
[----:B------:R-:W-:Y:S01]  /*3130*/  HADD2.F32 R17, -RZ, R18.H0_H0 ;  /* 0x20000012ff117230 */ /* 0x000fe20000004100 */
[----:B------:R-:W-:Y:S06]  /*3140*/  @P3 BRA `(.L_x_20272) ;  /* 0x0000000000203947 */ /* 0x000fec0003800000 */
[----:B------:R-:W-:-:S04]  /*3150*/  ISETP.NE.U32.AND P4, PT, RZ, UR8, PT ;  /* 0x00000008ff007c0c */ /* 0x000fc8000bf85070 */
[----:B------:R-:W-:-:S13]  /*3160*/  ISETP.NE.AND.EX P4, PT, RZ, UR9, PT, P4 ;  /* 0x00000009ff007c0c */ /* 0x000fda000bf85340 */
[----:B------:R-:W-:Y:S05]  /*3170*/  @P4 BRA `(.L_x_20273) ;  /* 0x0000000000084947 */ /* 0x000fea0003800000 */
[----:B------:R-:W-:Y:S05]  /*3180*/  @P0 BRA `(.L_x_20274) ;  /* 0x0000000000200947 */ /* 0x000fea0003800000 */
[----:B------:R-:W-:Y:S05]  /*3190*/  BRA `(.L_x_20275) ;  /* 0x0000000000247947 */ /* 0x000fea0003800000 */
.L_x_20273:
[----:B-----5:R-:W-:-:S05]  /*31a0*/  HADD2.F32 R196, -RZ, R26.H0_H0 ;  /* 0x2000001affc47230 */ /* 0x020fca0000004100 */
[----:B------:R-:W-:Y:S01]  /*31b0*/  FADD.FTZ R17, R196, R17 ;  /* 0x00000011c4117221 */ /* 0x000fe20000010000 */
[----:B------:R-:W-:Y:S06]  /*31c0*/  BRA `(.L_x_20274) ;  /* 0x0000000000107947 */ /* 0x000fec0003800000 */
.L_x_20272:
[----:B-----5:R-:W-:-:S05]  /*31d0*/  HADD2.F32 R196, -RZ, R30.H0_H0 ;  /* 0x2000001effc47230 */ /* 0x020fca0000004100 */
[----:B------:R-:W-:Y:S01]  /*31e0*/  FADD.FTZ R17, R196, R17 ;  /* 0x00000011c4117221 */ /* 0x000fe20000010000 */
[----:B------:R-:W-:-:S05]  /*31f0*/  @P2 HADD2.F32 R196, -RZ, R26.H0_H0 ;  /* 0x2000001affc42230 */ /* 0x000fca0000004100 */
[----:B------:R-:W-:-:S07]  /*3200*/  @P2 FADD.FTZ R17, R196, R17 ;  /* 0x00000011c4112221 */ /* 0x000fce0000010000 */
.L_x_20274:
[----:B------:R-:W-:-:S04]  /*3210*/  F2FP.F16.F32.PACK_AB R196, RZ, R17 ;  /* 0x00000011ffc4723e */ /* 0x000fc800000000ff */
[----:B------:R-:W-:-:S07]  /*3220*/  PRMT R22, R196, 0x7610, R22 ;  /* 0x00007610c4167816 */ /* 0x000fce0000000016 */
.L_x_20275:
[----:B------:R-:W-:Y:S01]  /*3230*/  HADD2.F32 R18, -RZ, R18.H1_H1 ;  /* 0x30000012ff127230 */ /* 0x000fe20000004100 */
[----:B------:R-:W-:Y:S06]  /*3240*/  @P3 BRA `(.L_x_20276) ;  /* 0x0000000000203947 */ /* 0x000fec0003800000 */
[----:B------:R-:W-:-:S04]  /*3250*/  ISETP.NE.U32.AND P4, PT, RZ, UR8, PT ;  /* 0x00000008ff007c0c */ /* 0x000fc8000bf85070 */
[----:B------:R-:W-:-:S13]  /*3260*/  ISETP.NE.AND.EX P4, PT, RZ, UR9, PT, P4 ;  /* 0x00000009ff007c0c */ /* 0x000fda000bf85340 */
[----:B------:R-:W-:Y:S05]  /*3270*/  @P4 BRA `(.L_x_20277) ;  /* 0x0000000000084947 */ /* 0x000fea0003800000 */
[----:B------:R-:W-:Y:S05]  /*3280*/  @P0 BRA `(.L_x_20278) ;  /* 0x0000000000200947 */ /* 0x000fea0003800000 */
[----:B------:R-:W-:Y:S05]  /*3290*/  BRA `(.L_x_20279) ;  /* 0x0000000000247947 */ /* 0x000fea0003800000 */
.L_x_20277:
[----:B-----5:R-:W-:-:S05]  /*32a0*/  HADD2.F32 R197, -RZ, R26.H1_H1 ;  /* 0x3000001affc57230 */ /* 0x020fca0000004100 */
[----:B------:R-:W-:Y:S01]  /*32b0*/  FADD.FTZ R18, R197, R18 ;  /* 0x00000012c5127221 */ /* 0x000fe20000010000 */
[----:B------:R-:W-:Y:S06]  /*32c0*/  BRA `(.L_x_20278) ;  /* 0x0000000000107947 */ /* 0x000fec0003800000 */
.L_x_20276:
[----:B-----5:R-:W-:-:S05]  /*32d0*/  HADD2.F32 R197, -RZ, R30.H1_H1 ;  /* 0x3000001effc57230 */ /* 0x020fca0000004100 */
[----:B------:R-:W-:Y:S01]  /*32e0*/  FADD.FTZ R18, R197, R18 ;  /* 0x00000012c5127221 */ /* 0x000fe20000010000 */
[----:B------:R-:W-:-:S05]  /*32f0*/  @P2 HADD2.F32 R197, -RZ, R26.H1_H1 ;  /* 0x3000001affc52230 */ /* 0x000fca0000004100 */
[----:B------:R-:W-:-:S07]  /*3300*/  @P2 FADD.FTZ R18, R197, R18 ;  /* 0x00000012c5122221 */ /* 0x000fce0000010000 */
.L_x_20278:
[----:B------:R-:W-:-:S04]  /*3310*/  F2FP.F16.F32.PACK_AB R196, RZ, R18 ;  /* 0x00000012ffc4723e */ /* 0x000fc800000000ff */
[----:B------:R-:W-:-:S07]  /*3320*/  PRMT R22, R22, 0x5410, R196 ;  /* 0x0000541016167816 */ /* 0x000fce00000000c4 */
.L_x_20279:
[----:B------:R-:W-:Y:S01]  /*3330*/  HADD2.F32 R200, -RZ, R19.H0_H0 ;  /* 0x20000013ffc87230 */ /* 0x000fe20000004100 */
[----:B------:R-:W-:Y:S06]  /*3340*/  @P3 BRA `(.L_x_20280) ;  /* 0x0000000000203947 */ /* 0x000fec0003800000 */
[----:B------:R-:W-:-:S04]  /*3350*/  ISETP.NE.U32.AND P4, PT, RZ, UR8, PT ;  /* 0x00000008ff007c0c */ /* 0x000fc8000bf85070 */
[----:B------:R-:W-:-:S13]  /*3360*/  ISETP.NE.AND.EX P4, PT, RZ, UR9, PT, P4 ;  /* 0x00000009ff007c0c */ /* 0x000fda000bf85340 */
[----:B------:R-:W-:Y:S05]  /*3370*/  @P4 BRA `(.L_x_20281) ;  /* 0x0000000000084947 */ /* 0x000fea0003800000 */
[----:B------:R-:W-:Y:S05]  /*3380*/  @P0 BRA `(.L_x_20282) ;  /* 0x0000000000200947 */ /* 0x000fea0003800000 */
[----:B------:R-:W-:Y:S05]  /*3390*/  BRA `(.L_x_20283) ;  /* 0x0000000000247947 */ /* 0x000fea0003800000 */
.L_x_20281:
[----:B-----5:R-:W-:-:S05]  /*33a0*/  HADD2.F32 R196, -RZ, R27.H0_H0 ;  /* 0x2000001bffc47230 */ /* 0x020fca0000004100 */
[----:B------:R-:W-:Y:S01]  /*33b0*/  FADD.FTZ R200, R196, R200 ;  /* 0x000000c8c4c87221 */ /* 0x000fe20000010000 */
[----:B------:R-:W-:Y:S06]  /*33c0*/  BRA `(.L_x_20282) ;  /* 0x0000000000107947 */ /* 0x000fec0003800000 */
.L_x_20280:
[----:B-----5:R-:W-:-:S05]  /*33d0*/  HADD2.F32 R196, -RZ, R31.H0_H0 ;  /* 0x2000001fffc47230 */ /* 0x020fca0000004100 */
[----:B------:R-:W-:Y:S01]  /*33e0*/  FADD.FTZ R200, R196, R200 ;  /* 0x000000c8c4c87221 */ /* 0x000fe20000010000 */
[----:B------:R-:W-:-:S05]  /*33f0*/  @P2 HADD2.F32 R196, -RZ, R27.H0_H0 ;  /* 0x2000001bffc42230 */ /* 0x000fca0000004100 */
[----:B------:R-:W-:-:S07]  /*3400*/  @P2 FADD.FTZ R200, R196, R200 ;  /* 0x000000c8c4c82221 */ /* 0x000fce0000010000 */
.L_x_20282:
[----:B------:R-:W-:-:S04]  /*3410*/  F2FP.F16.F32.PACK_AB R196, RZ, R200 ;  /* 0x000000c8ffc4723e */ /* 0x000fc800000000ff */
[----:B------:R-:W-:-:S07]  /*3420*/  PRMT R23, R196, 0x7610, R23 ;  /* 0x00007610c4177816 */ /* 0x000fce0000000017 */
.L_x_20283:
[----:B------:R-:W-:Y:S01]  /*3430*/  HADD2.F32 R19, -RZ, R19.H1_H1 ;  /* 0x30000013ff137230 */ /* 0x000fe20000004100 */
[----:B------:R-:W-:Y:S06]  /*3440*/  @P3 BRA `(.L_x_20284) ;  /* 0x0000000000203947 */ /* 0x000fec0003800000 */
[----:B------:R-:W-:-:S04]  /*3450*/  ISETP.NE.U32.AND P4, PT, RZ, UR8, PT ;  /* 0x00000008ff007c0c */ /* 0x000fc8000bf85070 */
[----:B------:R-:W-:-:S13]  /*3460*/  ISETP.NE.AND.EX P4, PT, RZ, UR9, PT, P4 ;  /* 0x00000009ff007c0c */ /* 0x000fda000bf85340 */
[----:B------:R-:W-:Y:S05]  /*3470*/  @P4 BRA `(.L_x_20285) ;  /* 0x0000000000084947 */ /* 0x000fea0003800000 */
[----:B------:R-:W-:Y:S05]  /*3480*/  @P0 BRA `(.L_x_20286) ;  /* 0x0000000000200947 */ /* 0x000fea0003800000 */
[----:B------:R-:W-:Y:S05]  /*3490*/  BRA `(.L_x_20287) ;  /* 0x0000000000247947 */ /* 0x000fea0003800000 */
.L_x_20285:
[----:B-----5:R-:W-:-:S05]  /*34a0*/  HADD2.F32 R196, -RZ, R27.H1_H1 ;  /* 0x3000001bffc47230 */ /* 0x020fca0000004100 */
[----:B------:R-:W-:Y:S01]  /*34b0*/  FADD.FTZ R19, R196, R19 ;  /* 0x00000013c4137221 */ /* 0x000fe20000010000 */
[----:B------:R-:W-:Y:S06]  /*34c0*/  BRA `(.L_x_20286) ;  /* 0x0000000000107947 */ /* 0x000fec0003800000 */
.L_x_20284:
[----:B-----5:R-:W-:-:S05]  /*34d0*/  HADD2.F32 R196, -RZ, R31.H1_H1 ;  /* 0x3000001fffc47230 */ /* 0x020fca0000004100 */
[----:B------:R-:W-:Y:S01]  /*34e0*/  FADD.FTZ R19, R196, R19 ;  /* 0x00000013c4137221 */ /* 0x000fe20000010000 */
[----:B------:R-:W-:-:S05]  /*34f0*/  @P2 HADD2.F32 R196, -RZ, R27.H1_H1 ;  /* 0x3000001bffc42230 */ /* 0x000fca0000004100 */
[----:B------:R-:W-:-:S07]  /*3500*/  @P2 FADD.FTZ R19, R196, R19 ;  /* 0x00000013c4132221 */ /* 0x000fce0000010000 */
.L_x_20286:
[----:B------:R-:W-:-:S04]  /*3510*/  F2FP.F16.F32.PACK_AB R196, RZ, R19 ;  /* 0x00000013ffc4723e */ /* 0x000fc800000000ff */
[----:B------:R-:W-:-:S07]  /*3520*/  PRMT R23, R23, 0x5410, R196 ;  /* 0x0000541017177816 */ /* 0x000fce00000000c4 */
.L_x_20287:
[----:B------:R-:W0:Y:S01]  /*3530*/  @P0 LDC.64 R196, c[0x0][0x238] ;  /* 0x00008e00ffc40b82 */ /* 0x000e220000000a00 */
[----:B------:R-:W-:-:S07]  /*3540*/  IADD3 R209, R217, 0xa0, RZ ;  /* 0x000000a0d9d17810 */ /* 0x000fce0007ffe0ff */
        /* <DEDUP_REMOVED lines=17> */
.L_x_20289:
[----:B-----5:R-:W-:-:S05]  /*3660*/  HADD2.F32 R211, -RZ, R24.H0_H0 ;  /* 0x20000018ffd37230 */ /* 0x020fca0000004100 */
[----:B------:R-:W-:Y:S01]  /*3670*/  FADD.FTZ R210, R211, R210 ;  /* 0x000000d2d3d27221 */ /* 0x000fe20000010000 */
[----:B------:R-:W-:Y:S06]  /*3680*/  BRA `(.L_x_20290) ;  /* 0x0000000000107947 */ /* 0x000fec0003800000 */
.L_x_20288:
[----:B-----5:R-:W-:-:S05]  /*3690*/  HADD2.F32 R211, -RZ, R28.H0_H0 ;  /* 0x2000001cffd37230 */ /* 0x020fca0000004100 */
[----:B------:R-:W-:Y:S01]  /*36a0*/  FADD.FTZ R210, R211, R210 ;  /* 0x000000d2d3d27221 */ /* 0x000fe20000010000 */
[----:B------:R-:W-:-:S05]  /*36b0*/  @P2 HADD2.F32 R211, -RZ, R24.H0_H0 ;  /* 0x20000018ffd32230 */ /* 0x000fca0000004100 */
[----:B------:R-:W-:-:S07]  /*36c0*/  @P2 FADD.FTZ R210, R211, R210 ;  /* 0x000000d2d3d22221 */ /* 0x000fce0000010000 */
.L_x_20290:
[----:B------:R-:W-:-:S04]  /*36d0*/  F2FP.F16.F32.PACK_AB R211, RZ, R210 ;  /* 0x000000d2ffd3723e */ /* 0x000fc800000000ff */
[----:B------:R-:W-:-:S07]  /*36e0*/  PRMT R20, R211, 0x7610, R20 ;  /* 0x00007610d3147816 */ /* 0x000fce0000000014 */
.L_x_20291:
[----:B------:R-:W-:Y:S01]  /*36f0*/  HADD2.F32 R211, -RZ, R196.H1_H1 ;  /* 0x300000c4ffd37230 */ /* 0x000fe20000004100 */
[----:B------:R-:W-:Y:S06]  /*3700*/  @P3 BRA `(.L_x_20292) ;  /* 0x0000000000203947 */ /* 0x000fec0003800000 */
[----:B------:R-:W-:-:S04]  /*3710*/  ISETP.NE.U32.AND P4, PT, RZ, UR8, PT ;  /* 0x00000008ff007c0c */ /* 0x000fc8000bf85070 */
[----:B------:R-:W-:-:S13]  /*3720*/  ISETP.NE.AND.EX P4, PT, RZ, UR9, PT, P4 ;  /* 0x00000009ff007c0c */ /* 0x000fda000bf85340 */
[----:B------:R-:W-:Y:S05]  /*3730*/  @P4 BRA `(.L_x_20293) ;  /* 0x0000000000084947 */ /* 0x000fea0003800000 */
[----:B------:R-:W-:Y:S05]  /*3740*/  @P0 BRA `(.L_x_20294) ;  /* 0x0000000000200947 */ /* 0x000fea0003800000 */
[----:B------:R-:W-:Y:S05]  /*3750*/  BRA `(.L_x_20295) ;  /* 0x0000000000247947 */ /* 0x000fea0003800000 */
.L_x_20293:
[----:B-----5:R-:W-:-:S05]  /*3760*/  HADD2.F32 R196, -RZ, R24.H1_H1 ;  /* 0x30000018ffc47230 */ /* 0x020fca0000004100 */
[----:B------:R-:W-:Y:S01]  /*3770*/  FADD.FTZ R211, R196, R211 ;  /* 0x000000d3c4d37221 */ /* 0x000fe20000010000 */
[----:B------:R-:W-:Y:S06]  /*3780*/  BRA `(.L_x_20294) ;  /* 0x0000000000107947 */ /* 0x000fec0003800000 */
.L_x_20292:
[----:B-----5:R-:W-:-:S05]  /*3790*/  HADD2.F32 R196, -RZ, R28.H1_H1 ;  /* 0x3000001cffc47230 */ /* 0x020fca0000004100 */
[----:B------:R-:W-:Y:S01]  /*37a0*/  FADD.FTZ R211, R196, R211 ;  /* 0x000000d3c4d37221 */ /* 0x000fe20000010000 */
[----:B------:R-:W-:-:S05]  /*37b0*/  @P2 HADD2.F32 R196, -RZ, R24.H1_H1 ;  /* 0x30000018ffc42230 */ /* 0x000fca0000004100 */
[----:B------:R-:W-:-:S07]  /*37c0*/  @P2 FADD.FTZ R211, R196, R211 ;  /* 0x000000d3c4d32221 */ /* 0x000fce0000010000 */
.L_x_20294:
[----:B------:R-:W-:-:S04]  /*37d0*/  F2FP.F16.F32.PACK_AB R196, RZ, R211 ;  /* 0x000000d3ffc4723e */ /* 0x000fc800000000ff */
[----:B------:R-:W-:-:S07]  /*37e0*/  PRMT R20, R20, 0x5410, R196 ;  /* 0x0000541014147816 */ /* 0x000fce00000000c4 */
.L_x_20295:
[----:B------:R-:W-:Y:S01]  /*37f0*/  HADD2.F32 R212, -RZ, R197.H0_H0 ;  /* 0x200000c5ffd47230 */ /* 0x000fe20000004100 */
[----:B------:R-:W-:Y:S06]  /*3800*/  @P3 BRA `(.L_x_20296) ;  /* 0x0000000000203947 */ /* 0x000fec0003800000 */
[----:B------:R-:W-:-:S04]  /*3810*/  ISETP.NE.U32.AND P4, PT, RZ, UR8, PT ;  /* 0x00000008ff007c0c */ /* 0x000fc8000bf85070 */
[----:B------:R-:W-:-:S13]  /*3820*/  ISETP.NE.AND.EX P4, PT, RZ, UR9, PT, P4 ;  /* 0x00000009ff007c0c */ /* 0x000fda000bf85340 */
[----:B------:R-:W-:Y:S05]  /*3830*/  @P4 BRA `(.L_x_20297) ;  /* 0x0000000000084947 */ /* 0x000fea0003800000 */
[----:B------:R-:W-:Y:S05]  /*3840*/  @P0 BRA `(.L_x_20298) ;  /* 0x0000000000200947 */ /* 0x000fea0003800000 */
[----:B------:R-:W-:Y:S05]  /*3850*/  BRA `(.L_x_20299) ;  /* 0x0000000000247947 */ /* 0x000fea0003800000 */
.L_x_20297:
[----:B-----5:R-:W-:-:S05]  /*3860*/  HADD2.F32 R196, -RZ, R25.H0_H0 ;  /* 0x20000019ffc47230 */ /* 0x020fca0000004100 */
[----:B------:R-:W-:Y:S01]  /*3870*/  FADD.FTZ R212, R196, R212 ;  /* 0x000000d4c4d47221 */ /* 0x000fe20000010000 */
[----:B------:R-:W-:Y:S06]  /*3880*/  BRA `(.L_x_20298) ;  /* 0x0000000000107947 */ /* 0x000fec0003800000 */
.L_x_20296:
[----:B-----5:R-:W-:-:S05]  /*3890*/  HADD2.F32 R196, -RZ, R29.H0_H0 ;  /* 0x2000001dffc47230 */ /* 0x020fca0000004100 */
[----:B------:R-:W-:Y:S01]  /*38a0*/  FADD.FTZ R212, R196, R212 ;  /* 0x000000d4c4d47221 */ /* 0x000fe20000010000 */
[----:B------:R-:W-:-:S05]  /*38b0*/  @P2 HADD2.F32 R196, -RZ, R25.H0_H0 ;  /* 0x20000019ffc42230 */ /* 0x000fca0000004100 */
[----:B------:R-:W-:-:S07]  /*38c0*/  @P2 FADD.FTZ R212, R196, R212 ;  /* 0x000000d4c4d42221 */ /* 0x000fce0000010000 */
.L_x_20298:
[----:B------:R-:W-:-:S04]  /*38d0*/  F2FP.F16.F32.PACK_AB R196, RZ, R212 ;  /* 0x000000d4ffc4723e */ /* 0x000fc800000000ff */
[----:B------:R-:W-:-:S07]  /*38e0*/  PRMT R21, R196, 0x7610, R21 ;  /* 0x00007610c4157816 */ /* 0x000fce0000000015 */
.L_x_20299:
[----:B------:R-:W-:Y:S01]  /*38f0*/  HADD2.F32 R213, -RZ, R197.H1_H1 ;  /* 0x300000c5ffd57230 */ /* 0x000fe20000004100 */
[----:B------:R-:W-:Y:S06]  /*3900*/  @P3 BRA `(.L_x_20300) ;  /* 0x0000000000203947 */ /* 0x000fec0003800000 */
[----:B------:R-:W-:-:S04]  /*3910*/  ISETP.NE.U32.AND P4, PT, RZ, UR8, PT ;  /* 0x00000008ff007c0c */ /* 0x000fc8000bf85070 */
[----:B------:R-:W-:-:S13]  /*3920*/  ISETP.NE.AND.EX P4, PT, RZ, UR9, PT, P4 ;  /* 0x00000009ff007c0c */ /* 0x000fda000bf85340 */
[----:B------:R-:W-:Y:S05]  /*3930*/  @P4 BRA `(.L_x_20301) ;  /* 0x0000000000084947 */ /* 0x000fea0003800000 */
[----:B------:R-:W-:Y:S05]  /*3940*/  @P0 BRA `(.L_x_20302) ;  /* 0x0000000000200947 */ /* 0x000fea0003800000 */
[----:B------:R-:W-:Y:S05]  /*3950*/  BRA `(.L_x_20303) ;  /* 0x0000000000247947 */ /* 0x000fea0003800000 */
.L_x_20301:
[----:B-----5:R-:W-:-:S05]  /*3960*/  HADD2.F32 R196, -RZ, R25.H1_H1 ;  /* 0x30000019ffc47230 */ /* 0x020fca0000004100 */
[----:B------:R-:W-:Y:S01]  /*3970*/  FADD.FTZ R213, R196, R213 ;  /* 0x000000d5c4d57221 */ /* 0x000fe20000010000 */
[----:B------:R-:W-:Y:S06]  /*3980*/  BRA `(.L_x_20302) ;  /* 0x0000000000107947 */ /* 0x000fec0003800000 */
.L_x_20300:
[----:B-----5:R-:W-:-:S05]  /*3990*/  HADD2.F32 R196, -RZ, R29.H1_H1 ;  /* 0x3000001dffc47230 */ /* 0x020fca0000004100 */
[----:B------:R-:W-:Y:S01]  /*39a0*/  FADD.FTZ R213, R196, R213 ;  /* 0x000000d5c4d57221 */ /* 0x000fe20000010000 */
[----:B------:R-:W-:-:S05]  /*39b0*/  @P2 HADD2.F32 R196, -RZ, R25.H1_H1 ;  /* 0x30000019ffc42230 */ /* 0x000fca0000004100 */
[----:B------:R-:W-:-:S07]  /*39c0*/  @P2 FADD.FTZ R213, R196, R213 ;  /* 0x000000d5c4d52221 */ /* 0x000fce0000010000 */
.L_x_20302:
[----:B------:R-:W-:-:S04]  /*39d0*/  F2FP.F16.F32.PACK_AB R196, RZ, R213 ;  /* 0x000000d5ffc4723e */ /* 0x000fc800000000ff */
[----:B------:R-:W-:-:S07]  /*39e0*/  PRMT R21, R21, 0x5410, R196 ;  /* 0x0000541015157816 */ /* 0x000fce00000000c4 */
.L_x_20303:
[----:B------:R-:W-:Y:S01]  /*39f0*/  HADD2.F32 R214, -RZ, R198.H0_H0 ;  /* 0x200000c6ffd67230 */ /* 0x000fe20000004100 */
[----:B------:R-:W-:Y:S06]  /*3a00*/  @P3 BRA `(.L_x_20304) ;  /* 0x0000000000203947 */ /* 0x000fec0003800000 */
[----:B------:R-:W-:-:S04]  /*3a10*/  ISETP.NE.U32.AND P4, PT, RZ, UR8, PT ;  /* 0x00000008ff007c0c */ /* 0x000fc8000bf85070 */
[----:B------:R-:W-:-:S13]  /*3a20*/  ISETP.NE.AND.EX P4, PT, RZ, UR9, PT, P4 ;  /* 0x00000009ff007c0c */ /* 0x000fda000bf85340 */
[----:B------:R-:W-:Y:S05]  /*3a30*/  @P4 BRA `(.L_x_20305) ;  /* 0x0000000000084947 */ /* 0x000fea0003800000 */
[----:B------:R-:W-:Y:S05]  /*3a40*/  @P0 BRA `(.L_x_20306) ;  /* 0x0000000000200947 */ /* 0x000fea0003800000 */
[----:B------:R-:W-:Y:S05]  /*3a50*/  BRA `(.L_x_20307) ;  /* 0x0000000000247947 */ /* 0x000fea0003800000 */
.L_x_20305:
[----:B-----5:R-:W-:-:S05]  /*3a60*/  HADD2.F32 R196, -RZ, R26.H0_H0 ;  /* 0x2000001affc47230 */ /* 0x020fca0000004100 */
[----:B------:R-:W-:Y:S01]  /*3a70*/  FADD.FTZ R214, R196, R214 ;  /* 0x000000d6c4d67221 */ /* 0x000fe20000010000 */
[----:B------:R-:W-:Y:S06]  /*3a80*/  BRA `(.L_x_20306) ;  /* 0x0000000000107947 */ /* 0x000fec0003800000 */
.L_x_20304:
[----:B-----5:R-:W-:-:S05]  /*3a90*/  HADD2.F32 R196, -RZ, R30.H0_H0 ;  /* 0x2000001effc47230 */ /* 0x020fca0000004100 */
[----:B------:R-:W-:Y:S01]  /*3aa0*/  FADD.FTZ R214, R196, R214 ;  /* 0x000000d6c4d67221 */ /* 0x000fe20000010000 */
[----:B------:R-:W-:-:S05]  /*3ab0*/  @P2 HADD2.F32 R196, -RZ, R26.H0_H0 ;  /* 0x2000001affc42230 */ /* 0x000fca0000004100 */
[----:B------:R-:W-:-:S07]  /*3ac0*/  @P2 FADD.FTZ R214, R196, R214 ;  /* 0x000000d6c4d62221 */ /* 0x000fce0000010000 */
.L_x_20306:
[----:B------:R-:W-:-:S04]  /*3ad0*/  F2FP.F16.F32.PACK_AB R196, RZ, R214 ;  /* 0x000000d6ffc4723e */ /* 0x000fc800000000ff */
[----:B------:R-:W-:-:S07]  /*3ae0*/  PRMT R22, R196, 0x7610, R22 ;  /* 0x00007610c4167816 */ /* 0x000fce0000000016 */
.L_x_20307:
[----:B------:R-:W-:Y:S01]  /*3af0*/  HADD2.F32 R215, -RZ, R198.H1_H1 ;  /* 0x300000c6ffd77230 */ /* 0x000fe20000004100 */
[----:B------:R-:W-:Y:S06]  /*3b00*/  @P3 BRA `(.L_x_20308) ;  /* 0x0000000000203947 */ /* 0x000fec0003800000 */
[----:B------:R-:W-:-:S04]  /*3b10*/  ISETP.NE.U32.AND P4, PT, RZ, UR8, PT ;  /* 0x00000008ff007c0c */ /* 0x000fc8000bf85070 */
[----:B------:R-:W-:-:S13]  /*3b20*/  ISETP.NE.AND.EX P4, PT, RZ, UR9, PT, P4 ;  /* 0x00000009ff007c0c */ /* 0x000fda000bf85340 */
[----:B------:R-:W-:Y:S05]  /*3b30*/  @P4 BRA `(.L_x_20309) ;  /* 0x0000000000084947 */ /* 0x000fea0003800000 */
[----:B------:R-:W-:Y:S05]  /*3b40*/  @P0 BRA `(.L_x_20310) ;  /* 0x0000000000200947 */ /* 0x000fea0003800000 */
[----:B------:R-:W-:Y:S05]  /*3b50*/  BRA `(.L_x_20311) ;  /* 0x0000000000247947 */ /* 0x000fea0003800000 */
.L_x_20309:
[----:B-----5:R-:W-:-:S05]  /*3b60*/  HADD2.F32 R196, -RZ, R26.H1_H1 ;  /* 0x3000001affc47230 */ /* 0x020fca0000004100 */
[----:B------:R-:W-:Y:S01]  /*3b70*/  FADD.FTZ R215, R196, R215 ;  /* 0x000000d7c4d77221 */ /* 0x000fe20000010000 */
[----:B------:R-:W-:Y:S06]  /*3b80*/  BRA `(.L_x_20310) ;  /* 0x0000000000107947 */ /* 0x000fec0003800000 */
.L_x_20308:
[----:B-----5:R-:W-:-:S05]  /*3b90*/  HADD2.F32 R196, -RZ, R30.H1_H1 ;  /* 0x3000001effc47230 */ /* 0x020fca0000004100 */
[----:B------:R-:W-:Y:S01]  /*3ba0*/  FADD.FTZ R215, R196, R215 ;  /* 0x000000d7c4d77221 */ /* 0x000fe20000010000 */
[----:B------:R-:W-:-:S05]  /*3bb0*/  @P2 HADD2.F32 R196, -RZ, R26.H1_H1 ;  /* 0x3000001affc42230 */ /* 0x000fca0000004100 */
[----:B------:R-:W-:-:S07]  /*3bc0*/  @P2 FADD.FTZ R215, R196, R215 ;  /* 0x000000d7c4d72221 */ /* 0x000fce0000010000 */
.L_x_20310:
[----:B------:R-:W-:-:S04]  /*3bd0*/  F2FP.F16.F32.PACK_AB R196, RZ, R215 ;  /* 0x000000d7ffc4723e */ /* 0x000fc800000000ff */
[----:B------:R-:W-:-:S07]  /*3be0*/  PRMT R22, R22, 0x5410, R196 ;  /* 0x0000541016167816 */ /* 0x000fce00000000c4 */
.L_x_20311:
[----:B------:R-:W-:Y:S01]  /*3bf0*/  HADD2.F32 R216, -RZ, R199.H0_H0 ;  /* 0x200000c7ffd87230 */ /* 0x000fe20000004100 */
[----:B------:R-:W-:Y:S06]  /*3c00*/  @P3 BRA `(.L_x_20312) ;  /* 0x0000000000203947 */ /* 0x000fec0003800000 */
[----:B------:R-:W-:-:S04]  /*3c10*/  ISETP.NE.U32.AND P4, PT, RZ, UR8, PT ;  /* 0x00000008ff007c0c */ /* 0x000fc8000bf85070 */
[----:B------:R-:W-:-:S13]  /*3c20*/  ISETP.NE.AND.EX P4, PT, RZ, UR9, PT, P4 ;  /* 0x00000009ff007c0c */ /* 0x000fda000bf85340 */
[----:B------:R-:W-:Y:S05]  /*3c30*/  @P4 BRA `(.L_x_20313) ;  /* 0x0000000000084947 */ /* 0x000fea0003800000 */
[----:B------:R-:W-:Y:S05]  /*3c40*/  @P0 BRA `(.L_x_20314) ;  /* 0x0000000000200947 */ /* 0x000fea0003800000 */
[----:B------:R-:W-:Y:S05]  /*3c50*/  BRA `(.L_x_20315) ;  /* 0x0000000000247947 */ /* 0x000fea0003800000 */
.L_x_20313:
[----:B-----5:R-:W-:-:S05]  /*3c60*/  HADD2.F32 R196, -RZ, R27.H0_H0 ;  /* 0x2000001bffc47230 */ /* 0x020fca0000004100 */
[----:B------:R-:W-:Y:S01]  /*3c70*/  FADD.FTZ R216, R196, R216 ;  /* 0x000000d8c4d87221 */ /* 0x000fe20000010000 */
[----:B------:R-:W-:Y:S06]  /*3c80*/  BRA `(.L_x_20314) ;  /* 0x0000000000107947 */ /* 0x000fec0003800000 */
.L_x_20312:
[----:B-----5:R-:W-:-:S05]  /*3c90*/  HADD2.F32 R196, -RZ, R31.H0_H0 ;  /* 0x2000001fffc47230 */ /* 0x020fca0000004100 */
[----:B------:R-:W-:Y:S01]  /*3ca0*/  FADD.FTZ R216, R196, R216 ;  /* 0x000000d8c4d87221 */ /* 0x000fe20000010000 */
[----:B------:R-:W-:-:S05]  /*3cb0*/  @P2 HADD2.F32 R196, -RZ, R27.H0_H0 ;  /* 0x2000001bffc42230 */ /* 0x000fca0000004100 */
[----:B------:R-:W-:-:S07]  /*3cc0*/  @P2 FADD.FTZ R216, R196, R216 ;  /* 0x000000d8c4d82221 */ /* 0x000fce0000010000 */
.L_x_20314:
[----:B------:R-:W-:-:S04]  /*3cd0*/  F2FP.F16.F32.PACK_AB R196, RZ, R216 ;  /* 0x000000d8ffc4723e */ /* 0x000fc800000000ff */
[----:B------:R-:W-:-:S07]  /*3ce0*/  PRMT R23, R196, 0x7610, R23 ;  /* 0x00007610c4177816 */ /* 0x000fce0000000017 */
.L_x_20315:
[----:B------:R-:W-:Y:S01]  /*3cf0*/  HADD2.F32 R226, -RZ, R199.H1_H1 ;  /* 0x300000c7ffe27230 */ /* 0x000fe20000004100 */
[----:B------:R-:W-:Y:S06]  /*3d00*/  @P3 BRA `(.L_x_20316) ;  /* 0x0000000000203947 */ /* 0x000fec0003800000 */
[----:B------:R-:W-:-:S04]  /*3d10*/  ISETP.NE.U32.AND P2, PT, RZ, UR8, PT ;  /* 0x00000008ff007c0c */ /* 0x000fc8000bf45070 */
[----:B------:R-:W-:-:S13]  /*3d20*/  ISETP.NE.AND.EX P2, PT, RZ, UR9, PT, P2 ;  /* 0x00000009ff007c0c */ /* 0x000fda000bf45320 */
[----:B------:R-:W-:Y:S05]  /*3d30*/  @P2 BRA `(.L_x_20317) ;  /* 0x0000000000082947 */ /* 0x000fea0003800000 */
[----:B------:R-:W-:Y:S05]  /*3d40*/  @P0 BRA `(.L_x_20318) ;  /* 0x0000000000200947 */ /* 0x000fea0003800000 */
[----:B------:R-:W-:Y:S05]  /*3d50*/  BRA `(.L_x_20319) ;  /* 0x0000000000247947 */ /* 0x000fea0003800000 */
.L_x_20317:
[----:B-----5:R-:W-:-:S05]  /*3d60*/  HADD2.F32 R196, -RZ, R27.H1_H1 ;  /* 0x3000001bffc47230 */ /* 0x020fca0000004100 */
[----:B------:R-:W-:Y:S01]  /*3d70*/  FADD.FTZ R226, R196, R226 ;  /* 0x000000e2c4e27221 */ /* 0x000fe20000010000 */
[----:B------:R-:W-:Y:S06]  /*3d80*/  BRA `(.L_x_20318) ;  /* 0x0000000000107947 */ /* 0x000fec0003800000 */
.L_x_20316:
[----:B-----5:R-:W-:-:S05]  /*3d90*/  HADD2.F32 R196, -RZ, R31.H1_H1 ;  /* 0x3000001fffc47230 */ /* 0x020fca0000004100 */
[----:B------:R-:W-:Y:S01]  /*3da0*/  FADD.FTZ R226, R196, R226 ;  /* 0x000000e2c4e27221 */ /* 0x000fe20000010000 */
[----:B------:R-:W-:-:S05]  /*3db0*/  @P2 HADD2.F32 R196, -RZ, R27.H1_H1 ;  /* 0x3000001bffc42230 */ /* 0x000fca0000004100 */
[----:B------:R-:W-:-:S07]  /*3dc0*/  @P2 FADD.FTZ R226, R196, R226 ;  /* 0x000000e2c4e22221 */ /* 0x000fce0000010000 */
.L_x_20318:
[----:B------:R-:W-:-:S04]  /*3dd0*/  F2FP.F16.F32.PACK_AB R196, RZ, R226 ;  /* 0x000000e2ffc4723e */ /* 0x000fc800000000ff */
[----:B------:R-:W-:-:S07]  /*3de0*/  PRMT R23, R23, 0x5410, R196 ;  /* 0x0000541017177816 */ /* 0x000fce00000000c4 */
.L_x_20319:
        /* <DEDUP_REMOVED lines=171> */
.L_x_20333:
        /* <DEDUP_REMOVED lines=26> */
[----:B------:R-:W-:-:S03]  /*4a40*/  FADD.FTZ R230, -R228, R230 ;  /* 0x000000e6e4e67221 */ /* 0x000fc60000010100 */
[----:B------:R-:W-:Y:S01]  /*4a50*/  FMUL.FTZ R232, R227, R198 ;  /* 0x000000c6e3e87220 */ /* 0x000fe20000410000 */
[----:B--2---:R-:W-:Y:S01]  /*4a60*/  FFMA.FTZ R197, R233, R237, R193 ;  /* 0x000000ede9c57223 */ /* 0x004fe200000100c1 */
[----:B------:R-:W-:Y:S01]  /*4a70*/  FMUL.FTZ R233, R227, R199 ;  /* 0x000000c7e3e97220 */ /* 0x000fe20000410000 */
[----:B----4-:R-:W-:Y:S01]  /*4a80*/  FFMA.FTZ R196, R196, R238, R192 ;  /* 0x000000eec4c47223 */ /* 0x010fe200000100c0 */
[----:B------:R-:W-:Y:S02]  /*4a90*/  FADD.FTZ R199, -R228, R231 ;  /* 0x000000e7e4c77221 */ /* 0x000fe40000010100 */
[----:B------:R-:W2:Y:S01]  /*4aa0*/  LDL R231, [R1+0x20] ;  /* 0x0000200001e77983 */ /* 0x000ea20000100800 */
[----:B---3--:R-:W-:Y:S01]  /*4ab0*/  FFMA.FTZ R234, R234, R235, R194 ;  /* 0x000000ebeaea7223 */ /* 0x008fe200000100c2 */
[----:B------:R-:W-:Y:S01]  /*4ac0*/  F2FP.F16.F32.PACK_AB R196, R197, R196 ;  /* 0x000000c4c5c4723e */ /* 0x000fe200000000ff */
[----:B------:R-:W-:Y:S02]  /*4ad0*/  FFMA.FTZ R197, R239, R233, R195 ;  /* 0x000000e9efc57223 */ /* 0x000fe400000100c3 */
[----:B------:R-:W3:Y:S03]  /*4ae0*/  LDL R239, [R1+0x14] ;  /* 0x0000140001ef7983 */ /* 0x000ee60000100800 */
[----:B------:R-:W-:Y:S01]  /*4af0*/  F2FP.F16.F32.PACK_AB R197, R197, R234 ;  /* 0x000000eac5c5723e */ /* 0x000fe200000000ff */
[C---:B------:R-:W-:Y:S01]  /*4b00*/  FMUL.FTZ R234, R227.reuse, R199 ;  /* 0x000000c7e3ea7220 */ /* 0x040fe20000410000 */
[----:B------:R-:W-:Y:S01]  /*4b10*/  FADD.FTZ R199, -R228, R229 ;  /* 0x000000e5e4c77221 */ /* 0x000fe20000010100 */
[----:B------:R-:W-:-:S02]  /*4b20*/  FMUL.FTZ R229, R227, R230 ;  /* 0x000000e6e3e57220 */ /* 0x000fc40000410000 */
[----:B------:R-:W-:Y:S01]  /*4b30*/  FFMA.FTZ R198, R236, R234, R189 ;  /* 0x000000eaecc67223 */ /* 0x000fe200000100bd */
[----:B------:R-:W-:Y:S01]  /*4b40*/  FMUL.FTZ R236, R227, R199 ;  /* 0x000000c7e3ec7220 */ /* 0x000fe20000410000 */
[----:B------:R-:W4:Y:S04]  /*4b50*/  LDL R230, [R1+0x28] ;  /* 0x0000280001e67983 */ /* 0x000f280000100800 */
[----:B------:R-:W3:Y:S01]  /*4b60*/  LDL R199, [R1+0x2c] ;  /* 0x00002c0001c77983 */ /* 0x000ee20000100800 */
[----:B--2---:R-:W-:-:S05]  /*4b70*/  FFMA.FTZ R231, R231, R232, R188 ;  /* 0x000000e8e7e77223 */ /* 0x004fca00000100bc */
[----:B------:R-:W-:Y:S01]  /*4b80*/  F2FP.F16.F32.PACK_AB R198, R198, R231 ;  /* 0x000000e7c6c6723e */ /* 0x000fe200000000ff */
[----:B----4-:R-:W-:Y:S01]  /*4b90*/  FFMA.FTZ R230, R230, R229, R190 ;  /* 0x000000e5e6e67223 */ /* 0x010fe200000100be */
[----:B---3--:R-:W-:-:S05]  /*4ba0*/  FFMA.FTZ R199, R199, R236, R191 ;  /* 0x000000ecc7c77223 */ /* 0x008fca00000100bf */
        /* <DEDUP_REMOVED lines=9> */
[----:B------:R-:W4:Y:S01]  /*4c40*/  LDL R198, [R1] ;  /* 0x0000000001c67983 */ /* 0x000f220000100800 */
[----:B--2---:R-:W-:-:S03]  /*4c50*/  FFMA.FTZ R199, R199, R229, R142 ;  /* 0x000000e5c7c77223 */ /* 0x004fc6000001008e */
[----:B------:R-:W2:Y:S01]  /*4c60*/  LDL R229, [R1+0x10] ;  /* 0x0000100001e57983 */ /* 0x000ea20000100800 */
[----:B---3--:R-:W-:-:S05]  /*4c70*/  FFMA.FTZ R196, R196, R236, R143 ;  /* 0x000000ecc4c47223 */ /* 0x008fca000001008f */
[----:B------:R-:W-:Y:S01]  /*4c80*/  F2FP.F16.F32.PACK_AB R199, R196, R199 ;  /* 0x000000c7c4c7723e */ /* 0x000fe200000000ff */
[----:B----4-:R-:W-:Y:S01]  /*4c90*/  FFMA.FTZ R197, R197, R235, R146 ;  /* 0x000000ebc5c57223 */ /* 0x010fe20000010092 */
        /* <DEDUP_REMOVED lines=21> */
[----:B--2---:R-:W-:Y:S01]  /*4df0*/  FFMA.FTZ R196, R229, R238, R144 ;  /* 0x000000eee5c47223 */ /* 0x004fe20000010090 */
[----:B------:R-:W-:Y:S01]  /*4e00*/  FFMA.FTZ R229, R230, R234, R141 ;  /* 0x000000eae6e57223 */ /* 0x000fe2000001008d */
[----:B------:R-:W-:Y:S01]  /*4e10*/  FFMA.FTZ R230, R231, R233, R147 ;  /* 0x000000e9e7e67223 */ /* 0x000fe20000010093 */
[----:B------:R-:W-:Y:S01]  /*4e20*/  FFMA.FTZ R231, R239, R237, R145 ;  /* 0x000000edefe77223 */ /* 0x000fe20000010091 */
[----:B------:R-:W0:Y:S08]  /*4e30*/  LDC.64 R234, c[0x0][0x2b8] ;  /* 0x0000ae00ffea7b82 */ /* 0x000e300000000a00 */
[----:B------:R-:W1:Y:S01]  /*4e40*/  LDC.64 R238, c[0x0][0x2c0] ;  /* 0x0000b000ffee7b82 */ /* 0x000e620000000a00 */
[----:B------:R-:W-:-:S02]  /*4e50*/  F2FP.F16.F32.PACK_AB R197, R230, R197 ;  /* 0x000000c5e6c5723e */ /* 0x000fc400000000ff */
[----:B------:R-:W-:Y:S02]  /*4e60*/  F2FP.F16.F32.PACK_AB R196, R231, R196 ;  /* 0x000000c4e7c4723e */ /* 0x000fe400000000ff */
[----:B------:R-:W-:Y:S01]  /*4e70*/  F2FP.F16.F32.PACK_AB R198, R229, R198 ;  /* 0x000000c6e5c6723e */ /* 0x000fe200000000ff */
        /* <DEDUP_REMOVED lines=14> */
[----:B------:R-:W-:Y:S01]  /*4f60*/  F2FP.F16.F32.PACK_AB R196, R199, R196 ;  /* 0x000000c4c7c4723e */ /* 0x000fe200000000ff */
[----:B------:R-:W-:Y:S01]  /*4f70*/  FADD.FTZ R199, -R228, R219 ;  /* 0x000000dbe4c77221 */ /* 0x000fe20000010100 */
[----:B------:R-:W-:Y:S01]  /*4f80*/  F2FP.F16.F32.PACK_AB R197, R198, R197 ;  /* 0x000000c5c6c5723e */ /* 0x000fe200000000ff */
        /* <DEDUP_REMOVED lines=12> */
[----:B------:R-:W-:Y:S02]  /*5050*/  F2FP.F16.F32.PACK_AB R198, R219, R198 ;  /* 0x000000c6dbc6723e */ /* 0x000fe400000000ff */
[----:B------:R-:W-:Y:S01]  /*5060*/  F2FP.F16.F32.PACK_AB R199, R218, R199 ;  /* 0x000000c7dac7723e */ /* 0x000fe200000000ff */
        /* <DEDUP_REMOVED lines=15> */
[----:B------:R-:W-:-:S02]  /*5160*/  F2FP.F16.F32.PACK_AB R198, R218, R198 ;  /* 0x000000c6dac6723e */ /* 0x000fc400000000ff */
[----:B------:R-:W-:Y:S01]  /*5170*/  F2FP.F16.F32.PACK_AB R197, R219, R197 ;  /* 0x000000c5dbc5723e */ /* 0x000fe200000000ff */
[----:B------:R-:W-:Y:S01]  /*5180*/  IMAD.WIDE.U32 R218, R217, 0x10, R238 ;  /* 0x00000010d9da7825 */ /* 0x000fe200078e00ee */
[----:B------:R-:W-:-:S03]  /*5190*/  F2FP.F16.F32.PACK_AB R199, R229, R199 ;  /* 0x000000c7e5c7723e */ /* 0x000fc600000000ff */
[----:B------:R-:W-:Y:S01]  /*51a0*/  FFMA.FTZ R217, R96, R208, R176 ;  /* 0x000000d060d97223 */ /* 0x000fe200000100b0 */
[----:B------:R-:W-:Y:S01]  /*51b0*/  F2FP.F16.F32.PACK_AB R196, R223, R196 ;  /* 0x000000c4dfc4723e */ /* 0x000fe200000000ff */
[----:B------:R-:W-:Y:S01]  /*51c0*/  FFMA.FTZ R220, R97, R205, R177 ;  /* 0x000000cd61dc7223 */ /* 0x000fe200000100b1 */
[C---:B------:R-:W-:Y:S01]  /*51d0*/  FMUL.FTZ R207, R227.reuse, R206 ;  /* 0x000000cee3cf7220 */ /* 0x040fe20000410000 */
[----:B------:R-:W-:Y:S02]  /*51e0*/  FMUL.FTZ R206, R227, R224 ;  /* 0x000000e0e3ce7220 */ /* 0x000fe40000410000 */
[----:B------:R0:W-:Y:S01]  /*51f0*/  STG.E.128 desc[UR4][R218.64], R196 ;  /* 0x000000c4da007986 */ /* 0x0001e2000c101d04 */
[----:B------:R-:W-:Y:S01]  /*5200*/  FFMA.FTZ R208, R60, R208, R128 ;  /* 0x000000d03cd07223 */ /* 0x000fe20000010080 */
[----:B0-----:R-:W-:Y:S01]  /*5210*/  F2FP.F16.F32.PACK_AB R196, R220, R217 ;  /* 0x000000d9dcc4723e */ /* 0x001fe200000000ff */
        /* <DEDUP_REMOVED lines=8> */
[----:B------:R-:W-:Y:S01]  /*52a0*/  F2FP.F16.F32.PACK_AB R197, R198, R197 ;  /* 0x000000c5c6c5723e */ /* 0x000fe200000000ff */
[----:B------:R-:W-:Y:S01]  /*52b0*/  FFMA.FTZ R198, R92, R204, R172 ;  /* 0x000000cc5cc67223 */ /* 0x000fe200000100ac */
[----:B------:R-:W-:Y:S01]  /*52c0*/  FFMA.FTZ R203, R93, R201, R173 ;  /* 0x000000c95dcb7223 */ /* 0x000fe200000100ad */
[----:B------:R-:W-:Y:S01]  /*52d0*/  FFMA.FTZ R199, R94, R217, R174 ;  /* 0x000000d95ec77223 */ /* 0x000fe200000100ae */
[----:B------:R-:W-:Y:S01]  /*52e0*/  FFMA.FTZ R202, R95, R218, R175 ;  /* 0x000000da5fca7223 */ /* 0x000fe200000100af */
[----:B------:R-:W-:-:S02]  /*52f0*/  FFMA.FTZ R204, R56, R204, R124 ;  /* 0x000000cc38cc7223 */ /* 0x000fc4000001007c */
[----:B------:R-:W-:Y:S02]  /*5300*/  F2FP.F16.F32.PACK_AB R198, R203, R198 ;  /* 0x000000c6cbc6723e */ /* 0x000fe400000000ff */
[----:B------:R-:W-:Y:S01]  /*5310*/  F2FP.F16.F32.PACK_AB R199, R202, R199 ;  /* 0x000000c7cac7723e */ /* 0x000fe200000000ff */
        /* <DEDUP_REMOVED lines=9> */
[----:B0-----:R-:W-:Y:S01]  /*53b0*/  F2FP.F16.F32.PACK_AB R198, R201, R204 ;  /* 0x000000ccc9c6723e */ /* 0x001fe200000000ff */
[----:B------:R-:W-:Y:S01]  /*53c0*/  FADD.FTZ R202, -R228, R200 ;  /* 0x000000c8e4ca7221 */ /* 0x000fe20000010100 */
[----:B------:R-:W-:Y:S01]  /*53d0*/  F2FP.F16.F32.PACK_AB R199, R218, R217 ;  /* 0x000000d9dac7723e */ /* 0x000fe200000000ff */
[----:B------:R-:W-:Y:S01]  /*53e0*/  IMAD.WIDE.U32 R200, R2, 0x10, R238 ;  /* 0x0000001002c87825 */ /* 0x000fe200078e00ee */
[----:B------:R-:W-:-:S02]  /*53f0*/  F2FP.F16.F32.PACK_AB R197, R206, R207 ;  /* 0x000000cfcec5723e */ /* 0x000fc400000000ff */
[----:B------:R-:W-:Y:S01]  /*5400*/  F2FP.F16.F32.PACK_AB R196, R205, R208 ;  /* 0x000000d0cdc4723e */ /* 0x000fe200000000ff */
        /* <DEDUP_REMOVED lines=31> */
[----:B------:R-:W-:Y:S01]  /*5600*/  F2FP.F16.F32.PACK_AB R16, R17, R16 ;  /* 0x000000101110723e */ /* 0x000fe200000000ff */
[----:B------:R-:W-:Y:S01]  /*5610*/  FMUL.FTZ R2, R227, R13 ;  /* 0x0000000de3027220 */ /* 0x000fe20000410000 */
[----:B------:R-:W-:Y:S01]  /*5620*/  F2FP.F16.F32.PACK_AB R17, R19, R18 ;  /* 0x000000121311723e */ /* 0x000fe200000000ff */
[----:B------:R-:W-:Y:S01]  /*5630*/  FMUL.FTZ R11, R227, R212 ;  /* 0x000000d4e30b7220 */ /* 0x000fe20000410000 */
[----:B------:R-:W-:Y:S01]  /*5640*/  F2FP.F16.F32.PACK_AB R18, R203, R202 ;  /* 0x000000cacb12723e */ /* 0x000fe200000000ff */
[----:B------:R-:W-:Y:S01]  /*5650*/  FMUL.FTZ R13, R227, R213 ;  /* 0x000000d5e30d7220 */ /* 0x000fe20000410000 */
[----:B------:R-:W-:Y:S01]  /*5660*/  F2FP.F16.F32.PACK_AB R19, R205, R204 ;  /* 0x000000cccd13723e */ /* 0x000fe200000000ff */
        /* <DEDUP_REMOVED lines=17> */
[----:B0-----:R-:W-:Y:S01]  /*5780*/  F2FP.F16.F32.PACK_AB R17, R200, R199 ;  /* 0x000000c7c811723e */ /* 0x001fe200000000ff */
[----:B------:R-:W-:Y:S01]  /*5790*/  FFMA.FTZ R199, R78, R219, R158 ;  /* 0x000000db4ec77223 */ /* 0x000fe2000001009e */
[----:B------:R-:W-:Y:S01]  /*57a0*/  F2FP.F16.F32.PACK_AB R18, R208, R201 ;  /* 0x000000c9d012723e */ /* 0x000fe200000000ff */
[----:B------:R-:W-:Y:S01]  /*57b0*/  FFMA.FTZ R200, R79, R220, R159 ;  /* 0x000000dc4fc87223 */ /* 0x000fe2000001009f */
[----:B------:R-:W-:Y:S01]  /*57c0*/  F2FP.F16.F32.PACK_AB R16, R3, R196 ;  /* 0x000000c40310723e */ /* 0x000fe200000000ff */
[----:B------:R-:W-:Y:S01]  /*57d0*/  FFMA.FTZ R202, R40, R197, R108 ;  /* 0x000000c528ca7223 */ /* 0x000fe2000001006c */
[-C--:B------:R-:W-:Y:S01]  /*57e0*/  FFMA.FTZ R3, R77, R218.reuse, R157 ;  /* 0x000000da4d037223 */ /* 0x080fe2000001009d */
[----:B------:R-:W-:Y:S01]  /*57f0*/  FFMA.FTZ R201, R41, R218, R109 ;  /* 0x000000da29c97223 */ /* 0x000fe2000001006d */
[----:B------:R-:W-:Y:S01]  /*5800*/  F2FP.F16.F32.PACK_AB R199, R200, R199 ;  /* 0x000000c7c8c7723e */ /* 0x000fe200000000ff */
[----:B------:R-:W-:Y:S01]  /*5810*/  FFMA.FTZ R200, R44, R2, R112 ;  /* 0x000000022cc87223 */ /* 0x000fe20000010070 */
[----:B------:R-:W-:Y:S01]  /*5820*/  FFMA.FTZ R2, R47, R15, R115 ;  /* 0x0000000f2f027223 */ /* 0x000fe20000010073 */
[----:B------:R-:W-:Y:S01]  /*5830*/  F2FP.F16.F32.PACK_AB R198, R3, R198 ;  /* 0x000000c603c6723e */ /* 0x000fe200000000ff */
[----:B------:R-:W-:Y:S01]  /*5840*/  FFMA.FTZ R3, R45, R4, R113 ;  /* 0x000000042d037223 */ /* 0x000fe20000010071 */
[----:B------:R-:W-:Y:S01]  /*5850*/  F2FP.F16.F32.PACK_AB R202, R201, R202 ;  /* 0x000000cac9ca723e */ /* 0x000fe200000000ff */
[----:B------:R-:W-:Y:S01]  /*5860*/  FFMA.FTZ R201, R46, R14, R114 ;  /* 0x0000000e2ec97223 */ /* 0x000fe20000010072 */
[----:B------:R-:W-:-:S04]  /*5870*/  IMAD.WIDE.U32 R204, R209, 0x10, R234 ;  /* 0x00000010d1cc7825 */ /* 0x000fc800078e00ea */
[----:B------:R-:W-:Y:S01]  /*5880*/  FFMA.FTZ R210, R50, R210, R118 ;  /* 0x000000d232d27223 */ /* 0x000fe20000010076 */
[----:B------:R-:W-:Y:S01]  /*5890*/  F2FP.F16.F32.PACK_AB R200, R3, R200 ;  /* 0x000000c803c8723e */ /* 0x000fe200000000ff */
[----:B------:R-:W-:-:S04]  /*58a0*/  IMAD.WIDE.U32 R216, R209, 0x10, R238 ;  /* 0x00000010d1d87825 */ /* 0x000fc800078e00ee */
[----:B------:R-:W-:Y:S01]  /*58b0*/  FFMA.FTZ R209, R81, R4, R161 ;  /* 0x0000000451d17223 */ /* 0x000fe200000100a1 */
[----:B------:R-:W-:Y:S01]  /*58c0*/  F2FP.F16.F32.PACK_AB R201, R2, R201 ;  /* 0x000000c902c9723e */ /* 0x000fe200000000ff */
[----:B------:R-:W-:Y:S01]  /*58d0*/  FFMA.FTZ R211, R51, R211, R119 ;  /* 0x000000d333d37223 */ /* 0x000fe20000010077 */
[----:B------:R-:W0:Y:S01]  /*58e0*/  LDC.64 R2, c[0x0][0x210] ;  /* 0x00008400ff027b82 */ /* 0x000e220000000a00 */
[----:B------:R-:W-:Y:S01]  /*58f0*/  FFMA.FTZ R4, R75, R8, R155 ;  /* 0x000000084b047223 */ /* 0x000fe2000001009b */
[----:B------:R-:W-:Y:S01]  /*5900*/  F2FP.F16.F32.PACK_AB R196, R209, R12 ;  /* 0x0000000cd1c4723e */ /* 0x000fe200000000ff */
[----:B------:R-:W-:Y:S01]  /*5910*/  FFMA.FTZ R209, R74, R7, R154 ;  /* 0x000000074ad17223 */ /* 0x000fe2000001009a */
[----:B------:R-:W-:Y:S01]  /*5920*/  F2FP.F16.F32.PACK_AB R19, R211, R210 ;  /* 0x000000d2d313723e */ /* 0x000fe200000000ff */
[----:B------:R-:W-:Y:S01]  /*5930*/  FFMA.FTZ R197, R82, R14, R162 ;  /* 0x0000000e52c57223 */ /* 0x000fe200000100a2 */
[----:B------:R-:W-:Y:S01]  /*5940*/  FFMA.FTZ R12, R83, R15, R163 ;  /* 0x0000000f530c7223 */ /* 0x000fe200000100a3 */
[----:B------:R-:W-:Y:S01]  /*5950*/  FFMA.FTZ R210, R68, R9, R148 ;  /* 0x0000000944d27223 */ /* 0x000fe20000010094 */
[----:B------:R-:W-:Y:S01]  /*5960*/  FFMA.FTZ R211, R69, R10, R149 ;  /* 0x0000000a45d37223 */ /* 0x000fe20000010095 */
[----:B------:R-:W-:Y:S01]  /*5970*/  F2FP.F16.F32.PACK_AB R209, R4, R209 ;  /* 0x000000d104d1723e */ /* 0x000fe200000000ff */
[-C--:B------:R-:W-:Y:S01]  /*5980*/  FFMA.FTZ R208, R72, R5.reuse, R152 ;  /* 0x0000000548d07223 */ /* 0x080fe20000010098 */
[----:B------:R-:W-:Y:S01]  /*5990*/  FFMA.FTZ R4, R36, R5, R104 ;  /* 0x0000000524047223 */ /* 0x000fe20000010068 */
[----:B------:R-:W-:Y:S01]  /*59a0*/  FFMA.FTZ R203, R42, R219, R110 ;  /* 0x000000db2acb7223 */ /* 0x000fe2000001006e */
[----:B------:R-:W-:Y:S01]  /*59b0*/  FFMA.FTZ R220, R43, R220, R111 ;  /* 0x000000dc2bdc7223 */ /* 0x000fe2000001006f */
[----:B------:R-:W-:Y:S01]  /*59c0*/  F2FP.F16.F32.PACK_AB R197, R12, R197 ;  /* 0x000000c50cc5723e */ /* 0x000fe200000000ff */
[----:B------:R-:W-:Y:S01]  /*59d0*/  FFMA.FTZ R5, R38, R7, R106 ;  /* 0x0000000726057223 */ /* 0x000fe2000001006a */
[----:B------:R-:W-:Y:S01]  /*59e0*/  F2FP.F16.F32.PACK_AB R210, R211, R210 ;  /* 0x000000d2d3d2723e */ /* 0x000fe200000000ff */
        /* <DEDUP_REMOVED lines=9> */
[----:B------:R-:W-:-:S02]  /*5a80*/  F2FP.F16.F32.PACK_AB R203, R220, R203 ;  /* 0x000000cbdccb723e */ /* 0x000fc400000000ff */
[----:B------:R-:W-:Y:S02]  /*5a90*/  F2FP.F16.F32.PACK_AB R208, R15, R208 ;  /* 0x000000d00fd0723e */ /* 0x000fe400000000ff */
[----:B------:R-:W-:Y:S01]  /*5aa0*/  F2FP.F16.F32.PACK_AB R211, R14, R211 ;  /* 0x000000d30ed3723e */ /* 0x000fe200000000ff */
[----:B------:R1:W-:Y:S01]  /*5ab0*/  STG.E.128 desc[UR4][R212.64], R16 ;  /* 0x00000010d4007986 */ /* 0x0003e2000c101d04 */
[----:B------:R-:W-:Y:S02]  /*5ac0*/  F2FP.F16.F32.PACK_AB R7, R218, R7 ;  /* 0x00000007da07723e */ /* 0x000fe400000000ff */
[----:B------:R-:W-:Y:S02]  /*5ad0*/  F2FP.F16.F32.PACK_AB R6, R11, R12 ;  /* 0x0000000c0b06723e */ /* 0x000fe400000000ff */
[----:B------:R-:W-:Y:S02]  /*5ae0*/  F2FP.F16.F32.PACK_AB R5, R8, R5 ;  /* 0x000000050805723e */ /* 0x000fe400000000ff */
[----:B------:R-:W-:Y:S01]  /*5af0*/  F2FP.F16.F32.PACK_AB R4, R9, R4 ;  /* 0x000000040904723e */ /* 0x000fe200000000ff */
        /* <DEDUP_REMOVED lines=8> */
.L_x_20320:
        /* <DEDUP_REMOVED lines=8> */
.L_x_20323:
[----:B------:R-:W-:Y:S05]  /*5c00*/  BSYNC B0 ;  /* 0x0000000000007941 */ /* 0x000fea0003800000 */
.L_x_20322:
        /* <DEDUP_REMOVED lines=9> */
.L_x_20324:
[----:B------:R-:W-:Y:S01]  /*5ca0*/  HFMA2.MMA R198, -RZ, RZ, 0, 2.384185791015625e-07 ;  /* 0x00000004ffc67435 */ /* 0x000fe200000001ff */
[----:B------:R-:W-:Y:S01]  /*5cb0*/  FADD.FTZ R199, R199, R196 ;  /* 0x000000c4c7c77221 */ /* 0x000fe20000010000 */
[----:B------:R-:W-:-:S04]  /*5cc0*/  MOV R196, 0xffffffff ;  /* 0xffffffff00c47802 */ /* 0x000fc80000000f00 */
[----:B------:R-:W-:-:S07]  /*5cd0*/  MOV R237, R199 ;  /* 0x000000c700ed7202 */ /* 0x000fce0000000f00 */
[----:B------:R-:W-:Y:S05]  /*5ce0*/  WARPSYNC.COLLECTIVE R196, `(.L_x_20325) ;  /* 0x00000000c4087348 */ /* 0x000fea0003c00000 */
[----:B------:R0:W1:Y:S02]  /*5cf0*/  SHFL.BFLY P3, R196, R237, R198, R197 ;  /* 0x0c0000c6edc47389 */ /* 0x00006400000600c5 */
[----:B01----:R-:W-:Y:S01]  /*5d00*/  ENDCOLLECTIVE ;  /* 0x000000000000791b */ /* 0x003fe20003800000 */
.L_x_20325:
[----:B------:R-:W-:Y:S01]  /*5d10*/  HFMA2.MMA R198, -RZ, RZ, 0, 4.76837158203125e-07 ;  /* 0x00000008ffc67435 */ /* 0x000fe200000001ff */
[----:B------:R-:W-:Y:S01]  /*5d20*/  FADD.FTZ R199, R199, R196 ;  /* 0x000000c4c7c77221 */ /* 0x000fe20000010000 */
[----:B------:R-:W-:-:S04]  /*5d30*/  MOV R196, 0xffffffff ;  /* 0xffffffff00c47802 */ /* 0x000fc80000000f00 */
[----:B------:R-:W-:-:S07]  /*5d40*/  MOV R237, R199 ;  /* 0x000000c700ed7202 */ /* 0x000fce0000000f00 */
[----:B------:R-:W-:Y:S05]  /*5d50*/  WARPSYNC.COLLECTIVE R196, `(.L_x_20326) ;  /* 0x00000000c4087348 */ /* 0x000fea0003c00000 */
[----:B------:R0:W1:Y:S02]  /*5d60*/  SHFL.BFLY P3, R196, R237, R198, R197 ;  /* 0x0c0000c6edc47389 */ /* 0x00006400000600c5 */
[----:B01----:R-:W-:Y:S01]  /*5d70*/  ENDCOLLECTIVE ;  /* 0x000000000000791b */ /* 0x003fe20003800000 */
.L_x_20326:
[----:B------:R-:W-:Y:S01]  /*5d80*/  HFMA2.MMA R198, -RZ, RZ, 0, 9.5367431640625e-07 ;  /* 0x00000010ffc67435 */ /* 0x000fe200000001ff */
[----:B------:R-:W-:Y:S01]  /*5d90*/  FADD.FTZ R199, R199, R196 ;  /* 0x000000c4c7c77221 */ /* 0x000fe20000010000 */
[----:B------:R-:W-:-:S04]  /*5da0*/  MOV R196, 0xffffffff ;  /* 0xffffffff00c47802 */ /* 0x000fc80000000f00 */
[----:B------:R-:W-:-:S07]  /*5db0*/  MOV R237, R199 ;  /* 0x000000c700ed7202 */ /* 0x000fce0000000f00 */
[----:B------:R-:W-:Y:S05]  /*5dc0*/  WARPSYNC.COLLECTIVE R196, `(.L_x_20327) ;  /* 0x00000000c4087348 */ /* 0x000fea0003c00000 */
[----:B------:R0:W1:Y:S02]  /*5dd0*/  SHFL.BFLY P3, R196, R237, R198, R197 ;  /* 0x0c0000c6edc47389 */ /* 0x00006400000600c5 */
[----:B01----:R-:W-:Y:S01]  /*5de0*/  ENDCOLLECTIVE ;  /* 0x000000000000791b */ /* 0x003fe20003800000 */
.L_x_20327:
        /* <DEDUP_REMOVED lines=105> */
.L_x_20328:
[----:B------:R-:W-:Y:S01]  /*6480*/  HFMA2.MMA R198, -RZ, RZ, 0, 1.1920928955078125e-07 ;  /* 0x00000002ffc67435 */ /* 0x000fe200000001ff */
[----:B------:R-:W-:Y:S01]  /*6490*/  FADD.FTZ R227, R227, R196 ;  /* 0x000000c4e3e37221 */ /* 0x000fe20000010000 */
[----:B------:R-:W-:-:S04]  /*64a0*/  MOV R196, 0xffffffff ;  /* 0xffffffff00c47802 */ /* 0x000fc80000000f00 */
[----:B------:R-:W-:-:S07]  /*64b0*/  MOV R237, R227 ;  /* 0x000000e300ed7202 */ /* 0x000fce0000000f00 */
[----:B------:R-:W-:Y:S05]  /*64c0*/  WARPSYNC.COLLECTIVE R196, `(.L_x_20329) ;  /* 0x00000000c4087348 */ /* 0x000fea0003c00000 */
[----:B------:R0:W1:Y:S02]  /*64d0*/  SHFL.BFLY P3, R196, R237, R198, R197 ;  /* 0x0c0000c6edc47389 */ /* 0x00006400000600c5 */
[----:B01----:R-:W-:Y:S01]  /*64e0*/  ENDCOLLECTIVE ;  /* 0x000000000000791b */ /* 0x003fe20003800000 */
.L_x_20329:
[----:B------:R-:W-:Y:S01]  /*64f0*/  HFMA2.MMA R198, -RZ, RZ, 0, 2.384185791015625e-07 ;  /* 0x00000004ffc67435 */ /* 0x000fe200000001ff */
[----:B------:R-:W-:Y:S01]  /*6500*/  FADD.FTZ R227, R227, R196 ;  /* 0x000000c4e3e37221 */ /* 0x000fe20000010000 */
[----:B------:R-:W-:-:S04]  /*6510*/  MOV R196, 0xffffffff ;  /* 0xffffffff00c47802 */ /* 0x000fc80000000f00 */
[----:B------:R-:W-:-:S07]  /*6520*/  MOV R237, R227 ;  /* 0x000000e300ed7202 */ /* 0x000fce0000000f00 */
[----:B------:R-:W-:Y:S05]  /*6530*/  WARPSYNC.COLLECTIVE R196, `(.L_x_20330) ;  /* 0x00000000c4087348 */ /* 0x000fea0003c00000 */
[----:B------:R0:W1:Y:S02]  /*6540*/  SHFL.BFLY P3, R196, R237, R198, R197 ;  /* 0x0c0000c6edc47389 */ /* 0x00006400000600c5 */
[----:B01----:R-:W-:Y:S01]  /*6550*/  ENDCOLLECTIVE ;  /* 0x000000000000791b */ /* 0x003fe20003800000 */
.L_x_20330:
[----:B------:R-:W-:Y:S01]  /*6560*/  HFMA2.MMA R198, -RZ, RZ, 0, 4.76837158203125e-07 ;  /* 0x00000008ffc67435 */ /* 0x000fe200000001ff */
[----:B------:R-:W-:Y:S01]  /*6570*/  FADD.FTZ R227, R227, R196 ;  /* 0x000000c4e3e37221 */ /* 0x000fe20000010000 */
[----:B------:R-:W-:-:S04]  /*6580*/  MOV R196, 0xffffffff ;  /* 0xffffffff00c47802 */ /* 0x000fc80000000f00 */
[----:B------:R-:W-:-:S07]  /*6590*/  MOV R237, R227 ;  /* 0x000000e300ed7202 */ /* 0x000fce0000000f00 */
[----:B------:R-:W-:Y:S05]  /*65a0*/  WARPSYNC.COLLECTIVE R196, `(.L_x_20331) ;  /* 0x00000000c4087348 */ /* 0x000fea0003c00000 */
[----:B------:R0:W1:Y:S02]  /*65b0*/  SHFL.BFLY P3, R196, R237, R198, R197 ;  /* 0x0c0000c6edc47389 */ /* 0x00006400000600c5 */
[----:B01----:R-:W-:Y:S01]  /*65c0*/  ENDCOLLECTIVE ;  /* 0x000000000000791b */ /* 0x003fe20003800000 */
.L_x_20331:
[----:B------:R-:W-:Y:S01]  /*65d0*/  HFMA2.MMA R198, -RZ, RZ, 0, 9.5367431640625e-07 ;  /* 0x00000010ffc67435 */ /* 0x000fe200000001ff */
[----:B------:R-:W-:Y:S01]  /*65e0*/  FADD.FTZ R227, R227, R196 ;  /* 0x000000c4e3e37221 */ /* 0x000fe20000010000 */
[----:B------:R-:W-:-:S04]  /*65f0*/  MOV R196, 0xffffffff ;  /* 0xffffffff00c47802 */ /* 0x000fc80000000f00 */
[----:B------:R-:W-:-:S07]  /*6600*/  MOV R237, R227 ;  /* 0x000000e300ed7202 */ /* 0x000fce0000000f00 */
[----:B------:R-:W-:Y:S05]  /*6610*/  WARPSYNC.COLLECTIVE R196, `(.L_x_20332) ;  /* 0x00000000c4087348 */ /* 0x000fea0003c00000 */
[----:B------:R0:W1:Y:S02]  /*6620*/  SHFL.BFLY P3, R196, R237, R198, R197 ;  /* 0x0c0000c6edc47389 */ /* 0x00006400000600c5 */
[----:B01----:R-:W-:Y:S01]  /*6630*/  ENDCOLLECTIVE ;  /* 0x000000000000791b */ /* 0x003fe20003800000 */
.L_x_20332:
[----:B------:R-:W-:Y:S05]  /*6640*/  BRA `(.L_x_20333) ;  /* 0xffffffe000947947 */ /* 0x000fea000383ffff */
.L_x_20334:
        /* <DEDUP_REMOVED lines=11> */
.L_x_40149:


//--------------------- .text._ZN10layer_norm31ln_parallel_residual_fwd_kernelINS_13Kernel_traitsIf6__halfS2_S2_fjLj1536ELj1ELj4ELj1ELj16ENS_18Kernel_traits_baseILj1536EfS2_S2_S2_fjLj128EEEEELb0ELb1ELb0EEEvNS_9FwdParamsE --------------------------
	.section	.text._ZN10layer_norm31ln_parallel_residual_fwd_kernelINS_13Kernel_traitsIf6__halfS2_S2_fjLj1536ELj1ELj4ELj1ELj16ENS_18Kernel_traits_baseILj1536EfS2_S2_S2_fjLj128EEEEELb0ELb1ELb0EEEvNS_9FwdParamsE,"ax",@progbits
	.align	128
        .global         _ZN10layer_norm31ln_parallel_residual_fwd_kernelINS_13Kernel_traitsIf6__halfS2_S2_fjLj1536ELj1ELj4ELj1ELj16ENS_18Kernel_traits_baseILj1536EfS2_S2_S2_fjLj128EEEEELb0ELb1ELb0EEEvNS_9FwdParamsE
        .type           _ZN10layer_norm31ln_parallel_residual_fwd_kernelINS_13Kernel_traitsIf6__halfS2_S2_fjLj1536ELj1ELj4ELj1ELj16ENS_18Kernel_traits_baseILj1536EfS2_S2_S2_fjLj128EEEEELb0ELb1ELb0EEEvNS_9FwdParamsE,@function
        .size           _ZN10layer_norm31ln_parallel_residual_fwd_kernelINS_13Kernel_traitsIf6__halfS2_S2_fjLj1536ELj1ELj4ELj1ELj16ENS_18Kernel_traits_baseILj1536EfS2_S2_S2_fjLj128EEEEELb0ELb1ELb0EEEvNS_9FwdParamsE,(.L_x_40150 - _ZN10layer_norm31ln_parallel_residual_fwd_kernelINS_13Kernel_traitsIf6__halfS2_S2_fjLj1536ELj1ELj4ELj1ELj16ENS_18Kernel_traits_baseILj1536EfS2_S2_S2_fjLj128EEEEELb0ELb1ELb0EEEvNS_9FwdParamsE)
        .other          _ZN10layer_norm31ln_parallel_residual_fwd_kernelINS_13Kernel_traitsIf6__halfS2_S2_fjLj1536ELj1ELj4ELj1ELj16ENS_18Kernel_traits_baseILj1536EfS2_S2_S2_fjLj128EEEEELb0ELb1ELb0EEEvNS_9FwdParamsE,@"STO_CUDA_ENTRY STV_DEFAULT"
_ZN10layer_norm31ln_parallel_residual_fwd_kernelINS_13Kernel_traitsIf6__halfS2_S2_fjLj1536ELj1ELj4ELj1ELj16ENS_18Kernel_traits_baseILj1536EfS2_S2_S2_fjLj128EEEEELb0ELb1ELb0EEEvNS_9FwdParamsE:
.text._ZN10layer_norm31ln_parallel_residual_fwd_kernelINS_13Kernel_traitsIf6__halfS2_S2_fjLj1536ELj1ELj4ELj1ELj16ENS_18Kernel_traits_baseILj1536EfS2_S2_S2_fjLj128EEEEELb0ELb1ELb0EEEvNS_9FwdParamsE:
        /* <DEDUP_REMOVED lines=39> */
.L_x_20336:
[----:B------:R-:W-:Y:S05]  /*0270*/  BSYNC B0 ;  /* 0x0000000000007941 */ /* 0x000fea0003800000 */
.L_x_20335:
        /* <DEDUP_REMOVED lines=18> */
.L_x_20338:
[----:B------:R-:W-:Y:S05]  /*03a0*/  BSYNC B0 ;  /* 0x0000000000007941 */ /* 0x000fea0003800000 */
.L_x_20337:
        /* <DEDUP_REMOVED lines=18> */
.L_x_20340:
[----:B------:R-:W-:Y:S05]  /*04d0*/  BSYNC B0 ;  /* 0x0000000000007941 */ /* 0x000fea0003800000 */
.L_x_20339:
        /* <DEDUP_REMOVED lines=18> */
.L_x_20342:
[----:B------:R-:W-:Y:S05]  /*0600*/  BSYNC B0 ;  /* 0x0000000000007941 */ /* 0x000fea0003800000 */
.L_x_20341:
        /* <DEDUP_REMOVED lines=18> */
.L_x_20344:
[----:B------:R-:W-:Y:S05]  /*0730*/  BSYNC B0 ;  /* 0x0000000000007941 */ /* 0x000fea0003800000 */
.L_x_20343:
        /* <DEDUP_REMOVED lines=19> */
.L_x_20346:
[----:B------:R-:W-:Y:S05]  /*0870*/  BSYNC B0 ;  /* 0x0000000000007941 */ /* 0x000fea0003800000 */
.L_x_20345:
        /* <DEDUP_REMOVED lines=15> */
.L_x_20564:
        /* <DEDUP_REMOVED lines=29> */
.L_x_20350:
[----:B-----5:R-:W-:-:S05]  /*0b40*/  HADD2.F32 R149, -RZ, R8.H0_H0 ;  /* 0x20000008ff957230 */ /* 0x020fca0000004100 */
[----:B------:R-:W-:Y:S01]  /*0b50*/  FADD.FTZ R144, R149, R144 ;  /* 0x0000009095907221 */ /* 0x000fe20000010000 */
[----:B------:R-:W-:Y:S06]  /*0b60*/  BRA `(.L_x_20351) ;  /* 0x0000000000107947 */ /* 0x000fec0003800000 */
.L_x_20349:
[----:B-----5:R-:W-:Y:S02]  /*0b70*/  HADD2.F32 R149, -RZ, R132.H0_H0 ;  /* 0x20000084ff957230 */ /* 0x020fe40000004100 */
[----:B------:R-:W-:-:S03]  /*0b80*/  @P2 HADD2.F32 R151, -RZ, R8.H0_H0 ;  /* 0x20000008ff972230 */ /* 0x000fc60000004100 */
[----:B------:R-:W-:-:S04]  /*0b90*/  FADD.FTZ R144, R149, R144 ;  /* 0x0000009095907221 */ /* 0x000fc80000010000 */
[----:B------:R-:W-:-:S07]  /*0ba0*/  @P2 FADD.FTZ R144, R151, R144 ;  /* 0x0000009097902221 */ /* 0x000fce0000010000 */
.L_x_20351:
[----:B------:R-:W-:-:S04]  /*0bb0*/  F2FP.F16.F32.PACK_AB R0, RZ, R144 ;  /* 0x00000090ff00723e */ /* 0x000fc800000000ff */
[----:B-1-34-:R-:W-:-:S07]  /*0bc0*/  PRMT R4, R0, 0x7610, R4 ;  /* 0x0000761000047816 */ /* 0x01afce0000000004 */
.L_x_20352:
[----:B------:R-:W-:Y:S01]  /*0bd0*/  HADD2.F32 R149, -RZ, R108.H1_H1 ;  /* 0x3000006cff957230 */ /* 0x000fe20000004100 */
[----:B------:R-:W-:Y:S06]  /*0be0*/  @P3 BRA `(.L_x_20353) ;  /* 0x0000000000203947 */ /* 0x000fec0003800000 */
[----:B------:R-:W-:-:S04]  /*0bf0*/  ISETP.NE.U32.AND P4, PT, RZ, UR12, PT ;  /* 0x0000000cff007c0c */ /* 0x000fc8000bf85070 */
[----:B------:R-:W-:-:S13]  /*0c00*/  ISETP.NE.AND.EX P4, PT, RZ, UR13, PT, P4 ;  /* 0x0000000dff007c0c */ /* 0x000fda000bf85340 */
[----:B------:R-:W-:Y:S05]  /*0c10*/  @P4 BRA `(.L_x_20354) ;  /* 0x0000000000084947 */ /* 0x000fea0003800000 */
[----:B------:R-:W-:Y:S05]  /*0c20*/  @P0 BRA `(.L_x_20355) ;  /* 0x0000000000200947 */ /* 0x000fea0003800000 */
[----:B------:R-:W-:Y:S05]  /*0c30*/  BRA `(.L_x_20356) ;  /* 0x0000000000247947 */ /* 0x000fea0003800000 */
.L_x_20354:
[----:B-----5:R-:W-:-:S05]  /*0c40*/  HADD2.F32 R0, -RZ, R8.H1_H1 ;  /* 0x30000008ff007230 */ /* 0x020fca0000004100 */
[----:B------:R-:W-:Y:S01]  /*0c50*/  FADD.FTZ R149, R0, R149 ;  /* 0x0000009500957221 */ /* 0x000fe20000010000 */
[----:B------:R-:W-:Y:S06]  /*0c60*/  BRA `(.L_x_20355) ;  /* 0x0000000000107947 */ /* 0x000fec0003800000 */
.L_x_20353:
[----:B-----5:R-:W-:Y:S02]  /*0c70*/  HADD2.F32 R0, -RZ, R132.H1_H1 ;  /* 0x30000084ff007230 */ /* 0x020fe40000004100 */
[----:B------:R-:W-:-:S03]  /*0c80*/  @P2 HADD2.F32 R108, -RZ, R8.H1_H1 ;  /* 0x30000008ff6c2230 */ /* 0x000fc60000004100 */
[----:B------:R-:W-:-:S04]  /*0c90*/  FADD.FTZ R149, R0, R149 ;  /* 0x0000009500957221 */ /* 0x000fc80000010000 */
[----:B------:R-:W-:-:S07]  /*0ca0*/  @P2 FADD.FTZ R149, R108, R149 ;  /* 0x000000956c952221 */ /* 0x000fce0000010000 */
.L_x_20355:
[----:B------:R-:W-:-:S04]  /*0cb0*/  F2FP.F16.F32.PACK_AB R0, RZ, R149 ;  /* 0x00000095ff00723e */ /* 0x000fc800000000ff */
[----:B-1-34-:R-:W-:-:S07]  /*0cc0*/  PRMT R4, R4, 0x5410, R0 ;  /* 0x0000541004047816 */ /* 0x01afce0000000000 */
.L_x_20356:
[----:B------:R-:W-:Y:S01]  /*0cd0*/  HADD2.F32 R150, -RZ, R109.H0_H0 ;  /* 0x2000006dff967230 */ /* 0x000fe20000004100 */
[----:B------:R-:W-:Y:S06]  /*0ce0*/  @P3 BRA `(.L_x_20357) ;  /* 0x0000000000203947 */ /* 0x000fec0003800000 */
[----:B------:R-:W-:-:S04]  /*0cf0*/  ISETP.NE.U32.AND P4, PT, RZ, UR12, PT ;  /* 0x0000000cff007c0c */ /* 0x000fc8000bf85070 */
[----:B------:R-:W-:-:S13]  /*0d00*/  ISETP.NE.AND.EX P4, PT, RZ, UR13, PT, P4 ;  /* 0x0000000dff007c0c */ /* 0x000fda000bf85340 */
[----:B------:R-:W-:Y:S05]  /*0d10*/  @P4 BRA `(.L_x_20358) ;  /* 0x0000000000084947 */ /* 0x000fea0003800000 */
[----:B------:R-:W-:Y:S05]  /*0d20*/  @P0 BRA `(.L_x_20359) ;  /* 0x0000000000200947 */ /* 0x000fea0003800000 */
[----:B------:R-:W-:Y:S05]  /*0d30*/  BRA `(.L_x_20360) ;  /* 0x0000000000247947 */ /* 0x000fea0003800000 */
.L_x_20358:
[----:B-----5:R-:W-:-:S05]  /*0d40*/  HADD2.F32 R151, -RZ, R9.H0_H0 ;  /* 0x20000009ff977230 */ /* 0x020fca0000004100 */
[----:B------:R-:W-:Y:S01]  /*0d50*/  FADD.FTZ R150, R151, R150 ;  /* 0x0000009697967221 */ /* 0x000fe20000010000 */
[----:B------:R-:W-:Y:S06]  /*0d60*/  BRA `(.L_x_20359) ;  /* 0x0000000000107947 */ /* 0x000fec0003800000 */
.L_x_20357:
[----:B-----5:R-:W-:Y:S02]  /*0d70*/  HADD2.F32 R151, -RZ, R133.H0_H0 ;  /* 0x20000085ff977230 */ /* 0x020fe40000004100 */
[----:B------:R-:W-:-:S03]  /*0d80*/  @P2 HADD2.F32 R161, -RZ, R9.H0_H0 ;  /* 0x20000009ffa12230 */ /* 0x000fc60000004100 */
[----:B------:R-:W-:-:S04]  /*0d90*/  FADD.FTZ R150, R151, R150 ;  /* 0x0000009697967221 */ /* 0x000fc80000010000 */
[----:B------:R-:W-:-:S07]  /*0da0*/  @P2 FADD.FTZ R150, R161, R150 ;  /* 0x00000096a1962221 */ /* 0x000fce0000010000 */
.L_x_20359:
[----:B------:R-:W-:-:S04]  /*0db0*/  F2FP.F16.F32.PACK_AB R0, RZ, R150 ;  /* 0x00000096ff00723e */ /* 0x000fc800000000ff */
[----:B-1-34-:R-:W-:-:S07]  /*0dc0*/  PRMT R5, R0, 0x7610, R5 ;  /* 0x0000761000057816 */ /* 0x01afce0000000005 */
.L_x_20360:
[----:B------:R-:W-:Y:S01]  /*0dd0*/  HADD2.F32 R151, -RZ, R109.H1_H1 ;  /* 0x3000006dff977230 */ /* 0x000fe20000004100 */
[----:B------:R-:W-:Y:S06]  /*0de0*/  @P3 BRA `(.L_x_20361) ;  /* 0x0000000000203947 */ /* 0x000fec0003800000 */
[----:B------:R-:W-:-:S04]  /*0df0*/  ISETP.NE.U32.AND P4, PT, RZ, UR12, PT ;  /* 0x0000000cff007c0c */ /* 0x000fc8000bf85070 */
[----:B------:R-:W-:-:S13]  /*0e00*/  ISETP.NE.AND.EX P4, PT, RZ, UR13, PT, P4 ;  /* 0x0000000dff007c0c */ /* 0x000fda000bf85340 */
[----:B------:R-:W-:Y:S05]  /*0e10*/  @P4 BRA `(.L_x_20362) ;  /* 0x0000000000084947 */ /* 0x000fea0003800000 */
[----:B------:R-:W-:Y:S05]  /*0e20*/  @P0 BRA `(.L_x_20363) ;  /* 0x0000000000200947 */ /* 0x000fea0003800000 */
[----:B------:R-:W-:Y:S05]  /*0e30*/  BRA `(.L_x_20364) ;  /* 0x0000000000247947 */ /* 0x000fea0003800000 */
.L_x_20362:
[----:B-----5:R-:W-:-:S05]  /*0e40*/  HADD2.F32 R0, -RZ, R9.H1_H1 ;  /* 0x30000009ff007230 */ /* 0x020fca0000004100 */
[----:B------:R-:W-:Y:S01]  /*0e50*/  FADD.FTZ R151, R0, R151 ;  /* 0x0000009700977221 */ /* 0x000fe20000010000 */
[----:B------:R-:W-:Y:S06]  /*0e60*/  BRA `(.L_x_20363) ;  /* 0x0000000000107947 */ /* 0x000fec0003800000 */
.L_x_20361:
[----:B-----5:R-:W-:Y:S02]  /*0e70*/  HADD2.F32 R0, -RZ, R133.H1_H1 ;  /* 0x30000085ff007230 */ /* 0x020fe40000004100 */
[----:B------:R-:W-:-:S03]  /*0e80*/  @P2 HADD2.F32 R108, -RZ, R9.H1_H1 ;  /* 0x30000009ff6c2230 */ /* 0x000fc60000004100 */
[----:B------:R-:W-:-:S04]  /*0e90*/  FADD.FTZ R151, R0, R151 ;  /* 0x0000009700977221 */ /* 0x000fc80000010000 */
[----:B------:R-:W-:-:S07]  /*0ea0*/  @P2 FADD.FTZ R151, R108, R151 ;  /* 0x000000976c972221 */ /* 0x000fce0000010000 */
.L_x_20363:
[----:B------:R-:W-:-:S04]  /*0eb0*/  F2FP.F16.F32.PACK_AB R0, RZ, R151 ;  /* 0x00000097ff00723e */ /* 0x000fc800000000ff */
[----:B-1-34-:R-:W-:-:S07]  /*0ec0*/  PRMT R5, R5, 0x5410, R0 ;  /* 0x0000541005057816 */ /* 0x01afce0000000000 */
.L_x_20364:
[----:B------:R-:W-:Y:S01]  /*0ed0*/  HADD2.F32 R152, -RZ, R110.H0_H0 ;  /* 0x2000006eff987230 */ /* 0x000fe20000004100 */
[----:B------:R-:W-:Y:S06]  /*0ee0*/  @P3 BRA `(.L_x_20365) ;  /* 0x0000000000203947 */ /* 0x000fec0003800000 */
[----:B------:R-:W-:-:S04]  /*0ef0*/  ISETP.NE.U32.AND P4, PT, RZ, UR12, PT ;  /* 0x0000000cff007c0c */ /* 0x000fc8000bf85070 */
[----:B------:R-:W-:-:S13]  /*0f00*/  ISETP.NE.AND.EX P4, PT, RZ, UR13, PT, P4 ;  /* 0x0000000dff007c0c */ /* 0x000fda000bf85340 */
[----:B------:R-:W-:Y:S05]  /*0f10*/  @P4 BRA `(.L_x_20366) ;  /* 0x0000000000084947 */ /* 0x000fea0003800000 */
[----:B------:R-:W-:Y:S05]  /*0f20*/  @P0 BRA `(.L_x_20367) ;  /* 0x0000000000200947 */ /* 0x000fea0003800000 */
[----:B------:R-:W-:Y:S05]  /*0f30*/  BRA `(.L_x_20368) ;  /* 0x0000000000247947 */ /* 0x000fea0003800000 */
.L_x_20366:
[----:B-----5:R-:W-:-:S05]  /*0f40*/  HADD2.F32 R109, -RZ, R10.H0_H0 ;  /* 0x2000000aff6d7230 */ /* 0x020fca0000004100 */
[----:B------:R-:W-:Y:S01]  /*0f50*/  FADD.FTZ R152, R109, R152 ;  /* 0x000000986d987221 */ /* 0x000fe20000010000 */
[----:B------:R-:W-:Y:S06]  /*0f60*/  BRA `(.L_x_20367) ;  /* 0x0000000000107947 */ /* 0x000fec0003800000 */
.L_x_20365:
[----:B-----5:R-:W-:Y:S02]  /*0f70*/  HADD2.F32 R109, -RZ, R134.H0_H0 ;  /* 0x20000086ff6d7230 */ /* 0x020fe40000004100 */
[----:B------:R-:W-:-:S03]  /*0f80*/  @P2 HADD2.F32 R161, -RZ, R10.H0_H0 ;  /* 0x2000000affa12230 */ /* 0x000fc60000004100 */
[----:B------:R-:W-:-:S04]  /*0f90*/  FADD.FTZ R152, R109, R152 ;  /* 0x000000986d987221 */ /* 0x000fc80000010000 */
[----:B------:R-:W-:-:S07]  /*0fa0*/  @P2 FADD.FTZ R152, R161, R152 ;  /* 0x00000098a1982221 */ /* 0x000fce0000010000 */
.L_x_20367:
[----:B------:R-:W-:-:S04]  /*0fb0*/  F2FP.F16.F32.PACK_AB R0, RZ, R152 ;  /* 0x00000098ff00723e */ /* 0x000fc800000000ff */
[----:B-1-34-:R-:W-:-:S07]  /*0fc0*/  PRMT R6, R0, 0x7610, R6 ;  /* 0x0000761000067816 */ /* 0x01afce0000000006 */
.L_x_20368:
[----:B------:R-:W-:Y:S01]  /*0fd0*/  HADD2.F32 R160, -RZ, R110.H1_H1 ;  /* 0x3000006effa07230 */ /* 0x000fe20000004100 */
[----:B------:R-:W-:Y:S06]  /*0fe0*/  @P3 BRA `(.L_x_20369) ;  /* 0x0000000000203947 */ /* 0x000fec0003800000 */
[----:B------:R-:W-:-:S04]  /*0ff0*/  ISETP.NE.U32.AND P4, PT, RZ, UR12, PT ;  /* 0x0000000cff007c0c */ /* 0x000fc8000bf85070 */
[----:B------:R-:W-:-:S13]  /*1000*/  ISETP.NE.AND.EX P4, PT, RZ, UR13, PT, P4 ;  /* 0x0000000dff007c0c */ /* 0x000fda000bf85340 */
[----:B------:R-:W-:Y:S05]  /*1010*/  @P4 BRA `(.L_x_20370) ;  /* 0x0000000000084947 */ /* 0x000fea0003800000 */
[----:B------:R-:W-:Y:S05]  /*1020*/  @P0 BRA `(.L_x_20371) ;  /* 0x0000000000200947 */ /* 0x000fea0003800000 */
[----:B------:R-:W-:Y:S05]  /*1030*/  BRA `(.L_x_20372) ;  /* 0x0000000000247947 */ /* 0x000fea0003800000 */
.L_x_20370:
[----:B-----5:R-:W-:-:S05]  /*1040*/  HADD2.F32 R109, -RZ, R10.H1_H1 ;  /* 0x3000000aff6d7230 */ /* 0x020fca0000004100 */
[----:B------:R-:W-:Y:S01]  /*1050*/  FADD.FTZ R160, R109, R160 ;  /* 0x000000a06da07221 */ /* 0x000fe20000010000 */
[----:B------:R-:W-:Y:S06]  /*1060*/  BRA `(.L_x_20371) ;  /* 0x0000000000107947 */ /* 0x000fec0003800000 */
.L_x_20369:
[----:B-----5:R-:W-:Y:S02]  /*1070*/  HADD2.F32 R109, -RZ, R134.H1_H1 ;  /* 0x30000086ff6d7230 */ /* 0x020fe40000004100 */
[----:B------:R-:W-:-:S03]  /*1080*/  @P2 HADD2.F32 R161, -RZ, R10.H1_H1 ;  /* 0x3000000affa12230 */ /* 0x000fc60000004100 */
[----:B------:R-:W-:-:S04]  /*1090*/  FADD.FTZ R160, R109, R160 ;  /* 0x000000a06da07221 */ /* 0x000fc80000010000 */
[----:B------:R-:W-:-:S07]  /*10a0*/  @P2 FADD.FTZ R160, R161, R160 ;  /* 0x000000a0a1a02221 */ /* 0x000fce0000010000 */
.L_x_20371:
[----:B------:R-:W-:-:S04]  /*10b0*/  F2FP.F16.F32.PACK_AB R0, RZ, R160 ;  /* 0x000000a0ff00723e */ /* 0x000fc800000000ff */
[----:B-1-34-:R-:W-:-:S07]  /*10c0*/  PRMT R6, R6, 0x5410, R0 ;  /* 0x0000541006067816 */ /* 0x01afce0000000000 */
.L_x_20372:
[----:B------:R-:W-:Y:S01]  /*10d0*/  HADD2.F32 R161, -RZ, R111.H0_H0 ;  /* 0x2000006fffa17230 */ /* 0x000fe20000004100 */
[----:B------:R-:W-:Y:S06]  /*10e0*/  @P3 BRA `(.L_x_20373) ;  /* 0x0000000000203947 */ /* 0x000fec0003800000 */
[----:B------:R-:W-:-:S04]  /*10f0*/  ISETP.NE.U32.AND P4, PT, RZ, UR12, PT ;  /* 0x0000000cff007c0c */ /* 0x000fc8000bf85070 */
[----:B------:R-:W-:-:S13]  /*1100*/  ISETP.NE.AND.EX P4, PT, RZ, UR13, PT, P4 ;  /* 0x0000000dff007c0c */ /* 0x000fda000bf85340 */
[----:B------:R-:W-:Y:S05]  /*1110*/  @P4 BRA `(.L_x_20374) ;  /* 0x0000000000084947 */ /* 0x000fea0003800000 */
[----:B------:R-:W-:Y:S05]  /*1120*/  @P0 BRA `(.L_x_20375) ;  /* 0x0000000000200947 */ /* 0x000fea0003800000 */
[----:B------:R-:W-:Y:S05]  /*1130*/  BRA `(.L_x_20376) ;  /* 0x0000000000247947 */ /* 0x000fea0003800000 */
.L_x_20374:
[----:B-----5:R-:W-:-:S05]  /*1140*/  HADD2.F32 R0, -RZ, R11.H0_H0 ;  /* 0x2000000bff007230 */ /* 0x020fca0000004100 */
[----:B------:R-:W-:Y:S01]  /*1150*/  FADD.FTZ R161, R0, R161 ;  /* 0x000000a100a17221 */ /* 0x000fe20000010000 */
[----:B------:R-:W-:Y:S06]  /*1160*/  BRA `(.L_x_20375) ;  /* 0x0000000000107947 */ /* 0x000fec0003800000 */
.L_x_20373:
[----:B-----5:R-:W-:Y:S02]  /*1170*/  HADD2.F32 R0, -RZ, R135.H0_H0 ;  /* 0x20000087ff007230 */ /* 0x020fe40000004100 */
[----:B------:R-:W-:-:S03]  /*1180*/  @P2 HADD2.F32 R108, -RZ, R11.H0_H0 ;  /* 0x2000000bff6c2230 */ /* 0x000fc60000004100 */
[----:B------:R-:W-:-:S04]  /*1190*/  FADD.FTZ R161, R0, R161 ;  /* 0x000000a100a17221 */ /* 0x000fc80000010000 */
[----:B------:R-:W-:-:S07]  /*11a0*/  @P2 FADD.FTZ R161, R108, R161 ;  /* 0x000000a16ca12221 */ /* 0x000fce0000010000 */
.L_x_20375:
[----:B------:R-:W-:-:S04]  /*11b0*/  F2FP.F16.F32.PACK_AB R0, RZ, R161 ;  /* 0x000000a1ff00723e */ /* 0x000fc800000000ff */
[----:B-1-34-:R-:W-:-:S07]  /*11c0*/  PRMT R7, R0, 0x7610, R7 ;  /* 0x0000761000077816 */ /* 0x01afce0000000007 */
.L_x_20376:
[----:B------:R-:W-:Y:S01]  /*11d0*/  HADD2.F32 R162, -RZ, R111.H1_H1 ;  /* 0x3000006fffa27230 */ /* 0x000fe20000004100 */
[----:B------:R-:W-:Y:S06]  /*11e0*/  @P3 BRA `(.L_x_20377) ;  /* 0x0000000000203947 */ /* 0x000fec0003800000 */
[----:B------:R-:W-:-:S04]  /*11f0*/  ISETP.NE.U32.AND P2, PT, RZ, UR12, PT ;  /* 0x0000000cff007c0c */ /* 0x000fc8000bf45070 */
[----:B------:R-:W-:-:S13]  /*1200*/  ISETP.NE.AND.EX P2, PT, RZ, UR13, PT, P2 ;  /* 0x0000000dff007c0c */ /* 0x000fda000bf45320 */
[----:B------:R-:W-:Y:S05]  /*1210*/  @P2 BRA `(.L_x_20378) ;  /* 0x0000000000082947 */ /* 0x000fea0003800000 */
[----:B------:R-:W-:Y:S05]  /*1220*/  @P0 BRA `(.L_x_20379) ;  /* 0x0000000000200947 */ /* 0x000fea0003800000 */
[----:B------:R-:W-:Y:S05]  /*1230*/  BRA `(.L_x_20380) ;  /* 0x0000000000247947 */ /* 0x000fea0003800000 */
.L_x_20378:
[----:B-----5:R-:W-:-:S05]  /*1240*/  HADD2.F32 R109, -RZ, R11.H1_H1 ;  /* 0x3000000bff6d7230 */ /* 0x020fca0000004100 */
[----:B------:R-:W-:Y:S01]  /*1250*/  FADD.FTZ R162, R109, R162 ;  /* 0x000000a26da27221 */ /* 0x000fe20000010000 */
[----:B------:R-:W-:Y:S06]  /*1260*/  BRA `(.L_x_20379) ;  /* 0x0000000000107947 */ /* 0x000fec0003800000 */
.L_x_20377:
[----:B-----5:R-:W-:Y:S02]  /*1270*/  HADD2.F32 R109, -RZ, R135.H1_H1 ;  /* 0x30000087ff6d7230 */ /* 0x020fe40000004100 */
[----:B------:R-:W-:-:S03]  /*1280*/  @P2 HADD2.F32 R111, -RZ, R11.H1_H1 ;  /* 0x3000000bff6f2230 */ /* 0x000fc60000004100 */
[----:B------:R-:W-:-:S04]  /*1290*/  FADD.FTZ R162, R109, R162 ;  /* 0x000000a26da27221 */ /* 0x000fc80000010000 */
[----:B------:R-:W-:-:S07]  /*12a0*/  @P2 FADD.FTZ R162, R111, R162 ;  /* 0x000000a26fa22221 */ /* 0x000fce0000010000 */
.L_x_20379:
[----:B------:R-:W-:-:S04]  /*12b0*/  F2FP.F16.F32.PACK_AB R0, RZ, R162 ;  /* 0x000000a2ff00723e */ /* 0x000fc800000000ff */
[----:B-1-34-:R-:W-:-:S07]  /*12c0*/  PRMT R7, R7, 0x5410, R0 ;  /* 0x0000541007077816 */ /* 0x01afce0000000000 */
.L_x_20380:
[----:B------:R-:W0:Y:S01]  /*12d0*/  @P0 LDC.64 R108, c[0x0][0x238] ;  /* 0x00008e00ff6c0b82 */ /* 0x000e220000000a00 */
[C---:B------:R-:W-:Y:S02]  /*12e0*/  IADD3 R0, R143.reuse, 0x20, RZ ;  /* 0x000000208f007810 */ /* 0x040fe40007ffe0ff */
[----:B0-----:R-:W-:-:S04]  /*12f0*/  @P0 LEA R108, P2, R143, R108, 0x4 ;  /* 0x0000006c8f6c0211 */ /* 0x001fc800078420ff */
[----:B------:R-:W-:-:S05]  /*1300*/  @P0 LEA.HI.X R109, R143, R109, RZ, 0x4, P2 ;  /* 0x0000006d8f6d0211 */ /* 0x000fca00010f24ff */
[----:B------:R0:W-:Y:S04]  /*1310*/  @P0 STG.E.128 desc[UR4][R108.64], R4 ;  /* 0x000000046c000986 */ /* 0x0001e8000c101d04 */
.L_x_20348:
[----:B------:R-:W-:Y:S05]  /*1320*/  BSYNC B0 ;  /* 0x0000000000007941 */ /* 0x000fea0003800000 */
.L_x_20347:
        /* <DEDUP_REMOVED lines=25> */
.L_x_20384:
[----:B-----5:R-:W-:-:S05]  /*14c0*/  HADD2.F32 R154, -RZ, R8.H0_H0 ;  /* 0x20000008ff9a7230 */ /* 0x020fca0000004100 */
[----:B------:R-:W-:Y:S01]  /*14d0*/  FADD.FTZ R145, R154, R145 ;  /* 0x000000919a917221 */ /* 0x000fe20000010000 */
[----:B------:R-:W-:Y:S06]  /*14e0*/  BRA `(.L_x_20385) ;  /* 0x0000000000107947 */ /* 0x000fec0003800000 */
.L_x_20383:
[----:B-----5:R-:W-:Y:S02]  /*14f0*/  HADD2.F32 R154, -RZ, R132.H0_H0 ;  /* 0x20000084ff9a7230 */ /* 0x020fe40000004100 */
[----:B------:R-:W-:-:S03]  /*1500*/  @P2 HADD2.F32 R156, -RZ, R8.H0_H0 ;  /* 0x20000008ff9c2230 */ /* 0x000fc60000004100 */
[----:B------:R-:W-:-:S04]  /*1510*/  FADD.FTZ R145, R154, R145 ;  /* 0x000000919a917221 */ /* 0x000fc80000010000 */
[----:B------:R-:W-:-:S07]  /*1520*/  @P2 FADD.FTZ R145, R156, R145 ;  /* 0x000000919c912221 */ /* 0x000fce0000010000 */
.L_x_20385:
[----:B------:R-:W-:-:S04]  /*1530*/  F2FP.F16.F32.PACK_AB R153, RZ, R145 ;  /* 0x00000091ff99723e */ /* 0x000fc800000000ff */
[----:B-1-34-:R-:W-:-:S07]  /*1540*/  PRMT R4, R153, 0x7610, R4 ;  /* 0x0000761099047816 */ /* 0x01afce0000000004 */
.L_x_20386:
[----:B------:R-:W-:Y:S01]  /*1550*/  HADD2.F32 R153, -RZ, R108.H1_H1 ;  /* 0x3000006cff997230 */ /* 0x000fe20000004100 */
[----:B------:R-:W-:Y:S06]  /*1560*/  @P3 BRA `(.L_x_20387) ;  /* 0x0000000000203947 */ /* 0x000fec0003800000 */
[----:B------:R-:W-:-:S04]  /*1570*/  ISETP.NE.U32.AND P4, PT, RZ, UR12, PT ;  /* 0x0000000cff007c0c */ /* 0x000fc8000bf85070 */
[----:B------:R-:W-:-:S13]  /*1580*/  ISETP.NE.AND.EX P4, PT, RZ, UR13, PT, P4 ;  /* 0x0000000dff007c0c */ /* 0x000fda000bf85340 */
[----:B------:R-:W-:Y:S05]  /*1590*/  @P4 BRA `(.L_x_20388) ;  /* 0x0000000000084947 */ /* 0x000fea0003800000 */
[----:B------:R-:W-:Y:S05]  /*15a0*/  @P0 BRA `(.L_x_20389) ;  /* 0x0000000000200947 */ /* 0x000fea0003800000 */
[----:B------:R-:W-:Y:S05]  /*15b0*/  BRA `(.L_x_20390) ;  /* 0x0000000000247947 */ /* 0x000fea0003800000 */
.L_x_20388:
[----:B-----5:R-:W-:-:S05]  /*15c0*/  HADD2.F32 R108, -RZ, R8.H1_H1 ;  /* 0x30000008ff6c7230 */ /* 0x020fca0000004100 */
[----:B------:R-:W-:Y:S01]  /*15d0*/  FADD.FTZ R153, R108, R153 ;  /* 0x000000996c997221 */ /* 0x000fe20000010000 */
[----:B------:R-:W-:Y:S06]  /*15e0*/  BRA `(.L_x_20389) ;  /* 0x0000000000107947 */ /* 0x000fec0003800000 */
.L_x_20387:
[----:B-----5:R-:W-:Y:S02]  /*15f0*/  HADD2.F32 R108, -RZ, R132.H1_H1 ;  /* 0x30000084ff6c7230 */ /* 0x020fe40000004100 */
[----:B------:R-:W-:-:S03]  /*1600*/  @P2 HADD2.F32 R154, -RZ, R8.H1_H1 ;  /* 0x30000008ff9a2230 */ /* 0x000fc60000004100 */
[----:B------:R-:W-:-:S04]  /*1610*/  FADD.FTZ R153, R108, R153 ;  /* 0x000000996c997221 */ /* 0x000fc80000010000 */
[----:B------:R-:W-:-:S07]  /*1620*/  @P2 FADD.FTZ R153, R154, R153 ;  /* 0x000000999a992221 */ /* 0x000fce0000010000 */
.L_x_20389:
[----:B------:R-:W-:-:S04]  /*1630*/  F2FP.F16.F32.PACK_AB R108, RZ, R153 ;  /* 0x00000099ff6c723e */ /* 0x000fc800000000ff */
[----:B-1-34-:R-:W-:-:S07]  /*1640*/  PRMT R4, R4, 0x5410, R108 ;  /* 0x0000541004047816 */ /* 0x01afce000000006c */
.L_x_20390:
[----:B------:R-:W-:Y:S01]  /*1650*/  HADD2.F32 R154, -RZ, R109.H0_H0 ;  /* 0x2000006dff9a7230 */ /* 0x000fe20000004100 */
[----:B------:R-:W-:Y:S06]  /*1660*/  @P3 BRA `(.L_x_20391) ;  /* 0x0000000000203947 */ /* 0x000fec0003800000 */
[----:B------:R-:W-:-:S04]  /*1670*/  ISETP.NE.U32.AND P4, PT, RZ, UR12, PT ;  /* 0x0000000cff007c0c */ /* 0x000fc8000bf85070 */
[----:B------:R-:W-:-:S13]  /*1680*/  ISETP.NE.AND.EX P4, PT, RZ, UR13, PT, P4 ;  /* 0x0000000dff007c0c */ /* 0x000fda000bf85340 */
[----:B------:R-:W-:Y:S05]  /*1690*/  @P4 BRA `(.L_x_20392) ;  /* 0x0000000000084947 */ /* 0x000fea0003800000 */
[----:B------:R-:W-:Y:S05]  /*16a0*/  @P0 BRA `(.L_x_20393) ;  /* 0x0000000000200947 */ /* 0x000fea0003800000 */
[----:B------:R-:W-:Y:S05]  /*16b0*/  BRA `(.L_x_20394) ;  /* 0x0000000000247947 */ /* 0x000fea0003800000 */
.L_x_20392:
[----:B-----5:R-:W-:-:S05]  /*16c0*/  HADD2.F32 R155, -RZ, R9.H0_H0 ;  /* 0x20000009ff9b7230 */ /* 0x020fca0000004100 */
[----:B------:R-:W-:Y:S01]  /*16d0*/  FADD.FTZ R154, R155, R154 ;  /* 0x0000009a9b9a7221 */ /* 0x000fe20000010000 */
[----:B------:R-:W-:Y:S06]  /*16e0*/  BRA `(.L_x_20393) ;  /* 0x0000000000107947 */ /* 0x000fec0003800000 */
.L_x_20391:
[----:B-----5:R-:W-:Y:S02]  /*16f0*/  HADD2.F32 R155, -RZ, R133.H0_H0 ;  /* 0x20000085ff9b7230 */ /* 0x020fe40000004100 */
[----:B------:R-:W-:-:S03]  /*1700*/  @P2 HADD2.F32 R163, -RZ, R9.H0_H0 ;  /* 0x20000009ffa32230 */ /* 0x000fc60000004100 */
[----:B------:R-:W-:-:S04]  /*1710*/  FADD.FTZ R154, R155, R154 ;  /* 0x0000009a9b9a7221 */ /* 0x000fc80000010000 */
[----:B------:R-:W-:-:S07]  /*1720*/  @P2 FADD.FTZ R154, R163, R154 ;  /* 0x0000009aa39a2221 */ /* 0x000fce0000010000 */
.L_x_20393:
[----:B------:R-:W-:-:S04]  /*1730*/  F2FP.F16.F32.PACK_AB R108, RZ, R154 ;  /* 0x0000009aff6c723e */ /* 0x000fc800000000ff */
[----:B-1-34-:R-:W-:-:S07]  /*1740*/  PRMT R5, R108, 0x7610, R5 ;  /* 0x000076106c057816 */ /* 0x01afce0000000005 */
.L_x_20394:
[----:B------:R-:W-:Y:S01]  /*1750*/  HADD2.F32 R155, -RZ, R109.H1_H1 ;  /* 0x3000006dff9b7230 */ /* 0x000fe20000004100 */
[----:B------:R-:W-:Y:S06]  /*1760*/  @P3 BRA `(.L_x_20395) ;  /* 0x0000000000203947 */ /* 0x000fec0003800000 */
[----:B------:R-:W-:-:S04]  /*1770*/  ISETP.NE.U32.AND P4, PT, RZ, UR12, PT ;  /* 0x0000000cff007c0c */ /* 0x000fc8000bf85070 */
[----:B------:R-:W-:-:S13]  /*1780*/  ISETP.NE.AND.EX P4, PT, RZ, UR13, PT, P4 ;  /* 0x0000000dff007c0c */ /* 0x000fda000bf85340 */
[----:B------:R-:W-:Y:S05]  /*1790*/  @P4 BRA `(.L_x_20396) ;  /* 0x0000000000084947 */ /* 0x000fea0003800000 */
[----:B------:R-:W-:Y:S05]  /*17a0*/  @P0 BRA `(.L_x_20397) ;  /* 0x0000000000200947 */ /* 0x000fea0003800000 */
[----:B------:R-:W-:Y:S05]  /*17b0*/  BRA `(.L_x_20398) ;  /* 0x0000000000247947 */ /* 0x000fea0003800000 */
.L_x_20396:
[----:B-----5:R-:W-:-:S05]  /*17c0*/  HADD2.F32 R108, -RZ, R9.H1_H1 ;  /* 0x30000009ff6c7230 */ /* 0x020fca0000004100 */
[----:B------:R-:W-:Y:S01]  /*17d0*/  FADD.FTZ R155, R108, R155 ;  /* 0x0000009b6c9b7221 */ /* 0x000fe20000010000 */
[----:B------:R-:W-:Y:S06]  /*17e0*/  BRA `(.L_x_20397) ;  /* 0x0000000000107947 */ /* 0x000fec0003800000 */
.L_x_20395:
[----:B-----5:R-:W-:Y:S02]  /*17f0*/  HADD2.F32 R108, -RZ, R133.H1_H1 ;  /* 0x30000085ff6c7230 */ /* 0x020fe40000004100 */
[----:B------:R-:W-:-:S03]  /*1800*/  @P2 HADD2.F32 R156, -RZ, R9.H1_H1 ;  /* 0x30000009ff9c2230 */ /* 0x000fc60000004100 */
[----:B------:R-:W-:-:S04]  /*1810*/  FADD.FTZ R155, R108, R155 ;  /* 0x0000009b6c9b7221 */ /* 0x000fc80000010000 */
[----:B------:R-:W-:-:S07]  /*1820*/  @P2 FADD.FTZ R155, R156, R155 ;  /* 0x0000009b9c9b2221 */ /* 0x000fce0000010000 */
.L_x_20397:
[----:B------:R-:W-:-:S04]  /*1830*/  F2FP.F16.F32.PACK_AB R108, RZ, R155 ;  /* 0x0000009bff6c723e */ /* 0x000fc800000000ff */
[----:B-1-34-:R-:W-:-:S07]  /*1840*/  PRMT R5, R5, 0x5410, R108 ;  /* 0x0000541005057816 */ /* 0x01afce000000006c */
.L_x_20398:
[----:B------:R-:W-:Y:S01]  /*1850*/  HADD2.F32 R156, -RZ, R110.H0_H0 ;  /* 0x2000006eff9c7230 */ /* 0x000fe20000004100 */
[----:B------:R-:W-:Y:S06]  /*1860*/  @P3 BRA `(.L_x_20399) ;  /* 0x0000000000203947 */ /* 0x000fec0003800000 */
[----:B------:R-:W-:-:S04]  /*1870*/  ISETP.NE.U32.AND P4, PT, RZ, UR12, PT ;  /* 0x0000000cff007c0c */ /* 0x000fc8000bf85070 */
[----:B------:R-:W-:-:S13]  /*1880*/  ISETP.NE.AND.EX P4, PT, RZ, UR13, PT, P4 ;  /* 0x0000000dff007c0c */ /* 0x000fda000bf85340 */
[----:B------:R-:W-:Y:S05]  /*1890*/  @P4 BRA `(.L_x_20400) ;  /* 0x0000000000084947 */ /* 0x000fea0003800000 */
[----:B------:R-:W-:Y:S05]  /*18a0*/  @P0 BRA `(.L_x_20401) ;  /* 0x0000000000200947 */ /* 0x000fea0003800000 */
[----:B------:R-:W-:Y:S05]  /*18b0*/  BRA `(.L_x_20402) ;  /* 0x0000000000247947 */ /* 0x000fea0003800000 */
.L_x_20400:
[----:B-----5:R-:W-:-:S05]  /*18c0*/  HADD2.F32 R109, -RZ, R10.H0_H0 ;  /* 0x2000000aff6d7230 */ /* 0x020fca0000004100 */
[----:B------:R-:W-:Y:S01]  /*18d0*/  FADD.FTZ R156, R109, R156 ;  /* 0x0000009c6d9c7221 */ /* 0x000fe20000010000 */
[----:B------:R-:W-:Y:S06]  /*18e0*/  BRA `(.L_x_20401) ;  /* 0x0000000000107947 */ /* 0x000fec0003800000 */
.L_x_20399:
[----:B-----5:R-:W-:Y:S02]  /*18f0*/  HADD2.F32 R109, -RZ, R134.H0_H0 ;  /* 0x20000086ff6d7230 */ /* 0x020fe40000004100 */
[----:B------:R-:W-:-:S03]  /*1900*/  @P2 HADD2.F32 R163, -RZ, R10.H0_H0 ;  /* 0x2000000affa32230 */ /* 0x000fc60000004100 */
[----:B------:R-:W-:-:S04]  /*1910*/  FADD.FTZ R156, R109, R156 ;  /* 0x0000009c6d9c7221 */ /* 0x000fc80000010000 */
[----:B------:R-:W-:-:S07]  /*1920*/  @P2 FADD.FTZ R156, R163, R156 ;  /* 0x0000009ca39c2221 */ /* 0x000fce0000010000 */
.L_x_20401:
[----:B------:R-:W-:-:S04]  /*1930*/  F2FP.F16.F32.PACK_AB R108, RZ, R156 ;  /* 0x0000009cff6c723e */ /* 0x000fc800000000ff */
[----:B-1-34-:R-:W-:-:S07]  /*1940*/  PRMT R6, R108, 0x7610, R6 ;  /* 0x000076106c067816 */ /* 0x01afce0000000006 */
.L_x_20402:
[----:B------:R-:W-:Y:S01]  /*1950*/  HADD2.F32 R163, -RZ, R110.H1_H1 ;  /* 0x3000006effa37230 */ /* 0x000fe20000004100 */
[----:B------:R-:W-:Y:S06]  /*1960*/  @P3 BRA `(.L_x_20403) ;  /* 0x0000000000203947 */ /* 0x000fec0003800000 */
[----:B------:R-:W-:-:S04]  /*1970*/  ISETP.NE.U32.AND P4, PT, RZ, UR12, PT ;  /* 0x0000000cff007c0c */ /* 0x000fc8000bf85070 */
[----:B------:R-:W-:-:S13]  /*1980*/  ISETP.NE.AND.EX P4, PT, RZ, UR13, PT, P4 ;  /* 0x0000000dff007c0c */ /* 0x000fda000bf85340 */
[----:B------:R-:W-:Y:S05]  /*1990*/  @P4 BRA `(.L_x_20404) ;  /* 0x0000000000084947 */ /* 0x000fea0003800000 */
[----:B------:R-:W-:Y:S05]  /*19a0*/  @P0 BRA `(.L_x_20405) ;  /* 0x0000000000200947 */ /* 0x000fea0003800000 */
[----:B------:R-:W-:Y:S05]  /*19b0*/  BRA `(.L_x_20406) ;  /* 0x0000000000247947 */ /* 0x000fea0003800000 */
.L_x_20404:
[----:B-----5:R-:W-:-:S05]  /*19c0*/  HADD2.F32 R108, -RZ, R10.H1_H1 ;  /* 0x3000000aff6c7230 */ /* 0x020fca0000004100 */
[----:B------:R-:W-:Y:S01]  /*19d0*/  FADD.FTZ R163, R108, R163 ;  /* 0x000000a36ca37221 */ /* 0x000fe20000010000 */
[----:B------:R-:W-:Y:S06]  /*19e0*/  BRA `(.L_x_20405) ;  /* 0x0000000000107947 */ /* 0x000fec0003800000 */
.L_x_20403:
[----:B-----5:R-:W-:Y:S02]  /*19f0*/  HADD2.F32 R108, -RZ, R134.H1_H1 ;  /* 0x30000086ff6c7230 */ /* 0x020fe40000004100 */
[----:B------:R-:W-:-:S03]  /*1a00*/  @P2 HADD2.F32 R110, -RZ, R10.H1_H1 ;  /* 0x3000000aff6e2230 */ /* 0x000fc60000004100 */
[----:B------:R-:W-:-:S04]  /*1a10*/  FADD.FTZ R163, R108, R163 ;  /* 0x000000a36ca37221 */ /* 0x000fc80000010000 */
[----:B------:R-:W-:-:S07]  /*1a20*/  @P2 FADD.FTZ R163, R110, R163 ;  /* 0x000000a36ea32221 */ /* 0x000fce0000010000 */
.L_x_20405:
[----:B------:R-:W-:-:S04]  /*1a30*/  F2FP.F16.F32.PACK_AB R108, RZ, R163 ;  /* 0x000000a3ff6c723e */ /* 0x000fc800000000ff */
[----:B-1-34-:R-:W-:-:S07]  /*1a40*/  PRMT R6, R6, 0x5410, R108 ;  /* 0x0000541006067816 */ /* 0x01afce000000006c */
.L_x_20406:
[----:B------:R-:W-:Y:S01]  /*1a50*/  HADD2.F32 R164, -RZ, R111.H0_H0 ;  /* 0x2000006fffa47230 */ /* 0x000fe20000004100 */
[----:B------:R-:W-:Y:S06]  /*1a60*/  @P3 BRA `(.L_x_20407) ;  /* 0x0000000000203947 */ /* 0x000fec0003800000 */
[----:B------:R-:W-:-:S04]  /*1a70*/  ISETP.NE.U32.AND P4, PT, RZ, UR12, PT ;  /* 0x0000000cff007c0c */ /* 0x000fc8000bf85070 */
[----:B------:R-:W-:-:S13]  /*1a80*/  ISETP.NE.AND.EX P4, PT, RZ, UR13, PT, P4 ;  /* 0x0000000dff007c0c */ /* 0x000fda000bf85340 */
[----:B------:R-:W-:Y:S05]  /*1a90*/  @P4 BRA `(.L_x_20408) ;  /* 0x0000000000084947 */ /* 0x000fea0003800000 */
[----:B------:R-:W-:Y:S05]  /*1aa0*/  @P0 BRA `(.L_x_20409) ;  /* 0x0000000000200947 */ /* 0x000fea0003800000 */
[----:B------:R-:W-:Y:S05]  /*1ab0*/  BRA `(.L_x_20410) ;  /* 0x0000000000247947 */ /* 0x000fea0003800000 */
.L_x_20408:
[----:B-----5:R-:W-:-:S05]  /*1ac0*/  HADD2.F32 R109, -RZ, R11.H0_H0 ;  /* 0x2000000bff6d7230 */ /* 0x020fca0000004100 */
[----:B------:R-:W-:Y:S01]  /*1ad0*/  FADD.FTZ R164, R109, R164 ;  /* 0x000000a46da47221 */ /* 0x000fe20000010000 */
[----:B------:R-:W-:Y:S06]  /*1ae0*/  BRA `(.L_x_20409) ;  /* 0x0000000000107947 */ /* 0x000fec0003800000 */
.L_x_20407:
[----:B-----5:R-:W-:Y:S02]  /*1af0*/  HADD2.F32 R109, -RZ, R135.H0_H0 ;  /* 0x20000087ff6d7230 */ /* 0x020fe40000004100 */
[----:B------:R-:W-:-:S03]  /*1b00*/  @P2 HADD2.F32 R165, -RZ, R11.H0_H0 ;  /* 0x2000000bffa52230 */ /* 0x000fc60000004100 */
[----:B------:R-:W-:-:S04]  /*1b10*/  FADD.FTZ R164, R109, R164 ;  /* 0x000000a46da47221 */ /* 0x000fc80000010000 */
[----:B------:R-:W-:-:S07]  /*1b20*/  @P2 FADD.FTZ R164, R165, R164 ;  /* 0x000000a4a5a42221 */ /* 0x000fce0000010000 */
.L_x_20409:
[----:B------:R-:W-:-:S04]  /*1b30*/  F2FP.F16.F32.PACK_AB R108, RZ, R164 ;  /* 0x000000a4ff6c723e */ /* 0x000fc800000000ff */
[----:B-1-34-:R-:W-:-:S07]  /*1b40*/  PRMT R7, R108, 0x7610, R7 ;  /* 0x000076106c077816 */ /* 0x01afce0000000007 */
.L_x_20410:
[----:B------:R-:W-:Y:S01]  /*1b50*/  HADD2.F32 R165, -RZ, R111.H1_H1 ;  /* 0x3000006fffa57230 */ /* 0x000fe20000004100 */
[----:B------:R-:W-:Y:S06]  /*1b60*/  @P3 BRA `(.L_x_20411) ;  /* 0x0000000000203947 */ /* 0x000fec0003800000 */
[----:B------:R-:W-:-:S04]  /*1b70*/  ISETP.NE.U32.AND P2, PT, RZ, UR12, PT ;  /* 0x0000000cff007c0c */ /* 0x000fc8000bf45070 */
[----:B------:R-:W-:-:S13]  /*1b80*/  ISETP.NE.AND.EX P2, PT, RZ, UR13, PT, P2 ;  /* 0x0000000dff007c0c */ /* 0x000fda000bf45320 */
[----:B------:R-:W-:Y:S05]  /*1b90*/  @P2 BRA `(.L_x_20412) ;  /* 0x0000000000082947 */ /* 0x000fea0003800000 */
[----:B------:R-:W-:Y:S05]  /*1ba0*/  @P0 BRA `(.L_x_20413) ;  /* 0x0000000000200947 */ /* 0x000fea0003800000 */
[----:B------:R-:W-:Y:S05]  /*1bb0*/  BRA `(.L_x_20414) ;  /* 0x0000000000247947 */ /* 0x000fea0003800000 */
.L_x_20412:
[----:B-----5:R-:W-:-:S05]  /*1bc0*/  HADD2.F32 R108, -RZ, R11.H1_H1 ;  /* 0x3000000bff6c7230 */ /* 0x020fca0000004100 */
[----:B------:R-:W-:Y:S01]  /*1bd0*/  FADD.FTZ R165, R108, R165 ;  /* 0x000000a56ca57221 */ /* 0x000fe20000010000 */
[----:B------:R-:W-:Y:S06]  /*1be0*/  BRA `(.L_x_20413) ;  /* 0x0000000000107947 */ /* 0x000fec0003800000 */
.L_x_20411:
[----:B-----5:R-:W-:Y:S02]  /*1bf0*/  HADD2.F32 R108, -RZ, R135.H1_H1 ;  /* 0x30000087ff6c7230 */ /* 0x020fe40000004100 */
[----:B------:R-:W-:-:S03]  /*1c00*/  @P2 HADD2.F32 R110, -RZ, R11.H1_H1 ;  /* 0x3000000bff6e2230 */ /* 0x000fc60000004100 */
[----:B------:R-:W-:-:S04]  /*1c10*/  FADD.FTZ R165, R108, R165 ;  /* 0x000000a56ca57221 */ /* 0x000fc80000010000 */
[----:B------:R-:W-:-:S07]  /*1c20*/  @P2 FADD.FTZ R165, R110, R165 ;  /* 0x000000a56ea52221 */ /* 0x000fce0000010000 */
.L_x_20413:
[----:B------:R-:W-:-:S04]  /*1c30*/  F2FP.F16.F32.PACK_AB R108, RZ, R165 ;  /* 0x000000a5ff6c723e */ /* 0x000fc800000000ff */
[----:B-1-34-:R-:W-:-:S07]  /*1c40*/  PRMT R7, R7, 0x5410, R108 ;  /* 0x0000541007077816 */ /* 0x01afce000000006c */
.L_x_20414:
[----:B------:R-:W0:Y:S02]  /*1c50*/  @P0 LDC.64 R108, c[0x0][0x238] ;  /* 0x00008e00ff6c0b82 */ /* 0x000e240000000a00 */
[----:B0-----:R-:W-:-:S04]  /*1c60*/  @P0 LEA R108, P2, R0, R108, 0x4 ;  /* 0x0000006c006c0211 */ /* 0x001fc800078420ff */
[C---:B------:R-:W-:Y:S02]  /*1c70*/  @P0 LEA.HI.X R109, R0.reuse, R109, RZ, 0x4, P2 ;  /* 0x0000006d006d0211 */ /* 0x040fe400010f24ff */
[----:B------:R-:W-:-:S03]  /*1c80*/  IADD3 R0, R0, 0x20, RZ ;  /* 0x0000002000007810 */ /* 0x000fc60007ffe0ff */
[----:B------:R0:W-:Y:S04]  /*1c90*/  @P0 STG.E.128 desc[UR4][R108.64], R4 ;  /* 0x000000046c000986 */ /* 0x0001e8000c101d04 */
.L_x_20382:
[----:B------:R-:W-:Y:S05]  /*1ca0*/  BSYNC B0 ;  /* 0x0000000000007941 */ /* 0x000fea0003800000 */
.L_x_20381:
        /* <DEDUP_REMOVED lines=25> */
.L_x_20418:
[----:B-----5:R-:W-:-:S05]  /*1e40*/  HADD2.F32 R116, -RZ, R8.H0_H0 ;  /* 0x20000008ff747230 */ /* 0x020fca0000004100 */
[----:B------:R-:W-:Y:S01]  /*1e50*/  FADD.FTZ R113, R116, R113 ;  /* 0x0000007174717221 */ /* 0x000fe20000010000 */
[----:B------:R-:W-:Y:S06]  /*1e60*/  BRA `(.L_x_20419) ;  /* 0x0000000000107947 */ /* 0x000fec0003800000 */
.L_x_20417:
[----:B-----5:R-:W-:Y:S02]  /*1e70*/  HADD2.F32 R116, -RZ, R132.H0_H0 ;  /* 0x20000084ff747230 */ /* 0x020fe40000004100 */
[----:B------:R-:W-:-:S03]  /*1e80*/  @P2 HADD2.F32 R118, -RZ, R8.H0_H0 ;  /* 0x20000008ff762230 */ /* 0x000fc60000004100 */
[----:B------:R-:W-:-:S04]  /*1e90*/  FADD.FTZ R113, R116, R113 ;  /* 0x0000007174717221 */ /* 0x000fc80000010000 */
[----:B------:R-:W-:-:S07]  /*1ea0*/  @P2 FADD.FTZ R113, R118, R113 ;  /* 0x0000007176712221 */ /* 0x000fce0000010000 */
.L_x_20419:
[----:B------:R-:W-:-:S04]  /*1eb0*/  F2FP.F16.F32.PACK_AB R116, RZ, R113 ;  /* 0x00000071ff74723e */ /* 0x000fc800000000ff */
[----:B-1-34-:R-:W-:-:S07]  /*1ec0*/  PRMT R4, R116, 0x7610, R4 ;  /* 0x0000761074047816 */ /* 0x01afce0000000004 */
.L_x_20420:
[----:B------:R-:W-:Y:S01]  /*1ed0*/  HADD2.F32 R116, -RZ, R108.H1_H1 ;  /* 0x3000006cff747230 */ /* 0x000fe20000004100 */
[----:B------:R-:W-:Y:S06]  /*1ee0*/  @P3 BRA `(.L_x_20421) ;  /* 0x0000000000203947 */ /* 0x000fec0003800000 */
[----:B------:R-:W-:-:S04]  /*1ef0*/  ISETP.NE.U32.AND P4, PT, RZ, UR12, PT ;  /* 0x0000000cff007c0c */ /* 0x000fc8000bf85070 */
[----:B------:R-:W-:-:S13]  /*1f00*/  ISETP.NE.AND.EX P4, PT, RZ, UR13, PT, P4 ;  /* 0x0000000dff007c0c */ /* 0x000fda000bf85340 */
[----:B------:R-:W-:Y:S05]  /*1f10*/  @P4 BRA `(.L_x_20422) ;  /* 0x0000000000084947 */ /* 0x000fea0003800000 */
[----:B------:R-:W-:Y:S05]  /*1f20*/  @P0 BRA `(.L_x_20423) ;  /* 0x0000000000200947 */ /* 0x000fea0003800000 */
[----:B------:R-:W-:Y:S05]  /*1f30*/  BRA `(.L_x_20424) ;  /* 0x0000000000247947 */ /* 0x000fea0003800000 */
.L_x_20422:
[----:B-----5:R-:W-:-:S05]  /*1f40*/  HADD2.F32 R117, -RZ, R8.H1_H1 ;  /* 0x30000008ff757230 */ /* 0x020fca0000004100 */
[----:B------:R-:W-:Y:S01]  /*1f50*/  FADD.FTZ R116, R117, R116 ;  /* 0x0000007475747221 */ /* 0x000fe20000010000 */
[----:B------:R-:W-:Y:S06]  /*1f60*/  BRA `(.L_x_20423) ;  /* 0x0000000000107947 */ /* 0x000fec0003800000 */
.L_x_20421:
[----:B-----5:R-:W-:Y:S02]  /*1f70*/  HADD2.F32 R117, -RZ, R132.H1_H1 ;  /* 0x30000084ff757230 */ /* 0x020fe40000004100 */
[----:B------:R-:W-:-:S03]  /*1f80*/  @P2 HADD2.F32 R119, -RZ, R8.H1_H1 ;  /* 0x30000008ff772230 */ /* 0x000fc60000004100 */
[----:B------:R-:W-:-:S04]  /*1f90*/  FADD.FTZ R116, R117, R116 ;  /* 0x0000007475747221 */ /* 0x000fc80000010000 */
[----:B------:R-:W-:-:S07]  /*1fa0*/  @P2 FADD.FTZ R116, R119, R116 ;  /* 0x0000007477742221 */ /* 0x000fce0000010000 */
.L_x_20423:
[----:B------:R-:W-:-:S04]  /*1fb0*/  F2FP.F16.F32.PACK_AB R108, RZ, R116 ;  /* 0x00000074ff6c723e */ /* 0x000fc800000000ff */
[----:B-1-34-:R-:W-:-:S07]  /*1fc0*/  PRMT R4, R4, 0x5410, R108 ;  /* 0x0000541004047816 */ /* 0x01afce000000006c */
.L_x_20424:
[----:B------:R-:W-:Y:S01]  /*1fd0*/  HADD2.F32 R117, -RZ, R109.H0_H0 ;  /* 0x2000006dff757230 */ /* 0x000fe20000004100 */
[----:B------:R-:W-:Y:S06]  /*1fe0*/  @P3 BRA `(.L_x_20425) ;  /* 0x0000000000203947 */ /* 0x000fec0003800000 */
[----:B------:R-:W-:-:S04]  /*1ff0*/  ISETP.NE.U32.AND P4, PT, RZ, UR12, PT ;  /* 0x0000000cff007c0c */ /* 0x000fc8000bf85070 */
[----:B------:R-:W-:-:S13]  /*2000*/  ISETP.NE.AND.EX P4, PT, RZ, UR13, PT, P4 ;  /* 0x0000000dff007c0c */ /* 0x000fda000bf85340 */
[----:B------:R-:W-:Y:S05]  /*2010*/  @P4 BRA `(.L_x_20426) ;  /* 0x0000000000084947 */ /* 0x000fea0003800000 */
[----:B------:R-:W-:Y:S05]  /*2020*/  @P0 BRA `(.L_x_20427) ;  /* 0x0000000000200947 */ /* 0x000fea0003800000 */
[----:B------:R-:W-:Y:S05]  /*2030*/  BRA `(.L_x_20428) ;  /* 0x0000000000247947 */ /* 0x000fea0003800000 */
.L_x_20426:
[----:B-----5:R-:W-:-:S05]  /*2040*/  HADD2.F32 R108, -RZ, R9.H0_H0 ;  /* 0x20000009ff6c7230 */ /* 0x020fca0000004100 */
[----:B------:R-:W-:Y:S01]  /*2050*/  FADD.FTZ R117, R108, R117 ;  /* 0x000000756c757221 */ /* 0x000fe20000010000 */
[----:B------:R-:W-:Y:S06]  /*2060*/  BRA `(.L_x_20427) ;  /* 0x0000000000107947 */ /* 0x000fec0003800000 */
.L_x_20425:
[----:B-----5:R-:W-:Y:S02]  /*2070*/  HADD2.F32 R108, -RZ, R133.H0_H0 ;  /* 0x20000085ff6c7230 */ /* 0x020fe40000004100 */
[----:B------:R-:W-:-:S03]  /*2080*/  @P2 HADD2.F32 R118, -RZ, R9.H0_H0 ;  /* 0x20000009ff762230 */ /* 0x000fc60000004100 */
[----:B------:R-:W-:-:S04]  /*2090*/  FADD.FTZ R117, R108, R117 ;  /* 0x000000756c757221 */ /* 0x000fc80000010000 */
[----:B------:R-:W-:-:S07]  /*20a0*/  @P2 FADD.FTZ R117, R118, R117 ;  /* 0x0000007576752221 */ /* 0x000fce0000010000 */
.L_x_20427:
[----:B------:R-:W-:-:S04]  /*20b0*/  F2FP.F16.F32.PACK_AB R108, RZ, R117 ;  /* 0x00000075ff6c723e */ /* 0x000fc800000000ff */
[----:B-1-34-:R-:W-:-:S07]  /*20c0*/  PRMT R5, R108, 0x7610, R5 ;  /* 0x000076106c057816 */ /* 0x01afce0000000005 */
.L_x_20428:
[----:B------:R-:W-:Y:S01]  /*20d0*/  HADD2.F32 R118, -RZ, R109.H1_H1 ;  /* 0x3000006dff767230 */ /* 0x000fe20000004100 */
[----:B------:R-:W-:Y:S06]  /*20e0*/  @P3 BRA `(.L_x_20429) ;  /* 0x0000000000203947 */ /* 0x000fec0003800000 */
[----:B------:R-:W-:-:S04]  /*20f0*/  ISETP.NE.U32.AND P4, PT, RZ, UR12, PT ;  /* 0x0000000cff007c0c */ /* 0x000fc8000bf85070 */
[----:B------:R-:W-:-:S13]  /*2100*/  ISETP.NE.AND.EX P4, PT, RZ, UR13, PT, P4 ;  /* 0x0000000dff007c0c */ /* 0x000fda000bf85340 */
[----:B------:R-:W-:Y:S05]  /*2110*/  @P4 BRA `(.L_x_20430) ;  /* 0x0000000000084947 */ /* 0x000fea0003800000 */
[----:B------:R-:W-:Y:S05]  /*2120*/  @P0 BRA `(.L_x_20431) ;  /* 0x0000000000200947 */ /* 0x000fea0003800000 */
[----:B------:R-:W-:Y:S05]  /*2130*/  BRA `(.L_x_20432) ;  /* 0x0000000000247947 */ /* 0x000fea0003800000 */
.L_x_20430:
[----:B-----5:R-:W-:-:S05]  /*2140*/  HADD2.F32 R109, -RZ, R9.H1_H1 ;  /* 0x30000009ff6d7230 */ /* 0x020fca0000004100 */
[----:B------:R-:W-:Y:S01]  /*2150*/  FADD.FTZ R118, R109, R118 ;  /* 0x000000766d767221 */ /* 0x000fe20000010000 */
[----:B------:R-:W-:Y:S06]  /*2160*/  BRA `(.L_x_20431) ;  /* 0x0000000000107947 */ /* 0x000fec0003800000 */
.L_x_20429:
[----:B-----5:R-:W-:Y:S02]  /*2170*/  HADD2.F32 R109, -RZ, R133.H1_H1 ;  /* 0x30000085ff6d7230 */ /* 0x020fe40000004100 */
[----:B------:R-:W-:-:S03]  /*2180*/  @P2 HADD2.F32 R119, -RZ, R9.H1_H1 ;  /* 0x30000009ff772230 */ /* 0x000fc60000004100 */
[----:B------:R-:W-:-:S04]  /*2190*/  FADD.FTZ R118, R109, R118 ;  /* 0x000000766d767221 */ /* 0x000fc80000010000 */
[----:B------:R-:W-:-:S07]  /*21a0*/  @P2 FADD.FTZ R118, R119, R118 ;  /* 0x0000007677762221 */ /* 0x000fce0000010000 */
.L_x_20431:
[----:B------:R-:W-:-:S04]  /*21b0*/  F2FP.F16.F32.PACK_AB R108, RZ, R118 ;  /* 0x00000076ff6c723e */ /* 0x000fc800000000ff */
[----:B-1-34-:R-:W-:-:S07]  /*21c0*/  PRMT R5, R5, 0x5410, R108 ;  /* 0x0000541005057816 */ /* 0x01afce000000006c */
.L_x_20432:
[----:B------:R-:W-:Y:S01]  /*21d0*/  HADD2.F32 R119, -RZ, R110.H0_H0 ;  /* 0x2000006eff777230 */ /* 0x000fe20000004100 */
[----:B------:R-:W-:Y:S06]  /*21e0*/  @P3 BRA `(.L_x_20433) ;  /* 0x0000000000203947 */ /* 0x000fec0003800000 */
[----:B------:R-:W-:-:S04]  /*21f0*/  ISETP.NE.U32.AND P4, PT, RZ, UR12, PT ;  /* 0x0000000cff007c0c */ /* 0x000fc8000bf85070 */
[----:B------:R-:W-:-:S13]  /*2200*/  ISETP.NE.AND.EX P4, PT, RZ, UR13, PT, P4 ;  /* 0x0000000dff007c0c */ /* 0x000fda000bf85340 */
[----:B------:R-:W-:Y:S05]  /*2210*/  @P4 BRA `(.L_x_20434) ;  /* 0x0000000000084947 */ /* 0x000fea0003800000 */
[----:B------:R-:W-:Y:S05]  /*2220*/  @P0 BRA `(.L_x_20435) ;  /* 0x0000000000200947 */ /* 0x000fea0003800000 */
[----:B------:R-:W-:Y:S05]  /*2230*/  BRA `(.L_x_20436) ;  /* 0x0000000000247947 */ /* 0x000fea0003800000 */
.L_x_20434:
[----:B-----5:R-:W-:-:S05]  /*2240*/  HADD2.F32 R108, -RZ, R10.H0_H0 ;  /* 0x2000000aff6c7230 */ /* 0x020fca0000004100 */
[----:B------:R-:W-:Y:S01]  /*2250*/  FADD.FTZ R119, R108, R119 ;  /* 0x000000776c777221 */ /* 0x000fe20000010000 */
[----:B------:R-:W-:Y:S06]  /*2260*/  BRA `(.L_x_20435) ;  /* 0x0000000000107947 */ /* 0x000fec0003800000 */
.L_x_20433:
[----:B-----5:R-:W-:Y:S02]  /*2270*/  HADD2.F32 R108, -RZ, R134.H0_H0 ;  /* 0x20000086ff6c7230 */ /* 0x020fe40000004100 */
[----:B------:R-:W-:-:S03]  /*2280*/  @P2 HADD2.F32 R158, -RZ, R10.H0_H0 ;  /* 0x2000000aff9e2230 */ /* 0x000fc60000004100 */
[----:B------:R-:W-:-:S04]  /*2290*/  FADD.FTZ R119, R108, R119 ;  /* 0x000000776c777221 */ /* 0x000fc80000010000 */
[----:B------:R-:W-:-:S07]  /*22a0*/  @P2 FADD.FTZ R119, R158, R119 ;  /* 0x000000779e772221 */ /* 0x000fce0000010000 */
.L_x_20435:
[----:B------:R-:W-:-:S04]  /*22b0*/  F2FP.F16.F32.PACK_AB R108, RZ, R119 ;  /* 0x00000077ff6c723e */ /* 0x000fc800000000ff */
[----:B-1-34-:R-:W-:-:S07]  /*22c0*/  PRMT R6, R108, 0x7610, R6 ;  /* 0x000076106c067816 */ /* 0x01afce0000000006 */
.L_x_20436:
[----:B------:R-:W-:Y:S01]  /*22d0*/  HADD2.F32 R157, -RZ, R110.H1_H1 ;  /* 0x3000006eff9d7230 */ /* 0x000fe20000004100 */
[----:B------:R-:W-:Y:S06]  /*22e0*/  @P3 BRA `(.L_x_20437) ;  /* 0x0000000000203947 */ /* 0x000fec0003800000 */
[----:B------:R-:W-:-:S04]  /*22f0*/  ISETP.NE.U32.AND P4, PT, RZ, UR12, PT ;  /* 0x0000000cff007c0c */ /* 0x000fc8000bf85070 */
[----:B------:R-:W-:-:S13]  /*2300*/  ISETP.NE.AND.EX P4, PT, RZ, UR13, PT, P4 ;  /* 0x0000000dff007c0c */ /* 0x000fda000bf85340 */
[----:B------:R-:W-:Y:S05]  /*2310*/  @P4 BRA `(.L_x_20438) ;  /* 0x0000000000084947 */ /* 0x000fea0003800000 */
[----:B------:R-:W-:Y:S05]  /*2320*/  @P0 BRA `(.L_x_20439) ;  /* 0x0000000000200947 */ /* 0x000fea0003800000 */
[----:B------:R-:W-:Y:S05]  /*2330*/  BRA `(.L_x_20440) ;  /* 0x0000000000247947 */ /* 0x000fea0003800000 */
.L_x_20438:
[----:B-----5:R-:W-:-:S05]  /*2340*/  HADD2.F32 R108, -RZ, R10.H1_H1 ;  /* 0x3000000aff6c7230 */ /* 0x020fca0000004100 */
[----:B------:R-:W-:Y:S01]  /*2350*/  FADD.FTZ R157, R108, R157 ;  /* 0x0000009d6c9d7221 */ /* 0x000fe20000010000 */
[----:B------:R-:W-:Y:S06]  /*2360*/  BRA `(.L_x_20439) ;  /* 0x0000000000107947 */ /* 0x000fec0003800000 */
.L_x_20437:
[----:B-----5:R-:W-:Y:S02]  /*2370*/  HADD2.F32 R108, -RZ, R134.H1_H1 ;  /* 0x30000086ff6c7230 */ /* 0x020fe40000004100 */
[----:B------:R-:W-:-:S03]  /*2380*/  @P2 HADD2.F32 R110, -RZ, R10.H1_H1 ;  /* 0x3000000aff6e2230 */ /* 0x000fc60000004100 */
[----:B------:R-:W-:-:S04]  /*2390*/  FADD.FTZ R157, R108, R157 ;  /* 0x0000009d6c9d7221 */ /* 0x000fc80000010000 */
[----:B------:R-:W-:-:S07]  /*23a0*/  @P2 FADD.FTZ R157, R110, R157 ;  /* 0x0000009d6e9d2221 */ /* 0x000fce0000010000 */
.L_x_20439:
[----:B------:R-:W-:-:S04]  /*23b0*/  F2FP.F16.F32.PACK_AB R108, RZ, R157 ;  /* 0x0000009dff6c723e */ /* 0x000fc800000000ff */
[----:B-1-34-:R-:W-:-:S07]  /*23c0*/  PRMT R6, R6, 0x5410, R108 ;  /* 0x0000541006067816 */ /* 0x01afce000000006c */
.L_x_20440:
[----:B------:R-:W-:Y:S01]  /*23d0*/  HADD2.F32 R158, -RZ, R111.H0_H0 ;  /* 0x2000006fff9e7230 */ /* 0x000fe20000004100 */
[----:B------:R-:W-:Y:S06]  /*23e0*/  @P3 BRA `(.L_x_20441) ;  /* 0x0000000000203947 */ /* 0x000fec0003800000 */
[----:B------:R-:W-:-:S04]  /*23f0*/  ISETP.NE.U32.AND P4, PT, RZ, UR12, PT ;  /* 0x0000000cff007c0c */ /* 0x000fc8000bf85070 */
[----:B------:R-:W-:-:S13]  /*2400*/  ISETP.NE.AND.EX P4, PT, RZ, UR13, PT, P4 ;  /* 0x0000000dff007c0c */ /* 0x000fda000bf85340 */
[----:B------:R-:W-:Y:S05]  /*2410*/  @P4 BRA `(.L_x_20442) ;  /* 0x0000000000084947 */ /* 0x000fea0003800000 */
[----:B------:R-:W-:Y:S05]  /*2420*/  @P0 BRA `(.L_x_20443) ;  /* 0x0000000000200947 */ /* 0x000fea0003800000 */
[----:B------:R-:W-:Y:S05]  /*2430*/  BRA `(.L_x_20444) ;  /* 0x0000000000247947 */ /* 0x000fea0003800000 */
.L_x_20442:
[----:B-----5:R-:W-:-:S05]  /*2440*/  HADD2.F32 R109, -RZ, R11.H0_H0 ;  /* 0x2000000bff6d7230 */ /* 0x020fca0000004100 */
[----:B------:R-:W-:Y:S01]  /*2450*/  FADD.FTZ R158, R109, R158 ;  /* 0x0000009e6d9e7221 */ /* 0x000fe20000010000 */
[----:B------:R-:W-:Y:S06]  /*2460*/  BRA `(.L_x_20443) ;  /* 0x0000000000107947 */ /* 0x000fec0003800000 */
.L_x_20441:
[----:B-----5:R-:W-:Y:S02]  /*2470*/  HADD2.F32 R109, -RZ, R135.H0_H0 ;  /* 0x20000087ff6d7230 */ /* 0x020fe40000004100 */
[----:B------:R-:W-:-:S03]  /*2480*/  @P2 HADD2.F32 R159, -RZ, R11.H0_H0 ;  /* 0x2000000bff9f2230 */ /* 0x000fc60000004100 */
[----:B------:R-:W-:-:S04]  /*2490*/  FADD.FTZ R158, R109, R158 ;  /* 0x0000009e6d9e7221 */ /* 0x000fc80000010000 */
[----:B------:R-:W-:-:S07]  /*24a0*/  @P2 FADD.FTZ R158, R159, R158 ;  /* 0x0000009e9f9e2221 */ /* 0x000fce0000010000 */
.L_x_20443:
[----:B------:R-:W-:-:S04]  /*24b0*/  F2FP.F16.F32.PACK_AB R108, RZ, R158 ;  /* 0x0000009eff6c723e */ /* 0x000fc800000000ff */
[----:B-1-34-:R-:W-:-:S07]  /*24c0*/  PRMT R7, R108, 0x7610, R7 ;  /* 0x000076106c077816 */ /* 0x01afce0000000007 */
.L_x_20444:
[----:B------:R-:W-:Y:S01]  /*24d0*/  HADD2.F32 R159, -RZ, R111.H1_H1 ;  /* 0x3000006fff9f7230 */ /* 0x000fe20000004100 */
[----:B------:R-:W-:Y:S06]  /*24e0*/  @P3 BRA `(.L_x_20445) ;  /* 0x0000000000203947 */ /* 0x000fec0003800000 */
[----:B------:R-:W-:-:S04]  /*24f0*/  ISETP.NE.U32.AND P2, PT, RZ, UR12, PT ;  /* 0x0000000cff007c0c */ /* 0x000fc8000bf45070 */
[----:B------:R-:W-:-:S13]  /*2500*/  ISETP.NE.AND.EX P2, PT, RZ, UR13, PT, P2 ;  /* 0x0000000dff007c0c */ /* 0x000fda000bf45320 */
[----:B------:R-:W-:Y:S05]  /*2510*/  @P2 BRA `(.L_x_20446) ;  /* 0x0000000000082947 */ /* 0x000fea0003800000 */
[----:B------:R-:W-:Y:S05]  /*2520*/  @P0 BRA `(.L_x_20447) ;  /* 0x0000000000200947 */ /* 0x000fea0003800000 */
[----:B------:R-:W-:Y:S05]  /*2530*/  BRA `(.L_x_20448) ;  /* 0x0000000000247947 */ /* 0x000fea0003800000 */
.L_x_20446:
[----:B-----5:R-:W-:-:S05]  /*2540*/  HADD2.F32 R108, -RZ, R11.H1_H1 ;  /* 0x3000000bff6c7230 */ /* 0x020fca0000004100 */
[----:B------:R-:W-:Y:S01]  /*2550*/  FADD.FTZ R159, R108, R159 ;  /* 0x0000009f6c9f7221 */ /* 0x000fe20000010000 */
[----:B------:R-:W-:Y:S06]  /*2560*/  BRA `(.L_x_20447) ;  /* 0x0000000000107947 */ /* 0x000fec0003800000 */
.L_x_20445:
[----:B-----5:R-:W-:Y:S02]  /*2570*/  HADD2.F32 R108, -RZ, R135.H1_H1 ;  /* 0x30000087ff6c7230 */ /* 0x020fe40000004100 */
[----:B------:R-:W-:-:S03]  /*2580*/  @P2 HADD2.F32 R110, -RZ, R11.H1_H1 ;  /* 0x3000000bff6e2230 */ /* 0x000fc60000004100 */
[----:B------:R-:W-:-:S04]  /*2590*/  FADD.FTZ R159, R108, R159 ;  /* 0x0000009f6c9f7221 */ /* 0x000fc80000010000 */
[----:B------:R-:W-:-:S07]  /*25a0*/  @P2 FADD.FTZ R159, R110, R159 ;  /* 0x0000009f6e9f2221 */ /* 0x000fce0000010000 */
.L_x_20447:
[----:B------:R-:W-:-:S04]  /*25b0*/  F2FP.F16.F32.PACK_AB R108, RZ, R159 ;  /* 0x0000009fff6c723e */ /* 0x000fc800000000ff */
[----:B-1-34-:R-:W-:-:S07]  /*25c0*/  PRMT R7, R7, 0x5410, R108 ;  /* 0x0000541007077816 */ /* 0x01afce000000006c */
.L_x_20448:
[----:B------:R-:W0:Y:S02]  /*25d0*/  @P0 LDC.64 R108, c[0x0][0x238] ;  /* 0x00008e00ff6c0b82 */ /* 0x000e240000000a00 */
[----:B0-----:R-:W-:-:S04]  /*25e0*/  @P0 LEA R108, P2, R0, R108, 0x4 ;  /* 0x0000006c006c0211 */ /* 0x001fc800078420ff */
[C---:B------:R-:W-:Y:S02]  /*25f0*/  @P0 LEA.HI.X R109, R0.reuse, R109, RZ, 0x4, P2 ;  /* 0x0000006d006d0211 */ /* 0x040fe400010f24ff */
[----:B------:R-:W-:-:S03]  /*2600*/  IADD3 R0, R0, 0x20, RZ ;  /* 0x0000002000007810 */ /* 0x000fc60007ffe0ff */
[----:B------:R0:W-:Y:S04]  /*2610*/  @P0 STG.E.128 desc[UR4][R108.64], R4 ;  /* 0x000000046c000986 */ /* 0x0001e8000c101d04 */
.L_x_20416:
[----:B------:R-:W-:Y:S05]  /*2620*/  BSYNC B0 ;  /* 0x0000000000007941 */ /* 0x000fea0003800000 */
.L_x_20415:
        /* <DEDUP_REMOVED lines=25> */
.L_x_20452:
[----:B-----5:R-:W-:-:S05]  /*27c0*/  HADD2.F32 R121, -RZ, R8.H0_H0 ;  /* 0x20000008ff797230 */ /* 0x020fca0000004100 */
[----:B------:R-:W-:Y:S01]  /*27d0*/  FADD.FTZ R114, R121, R114 ;  /* 0x0000007279727221 */ /* 0x000fe20000010000 */
[----:B------:R-:W-:Y:S06]  /*27e0*/  BRA `(.L_x_20453) ;  /* 0x0000000000107947 */ /* 0x000fec0003800000 */
.L_x_20451:
[----:B-----5:R-:W-:Y:S02]  /*27f0*/  HADD2.F32 R121, -RZ, R132.H0_H0 ;  /* 0x20000084ff797230 */ /* 0x020fe40000004100 */
[----:B------:R-:W-:-:S03]  /*2800*/  @P2 HADD2.F32 R123, -RZ, R8.H0_H0 ;  /* 0x20000008ff7b2230 */ /* 0x000fc60000004100 */
[----:B------:R-:W-:-:S04]  /*2810*/  FADD.FTZ R114, R121, R114 ;  /* 0x0000007279727221 */ /* 0x000fc80000010000 */
[----:B------:R-:W-:-:S07]  /*2820*/  @P2 FADD.FTZ R114, R123, R114 ;  /* 0x000000727b722221 */ /* 0x000fce0000010000 */
.L_x_20453:
[----:B------:R-:W-:-:S04]  /*2830*/  F2FP.F16.F32.PACK_AB R120, RZ, R114 ;  /* 0x00000072ff78723e */ /* 0x000fc800000000ff */
[----:B-1-34-:R-:W-:-:S07]  /*2840*/  PRMT R4, R120, 0x7610, R4 ;  /* 0x0000761078047816 */ /* 0x01afce0000000004 */
.L_x_20454:
[----:B------:R-:W-:Y:S01]  /*2850*/  HADD2.F32 R120, -RZ, R108.H1_H1 ;  /* 0x3000006cff787230 */ /* 0x000fe20000004100 */
[----:B------:R-:W-:Y:S06]  /*2860*/  @P3 BRA `(.L_x_20455) ;  /* 0x0000000000203947 */ /* 0x000fec0003800000 */
[----:B------:R-:W-:-:S04]  /*2870*/  ISETP.NE.U32.AND P4, PT, RZ, UR12, PT ;  /* 0x0000000cff007c0c */ /* 0x000fc8000bf85070 */
[----:B------:R-:W-:-:S13]  /*2880*/  ISETP.NE.AND.EX P4, PT, RZ, UR13, PT, P4 ;  /* 0x0000000dff007c0c */ /* 0x000fda000bf85340 */
[----:B------:R-:W-:Y:S05]  /*2890*/  @P4 BRA `(.L_x_20456) ;  /* 0x0000000000084947 */ /* 0x000fea0003800000 */
[----:B------:R-:W-:Y:S05]  /*28a0*/  @P0 BRA `(.L_x_20457) ;  /* 0x0000000000200947 */ /* 0x000fea0003800000 */
[----:B------:R-:W-:Y:S05]  /*28b0*/  BRA `(.L_x_20458) ;  /* 0x0000000000247947 */ /* 0x000fea0003800000 */
.L_x_20456:
[----:B-----5:R-:W-:-:S05]  /*28c0*/  HADD2.F32 R121, -RZ, R8.H1_H1 ;  /* 0x30000008ff797230 */ /* 0x020fca0000004100 */
[----:B------:R-:W-:Y:S01]  /*28d0*/  FADD.FTZ R120, R121, R120 ;  /* 0x0000007879787221 */ /* 0x000fe20000010000 */
[----:B------:R-:W-:Y:S06]  /*28e0*/  BRA `(.L_x_20457) ;  /* 0x0000000000107947 */ /* 0x000fec0003800000 */
.L_x_20455:
[----:B-----5:R-:W-:Y:S02]  /*28f0*/  HADD2.F32 R121, -RZ, R132.H1_H1 ;  /* 0x30000084ff797230 */ /* 0x020fe40000004100 */
[----:B------:R-:W-:-:S03]  /*2900*/  @P2 HADD2.F32 R123, -RZ, R8.H1_H1 ;  /* 0x30000008ff7b2230 */ /* 0x000fc60000004100 */
[----:B------:R-:W-:-:S04]  /*2910*/  FADD.FTZ R120, R121, R120 ;  /* 0x0000007879787221 */ /* 0x000fc80000010000 */
[----:B------:R-:W-:-:S07]  /*2920*/  @P2 FADD.FTZ R120, R123, R120 ;  /* 0x000000787b782221 */ /* 0x000fce0000010000 */
.L_x_20457:
[----:B------:R-:W-:-:S04]  /*2930*/  F2FP.F16.F32.PACK_AB R108, RZ, R120 ;  /* 0x00000078ff6c723e */ /* 0x000fc800000000ff */
[----:B-1-34-:R-:W-:-:S07]  /*2940*/  PRMT R4, R4, 0x5410, R108 ;  /* 0x0000541004047816 */ /* 0x01afce000000006c */
.L_x_20458:
[----:B------:R-:W-:Y:S01]  /*2950*/  HADD2.F32 R121, -RZ, R109.H0_H0 ;  /* 0x2000006dff797230 */ /* 0x000fe20000004100 */
[----:B------:R-:W-:Y:S06]  /*2960*/  @P3 BRA `(.L_x_20459) ;  /* 0x0000000000203947 */ /* 0x000fec0003800000 */
[----:B------:R-:W-:-:S04]  /*2970*/  ISETP.NE.U32.AND P4, PT, RZ, UR12, PT ;  /* 0x0000000cff007c0c */ /* 0x000fc8000bf85070 */
[----:B------:R-:W-:-:S13]  /*2980*/  ISETP.NE.AND.EX P4, PT, RZ, UR13, PT, P4 ;  /* 0x0000000dff007c0c */ /* 0x000fda000bf85340 */
[----:B------:R-:W-:Y:S05]  /*2990*/  @P4 BRA `(.L_x_20460) ;  /* 0x0000000000084947 */ /* 0x000fea0003800000 */
[----:B------:R-:W-:Y:S05]  /*29a0*/  @P0 BRA `(.L_x_20461) ;  /* 0x0000000000200947 */ /* 0x000fea0003800000 */
[----:B------:R-:W-:Y:S05]  /*29b0*/  BRA `(.L_x_20462) ;  /* 0x0000000000247947 */ /* 0x000fea0003800000 */
.L_x_20460:
[----:B-----5:R-:W-:-:S05]  /*29c0*/  HADD2.F32 R108, -RZ, R9.H0_H0 ;  /* 0x20000009ff6c7230 */ /* 0x020fca0000004100 */
[----:B------:R-:W-:Y:S01]  /*29d0*/  FADD.FTZ R121, R108, R121 ;  /* 0x000000796c797221 */ /* 0x000fe20000010000 */
[----:B------:R-:W-:Y:S06]  /*29e0*/  BRA `(.L_x_20461) ;  /* 0x0000000000107947 */ /* 0x000fec0003800000 */
.L_x_20459:
[----:B-----5:R-:W-:Y:S02]  /*29f0*/  HADD2.F32 R108, -RZ, R133.H0_H0 ;  /* 0x20000085ff6c7230 */ /* 0x020fe40000004100 */
[----:B------:R-:W-:-:S03]  /*2a00*/  @P2 HADD2.F32 R122, -RZ, R9.H0_H0 ;  /* 0x20000009ff7a2230 */ /* 0x000fc60000004100 */
[----:B------:R-:W-:-:S04]  /*2a10*/  FADD.FTZ R121, R108, R121 ;  /* 0x000000796c797221 */ /* 0x000fc80000010000 */
[----:B------:R-:W-:-:S07]  /*2a20*/  @P2 FADD.FTZ R121, R122, R121 ;  /* 0x000000797a792221 */ /* 0x000fce0000010000 */
.L_x_20461:
[----:B------:R-:W-:-:S04]  /*2a30*/  F2FP.F16.F32.PACK_AB R108, RZ, R121 ;  /* 0x00000079ff6c723e */ /* 0x000fc800000000ff */
[----:B-1-34-:R-:W-:-:S07]  /*2a40*/  PRMT R5, R108, 0x7610, R5 ;  /* 0x000076106c057816 */ /* 0x01afce0000000005 */
.L_x_20462:
[----:B------:R-:W-:Y:S01]  /*2a50*/  HADD2.F32 R122, -RZ, R109.H1_H1 ;  /* 0x3000006dff7a7230 */ /* 0x000fe20000004100 */
[----:B------:R-:W-:Y:S06]  /*2a60*/  @P3 BRA `(.L_x_20463) ;  /* 0x0000000000203947 */ /* 0x000fec0003800000 */
[----:B------:R-:W-:-:S04]  /*2a70*/  ISETP.NE.U32.AND P4, PT, RZ, UR12, PT ;  /* 0x0000000cff007c0c */ /* 0x000fc8000bf85070 */
[----:B------:R-:W-:-:S13]  /*2a80*/  ISETP.NE.AND.EX P4, PT, RZ, UR13, PT, P4 ;  /* 0x0000000dff007c0c */ /* 0x000fda000bf85340 */
[----:B------:R-:W-:Y:S05]  /*2a90*/  @P4 BRA `(.L_x_20464) ;  /* 0x0000000000084947 */ /* 0x000fea0003800000 */
[----:B------:R-:W-:Y:S05]  /*2aa0*/  @P0 BRA `(.L_x_20465) ;  /* 0x0000000000200947 */ /* 0x000fea0003800000 */
[----:B------:R-:W-:Y:S05]  /*2ab0*/  BRA `(.L_x_20466) ;  /* 0x0000000000247947 */ /* 0x000fea0003800000 */
.L_x_20464:
[----:B-----5:R-:W-:-:S05]  /*2ac0*/  HADD2.F32 R109, -RZ, R9.H1_H1 ;  /* 0x30000009ff6d7230 */ /* 0x020fca0000004100 */
[----:B------:R-:W-:Y:S01]  /*2ad0*/  FADD.FTZ R122, R109, R122 ;  /* 0x0000007a6d7a7221 */ /* 0x000fe20000010000 */
[----:B------:R-:W-:Y:S06]  /*2ae0*/  BRA `(.L_x_20465) ;  /* 0x0000000000107947 */ /* 0x000fec0003800000 */
.L_x_20463:
[----:B-----5:R-:W-:Y:S02]  /*2af0*/  HADD2.F32 R109, -RZ, R133.H1_H1 ;  /* 0x30000085ff6d7230 */ /* 0x020fe40000004100 */
[----:B------:R-:W-:-:S03]  /*2b00*/  @P2 HADD2.F32 R123, -RZ, R9.H1_H1 ;  /* 0x30000009ff7b2230 */ /* 0x000fc60000004100 */
[----:B------:R-:W-:-:S04]  /*2b10*/  FADD.FTZ R122, R109, R122 ;  /* 0x0000007a6d7a7221 */ /* 0x000fc80000010000 */
[----:B------:R-:W-:-:S07]  /*2b20*/  @P2 FADD.FTZ R122, R123, R122 ;  /* 0x0000007a7b7a2221 */ /* 0x000fce0000010000 */
.L_x_20465:
[----:B------:R-:W-:-:S04]  /*2b30*/  F2FP.F16.F32.PACK_AB R108, RZ, R122 ;  /* 0x0000007aff6c723e */ /* 0x000fc800000000ff */
[----:B-1-34-:R-:W-:-:S07]  /*2b40*/  PRMT R5, R5, 0x5410, R108 ;  /* 0x0000541005057816 */ /* 0x01afce000000006c */
.L_x_20466:
[----:B------:R-:W-:Y:S01]  /*2b50*/  HADD2.F32 R123, -RZ, R110.H0_H0 ;  /* 0x2000006eff7b7230 */ /* 0x000fe20000004100 */
[----:B------:R-:W-:Y:S06]  /*2b60*/  @P3 BRA `(.L_x_20467) ;  /* 0x0000000000203947 */ /* 0x000fec0003800000 */
[----:B------:R-:W-:-:S04]  /*2b70*/  ISETP.NE.U32.AND P4, PT, RZ, UR12, PT ;  /* 0x0000000cff007c0c */ /* 0x000fc8000bf85070 */
[----:B------:R-:W-:-:S13]  /*2b80*/  ISETP.NE.AND.EX P4, PT, RZ, UR13, PT, P4 ;  /* 0x0000000dff007c0c */ /* 0x000fda000bf85340 */
[----:B------:R-:W-:Y:S05]  /*2b90*/  @P4 BRA `(.L_x_20468) ;  /* 0x0000000000084947 */ /* 0x000fea0003800000 */
[----:B------:R-:W-:Y:S05]  /*2ba0*/  @P0 BRA `(.L_x_20469) ;  /* 0x0000000000200947 */ /* 0x000fea0003800000 */
[----:B------:R-:W-:Y:S05]  /*2bb0*/  BRA `(.L_x_20470) ;  /* 0x0000000000247947 */ /* 0x000fea0003800000 */
.L_x_20468:
[----:B-----5:R-:W-:-:S05]  /*2bc0*/  HADD2.F32 R108, -RZ, R10.H0_H0 ;  /* 0x2000000aff6c7230 */ /* 0x020fca0000004100 */
[----:B------:R-:W-:Y:S01]  /*2bd0*/  FADD.FTZ R123, R108, R123 ;  /* 0x0000007b6c7b7221 */ /* 0x000fe20000010000 */
[----:B------:R-:W-:Y:S06]  /*2be0*/  BRA `(.L_x_20469) ;  /* 0x0000000000107947 */ /* 0x000fec0003800000 */
.L_x_20467:
[----:B-----5:R-:W-:Y:S02]  /*2bf0*/  HADD2.F32 R108, -RZ, R134.H0_H0 ;  /* 0x20000086ff6c7230 */ /* 0x020fe40000004100 */
[----:B------:R-:W-:-:S03]  /*2c00*/  @P2 HADD2.F32 R130, -RZ, R10.H0_H0 ;  /* 0x2000000aff822230 */ /* 0x000fc60000004100 */
[----:B------:R-:W-:-:S04]  /*2c10*/  FADD.FTZ R123, R108, R123 ;  /* 0x0000007b6c7b7221 */ /* 0x000fc80000010000 */
[----:B------:R-:W-:-:S07]  /*2c20*/  @P2 FADD.FTZ R123, R130, R123 ;  /* 0x0000007b827b2221 */ /* 0x000fce0000010000 */
.L_x_20469:
[----:B------:R-:W-:-:S04]  /*2c30*/  F2FP.F16.F32.PACK_AB R108, RZ, R123 ;  /* 0x0000007bff6c723e */ /* 0x000fc800000000ff */
[----:B-1-34-:R-:W-:-:S07]  /*2c40*/  PRMT R6, R108, 0x7610, R6 ;  /* 0x000076106c067816 */ /* 0x01afce0000000006 */
.L_x_20470:
[----:B------:R-:W-:Y:S01]  /*2c50*/  HADD2.F32 R129, -RZ, R110.H1_H1 ;  /* 0x3000006eff817230 */ /* 0x000fe20000004100 */
[----:B------:R-:W-:Y:S06]  /*2c60*/  @P3 BRA `(.L_x_20471) ;  /* 0x0000000000203947 */ /* 0x000fec0003800000 */
[----:B------:R-:W-:-:S04]  /*2c70*/  ISETP.NE.U32.AND P4, PT, RZ, UR12, PT ;  /* 0x0000000cff007c0c */ /* 0x000fc8000bf85070 */
[----:B------:R-:W-:-:S13]  /*2c80*/  ISETP.NE.AND.EX P4, PT, RZ, UR13, PT, P4 ;  /* 0x0000000dff007c0c */ /* 0x000fda000bf85340 */
[----:B------:R-:W-:Y:S05]  /*2c90*/  @P4 BRA `(.L_x_20472) ;  /* 0x0000000000084947 */ /* 0x000fea0003800000 */
[----:B------:R-:W-:Y:S05]  /*2ca0*/  @P0 BRA `(.L_x_20473) ;  /* 0x0000000000200947 */ /* 0x000fea0003800000 */
[----:B------:R-:W-:Y:S05]  /*2cb0*/  BRA `(.L_x_20474) ;  /* 0x0000000000247947 */ /* 0x000fea0003800000 */
.L_x_20472:
[----:B-----5:R-:W-:-:S05]  /*2cc0*/  HADD2.F32 R108, -RZ, R10.H1_H1 ;  /* 0x3000000aff6c7230 */ /* 0x020fca0000004100 */
[----:B------:R-:W-:Y:S01]  /*2cd0*/  FADD.FTZ R129, R108, R129 ;  /* 0x000000816c817221 */ /* 0x000fe20000010000 */
[----:B------:R-:W-:Y:S06]  /*2ce0*/  BRA `(.L_x_20473) ;  /* 0x0000000000107947 */ /* 0x000fec0003800000 */
.L_x_20471:
[----:B-----5:R-:W-:Y:S02]  /*2cf0*/  HADD2.F32 R108, -RZ, R134.H1_H1 ;  /* 0x30000086ff6c7230 */ /* 0x020fe40000004100 */
[----:B------:R-:W-:-:S03]  /*2d00*/  @P2 HADD2.F32 R110, -RZ, R10.H1_H1 ;  /* 0x3000000aff6e2230 */ /* 0x000fc60000004100 */
[----:B------:R-:W-:-:S04]  /*2d10*/  FADD.FTZ R129, R108, R129 ;  /* 0x000000816c817221 */ /* 0x000fc80000010000 */
[----:B------:R-:W-:-:S07]  /*2d20*/  @P2 FADD.FTZ R129, R110, R129 ;  /* 0x000000816e812221 */ /* 0x000fce0000010000 */
.L_x_20473:
[----:B------:R-:W-:-:S04]  /*2d30*/  F2FP.F16.F32.PACK_AB R108, RZ, R129 ;  /* 0x00000081ff6c723e */ /* 0x000fc800000000ff */
[----:B-1-34-:R-:W-:-:S07]  /*2d40*/  PRMT R6, R6, 0x5410, R108 ;  /* 0x0000541006067816 */ /* 0x01afce000000006c */
.L_x_20474:
[----:B------:R-:W-:Y:S01]  /*2d50*/  HADD2.F32 R130, -RZ, R111.H0_H0 ;  /* 0x2000006fff827230 */ /* 0x000fe20000004100 */
[----:B------:R-:W-:Y:S06]  /*2d60*/  @P3 BRA `(.L_x_20475) ;  /* 0x0000000000203947 */ /* 0x000fec0003800000 */
[----:B------:R-:W-:-:S04]  /*2d70*/  ISETP.NE.U32.AND P4, PT, RZ, UR12, PT ;  /* 0x0000000cff007c0c */ /* 0x000fc8000bf85070 */
[----:B------:R-:W-:-:S13]  /*2d80*/  ISETP.NE.AND.EX P4, PT, RZ, UR13, PT, P4 ;  /* 0x0000000dff007c0c */ /* 0x000fda000bf85340 */
[----:B------:R-:W-:Y:S05]  /*2d90*/  @P4 BRA `(.L_x_20476) ;  /* 0x0000000000084947 */ /* 0x000fea0003800000 */
[----:B------:R-:W-:Y:S05]  /*2da0*/  @P0 BRA `(.L_x_20477) ;  /* 0x0000000000200947 */ /* 0x000fea0003800000 */
[----:B------:R-:W-:Y:S05]  /*2db0*/  BRA `(.L_x_20478) ;  /* 0x0000000000247947 */ /* 0x000fea0003800000 */
.L_x_20476:
[----:B-----5:R-:W-:-:S05]  /*2dc0*/  HADD2.F32 R109, -RZ, R11.H0_H0 ;  /* 0x2000000bff6d7230 */ /* 0x020fca0000004100 */
[----:B------:R-:W-:Y:S01]  /*2dd0*/  FADD.FTZ R130, R109, R130 ;  /* 0x000000826d827221 */ /* 0x000fe20000010000 */
[----:B------:R-:W-:Y:S06]  /*2de0*/  BRA `(.L_x_20477) ;  /* 0x0000000000107947 */ /* 0x000fec0003800000 */
.L_x_20475:
[----:B-----5:R-:W-:Y:S02]  /*2df0*/  HADD2.F32 R109, -RZ, R135.H0_H0 ;  /* 0x20000087ff6d7230 */ /* 0x020fe40000004100 */
[----:B------:R-:W-:-:S03]  /*2e00*/  @P2 HADD2.F32 R131, -RZ, R11.H0_H0 ;  /* 0x2000000bff832230 */ /* 0x000fc60000004100 */
[----:B------:R-:W-:-:S04]  /*2e10*/  FADD.FTZ R130, R109, R130 ;  /* 0x000000826d827221 */ /* 0x000fc80000010000 */
[----:B------:R-:W-:-:S07]  /*2e20*/  @P2 FADD.FTZ R130, R131, R130 ;  /* 0x0000008283822221 */ /* 0x000fce0000010000 */
.L_x_20477:
[----:B------:R-:W-:-:S04]  /*2e30*/  F2FP.F16.F32.PACK_AB R108, RZ, R130 ;  /* 0x00000082ff6c723e */ /* 0x000fc800000000ff */
[----:B-1-34-:R-:W-:-:S07]  /*2e40*/  PRMT R7, R108, 0x7610, R7 ;  /* 0x000076106c077816 */ /* 0x01afce0000000007 */
.L_x_20478:
[----:B------:R-:W-:Y:S01]  /*2e50*/  HADD2.F32 R131, -RZ, R111.H1_H1 ;  /* 0x3000006fff837230 */ /* 0x000fe20000004100 */
[----:B------:R-:W-:Y:S06]  /*2e60*/  @P3 BRA `(.L_x_20479) ;  /* 0x0000000000203947 */ /* 0x000fec0003800000 */
[----:B------:R-:W-:-:S04]  /*2e70*/  ISETP.NE.U32.AND P2, PT, RZ, UR12, PT ;  /* 0x0000000cff007c0c */ /* 0x000fc8000bf45070 */
[----:B------:R-:W-:-:S13]  /*2e80*/  ISETP.NE.AND.EX P2, PT, RZ, UR13, PT, P2 ;  /* 0x0000000dff007c0c */ /* 0x000fda000bf45320 */
[----:B------:R-:W-:Y:S05]  /*2e90*/  @P2 BRA `(.L_x_20480) ;  /* 0x0000000000082947 */ /* 0x000fea0003800000 */
[----:B------:R-:W-:Y:S05]  /*2ea0*/  @P0 BRA `(.L_x_20481) ;  /* 0x0000000000200947 */ /* 0x000fea0003800000 */
[----:B------:R-:W-:Y:S05]  /*2eb0*/  BRA `(.L_x_20482) ;  /* 0x0000000000247947 */ /* 0x000fea0003800000 */
.L_x_20480:
[----:B-----5:R-:W-:-:S05]  /*2ec0*/  HADD2.F32 R108, -RZ, R11.H1_H1 ;  /* 0x3000000bff6c7230 */ /* 0x020fca0000004100 */
[----:B------:R-:W-:Y:S01]  /*2ed0*/  FADD.FTZ R131, R108, R131 ;  /* 0x000000836c837221 */ /* 0x000fe20000010000 */
[----:B------:R-:W-:Y:S06]  /*2ee0*/  BRA `(.L_x_20481) ;  /* 0x0000000000107947 */ /* 0x000fec0003800000 */
.L_x_20479:
[----:B-----5:R-:W-:Y:S02]  /*2ef0*/  HADD2.F32 R108, -RZ, R135.H1_H1 ;  /* 0x30000087ff6c7230 */ /* 0x020fe40000004100 */
[----:B------:R-:W-:-:S03]  /*2f00*/  @P2 HADD2.F32 R110, -RZ, R11.H1_H1 ;  /* 0x3000000bff6e2230 */ /* 0x000fc60000004100 */
[----:B------:R-:W-:-:S04]  /*2f10*/  FADD.FTZ R131, R108, R131 ;  /* 0x000000836c837221 */ /* 0x000fc80000010000 */
[----:B------:R-:W-:-:S07]  /*2f20*/  @P2 FADD.FTZ R131, R110, R131 ;  /* 0x000000836e832221 */ /* 0x000fce0000010000 */
.L_x_20481:
[----:B------:R-:W-:-:S04]  /*2f30*/  F2FP.F16.F32.PACK_AB R108, RZ, R131 ;  /* 0x00000083ff6c723e */ /* 0x000fc800000000ff */
[----:B-1-34-:R-:W-:-:S07]  /*2f40*/  PRMT R7, R7, 0x5410, R108 ;  /* 0x0000541007077816 */ /* 0x01afce000000006c */
.L_x_20482:
[----:B------:R-:W0:Y:S02]  /*2f50*/  @P0 LDC.64 R108, c[0x0][0x238] ;  /* 0x00008e00ff6c0b82 */ /* 0x000e240000000a00 */
[----:B0-----:R-:W-:-:S04]  /*2f60*/  @P0 LEA R108, P2, R0, R108, 0x4 ;  /* 0x0000006c006c0211 */ /* 0x001fc800078420ff */
[C---:B------:R-:W-:Y:S02]  /*2f70*/  @P0 LEA.HI.X R109, R0.reuse, R109, RZ, 0x4, P2 ;  /* 0x0000006d006d0211 */ /* 0x040fe400010f24ff */
[----:B------:R-:W-:-:S03]  /*2f80*/  IADD3 R0, R0, 0x20, RZ ;  /* 0x0000002000007810 */ /* 0x000fc60007ffe0ff */
[----:B------:R0:W-:Y:S04]  /*2f90*/  @P0 STG.E.128 desc[UR4][R108.64], R4 ;  /* 0x000000046c000986 */ /* 0x0001e8000c101d04 */
.L_x_20450:
[----:B------:R-:W-:Y:S05]  /*2fa0*/  BSYNC B0 ;  /* 0x0000000000007941 */ /* 0x000fea0003800000 */
.L_x_20449:
        /* <DEDUP_REMOVED lines=25> */
.L_x_20486:
[----:B-----5:R-:W-:-:S05]  /*3140*/  HADD2.F32 R124, -RZ, R8.H0_H0 ;  /* 0x20000008ff7c7230 */ /* 0x020fca0000004100 */
[----:B------:R-:W-:Y:S01]  /*3150*/  FADD.FTZ R115, R124, R115 ;  /* 0x000000737c737221 */ /* 0x000fe20000010000 */
[----:B------:R-:W-:Y:S06]  /*3160*/  BRA `(.L_x_20487) ;  /* 0x0000000000107947 */ /* 0x000fec0003800000 */
.L_x_20485:
[----:B-----5:R-:W-:Y:S02]  /*3170*/  HADD2.F32 R124, -RZ, R132.H0_H0 ;  /* 0x20000084ff7c7230 */ /* 0x020fe40000004100 */
[----:B------:R-:W-:-:S03]  /*3180*/  @P2 HADD2.F32 R126, -RZ, R8.H0_H0 ;  /* 0x20000008ff7e2230 */ /* 0x000fc60000004100 */
[----:B------:R-:W-:-:S04]  /*3190*/  FADD.FTZ R115, R124, R115 ;  /* 0x000000737c737221 */ /* 0x000fc80000010000 */
[----:B------:R-:W-:-:S07]  /*31a0*/  @P2 FADD.FTZ R115, R126, R115 ;  /* 0x000000737e732221 */ /* 0x000fce0000010000 */
.L_x_20487:
[----:B------:R-:W-:-:S04]  /*31b0*/  F2FP.F16.F32.PACK_AB R124, RZ, R115 ;  /* 0x00000073ff7c723e */ /* 0x000fc800000000ff */
[----:B-1-34-:R-:W-:-:S07]  /*31c0*/  PRMT R4, R124, 0x7610, R4 ;  /* 0x000076107c047816 */ /* 0x01afce0000000004 */
.L_x_20488:
[----:B------:R-:W-:Y:S01]  /*31d0*/  HADD2.F32 R124, -RZ, R108.H1_H1 ;  /* 0x3000006cff7c7230 */ /* 0x000fe20000004100 */
[----:B------:R-:W-:Y:S06]  /*31e0*/  @P3 BRA `(.L_x_20489) ;  /* 0x0000000000203947 */ /* 0x000fec0003800000 */
[----:B------:R-:W-:-:S04]  /*31f0*/  ISETP.NE.U32.AND P4, PT, RZ, UR12, PT ;  /* 0x0000000cff007c0c */ /* 0x000fc8000bf85070 */
[----:B------:R-:W-:-:S13]  /*3200*/  ISETP.NE.AND.EX P4, PT, RZ, UR13, PT, P4 ;  /* 0x0000000dff007c0c */ /* 0x000fda000bf85340 */
[----:B------:R-:W-:Y:S05]  /*3210*/  @P4 BRA `(.L_x_20490) ;  /* 0x0000000000084947 */ /* 0x000fea0003800000 */
[----:B------:R-:W-:Y:S05]  /*3220*/  @P0 BRA `(.L_x_20491) ;  /* 0x0000000000200947 */ /* 0x000fea0003800000 */
[----:B------:R-:W-:Y:S05]  /*3230*/  BRA `(.L_x_20492) ;  /* 0x0000000000247947 */ /* 0x000fea0003800000 */
.L_x_20490:
[----:B-----5:R-:W-:-:S05]  /*3240*/  HADD2.F32 R125, -RZ, R8.H1_H1 ;  /* 0x30000008ff7d7230 */ /* 0x020fca0000004100 */
[----:B------:R-:W-:Y:S01]  /*3250*/  FADD.FTZ R124, R125, R124 ;  /* 0x0000007c7d7c7221 */ /* 0x000fe20000010000 */
[----:B------:R-:W-:Y:S06]  /*3260*/  BRA `(.L_x_20491) ;  /* 0x0000000000107947 */ /* 0x000fec0003800000 */
.L_x_20489:
[----:B-----5:R-:W-:Y:S02]  /*3270*/  HADD2.F32 R125, -RZ, R132.H1_H1 ;  /* 0x30000084ff7d7230 */ /* 0x020fe40000004100 */
[----:B------:R-:W-:-:S03]  /*3280*/  @P2 HADD2.F32 R127, -RZ, R8.H1_H1 ;  /* 0x30000008ff7f2230 */ /* 0x000fc60000004100 */
[----:B------:R-:W-:-:S04]  /*3290*/  FADD.FTZ R124, R125, R124 ;  /* 0x0000007c7d7c7221 */ /* 0x000fc80000010000 */
[----:B------:R-:W-:-:S07]  /*32a0*/  @P2 FADD.FTZ R124, R127, R124 ;  /* 0x0000007c7f7c2221 */ /* 0x000fce0000010000 */
.L_x_20491:
[----:B------:R-:W-:-:S04]  /*32b0*/  F2FP.F16.F32.PACK_AB R108, RZ, R124 ;  /* 0x0000007cff6c723e */ /* 0x000fc800000000ff */
[----:B-1-34-:R-:W-:-:S07]  /*32c0*/  PRMT R4, R4, 0x5410, R108 ;  /* 0x0000541004047816 */ /* 0x01afce000000006c */
.L_x_20492:
[----:B------:R-:W-:Y:S01]  /*32d0*/  HADD2.F32 R125, -RZ, R109.H0_H0 ;  /* 0x2000006dff7d7230 */ /* 0x000fe20000004100 */
[----:B------:R-:W-:Y:S06]  /*32e0*/  @P3 BRA `(.L_x_20493) ;  /* 0x0000000000203947 */ /* 0x000fec0003800000 */
[----:B------:R-:W-:-:S04]  /*32f0*/  ISETP.NE.U32.AND P4, PT, RZ, UR12, PT ;  /* 0x0000000cff007c0c */ /* 0x000fc8000bf85070 */
[----:B------:R-:W-:-:S13]  /*3300*/  ISETP.NE.AND.EX P4, PT, RZ, UR13, PT, P4 ;  /* 0x0000000dff007c0c */ /* 0x000fda000bf85340 */
[----:B------:R-:W-:Y:S05]  /*3310*/  @P4 BRA `(.L_x_20494) ;  /* 0x0000000000084947 */ /* 0x000fea0003800000 */
[----:B------:R-:W-:Y:S05]  /*3320*/  @P0 BRA `(.L_x_20495) ;  /* 0x0000000000200947 */ /* 0x000fea0003800000 */
[----:B------:R-:W-:Y:S05]  /*3330*/  BRA `(.L_x_20496) ;  /* 0x0000000000247947 */ /* 0x000fea0003800000 */
.L_x_20494:
[----:B-----5:R-:W-:-:S05]  /*3340*/  HADD2.F32 R108, -RZ, R9.H0_H0 ;  /* 0x20000009ff6c7230 */ /* 0x020fca0000004100 */
[----:B------:R-:W-:Y:S01]  /*3350*/  FADD.FTZ R125, R108, R125 ;  /* 0x0000007d6c7d7221 */ /* 0x000fe20000010000 */
[----:B------:R-:W-:Y:S06]  /*3360*/  BRA `(.L_x_20495) ;  /* 0x0000000000107947 */ /* 0x000fec0003800000 */
.L_x_20493:
[----:B-----5:R-:W-:Y:S02]  /*3370*/  HADD2.F32 R108, -RZ, R133.H0_H0 ;  /* 0x20000085ff6c7230 */ /* 0x020fe40000004100 */
[----:B------:R-:W-:-:S03]  /*3380*/  @P2 HADD2.F32 R126, -RZ, R9.H0_H0 ;  /* 0x20000009ff7e2230 */ /* 0x000fc60000004100 */
[----:B------:R-:W-:-:S04]  /*3390*/  FADD.FTZ R125, R108, R125 ;  /* 0x0000007d6c7d7221 */ /* 0x000fc80000010000 */
[----:B------:R-:W-:-:S07]  /*33a0*/  @P2 FADD.FTZ R125, R126, R125 ;  /* 0x0000007d7e7d2221 */ /* 0x000fce0000010000 */
.L_x_20495:
[----:B------:R-:W-:-:S04]  /*33b0*/  F2FP.F16.F32.PACK_AB R108, RZ, R125 ;  /* 0x0000007dff6c723e */ /* 0x000fc800000000ff */
[----:B-1-34-:R-:W-:-:S07]  /*33c0*/  PRMT R5, R108, 0x7610, R5 ;  /* 0x000076106c057816 */ /* 0x01afce0000000005 */
.L_x_20496:
[----:B------:R-:W-:Y:S01]  /*33d0*/  HADD2.F32 R126, -RZ, R109.H1_H1 ;  /* 0x3000006dff7e7230 */ /* 0x000fe20000004100 */
[----:B------:R-:W-:Y:S06]  /*33e0*/  @P3 BRA `(.L_x_20497) ;  /* 0x0000000000203947 */ /* 0x000fec0003800000 */
[----:B------:R-:W-:-:S04]  /*33f0*/  ISETP.NE.U32.AND P4, PT, RZ, UR12, PT ;  /* 0x0000000cff007c0c */ /* 0x000fc8000bf85070 */
[----:B------:R-:W-:-:S13]  /*3400*/  ISETP.NE.AND.EX P4, PT, RZ, UR13, PT, P4 ;  /* 0x0000000dff007c0c */ /* 0x000fda000bf85340 */
[----:B------:R-:W-:Y:S05]  /*3410*/  @P4 BRA `(.L_x_20498) ;  /* 0x0000000000084947 */ /* 0x000fea0003800000 */
[----:B------:R-:W-:Y:S05]  /*3420*/  @P0 BRA `(.L_x_20499) ;  /* 0x0000000000200947 */ /* 0x000fea0003800000 */
[----:B------:R-:W-:Y:S05]  /*3430*/  BRA `(.L_x_20500) ;  /* 0x0000000000247947 */ /* 0x000fea0003800000 */
.L_x_20498:
[----:B-----5:R-:W-:-:S05]  /*3440*/  HADD2.F32 R109, -RZ, R9.H1_H1 ;  /* 0x30000009ff6d7230 */ /* 0x020fca0000004100 */
[----:B------:R-:W-:Y:S01]  /*3450*/  FADD.FTZ R126, R109, R126 ;  /* 0x0000007e6d7e7221 */ /* 0x000fe20000010000 */
[----:B------:R-:W-:Y:S06]  /*3460*/  BRA `(.L_x_20499) ;  /* 0x0000000000107947 */ /* 0x000fec0003800000 */
.L_x_20497:
[----:B-----5:R-:W-:Y:S02]  /*3470*/  HADD2.F32 R109, -RZ, R133.H1_H1 ;  /* 0x30000085ff6d7230 */ /* 0x020fe40000004100 */
[----:B------:R-:W-:-:S03]  /*3480*/  @P2 HADD2.F32 R127, -RZ, R9.H1_H1 ;  /* 0x30000009ff7f2230 */ /* 0x000fc60000004100 */
[----:B------:R-:W-:-:S04]  /*3490*/  FADD.FTZ R126, R109, R126 ;  /* 0x0000007e6d7e7221 */ /* 0x000fc80000010000 */
[----:B------:R-:W-:-:S07]  /*34a0*/  @P2 FADD.FTZ R126, R127, R126 ;  /* 0x0000007e7f7e2221 */ /* 0x000fce0000010000 */
.L_x_20499:
[----:B------:R-:W-:-:S04]  /*34b0*/  F2FP.F16.F32.PACK_AB R108, RZ, R126 ;  /* 0x0000007eff6c723e */ /* 0x000fc800000000ff */
[----:B-1-34-:R-:W-:-:S07]  /*34c0*/  PRMT R5, R5, 0x5410, R108 ;  /* 0x0000541005057816 */ /* 0x01afce000000006c */
.L_x_20500:
[----:B------:R-:W-:Y:S01]  /*34d0*/  HADD2.F32 R127, -RZ, R110.H0_H0 ;  /* 0x2000006eff7f7230 */ /* 0x000fe20000004100 */
[----:B------:R-:W-:Y:S06]  /*34e0*/  @P3 BRA `(.L_x_20501) ;  /* 0x0000000000203947 */ /* 0x000fec0003800000 */
[----:B------:R-:W-:-:S04]  /*34f0*/  ISETP.NE.U32.AND P4, PT, RZ, UR12, PT ;  /* 0x0000000cff007c0c */ /* 0x000fc8000bf85070 */
[----:B------:R-:W-:-:S13]  /*3500*/  ISETP.NE.AND.EX P4, PT, RZ, UR13, PT, P4 ;  /* 0x0000000dff007c0c */ /* 0x000fda000bf85340 */
[----:B------:R-:W-:Y:S05]  /*3510*/  @P4 BRA `(.L_x_20502) ;  /* 0x0000000000084947 */ /* 0x000fea0003800000 */
[----:B------:R-:W-:Y:S05]  /*3520*/  @P0 BRA `(.L_x_20503) ;  /* 0x0000000000200947 */ /* 0x000fea0003800000 */
[----:B------:R-:W-:Y:S05]  /*3530*/  BRA `(.L_x_20504) ;  /* 0x0000000000247947 */ /* 0x000fea0003800000 */
.L_x_20502:
[----:B-----5:R-:W-:-:S05]  /*3540*/  HADD2.F32 R108, -RZ, R10.H0_H0 ;  /* 0x2000000aff6c7230 */ /* 0x020fca0000004100 */
[----:B------:R-:W-:Y:S01]  /*3550*/  FADD.FTZ R127, R108, R127 ;  /* 0x0000007f6c7f7221 */ /* 0x000fe20000010000 */
[----:B------:R-:W-:Y:S06]  /*3560*/  BRA `(.L_x_20503) ;  /* 0x0000000000107947 */ /* 0x000fec0003800000 */
.L_x_20501:
[----:B-----5:R-:W-:Y:S02]  /*3570*/  HADD2.F32 R108, -RZ, R134.H0_H0 ;  /* 0x20000086ff6c7230 */ /* 0x020fe40000004100 */
[----:B------:R-:W-:-:S03]  /*3580*/  @P2 HADD2.F32 R136, -RZ, R10.H0_H0 ;  /* 0x2000000aff882230 */ /* 0x000fc60000004100 */
[----:B------:R-:W-:-:S04]  /*3590*/  FADD.FTZ R127, R108, R127 ;  /* 0x0000007f6c7f7221 */ /* 0x000fc80000010000 */
[----:B------:R-:W-:-:S07]  /*35a0*/  @P2 FADD.FTZ R127, R136, R127 ;  /* 0x0000007f887f2221 */ /* 0x000fce0000010000 */
.L_x_20503:
[----:B------:R-:W-:-:S04]  /*35b0*/  F2FP.F16.F32.PACK_AB R108, RZ, R127 ;  /* 0x0000007fff6c723e */ /* 0x000fc800000000ff */
[----:B-1-34-:R-:W-:-:S07]  /*35c0*/  PRMT R6, R108, 0x7610, R6 ;  /* 0x000076106c067816 */ /* 0x01afce0000000006 */
.L_x_20504:
[----:B------:R-:W-:Y:S01]  /*35d0*/  HADD2.F32 R136, -RZ, R110.H1_H1 ;  /* 0x3000006eff887230 */ /* 0x000fe20000004100 */
[----:B------:R-:W-:Y:S06]  /*35e0*/  @P3 BRA `(.L_x_20505) ;  /* 0x0000000000203947 */ /* 0x000fec0003800000 */
[----:B------:R-:W-:-:S04]  /*35f0*/  ISETP.NE.U32.AND P4, PT, RZ, UR12, PT ;  /* 0x0000000cff007c0c */ /* 0x000fc8000bf85070 */
[----:B------:R-:W-:-:S13]  /*3600*/  ISETP.NE.AND.EX P4, PT, RZ, UR13, PT, P4 ;  /* 0x0000000dff007c0c */ /* 0x000fda000bf85340 */
[----:B------:R-:W-:Y:S05]  /*3610*/  @P4 BRA `(.L_x_20506) ;  /* 0x0000000000084947 */ /* 0x000fea0003800000 */
[----:B------:R-:W-:Y:S05]  /*3620*/  @P0 BRA `(.L_x_20507) ;  /* 0x0000000000200947 */ /* 0x000fea0003800000 */
[----:B------:R-:W-:Y:S05]  /*3630*/  BRA `(.L_x_20508) ;  /* 0x0000000000247947 */ /* 0x000fea0003800000 */
.L_x_20506:
[----:B-----5:R-:W-:-:S05]  /*3640*/  HADD2.F32 R109, -RZ, R10.H1_H1 ;  /* 0x3000000aff6d7230 */ /* 0x020fca0000004100 */
[----:B------:R-:W-:Y:S01]  /*3650*/  FADD.FTZ R136, R109, R136 ;  /* 0x000000886d887221 */ /* 0x000fe20000010000 */
[----:B------:R-:W-:Y:S06]  /*3660*/  BRA `(.L_x_20507) ;  /* 0x0000000000107947 */ /* 0x000fec0003800000 */
.L_x_20505:
[----:B-----5:R-:W-:Y:S02]  /*3670*/  HADD2.F32 R109, -RZ, R134.H1_H1 ;  /* 0x30000086ff6d7230 */ /* 0x020fe40000004100 */
[----:B------:R-:W-:-:S03]  /*3680*/  @P2 HADD2.F32 R137, -RZ, R10.H1_H1 ;  /* 0x3000000aff892230 */ /* 0x000fc60000004100 */
[----:B------:R-:W-:-:S04]  /*3690*/  FADD.FTZ R136, R109, R136 ;  /* 0x000000886d887221 */ /* 0x000fc80000010000 */
[----:B------:R-:W-:-:S07]  /*36a0*/  @P2 FADD.FTZ R136, R137, R136 ;  /* 0x0000008889882221 */ /* 0x000fce0000010000 */
.L_x_20507:
[----:B------:R-:W-:-:S04]  /*36b0*/  F2FP.F16.F32.PACK_AB R108, RZ, R136 ;  /* 0x00000088ff6c723e */ /* 0x000fc800000000ff */
[----:B-1-34-:R-:W-:-:S07]  /*36c0*/  PRMT R6, R6, 0x5410, R108 ;  /* 0x0000541006067816 */ /* 0x01afce000000006c */
.L_x_20508:
[----:B------:R-:W-:Y:S01]  /*36d0*/  HADD2.F32 R137, -RZ, R111.H0_H0 ;  /* 0x2000006fff897230 */ /* 0x000fe20000004100 */
[----:B------:R-:W-:Y:S06]  /*36e0*/  @P3 BRA `(.L_x_20509) ;  /* 0x0000000000203947 */ /* 0x000fec0003800000 */
[----:B------:R-:W-:-:S04]  /*36f0*/  ISETP.NE.U32.AND P4, PT, RZ, UR12, PT ;  /* 0x0000000cff007c0c */ /* 0x000fc8000bf85070 */
[----:B------:R-:W-:-:S13]  /*3700*/  ISETP.NE.AND.EX P4, PT, RZ, UR13, PT, P4 ;  /* 0x0000000dff007c0c */ /* 0x000fda000bf85340 */
[----:B------:R-:W-:Y:S05]  /*3710*/  @P4 BRA `(.L_x_20510) ;  /* 0x0000000000084947 */ /* 0x000fea0003800000 */
[----:B------:R-:W-:Y:S05]  /*3720*/  @P0 BRA `(.L_x_20511) ;  /* 0x0000000000200947 */ /* 0x000fea0003800000 */
[----:B------:R-:W-:Y:S05]  /*3730*/  BRA `(.L_x_20512) ;  /* 0x0000000000247947 */ /* 0x000fea0003800000 */
.L_x_20510:
[----:B-----5:R-:W-:-:S05]  /*3740*/  HADD2.F32 R108, -RZ, R11.H0_H0 ;  /* 0x2000000bff6c7230 */ /* 0x020fca0000004100 */
[----:B------:R-:W-:Y:S01]  /*3750*/  FADD.FTZ R137, R108, R137 ;  /* 0x000000896c897221 */ /* 0x000fe20000010000 */
[----:B------:R-:W-:Y:S06]  /*3760*/  BRA `(.L_x_20511) ;  /* 0x0000000000107947 */ /* 0x000fec0003800000 */
.L_x_20509:
[----:B-----5:R-:W-:Y:S02]  /*3770*/  HADD2.F32 R108, -RZ, R135.H0_H0 ;  /* 0x20000087ff6c7230 */ /* 0x020fe40000004100 */
[----:B------:R-:W-:-:S03]  /*3780*/  @P2 HADD2.F32 R110, -RZ, R11.H0_H0 ;  /* 0x2000000bff6e2230 */ /* 0x000fc60000004100 */
[----:B------:R-:W-:-:S04]  /*3790*/  FADD.FTZ R137, R108, R137 ;  /* 0x000000896c897221 */ /* 0x000fc80000010000 */
[----:B------:R-:W-:-:S07]  /*37a0*/  @P2 FADD.FTZ R137, R110, R137 ;  /* 0x000000896e892221 */ /* 0x000fce0000010000 */
.L_x_20511:
[----:B------:R-:W-:-:S04]  /*37b0*/  F2FP.F16.F32.PACK_AB R108, RZ, R137 ;  /* 0x00000089ff6c723e */ /* 0x000fc800000000ff */
[----:B-1-34-:R-:W-:-:S07]  /*37c0*/  PRMT R7, R108, 0x7610, R7 ;  /* 0x000076106c077816 */ /* 0x01afce0000000007 */
.L_x_20512:
[----:B------:R-:W-:Y:S01]  /*37d0*/  HADD2.F32 R138, -RZ, R111.H1_H1 ;  /* 0x3000006fff8a7230 */ /* 0x000fe20000004100 */
[----:B------:R-:W-:Y:S06]  /*37e0*/  @P3 BRA `(.L_x_20513) ;  /* 0x0000000000203947 */ /* 0x000fec0003800000 */
[----:B------:R-:W-:-:S04]  /*37f0*/  ISETP.NE.U32.AND P2, PT, RZ, UR12, PT ;  /* 0x0000000cff007c0c */ /* 0x000fc8000bf45070 */
[----:B------:R-:W-:-:S13]  /*3800*/  ISETP.NE.AND.EX P2, PT, RZ, UR13, PT, P2 ;  /* 0x0000000dff007c0c */ /* 0x000fda000bf45320 */
[----:B------:R-:W-:Y:S05]  /*3810*/  @P2 BRA `(.L_x_20514) ;  /* 0x0000000000082947 */ /* 0x000fea0003800000 */
[----:B------:R-:W-:Y:S05]  /*3820*/  @P0 BRA `(.L_x_20515) ;  /* 0x0000000000200947 */ /* 0x000fea0003800000 */
[----:B------:R-:W-:Y:S05]  /*3830*/  BRA `(.L_x_20516) ;  /* 0x0000000000247947 */ /* 0x000fea0003800000 */
.L_x_20514:
[----:B-----5:R-:W-:-:S05]  /*3840*/  HADD2.F32 R109, -RZ, R11.H1_H1 ;  /* 0x3000000bff6d7230 */ /* 0x020fca0000004100 */
[----:B------:R-:W-:Y:S01]  /*3850*/  FADD.FTZ R138, R109, R138 ;  /* 0x0000008a6d8a7221 */ /* 0x000fe20000010000 */
[----:B------:R-:W-:Y:S06]  /*3860*/  BRA `(.L_x_20515) ;  /* 0x0000000000107947 */ /* 0x000fec0003800000 */
.L_x_20513:
[----:B-----5:R-:W-:Y:S02]  /*3870*/  HADD2.F32 R109, -RZ, R135.H1_H1 ;  /* 0x30000087ff6d7230 */ /* 0x020fe40000004100 */
[----:B------:R-:W-:-:S03]  /*3880*/  @P2 HADD2.F32 R111, -RZ, R11.H1_H1 ;  /* 0x3000000bff6f2230 */ /* 0x000fc60000004100 */
[----:B------:R-:W-:-:S04]  /*3890*/  FADD.FTZ R138, R109, R138 ;  /* 0x0000008a6d8a7221 */ /* 0x000fc80000010000 */
[----:B------:R-:W-:-:S07]  /*38a0*/  @P2 FADD.FTZ R138, R111, R138 ;  /* 0x0000008a6f8a2221 */ /* 0x000fce0000010000 */
.L_x_20515:
[----:B------:R-:W-:-:S04]  /*38b0*/  F2FP.F16.F32.PACK_AB R108, RZ, R138 ;  /* 0x0000008aff6c723e */ /* 0x000fc800000000ff */
[----:B-1-34-:R-:W-:-:S07]  /*38c0*/  PRMT R7, R7, 0x5410, R108 ;  /* 0x0000541007077816 */ /* 0x01afce000000006c */
.L_x_20516:
[----:B------:R-:W0:Y:S02]  /*38d0*/  @P0 LDC.64 R108, c[0x0][0x238] ;  /* 0x00008e00ff6c0b82 */ /* 0x000e240000000a00 */
[----:B0-----:R-:W-:-:S04]  /*38e0*/  @P0 LEA R108, P2, R0, R108, 0x4 ;  /* 0x0000006c006c0211 */ /* 0x001fc800078420ff */
[C---:B------:R-:W-:Y:S02]  /*38f0*/  @P0 LEA.HI.X R109, R0.reuse, R109, RZ, 0x4, P2 ;  /* 0x0000006d006d0211 */ /* 0x040fe400010f24ff */
[----:B------:R-:W-:-:S03]  /*3900*/  IADD3 R0, R0, 0x20, RZ ;  /* 0x0000002000007810 */ /* 0x000fc60007ffe0ff */
[----:B------:R0:W-:Y:S04]  /*3910*/  @P0 STG.E.128 desc[UR4][R108.64], R4 ;  /* 0x000000046c000986 */ /* 0x0001e8000c101d04 */
.L_x_20484:
[----:B------:R-:W-:Y:S05]  /*3920*/  BSYNC B0 ;  /* 0x0000000000007941 */ /* 0x000fea0003800000 */
.L_x_20483:
        /* <DEDUP_REMOVED lines=25> */
.L_x_20520:
[----:B-----5:R-:W-:-:S05]  /*3ac0*/  HADD2.F32 R139, -RZ, R8.H0_H0 ;  /* 0x20000008ff8b7230 */ /* 0x020fca0000004100 */
[----:B------:R-:W-:Y:S01]  /*3ad0*/  FADD.FTZ R128, R139, R128 ;  /* 0x000000808b807221 */ /* 0x000fe20000010000 */
[----:B------:R-:W-:Y:S06]  /*3ae0*/  BRA `(.L_x_20521) ;  /* 0x0000000000107947 */ /* 0x000fec0003800000 */
.L_x_20519:
[----:B-----5:R-:W-:Y:S02]  /*3af0*/  HADD2.F32 R139, -RZ, R132.H0_H0 ;  /* 0x20000084ff8b7230 */ /* 0x020fe40000004100 */
[----:B------:R-:W-:-:S03]  /*3b00*/  @P2 HADD2.F32 R141, -RZ, R8.H0_H0 ;  /* 0x20000008ff8d2230 */ /* 0x000fc60000004100 */
[----:B------:R-:W-:-:S04]  /*3b10*/  FADD.FTZ R128, R139, R128 ;  /* 0x000000808b807221 */ /* 0x000fc80000010000 */
[----:B------:R-:W-:-:S07]  /*3b20*/  @P2 FADD.FTZ R128, R141, R128 ;  /* 0x000000808d802221 */ /* 0x000fce0000010000 */
.L_x_20521:
[----:B------:R-:W-:-:S04]  /*3b30*/  F2FP.F16.F32.PACK_AB R139, RZ, R128 ;  /* 0x00000080ff8b723e */ /* 0x000fc800000000ff */
[----:B-1-34-:R-:W-:-:S07]  /*3b40*/  PRMT R4, R139, 0x7610, R4 ;  /* 0x000076108b047816 */ /* 0x01afce0000000004 */
.L_x_20522:
[----:B------:R-:W-:Y:S01]  /*3b50*/  HADD2.F32 R139, -RZ, R108.H1_H1 ;  /* 0x3000006cff8b7230 */ /* 0x000fe20000004100 */
[----:B------:R-:W-:Y:S06]  /*3b60*/  @P3 BRA `(.L_x_20523) ;  /* 0x0000000000203947 */ /* 0x000fec0003800000 */
[----:B------:R-:W-:-:S04]  /*3b70*/  ISETP.NE.U32.AND P4, PT, RZ, UR12, PT ;  /* 0x0000000cff007c0c */ /* 0x000fc8000bf85070 */
[----:B------:R-:W-:-:S13]  /*3b80*/  ISETP.NE.AND.EX P4, PT, RZ, UR13, PT, P4 ;  /* 0x0000000dff007c0c */ /* 0x000fda000bf85340 */
[----:B------:R-:W-:Y:S05]  /*3b90*/  @P4 BRA `(.L_x_20524) ;  /* 0x0000000000084947 */ /* 0x000fea0003800000 */
[----:B------:R-:W-:Y:S05]  /*3ba0*/  @P0 BRA `(.L_x_20525) ;  /* 0x0000000000200947 */ /* 0x000fea0003800000 */
[----:B------:R-:W-:Y:S05]  /*3bb0*/  BRA `(.L_x_20526) ;  /* 0x0000000000247947 */ /* 0x000fea0003800000 */
.L_x_20524:
[----:B-----5:R-:W-:-:S05]  /*3bc0*/  HADD2.F32 R108, -RZ, R8.H1_H1 ;  /* 0x30000008ff6c7230 */ /* 0x020fca0000004100 */
[----:B------:R-:W-:Y:S01]  /*3bd0*/  FADD.FTZ R139, R108, R139 ;  /* 0x0000008b6c8b7221 */ /* 0x000fe20000010000 */
[----:B------:R-:W-:Y:S06]  /*3be0*/  BRA `(.L_x_20525) ;  /* 0x0000000000107947 */ /* 0x000fec0003800000 */
.L_x_20523:
[----:B-----5:R-:W-:Y:S02]  /*3bf0*/  HADD2.F32 R108, -RZ, R132.H1_H1 ;  /* 0x30000084ff6c7230 */ /* 0x020fe40000004100 */
[----:B------:R-:W-:-:S03]  /*3c00*/  @P2 HADD2.F32 R140, -RZ, R8.H1_H1 ;  /* 0x30000008ff8c2230 */ /* 0x000fc60000004100 */
[----:B------:R-:W-:-:S04]  /*3c10*/  FADD.FTZ R139, R108, R139 ;  /* 0x0000008b6c8b7221 */ /* 0x000fc80000010000 */
[----:B------:R-:W-:-:S07]  /*3c20*/  @P2 FADD.FTZ R139, R140, R139 ;  /* 0x0000008b8c8b2221 */ /* 0x000fce0000010000 */
.L_x_20525:
[----:B------:R-:W-:-:S04]  /*3c30*/  F2FP.F16.F32.PACK_AB R108, RZ, R139 ;  /* 0x0000008bff6c723e */ /* 0x000fc800000000ff */
[----:B-1-34-:R-:W-:-:S07]  /*3c40*/  PRMT R4, R4, 0x5410, R108 ;  /* 0x0000541004047816 */ /* 0x01afce000000006c */
.L_x_20526:
[----:B------:R-:W-:Y:S01]  /*3c50*/  HADD2.F32 R140, -RZ, R109.H0_H0 ;  /* 0x2000006dff8c7230 */ /* 0x000fe20000004100 */
[----:B------:R-:W-:Y:S06]  /*3c60*/  @P3 BRA `(.L_x_20527) ;  /* 0x0000000000203947 */ /* 0x000fec0003800000 */
[----:B------:R-:W-:-:S04]  /*3c70*/  ISETP.NE.U32.AND P4, PT, RZ, UR12, PT ;  /* 0x0000000cff007c0c */ /* 0x000fc8000bf85070 */
[----:B------:R-:W-:-:S13]  /*3c80*/  ISETP.NE.AND.EX P4, PT, RZ, UR13, PT, P4 ;  /* 0x0000000dff007c0c */ /* 0x000fda000bf85340 */
[----:B------:R-:W-:Y:S05]  /*3c90*/  @P4 BRA `(.L_x_20528) ;  /* 0x0000000000084947 */ /* 0x000fea0003800000 */
[----:B------:R-:W-:Y:S05]  /*3ca0*/  @P0 BRA `(.L_x_20529) ;  /* 0x0000000000200947 */ /* 0x000fea0003800000 */
[----:B------:R-:W-:Y:S05]  /*3cb0*/  BRA `(.L_x_20530) ;  /* 0x0000000000247947 */ /* 0x000fea0003800000 */
.L_x_20528:
[----:B-----5:R-:W-:-:S05]  /*3cc0*/  HADD2.F32 R141, -RZ, R9.H0_H0 ;  /* 0x20000009ff8d7230 */ /* 0x020fca0000004100 */
[----:B------:R-:W-:Y:S01]  /*3cd0*/  FADD.FTZ R140, R141, R140 ;  /* 0x0000008c8d8c7221 */ /* 0x000fe20000010000 */
[----:B------:R-:W-:Y:S06]  /*3ce0*/  BRA `(.L_x_20529) ;  /* 0x0000000000107947 */ /* 0x000fec0003800000 */
.L_x_20527:
[----:B-----5:R-:W-:Y:S02]  /*3cf0*/  HADD2.F32 R141, -RZ, R133.H0_H0 ;  /* 0x20000085ff8d7230 */ /* 0x020fe40000004100 */
[----:B------:R-:W-:-:S03]  /*3d00*/  @P2 HADD2.F32 R147, -RZ, R9.H0_H0 ;  /* 0x20000009ff932230 */ /* 0x000fc60000004100 */
[----:B------:R-:W-:-:S04]  /*3d10*/  FADD.FTZ R140, R141, R140 ;  /* 0x0000008c8d8c7221 */ /* 0x000fc80000010000 */
[----:B------:R-:W-:-:S07]  /*3d20*/  @P2 FADD.FTZ R140, R147, R140 ;  /* 0x0000008c938c2221 */ /* 0x000fce0000010000 */
.L_x_20529:
[----:B------:R-:W-:-:S04]  /*3d30*/  F2FP.F16.F32.PACK_AB R108, RZ, R140 ;  /* 0x0000008cff6c723e */ /* 0x000fc800000000ff */
[----:B-1-34-:R-:W-:-:S07]  /*3d40*/  PRMT R5, R108, 0x7610, R5 ;  /* 0x000076106c057816 */ /* 0x01afce0000000005 */
.L_x_20530:
[----:B------:R-:W-:Y:S01]  /*3d50*/  HADD2.F32 R141, -RZ, R109.H1_H1 ;  /* 0x3000006dff8d7230 */ /* 0x000fe20000004100 */
[----:B------:R-:W-:Y:S06]  /*3d60*/  @P3 BRA `(.L_x_20531) ;  /* 0x0000000000203947 */ /* 0x000fec0003800000 */
[----:B------:R-:W-:-:S04]  /*3d70*/  ISETP.NE.U32.AND P4, PT, RZ, UR12, PT ;  /* 0x0000000cff007c0c */ /* 0x000fc8000bf85070 */
[----:B------:R-:W-:-:S13]  /*3d80*/  ISETP.NE.AND.EX P4, PT, RZ, UR13, PT, P4 ;  /* 0x0000000dff007c0c */ /* 0x000fda000bf85340 */
[----:B------:R-:W-:Y:S05]  /*3d90*/  @P4 BRA `(.L_x_20532) ;  /* 0x0000000000084947 */ /* 0x000fea0003800000 */
[----:B------:R-:W-:Y:S05]  /*3da0*/  @P0 BRA `(.L_x_20533) ;  /* 0x0000000000200947 */ /* 0x000fea0003800000 */
[----:B------:R-:W-:Y:S05]  /*3db0*/  BRA `(.L_x_20534) ;  /* 0x0000000000247947 */ /* 0x000fea0003800000 */
.L_x_20532:
[----:B-----5:R-:W-:-:S05]  /*3dc0*/  HADD2.F32 R108, -RZ, R9.H1_H1 ;  /* 0x30000009ff6c7230 */ /* 0x020fca0000004100 */
[----:B------:R-:W-:Y:S01]  /*3dd0*/  FADD.FTZ R141, R108, R141 ;  /* 0x0000008d6c8d7221 */ /* 0x000fe20000010000 */
[----:B------:R-:W-:Y:S06]  /*3de0*/  BRA `(.L_x_20533) ;  /* 0x0000000000107947 */ /* 0x000fec0003800000 */
.L_x_20531:
[----:B-----5:R-:W-:Y:S02]  /*3df0*/  HADD2.F32 R108, -RZ, R133.H1_H1 ;  /* 0x30000085ff6c7230 */ /* 0x020fe40000004100 */
[----:B------:R-:W-:-:S03]  /*3e00*/  @P2 HADD2.F32 R142, -RZ, R9.H1_H1 ;  /* 0x30000009ff8e2230 */ /* 0x000fc60000004100 */
[----:B------:R-:W-:-:S04]  /*3e10*/  FADD.FTZ R141, R108, R141 ;  /* 0x0000008d6c8d7221 */ /* 0x000fc80000010000 */
[----:B------:R-:W-:-:S07]  /*3e20*/  @P2 FADD.FTZ R141, R142, R141 ;  /* 0x0000008d8e8d2221 */ /* 0x000fce0000010000 */
.L_x_20533:
[----:B------:R-:W-:-:S04]  /*3e30*/  F2FP.F16.F32.PACK_AB R108, RZ, R141 ;  /* 0x0000008dff6c723e */ /* 0x000fc800000000ff */
[----:B-1-34-:R-:W-:-:S07]  /*3e40*/  PRMT R5, R5, 0x5410, R108 ;  /* 0x0000541005057816 */ /* 0x01afce000000006c */
.L_x_20534:
[----:B------:R-:W-:Y:S01]  /*3e50*/  HADD2.F32 R142, -RZ, R110.H0_H0 ;  /* 0x2000006eff8e7230 */ /* 0x000fe20000004100 */
[----:B------:R-:W-:Y:S06]  /*3e60*/  @P3 BRA `(.L_x_20535) ;  /* 0x0000000000203947 */ /* 0x000fec0003800000 */
[----:B------:R-:W-:-:S04]  /*3e70*/  ISETP.NE.U32.AND P4, PT, RZ, UR12, PT ;  /* 0x0000000cff007c0c */ /* 0x000fc8000bf85070 */
[----:B------:R-:W-:-:S13]  /*3e80*/  ISETP.NE.AND.EX P4, PT, RZ, UR13, PT, P4 ;  /* 0x0000000dff007c0c */ /* 0x000fda000bf85340 */
[----:B------:R-:W-:Y:S05]  /*3e90*/  @P4 BRA `(.L_x_20536) ;  /* 0x0000000000084947 */ /* 0x000fea0003800000 */
[----:B------:R-:W-:Y:S05]  /*3ea0*/  @P0 BRA `(.L_x_20537) ;  /* 0x0000000000200947 */ /* 0x000fea0003800000 */
[----:B------:R-:W-:Y:S05]  /*3eb0*/  BRA `(.L_x_20538) ;  /* 0x0000000000247947 */ /* 0x000fea0003800000 */
.L_x_20536:
[----:B-----5:R-:W-:-:S05]  /*3ec0*/  HADD2.F32 R109, -RZ, R10.H0_H0 ;  /* 0x2000000aff6d7230 */ /* 0x020fca0000004100 */
[----:B------:R-:W-:Y:S01]  /*3ed0*/  FADD.FTZ R142, R109, R142 ;  /* 0x0000008e6d8e7221 */ /* 0x000fe20000010000 */
[----:B------:R-:W-:Y:S06]  /*3ee0*/  BRA `(.L_x_20537) ;  /* 0x0000000000107947 */ /* 0x000fec0003800000 */
.L_x_20535:
[----:B-----5:R-:W-:Y:S02]  /*3ef0*/  HADD2.F32 R109, -RZ, R134.H0_H0 ;  /* 0x20000086ff6d7230 */ /* 0x020fe40000004100 */
[----:B------:R-:W-:-:S03]  /*3f00*/  @P2 HADD2.F32 R147, -RZ, R10.H0_H0 ;  /* 0x2000000aff932230 */ /* 0x000fc60000004100 */
[----:B------:R-:W-:-:S04]  /*3f10*/  FADD.FTZ R142, R109, R142 ;  /* 0x0000008e6d8e7221 */ /* 0x000fc80000010000 */
[----:B------:R-:W-:-:S07]  /*3f20*/  @P2 FADD.FTZ R142, R147, R142 ;  /* 0x0000008e938e2221 */ /* 0x000fce0000010000 */
.L_x_20537:
[----:B------:R-:W-:-:S04]  /*3f30*/  F2FP.F16.F32.PACK_AB R108, RZ, R142 ;  /* 0x0000008eff6c723e */ /* 0x000fc800000000ff */
[----:B-1-34-:R-:W-:-:S07]  /*3f40*/  PRMT R6, R108, 0x7610, R6 ;  /* 0x000076106c067816 */ /* 0x01afce0000000006 */
.L_x_20538:
[----:B------:R-:W-:Y:S01]  /*3f50*/  HADD2.F32 R148, -RZ, R110.H1_H1 ;  /* 0x3000006eff947230 */ /* 0x000fe20000004100 */
[----:B------:R-:W-:Y:S06]  /*3f60*/  @P3 BRA `(.L_x_20539) ;  /* 0x0000000000203947 */ /* 0x000fec0003800000 */
[----:B------:R-:W-:-:S04]  /*3f70*/  ISETP.NE.U32.AND P4, PT, RZ, UR12, PT ;  /* 0x0000000cff007c0c */ /* 0x000fc8000bf85070 */
[----:B------:R-:W-:-:S13]  /*3f80*/  ISETP.NE.AND.EX P4, PT, RZ, UR13, PT, P4 ;  /* 0x0000000dff007c0c */ /* 0x000fda000bf85340 */
[----:B------:R-:W-:Y:S05]  /*3f90*/  @P4 BRA `(.L_x_20540) ;  /* 0x0000000000084947 */ /* 0x000fea0003800000 */
[----:B------:R-:W-:Y:S05]  /*3fa0*/  @P0 BRA `(.L_x_20541) ;  /* 0x0000000000200947 */ /* 0x000fea0003800000 */
[----:B------:R-:W-:Y:S05]  /*3fb0*/  BRA `(.L_x_20542) ;  /* 0x0000000000247947 */ /* 0x000fea0003800000 */
.L_x_20540:
[----:B-----5:R-:W-:-:S05]  /*3fc0*/  HADD2.F32 R109, -RZ, R10.H1_H1 ;  /* 0x3000000aff6d7230 */ /* 0x020fca0000004100 */
[----:B------:R-:W-:Y:S01]  /*3fd0*/  FADD.FTZ R148, R109, R148 ;  /* 0x000000946d947221 */ /* 0x000fe20000010000 */
[----:B------:R-:W-:Y:S06]  /*3fe0*/  BRA `(.L_x_20541) ;  /* 0x0000000000107947 */ /* 0x000fec0003800000 */
.L_x_20539:
[----:B-----5:R-:W-:Y:S02]  /*3ff0*/  HADD2.F32 R109, -RZ, R134.H1_H1 ;  /* 0x30000086ff6d7230 */ /* 0x020fe40000004100 */
[----:B------:R-:W-:-:S03]  /*4000*/  @P2 HADD2.F32 R147, -RZ, R10.H1_H1 ;  /* 0x3000000aff932230 */ /* 0x000fc60000004100 */
[----:B------:R-:W-:-:S04]  /*4010*/  FADD.FTZ R148, R109, R148 ;  /* 0x000000946d947221 */ /* 0x000fc80000010000 */
[----:B------:R-:W-:-:S07]  /*4020*/  @P2 FADD.FTZ R148, R147, R148 ;  /* 0x0000009493942221 */ /* 0x000fce0000010000 */
.L_x_20541:
[----:B------:R-:W-:-:S04]  /*4030*/  F2FP.F16.F32.PACK_AB R108, RZ, R148 ;  /* 0x00000094ff6c723e */ /* 0x000fc800000000ff */
[----:B-1-34-:R-:W-:-:S07]  /*4040*/  PRMT R6, R6, 0x5410, R108 ;  /* 0x0000541006067816 */ /* 0x01afce000000006c */
.L_x_20542:
[----:B------:R-:W-:Y:S01]  /*4050*/  HADD2.F32 R147, -RZ, R111.H0_H0 ;  /* 0x2000006fff937230 */ /* 0x000fe20000004100 */
[----:B------:R-:W-:Y:S06]  /*4060*/  @P3 BRA `(.L_x_20543) ;  /* 0x0000000000203947 */ /* 0x000fec0003800000 */
[----:B------:R-:W-:-:S04]  /*4070*/  ISETP.NE.U32.AND P4, PT, RZ, UR12, PT ;  /* 0x0000000cff007c0c */ /* 0x000fc8000bf85070 */
[----:B------:R-:W-:-:S13]  /*4080*/  ISETP.NE.AND.EX P4, PT, RZ, UR13, PT, P4 ;  /* 0x0000000dff007c0c */ /* 0x000fda000bf85340 */
[----:B------:R-:W-:Y:S05]  /*4090*/  @P4 BRA `(.L_x_20544) ;  /* 0x0000000000084947 */ /* 0x000fea0003800000 */
[----:B------:R-:W-:Y:S05]  /*40a0*/  @P0 BRA `(.L_x_20545) ;  /* 0x0000000000200947 */ /* 0x000fea0003800000 */
[----:B------:R-:W-:Y:S05]  /*40b0*/  BRA `(.L_x_20546) ;  /* 0x0000000000247947 */ /* 0x000fea0003800000 */
.L_x_20544:
[----:B-----5:R-:W-:-:S05]  /*40c0*/  HADD2.F32 R108, -RZ, R11.H0_H0 ;  /* 0x2000000bff6c7230 */ /* 0x020fca0000004100 */
[----:B------:R-:W-:Y:S01]  /*40d0*/  FADD.FTZ R147, R108, R147 ;  /* 0x000000936c937221 */ /* 0x000fe20000010000 */
[----:B------:R-:W-:Y:S06]  /*40e0*/  BRA `(.L_x_20545) ;  /* 0x0000000000107947 */ /* 0x000fec0003800000 */
.L_x_20543:
[----:B-----5:R-:W-:Y:S02]  /*40f0*/  HADD2.F32 R108, -RZ, R135.H0_H0 ;  /* 0x20000087ff6c7230 */ /* 0x020fe40000004100 */
[----:B------:R-:W-:-:S03]  /*4100*/  @P2 HADD2.F32 R110, -RZ, R11.H0_H0 ;  /* 0x2000000bff6e2230 */ /* 0x000fc60000004100 */
[----:B------:R-:W-:-:S04]  /*4110*/  FADD.FTZ R147, R108, R147 ;  /* 0x000000936c937221 */ /* 0x000fc80000010000 */
[----:B------:R-:W-:-:S07]  /*4120*/  @P2 FADD.FTZ R147, R110, R147 ;  /* 0x000000936e932221 */ /* 0x000fce0000010000 */
.L_x_20545:
[----:B------:R-:W-:-:S04]  /*4130*/  F2FP.F16.F32.PACK_AB R108, RZ, R147 ;  /* 0x00000093ff6c723e */ /* 0x000fc800000000ff */
[----:B-1-34-:R-:W-:-:S07]  /*4140*/  PRMT R7, R108, 0x7610, R7 ;  /* 0x000076106c077816 */ /* 0x01afce0000000007 */
.L_x_20546:
[----:B------:R-:W-:Y:S01]  /*4150*/  HADD2.F32 R146, -RZ, R111.H1_H1 ;  /* 0x3000006fff927230 */ /* 0x000fe20000004100 */
[----:B------:R-:W-:Y:S06]  /*4160*/  @P3 BRA `(.L_x_20547) ;  /* 0x0000000000203947 */ /* 0x000fec0003800000 */
[----:B------:R-:W-:-:S04]  /*4170*/  ISETP.NE.U32.AND P2, PT, RZ, UR12, PT ;  /* 0x0000000cff007c0c */ /* 0x000fc8000bf45070 */
[----:B------:R-:W-:-:S13]  /*4180*/  ISETP.NE.AND.EX P2, PT, RZ, UR13, PT, P2 ;  /* 0x0000000dff007c0c */ /* 0x000fda000bf45320 */
[----:B------:R-:W-:Y:S05]  /*4190*/  @P2 BRA `(.L_x_20548) ;  /* 0x0000000000082947 */ /* 0x000fea0003800000 */
[----:B------:R-:W-:Y:S05]  /*41a0*/  @P0 BRA `(.L_x_20549) ;  /* 0x0000000000200947 */ /* 0x000fea0003800000 */
[----:B------:R-:W-:Y:S05]  /*41b0*/  BRA `(.L_x_20550) ;  /* 0x0000000000247947 */ /* 0x000fea0003800000 */
.L_x_20548:
[----:B-----5:R-:W-:-:S05]  /*41c0*/  HADD2.F32 R109, -RZ, R11.H1_H1 ;  /* 0x3000000bff6d7230 */ /* 0x020fca0000004100 */
[----:B------:R-:W-:Y:S01]  /*41d0*/  FADD.FTZ R146, R109, R146 ;  /* 0x000000926d927221 */ /* 0x000fe20000010000 */
[----:B------:R-:W-:Y:S06]  /*41e0*/  BRA `(.L_x_20549) ;  /* 0x0000000000107947 */ /* 0x000fec0003800000 */
.L_x_20547:
[----:B-----5:R-:W-:Y:S02]  /*41f0*/  HADD2.F32 R109, -RZ, R135.H1_H1 ;  /* 0x30000087ff6d7230 */ /* 0x020fe40000004100 */
[----:B------:R-:W-:-:S03]  /*4200*/  @P2 HADD2.F32 R111, -RZ, R11.H1_H1 ;  /* 0x3000000bff6f2230 */ /* 0x000fc60000004100 */
[----:B------:R-:W-:-:S04]  /*4210*/  FADD.FTZ R146, R109, R146 ;  /* 0x000000926d927221 */ /* 0x000fc80000010000 */
[----:B------:R-:W-:-:S07]  /*4220*/  @P2 FADD.FTZ R146, R111, R146 ;  /* 0x000000926f922221 */ /* 0x000fce0000010000 */
.L_x_20549:
[----:B------:R-:W-:-:S04]  /*4230*/  F2FP.F16.F32.PACK_AB R108, RZ, R146 ;  /* 0x00000092ff6c723e */ /* 0x000fc800000000ff */
[----:B-1-34-:R-:W-:-:S07]  /*4240*/  PRMT R7, R7, 0x5410, R108 ;  /* 0x0000541007077816 */ /* 0x01afce000000006c */
.L_x_20550:
[----:B------:R-:W0:Y:S02]  /*4250*/  @P0 LDC.64 R108, c[0x0][0x238] ;  /* 0x00008e00ff6c0b82 */ /* 0x000e240000000a00 */
[----:B0-----:R-:W-:-:S04]  /*4260*/  @P0 LEA R108, P2, R0, R108, 0x4 ;  /* 0x0000006c006c0211 */ /* 0x001fc800078420ff */
[----:B------:R-:W-:-:S05]  /*4270*/  @P0 LEA.HI.X R109, R0, R109, RZ, 0x4, P2 ;  /* 0x0000006d006d0211 */ /* 0x000fca00010f24ff */
[----:B------:R0:W-:Y:S04]  /*4280*/  @P0 STG.E.128 desc[UR4][R108.64], R4 ;  /* 0x000000046c000986 */ /* 0x0001e8000c101d04 */
.L_x_20518:
[----:B------:R-:W-:Y:S05]  /*4290*/  BSYNC B0 ;  /* 0x0000000000007941 */ /* 0x000fea0003800000 */
.L_x_20517:
        /* <DEDUP_REMOVED lines=179> */
.L_x_20576:
        /* <DEDUP_REMOVED lines=48> */
.L_x_20553:
[----:B------:R-:W-:Y:S05]  /*50d0*/  BSYNC B0 ;  /* 0x0000000000007941 */ /* 0x000fea0003800000 */
.L_x_20552:
        /* <DEDUP_REMOVED lines=35> */
.L_x_20555:
[----:B------:R-:W-:Y:S05]  /*5310*/  BSYNC B0 ;  /* 0x0000000000007941 */ /* 0x000fea0003800000 */
.L_x_20554:
        /* <DEDUP_REMOVED lines=35> */
.L_x_20557:
[----:B------:R-:W-:Y:S05]  /*5550*/  BSYNC B0 ;  /* 0x0000000000007941 */ /* 0x000fea0003800000 */
.L_x_20556:
        /* <DEDUP_REMOVED lines=35> */
.L_x_20559:
[----:B------:R-:W-:Y:S05]  /*5790*/  BSYNC B0 ;  /* 0x0000000000007941 */ /* 0x000fea0003800000 */
.L_x_20558:
        /* <DEDUP_REMOVED lines=35> */
.L_x_20561:
[----:B------:R-:W-:Y:S05]  /*59d0*/  BSYNC B0 ;  /* 0x0000000000007941 */ /* 0x000fea0003800000 */
.L_x_20560:
        /* <DEDUP_REMOVED lines=34> */
.L_x_20563:
[----:B------:R-:W-:Y:S05]  /*5c00*/  BSYNC B0 ;  /* 0x0000000000007941 */ /* 0x000fea0003800000 */
.L_x_20562:
[----:B012---:R-:W0:Y:S02]  /*5c10*/  LDC.64 R108, c[0x0][0x210] ;  /* 0x00008400ff6c7b82 */ /* 0x007e240000000a00 */
[----:B0-----:R-:W-:-:S04]  /*5c20*/  LEA R112, R108, R112, 0x2 ;  /* 0x000000706c707211 */ /* 0x001fc800078e10ff */
[----:B------:R-:W-:-:S13]  /*5c30*/  ISETP.GE.AND P2, PT, R112, R109, PT ;  /* 0x0000006d7000720c */ /* 0x000fda0003f46270 */
[----:B------:R-:W-:Y:S05]  /*5c40*/  @!P2 BRA `(.L_x_20564) ;  /* 0xffffffac0048a947 */ /* 0x000fea000383ffff */
[----:B------:R-:W-:Y:S05]  /*5c50*/  EXIT ;  /* 0x000000000000794d */ /* 0x000fea0003800000 */
.L_x_20551:
        /* <DEDUP_REMOVED lines=8> */
.L_x_20566:
[----:B------:R-:W-:Y:S05]  /*5ce0*/  BSYNC B0 ;  /* 0x0000000000007941 */ /* 0x000fea0003800000 */
.L_x_20565:
        /* <DEDUP_REMOVED lines=9> */
.L_x_20567:
[----:B------:R-:W-:Y:S01]  /*5d80*/  HFMA2.MMA R170, -RZ, RZ, 0, 2.384185791015625e-07 ;  /* 0x00000004ffaa7435 */ /* 0x000fe200000001ff */
[----:B------:R-:W-:-:S05]  /*5d90*/  MOV R109, R171 ;  /* 0x000000ab006d7202 */ /* 0x000fca0000000f00 */
[----:B------:R-:W-:-:S05]  /*5da0*/  FADD.FTZ R111, R110, R109 ;  /* 0x0000006d6e6f7221 */ /* 0x000fca0000010000 */
[----:B------:R-:W-:-:S07]  /*5db0*/  MOV R173, R111 ;  /* 0x0000006f00ad7202 */ /* 0x000fce0000000f00 */
[----:B------:R-:W-:Y:S05]  /*5dc0*/  WARPSYNC.COLLECTIVE R168, `(.L_x_20568) ;  /* 0x00000000a8087348 */ /* 0x000fea0003c00000 */
[----:B------:R0:W1:Y:S02]  /*5dd0*/  SHFL.BFLY P6, R171, R173, R170, R175 ;  /* 0x0c0000aaadab7389 */ /* 0x00006400000c00af */
[----:B01----:R-:W-:Y:S01]  /*5de0*/  ENDCOLLECTIVE ;  /* 0x000000000000791b */ /* 0x003fe20003800000 */
.L_x_20568:
[----:B------:R-:W-:Y:S01]  /*5df0*/  HFMA2.MMA R170, -RZ, RZ, 0, 4.76837158203125e-07 ;  /* 0x00000008ffaa7435 */ /* 0x000fe200000001ff */
[----:B------:R-:W-:-:S05]  /*5e00*/  MOV R108, R171 ;  /* 0x000000ab006c7202 */ /* 0x000fca0000000f00 */
[----:B------:R-:W-:-:S05]  /*5e10*/  FADD.FTZ R166, R111, R108 ;  /* 0x0000006c6fa67221 */ /* 0x000fca0000010000 */
[----:B------:R-:W-:-:S07]  /*5e20*/  MOV R173, R166 ;  /* 0x000000a600ad7202 */ /* 0x000fce0000000f00 */
[----:B------:R-:W-:Y:S05]  /*5e30*/  WARPSYNC.COLLECTIVE R168, `(.L_x_20569) ;  /* 0x00000000a8087348 */ /* 0x000fea0003c00000 */
[----:B------:R0:W1:Y:S02]  /*5e40*/  SHFL.BFLY P6, R171, R173, R170, R175 ;  /* 0x0c0000aaadab7389 */ /* 0x00006400000c00af */
[----:B01----:R-:W-:Y:S01]  /*5e50*/  ENDCOLLECTIVE ;  /* 0x000000000000791b */ /* 0x003fe20003800000 */
.L_x_20569:
        /* <DEDUP_REMOVED lines=8> */
.L_x_20570:
        /* <DEDUP_REMOVED lines=107> */
.L_x_20571:
[----:B------:R-:W-:Y:S01]  /*6590*/  HFMA2.MMA R170, -RZ, RZ, 0, 1.1920928955078125e-07 ;  /* 0x00000002ffaa7435 */ /* 0x000fe200000001ff */
[----:B------:R-:W-:-:S05]  /*65a0*/  MOV R111, R171 ;  /* 0x000000ab006f7202 */ /* 0x000fca0000000f00 */
[----:B------:R-:W-:-:S05]  /*65b0*/  FADD.FTZ R111, R0, R111 ;  /* 0x0000006f006f7221 */ /* 0x000fca0000010000 */
[----:B------:R-:W-:-:S07]  /*65c0*/  MOV R173, R111 ;  /* 0x0000006f00ad7202 */ /* 0x000fce0000000f00 */
[----:B------:R-:W-:Y:S05]  /*65d0*/  WARPSYNC.COLLECTIVE R168, `(.L_x_20572) ;  /* 0x00000000a8087348 */ /* 0x000fea0003c00000 */
[----:B------:R0:W1:Y:S02]  /*65e0*/  SHFL.BFLY P6, R171, R173, R170, R175 ;  /* 0x0c0000aaadab7389 */ /* 0x00006400000c00af */
[----:B01----:R-:W-:Y:S01]  /*65f0*/  ENDCOLLECTIVE ;  /* 0x000000000000791b */ /* 0x003fe20003800000 */
.L_x_20572:
[----:B------:R-:W-:Y:S01]  /*6600*/  HFMA2.MMA R170, -RZ, RZ, 0, 2.384185791015625e-07 ;  /* 0x00000004ffaa7435 */ /* 0x000fe200000001ff */
[----:B------:R-:W-:-:S05]  /*6610*/  MOV R110, R171 ;  /* 0x000000ab006e7202 */ /* 0x000fca0000000f00 */
[----:B------:R-:W-:-:S05]  /*6620*/  FADD.FTZ R110, R111, R110 ;  /* 0x0000006e6f6e7221 */ /* 0x000fca0000010000 */
[----:B------:R-:W-:-:S07]  /*6630*/  MOV R173, R110 ;  /* 0x0000006e00ad7202 */ /* 0x000fce0000000f00 */
[----:B------:R-:W-:Y:S05]  /*6640*/  WARPSYNC.COLLECTIVE R168, `(.L_x_20573) ;  /* 0x00000000a8087348 */ /* 0x000fea0003c00000 */
[----:B------:R0:W1:Y:S02]  /*6650*/  SHFL.BFLY P6, R171, R173, R170, R175 ;  /* 0x0c0000aaadab7389 */ /* 0x00006400000c00af */
[----:B01----:R-:W-:Y:S01]  /*6660*/  ENDCOLLECTIVE ;  /* 0x000000000000791b */ /* 0x003fe20003800000 */
.L_x_20573:
[----:B------:R-:W-:Y:S01]  /*6670*/  HFMA2.MMA R170, -RZ, RZ, 0, 4.76837158203125e-07 ;  /* 0x00000008ffaa7435 */ /* 0x000fe200000001ff */
[----:B------:R-:W-:-:S05]  /*6680*/  MOV R167, R171 ;  /* 0x000000ab00a77202 */ /* 0x000fca0000000f00 */
[----:B------:R-:W-:-:S05]  /*6690*/  FADD.FTZ R167, R110, R167 ;  /* 0x000000a76ea77221 */ /* 0x000fca0000010000 */
[----:B------:R-:W-:-:S07]  /*66a0*/  MOV R173, R167 ;  /* 0x000000a700ad7202 */ /* 0x000fce0000000f00 */
[----:B------:R-:W-:Y:S05]  /*66b0*/  WARPSYNC.COLLECTIVE R168, `(.L_x_20574) ;  /* 0x00000000a8087348 */ /* 0x000fea0003c00000 */
[----:B------:R0:W1:Y:S02]  /*66c0*/  SHFL.BFLY P6, R171, R173, R170, R175 ;  /* 0x0c0000aaadab7389 */ /* 0x00006400000c00af */
[----:B01----:R-:W-:Y:S01]  /*66d0*/  ENDCOLLECTIVE ;  /* 0x000000000000791b */ /* 0x003fe20003800000 */
.L_x_20574:
[----:B------:R-:W-:Y:S01]  /*66e0*/  HFMA2.MMA R170, -RZ, RZ, 0, 9.5367431640625e-07 ;  /* 0x00000010ffaa7435 */ /* 0x000fe200000001ff */
[----:B------:R-:W-:-:S05]  /*66f0*/  MOV R166, R171 ;  /* 0x000000ab00a67202 */ /* 0x000fca0000000f00 */
[----:B------:R-:W-:-:S05]  /*6700*/  FADD.FTZ R166, R167, R166 ;  /* 0x000000a6a7a67221 */ /* 0x000fca0000010000 */
[----:B------:R-:W-:-:S07]  /*6710*/  MOV R173, R166 ;  /* 0x000000a600ad7202 */ /* 0x000fce0000000f00 */
[----:B------:R-:W-:Y:S05]  /*6720*/  WARPSYNC.COLLECTIVE R168, `(.L_x_20575) ;  /* 0x00000000a8087348 */ /* 0x000fea0003c00000 */
[----:B------:R0:W1:Y:S02]  /*6730*/  SHFL.BFLY P6, R171, R173, R170, R175 ;  /* 0x0c0000aaadab7389 */ /* 0x00006400000c00af */
[----:B01----:R-:W-:Y:S01]  /*6740*/  ENDCOLLECTIVE ;  /* 0x000000000000791b */ /* 0x003fe20003800000 */
.L_x_20575:
[----:B------:R-:W-:Y:S05]  /*6750*/  BRA `(.L_x_20576) ;  /* 0xffffffe4009c7947 */ /* 0x000fea000383ffff */
.L_x_20577:
        /* <DEDUP_REMOVED lines=10> */
.L_x_40150:


//--------------------- .text._ZN10layer_norm31ln_parallel_residual_fwd_kernelINS_13Kernel_traitsIf6__halfS2_S2_fjLj1536ELj1ELj4ELj1ELj16ENS_18Kernel_traits_baseILj1536EfS2_S2_S2_fjLj128EEEEELb0ELb1ELb1EEEvNS_9FwdParamsE --------------------------
	.section	.text._ZN10layer_norm31ln_parallel_residual_fwd_kernelINS_13Kernel_traitsIf6__halfS2_S2_fjLj1536ELj1ELj4ELj1ELj16ENS_18Kernel_traits_baseILj1536EfS2_S2_S2_fjLj128EEEEELb0ELb1ELb1EEEvNS_9FwdParamsE,"ax",@progbits
	.align	128
        .global         _ZN10layer_norm31ln_parallel_residual_fwd_kernelINS_13Kernel_traitsIf6__halfS2_S2_fjLj1536ELj1ELj4ELj1ELj16ENS_18Kernel_traits_baseILj1536EfS2_S2_S2_fjLj128EEEEELb0ELb1ELb1EEEvNS_9FwdParamsE
        .type           _ZN10layer_norm31ln_parallel_residual_fwd_kernelINS_13Kernel_traitsIf6__halfS2_S2_fjLj1536ELj1ELj4ELj1ELj16ENS_18Kernel_traits_baseILj1536EfS2_S2_S2_fjLj128EEEEELb0ELb1ELb1EEEvNS_9FwdParamsE,@function
        .size           _ZN10layer_norm31ln_parallel_residual_fwd_kernelINS_13Kernel_traitsIf6__halfS2_S2_fjLj1536ELj1ELj4ELj1ELj16ENS_18Kernel_traits_baseILj1536EfS2_S2_S2_fjLj128EEEEELb0ELb1ELb1EEEvNS_9FwdParamsE,(.L_x_40151 - _ZN10layer_norm31ln_parallel_residual_fwd_kernelINS_13Kernel_traitsIf6__halfS2_S2_fjLj1536ELj1ELj4ELj1ELj16ENS_18Kernel_traits_baseILj1536EfS2_S2_S2_fjLj128EEEEELb0ELb1ELb1EEEvNS_9FwdParamsE)
        .other          _ZN10layer_norm31ln_parallel_residual_fwd_kernelINS_13Kernel_traitsIf6__halfS2_S2_fjLj1536ELj1ELj4ELj1ELj16ENS_18Kernel_traits_baseILj1536EfS2_S2_S2_fjLj128EEEEELb0ELb1ELb1EEEvNS_9FwdParamsE,@"STO_CUDA_ENTRY STV_DEFAULT"
_ZN10layer_norm31ln_parallel_residual_fwd_kernelINS_13Kernel_traitsIf6__halfS2_S2_fjLj1536ELj1ELj4ELj1ELj16ENS_18Kernel_traits_baseILj1536EfS2_S2_S2_fjLj128EEEEELb0ELb1ELb1EEEvNS_9FwdParamsE:
.text._ZN10layer_norm31ln_parallel_residual_fwd_kernelINS_13Kernel_traitsIf6__halfS2_S2_fjLj1536ELj1ELj4ELj1ELj16ENS_18Kernel_traits_baseILj1536EfS2_S2_S2_fjLj128EEEEELb0ELb1ELb1EEEvNS_9FwdParamsE:
        /* <DEDUP_REMOVED lines=81> */
.L_x_20771:
        /* <DEDUP_REMOVED lines=24> */
.L_x_20579:
[----:B-----5:R-:W-:-:S05]  /*0690*/  HADD2.F32 R3, -RZ, R8.H0_H0 ;  /* 0x20000008ff037230 */ /* 0x020fca0000004100 */
[----:B------:R-:W-:Y:S01]  /*06a0*/  FADD.FTZ R118, R118, R3 ;  /* 0x0000000376767221 */ /* 0x000fe20000010000 */
[----:B------:R-:W-:Y:S06]  /*06b0*/  BRA `(.L_x_20580) ;  /* 0x0000000000107947 */ /* 0x000fec0003800000 */
.L_x_20578:
[----:B-----5:R-:W-:Y:S02]  /*06c0*/  HADD2.F32 R3, -RZ, R12.H0_H0 ;  /* 0x2000000cff037230 */ /* 0x020fe40000004100 */
[----:B------:R-:W-:-:S03]  /*06d0*/  @P2 HADD2.F32 R121, -RZ, R8.H0_H0 ;  /* 0x20000008ff792230 */ /* 0x000fc60000004100 */
[----:B------:R-:W-:-:S04]  /*06e0*/  FADD.FTZ R118, R118, R3 ;  /* 0x0000000376767221 */ /* 0x000fc80000010000 */
[----:B------:R-:W-:-:S07]  /*06f0*/  @P2 FADD.FTZ R118, R118, R121 ;  /* 0x0000007976762221 */ /* 0x000fce0000010000 */
.L_x_20580:
[----:B------:R-:W-:-:S04]  /*0700*/  F2FP.F16.F32.PACK_AB R0, RZ, R118 ;  /* 0x00000076ff00723e */ /* 0x000fc800000000ff */
[----:B------:R-:W-:-:S07]  /*0710*/  PRMT R4, R0, 0x7610, R4 ;  /* 0x0000761000047816 */ /* 0x000fce0000000004 */
.L_x_20581:
[----:B------:R-:W-:Y:S01]  /*0720*/  HADD2.F32 R120, -RZ, R112.H1_H1 ;  /* 0x30000070ff787230 */ /* 0x000fe20000004100 */
[----:B------:R-:W-:Y:S06]  /*0730*/  @P3 BRA `(.L_x_20582) ;  /* 0x0000000000203947 */ /* 0x000fec0003800000 */
[----:B------:R-:W-:-:S04]  /*0740*/  ISETP.NE.U32.AND P4, PT, RZ, UR8, PT ;  /* 0x00000008ff007c0c */ /* 0x000fc8000bf85070 */
[----:B------:R-:W-:-:S13]  /*0750*/  ISETP.NE.AND.EX P4, PT, RZ, UR9, PT, P4 ;  /* 0x00000009ff007c0c */ /* 0x000fda000bf85340 */
[----:B------:R-:W-:Y:S05]  /*0760*/  @P4 BRA `(.L_x_20583) ;  /* 0x0000000000084947 */ /* 0x000fea0003800000 */
[----:B------:R-:W-:Y:S05]  /*0770*/  @P0 BRA `(.L_x_20584) ;  /* 0x0000000000200947 */ /* 0x000fea0003800000 */
[----:B------:R-:W-:Y:S05]  /*0780*/  BRA `(.L_x_20585) ;  /* 0x0000000000247947 */ /* 0x000fea0003800000 */
.L_x_20583:
[----:B-----5:R-:W-:-:S05]  /*0790*/  HADD2.F32 R3, -RZ, R8.H1_H1 ;  /* 0x30000008ff037230 */ /* 0x020fca0000004100 */
[----:B------:R-:W-:Y:S01]  /*07a0*/  FADD.FTZ R120, R120, R3 ;  /* 0x0000000378787221 */ /* 0x000fe20000010000 */
[----:B------:R-:W-:Y:S06]  /*07b0*/  BRA `(.L_x_20584) ;  /* 0x0000000000107947 */ /* 0x000fec0003800000 */
.L_x_20582:
[----:B-----5:R-:W-:Y:S02]  /*07c0*/  HADD2.F32 R3, -RZ, R12.H1_H1 ;  /* 0x3000000cff037230 */ /* 0x020fe40000004100 */
[----:B------:R-:W-:-:S03]  /*07d0*/  @P2 HADD2.F32 R121, -RZ, R8.H1_H1 ;  /* 0x30000008ff792230 */ /* 0x000fc60000004100 */
[----:B------:R-:W-:-:S04]  /*07e0*/  FADD.FTZ R120, R120, R3 ;  /* 0x0000000378787221 */ /* 0x000fc80000010000 */
[----:B------:R-:W-:-:S07]  /*07f0*/  @P2 FADD.FTZ R120, R120, R121 ;  /* 0x0000007978782221 */ /* 0x000fce0000010000 */
.L_x_20584:
[----:B------:R-:W-:-:S04]  /*0800*/  F2FP.F16.F32.PACK_AB R0, RZ, R120 ;  /* 0x00000078ff00723e */ /* 0x000fc800000000ff */
[----:B------:R-:W-:-:S07]  /*0810*/  PRMT R4, R4, 0x5410, R0 ;  /* 0x0000541004047816 */ /* 0x000fce0000000000 */
.L_x_20585:
[----:B------:R-:W-:Y:S01]  /*0820*/  HADD2.F32 R121, -RZ, R113.H0_H0 ;  /* 0x20000071ff797230 */ /* 0x000fe20000004100 */
[----:B------:R-:W-:Y:S06]  /*0830*/  @P3 BRA `(.L_x_20586) ;  /* 0x0000000000203947 */ /* 0x000fec0003800000 */
[----:B------:R-:W-:-:S04]  /*0840*/  ISETP.NE.U32.AND P4, PT, RZ, UR8, PT ;  /* 0x00000008ff007c0c */ /* 0x000fc8000bf85070 */
[----:B------:R-:W-:-:S13]  /*0850*/  ISETP.NE.AND.EX P4, PT, RZ, UR9, PT, P4 ;  /* 0x00000009ff007c0c */ /* 0x000fda000bf85340 */
[----:B------:R-:W-:Y:S05]  /*0860*/  @P4 BRA `(.L_x_20587) ;  /* 0x0000000000084947 */ /* 0x000fea0003800000 */
[----:B------:R-:W-:Y:S05]  /*0870*/  @P0 BRA `(.L_x_20588) ;  /* 0x0000000000200947 */ /* 0x000fea0003800000 */
[----:B------:R-:W-:Y:S05]  /*0880*/  BRA `(.L_x_20589) ;  /* 0x0000000000247947 */ /* 0x000fea0003800000 */
.L_x_20587:
[----:B-----5:R-:W-:-:S05]  /*0890*/  HADD2.F32 R0, -RZ, R9.H0_H0 ;  /* 0x20000009ff007230 */ /* 0x020fca0000004100 */
[----:B------:R-:W-:Y:S01]  /*08a0*/  FADD.FTZ R121, R121, R0 ;  /* 0x0000000079797221 */ /* 0x000fe20000010000 */
[----:B------:R-:W-:Y:S06]  /*08b0*/  BRA `(.L_x_20588) ;  /* 0x0000000000107947 */ /* 0x000fec0003800000 */
.L_x_20586:
[----:B-----5:R-:W-:Y:S02]  /*08c0*/  HADD2.F32 R0, -RZ, R13.H0_H0 ;  /* 0x2000000dff007230 */ /* 0x020fe40000004100 */
[----:B------:R-:W-:-:S03]  /*08d0*/  @P2 HADD2.F32 R112, -RZ, R9.H0_H0 ;  /* 0x20000009ff702230 */ /* 0x000fc60000004100 */
[----:B------:R-:W-:-:S04]  /*08e0*/  FADD.FTZ R121, R121, R0 ;  /* 0x0000000079797221 */ /* 0x000fc80000010000 */
[----:B------:R-:W-:-:S07]  /*08f0*/  @P2 FADD.FTZ R121, R121, R112 ;  /* 0x0000007079792221 */ /* 0x000fce0000010000 */
.L_x_20588:
[----:B------:R-:W-:-:S04]  /*0900*/  F2FP.F16.F32.PACK_AB R0, RZ, R121 ;  /* 0x00000079ff00723e */ /* 0x000fc800000000ff */
[----:B------:R-:W-:-:S07]  /*0910*/  PRMT R5, R0, 0x7610, R5 ;  /* 0x0000761000057816 */ /* 0x000fce0000000005 */
.L_x_20589:
[----:B------:R-:W-:Y:S01]  /*0920*/  HADD2.F32 R122, -RZ, R113.H1_H1 ;  /* 0x30000071ff7a7230 */ /* 0x000fe20000004100 */
[----:B------:R-:W-:Y:S06]  /*0930*/  @P3 BRA `(.L_x_20590) ;  /* 0x0000000000203947 */ /* 0x000fec0003800000 */
[----:B------:R-:W-:-:S04]  /*0940*/  ISETP.NE.U32.AND P4, PT, RZ, UR8, PT ;  /* 0x00000008ff007c0c */ /* 0x000fc8000bf85070 */
[----:B------:R-:W-:-:S13]  /*0950*/  ISETP.NE.AND.EX P4, PT, RZ, UR9, PT, P4 ;  /* 0x00000009ff007c0c */ /* 0x000fda000bf85340 */
[----:B------:R-:W-:Y:S05]  /*0960*/  @P4 BRA `(.L_x_20591) ;  /* 0x0000000000084947 */ /* 0x000fea0003800000 */
[----:B------:R-:W-:Y:S05]  /*0970*/  @P0 BRA `(.L_x_20592) ;  /* 0x0000000000200947 */ /* 0x000fea0003800000 */
[----:B------:R-:W-:Y:S05]  /*0980*/  BRA `(.L_x_20593) ;  /* 0x0000000000247947 */ /* 0x000fea0003800000 */
.L_x_20591:
[----:B-----5:R-:W-:-:S05]  /*0990*/  HADD2.F32 R3, -RZ, R9.H1_H1 ;  /* 0x30000009ff037230 */ /* 0x020fca0000004100 */
[----:B------:R-:W-:Y:S01]  /*09a0*/  FADD.FTZ R122, R122, R3 ;  /* 0x000000037a7a7221 */ /* 0x000fe20000010000 */
[----:B------:R-:W-:Y:S06]  /*09b0*/  BRA `(.L_x_20592) ;  /* 0x0000000000107947 */ /* 0x000fec0003800000 */
.L_x_20590:
[----:B-----5:R-:W-:Y:S02]  /*09c0*/  HADD2.F32 R3, -RZ, R13.H1_H1 ;  /* 0x3000000dff037230 */ /* 0x020fe40000004100 */
[----:B------:R-:W-:-:S03]  /*09d0*/  @P2 HADD2.F32 R113, -RZ, R9.H1_H1 ;  /* 0x30000009ff712230 */ /* 0x000fc60000004100 */
[----:B------:R-:W-:-:S04]  /*09e0*/  FADD.FTZ R122, R122, R3 ;  /* 0x000000037a7a7221 */ /* 0x000fc80000010000 */
[----:B------:R-:W-:-:S07]  /*09f0*/  @P2 FADD.FTZ R122, R122, R113 ;  /* 0x000000717a7a2221 */ /* 0x000fce0000010000 */
.L_x_20592:
[----:B------:R-:W-:-:S04]  /*0a00*/  F2FP.F16.F32.PACK_AB R0, RZ, R122 ;  /* 0x0000007aff00723e */ /* 0x000fc800000000ff */
[----:B------:R-:W-:-:S07]  /*0a10*/  PRMT R5, R5, 0x5410, R0 ;  /* 0x0000541005057816 */ /* 0x000fce0000000000 */
.L_x_20593:
[----:B------:R-:W-:Y:S01]  /*0a20*/  HADD2.F32 R123, -RZ, R114.H0_H0 ;  /* 0x20000072ff7b7230 */ /* 0x000fe20000004100 */
[----:B------:R-:W-:Y:S06]  /*0a30*/  @P3 BRA `(.L_x_20594) ;  /* 0x0000000000203947 */ /* 0x000fec0003800000 */
[----:B------:R-:W-:-:S04]  /*0a40*/  ISETP.NE.U32.AND P4, PT, RZ, UR8, PT ;  /* 0x00000008ff007c0c */ /* 0x000fc8000bf85070 */
[----:B------:R-:W-:-:S13]  /*0a50*/  ISETP.NE.AND.EX P4, PT, RZ, UR9, PT, P4 ;  /* 0x00000009ff007c0c */ /* 0x000fda000bf85340 */
[----:B------:R-:W-:Y:S05]  /*0a60*/  @P4 BRA `(.L_x_20595) ;  /* 0x0000000000084947 */ /* 0x000fea0003800000 */
[----:B------:R-:W-:Y:S05]  /*0a70*/  @P0 BRA `(.L_x_20596) ;  /* 0x0000000000200947 */ /* 0x000fea0003800000 */
[----:B------:R-:W-:Y:S05]  /*0a80*/  BRA `(.L_x_20597) ;  /* 0x0000000000247947 */ /* 0x000fea0003800000 */
.L_x_20595:
[----:B-----5:R-:W-:-:S05]  /*0a90*/  HADD2.F32 R0, -RZ, R10.H0_H0 ;  /* 0x2000000aff007230 */ /* 0x020fca0000004100 */
[----:B------:R-:W-:Y:S01]  /*0aa0*/  FADD.FTZ R123, R123, R0 ;  /* 0x000000007b7b7221 */ /* 0x000fe20000010000 */
[----:B------:R-:W-:Y:S06]  /*0ab0*/  BRA `(.L_x_20596) ;  /* 0x0000000000107947 */ /* 0x000fec0003800000 */
.L_x_20594:
[----:B-----5:R-:W-:Y:S02]  /*0ac0*/  HADD2.F32 R0, -RZ, R14.H0_H0 ;  /* 0x2000000eff007230 */ /* 0x020fe40000004100 */
[----:B------:R-:W-:-:S03]  /*0ad0*/  @P2 HADD2.F32 R112, -RZ, R10.H0_H0 ;  /* 0x2000000aff702230 */ /* 0x000fc60000004100 */
[----:B------:R-:W-:-:S04]  /*0ae0*/  FADD.FTZ R123, R123, R0 ;  /* 0x000000007b7b7221 */ /* 0x000fc80000010000 */
[----:B------:R-:W-:-:S07]  /*0af0*/  @P2 FADD.FTZ R123, R123, R112 ;  /* 0x000000707b7b2221 */ /* 0x000fce0000010000 */
.L_x_20596:
[----:B------:R-:W-:-:S04]  /*0b00*/  F2FP.F16.F32.PACK_AB R3, RZ, R123 ;  /* 0x0000007bff03723e */ /* 0x000fc800000000ff */
[----:B------:R-:W-:-:S07]  /*0b10*/  PRMT R6, R3, 0x7610, R6 ;  /* 0x0000761003067816 */ /* 0x000fce0000000006 */
.L_x_20597:
[----:B------:R-:W-:Y:S01]  /*0b20*/  HADD2.F32 R124, -RZ, R114.H1_H1 ;  /* 0x30000072ff7c7230 */ /* 0x000fe20000004100 */
[----:B------:R-:W-:Y:S06]  /*0b30*/  @P3 BRA `(.L_x_20598) ;  /* 0x0000000000203947 */ /* 0x000fec0003800000 */
[----:B------:R-:W-:-:S04]  /*0b40*/  ISETP.NE.U32.AND P4, PT, RZ, UR8, PT ;  /* 0x00000008ff007c0c */ /* 0x000fc8000bf85070 */
[----:B------:R-:W-:-:S13]  /*0b50*/  ISETP.NE.AND.EX P4, PT, RZ, UR9, PT, P4 ;  /* 0x00000009ff007c0c */ /* 0x000fda000bf85340 */
[----:B------:R-:W-:Y:S05]  /*0b60*/  @P4 BRA `(.L_x_20599) ;  /* 0x0000000000084947 */ /* 0x000fea0003800000 */
[----:B------:R-:W-:Y:S05]  /*0b70*/  @P0 BRA `(.L_x_20600) ;  /* 0x0000000000200947 */ /* 0x000fea0003800000 */
[----:B------:R-:W-:Y:S05]  /*0b80*/  BRA `(.L_x_20601) ;  /* 0x0000000000247947 */ /* 0x000fea0003800000 */
.L_x_20599:
[----:B-----5:R-:W-:-:S05]  /*0b90*/  HADD2.F32 R3, -RZ, R10.H1_H1 ;  /* 0x3000000aff037230 */ /* 0x020fca0000004100 */
[----:B------:R-:W-:Y:S01]  /*0ba0*/  FADD.FTZ R124, R124, R3 ;  /* 0x000000037c7c7221 */ /* 0x000fe20000010000 */
[----:B------:R-:W-:Y:S06]  /*0bb0*/  BRA `(.L_x_20600) ;  /* 0x0000000000107947 */ /* 0x000fec0003800000 */
.L_x_20598:
[----:B-----5:R-:W-:Y:S02]  /*0bc0*/  HADD2.F32 R3, -RZ, R14.H1_H1 ;  /* 0x3000000eff037230 */ /* 0x020fe40000004100 */
[----:B------:R-:W-:-:S03]  /*0bd0*/  @P2 HADD2.F32 R113, -RZ, R10.H1_H1 ;  /* 0x3000000aff712230 */ /* 0x000fc60000004100 */
[----:B------:R-:W-:-:S04]  /*0be0*/  FADD.FTZ R124, R124, R3 ;  /* 0x000000037c7c7221 */ /* 0x000fc80000010000 */
[----:B------:R-:W-:-:S07]  /*0bf0*/  @P2 FADD.FTZ R124, R124, R113 ;  /* 0x000000717c7c2221 */ /* 0x000fce0000010000 */
.L_x_20600:
[----:B------:R-:W-:-:S04]  /*0c00*/  F2FP.F16.F32.PACK_AB R3, RZ, R124 ;  /* 0x0000007cff03723e */ /* 0x000fc800000000ff */
[----:B------:R-:W-:-:S07]  /*0c10*/  PRMT R6, R6, 0x5410, R3 ;  /* 0x0000541006067816 */ /* 0x000fce0000000003 */
.L_x_20601:
[----:B------:R-:W-:Y:S01]  /*0c20*/  HADD2.F32 R125, -RZ, R115.H0_H0 ;  /* 0x20000073ff7d7230 */ /* 0x000fe20000004100 */
[----:B------:R-:W-:Y:S06]  /*0c30*/  @P3 BRA `(.L_x_20602) ;  /* 0x0000000000203947 */ /* 0x000fec0003800000 */
[----:B------:R-:W-:-:S04]  /*0c40*/  ISETP.NE.U32.AND P4, PT, RZ, UR8, PT ;  /* 0x00000008ff007c0c */ /* 0x000fc8000bf85070 */
[----:B------:R-:W-:-:S13]  /*0c50*/  ISETP.NE.AND.EX P4, PT, RZ, UR9, PT, P4 ;  /* 0x00000009ff007c0c */ /* 0x000fda000bf85340 */
[----:B------:R-:W-:Y:S05]  /*0c60*/  @P4 BRA `(.L_x_20603) ;  /* 0x0000000000084947 */ /* 0x000fea0003800000 */
[----:B------:R-:W-:Y:S05]  /*0c70*/  @P0 BRA `(.L_x_20604) ;  /* 0x0000000000200947 */ /* 0x000fea0003800000 */
[----:B------:R-:W-:Y:S05]  /*0c80*/  BRA `(.L_x_20605) ;  /* 0x0000000000247947 */ /* 0x000fea0003800000 */
.L_x_20603:
[----:B-----5:R-:W-:-:S05]  /*0c90*/  HADD2.F32 R0, -RZ, R11.H0_H0 ;  /* 0x2000000bff007230 */ /* 0x020fca0000004100 */
[----:B------:R-:W-:Y:S01]  /*0ca0*/  FADD.FTZ R125, R125, R0 ;  /* 0x000000007d7d7221 */ /* 0x000fe20000010000 */
[----:B------:R-:W-:Y:S06]  /*0cb0*/  BRA `(.L_x_20604) ;  /* 0x0000000000107947 */ /* 0x000fec0003800000 */
.L_x_20602:
[----:B-----5:R-:W-:Y:S02]  /*0cc0*/  HADD2.F32 R0, -RZ, R15.H0_H0 ;  /* 0x2000000fff007230 */ /* 0x020fe40000004100 */
[----:B------:R-:W-:-:S03]  /*0cd0*/  @P2 HADD2.F32 R112, -RZ, R11.H0_H0 ;  /* 0x2000000bff702230 */ /* 0x000fc60000004100 */
[----:B------:R-:W-:-:S04]  /*0ce0*/  FADD.FTZ R125, R125, R0 ;  /* 0x000000007d7d7221 */ /* 0x000fc80000010000 */
[----:B------:R-:W-:-:S07]  /*0cf0*/  @P2 FADD.FTZ R125, R125, R112 ;  /* 0x000000707d7d2221 */ /* 0x000fce0000010000 */
.L_x_20604:
[----:B------:R-:W-:-:S04]  /*0d00*/  F2FP.F16.F32.PACK_AB R0, RZ, R125 ;  /* 0x0000007dff00723e */ /* 0x000fc800000000ff */
[----:B------:R-:W-:-:S07]  /*0d10*/  PRMT R7, R0, 0x7610, R7 ;  /* 0x0000761000077816 */ /* 0x000fce0000000007 */
.L_x_20605:
[----:B------:R-:W-:Y:S01]  /*0d20*/  HADD2.F32 R126, -RZ, R115.H1_H1 ;  /* 0x30000073ff7e7230 */ /* 0x000fe20000004100 */
[----:B------:R-:W-:Y:S06]  /*0d30*/  @P3 BRA `(.L_x_20606) ;  /* 0x0000000000203947 */ /* 0x000fec0003800000 */
[----:B------:R-:W-:-:S04]  /*0d40*/  ISETP.NE.U32.AND P4, PT, RZ, UR8, PT ;  /* 0x00000008ff007c0c */ /* 0x000fc8000bf85070 */
[----:B------:R-:W-:-:S13]  /*0d50*/  ISETP.NE.AND.EX P4, PT, RZ, UR9, PT, P4 ;  /* 0x00000009ff007c0c */ /* 0x000fda000bf85340 */
[----:B------:R-:W-:Y:S05]  /*0d60*/  @P4 BRA `(.L_x_20607) ;  /* 0x0000000000084947 */ /* 0x000fea0003800000 */
[----:B------:R-:W-:Y:S05]  /*0d70*/  @P0 BRA `(.L_x_20608) ;  /* 0x0000000000200947 */ /* 0x000fea0003800000 */
[----:B------:R-:W-:Y:S05]  /*0d80*/  BRA `(.L_x_20609) ;  /* 0x0000000000247947 */ /* 0x000fea0003800000 */
.L_x_20607:
[----:B-----5:R-:W-:-:S05]  /*0d90*/  HADD2.F32 R3, -RZ, R11.H1_H1 ;  /* 0x3000000bff037230 */ /* 0x020fca0000004100 */
[----:B------:R-:W-:Y:S01]  /*0da0*/  FADD.FTZ R126, R126, R3 ;  /* 0x000000037e7e7221 */ /* 0x000fe20000010000 */
[----:B------:R-:W-:Y:S06]  /*0db0*/  BRA `(.L_x_20608) ;  /* 0x0000000000107947 */ /* 0x000fec0003800000 */
.L_x_20606:
[----:B-----5:R-:W-:Y:S02]  /*0dc0*/  HADD2.F32 R3, -RZ, R15.H1_H1 ;  /* 0x3000000fff037230 */ /* 0x020fe40000004100 */
[----:B------:R-:W-:-:S03]  /*0dd0*/  @P2 HADD2.F32 R113, -RZ, R11.H1_H1 ;  /* 0x3000000bff712230 */ /* 0x000fc60000004100 */
[----:B------:R-:W-:-:S04]  /*0de0*/  FADD.FTZ R126, R126, R3 ;  /* 0x000000037e7e7221 */ /* 0x000fc80000010000 */
[----:B------:R-:W-:-:S07]  /*0df0*/  @P2 FADD.FTZ R126, R126, R113 ;  /* 0x000000717e7e2221 */ /* 0x000fce0000010000 */
.L_x_20608:
[----:B------:R-:W-:-:S04]  /*0e00*/  F2FP.F16.F32.PACK_AB R0, RZ, R126 ;  /* 0x0000007eff00723e */ /* 0x000fc800000000ff */
[----:B------:R-:W-:-:S07]  /*0e10*/  PRMT R7, R7, 0x5410, R0 ;  /* 0x0000541007077816 */ /* 0x000fce0000000000 */
.L_x_20609:
        /* <DEDUP_REMOVED lines=20> */
.L_x_20611:
[----:B-----5:R-:W-:-:S05]  /*0f60*/  HADD2.F32 R113, -RZ, R8.H0_H0 ;  /* 0x20000008ff717230 */ /* 0x020fca0000004100 */
[----:B------:R-:W-:Y:S01]  /*0f70*/  FADD.FTZ R128, R113, R128 ;  /* 0x0000008071807221 */ /* 0x000fe20000010000 */
[----:B------:R-:W-:Y:S06]  /*0f80*/  BRA `(.L_x_20612) ;  /* 0x0000000000107947 */ /* 0x000fec0003800000 */
.L_x_20610:
[----:B-----5:R-:W-:Y:S02]  /*0f90*/  HADD2.F32 R113, -RZ, R12.H0_H0 ;  /* 0x2000000cff717230 */ /* 0x020fe40000004100 */
[----:B------:R-:W-:-:S03]  /*0fa0*/  @P2 HADD2.F32 R115, -RZ, R8.H0_H0 ;  /* 0x20000008ff732230 */ /* 0x000fc60000004100 */
[----:B------:R-:W-:-:S04]  /*0fb0*/  FADD.FTZ R128, R113, R128 ;  /* 0x0000008071807221 */ /* 0x000fc80000010000 */
[----:B------:R-:W-:-:S07]  /*0fc0*/  @P2 FADD.FTZ R128, R115, R128 ;  /* 0x0000008073802221 */ /* 0x000fce0000010000 */
.L_x_20612:
[----:B------:R-:W-:-:S04]  /*0fd0*/  F2FP.F16.F32.PACK_AB R0, RZ, R128 ;  /* 0x00000080ff00723e */ /* 0x000fc800000000ff */
[----:B------:R-:W-:-:S07]  /*0fe0*/  PRMT R4, R0, 0x7610, R4 ;  /* 0x0000761000047816 */ /* 0x000fce0000000004 */
.L_x_20613:
[----:B------:R-:W-:Y:S01]  /*0ff0*/  HADD2.F32 R129, -RZ, R132.H1_H1 ;  /* 0x30000084ff817230 */ /* 0x000fe20000004100 */
[----:B------:R-:W-:Y:S06]  /*1000*/  @P3 BRA `(.L_x_20614) ;  /* 0x0000000000203947 */ /* 0x000fec0003800000 */
[----:B------:R-:W-:-:S04]  /*1010*/  ISETP.NE.U32.AND P4, PT, RZ, UR8, PT ;  /* 0x00000008ff007c0c */ /* 0x000fc8000bf85070 */
[----:B------:R-:W-:-:S13]  /*1020*/  ISETP.NE.AND.EX P4, PT, RZ, UR9, PT, P4 ;  /* 0x00000009ff007c0c */ /* 0x000fda000bf85340 */
[----:B------:R-:W-:Y:S05]  /*1030*/  @P4 BRA `(.L_x_20615) ;  /* 0x0000000000084947 */ /* 0x000fea0003800000 */
[----:B------:R-:W-:Y:S05]  /*1040*/  @P0 BRA `(.L_x_20616) ;  /* 0x0000000000200947 */ /* 0x000fea0003800000 */
[----:B------:R-:W-:Y:S05]  /*1050*/  BRA `(.L_x_20617) ;  /* 0x0000000000247947 */ /* 0x000fea0003800000 */
.L_x_20615:
[----:B-----5:R-:W-:-:S05]  /*1060*/  HADD2.F32 R0, -RZ, R8.H1_H1 ;  /* 0x30000008ff007230 */ /* 0x020fca0000004100 */
[----:B------:R-:W-:Y:S01]  /*1070*/  FADD.FTZ R129, R0, R129 ;  /* 0x0000008100817221 */ /* 0x000fe20000010000 */
[----:B------:R-:W-:Y:S06]  /*1080*/  BRA `(.L_x_20616) ;  /* 0x0000000000107947 */ /* 0x000fec0003800000 */
.L_x_20614:
[----:B-----5:R-:W-:Y:S02]  /*1090*/  HADD2.F32 R0, -RZ, R12.H1_H1 ;  /* 0x3000000cff007230 */ /* 0x020fe40000004100 */
[----:B------:R-:W-:-:S03]  /*10a0*/  @P2 HADD2.F32 R112, -RZ, R8.H1_H1 ;  /* 0x30000008ff702230 */ /* 0x000fc60000004100 */
[----:B------:R-:W-:-:S04]  /*10b0*/  FADD.FTZ R129, R0, R129 ;  /* 0x0000008100817221 */ /* 0x000fc80000010000 */
[----:B------:R-:W-:-:S07]  /*10c0*/  @P2 FADD.FTZ R129, R112, R129 ;  /* 0x0000008170812221 */ /* 0x000fce0000010000 */
.L_x_20616:
[----:B------:R-:W-:-:S04]  /*10d0*/  F2FP.F16.F32.PACK_AB R0, RZ, R129 ;  /* 0x00000081ff00723e */ /* 0x000fc800000000ff */
[----:B------:R-:W-:-:S07]  /*10e0*/  PRMT R4, R4, 0x5410, R0 ;  /* 0x0000541004047816 */ /* 0x000fce0000000000 */
.L_x_20617:
[----:B------:R-:W-:Y:S01]  /*10f0*/  HADD2.F32 R130, -RZ, R133.H0_H0 ;  /* 0x20000085ff827230 */ /* 0x000fe20000004100 */
[----:B------:R-:W-:Y:S06]  /*1100*/  @P3 BRA `(.L_x_20618) ;  /* 0x0000000000203947 */ /* 0x000fec0003800000 */
[----:B------:R-:W-:-:S04]  /*1110*/  ISETP.NE.U32.AND P4, PT, RZ, UR8, PT ;  /* 0x00000008ff007c0c */ /* 0x000fc8000bf85070 */
[----:B------:R-:W-:-:S13]  /*1120*/  ISETP.NE.AND.EX P4, PT, RZ, UR9, PT, P4 ;  /* 0x00000009ff007c0c */ /* 0x000fda000bf85340 */
[----:B------:R-:W-:Y:S05]  /*1130*/  @P4 BRA `(.L_x_20619) ;  /* 0x0000000000084947 */ /* 0x000fea0003800000 */
[----:B------:R-:W-:Y:S05]  /*1140*/  @P0 BRA `(.L_x_20620) ;  /* 0x0000000000200947 */ /* 0x000fea0003800000 */
[----:B------:R-:W-:Y:S05]  /*1150*/  BRA `(.L_x_20621) ;  /* 0x0000000000247947 */ /* 0x000fea0003800000 */
.L_x_20619:
[----:B-----5:R-:W-:-:S05]  /*1160*/  HADD2.F32 R113, -RZ, R9.H0_H0 ;  /* 0x20000009ff717230 */ /* 0x020fca0000004100 */
[----:B------:R-:W-:Y:S01]  /*1170*/  FADD.FTZ R130, R113, R130 ;  /* 0x0000008271827221 */ /* 0x000fe20000010000 */
[----:B------:R-:W-:Y:S06]  /*1180*/  BRA `(.L_x_20620) ;  /* 0x0000000000107947 */ /* 0x000fec0003800000 */
.L_x_20618:
[----:B-----5:R-:W-:Y:S02]  /*1190*/  HADD2.F32 R113, -RZ, R13.H0_H0 ;  /* 0x2000000dff717230 */ /* 0x020fe40000004100 */
[----:B------:R-:W-:-:S03]  /*11a0*/  @P2 HADD2.F32 R115, -RZ, R9.H0_H0 ;  /* 0x20000009ff732230 */ /* 0x000fc60000004100 */
[----:B------:R-:W-:-:S04]  /*11b0*/  FADD.FTZ R130, R113, R130 ;  /* 0x0000008271827221 */ /* 0x000fc80000010000 */
[----:B------:R-:W-:-:S07]  /*11c0*/  @P2 FADD.FTZ R130, R115, R130 ;  /* 0x0000008273822221 */ /* 0x000fce0000010000 */
.L_x_20620:
[----:B------:R-:W-:-:S04]  /*11d0*/  F2FP.F16.F32.PACK_AB R0, RZ, R130 ;  /* 0x00000082ff00723e */ /* 0x000fc800000000ff */
[----:B------:R-:W-:-:S07]  /*11e0*/  PRMT R5, R0, 0x7610, R5 ;  /* 0x0000761000057816 */ /* 0x000fce0000000005 */
.L_x_20621:
[----:B------:R-:W-:Y:S01]  /*11f0*/  HADD2.F32 R131, -RZ, R133.H1_H1 ;  /* 0x30000085ff837230 */ /* 0x000fe20000004100 */
[----:B------:R-:W-:Y:S06]  /*1200*/  @P3 BRA `(.L_x_20622) ;  /* 0x0000000000203947 */ /* 0x000fec0003800000 */
[----:B------:R-:W-:-:S04]  /*1210*/  ISETP.NE.U32.AND P4, PT, RZ, UR8, PT ;  /* 0x00000008ff007c0c */ /* 0x000fc8000bf85070 */
[----:B------:R-:W-:-:S13]  /*1220*/  ISETP.NE.AND.EX P4, PT, RZ, UR9, PT, P4 ;  /* 0x00000009ff007c0c */ /* 0x000fda000bf85340 */
[----:B------:R-:W-:Y:S05]  /*1230*/  @P4 BRA `(.L_x_20623) ;  /* 0x0000000000084947 */ /* 0x000fea0003800000 */
[----:B------:R-:W-:Y:S05]  /*1240*/  @P0 BRA `(.L_x_20624) ;  /* 0x0000000000200947 */ /* 0x000fea0003800000 */
[----:B------:R-:W-:Y:S05]  /*1250*/  BRA `(.L_x_20625) ;  /* 0x0000000000247947 */ /* 0x000fea0003800000 */
.L_x_20623:
[----:B-----5:R-:W-:-:S05]  /*1260*/  HADD2.F32 R0, -RZ, R9.H1_H1 ;  /* 0x30000009ff007230 */ /* 0x020fca0000004100 */
[----:B------:R-:W-:Y:S01]  /*1270*/  FADD.FTZ R131, R0, R131 ;  /* 0x0000008300837221 */ /* 0x000fe20000010000 */
[----:B------:R-:W-:Y:S06]  /*1280*/  BRA `(.L_x_20624) ;  /* 0x0000000000107947 */ /* 0x000fec0003800000 */
.L_x_20622:
[----:B-----5:R-:W-:Y:S02]  /*1290*/  HADD2.F32 R0, -RZ, R13.H1_H1 ;  /* 0x3000000dff007230 */ /* 0x020fe40000004100 */
[----:B------:R-:W-:-:S03]  /*12a0*/  @P2 HADD2.F32 R112, -RZ, R9.H1_H1 ;  /* 0x30000009ff702230 */ /* 0x000fc60000004100 */
[----:B------:R-:W-:-:S04]  /*12b0*/  FADD.FTZ R131, R0, R131 ;  /* 0x0000008300837221 */ /* 0x000fc80000010000 */
[----:B------:R-:W-:-:S07]  /*12c0*/  @P2 FADD.FTZ R131, R112, R131 ;  /* 0x0000008370832221 */ /* 0x000fce0000010000 */
.L_x_20624:
[----:B------:R-:W-:-:S04]  /*12d0*/  F2FP.F16.F32.PACK_AB R0, RZ, R131 ;  /* 0x00000083ff00723e */ /* 0x000fc800000000ff */
[----:B------:R-:W-:-:S07]  /*12e0*/  PRMT R5, R5, 0x5410, R0 ;  /* 0x0000541005057816 */ /* 0x000fce0000000000 */
.L_x_20625:
[----:B------:R-:W-:Y:S01]  /*12f0*/  HADD2.F32 R132, -RZ, R134.H0_H0 ;  /* 0x20000086ff847230 */ /* 0x000fe20000004100 */
[----:B------:R-:W-:Y:S06]  /*1300*/  @P3 BRA `(.L_x_20626) ;  /* 0x0000000000203947 */ /* 0x000fec0003800000 */
[----:B------:R-:W-:-:S04]  /*1310*/  ISETP.NE.U32.AND P4, PT, RZ, UR8, PT ;  /* 0x00000008ff007c0c */ /* 0x000fc8000bf85070 */
[----:B------:R-:W-:-:S13]  /*1320*/  ISETP.NE.AND.EX P4, PT, RZ, UR9, PT, P4 ;  /* 0x00000009ff007c0c */ /* 0x000fda000bf85340 */
[----:B------:R-:W-:Y:S05]  /*1330*/  @P4 BRA `(.L_x_20627) ;  /* 0x0000000000084947 */ /* 0x000fea0003800000 */
[----:B------:R-:W-:Y:S05]  /*1340*/  @P0 BRA `(.L_x_20628) ;  /* 0x0000000000200947 */ /* 0x000fea0003800000 */
[----:B------:R-:W-:Y:S05]  /*1350*/  BRA `(.L_x_20629) ;  /* 0x0000000000247947 */ /* 0x000fea0003800000 */
.L_x_20627:
[----:B-----5:R-:W-:-:S05]  /*1360*/  HADD2.F32 R113, -RZ, R10.H0_H0 ;  /* 0x2000000aff717230 */ /* 0x020fca0000004100 */
[----:B------:R-:W-:Y:S01]  /*1370*/  FADD.FTZ R132, R113, R132 ;  /* 0x0000008471847221 */ /* 0x000fe20000010000 */
[----:B------:R-:W-:Y:S06]  /*1380*/  BRA `(.L_x_20628) ;  /* 0x0000000000107947 */ /* 0x000fec0003800000 */
.L_x_20626:
[----:B-----5:R-:W-:Y:S02]  /*1390*/  HADD2.F32 R113, -RZ, R14.H0_H0 ;  /* 0x2000000eff717230 */ /* 0x020fe40000004100 */
[----:B------:R-:W-:-:S03]  /*13a0*/  @P2 HADD2.F32 R115, -RZ, R10.H0_H0 ;  /* 0x2000000aff732230 */ /* 0x000fc60000004100 */
[----:B------:R-:W-:-:S04]  /*13b0*/  FADD.FTZ R132, R113, R132 ;  /* 0x0000008471847221 */ /* 0x000fc80000010000 */
[----:B------:R-:W-:-:S07]  /*13c0*/  @P2 FADD.FTZ R132, R115, R132 ;  /* 0x0000008473842221 */ /* 0x000fce0000010000 */
.L_x_20628:
[----:B------:R-:W-:-:S04]  /*13d0*/  F2FP.F16.F32.PACK_AB R0, RZ, R132 ;  /* 0x00000084ff00723e */ /* 0x000fc800000000ff */
[----:B------:R-:W-:-:S07]  /*13e0*/  PRMT R6, R0, 0x7610, R6 ;  /* 0x0000761000067816 */ /* 0x000fce0000000006 */
.L_x_20629:
[----:B------:R-:W-:Y:S01]  /*13f0*/  HADD2.F32 R133, -RZ, R134.H1_H1 ;  /* 0x30000086ff857230 */ /* 0x000fe20000004100 */
[----:B------:R-:W-:Y:S06]  /*1400*/  @P3 BRA `(.L_x_20630) ;  /* 0x0000000000203947 */ /* 0x000fec0003800000 */
[----:B------:R-:W-:-:S04]  /*1410*/  ISETP.NE.U32.AND P4, PT, RZ, UR8, PT ;  /* 0x00000008ff007c0c */ /* 0x000fc8000bf85070 */
[----:B------:R-:W-:-:S13]  /*1420*/  ISETP.NE.AND.EX P4, PT, RZ, UR9, PT, P4 ;  /* 0x00000009ff007c0c */ /* 0x000fda000bf85340 */
[----:B------:R-:W-:Y:S05]  /*1430*/  @P4 BRA `(.L_x_20631) ;  /* 0x0000000000084947 */ /* 0x000fea0003800000 */
[----:B------:R-:W-:Y:S05]  /*1440*/  @P0 BRA `(.L_x_20632) ;  /* 0x0000000000200947 */ /* 0x000fea0003800000 */
[----:B------:R-:W-:Y:S05]  /*1450*/  BRA `(.L_x_20633) ;  /* 0x0000000000247947 */ /* 0x000fea0003800000 */
.L_x_20631:
[----:B-----5:R-:W-:-:S05]  /*1460*/  HADD2.F32 R0, -RZ, R10.H1_H1 ;  /* 0x3000000aff007230 */ /* 0x020fca0000004100 */
[----:B------:R-:W-:Y:S01]  /*1470*/  FADD.FTZ R133, R0, R133 ;  /* 0x0000008500857221 */ /* 0x000fe20000010000 */
[----:B------:R-:W-:Y:S06]  /*1480*/  BRA `(.L_x_20632) ;  /* 0x0000000000107947 */ /* 0x000fec0003800000 */
.L_x_20630:
[----:B-----5:R-:W-:Y:S02]  /*1490*/  HADD2.F32 R0, -RZ, R14.H1_H1 ;  /* 0x3000000eff007230 */ /* 0x020fe40000004100 */
[----:B------:R-:W-:-:S03]  /*14a0*/  @P2 HADD2.F32 R112, -RZ, R10.H1_H1 ;  /* 0x3000000aff702230 */ /* 0x000fc60000004100 */
[----:B------:R-:W-:-:S04]  /*14b0*/  FADD.FTZ R133, R0, R133 ;  /* 0x0000008500857221 */ /* 0x000fc80000010000 */
[----:B------:R-:W-:-:S07]  /*14c0*/  @P2 FADD.FTZ R133, R112, R133 ;  /* 0x0000008570852221 */ /* 0x000fce0000010000 */
.L_x_20632:
[----:B------:R-:W-:-:S04]  /*14d0*/  F2FP.F16.F32.PACK_AB R0, RZ, R133 ;  /* 0x00000085ff00723e */ /* 0x000fc800000000ff */
[----:B------:R-:W-:-:S07]  /*14e0*/  PRMT R6, R6, 0x5410, R0 ;  /* 0x0000541006067816 */ /* 0x000fce0000000000 */
.L_x_20633:
[----:B------:R-:W-:Y:S01]  /*14f0*/  HADD2.F32 R134, -RZ, R135.H0_H0 ;  /* 0x20000087ff867230 */ /* 0x000fe20000004100 */
[----:B------:R-:W-:Y:S06]  /*1500*/  @P3 BRA `(.L_x_20634) ;  /* 0x0000000000203947 */ /* 0x000fec0003800000 */
[----:B------:R-:W-:-:S04]  /*1510*/  ISETP.NE.U32.AND P4, PT, RZ, UR8, PT ;  /* 0x00000008ff007c0c */ /* 0x000fc8000bf85070 */
[----:B------:R-:W-:-:S13]  /*1520*/  ISETP.NE.AND.EX P4, PT, RZ, UR9, PT, P4 ;  /* 0x00000009ff007c0c */ /* 0x000fda000bf85340 */
[----:B------:R-:W-:Y:S05]  /*1530*/  @P4 BRA `(.L_x_20635) ;  /* 0x0000000000084947 */ /* 0x000fea0003800000 */
[----:B------:R-:W-:Y:S05]  /*1540*/  @P0 BRA `(.L_x_20636) ;  /* 0x0000000000200947 */ /* 0x000fea0003800000 */
[----:B------:R-:W-:Y:S05]  /*1550*/  BRA `(.L_x_20637) ;  /* 0x0000000000247947 */ /* 0x000fea0003800000 */
.L_x_20635:
[----:B-----5:R-:W-:-:S05]  /*1560*/  HADD2.F32 R113, -RZ, R11.H0_H0 ;  /* 0x2000000bff717230 */ /* 0x020fca0000004100 */
[----:B------:R-:W-:Y:S01]  /*1570*/  FADD.FTZ R134, R113, R134 ;  /* 0x0000008671867221 */ /* 0x000fe20000010000 */
[----:B------:R-:W-:Y:S06]  /*1580*/  BRA `(.L_x_20636) ;  /* 0x0000000000107947 */ /* 0x000fec0003800000 */
.L_x_20634:
[----:B-----5:R-:W-:Y:S02]  /*1590*/  HADD2.F32 R113, -RZ, R15.H0_H0 ;  /* 0x2000000fff717230 */ /* 0x020fe40000004100 */
[----:B------:R-:W-:-:S03]  /*15a0*/  @P2 HADD2.F32 R115, -RZ, R11.H0_H0 ;  /* 0x2000000bff732230 */ /* 0x000fc60000004100 */
[----:B------:R-:W-:-:S04]  /*15b0*/  FADD.FTZ R134, R113, R134 ;  /* 0x0000008671867221 */ /* 0x000fc80000010000 */
[----:B------:R-:W-:-:S07]  /*15c0*/  @P2 FADD.FTZ R134, R115, R134 ;  /* 0x0000008673862221 */ /* 0x000fce0000010000 */
.L_x_20636:
[----:B------:R-:W-:-:S04]  /*15d0*/  F2FP.F16.F32.PACK_AB R0, RZ, R134 ;  /* 0x00000086ff00723e */ /* 0x000fc800000000ff */
[----:B------:R-:W-:-:S07]  /*15e0*/  PRMT R7, R0, 0x7610, R7 ;  /* 0x0000761000077816 */ /* 0x000fce0000000007 */
.L_x_20637:
[----:B------:R-:W-:Y:S01]  /*15f0*/  HADD2.F32 R135, -RZ, R135.H1_H1 ;  /* 0x30000087ff877230 */ /* 0x000fe20000004100 */
[----:B------:R-:W-:Y:S06]  /*1600*/  @P3 BRA `(.L_x_20638) ;  /* 0x0000000000203947 */ /* 0x000fec0003800000 */
[----:B------:R-:W-:-:S04]  /*1610*/  ISETP.NE.U32.AND P4, PT, RZ, UR8, PT ;  /* 0x00000008ff007c0c */ /* 0x000fc8000bf85070 */
[----:B------:R-:W-:-:S13]  /*1620*/  ISETP.NE.AND.EX P4, PT, RZ, UR9, PT, P4 ;  /* 0x00000009ff007c0c */ /* 0x000fda000bf85340 */
[----:B------:R-:W-:Y:S05]  /*1630*/  @P4 BRA `(.L_x_20639) ;  /* 0x0000000000084947 */ /* 0x000fea0003800000 */
[----:B------:R-:W-:Y:S05]  /*1640*/  @P0 BRA `(.L_x_20640) ;  /* 0x0000000000200947 */ /* 0x000fea0003800000 */
[----:B------:R-:W-:Y:S05]  /*1650*/  BRA `(.L_x_20641) ;  /* 0x0000000000247947 */ /* 0x000fea0003800000 */
.L_x_20639:
[----:B-----5:R-:W-:-:S05]  /*1660*/  HADD2.F32 R0, -RZ, R11.H1_H1 ;  /* 0x3000000bff007230 */ /* 0x020fca0000004100 */
[----:B------:R-:W-:Y:S01]  /*1670*/  FADD.FTZ R135, R0, R135 ;  /* 0x0000008700877221 */ /* 0x000fe20000010000 */
[----:B------:R-:W-:Y:S06]  /*1680*/  BRA `(.L_x_20640) ;  /* 0x0000000000107947 */ /* 0x000fec0003800000 */
.L_x_20638:
[----:B-----5:R-:W-:Y:S02]  /*1690*/  HADD2.F32 R0, -RZ, R15.H1_H1 ;  /* 0x3000000fff007230 */ /* 0x020fe40000004100 */
[----:B------:R-:W-:-:S03]  /*16a0*/  @P2 HADD2.F32 R112, -RZ, R11.H1_H1 ;  /* 0x3000000bff702230 */ /* 0x000fc60000004100 */
[----:B------:R-:W-:-:S04]  /*16b0*/  FADD.FTZ R135, R0, R135 ;  /* 0x0000008700877221 */ /* 0x000fc80000010000 */
[----:B------:R-:W-:-:S07]  /*16c0*/  @P2 FADD.FTZ R135, R112, R135 ;  /* 0x0000008770872221 */ /* 0x000fce0000010000 */
.L_x_20640:
[----:B------:R-:W-:-:S04]  /*16d0*/  F2FP.F16.F32.PACK_AB R0, RZ, R135 ;  /* 0x00000087ff00723e */ /* 0x000fc800000000ff */
[----:B------:R-:W-:-:S07]  /*16e0*/  PRMT R7, R7, 0x5410, R0 ;  /* 0x0000541007077816 */ /* 0x000fce0000000000 */
.L_x_20641:
        /* <DEDUP_REMOVED lines=19> */
.L_x_20643:
[----:B-----5:R-:W-:-:S05]  /*1820*/  HADD2.F32 R137, -RZ, R8.H0_H0 ;  /* 0x20000008ff897230 */ /* 0x020fca0000004100 */
[----:B------:R-:W-:Y:S01]  /*1830*/  FADD.FTZ R136, R137, R136 ;  /* 0x0000008889887221 */ /* 0x000fe20000010000 */
[----:B------:R-:W-:Y:S06]  /*1840*/  BRA `(.L_x_20644) ;  /* 0x0000000000107947 */ /* 0x000fec0003800000 */
.L_x_20642:
[----:B-----5:R-:W-:Y:S02]  /*1850*/  HADD2.F32 R137, -RZ, R12.H0_H0 ;  /* 0x2000000cff897230 */ /* 0x020fe40000004100 */
[----:B------:R-:W-:-:S03]  /*1860*/  @P2 HADD2.F32 R139, -RZ, R8.H0_H0 ;  /* 0x20000008ff8b2230 */ /* 0x000fc60000004100 */
[----:B------:R-:W-:-:S04]  /*1870*/  FADD.FTZ R136, R137, R136 ;  /* 0x0000008889887221 */ /* 0x000fc80000010000 */
[----:B------:R-:W-:-:S07]  /*1880*/  @P2 FADD.FTZ R136, R139, R136 ;  /* 0x000000888b882221 */ /* 0x000fce0000010000 */
.L_x_20644:
[----:B------:R-:W-:-:S04]  /*1890*/  F2FP.F16.F32.PACK_AB R0, RZ, R136 ;  /* 0x00000088ff00723e */ /* 0x000fc800000000ff */
[----:B------:R-:W-:-:S07]  /*18a0*/  PRMT R4, R0, 0x7610, R4 ;  /* 0x0000761000047816 */ /* 0x000fce0000000004 */
.L_x_20645:
[----:B------:R-:W-:Y:S01]  /*18b0*/  HADD2.F32 R138, -RZ, R112.H1_H1 ;  /* 0x30000070ff8a7230 */ /* 0x000fe20000004100 */
[----:B------:R-:W-:Y:S06]  /*18c0*/  @P3 BRA `(.L_x_20646) ;  /* 0x0000000000203947 */ /* 0x000fec0003800000 */
[----:B------:R-:W-:-:S04]  /*18d0*/  ISETP.NE.U32.AND P4, PT, RZ, UR8, PT ;  /* 0x00000008ff007c0c */ /* 0x000fc8000bf85070 */
[----:B------:R-:W-:-:S13]  /*18e0*/  ISETP.NE.AND.EX P4, PT, RZ, UR9, PT, P4 ;  /* 0x00000009ff007c0c */ /* 0x000fda000bf85340 */
[----:B------:R-:W-:Y:S05]  /*18f0*/  @P4 BRA `(.L_x_20647) ;  /* 0x0000000000084947 */ /* 0x000fea0003800000 */
[----:B------:R-:W-:Y:S05]  /*1900*/  @P0 BRA `(.L_x_20648) ;  /* 0x0000000000200947 */ /* 0x000fea0003800000 */
[----:B------:R-:W-:Y:S05]  /*1910*/  BRA `(.L_x_20649) ;  /* 0x0000000000247947 */ /* 0x000fea0003800000 */
.L_x_20647:
[----:B-----5:R-:W-:-:S05]  /*1920*/  HADD2.F32 R137, -RZ, R8.H1_H1 ;  /* 0x30000008ff897230 */ /* 0x020fca0000004100 */
[----:B------:R-:W-:Y:S01]  /*1930*/  FADD.FTZ R138, R137, R138 ;  /* 0x0000008a898a7221 */ /* 0x000fe20000010000 */
[----:B------:R-:W-:Y:S06]  /*1940*/  BRA `(.L_x_20648) ;  /* 0x0000000000107947 */ /* 0x000fec0003800000 */
.L_x_20646:
[----:B-----5:R-:W-:Y:S02]  /*1950*/  HADD2.F32 R137, -RZ, R12.H1_H1 ;  /* 0x3000000cff897230 */ /* 0x020fe40000004100 */
[----:B------:R-:W-:-:S03]  /*1960*/  @P2 HADD2.F32 R139, -RZ, R8.H1_H1 ;  /* 0x30000008ff8b2230 */ /* 0x000fc60000004100 */
[----:B------:R-:W-:-:S04]  /*1970*/  FADD.FTZ R138, R137, R138 ;  /* 0x0000008a898a7221 */ /* 0x000fc80000010000 */
[----:B------:R-:W-:-:S07]  /*1980*/  @P2 FADD.FTZ R138, R139, R138 ;  /* 0x0000008a8b8a2221 */ /* 0x000fce0000010000 */
.L_x_20648:
[----:B------:R-:W-:-:S04]  /*1990*/  F2FP.F16.F32.PACK_AB R0, RZ, R138 ;  /* 0x0000008aff00723e */ /* 0x000fc800000000ff */
[----:B------:R-:W-:-:S07]  /*19a0*/  PRMT R4, R4, 0x5410, R0 ;  /* 0x0000541004047816 */ /* 0x000fce0000000000 */
.L_x_20649:
[----:B------:R-:W-:Y:S01]  /*19b0*/  HADD2.F32 R139, -RZ, R113.H0_H0 ;  /* 0x20000071ff8b7230 */ /* 0x000fe20000004100 */
[----:B------:R-:W-:Y:S06]  /*19c0*/  @P3 BRA `(.L_x_20650) ;  /* 0x0000000000203947 */ /* 0x000fec0003800000 */
[----:B------:R-:W-:-:S04]  /*19d0*/  ISETP.NE.U32.AND P4, PT, RZ, UR8, PT ;  /* 0x00000008ff007c0c */ /* 0x000fc8000bf85070 */
[----:B------:R-:W-:-:S13]  /*19e0*/  ISETP.NE.AND.EX P4, PT, RZ, UR9, PT, P4 ;  /* 0x00000009ff007c0c */ /* 0x000fda000bf85340 */
[----:B------:R-:W-:Y:S05]  /*19f0*/  @P4 BRA `(.L_x_20651) ;  /* 0x0000000000084947 */ /* 0x000fea0003800000 */
[----:B------:R-:W-:Y:S05]  /*1a00*/  @P0 BRA `(.L_x_20652) ;  /* 0x0000000000200947 */ /* 0x000fea0003800000 */
[----:B------:R-:W-:Y:S05]  /*1a10*/  BRA `(.L_x_20653) ;  /* 0x0000000000247947 */ /* 0x000fea0003800000 */
.L_x_20651:
[----:B-----5:R-:W-:-:S05]  /*1a20*/  HADD2.F32 R0, -RZ, R9.H0_H0 ;  /* 0x20000009ff007230 */ /* 0x020fca0000004100 */
[----:B------:R-:W-:Y:S01]  /*1a30*/  FADD.FTZ R139, R0, R139 ;  /* 0x0000008b008b7221 */ /* 0x000fe20000010000 */
[----:B------:R-:W-:Y:S06]  /*1a40*/  BRA `(.L_x_20652) ;  /* 0x0000000000107947 */ /* 0x000fec0003800000 */
.L_x_20650:
[----:B-----5:R-:W-:Y:S02]  /*1a50*/  HADD2.F32 R0, -RZ, R13.H0_H0 ;  /* 0x2000000dff007230 */ /* 0x020fe40000004100 */
[----:B------:R-:W-:-:S03]  /*1a60*/  @P2 HADD2.F32 R112, -RZ, R9.H0_H0 ;  /* 0x20000009ff702230 */ /* 0x000fc60000004100 */
[----:B------:R-:W-:-:S04]  /*1a70*/  FADD.FTZ R139, R0, R139 ;  /* 0x0000008b008b7221 */ /* 0x000fc80000010000 */
[----:B------:R-:W-:-:S07]  /*1a80*/  @P2 FADD.FTZ R139, R112, R139 ;  /* 0x0000008b708b2221 */ /* 0x000fce0000010000 */
.L_x_20652:
[----:B------:R-:W-:-:S04]  /*1a90*/  F2FP.F16.F32.PACK_AB R0, RZ, R139 ;  /* 0x0000008bff00723e */ /* 0x000fc800000000ff */
[----:B------:R-:W-:-:S07]  /*1aa0*/  PRMT R5, R0, 0x7610, R5 ;  /* 0x0000761000057816 */ /* 0x000fce0000000005 */
.L_x_20653:
[----:B------:R-:W-:Y:S01]  /*1ab0*/  HADD2.F32 R140, -RZ, R113.H1_H1 ;  /* 0x30000071ff8c7230 */ /* 0x000fe20000004100 */
[----:B------:R-:W-:Y:S06]  /*1ac0*/  @P3 BRA `(.L_x_20654) ;  /* 0x0000000000203947 */ /* 0x000fec0003800000 */
[----:B------:R-:W-:-:S04]  /*1ad0*/  ISETP.NE.U32.AND P4, PT, RZ, UR8, PT ;  /* 0x00000008ff007c0c */ /* 0x000fc8000bf85070 */
[----:B------:R-:W-:-:S13]  /*1ae0*/  ISETP.NE.AND.EX P4, PT, RZ, UR9, PT, P4 ;  /* 0x00000009ff007c0c */ /* 0x000fda000bf85340 */
[----:B------:R-:W-:Y:S05]  /*1af0*/  @P4 BRA `(.L_x_20655) ;  /* 0x0000000000084947 */ /* 0x000fea0003800000 */
[----:B------:R-:W-:Y:S05]  /*1b00*/  @P0 BRA `(.L_x_20656) ;  /* 0x0000000000200947 */ /* 0x000fea0003800000 */
[----:B------:R-:W-:Y:S05]  /*1b10*/  BRA `(.L_x_20657) ;  /* 0x0000000000247947 */ /* 0x000fea0003800000 */
.L_x_20655:
[----:B-----5:R-:W-:-:S05]  /*1b20*/  HADD2.F32 R113, -RZ, R9.H1_H1 ;  /* 0x30000009ff717230 */ /* 0x020fca0000004100 */
[----:B------:R-:W-:Y:S01]  /*1b30*/  FADD.FTZ R140, R113, R140 ;  /* 0x0000008c718c7221 */ /* 0x000fe20000010000 */
[----:B------:R-:W-:Y:S06]  /*1b40*/  BRA `(.L_x_20656) ;  /* 0x0000000000107947 */ /* 0x000fec0003800000 */
.L_x_20654:
[----:B-----5:R-:W-:Y:S02]  /*1b50*/  HADD2.F32 R113, -RZ, R13.H1_H1 ;  /* 0x3000000dff717230 */ /* 0x020fe40000004100 */
[----:B------:R-:W-:-:S03]  /*1b60*/  @P2 HADD2.F32 R137, -RZ, R9.H1_H1 ;  /* 0x30000009ff892230 */ /* 0x000fc60000004100 */
[----:B------:R-:W-:-:S04]  /*1b70*/  FADD.FTZ R140, R113, R140 ;  /* 0x0000008c718c7221 */ /* 0x000fc80000010000 */
[----:B------:R-:W-:-:S07]  /*1b80*/  @P2 FADD.FTZ R140, R137, R140 ;  /* 0x0000008c898c2221 */ /* 0x000fce0000010000 */
.L_x_20656:
[----:B------:R-:W-:-:S04]  /*1b90*/  F2FP.F16.F32.PACK_AB R0, RZ, R140 ;  /* 0x0000008cff00723e */ /* 0x000fc800000000ff */
[----:B------:R-:W-:-:S07]  /*1ba0*/  PRMT R5, R5, 0x5410, R0 ;  /* 0x0000541005057816 */ /* 0x000fce0000000000 */
.L_x_20657:
[----:B------:R-:W-:Y:S01]  /*1bb0*/  HADD2.F32 R141, -RZ, R114.H0_H0 ;  /* 0x20000072ff8d7230 */ /* 0x000fe20000004100 */
[----:B------:R-:W-:Y:S06]  /*1bc0*/  @P3 BRA `(.L_x_20658) ;  /* 0x0000000000203947 */ /* 0x000fec0003800000 */
[----:B------:R-:W-:-:S04]  /*1bd0*/  ISETP.NE.U32.AND P4, PT, RZ, UR8, PT ;  /* 0x00000008ff007c0c */ /* 0x000fc8000bf85070 */
[----:B------:R-:W-:-:S13]  /*1be0*/  ISETP.NE.AND.EX P4, PT, RZ, UR9, PT, P4 ;  /* 0x00000009ff007c0c */ /* 0x000fda000bf85340 */
[----:B------:R-:W-:Y:S05]  /*1bf0*/  @P4 BRA `(.L_x_20659) ;  /* 0x0000000000084947 */ /* 0x000fea0003800000 */
[----:B------:R-:W-:Y:S05]  /*1c00*/  @P0 BRA `(.L_x_20660) ;  /* 0x0000000000200947 */ /* 0x000fea0003800000 */
[----:B------:R-:W-:Y:S05]  /*1c10*/  BRA `(.L_x_20661) ;  /* 0x0000000000247947 */ /* 0x000fea0003800000 */
.L_x_20659:
[----:B-----5:R-:W-:-:S05]  /*1c20*/  HADD2.F32 R0, -RZ, R10.H0_H0 ;  /* 0x2000000aff007230 */ /* 0x020fca0000004100 */
[----:B------:R-:W-:Y:S01]  /*1c30*/  FADD.FTZ R141, R0, R141 ;  /* 0x0000008d008d7221 */ /* 0x000fe20000010000 */
[----:B------:R-:W-:Y:S06]  /*1c40*/  BRA `(.L_x_20660) ;  /* 0x0000000000107947 */ /* 0x000fec0003800000 */
.L_x_20658:
[----:B-----5:R-:W-:Y:S02]  /*1c50*/  HADD2.F32 R0, -RZ, R14.H0_H0 ;  /* 0x2000000eff007230 */ /* 0x020fe40000004100 */
[----:B------:R-:W-:-:S03]  /*1c60*/  @P2 HADD2.F32 R112, -RZ, R10.H0_H0 ;  /* 0x2000000aff702230 */ /* 0x000fc60000004100 */
[----:B------:R-:W-:-:S04]  /*1c70*/  FADD.FTZ R141, R0, R141 ;  /* 0x0000008d008d7221 */ /* 0x000fc80000010000 */
[----:B------:R-:W-:-:S07]  /*1c80*/  @P2 FADD.FTZ R141, R112, R141 ;  /* 0x0000008d708d2221 */ /* 0x000fce0000010000 */
.L_x_20660:
[----:B------:R-:W-:-:S04]  /*1c90*/  F2FP.F16.F32.PACK_AB R0, RZ, R141 ;  /* 0x0000008dff00723e */ /* 0x000fc800000000ff */
[----:B------:R-:W-:-:S07]  /*1ca0*/  PRMT R6, R0, 0x7610, R6 ;  /* 0x0000761000067816 */ /* 0x000fce0000000006 */
.L_x_20661:
[----:B------:R-:W-:Y:S01]  /*1cb0*/  HADD2.F32 R142, -RZ, R114.H1_H1 ;  /* 0x30000072ff8e7230 */ /* 0x000fe20000004100 */
[----:B------:R-:W-:Y:S06]  /*1cc0*/  @P3 BRA `(.L_x_20662) ;  /* 0x0000000000203947 */ /* 0x000fec0003800000 */
[----:B------:R-:W-:-:S04]  /*1cd0*/  ISETP.NE.U32.AND P4, PT, RZ, UR8, PT ;  /* 0x00000008ff007c0c */ /* 0x000fc8000bf85070 */
[----:B------:R-:W-:-:S13]  /*1ce0*/  ISETP.NE.AND.EX P4, PT, RZ, UR9, PT, P4 ;  /* 0x00000009ff007c0c */ /* 0x000fda000bf85340 */
[----:B------:R-:W-:Y:S05]  /*1cf0*/  @P4 BRA `(.L_x_20663) ;  /* 0x0000000000084947 */ /* 0x000fea0003800000 */
[----:B------:R-:W-:Y:S05]  /*1d00*/  @P0 BRA `(.L_x_20664) ;  /* 0x0000000000200947 */ /* 0x000fea0003800000 */
[----:B------:R-:W-:Y:S05]  /*1d10*/  BRA `(.L_x_20665) ;  /* 0x0000000000247947 */ /* 0x000fea0003800000 */
.L_x_20663:
[----:B-----5:R-:W-:-:S05]  /*1d20*/  HADD2.F32 R113, -RZ, R10.H1_H1 ;  /* 0x3000000aff717230 */ /* 0x020fca0000004100 */
[----:B------:R-:W-:Y:S01]  /*1d30*/  FADD.FTZ R142, R113, R142 ;  /* 0x0000008e718e7221 */ /* 0x000fe20000010000 */
[----:B------:R-:W-:Y:S06]  /*1d40*/  BRA `(.L_x_20664) ;  /* 0x0000000000107947 */ /* 0x000fec0003800000 */
.L_x_20662:
[----:B-----5:R-:W-:Y:S02]  /*1d50*/  HADD2.F32 R113, -RZ, R14.H1_H1 ;  /* 0x3000000eff717230 */ /* 0x020fe40000004100 */
[----:B------:R-:W-:-:S03]  /*1d60*/  @P2 HADD2.F32 R137, -RZ, R10.H1_H1 ;  /* 0x3000000aff892230 */ /* 0x000fc60000004100 */
[----:B------:R-:W-:-:S04]  /*1d70*/  FADD.FTZ R142, R113, R142 ;  /* 0x0000008e718e7221 */ /* 0x000fc80000010000 */
[----:B------:R-:W-:-:S07]  /*1d80*/  @P2 FADD.FTZ R142, R137, R142 ;  /* 0x0000008e898e2221 */ /* 0x000fce0000010000 */
.L_x_20664:
[----:B------:R-:W-:-:S04]  /*1d90*/  F2FP.F16.F32.PACK_AB R0, RZ, R142 ;  /* 0x0000008eff00723e */ /* 0x000fc800000000ff */
[----:B------:R-:W-:-:S07]  /*1da0*/  PRMT R6, R6, 0x5410, R0 ;  /* 0x0000541006067816 */ /* 0x000fce0000000000 */
.L_x_20665:
[----:B------:R-:W-:Y:S01]  /*1db0*/  HADD2.F32 R143, -RZ, R115.H0_H0 ;  /* 0x20000073ff8f7230 */ /* 0x000fe20000004100 */
[----:B------:R-:W-:Y:S06]  /*1dc0*/  @P3 BRA `(.L_x_20666) ;  /* 0x0000000000203947 */ /* 0x000fec0003800000 */
[----:B------:R-:W-:-:S04]  /*1dd0*/  ISETP.NE.U32.AND P4, PT, RZ, UR8, PT ;  /* 0x00000008ff007c0c */ /* 0x000fc8000bf85070 */
[----:B------:R-:W-:-:S13]  /*1de0*/  ISETP.NE.AND.EX P4, PT, RZ, UR9, PT, P4 ;  /* 0x00000009ff007c0c */ /* 0x000fda000bf85340 */
[----:B------:R-:W-:Y:S05]  /*1df0*/  @P4 BRA `(.L_x_20667) ;  /* 0x0000000000084947 */ /* 0x000fea0003800000 */
[----:B------:R-:W-:Y:S05]  /*1e00*/  @P0 BRA `(.L_x_20668) ;  /* 0x0000000000200947 */ /* 0x000fea0003800000 */
[----:B------:R-:W-:Y:S05]  /*1e10*/  BRA `(.L_x_20669) ;  /* 0x0000000000247947 */ /* 0x000fea0003800000 */
.L_x_20667:
[----:B-----5:R-:W-:-:S05]  /*1e20*/  HADD2.F32 R0, -RZ, R11.H0_H0 ;  /* 0x2000000bff007230 */ /* 0x020fca0000004100 */
[----:B------:R-:W-:Y:S01]  /*1e30*/  FADD.FTZ R143, R0, R143 ;  /* 0x0000008f008f7221 */ /* 0x000fe20000010000 */
[----:B------:R-:W-:Y:S06]  /*1e40*/  BRA `(.L_x_20668) ;  /* 0x0000000000107947 */ /* 0x000fec0003800000 */
.L_x_20666:
[----:B-----5:R-:W-:Y:S02]  /*1e50*/  HADD2.F32 R0, -RZ, R15.H0_H0 ;  /* 0x2000000fff007230 */ /* 0x020fe40000004100 */
[----:B------:R-:W-:-:S03]  /*1e60*/  @P2 HADD2.F32 R112, -RZ, R11.H0_H0 ;  /* 0x2000000bff702230 */ /* 0x000fc60000004100 */
[----:B------:R-:W-:-:S04]  /*1e70*/  FADD.FTZ R143, R0, R143 ;  /* 0x0000008f008f7221 */ /* 0x000fc80000010000 */
[----:B------:R-:W-:-:S07]  /*1e80*/  @P2 FADD.FTZ R143, R112, R143 ;  /* 0x0000008f708f2221 */ /* 0x000fce0000010000 */
.L_x_20668:
[----:B------:R-:W-:-:S04]  /*1e90*/  F2FP.F16.F32.PACK_AB R0, RZ, R143 ;  /* 0x0000008fff00723e */ /* 0x000fc800000000ff */
[----:B------:R-:W-:-:S07]  /*1ea0*/  PRMT R7, R0, 0x7610, R7 ;  /* 0x0000761000077816 */ /* 0x000fce0000000007 */
.L_x_20669:
[----:B------:R-:W-:Y:S01]  /*1eb0*/  HADD2.F32 R144, -RZ, R115.H1_H1 ;  /* 0x30000073ff907230 */ /* 0x000fe20000004100 */
[----:B------:R-:W-:Y:S06]  /*1ec0*/  @P3 BRA `(.L_x_20670) ;  /* 0x0000000000203947 */ /* 0x000fec0003800000 */
[----:B------:R-:W-:-:S04]  /*1ed0*/  ISETP.NE.U32.AND P4, PT, RZ, UR8, PT ;  /* 0x00000008ff007c0c */ /* 0x000fc8000bf85070 */
[----:B------:R-:W-:-:S13]  /*1ee0*/  ISETP.NE.AND.EX P4, PT, RZ, UR9, PT, P4 ;  /* 0x00000009ff007c0c */ /* 0x000fda000bf85340 */
[----:B------:R-:W-:Y:S05]  /*1ef0*/  @P4 BRA `(.L_x_20671) ;  /* 0x0000000000084947 */ /* 0x000fea0003800000 */
[----:B------:R-:W-:Y:S05]  /*1f00*/  @P0 BRA `(.L_x_20672) ;  /* 0x0000000000200947 */ /* 0x000fea0003800000 */
[----:B------:R-:W-:Y:S05]  /*1f10*/  BRA `(.L_x_20673) ;  /* 0x0000000000247947 */ /* 0x000fea0003800000 */
.L_x_20671:
[----:B-----5:R-:W-:-:S05]  /*1f20*/  HADD2.F32 R113, -RZ, R11.H1_H1 ;  /* 0x3000000bff717230 */ /* 0x020fca0000004100 */
[----:B------:R-:W-:Y:S01]  /*1f30*/  FADD.FTZ R144, R113, R144 ;  /* 0x0000009071907221 */ /* 0x000fe20000010000 */
[----:B------:R-:W-:Y:S06]  /*1f40*/  BRA `(.L_x_20672) ;  /* 0x0000000000107947 */ /* 0x000fec0003800000 */
.L_x_20670:
[----:B-----5:R-:W-:Y:S02]  /*1f50*/  HADD2.F32 R113, -RZ, R15.H1_H1 ;  /* 0x3000000fff717230 */ /* 0x020fe40000004100 */
[----:B------:R-:W-:-:S03]  /*1f60*/  @P2 HADD2.F32 R115, -RZ, R11.H1_H1 ;  /* 0x3000000bff732230 */ /* 0x000fc60000004100 */
[----:B------:R-:W-:-:S04]  /*1f70*/  FADD.FTZ R144, R113, R144 ;  /* 0x0000009071907221 */ /* 0x000fc80000010000 */
[----:B------:R-:W-:-:S07]  /*1f80*/  @P2 FADD.FTZ R144, R115, R144 ;  /* 0x0000009073902221 */ /* 0x000fce0000010000 */
.L_x_20672:
[----:B------:R-:W-:-:S04]  /*1f90*/  F2FP.F16.F32.PACK_AB R0, RZ, R144 ;  /* 0x00000090ff00723e */ /* 0x000fc800000000ff */
[----:B------:R-:W-:-:S07]  /*1fa0*/  PRMT R7, R7, 0x5410, R0 ;  /* 0x0000541007077816 */ /* 0x000fce0000000000 */
.L_x_20673:
        /* <DEDUP_REMOVED lines=20> */
.L_x_20675:
[----:B-----5:R-:W-:-:S05]  /*20f0*/  HADD2.F32 R145, -RZ, R8.H0_H0 ;  /* 0x20000008ff917230 */ /* 0x020fca0000004100 */
[----:B------:R-:W-:Y:S01]  /*2100*/  FADD.FTZ R146, R145, R146 ;  /* 0x0000009291927221 */ /* 0x000fe20000010000 */
[----:B------:R-:W-:Y:S06]  /*2110*/  BRA `(.L_x_20676) ;  /* 0x0000000000107947 */ /* 0x000fec0003800000 */
.L_x_20674:
[----:B-----5:R-:W-:Y:S02]  /*2120*/  HADD2.F32 R145, -RZ, R12.H0_H0 ;  /* 0x2000000cff917230 */ /* 0x020fe40000004100 */
[----:B------:R-:W-:-:S03]  /*2130*/  @P2 HADD2.F32 R147, -RZ, R8.H0_H0 ;  /* 0x20000008ff932230 */ /* 0x000fc60000004100 */
[----:B------:R-:W-:-:S04]  /*2140*/  FADD.FTZ R146, R145, R146 ;  /* 0x0000009291927221 */ /* 0x000fc80000010000 */
[----:B------:R-:W-:-:S07]  /*2150*/  @P2 FADD.FTZ R146, R147, R146 ;  /* 0x0000009293922221 */ /* 0x000fce0000010000 */
.L_x_20676:
[----:B------:R-:W-:-:S04]  /*2160*/  F2FP.F16.F32.PACK_AB R0, RZ, R146 ;  /* 0x00000092ff00723e */ /* 0x000fc800000000ff */
[----:B------:R-:W-:-:S07]  /*2170*/  PRMT R4, R0, 0x7610, R4 ;  /* 0x0000761000047816 */ /* 0x000fce0000000004 */
.L_x_20677:
[----:B------:R-:W-:Y:S01]  /*2180*/  HADD2.F32 R147, -RZ, R112.H1_H1 ;  /* 0x30000070ff937230 */ /* 0x000fe20000004100 */
[----:B------:R-:W-:Y:S06]  /*2190*/  @P3 BRA `(.L_x_20678) ;  /* 0x0000000000203947 */ /* 0x000fec0003800000 */
[----:B------:R-:W-:-:S04]  /*21a0*/  ISETP.NE.U32.AND P4, PT, RZ, UR8, PT ;  /* 0x00000008ff007c0c */ /* 0x000fc8000bf85070 */
[----:B------:R-:W-:-:S13]  /*21b0*/  ISETP.NE.AND.EX P4, PT, RZ, UR9, PT, P4 ;  /* 0x00000009ff007c0c */ /* 0x000fda000bf85340 */
[----:B------:R-:W-:Y:S05]  /*21c0*/  @P4 BRA `(.L_x_20679) ;  /* 0x0000000000084947 */ /* 0x000fea0003800000 */
[----:B------:R-:W-:Y:S05]  /*21d0*/  @P0 BRA `(.L_x_20680) ;  /* 0x0000000000200947 */ /* 0x000fea0003800000 */
[----:B------:R-:W-:Y:S05]  /*21e0*/  BRA `(.L_x_20681) ;  /* 0x0000000000247947 */ /* 0x000fea0003800000 */
.L_x_20679:
[----:B-----5:R-:W-:-:S05]  /*21f0*/  HADD2.F32 R0, -RZ, R8.H1_H1 ;  /* 0x30000008ff007230 */ /* 0x020fca0000004100 */
[----:B------:R-:W-:Y:S01]  /*2200*/  FADD.FTZ R147, R0, R147 ;  /* 0x0000009300937221 */ /* 0x000fe20000010000 */
[----:B------:R-:W-:Y:S06]  /*2210*/  BRA `(.L_x_20680) ;  /* 0x0000000000107947 */ /* 0x000fec0003800000 */
.L_x_20678:
[----:B-----5:R-:W-:Y:S02]  /*2220*/  HADD2.F32 R0, -RZ, R12.H1_H1 ;  /* 0x3000000cff007230 */ /* 0x020fe40000004100 */
[----:B------:R-:W-:-:S03]  /*2230*/  @P2 HADD2.F32 R112, -RZ, R8.H1_H1 ;  /* 0x30000008ff702230 */ /* 0x000fc60000004100 */
[----:B------:R-:W-:-:S04]  /*2240*/  FADD.FTZ R147, R0, R147 ;  /* 0x0000009300937221 */ /* 0x000fc80000010000 */
[----:B------:R-:W-:-:S07]  /*2250*/  @P2 FADD.FTZ R147, R112, R147 ;  /* 0x0000009370932221 */ /* 0x000fce0000010000 */
.L_x_20680:
[----:B------:R-:W-:-:S04]  /*2260*/  F2FP.F16.F32.PACK_AB R0, RZ, R147 ;  /* 0x00000093ff00723e */ /* 0x000fc800000000ff */
[----:B------:R-:W-:-:S07]  /*2270*/  PRMT R4, R4, 0x5410, R0 ;  /* 0x0000541004047816 */ /* 0x000fce0000000000 */
.L_x_20681:
[----:B------:R-:W-:Y:S01]  /*2280*/  HADD2.F32 R148, -RZ, R113.H0_H0 ;  /* 0x20000071ff947230 */ /* 0x000fe20000004100 */
[----:B------:R-:W-:Y:S06]  /*2290*/  @P3 BRA `(.L_x_20682) ;  /* 0x0000000000203947 */ /* 0x000fec0003800000 */
[----:B------:R-:W-:-:S04]  /*22a0*/  ISETP.NE.U32.AND P4, PT, RZ, UR8, PT ;  /* 0x00000008ff007c0c */ /* 0x000fc8000bf85070 */
[----:B------:R-:W-:-:S13]  /*22b0*/  ISETP.NE.AND.EX P4, PT, RZ, UR9, PT, P4 ;  /* 0x00000009ff007c0c */ /* 0x000fda000bf85340 */
[----:B------:R-:W-:Y:S05]  /*22c0*/  @P4 BRA `(.L_x_20683) ;  /* 0x0000000000084947 */ /* 0x000fea0003800000 */
[----:B------:R-:W-:Y:S05]  /*22d0*/  @P0 BRA `(.L_x_20684) ;  /* 0x0000000000200947 */ /* 0x000fea0003800000 */
[----:B------:R-:W-:Y:S05]  /*22e0*/  BRA `(.L_x_20685) ;  /* 0x0000000000247947 */ /* 0x000fea0003800000 */
.L_x_20683:
[----:B-----5:R-:W-:-:S05]  /*22f0*/  HADD2.F32 R145, -RZ, R9.H0_H0 ;  /* 0x20000009ff917230 */ /* 0x020fca0000004100 */
[----:B------:R-:W-:Y:S01]  /*2300*/  FADD.FTZ R148, R145, R148 ;  /* 0x0000009491947221 */ /* 0x000fe20000010000 */
[----:B------:R-:W-:Y:S06]  /*2310*/  BRA `(.L_x_20684) ;  /* 0x0000000000107947 */ /* 0x000fec0003800000 */
.L_x_20682:
[----:B-----5:R-:W-:Y:S02]  /*2320*/  HADD2.F32 R145, -RZ, R13.H0_H0 ;  /* 0x2000000dff917230 */ /* 0x020fe40000004100 */
[----:B------:R-:W-:-:S03]  /*2330*/  @P2 HADD2.F32 R149, -RZ, R9.H0_H0 ;  /* 0x20000009ff952230 */ /* 0x000fc60000004100 */
[----:B------:R-:W-:-:S04]  /*2340*/  FADD.FTZ R148, R145, R148 ;  /* 0x0000009491947221 */ /* 0x000fc80000010000 */
[----:B------:R-:W-:-:S07]  /*2350*/  @P2 FADD.FTZ R148, R149, R148 ;  /* 0x0000009495942221 */ /* 0x000fce0000010000 */
.L_x_20684:
[----:B------:R-:W-:-:S04]  /*2360*/  F2FP.F16.F32.PACK_AB R0, RZ, R148 ;  /* 0x00000094ff00723e */ /* 0x000fc800000000ff */
[----:B------:R-:W-:-:S07]  /*2370*/  PRMT R5, R0, 0x7610, R5 ;  /* 0x0000761000057816 */ /* 0x000fce0000000005 */
.L_x_20685:
[----:B------:R-:W-:Y:S01]  /*2380*/  HADD2.F32 R149, -RZ, R113.H1_H1 ;  /* 0x30000071ff957230 */ /* 0x000fe20000004100 */
[----:B------:R-:W-:Y:S06]  /*2390*/  @P3 BRA `(.L_x_20686) ;  /* 0x0000000000203947 */ /* 0x000fec0003800000 */
[----:B------:R-:W-:-:S04]  /*23a0*/  ISETP.NE.U32.AND P4, PT, RZ, UR8, PT ;  /* 0x00000008ff007c0c */ /* 0x000fc8000bf85070 */
[----:B------:R-:W-:-:S13]  /*23b0*/  ISETP.NE.AND.EX P4, PT, RZ, UR9, PT, P4 ;  /* 0x00000009ff007c0c */ /* 0x000fda000bf85340 */
[----:B------:R-:W-:Y:S05]  /*23c0*/  @P4 BRA `(.L_x_20687) ;  /* 0x0000000000084947 */ /* 0x000fea0003800000 */
[----:B------:R-:W-:Y:S05]  /*23d0*/  @P0 BRA `(.L_x_20688) ;  /* 0x0000000000200947 */ /* 0x000fea0003800000 */
[----:B------:R-:W-:Y:S05]  /*23e0*/  BRA `(.L_x_20689) ;  /* 0x0000000000247947 */ /* 0x000fea0003800000 */
.L_x_20687:
[----:B-----5:R-:W-:-:S05]  /*23f0*/  HADD2.F32 R0, -RZ, R9.H1_H1 ;  /* 0x30000009ff007230 */ /* 0x020fca0000004100 */
[----:B------:R-:W-:Y:S01]  /*2400*/  FADD.FTZ R149, R0, R149 ;  /* 0x0000009500957221 */ /* 0x000fe20000010000 */
[----:B------:R-:W-:Y:S06]  /*2410*/  BRA `(.L_x_20688) ;  /* 0x0000000000107947 */ /* 0x000fec0003800000 */
.L_x_20686:
[----:B-----5:R-:W-:Y:S02]  /*2420*/  HADD2.F32 R0, -RZ, R13.H1_H1 ;  /* 0x3000000dff007230 */ /* 0x020fe40000004100 */
[----:B------:R-:W-:-:S03]  /*2430*/  @P2 HADD2.F32 R112, -RZ, R9.H1_H1 ;  /* 0x30000009ff702230 */ /* 0x000fc60000004100 */
[----:B------:R-:W-:-:S04]  /*2440*/  FADD.FTZ R149, R0, R149 ;  /* 0x0000009500957221 */ /* 0x000fc80000010000 */
[----:B------:R-:W-:-:S07]  /*2450*/  @P2 FADD.FTZ R149, R112, R149 ;  /* 0x0000009570952221 */ /* 0x000fce0000010000 */
.L_x_20688:
[----:B------:R-:W-:-:S04]  /*2460*/  F2FP.F16.F32.PACK_AB R0, RZ, R149 ;  /* 0x00000095ff00723e */ /* 0x000fc800000000ff */
[----:B------:R-:W-:-:S07]  /*2470*/  PRMT R5, R5, 0x5410, R0 ;  /* 0x0000541005057816 */ /* 0x000fce0000000000 */
.L_x_20689:
[----:B------:R-:W-:Y:S01]  /*2480*/  HADD2.F32 R150, -RZ, R114.H0_H0 ;  /* 0x20000072ff967230 */ /* 0x000fe20000004100 */
[----:B------:R-:W-:Y:S06]  /*2490*/  @P3 BRA `(.L_x_20690) ;  /* 0x0000000000203947 */ /* 0x000fec0003800000 */
[----:B------:R-:W-:-:S04]  /*24a0*/  ISETP.NE.U32.AND P4, PT, RZ, UR8, PT ;  /* 0x00000008ff007c0c */ /* 0x000fc8000bf85070 */
[----:B------:R-:W-:-:S13]  /*24b0*/  ISETP.NE.AND.EX P4, PT, RZ, UR9, PT, P4 ;  /* 0x00000009ff007c0c */ /* 0x000fda000bf85340 */
[----:B------:R-:W-:Y:S05]  /*24c0*/  @P4 BRA `(.L_x_20691) ;  /* 0x0000000000084947 */ /* 0x000fea0003800000 */
[----:B------:R-:W-:Y:S05]  /*24d0*/  @P0 BRA `(.L_x_20692) ;  /* 0x0000000000200947 */ /* 0x000fea0003800000 */
[----:B------:R-:W-:Y:S05]  /*24e0*/  BRA `(.L_x_20693) ;  /* 0x0000000000247947 */ /* 0x000fea0003800000 */
.L_x_20691:
[----:B-----5:R-:W-:-:S05]  /*24f0*/  HADD2.F32 R113, -RZ, R10.H0_H0 ;  /* 0x2000000aff717230 */ /* 0x020fca0000004100 */
[----:B------:R-:W-:Y:S01]  /*2500*/  FADD.FTZ R150, R113, R150 ;  /* 0x0000009671967221 */ /* 0x000fe20000010000 */
[----:B------:R-:W-:Y:S06]  /*2510*/  BRA `(.L_x_20692) ;  /* 0x0000000000107947 */ /* 0x000fec0003800000 */
.L_x_20690:
[----:B-----5:R-:W-:Y:S02]  /*2520*/  HADD2.F32 R113, -RZ, R14.H0_H0 ;  /* 0x2000000eff717230 */ /* 0x020fe40000004100 */
[----:B------:R-:W-:-:S03]  /*2530*/  @P2 HADD2.F32 R145, -RZ, R10.H0_H0 ;  /* 0x2000000aff912230 */ /* 0x000fc60000004100 */
[----:B------:R-:W-:-:S04]  /*2540*/  FADD.FTZ R150, R113, R150 ;  /* 0x0000009671967221 */ /* 0x000fc80000010000 */
[----:B------:R-:W-:-:S07]  /*2550*/  @P2 FADD.FTZ R150, R145, R150 ;  /* 0x0000009691962221 */ /* 0x000fce0000010000 */
.L_x_20692:
[----:B------:R-:W-:-:S04]  /*2560*/  F2FP.F16.F32.PACK_AB R0, RZ, R150 ;  /* 0x00000096ff00723e */ /* 0x000fc800000000ff */
[----:B------:R-:W-:-:S07]  /*2570*/  PRMT R6, R0, 0x7610, R6 ;  /* 0x0000761000067816 */ /* 0x000fce0000000006 */
.L_x_20693:
[----:B------:R-:W-:Y:S01]  /*2580*/  HADD2.F32 R151, -RZ, R114.H1_H1 ;  /* 0x30000072ff977230 */ /* 0x000fe20000004100 */
[----:B------:R-:W-:Y:S06]  /*2590*/  @P3 BRA `(.L_x_20694) ;  /* 0x0000000000203947 */ /* 0x000fec0003800000 */
[----:B------:R-:W-:-:S04]  /*25a0*/  ISETP.NE.U32.AND P4, PT, RZ, UR8, PT ;  /* 0x00000008ff007c0c */ /* 0x000fc8000bf85070 */
[----:B------:R-:W-:-:S13]  /*25b0*/  ISETP.NE.AND.EX P4, PT, RZ, UR9, PT, P4 ;  /* 0x00000009ff007c0c */ /* 0x000fda000bf85340 */
[----:B------:R-:W-:Y:S05]  /*25c0*/  @P4 BRA `(.L_x_20695) ;  /* 0x0000000000084947 */ /* 0x000fea0003800000 */
[----:B------:R-:W-:Y:S05]  /*25d0*/  @P0 BRA `(.L_x_20696) ;  /* 0x0000000000200947 */ /* 0x000fea0003800000 */
[----:B------:R-:W-:Y:S05]  /*25e0*/  BRA `(.L_x_20697) ;  /* 0x0000000000247947 */ /* 0x000fea0003800000 */
.L_x_20695:
[----:B-----5:R-:W-:-:S05]  /*25f0*/  HADD2.F32 R0, -RZ, R10.H1_H1 ;  /* 0x3000000aff007230 */ /* 0x020fca0000004100 */
[----:B------:R-:W-:Y:S01]  /*2600*/  FADD.FTZ R151, R0, R151 ;  /* 0x0000009700977221 */ /* 0x000fe20000010000 */
[----:B------:R-:W-:Y:S06]  /*2610*/  BRA `(.L_x_20696) ;  /* 0x0000000000107947 */ /* 0x000fec0003800000 */
.L_x_20694:
[----:B-----5:R-:W-:Y:S02]  /*2620*/  HADD2.F32 R0, -RZ, R14.H1_H1 ;  /* 0x3000000eff007230 */ /* 0x020fe40000004100 */
[----:B------:R-:W-:-:S03]  /*2630*/  @P2 HADD2.F32 R112, -RZ, R10.H1_H1 ;  /* 0x3000000aff702230 */ /* 0x000fc60000004100 */
[----:B------:R-:W-:-:S04]  /*2640*/  FADD.FTZ R151, R0, R151 ;  /* 0x0000009700977221 */ /* 0x000fc80000010000 */
[----:B------:R-:W-:-:S07]  /*2650*/  @P2 FADD.FTZ R151, R112, R151 ;  /* 0x0000009770972221 */ /* 0x000fce0000010000 */
.L_x_20696:
[----:B------:R-:W-:-:S04]  /*2660*/  F2FP.F16.F32.PACK_AB R0, RZ, R151 ;  /* 0x00000097ff00723e */ /* 0x000fc800000000ff */
[----:B------:R-:W-:-:S07]  /*2670*/  PRMT R6, R6, 0x5410, R0 ;  /* 0x0000541006067816 */ /* 0x000fce0000000000 */
.L_x_20697:
[----:B------:R-:W-:Y:S01]  /*2680*/  HADD2.F32 R152, -RZ, R115.H0_H0 ;  /* 0x20000073ff987230 */ /* 0x000fe20000004100 */
[----:B------:R-:W-:Y:S06]  /*2690*/  @P3 BRA `(.L_x_20698) ;  /* 0x0000000000203947 */ /* 0x000fec0003800000 */
[----:B------:R-:W-:-:S04]  /*26a0*/  ISETP.NE.U32.AND P4, PT, RZ, UR8, PT ;  /* 0x00000008ff007c0c */ /* 0x000fc8000bf85070 */
[----:B------:R-:W-:-:S13]  /*26b0*/  ISETP.NE.AND.EX P4, PT, RZ, UR9, PT, P4 ;  /* 0x00000009ff007c0c */ /* 0x000fda000bf85340 */
[----:B------:R-:W-:Y:S05]  /*26c0*/  @P4 BRA `(.L_x_20699) ;  /* 0x0000000000084947 */ /* 0x000fea0003800000 */
[----:B------:R-:W-:Y:S05]  /*26d0*/  @P0 BRA `(.L_x_20700) ;  /* 0x0000000000200947 */ /* 0x000fea0003800000 */
[----:B------:R-:W-:Y:S05]  /*26e0*/  BRA `(.L_x_20701) ;  /* 0x0000000000247947 */ /* 0x000fea0003800000 */
.L_x_20699:
[----:B-----5:R-:W-:-:S05]  /*26f0*/  HADD2.F32 R113, -RZ, R11.H0_H0 ;  /* 0x2000000bff717230 */ /* 0x020fca0000004100 */
[----:B------:R-:W-:Y:S01]  /*2700*/  FADD.FTZ R152, R113, R152 ;  /* 0x0000009871987221 */ /* 0x000fe20000010000 */
[----:B------:R-:W-:Y:S06]  /*2710*/  BRA `(.L_x_20700) ;  /* 0x0000000000107947 */ /* 0x000fec0003800000 */
.L_x_20698:
[----:B-----5:R-:W-:Y:S02]  /*2720*/  HADD2.F32 R113, -RZ, R15.H0_H0 ;  /* 0x2000000fff717230 */ /* 0x020fe40000004100 */
[----:B------:R-:W-:-:S03]  /*2730*/  @P2 HADD2.F32 R145, -RZ, R11.H0_H0 ;  /* 0x2000000bff912230 */ /* 0x000fc60000004100 */
[----:B------:R-:W-:-:S04]  /*2740*/  FADD.FTZ R152, R113, R152 ;  /* 0x0000009871987221 */ /* 0x000fc80000010000 */
[----:B------:R-:W-:-:S07]  /*2750*/  @P2 FADD.FTZ R152, R145, R152 ;  /* 0x0000009891982221 */ /* 0x000fce0000010000 */
.L_x_20700:
[----:B------:R-:W-:-:S04]  /*2760*/  F2FP.F16.F32.PACK_AB R0, RZ, R152 ;  /* 0x00000098ff00723e */ /* 0x000fc800000000ff */
[----:B------:R-:W-:-:S07]  /*2770*/  PRMT R7, R0, 0x7610, R7 ;  /* 0x0000761000077816 */ /* 0x000fce0000000007 */
.L_x_20701:
[----:B------:R-:W-:Y:S01]  /*2780*/  HADD2.F32 R153, -RZ, R115.H1_H1 ;  /* 0x30000073ff997230 */ /* 0x000fe20000004100 */
[----:B------:R-:W-:Y:S06]  /*2790*/  @P3 BRA `(.L_x_20702) ;  /* 0x0000000000203947 */ /* 0x000fec0003800000 */
[----:B------:R-:W-:-:S04]  /*27a0*/  ISETP.NE.U32.AND P4, PT, RZ, UR8, PT ;  /* 0x00000008ff007c0c */ /* 0x000fc8000bf85070 */
[----:B------:R-:W-:-:S13]  /*27b0*/  ISETP.NE.AND.EX P4, PT, RZ, UR9, PT, P4 ;  /* 0x00000009ff007c0c */ /* 0x000fda000bf85340 */
[----:B------:R-:W-:Y:S05]  /*27c0*/  @P4 BRA `(.L_x_20703) ;  /* 0x0000000000084947 */ /* 0x000fea0003800000 */
[----:B------:R-:W-:Y:S05]  /*27d0*/  @P0 BRA `(.L_x_20704) ;  /* 0x0000000000200947 */ /* 0x000fea0003800000 */
[----:B------:R-:W-:Y:S05]  /*27e0*/  BRA `(.L_x_20705) ;  /* 0x0000000000247947 */ /* 0x000fea0003800000 */
.L_x_20703:
[----:B-----5:R-:W-:-:S05]  /*27f0*/  HADD2.F32 R0, -RZ, R11.H1_H1 ;  /* 0x3000000bff007230 */ /* 0x020fca0000004100 */
[----:B------:R-:W-:Y:S01]  /*2800*/  FADD.FTZ R153, R0, R153 ;  /* 0x0000009900997221 */ /* 0x000fe20000010000 */
[----:B------:R-:W-:Y:S06]  /*2810*/  BRA `(.L_x_20704) ;  /* 0x0000000000107947 */ /* 0x000fec0003800000 */
.L_x_20702:
[----:B-----5:R-:W-:Y:S02]  /*2820*/  HADD2.F32 R0, -RZ, R15.H1_H1 ;  /* 0x3000000fff007230 */ /* 0x020fe40000004100 */
[----:B------:R-:W-:-:S03]  /*2830*/  @P2 HADD2.F32 R112, -RZ, R11.H1_H1 ;  /* 0x3000000bff702230 */ /* 0x000fc60000004100 */
[----:B------:R-:W-:-:S04]  /*2840*/  FADD.FTZ R153, R0, R153 ;  /* 0x0000009900997221 */ /* 0x000fc80000010000 */
[----:B------:R-:W-:-:S07]  /*2850*/  @P2 FADD.FTZ R153, R112, R153 ;  /* 0x0000009970992221 */ /* 0x000fce0000010000 */
.L_x_20704:
[----:B------:R-:W-:-:S04]  /*2860*/  F2FP.F16.F32.PACK_AB R0, RZ, R153 ;  /* 0x00000099ff00723e */ /* 0x000fc800000000ff */
[----:B------:R-:W-:-:S07]  /*2870*/  PRMT R7, R7, 0x5410, R0 ;  /* 0x0000541007077816 */ /* 0x000fce0000000000 */
.L_x_20705:
        /* <DEDUP_REMOVED lines=20> */
.L_x_20707:
[----:B-----5:R-:W-:-:S05]  /*29c0*/  HADD2.F32 R155, -RZ, R8.H0_H0 ;  /* 0x20000008ff9b7230 */ /* 0x020fca0000004100 */
[----:B------:R-:W-:Y:S01]  /*29d0*/  FADD.FTZ R154, R155, R154 ;  /* 0x0000009a9b9a7221 */ /* 0x000fe20000010000 */
[----:B------:R-:W-:Y:S06]  /*29e0*/  BRA `(.L_x_20708) ;  /* 0x0000000000107947 */ /* 0x000fec0003800000 */
.L_x_20706:
[----:B-----5:R-:W-:Y:S02]  /*29f0*/  HADD2.F32 R155, -RZ, R12.H0_H0 ;  /* 0x2000000cff9b7230 */ /* 0x020fe40000004100 */
[----:B------:R-:W-:-:S03]  /*2a00*/  @P2 HADD2.F32 R157, -RZ, R8.H0_H0 ;  /* 0x20000008ff9d2230 */ /* 0x000fc60000004100 */
[----:B------:R-:W-:-:S04]  /*2a10*/  FADD.FTZ R154, R155, R154 ;  /* 0x0000009a9b9a7221 */ /* 0x000fc80000010000 */
[----:B------:R-:W-:-:S07]  /*2a20*/  @P2 FADD.FTZ R154, R157, R154 ;  /* 0x0000009a9d9a2221 */ /* 0x000fce0000010000 */
.L_x_20708:
[----:B------:R-:W-:-:S04]  /*2a30*/  F2FP.F16.F32.PACK_AB R0, RZ, R154 ;  /* 0x0000009aff00723e */ /* 0x000fc800000000ff */
[----:B------:R-:W-:-:S07]  /*2a40*/  PRMT R4, R0, 0x7610, R4 ;  /* 0x0000761000047816 */ /* 0x000fce0000000004 */
.L_x_20709:
[----:B------:R-:W-:Y:S01]  /*2a50*/  HADD2.F32 R156, -RZ, R112.H1_H1 ;  /* 0x30000070ff9c7230 */ /* 0x000fe20000004100 */
[----:B------:R-:W-:Y:S06]  /*2a60*/  @P3 BRA `(.L_x_20710) ;  /* 0x0000000000203947 */ /* 0x000fec0003800000 */
[----:B------:R-:W-:-:S04]  /*2a70*/  ISETP.NE.U32.AND P4, PT, RZ, UR8, PT ;  /* 0x00000008ff007c0c */ /* 0x000fc8000bf85070 */
[----:B------:R-:W-:-:S13]  /*2a80*/  ISETP.NE.AND.EX P4, PT, RZ, UR9, PT, P4 ;  /* 0x00000009ff007c0c */ /* 0x000fda000bf85340 */
[----:B------:R-:W-:Y:S05]  /*2a90*/  @P4 BRA `(.L_x_20711) ;  /* 0x0000000000084947 */ /* 0x000fea0003800000 */
[----:B------:R-:W-:Y:S05]  /*2aa0*/  @P0 BRA `(.L_x_20712) ;  /* 0x0000000000200947 */ /* 0x000fea0003800000 */
[----:B------:R-:W-:Y:S05]  /*2ab0*/  BRA `(.L_x_20713) ;  /* 0x0000000000247947 */ /* 0x000fea0003800000 */
.L_x_20711:
[----:B-----5:R-:W-:-:S05]  /*2ac0*/  HADD2.F32 R155, -RZ, R8.H1_H1 ;  /* 0x30000008ff9b7230 */ /* 0x020fca0000004100 */
[----:B------:R-:W-:Y:S01]  /*2ad0*/  FADD.FTZ R156, R155, R156 ;  /* 0x0000009c9b9c7221 */ /* 0x000fe20000010000 */
[----:B------:R-:W-:Y:S06]  /*2ae0*/  BRA `(.L_x_20712) ;  /* 0x0000000000107947 */ /* 0x000fec0003800000 */
.L_x_20710:
[----:B-----5:R-:W-:Y:S02]  /*2af0*/  HADD2.F32 R155, -RZ, R12.H1_H1 ;  /* 0x3000000cff9b7230 */ /* 0x020fe40000004100 */
[----:B------:R-:W-:-:S03]  /*2b00*/  @P2 HADD2.F32 R157, -RZ, R8.H1_H1 ;  /* 0x30000008ff9d2230 */ /* 0x000fc60000004100 */
[----:B------:R-:W-:-:S04]  /*2b10*/  FADD.FTZ R156, R155, R156 ;  /* 0x0000009c9b9c7221 */ /* 0x000fc80000010000 */
[----:B------:R-:W-:-:S07]  /*2b20*/  @P2 FADD.FTZ R156, R157, R156 ;  /* 0x0000009c9d9c2221 */ /* 0x000fce0000010000 */
.L_x_20712:
[----:B------:R-:W-:-:S04]  /*2b30*/  F2FP.F16.F32.PACK_AB R0, RZ, R156 ;  /* 0x0000009cff00723e */ /* 0x000fc800000000ff */
[----:B------:R-:W-:-:S07]  /*2b40*/  PRMT R4, R4, 0x5410, R0 ;  /* 0x0000541004047816 */ /* 0x000fce0000000000 */
.L_x_20713:
[----:B------:R-:W-:Y:S01]  /*2b50*/  HADD2.F32 R157, -RZ, R113.H0_H0 ;  /* 0x20000071ff9d7230 */ /* 0x000fe20000004100 */
[----:B------:R-:W-:Y:S06]  /*2b60*/  @P3 BRA `(.L_x_20714) ;  /* 0x0000000000203947 */ /* 0x000fec0003800000 */
[----:B------:R-:W-:-:S04]  /*2b70*/  ISETP.NE.U32.AND P4, PT, RZ, UR8, PT ;  /* 0x00000008ff007c0c */ /* 0x000fc8000bf85070 */
[----:B------:R-:W-:-:S13]  /*2b80*/  ISETP.NE.AND.EX P4, PT, RZ, UR9, PT, P4 ;  /* 0x00000009ff007c0c */ /* 0x000fda000bf85340 */
[----:B------:R-:W-:Y:S05]  /*2b90*/  @P4 BRA `(.L_x_20715) ;  /* 0x0000000000084947 */ /* 0x000fea0003800000 */
[----:B------:R-:W-:Y:S05]  /*2ba0*/  @P0 BRA `(.L_x_20716) ;  /* 0x0000000000200947 */ /* 0x000fea0003800000 */
[----:B------:R-:W-:Y:S05]  /*2bb0*/  BRA `(.L_x_20717) ;  /* 0x0000000000247947 */ /* 0x000fea0003800000 */
.L_x_20715:
[----:B-----5:R-:W-:-:S05]  /*2bc0*/  HADD2.F32 R0, -RZ, R9.H0_H0 ;  /* 0x20000009ff007230 */ /* 0x020fca0000004100 */
[----:B------:R-:W-:Y:S01]  /*2bd0*/  FADD.FTZ R157, R0, R157 ;  /* 0x0000009d009d7221 */ /* 0x000fe20000010000 */
[----:B------:R-:W-:Y:S06]  /*2be0*/  BRA `(.L_x_20716) ;  /* 0x0000000000107947 */ /* 0x000fec0003800000 */
.L_x_20714:
[----:B-----5:R-:W-:Y:S02]  /*2bf0*/  HADD2.F32 R0, -RZ, R13.H0_H0 ;  /* 0x2000000dff007230 */ /* 0x020fe40000004100 */
[----:B------:R-:W-:-:S03]  /*2c00*/  @P2 HADD2.F32 R112, -RZ, R9.H0_H0 ;  /* 0x20000009ff702230 */ /* 0x000fc60000004100 */
[----:B------:R-:W-:-:S04]  /*2c10*/  FADD.FTZ R157, R0, R157 ;  /* 0x0000009d009d7221 */ /* 0x000fc80000010000 */
[----:B------:R-:W-:-:S07]  /*2c20*/  @P2 FADD.FTZ R157, R112, R157 ;  /* 0x0000009d709d2221 */ /* 0x000fce0000010000 */
.L_x_20716:
[----:B------:R-:W-:-:S04]  /*2c30*/  F2FP.F16.F32.PACK_AB R0, RZ, R157 ;  /* 0x0000009dff00723e */ /* 0x000fc800000000ff */
[----:B------:R-:W-:-:S07]  /*2c40*/  PRMT R5, R0, 0x7610, R5 ;  /* 0x0000761000057816 */ /* 0x000fce0000000005 */
.L_x_20717:
[----:B------:R-:W-:Y:S01]  /*2c50*/  HADD2.F32 R158, -RZ, R113.H1_H1 ;  /* 0x30000071ff9e7230 */ /* 0x000fe20000004100 */
[----:B------:R-:W-:Y:S06]  /*2c60*/  @P3 BRA `(.L_x_20718) ;  /* 0x0000000000203947 */ /* 0x000fec0003800000 */
[----:B------:R-:W-:-:S04]  /*2c70*/  ISETP.NE.U32.AND P4, PT, RZ, UR8, PT ;  /* 0x00000008ff007c0c */ /* 0x000fc8000bf85070 */
[----:B------:R-:W-:-:S13]  /*2c80*/  ISETP.NE.AND.EX P4, PT, RZ, UR9, PT, P4 ;  /* 0x00000009ff007c0c */ /* 0x000fda000bf85340 */
[----:B------:R-:W-:Y:S05]  /*2c90*/  @P4 BRA `(.L_x_20719) ;  /* 0x0000000000084947 */ /* 0x000fea0003800000 */
[----:B------:R-:W-:Y:S05]  /*2ca0*/  @P0 BRA `(.L_x_20720) ;  /* 0x0000000000200947 */ /* 0x000fea0003800000 */
[----:B------:R-:W-:Y:S05]  /*2cb0*/  BRA `(.L_x_20721) ;  /* 0x0000000000247947 */ /* 0x000fea0003800000 */
.L_x_20719:
[----:B-----5:R-:W-:-:S05]  /*2cc0*/  HADD2.F32 R113, -RZ, R9.H1_H1 ;  /* 0x30000009ff717230 */ /* 0x020fca0000004100 */
[----:B------:R-:W-:Y:S01]  /*2cd0*/  FADD.FTZ R158, R113, R158 ;  /* 0x0000009e719e7221 */ /* 0x000fe20000010000 */
[----:B------:R-:W-:Y:S06]  /*2ce0*/  BRA `(.L_x_20720) ;  /* 0x0000000000107947 */ /* 0x000fec0003800000 */
.L_x_20718:
[----:B-----5:R-:W-:Y:S02]  /*2cf0*/  HADD2.F32 R113, -RZ, R13.H1_H1 ;  /* 0x3000000dff717230 */ /* 0x020fe40000004100 */
[----:B------:R-:W-:-:S03]  /*2d00*/  @P2 HADD2.F32 R155, -RZ, R9.H1_H1 ;  /* 0x30000009ff9b2230 */ /* 0x000fc60000004100 */
[----:B------:R-:W-:-:S04]  /*2d10*/  FADD.FTZ R158, R113, R158 ;  /* 0x0000009e719e7221 */ /* 0x000fc80000010000 */
[----:B------:R-:W-:-:S07]  /*2d20*/  @P2 FADD.FTZ R158, R155, R158 ;  /* 0x0000009e9b9e2221 */ /* 0x000fce0000010000 */
.L_x_20720:
[----:B------:R-:W-:-:S04]  /*2d30*/  F2FP.F16.F32.PACK_AB R0, RZ, R158 ;  /* 0x0000009eff00723e */ /* 0x000fc800000000ff */
[----:B------:R-:W-:-:S07]  /*2d40*/  PRMT R5, R5, 0x5410, R0 ;  /* 0x0000541005057816 */ /* 0x000fce0000000000 */
.L_x_20721:
[----:B------:R-:W-:Y:S01]  /*2d50*/  HADD2.F32 R159, -RZ, R114.H0_H0 ;  /* 0x20000072ff9f7230 */ /* 0x000fe20000004100 */
[----:B------:R-:W-:Y:S06]  /*2d60*/  @P3 BRA `(.L_x_20722) ;  /* 0x0000000000203947 */ /* 0x000fec0003800000 */
[----:B------:R-:W-:-:S04]  /*2d70*/  ISETP.NE.U32.AND P4, PT, RZ, UR8, PT ;  /* 0x00000008ff007c0c */ /* 0x000fc8000bf85070 */
[----:B------:R-:W-:-:S13]  /*2d80*/  ISETP.NE.AND.EX P4, PT, RZ, UR9, PT, P4 ;  /* 0x00000009ff007c0c */ /* 0x000fda000bf85340 */
[----:B------:R-:W-:Y:S05]  /*2d90*/  @P4 BRA `(.L_x_20723) ;  /* 0x0000000000084947 */ /* 0x000fea0003800000 */
[----:B------:R-:W-:Y:S05]  /*2da0*/  @P0 BRA `(.L_x_20724) ;  /* 0x0000000000200947 */ /* 0x000fea0003800000 */
[----:B------:R-:W-:Y:S05]  /*2db0*/  BRA `(.L_x_20725) ;  /* 0x0000000000247947 */ /* 0x000fea0003800000 */
.L_x_20723:
[----:B-----5:R-:W-:-:S05]  /*2dc0*/  HADD2.F32 R0, -RZ, R10.H0_H0 ;  /* 0x2000000aff007230 */ /* 0x020fca0000004100 */
[----:B------:R-:W-:Y:S01]  /*2dd0*/  FADD.FTZ R159, R0, R159 ;  /* 0x0000009f009f7221 */ /* 0x000fe20000010000 */
[----:B------:R-:W-:Y:S06]  /*2de0*/  BRA `(.L_x_20724) ;  /* 0x0000000000107947 */ /* 0x000fec0003800000 */
.L_x_20722:
[----:B-----5:R-:W-:Y:S02]  /*2df0*/  HADD2.F32 R0, -RZ, R14.H0_H0 ;  /* 0x2000000eff007230 */ /* 0x020fe40000004100 */
[----:B------:R-:W-:-:S03]  /*2e00*/  @P2 HADD2.F32 R112, -RZ, R10.H0_H0 ;  /* 0x2000000aff702230 */ /* 0x000fc60000004100 */
[----:B------:R-:W-:-:S04]  /*2e10*/  FADD.FTZ R159, R0, R159 ;  /* 0x0000009f009f7221 */ /* 0x000fc80000010000 */
[----:B------:R-:W-:-:S07]  /*2e20*/  @P2 FADD.FTZ R159, R112, R159 ;  /* 0x0000009f709f2221 */ /* 0x000fce0000010000 */
.L_x_20724:
[----:B------:R-:W-:-:S04]  /*2e30*/  F2FP.F16.F32.PACK_AB R0, RZ, R159 ;  /* 0x0000009fff00723e */ /* 0x000fc800000000ff */
[----:B------:R-:W-:-:S07]  /*2e40*/  PRMT R6, R0, 0x7610, R6 ;  /* 0x0000761000067816 */ /* 0x000fce0000000006 */
.L_x_20725:
[----:B------:R-:W-:Y:S01]  /*2e50*/  HADD2.F32 R160, -RZ, R114.H1_H1 ;  /* 0x30000072ffa07230 */ /* 0x000fe20000004100 */
[----:B------:R-:W-:Y:S06]  /*2e60*/  @P3 BRA `(.L_x_20726) ;  /* 0x0000000000203947 */ /* 0x000fec0003800000 */
[----:B------:R-:W-:-:S04]  /*2e70*/  ISETP.NE.U32.AND P4, PT, RZ, UR8, PT ;  /* 0x00000008ff007c0c */ /* 0x000fc8000bf85070 */
[----:B------:R-:W-:-:S13]  /*2e80*/  ISETP.NE.AND.EX P4, PT, RZ, UR9, PT, P4 ;  /* 0x00000009ff007c0c */ /* 0x000fda000bf85340 */
[----:B------:R-:W-:Y:S05]  /*2e90*/  @P4 BRA `(.L_x_20727) ;  /* 0x0000000000084947 */ /* 0x000fea0003800000 */
[----:B------:R-:W-:Y:S05]  /*2ea0*/  @P0 BRA `(.L_x_20728) ;  /* 0x0000000000200947 */ /* 0x000fea0003800000 */
[----:B------:R-:W-:Y:S05]  /*2eb0*/  BRA `(.L_x_20729) ;  /* 0x0000000000247947 */ /* 0x000fea0003800000 */
.L_x_20727:
[----:B-----5:R-:W-:-:S05]  /*2ec0*/  HADD2.F32 R113, -RZ, R10.H1_H1 ;  /* 0x3000000aff717230 */ /* 0x020fca0000004100 */
[----:B------:R-:W-:Y:S01]  /*2ed0*/  FADD.FTZ R160, R113, R160 ;  /* 0x000000a071a07221 */ /* 0x000fe20000010000 */
[----:B------:R-:W-:Y:S06]  /*2ee0*/  BRA `(.L_x_20728) ;  /* 0x0000000000107947 */ /* 0x000fec0003800000 */
.L_x_20726:
[----:B-----5:R-:W-:Y:S02]  /*2ef0*/  HADD2.F32 R113, -RZ, R14.H1_H1 ;  /* 0x3000000eff717230 */ /* 0x020fe40000004100 */
[----:B------:R-:W-:-:S03]  /*2f00*/  @P2 HADD2.F32 R155, -RZ, R10.H1_H1 ;  /* 0x3000000aff9b2230 */ /* 0x000fc60000004100 */
[----:B------:R-:W-:-:S04]  /*2f10*/  FADD.FTZ R160, R113, R160 ;  /* 0x000000a071a07221 */ /* 0x000fc80000010000 */
[----:B------:R-:W-:-:S07]  /*2f20*/  @P2 FADD.FTZ R160, R155, R160 ;  /* 0x000000a09ba02221 */ /* 0x000fce0000010000 */
.L_x_20728:
[----:B------:R-:W-:-:S04]  /*2f30*/  F2FP.F16.F32.PACK_AB R0, RZ, R160 ;  /* 0x000000a0ff00723e */ /* 0x000fc800000000ff */
[----:B------:R-:W-:-:S07]  /*2f40*/  PRMT R6, R6, 0x5410, R0 ;  /* 0x0000541006067816 */ /* 0x000fce0000000000 */
.L_x_20729:
[----:B------:R-:W-:Y:S01]  /*2f50*/  HADD2.F32 R161, -RZ, R115.H0_H0 ;  /* 0x20000073ffa17230 */ /* 0x000fe20000004100 */
[----:B------:R-:W-:Y:S06]  /*2f60*/  @P3 BRA `(.L_x_20730) ;  /* 0x0000000000203947 */ /* 0x000fec0003800000 */
[----:B------:R-:W-:-:S04]  /*2f70*/  ISETP.NE.U32.AND P4, PT, RZ, UR8, PT ;  /* 0x00000008ff007c0c */ /* 0x000fc8000bf85070 */
[----:B------:R-:W-:-:S13]  /*2f80*/  ISETP.NE.AND.EX P4, PT, RZ, UR9, PT, P4 ;  /* 0x00000009ff007c0c */ /* 0x000fda000bf85340 */
[----:B------:R-:W-:Y:S05]  /*2f90*/  @P4 BRA `(.L_x_20731) ;  /* 0x0000000000084947 */ /* 0x000fea0003800000 */
[----:B------:R-:W-:Y:S05]  /*2fa0*/  @P0 BRA `(.L_x_20732) ;  /* 0x0000000000200947 */ /* 0x000fea0003800000 */
[----:B------:R-:W-:Y:S05]  /*2fb0*/  BRA `(.L_x_20733) ;  /* 0x0000000000247947 */ /* 0x000fea0003800000 */
.L_x_20731:
[----:B-----5:R-:W-:-:S05]  /*2fc0*/  HADD2.F32 R0, -RZ, R11.H0_H0 ;  /* 0x2000000bff007230 */ /* 0x020fca0000004100 */
[----:B------:R-:W-:Y:S01]  /*2fd0*/  FADD.FTZ R161, R0, R161 ;  /* 0x000000a100a17221 */ /* 0x000fe20000010000 */
[----:B------:R-:W-:Y:S06]  /*2fe0*/  BRA `(.L_x_20732) ;  /* 0x0000000000107947 */ /* 0x000fec0003800000 */
.L_x_20730:
[----:B-----5:R-:W-:Y:S02]  /*2ff0*/  HADD2.F32 R0, -RZ, R15.H0_H0 ;  /* 0x2000000fff007230 */ /* 0x020fe40000004100 */
[----:B------:R-:W-:-:S03]  /*3000*/  @P2 HADD2.F32 R112, -RZ, R11.H0_H0 ;  /* 0x2000000bff702230 */ /* 0x000fc60000004100 */
[----:B------:R-:W-:-:S04]  /*3010*/  FADD.FTZ R161, R0, R161 ;  /* 0x000000a100a17221 */ /* 0x000fc80000010000 */
[----:B------:R-:W-:-:S07]  /*3020*/  @P2 FADD.FTZ R161, R112, R161 ;  /* 0x000000a170a12221 */ /* 0x000fce0000010000 */
.L_x_20732:
[----:B------:R-:W-:-:S04]  /*3030*/  F2FP.F16.F32.PACK_AB R0, RZ, R161 ;  /* 0x000000a1ff00723e */ /* 0x000fc800000000ff */
[----:B------:R-:W-:-:S07]  /*3040*/  PRMT R7, R0, 0x7610, R7 ;  /* 0x0000761000077816 */ /* 0x000fce0000000007 */
.L_x_20733:
[----:B------:R-:W-:Y:S01]  /*3050*/  HADD2.F32 R162, -RZ, R115.H1_H1 ;  /* 0x30000073ffa27230 */ /* 0x000fe20000004100 */
[----:B------:R-:W-:Y:S06]  /*3060*/  @P3 BRA `(.L_x_20734) ;  /* 0x0000000000203947 */ /* 0x000fec0003800000 */
[----:B------:R-:W-:-:S04]  /*3070*/  ISETP.NE.U32.AND P4, PT, RZ, UR8, PT ;  /* 0x00000008ff007c0c */ /* 0x000fc8000bf85070 */
[----:B------:R-:W-:-:S13]  /*3080*/  ISETP.NE.AND.EX P4, PT, RZ, UR9, PT, P4 ;  /* 0x00000009ff007c0c */ /* 0x000fda000bf85340 */
[----:B------:R-:W-:Y:S05]  /*3090*/  @P4 BRA `(.L_x_20735) ;  /* 0x0000000000084947 */ /* 0x000fea0003800000 */
[----:B------:R-:W-:Y:S05]  /*30a0*/  @P0 BRA `(.L_x_20736) ;  /* 0x0000000000200947 */ /* 0x000fea0003800000 */
[----:B------:R-:W-:Y:S05]  /*30b0*/  BRA `(.L_x_20737) ;  /* 0x0000000000247947 */ /* 0x000fea0003800000 */
.L_x_20735:
[----:B-----5:R-:W-:-:S05]  /*30c0*/  HADD2.F32 R113, -RZ, R11.H1_H1 ;  /* 0x3000000bff717230 */ /* 0x020fca0000004100 */
[----:B------:R-:W-:Y:S01]  /*30d0*/  FADD.FTZ R162, R113, R162 ;  /* 0x000000a271a27221 */ /* 0x000fe20000010000 */
[----:B------:R-:W-:Y:S06]  /*30e0*/  BRA `(.L_x_20736) ;  /* 0x0000000000107947 */ /* 0x000fec0003800000 */
.L_x_20734:
[----:B-----5:R-:W-:Y:S02]  /*30f0*/  HADD2.F32 R113, -RZ, R15.H1_H1 ;  /* 0x3000000fff717230 */ /* 0x020fe40000004100 */
[----:B------:R-:W-:-:S03]  /*3100*/  @P2 HADD2.F32 R115, -RZ, R11.H1_H1 ;  /* 0x3000000bff732230 */ /* 0x000fc60000004100 */
[----:B------:R-:W-:-:S04]  /*3110*/  FADD.FTZ R162, R113, R162 ;  /* 0x000000a271a27221 */ /* 0x000fc80000010000 */
[----:B------:R-:W-:-:S07]  /*3120*/  @P2 FADD.FTZ R162, R115, R162 ;  /* 0x000000a273a22221 */ /* 0x000fce0000010000 */
.L_x_20736:
[----:B------:R-:W-:-:S04]  /*3130*/  F2FP.F16.F32.PACK_AB R0, RZ, R162 ;  /* 0x000000a2ff00723e */ /* 0x000fc800000000ff */
[----:B------:R-:W-:-:S07]  /*3140*/  PRMT R7, R7, 0x5410, R0 ;  /* 0x0000541007077816 */ /* 0x000fce0000000000 */
.L_x_20737:
        /* <DEDUP_REMOVED lines=20> */
.L_x_20739:
[----:B-----5:R-:W-:-:S05]  /*3290*/  HADD2.F32 R117, -RZ, R8.H0_H0 ;  /* 0x20000008ff757230 */ /* 0x020fca0000004100 */
[----:B------:R-:W-:Y:S01]  /*32a0*/  FADD.FTZ R116, R117, R116 ;  /* 0x0000007475747221 */ /* 0x000fe20000010000 */
[----:B------:R-:W-:Y:S06]  /*32b0*/  BRA `(.L_x_20740) ;  /* 0x0000000000107947 */ /* 0x000fec0003800000 */
.L_x_20738:
[----:B-----5:R-:W-:Y:S02]  /*32c0*/  HADD2.F32 R117, -RZ, R12.H0_H0 ;  /* 0x2000000cff757230 */ /* 0x020fe40000004100 */
[----:B------:R-:W-:-:S03]  /*32d0*/  @P2 HADD2.F32 R163, -RZ, R8.H0_H0 ;  /* 0x20000008ffa32230 */ /* 0x000fc60000004100 */
[----:B------:R-:W-:-:S04]  /*32e0*/  FADD.FTZ R116, R117, R116 ;  /* 0x0000007475747221 */ /* 0x000fc80000010000 */
[----:B------:R-:W-:-:S07]  /*32f0*/  @P2 FADD.FTZ R116, R163, R116 ;  /* 0x00000074a3742221 */ /* 0x000fce0000010000 */
.L_x_20740:
[----:B------:R-:W-:-:S04]  /*3300*/  F2FP.F16.F32.PACK_AB R0, RZ, R116 ;  /* 0x00000074ff00723e */ /* 0x000fc800000000ff */
[----:B------:R-:W-:-:S07]  /*3310*/  PRMT R4, R0, 0x7610, R4 ;  /* 0x0000761000047816 */ /* 0x000fce0000000004 */
.L_x_20741:
[----:B------:R-:W-:Y:S01]  /*3320*/  HADD2.F32 R112, -RZ, R112.H1_H1 ;  /* 0x30000070ff707230 */ /* 0x000fe20000004100 */
[----:B------:R-:W-:Y:S06]  /*3330*/  @P3 BRA `(.L_x_20742) ;  /* 0x0000000000203947 */ /* 0x000fec0003800000 */
[----:B------:R-:W-:-:S04]  /*3340*/  ISETP.NE.U32.AND P4, PT, RZ, UR8, PT ;  /* 0x00000008ff007c0c */ /* 0x000fc8000bf85070 */
[----:B------:R-:W-:-:S13]  /*3350*/  ISETP.NE.AND.EX P4, PT, RZ, UR9, PT, P4 ;  /* 0x00000009ff007c0c */ /* 0x000fda000bf85340 */
[----:B------:R-:W-:Y:S05]  /*3360*/  @P4 BRA `(.L_x_20743) ;  /* 0x0000000000084947 */ /* 0x000fea0003800000 */
[----:B------:R-:W-:Y:S05]  /*3370*/  @P0 BRA `(.L_x_20744) ;  /* 0x0000000000200947 */ /* 0x000fea0003800000 */
[----:B------:R-:W-:Y:S05]  /*3380*/  BRA `(.L_x_20745) ;  /* 0x0000000000247947 */ /* 0x000fea0003800000 */
.L_x_20743:
[----:B-----5:R-:W-:-:S05]  /*3390*/  HADD2.F32 R117, -RZ, R8.H1_H1 ;  /* 0x30000008ff757230 */ /* 0x020fca0000004100 */
[----:B------:R-:W-:Y:S01]  /*33a0*/  FADD.FTZ R112, R117, R112 ;  /* 0x0000007075707221 */ /* 0x000fe20000010000 */
[----:B------:R-:W-:Y:S06]  /*33b0*/  BRA `(.L_x_20744) ;  /* 0x0000000000107947 */ /* 0x000fec0003800000 */
.L_x_20742:
[----:B-----5:R-:W-:Y:S02]  /*33c0*/  HADD2.F32 R117, -RZ, R12.H1_H1 ;  /* 0x3000000cff757230 */ /* 0x020fe40000004100 */
[----:B------:R-:W-:-:S03]  /*33d0*/  @P2 HADD2.F32 R163, -RZ, R8.H1_H1 ;  /* 0x30000008ffa32230 */ /* 0x000fc60000004100 */
[----:B------:R-:W-:-:S04]  /*33e0*/  FADD.FTZ R112, R117, R112 ;  /* 0x0000007075707221 */ /* 0x000fc80000010000 */
[----:B------:R-:W-:-:S07]  /*33f0*/  @P2 FADD.FTZ R112, R163, R112 ;  /* 0x00000070a3702221 */ /* 0x000fce0000010000 */
.L_x_20744:
[----:B------:R-:W-:-:S04]  /*3400*/  F2FP.F16.F32.PACK_AB R0, RZ, R112 ;  /* 0x00000070ff00723e */ /* 0x000fc800000000ff */
[----:B------:R-:W-:-:S07]  /*3410*/  PRMT R4, R4, 0x5410, R0 ;  /* 0x0000541004047816 */ /* 0x000fce0000000000 */
.L_x_20745:
[----:B------:R-:W-:Y:S01]  /*3420*/  HADD2.F32 R117, -RZ, R113.H0_H0 ;  /* 0x20000071ff757230 */ /* 0x000fe20000004100 */
[----:B------:R-:W-:Y:S06]  /*3430*/  @P3 BRA `(.L_x_20746) ;  /* 0x0000000000203947 */ /* 0x000fec0003800000 */
[----:B------:R-:W-:-:S04]  /*3440*/  ISETP.NE.U32.AND P4, PT, RZ, UR8, PT ;  /* 0x00000008ff007c0c */ /* 0x000fc8000bf85070 */
[----:B------:R-:W-:-:S13]  /*3450*/  ISETP.NE.AND.EX P4, PT, RZ, UR9, PT, P4 ;  /* 0x00000009ff007c0c */ /* 0x000fda000bf85340 */
[----:B------:R-:W-:Y:S05]  /*3460*/  @P4 BRA `(.L_x_20747) ;  /* 0x0000000000084947 */ /* 0x000fea0003800000 */
[----:B------:R-:W-:Y:S05]  /*3470*/  @P0 BRA `(.L_x_20748) ;  /* 0x0000000000200947 */ /* 0x000fea0003800000 */
[----:B------:R-:W-:Y:S05]  /*3480*/  BRA `(.L_x_20749) ;  /* 0x0000000000247947 */ /* 0x000fea0003800000 */
.L_x_20747:
[----:B-----5:R-:W-:-:S05]  /*3490*/  HADD2.F32 R0, -RZ, R9.H0_H0 ;  /* 0x20000009ff007230 */ /* 0x020fca0000004100 */
[----:B------:R-:W-:Y:S01]  /*34a0*/  FADD.FTZ R117, R0, R117 ;  /* 0x0000007500757221 */ /* 0x000fe20000010000 */
[----:B------:R-:W-:Y:S06]  /*34b0*/  BRA `(.L_x_20748) ;  /* 0x0000000000107947 */ /* 0x000fec0003800000 */
.L_x_20746:
[----:B-----5:R-:W-:Y:S02]  /*34c0*/  HADD2.F32 R0, -RZ, R13.H0_H0 ;  /* 0x2000000dff007230 */ /* 0x020fe40000004100 */
[----:B------:R-:W-:-:S03]  /*34d0*/  @P2 HADD2.F32 R164, -RZ, R9.H0_H0 ;  /* 0x20000009ffa42230 */ /* 0x000fc60000004100 */
[----:B------:R-:W-:-:S04]  /*34e0*/  FADD.FTZ R117, R0, R117 ;  /* 0x0000007500757221 */ /* 0x000fc80000010000 */
[----:B------:R-:W-:-:S07]  /*34f0*/  @P2 FADD.FTZ R117, R164, R117 ;  /* 0x00000075a4752221 */ /* 0x000fce0000010000 */
.L_x_20748:
[----:B------:R-:W-:-:S04]  /*3500*/  F2FP.F16.F32.PACK_AB R0, RZ, R117 ;  /* 0x00000075ff00723e */ /* 0x000fc800000000ff */
[----:B------:R-:W-:-:S07]  /*3510*/  PRMT R5, R0, 0x7610, R5 ;  /* 0x0000761000057816 */ /* 0x000fce0000000005 */
.L_x_20749:
[----:B------:R-:W-:Y:S01]  /*3520*/  HADD2.F32 R163, -RZ, R113.H1_H1 ;  /* 0x30000071ffa37230 */ /* 0x000fe20000004100 */
[----:B------:R-:W-:Y:S06]  /*3530*/  @P3 BRA `(.L_x_20750) ;  /* 0x0000000000203947 */ /* 0x000fec0003800000 */
[----:B------:R-:W-:-:S04]  /*3540*/  ISETP.NE.U32.AND P4, PT, RZ, UR8, PT ;  /* 0x00000008ff007c0c */ /* 0x000fc8000bf85070 */
[----:B------:R-:W-:-:S13]  /*3550*/  ISETP.NE.AND.EX P4, PT, RZ, UR9, PT, P4 ;  /* 0x00000009ff007c0c */ /* 0x000fda000bf85340 */
[----:B------:R-:W-:Y:S05]  /*3560*/  @P4 BRA `(.L_x_20751) ;  /* 0x0000000000084947 */ /* 0x000fea0003800000 */
[----:B------:R-:W-:Y:S05]  /*3570*/  @P0 BRA `(.L_x_20752) ;  /* 0x0000000000200947 */ /* 0x000fea0003800000 */
[----:B------:R-:W-:Y:S05]  /*3580*/  BRA `(.L_x_20753) ;  /* 0x0000000000247947 */ /* 0x000fea0003800000 */
.L_x_20751:
[----:B-----5:R-:W-:-:S05]  /*3590*/  HADD2.F32 R0, -RZ, R9.H1_H1 ;  /* 0x30000009ff007230 */ /* 0x020fca0000004100 */
[----:B------:R-:W-:Y:S01]  /*35a0*/  FADD.FTZ R163, R0, R163 ;  /* 0x000000a300a37221 */ /* 0x000fe20000010000 */
[----:B------:R-:W-:Y:S06]  /*35b0*/  BRA `(.L_x_20752) ;  /* 0x0000000000107947 */ /* 0x000fec0003800000 */
.L_x_20750:
[----:B-----5:R-:W-:Y:S02]  /*35c0*/  HADD2.F32 R0, -RZ, R13.H1_H1 ;  /* 0x3000000dff007230 */ /* 0x020fe40000004100 */
[----:B------:R-:W-:-:S03]  /*35d0*/  @P2 HADD2.F32 R164, -RZ, R9.H1_H1 ;  /* 0x30000009ffa42230 */ /* 0x000fc60000004100 */
[----:B------:R-:W-:-:S04]  /*35e0*/  FADD.FTZ R163, R0, R163 ;  /* 0x000000a300a37221 */ /* 0x000fc80000010000 */
[----:B------:R-:W-:-:S07]  /*35f0*/  @P2 FADD.FTZ R163, R164, R163 ;  /* 0x000000a3a4a32221 */ /* 0x000fce0000010000 */
.L_x_20752:
[----:B------:R-:W-:-:S04]  /*3600*/  F2FP.F16.F32.PACK_AB R0, RZ, R163 ;  /* 0x000000a3ff00723e */ /* 0x000fc800000000ff */
[----:B------:R-:W-:-:S07]  /*3610*/  PRMT R5, R5, 0x5410, R0 ;  /* 0x0000541005057816 */ /* 0x000fce0000000000 */
.L_x_20753:
[----:B------:R-:W-:Y:S01]  /*3620*/  HADD2.F32 R113, -RZ, R114.H0_H0 ;  /* 0x20000072ff717230 */ /* 0x000fe20000004100 */
[----:B------:R-:W-:Y:S06]  /*3630*/  @P3 BRA `(.L_x_20754) ;  /* 0x0000000000203947 */ /* 0x000fec0003800000 */
[----:B------:R-:W-:-:S04]  /*3640*/  ISETP.NE.U32.AND P4, PT, RZ, UR8, PT ;  /* 0x00000008ff007c0c */ /* 0x000fc8000bf85070 */
[----:B------:R-:W-:-:S13]  /*3650*/  ISETP.NE.AND.EX P4, PT, RZ, UR9, PT, P4 ;  /* 0x00000009ff007c0c */ /* 0x000fda000bf85340 */
[----:B------:R-:W-:Y:S05]  /*3660*/  @P4 BRA `(.L_x_20755) ;  /* 0x0000000000084947 */ /* 0x000fea0003800000 */
[----:B------:R-:W-:Y:S05]  /*3670*/  @P0 BRA `(.L_x_20756) ;  /* 0x0000000000200947 */ /* 0x000fea0003800000 */
[----:B------:R-:W-:Y:S05]  /*3680*/  BRA `(.L_x_20757) ;  /* 0x0000000000247947 */ /* 0x000fea0003800000 */
.L_x_20755:
[----:B-----5:R-:W-:-:S05]  /*3690*/  HADD2.F32 R0, -RZ, R10.H0_H0 ;  /* 0x2000000aff007230 */ /* 0x020fca0000004100 */
[----:B------:R-:W-:Y:S01]  /*36a0*/  FADD.FTZ R113, R0, R113 ;  /* 0x0000007100717221 */ /* 0x000fe20000010000 */
[----:B------:R-:W-:Y:S06]  /*36b0*/  BRA `(.L_x_20756) ;  /* 0x0000000000107947 */ /* 0x000fec0003800000 */
.L_x_20754:
[----:B-----5:R-:W-:Y:S02]  /*36c0*/  HADD2.F32 R0, -RZ, R14.H0_H0 ;  /* 0x2000000eff007230 */ /* 0x020fe40000004100 */
[----:B------:R-:W-:-:S03]  /*36d0*/  @P2 HADD2.F32 R164, -RZ, R10.H0_H0 ;  /* 0x2000000affa42230 */ /* 0x000fc60000004100 */
[----:B------:R-:W-:-:S04]  /*36e0*/  FADD.FTZ R113, R0, R113 ;  /* 0x0000007100717221 */ /* 0x000fc80000010000 */
[----:B------:R-:W-:-:S07]  /*36f0*/  @P2 FADD.FTZ R113, R164, R113 ;  /* 0x00000071a4712221 */ /* 0x000fce0000010000 */
.L_x_20756:
[----:B------:R-:W-:-:S04]  /*3700*/  F2FP.F16.F32.PACK_AB R0, RZ, R113 ;  /* 0x00000071ff00723e */ /* 0x000fc800000000ff */
[----:B------:R-:W-:-:S07]  /*3710*/  PRMT R6, R0, 0x7610, R6 ;  /* 0x0000761000067816 */ /* 0x000fce0000000006 */
.L_x_20757:
[----:B------:R-:W-:Y:S01]  /*3720*/  HADD2.F32 R114, -RZ, R114.H1_H1 ;  /* 0x30000072ff727230 */ /* 0x000fe20000004100 */
[----:B------:R-:W-:Y:S06]  /*3730*/  @P3 BRA `(.L_x_20758) ;  /* 0x0000000000203947 */ /* 0x000fec0003800000 */
[----:B------:R-:W-:-:S04]  /*3740*/  ISETP.NE.U32.AND P4, PT, RZ, UR8, PT ;  /* 0x00000008ff007c0c */ /* 0x000fc8000bf85070 */
[----:B------:R-:W-:-:S13]  /*3750*/  ISETP.NE.AND.EX P4, PT, RZ, UR9, PT, P4 ;  /* 0x00000009ff007c0c */ /* 0x000fda000bf85340 */
[----:B------:R-:W-:Y:S05]  /*3760*/  @P4 BRA `(.L_x_20759) ;  /* 0x0000000000084947 */ /* 0x000fea0003800000 */
[----:B------:R-:W-:Y:S05]  /*3770*/  @P0 BRA `(.L_x_20760) ;  /* 0x0000000000200947 */ /* 0x000fea0003800000 */
[----:B------:R-:W-:Y:S05]  /*3780*/  BRA `(.L_x_20761) ;  /* 0x0000000000247947 */ /* 0x000fea0003800000 */
.L_x_20759:
[----:B-----5:R-:W-:-:S05]  /*3790*/  HADD2.F32 R165, -RZ, R10.H1_H1 ;  /* 0x3000000affa57230 */ /* 0x020fca0000004100 */
[----:B------:R-:W-:Y:S01]  /*37a0*/  FADD.FTZ R114, R165, R114 ;  /* 0x00000072a5727221 */ /* 0x000fe20000010000 */
[----:B------:R-:W-:Y:S06]  /*37b0*/  BRA `(.L_x_20760) ;  /* 0x0000000000107947 */ /* 0x000fec0003800000 */
.L_x_20758:
[----:B-----5:R-:W-:Y:S02]  /*37c0*/  HADD2.F32 R165, -RZ, R14.H1_H1 ;  /* 0x3000000effa57230 */ /* 0x020fe40000004100 */
[----:B------:R-:W-:-:S03]  /*37d0*/  @P2 HADD2.F32 R167, -RZ, R10.H1_H1 ;  /* 0x3000000affa72230 */ /* 0x000fc60000004100 */
[----:B------:R-:W-:-:S04]  /*37e0*/  FADD.FTZ R114, R165, R114 ;  /* 0x00000072a5727221 */ /* 0x000fc80000010000 */
[----:B------:R-:W-:-:S07]  /*37f0*/  @P2 FADD.FTZ R114, R167, R114 ;  /* 0x00000072a7722221 */ /* 0x000fce0000010000 */
.L_x_20760:
[----:B------:R-:W-:-:S04]  /*3800*/  F2FP.F16.F32.PACK_AB R0, RZ, R114 ;  /* 0x00000072ff00723e */ /* 0x000fc800000000ff */
[----:B------:R-:W-:-:S07]  /*3810*/  PRMT R6, R6, 0x5410, R0 ;  /* 0x0000541006067816 */ /* 0x000fce0000000000 */
.L_x_20761:
[----:B------:R-:W-:Y:S01]  /*3820*/  HADD2.F32 R164, -RZ, R115.H0_H0 ;  /* 0x20000073ffa47230 */ /* 0x000fe20000004100 */
[----:B------:R-:W-:Y:S06]  /*3830*/  @P3 BRA `(.L_x_20762) ;  /* 0x0000000000203947 */ /* 0x000fec0003800000 */
[----:B------:R-:W-:-:S04]  /*3840*/  ISETP.NE.U32.AND P4, PT, RZ, UR8, PT ;  /* 0x00000008ff007c0c */ /* 0x000fc8000bf85070 */
[----:B------:R-:W-:-:S13]  /*3850*/  ISETP.NE.AND.EX P4, PT, RZ, UR9, PT, P4 ;  /* 0x00000009ff007c0c */ /* 0x000fda000bf85340 */
[----:B------:R-:W-:Y:S05]  /*3860*/  @P4 BRA `(.L_x_20763) ;  /* 0x0000000000084947 */ /* 0x000fea0003800000 */
[----:B------:R-:W-:Y:S05]  /*3870*/  @P0 BRA `(.L_x_20764) ;  /* 0x0000000000200947 */ /* 0x000fea0003800000 */
[----:B------:R-:W-:Y:S05]  /*3880*/  BRA `(.L_x_20765) ;  /* 0x0000000000247947 */ /* 0x000fea0003800000 */
.L_x_20763:
[----:B-----5:R-:W-:-:S05]  /*3890*/  HADD2.F32 R165, -RZ, R11.H0_H0 ;  /* 0x2000000bffa57230 */ /* 0x020fca0000004100 */
[----:B------:R-:W-:Y:S01]  /*38a0*/  FADD.FTZ R164, R165, R164 ;  /* 0x000000a4a5a47221 */ /* 0x000fe20000010000 */
[----:B------:R-:W-:Y:S06]  /*38b0*/  BRA `(.L_x_20764) ;  /* 0x0000000000107947 */ /* 0x000fec0003800000 */
.L_x_20762:
[----:B-----5:R-:W-:Y:S02]  /*38c0*/  HADD2.F32 R165, -RZ, R15.H0_H0 ;  /* 0x2000000fffa57230 */ /* 0x020fe40000004100 */
[----:B------:R-:W-:-:S03]  /*38d0*/  @P2 HADD2.F32 R167, -RZ, R11.H0_H0 ;  /* 0x2000000bffa72230 */ /* 0x000fc60000004100 */
[----:B------:R-:W-:-:S04]  /*38e0*/  FADD.FTZ R164, R165, R164 ;  /* 0x000000a4a5a47221 */ /* 0x000fc80000010000 */
[----:B------:R-:W-:-:S07]  /*38f0*/  @P2 FADD.FTZ R164, R167, R164 ;  /* 0x000000a4a7a42221 */ /* 0x000fce0000010000 */
.L_x_20764:
[----:B------:R-:W-:-:S04]  /*3900*/  F2FP.F16.F32.PACK_AB R0, RZ, R164 ;  /* 0x000000a4ff00723e */ /* 0x000fc800000000ff */
[----:B------:R-:W-:-:S07]  /*3910*/  PRMT R7, R0, 0x7610, R7 ;  /* 0x0000761000077816 */ /* 0x000fce0000000007 */
.L_x_20765:
[----:B------:R-:W-:Y:S01]  /*3920*/  HADD2.F32 R115, -RZ, R115.H1_H1 ;  /* 0x30000073ff737230 */ /* 0x000fe20000004100 */
[----:B------:R-:W-:Y:S06]  /*3930*/  @P3 BRA `(.L_x_20766) ;  /* 0x0000000000203947 */ /* 0x000fec0003800000 */
[----:B------:R-:W-:-:S04]  /*3940*/  ISETP.NE.U32.AND P2, PT, RZ, UR8, PT ;  /* 0x00000008ff007c0c */ /* 0x000fc8000bf45070 */
[----:B------:R-:W-:-:S13]  /*3950*/  ISETP.NE.AND.EX P2, PT, RZ, UR9, PT, P2 ;  /* 0x00000009ff007c0c */ /* 0x000fda000bf45320 */
[----:B------:R-:W-:Y:S05]  /*3960*/  @P2 BRA `(.L_x_20767) ;  /* 0x0000000000082947 */ /* 0x000fea0003800000 */
[----:B------:R-:W-:Y:S05]  /*3970*/  @P0 BRA `(.L_x_20768) ;  /* 0x0000000000200947 */ /* 0x000fea0003800000 */
[----:B------:R-:W-:Y:S05]  /*3980*/  BRA `(.L_x_20769) ;  /* 0x0000000000247947 */ /* 0x000fea0003800000 */
.L_x_20767:
[----:B-----5:R-:W-:-:S05]  /*3990*/  HADD2.F32 R0, -RZ, R11.H1_H1 ;  /* 0x3000000bff007230 */ /* 0x020fca0000004100 */
[----:B------:R-:W-:Y:S01]  /*39a0*/  FADD.FTZ R115, R0, R115 ;  /* 0x0000007300737221 */ /* 0x000fe20000010000 */
[----:B------:R-:W-:Y:S06]  /*39b0*/  BRA `(.L_x_20768) ;  /* 0x0000000000107947 */ /* 0x000fec0003800000 */
.L_x_20766:
[----:B-----5:R-:W-:Y:S02]  /*39c0*/  HADD2.F32 R0, -RZ, R15.H1_H1 ;  /* 0x3000000fff007230 */ /* 0x020fe40000004100 */
[----:B------:R-:W-:-:S03]  /*39d0*/  @P2 HADD2.F32 R166, -RZ, R11.H1_H1 ;  /* 0x3000000bffa62230 */ /* 0x000fc60000004100 */
[----:B------:R-:W-:-:S04]  /*39e0*/  FADD.FTZ R115, R0, R115 ;  /* 0x0000007300737221 */ /* 0x000fc80000010000 */
[----:B------:R-:W-:-:S07]  /*39f0*/  @P2 FADD.FTZ R115, R166, R115 ;  /* 0x00000073a6732221 */ /* 0x000fce0000010000 */
.L_x_20768:
[----:B------:R-:W-:-:S04]  /*3a00*/  F2FP.F16.F32.PACK_AB R0, RZ, R115 ;  /* 0x00000073ff00723e */ /* 0x000fc800000000ff */
[----:B------:R-:W-:-:S07]  /*3a10*/  PRMT R7, R7, 0x5410, R0 ;  /* 0x0000541007077816 */ /* 0x000fce0000000000 */
.L_x_20769:
        /* <DEDUP_REMOVED lines=172> */
.L_x_20783:
        /* <DEDUP_REMOVED lines=41> */
[----:B------:R-:W-:Y:S01]  /*4770*/  FADD.FTZ R131, -R171, R131 ;  /* 0x00000083ab837221 */ /* 0x000fe20000010100 */
        /* <DEDUP_REMOVED lines=12> */
[----:B------:R-:W-:Y:S01]  /*4840*/  FMUL.FTZ R134, R191, R131 ;  /* 0x00000083bf867220 */ /* 0x000fe20000410000 */
[C---:B------:R-:W-:Y:S01]  /*4850*/  FADD.FTZ R136, -R171.reuse, R136 ;  /* 0x00000088ab887221 */ /* 0x040fe20000010100 */
[----:B------:R-:W-:Y:S01]  /*4860*/  FADD.FTZ R142, -R171, R142 ;  /* 0x0000008eab8e7221 */ /* 0x000fe20000010100 */
[----:B-1----:R-:W-:-:S04]  /*4870*/  @!P2 IMAD.WIDE R168, R2, 0x4, R168 ;  /* 0x0000000402a8a825 */ /* 0x002fc800078e02a8 */
[C---:B------:R-:W-:Y:S01]  /*4880*/  FADD.FTZ R128, -R171.reuse, R128 ;  /* 0x00000080ab807221 */ /* 0x040fe20000010100 */
[----:B------:R-:W-:Y:S01]  /*4890*/  FADD.FTZ R129, -R171, R129 ;  /* 0x00000081ab817221 */ /* 0x000fe20000010100 */
[----:B------:R-:W-:Y:S01]  /*48a0*/  IADD3 R121, R119, 0x20, RZ ;  /* 0x0000002077797810 */ /* 0x000fe20007ffe0ff */
[----:B--2---:R-:W-:Y:S01]  /*48b0*/  @!P2 IMAD.WIDE R166, R2, 0x4, R166 ;  /* 0x0000000402a6a825 */ /* 0x004fe200078e02a6 */
[----:B------:R-:W-:-:S03]  /*48c0*/  F2FP.F16.F32.PACK_AB R115, R126, R115 ;  /* 0x000000737e73723e */ /* 0x000fc600000000ff */
[----:B------:R-:W-:Y:S01]  /*48d0*/  FADD.FTZ R180, -R171, R143 ;  /* 0x0000008fabb47221 */ /* 0x000fe20000010100 */
[----:B------:R-:W-:Y:S01]  /*48e0*/  F2FP.F16.F32.PACK_AB R114, R125, R114 ;  /* 0x000000727d72723e */ /* 0x000fe200000000ff */
[----:B----4-:R-:W-:Y:S01]  /*48f0*/  IMAD.WIDE.U32 R118, R119, 0x10, R116 ;  /* 0x0000001077767825 */ /* 0x010fe200078e0074 */
[----:B------:R-:W-:-:S03]  /*4900*/  F2FP.F16.F32.PACK_AB R113, R122, R113 ;  /* 0x000000717a71723e */ /* 0x000fc600000000ff */
[----:B------:R-:W-:Y:S01]  /*4910*/  FFMA.FTZ R135, R54, R135, R102 ;  /* 0x0000008736877223 */ /* 0x000fe20000010066 */
[----:B------:R-:W-:Y:S01]  /*4920*/  F2FP.F16.F32.PACK_AB R112, R123, R112 ;  /* 0x000000707b70723e */ /* 0x000fe200000000ff */
[----:B------:R-:W-:Y:S01]  /*4930*/  FFMA.FTZ R134, R55, R134, R103 ;  /* 0x0000008637867223 */ /* 0x000fe20000010067 */
[C---:B0-----:R-:W-:Y:S01]  /*4940*/  FADD.FTZ R172, -R171.reuse, R132 ;  /* 0x00000084abac7221 */ /* 0x041fe20000010100 */
[----:B------:R-:W-:Y:S01]  /*4950*/  FADD.FTZ R173, -R171, R133 ;  /* 0x00000085abad7221 */ /* 0x000fe20000010100 */
[C---:B------:R-:W-:Y:S01]  /*4960*/  FMUL.FTZ R143, R191.reuse, R136 ;  /* 0x00000088bf8f7220 */ /* 0x040fe20000410000 */
[C---:B------:R-:W-:Y:S01]  /*4970*/  FMUL.FTZ R142, R191.reuse, R142 ;  /* 0x0000008ebf8e7220 */ /* 0x040fe20000410000 */
[----:B------:R-:W-:Y:S01]  /*4980*/  @!P2 STG.E desc[UR4][R168.64], R165 ;  /* 0x000000a5a800a986 */ /* 0x000fe2000c101904 */
[C---:B------:R-:W-:Y:S01]  /*4990*/  FMUL.FTZ R133, R191.reuse, R128 ;  /* 0x00000080bf857220 */ /* 0x040fe20000410000 */
[----:B------:R-:W-:Y:S01]  /*49a0*/  FMUL.FTZ R132, R191, R129 ;  /* 0x00000081bf847220 */ /* 0x000fe20000410000 */
[C---:B------:R-:W-:Y:S01]  /*49b0*/  FADD.FTZ R148, -R171.reuse, R148 ;  /* 0x00000094ab947221 */ /* 0x040fe20000010100 */
        /* <DEDUP_REMOVED lines=8> */
[----:B------:R-:W-:Y:S01]  /*4a40*/  FMUL.FTZ R151, R191, R148 ;  /* 0x00000094bf977220 */ /* 0x000fe20000410000 */
[C---:B------:R-:W-:Y:S01]  /*4a50*/  FADD.FTZ R177, -R171.reuse, R139 ;  /* 0x0000008babb17221 */ /* 0x040fe20000010100 */
[----:B------:R-:W-:Y:S01]  /*4a60*/  FADD.FTZ R178, -R171, R140 ;  /* 0x0000008cabb27221 */ /* 0x000fe20000010100 */
[----:B------:R-:W-:-:S04]  /*4a70*/  IMAD.WIDE.U32 R124, R137, 0x10, R116 ;  /* 0x00000010897c7825 */ /* 0x000fc800078e0074 */
[----:B------:R-:W-:Y:S01]  /*4a80*/  FADD.FTZ R179, -R171, R141 ;  /* 0x0000008dabb37221 */ /* 0x000fe20000010100 */
[C---:B------:R-:W-:Y:S01]  /*4a90*/  FMUL.FTZ R176, R191.reuse, R176 ;  /* 0x000000b0bfb07220 */ /* 0x040fe20000410000 */
[----:B------:R-:W-:Y:S01]  /*4aa0*/  FMUL.FTZ R148, R191, R183 ;  /* 0x000000b7bf947220 */ /* 0x000fe20000410000 */
[----:B------:R-:W-:-:S04]  /*4ab0*/  IMAD.WIDE.U32 R126, R145, 0x10, R116 ;  /* 0x00000010917e7825 */ /* 0x000fc800078e0074 */
[C---:B------:R-:W-:Y:S01]  /*4ac0*/  FADD.FTZ R144, -R171.reuse, R144 ;  /* 0x00000090ab907221 */ /* 0x040fe20000010100 */
[----:B------:R-:W-:Y:S01]  /*4ad0*/  FADD.FTZ R146, -R171, R146 ;  /* 0x00000092ab927221 */ /* 0x000fe20000010100 */
[----:B------:R-:W-:Y:S01]  /*4ae0*/  FMUL.FTZ R139, R191, R172 ;  /* 0x000000acbf8b7220 */ /* 0x000fe20000410000 */
[----:B------:R-:W-:-:S04]  /*4af0*/  IMAD.WIDE.U32 R128, R155, 0x10, R116 ;  /* 0x000000109b807825 */ /* 0x000fc800078e0074 */
[----:B------:R-:W-:Y:S01]  /*4b00*/  FFMA.FTZ R116, R44, R143, R92 ;  /* 0x0000008f2c747223 */ /* 0x000fe2000001005c */
[----:B------:R-:W-:Y:S01]  /*4b10*/  FMUL.FTZ R138, R191, R173 ;  /* 0x000000adbf8a7220 */ /* 0x000fe20000410000 */
[----:B0-----:R-:W-:Y:S01]  /*4b20*/  F2FP.F16.F32.PACK_AB R113, R134, R135 ;  /* 0x000000878671723e */ /* 0x001fe200000000ff */
[----:B------:R-:W-:Y:S01]  /*4b30*/  FFMA.FTZ R135, R41, R142, R89 ;  /* 0x0000008e29877223 */ /* 0x000fe20000010059 */
[C---:B------:R-:W-:Y:S01]  /*4b40*/  FMUL.FTZ R141, R191.reuse, R174 ;  /* 0x000000aebf8d7220 */ /* 0x040fe20000410000 */
[----:B------:R-:W0:Y:S01]  /*4b50*/  LDC.64 R142, c[0x0][0x210] ;  /* 0x00008400ff8e7b82 */ /* 0x000e220000000a00 */
        /* <DEDUP_REMOVED lines=10> */
[----:B------:R-:W-:Y:S01]  /*4c00*/  F2FP.F16.F32.PACK_AB R112, R132, R133 ;  /* 0x000000858470723e */ /* 0x000fe200000000ff */
[C---:B------:R-:W-:Y:S01]  /*4c10*/  FADD.FTZ R188, -R171.reuse, R163 ;  /* 0x000000a3abbc7221 */ /* 0x040fe20000010100 */
        /* <DEDUP_REMOVED lines=35> */
[----:B------:R-:W-:Y:S01]  /*4e50*/  F2FP.F16.F32.PACK_AB R116, R133, R116 ;  /* 0x000000748574723e */ /* 0x000fe200000000ff */
[----:B------:R-:W-:Y:S01]  /*4e60*/  FFMA.FTZ R157, R34, R157, R82 ;  /* 0x0000009d229d7223 */ /* 0x000fe20000010052 */
[----:B------:R-:W-:Y:S01]  /*4e70*/  F2FP.F16.F32.PACK_AB R134, R137, R134 ;  /* 0x000000868986723e */ /* 0x000fe200000000ff */
        /* <DEDUP_REMOVED lines=24> */
[----:B------:R1:W-:Y:S01]  /*5000*/  STG.E.128 desc[UR4][R120.64], R112 ;  /* 0x0000007078007986 */ /* 0x0003e2000c101d04 */
[----:B------:R-:W-:-:S02]  /*5010*/  F2FP.F16.F32.PACK_AB R118, R135, R118 ;  /* 0x000000768776723e */ /* 0x000fc400000000ff */
[----:B------:R-:W-:Y:S02]  /*5020*/  F2FP.F16.F32.PACK_AB R117, R178, R117 ;  /* 0x00000075b275723e */ /* 0x000fe400000000ff */
[----:B------:R-:W-:Y:S02]  /*5030*/  F2FP.F16.F32.PACK_AB R135, R184, R157 ;  /* 0x0000009db887723e */ /* 0x000fe400000000ff */
[----:B------:R-:W-:Y:S01]  /*5040*/  F2FP.F16.F32.PACK_AB R133, R182, R133 ;  /* 0x00000085b685723e */ /* 0x000fe200000000ff */
[----:B------:R1:W-:Y:S01]  /*5050*/  STG.E.128 desc[UR4][R122.64], R116 ;  /* 0x000000747a007986 */ /* 0x0003e2000c101d04 */
[----:B------:R-:W-:Y:S02]  /*5060*/  F2FP.F16.F32.PACK_AB R132, R137, R132 ;  /* 0x000000848984723e */ /* 0x000fe400000000ff */
[----:B------:R-:W-:Y:S02]  /*5070*/  F2FP.F16.F32.PACK_AB R139, R162, R139 ;  /* 0x0000008ba28b723e */ /* 0x000fe400000000ff */
        /* <DEDUP_REMOVED lines=14> */
.L_x_20770:
        /* <DEDUP_REMOVED lines=8> */
.L_x_20773:
[----:B------:R-:W-:Y:S05]  /*51e0*/  BSYNC B0 ;  /* 0x0000000000007941 */ /* 0x000fea0003800000 */
.L_x_20772:
        /* <DEDUP_REMOVED lines=9> */
.L_x_20774:
[----:B------:R-:W-:Y:S01]  /*5280*/  HFMA2.MMA R175, -RZ, RZ, 0, 2.384185791015625e-07 ;  /* 0x00000004ffaf7435 */ /* 0x000fe200000001ff */
[----:B------:R-:W-:-:S05]  /*5290*/  MOV R166, R174 ;  /* 0x000000ae00a67202 */ /* 0x000fca0000000f00 */
[----:B------:R-:W-:-:S05]  /*52a0*/  FADD.FTZ R168, R167, R166 ;  /* 0x000000a6a7a87221 */ /* 0x000fca0000010000 */
[----:B------:R-:W-:-:S07]  /*52b0*/  MOV R176, R168 ;  /* 0x000000a800b07202 */ /* 0x000fce0000000f00 */
[----:B------:R-:W-:Y:S05]  /*52c0*/  WARPSYNC.COLLECTIVE R173, `(.L_x_20775) ;  /* 0x00000000ad087348 */ /* 0x000fea0003c00000 */
[----:B------:R0:W1:Y:S02]  /*52d0*/  SHFL.BFLY P3, R174, R176, R175, R178 ;  /* 0x0c0000afb0ae7389 */ /* 0x00006400000600b2 */
[----:B01----:R-:W-:Y:S01]  /*52e0*/  ENDCOLLECTIVE ;  /* 0x000000000000791b */ /* 0x003fe20003800000 */
.L_x_20775:
[----:B------:R-:W-:Y:S01]  /*52f0*/  HFMA2.MMA R175, -RZ, RZ, 0, 4.76837158203125e-07 ;  /* 0x00000008ffaf7435 */ /* 0x000fe200000001ff */
[----:B------:R-:W-:-:S05]  /*5300*/  MOV R165, R174 ;  /* 0x000000ae00a57202 */ /* 0x000fca0000000f00 */
[----:B------:R-:W-:-:S05]  /*5310*/  FADD.FTZ R169, R168, R165 ;  /* 0x000000a5a8a97221 */ /* 0x000fca0000010000 */
[----:B------:R-:W-:-:S07]  /*5320*/  MOV R176, R169 ;  /* 0x000000a900b07202 */ /* 0x000fce0000000f00 */
[----:B------:R-:W-:Y:S05]  /*5330*/  WARPSYNC.COLLECTIVE R173, `(.L_x_20776) ;  /* 0x00000000ad087348 */ /* 0x000fea0003c00000 */
[----:B------:R0:W1:Y:S02]  /*5340*/  SHFL.BFLY P3, R174, R176, R175, R178 ;  /* 0x0c0000afb0ae7389 */ /* 0x00006400000600b2 */
[----:B01----:R-:W-:Y:S01]  /*5350*/  ENDCOLLECTIVE ;  /* 0x000000000000791b */ /* 0x003fe20003800000 */
.L_x_20776:
        /* <DEDUP_REMOVED lines=8> */
.L_x_20777:
        /* <DEDUP_REMOVED lines=104> */
.L_x_20778:
[----:B------:R-:W-:Y:S01]  /*5a60*/  HFMA2.MMA R175, -RZ, RZ, 0, 1.1920928955078125e-07 ;  /* 0x00000002ffaf7435 */ /* 0x000fe200000001ff */
[----:B------:R-:W-:-:S05]  /*5a70*/  MOV R167, R174 ;  /* 0x000000ae00a77202 */ /* 0x000fca0000000f00 */
[----:B------:R-:W-:-:S05]  /*5a80*/  FADD.FTZ R167, R0, R167 ;  /* 0x000000a700a77221 */ /* 0x000fca0000010000 */
[----:B------:R-:W-:-:S07]  /*5a90*/  MOV R176, R167 ;  /* 0x000000a700b07202 */ /* 0x000fce0000000f00 */
[----:B------:R-:W-:Y:S05]  /*5aa0*/  WARPSYNC.COLLECTIVE R173, `(.L_x_20779) ;  /* 0x00000000ad087348 */ /* 0x000fea0003c00000 */
[----:B------:R0:W1:Y:S02]  /*5ab0*/  SHFL.BFLY P3, R174, R176, R175, R178 ;  /* 0x0c0000afb0ae7389 */ /* 0x00006400000600b2 */
[----:B01----:R-:W-:Y:S01]  /*5ac0*/  ENDCOLLECTIVE ;  /* 0x000000000000791b */ /* 0x003fe20003800000 */
.L_x_20779:
[----:B------:R-:W-:Y:S01]  /*5ad0*/  HFMA2.MMA R175, -RZ, RZ, 0, 2.384185791015625e-07 ;  /* 0x00000004ffaf7435 */ /* 0x000fe200000001ff */
[----:B------:R-:W-:-:S05]  /*5ae0*/  MOV R168, R174 ;  /* 0x000000ae00a87202 */ /* 0x000fca0000000f00 */
[----:B------:R-:W-:-:S05]  /*5af0*/  FADD.FTZ R168, R167, R168 ;  /* 0x000000a8a7a87221 */ /* 0x000fca0000010000 */
[----:B------:R-:W-:-:S07]  /*5b00*/  MOV R176, R168 ;  /* 0x000000a800b07202 */ /* 0x000fce0000000f00 */
[----:B------:R-:W-:Y:S05]  /*5b10*/  WARPSYNC.COLLECTIVE R173, `(.L_x_20780) ;  /* 0x00000000ad087348 */ /* 0x000fea0003c00000 */
[----:B------:R0:W1:Y:S02]  /*5b20*/  SHFL.BFLY P3, R174, R176, R175, R178 ;  /* 0x0c0000afb0ae7389 */ /* 0x00006400000600b2 */
[----:B01----:R-:W-:Y:S01]  /*5b30*/  ENDCOLLECTIVE ;  /* 0x000000000000791b */ /* 0x003fe20003800000 */
.L_x_20780:
[----:B------:R-:W-:Y:S01]  /*5b40*/  HFMA2.MMA R175, -RZ, RZ, 0, 4.76837158203125e-07 ;  /* 0x00000008ffaf7435 */ /* 0x000fe200000001ff */
[----:B------:R-:W-:-:S05]  /*5b50*/  MOV R169, R174 ;  /* 0x000000ae00a97202 */ /* 0x000fca0000000f00 */
[----:B------:R-:W-:-:S05]  /*5b60*/  FADD.FTZ R169, R168, R169 ;  /* 0x000000a9a8a97221 */ /* 0x000fca0000010000 */
[----:B------:R-:W-:-:S07]  /*5b70*/  MOV R176, R169 ;  /* 0x000000a900b07202 */ /* 0x000fce0000000f00 */
[----:B------:R-:W-:Y:S05]  /*5b80*/  WARPSYNC.COLLECTIVE R173, `(.L_x_20781) ;  /* 0x00000000ad087348 */ /* 0x000fea0003c00000 */
[----:B------:R0:W1:Y:S02]  /*5b90*/  SHFL.BFLY P3, R174, R176, R175, R178 ;  /* 0x0c0000afb0ae7389 */ /* 0x00006400000600b2 */
[----:B01----:R-:W-:Y:S01]  /*5ba0*/  ENDCOLLECTIVE ;  /* 0x000000000000791b */ /* 0x003fe20003800000 */
.L_x_20781:
[----:B------:R-:W-:Y:S01]  /*5bb0*/  HFMA2.MMA R175, -RZ, RZ, 0, 9.5367431640625e-07 ;  /* 0x00000010ffaf7435 */ /* 0x000fe200000001ff */
[----:B------:R-:W-:-:S05]  /*5bc0*/  MOV R172, R174 ;  /* 0x000000ae00ac7202 */ /* 0x000fca0000000f00 */
[----:B------:R-:W-:-:S05]  /*5bd0*/  FADD.FTZ R172, R169, R172 ;  /* 0x000000aca9ac7221 */ /* 0x000fca0000010000 */
[----:B------:R-:W-:-:S07]  /*5be0*/  MOV R176, R172 ;  /* 0x000000ac00b07202 */ /* 0x000fce0000000f00 */
[----:B------:R-:W-:Y:S05]  /*5bf0*/  WARPSYNC.COLLECTIVE R173, `(.L_x_20782) ;  /* 0x00000000ad087348 */ /* 0x000fea0003c00000 */
[----:B------:R0:W1:Y:S02]  /*5c00*/  SHFL.BFLY P3, R174, R176, R175, R178 ;  /* 0x0c0000afb0ae7389 */ /* 0x00006400000600b2 */
[----:B01----:R-:W-:Y:S01]  /*5c10*/  ENDCOLLECTIVE ;  /* 0x000000000000791b */ /* 0x003fe20003800000 */
.L_x_20782:
[----:B------:R-:W-:Y:S01]  /*5c20*/  MOV R171, R174 ;  /* 0x000000ae00ab7202 */ /* 0x000fe20000000f00 */
[----:B------:R-:W-:Y:S06]  /*5c30*/  BRA `(.L_x_20783) ;  /* 0xffffffe800287947 */ /* 0x000fec000383ffff */
.L_x_20784:
        /* <DEDUP_REMOVED lines=12> */
.L_x_40151:


//--------------------- .text._ZN10layer_norm31ln_parallel_residual_fwd_kernelINS_13Kernel_traitsIf6__halfS2_S2_fjLj1536ELj1ELj4ELj1ELj16ENS_18Kernel_traits_baseILj1536EfS2_S2_S2_fjLj128EEEEELb1ELb0ELb0EEEvNS_9FwdParamsE --------------------------
	.section	.text._ZN10layer_norm31ln_parallel_residual_fwd_kernelINS_13Kernel_traitsIf6__halfS2_S2_fjLj1536ELj1ELj4ELj1ELj16ENS_18Kernel_traits_baseILj1536EfS2_S2_S2_fjLj128EEEEELb1ELb0ELb0EEEvNS_9FwdParamsE,"ax",@progbits
	.align	128
        .global         _ZN10layer_norm31ln_parallel_residual_fwd_kernelINS_13Kernel_traitsIf6__halfS2_S2_fjLj1536ELj1ELj4ELj1ELj16ENS_18Kernel_traits_baseILj1536EfS2_S2_S2_fjLj128EEEEELb1ELb0ELb0EEEvNS_9FwdParamsE
        .type           _ZN10layer_norm31ln_parallel_residual_fwd_kernelINS_13Kernel_traitsIf6__halfS2_S2_fjLj1536ELj1ELj4ELj1ELj16ENS_18Kernel_traits_baseILj1536EfS2_S2_S2_fjLj128EEEEELb1ELb0ELb0EEEvNS_9FwdParamsE,@function
        .size           _ZN10layer_norm31ln_parallel_residual_fwd_kernelINS_13Kernel_traitsIf6__halfS2_S2_fjLj1536ELj1ELj4ELj1ELj16ENS_18Kernel_traits_baseILj1536EfS2_S2_S2_fjLj128EEEEELb1ELb0ELb0EEEvNS_9FwdParamsE,(.L_x_40152 - _ZN10layer_norm31ln_parallel_residual_fwd_kernelINS_13Kernel_traitsIf6__halfS2_S2_fjLj1536ELj1ELj4ELj1ELj16ENS_18Kernel_traits_baseILj1536EfS2_S2_S2_fjLj128EEEEELb1ELb0ELb0EEEvNS_9FwdParamsE)
        .other          _ZN10layer_norm31ln_parallel_residual_fwd_kernelINS_13Kernel_traitsIf6__halfS2_S2_fjLj1536ELj1ELj4ELj1ELj16ENS_18Kernel_traits_baseILj1536EfS2_S2_S2_fjLj128EEEEELb1ELb0ELb0EEEvNS_9FwdParamsE,@"STO_CUDA_ENTRY STV_DEFAULT"
_ZN10layer_norm31ln_parallel_residual_fwd_kernelINS_13Kernel_traitsIf6__halfS2_S2_fjLj1536ELj1ELj4ELj1ELj16ENS_18Kernel_traits_baseILj1536EfS2_S2_S2_fjLj128EEEEELb1ELb0ELb0EEEvNS_9FwdParamsE:
.text._ZN10layer_norm31ln_parallel_residual_fwd_kernelINS_13Kernel_traitsIf6__halfS2_S2_fjLj1536ELj1ELj4ELj1ELj16ENS_18Kernel_traits_baseILj1536EfS2_S2_S2_fjLj128EEEEELb1ELb0ELb0EEEvNS_9FwdParamsE:
        /* <DEDUP_REMOVED lines=20> */
[----:B------:R-:W-:Y:S02]  /*0140*/  LOP3.LUT R252, R19, 0x1f, RZ, 0xc0, !PT ;  /* 0x0000001f13fc7812 */ /* 0x000fe400078ec0ff */
[----:B------:R-:W-:Y:S01]  /*0150*/  LOP3.LUT R23, R23, 0xffffffdf, RZ, 0xc0, !PT ;  /* 0xffffffdf17177812 */ /* 0x000fe200078ec0ff */
[----:B------:R-:W-:Y:S01]  /*0160*/  BSSY B0, `(.L_x_20785) ;  /* 0x000006e000007945 */ /* 0x000fe20003800000 */
[----:B--2---:R-:W-:Y:S02]  /*0170*/  @P0 R2UR UR6, R2 ;  /* 0x00000000020602ca */ /* 0x004fe400000e0000 */
[----:B------:R-:W-:Y:S02]  /*0180*/  @P0 R2UR UR7, R3 ;  /* 0x00000000030702ca */ /* 0x000fe400000e0000 */
[----:B---3--:R-:W-:-:S04]  /*0190*/  @P0 IADD3 R0, P1, R4, R7, RZ ;  /* 0x0000000704000210 */ /* 0x008fc80007f3e0ff */
[----:B------:R-:W-:Y:S01]  /*01a0*/  @P0 IADD3.X R25, RZ, R5, RZ, P1, !PT ;  /* 0x00000005ff190210 */ /* 0x000fe20000ffe4ff */
        /* <DEDUP_REMOVED lines=65> */
[----:B------:R-:W-:Y:S01]  /*05c0*/  ISETP.NE.U32.AND P0, PT, RZ, UR24, PT ;  /* 0x00000018ff007c0c */ /* 0x000fe2000bf05070 */
[C---:B------:R-:W-:Y:S01]  /*05d0*/  IMAD.SHL.U32 R10, R2.reuse, 0x20, RZ ;  /* 0x00000020020a7824 */ /* 0x040fe200078e00ff */
[----:B------:R-:W-:Y:S02]  /*05e0*/  SHF.L.U64.HI R11, R2, 0x5, RZ ;  /* 0x00000005020b7819 */ /* 0x000fe400000102ff */
[----:B------:R-:W-:Y:S02]  /*05f0*/  CS2R R174, SRZ ;  /* 0x0000000000ae7805 */ /* 0x000fe4000001ff00 */
[----:B------:R-:W-:Y:S02]  /*0600*/  ISETP.NE.AND.EX P0, PT, RZ, UR25, PT, P0 ;  /* 0x00000019ff007c0c */ /* 0x000fe4000bf05300 */
[----:B------:R-:W-:-:S02]  /*0610*/  CS2R R172, SRZ ;  /* 0x0000000000ac7805 */ /* 0x000fc4000001ff00 */
[----:B------:R-:W-:Y:S02]  /*0620*/  CS2R R178, SRZ ;  /* 0x0000000000b27805 */ /* 0x000fe4000001ff00 */
[----:B------:R-:W-:Y:S01]  /*0630*/  CS2R R176, SRZ ;  /* 0x0000000000b07805 */ /* 0x000fe2000001ff00 */
[----:B------:R-:W-:Y:S01]  /*0640*/  ULDC.64 UR26, c[0x0][0x2d0] ;  /* 0x0000b400001a7ab9 */ /* 0x000fe20000000a00 */
[----:B------:R-:W-:Y:S02]  /*0650*/  CS2R R166, SRZ ;  /* 0x0000000000a67805 */ /* 0x000fe4000001ff00 */
[----:B------:R-:W-:Y:S02]  /*0660*/  ISETP.NE.U32.AND P1, PT, RZ, UR26, PT ;  /* 0x0000001aff007c0c */ /* 0x000fe4000bf25070 */
[----:B------:R-:W-:Y:S02]  /*0670*/  CS2R R164, SRZ ;  /* 0x0000000000a47805 */ /* 0x000fe4000001ff00 */
[----:B------:R-:W-:-:S02]  /*0680*/  CS2R R170, SRZ ;  /* 0x0000000000aa7805 */ /* 0x000fc4000001ff00 */
        /* <DEDUP_REMOVED lines=27> */
.L_x_20786:
[----:B------:R-:W-:Y:S05]  /*0840*/  BSYNC B0 ;  /* 0x0000000000007941 */ /* 0x000fea0003800000 */
.L_x_20785:
[----:B------:R-:W-:Y:S04]  /*0850*/  BSSY B0, `(.L_x_20787) ;  /* 0x0000028000007945 */ /* 0x000fe80003800000 */
[----:B------:R-:W-:Y:S05]  /*0860*/  @!P5 BRA `(.L_x_20788) ;  /* 0x000000000098d947 */ /* 0x000fea0003800000 */
[----:B------:R-:W-:Y:S01]  /*0870*/  ULDC.64 UR24, c[0x0][0x2c8] ;  /* 0x0000b20000187ab9 */ /* 0x000fe20000000a00 */
[----:B0-----:R-:W0:Y:S01]  /*0880*/  LDC.64 R10, c[0x0][0x260] ;  /* 0x00009800ff0a7b82 */ /* 0x001e220000000a00 */
        /* <DEDUP_REMOVED lines=36> */
.L_x_20788:
[----:B------:R-:W-:Y:S05]  /*0ad0*/  BSYNC B0 ;  /* 0x0000000000007941 */ /* 0x000fea0003800000 */
.L_x_20787:
        /* <DEDUP_REMOVED lines=40> */
.L_x_20790:
[----:B------:R-:W-:Y:S05]  /*0d60*/  BSYNC B0 ;  /* 0x0000000000007941 */ /* 0x000fea0003800000 */
.L_x_20789:
        /* <DEDUP_REMOVED lines=38> */
.L_x_20792:
[----:B------:R-:W-:Y:S05]  /*0fd0*/  BSYNC B0 ;  /* 0x0000000000007941 */ /* 0x000fea0003800000 */
.L_x_20791:
        /* <DEDUP_REMOVED lines=44> */
[----:B------:R-:W-:-:S07]  /*12a0*/  VIADD R2, R2, 0x20 ;  /* 0x0000002002027836 */ /* 0x000fce0000000000 */
.L_x_20794:
[----:B------:R-:W-:Y:S05]  /*12b0*/  BSYNC B0 ;  /* 0x0000000000007941 */ /* 0x000fea0003800000 */
.L_x_20793:
        /* <DEDUP_REMOVED lines=14> */
[----:B------:R-:W-:Y:S01]  /*13a0*/  IADD3 R8, P0, R10, UR24, RZ ;  /* 0x000000180a087c10 */ /* 0x000fe2000ff1e0ff */
        /* <DEDUP_REMOVED lines=28> */
.L_x_20796:
[----:B------:R-:W-:Y:S05]  /*1570*/  BSYNC B0 ;  /* 0x0000000000007941 */ /* 0x000fea0003800000 */
.L_x_20795:
        /* <DEDUP_REMOVED lines=10> */
[----:B------:R-:W-:Y:S01]  /*1620*/  IMAD R17, R14, -0x2daee0ad, RZ ;  /* 0xd2511f530e117824 */ /* 0x000fe200078e02ff */
[----:B------:R-:W-:Y:S01]  /*1630*/  LOP3.LUT R21, R4, UR34, R21, 0x96, !PT ;  /* 0x0000002204157c12 */ /* 0x000fe2000f8e9615 */
[----:B-1----:R-:W-:Y:S01]  /*1640*/  IMAD.HI.U32 R2, R16, -0x2daee0ad, RZ ;  /* 0xd2511f5310027827 */ /* 0x002fe200078e00ff */
        /* <DEDUP_REMOVED lines=10> */
.L_x_21596:
        /* <DEDUP_REMOVED lines=34> */
.L_x_20801:
[----:B------:R-:W-:-:S07]  /*1910*/  IMAD.MOV.U32 R14, RZ, RZ, R20 ;  /* 0x000000ffff0e7224 */ /* 0x000fce00078e0014 */
.L_x_20802:
[----:B------:R-:W-:Y:S05]  /*1920*/  BSYNC B2 ;  /* 0x0000000000027941 */ /* 0x000fea0003800000 */
.L_x_20800:
        /* <DEDUP_REMOVED lines=16> */
.L_x_20806:
[----:B------:R-:W-:Y:S05]  /*1a30*/  BSYNC B3 ;  /* 0x0000000000037941 */ /* 0x000fea0003800000 */
.L_x_20805:
        /* <DEDUP_REMOVED lines=42> */
.L_x_20804:
[----:B------:R-:W-:Y:S05]  /*1ce0*/  BSYNC B2 ;  /* 0x0000000000027941 */ /* 0x000fea0003800000 */
.L_x_20803:
        /* <DEDUP_REMOVED lines=9> */
[----:B-----5:R-:W-:-:S05]  /*1d80*/  HADD2.F32 R14, -RZ, R128.H0_H0 ;  /* 0x20000080ff0e7230 */ /* 0x020fca0000004100 */
[----:B-1----:R-:W-:-:S07]  /*1d90*/  FMUL.FTZ R14, R14, R162 ;  /* 0x000000a20e0e7220 */ /* 0x002fce0000410000 */
        /* <DEDUP_REMOVED lines=9> */
.L_x_20807:
        /* <DEDUP_REMOVED lines=12> */
.L_x_20810:
[----:B------:R-:W-:-:S07]  /*1ef0*/  IMAD.MOV.U32 R13, RZ, RZ, R20 ;  /* 0x000000ffff0d7224 */ /* 0x000fce00078e0014 */
.L_x_20811:
[----:B------:R-:W-:Y:S05]  /*1f00*/  BSYNC B2 ;  /* 0x0000000000027941 */ /* 0x000fea0003800000 */
.L_x_20809:
        /* <DEDUP_REMOVED lines=16> */
.L_x_20815:
[----:B------:R-:W-:Y:S05]  /*2010*/  BSYNC B3 ;  /* 0x0000000000037941 */ /* 0x000fea0003800000 */
.L_x_20814:
        /* <DEDUP_REMOVED lines=42> */
.L_x_20813:
[----:B------:R-:W-:Y:S05]  /*22c0*/  BSYNC B2 ;  /* 0x0000000000027941 */ /* 0x000fea0003800000 */
.L_x_20812:
[----:B------:R-:W-:-:S05]  /*22d0*/  I2FP.F32.U32 R13, R13 ;  /* 0x0000000d000d7245 */ /* 0x000fca0000201000 */
[----:B------:R-:W-:-:S05]  /*22e0*/  FFMA.FTZ R13, R13, R163, 1.1641532182693481445e-10 ;  /* 0x2f0000000d0d7423 */ /* 0x000fca00000100a3 */
[----:B------:R-:W-:Y:S01]  /*22f0*/  FSETP.GTU.FTZ.AND P3, PT, R13, R180, PT ;  /* 0x000000b40d00720b */ /* 0x000fe20003f7c000 */
[----:B------:R-:W-:-:S05]  /*2300*/  HADD2.F32 R13, -RZ, R40.H0_H0 ;  /* 0x20000028ff0d7230 */ /* 0x000fca0000004100 */
[----:B------:R-:W-:-:S05]  /*2310*/  FMUL.FTZ R13, R13, R162 ;  /* 0x000000a20d0d7220 */ /* 0x000fca0000410000 */
[----:B------:R-:W-:-:S05]  /*2320*/  FSEL R13, R13, RZ, !P3 ;  /* 0x000000ff0d0d7208 */ /* 0x000fca0005800000 */
[----:B------:R-:W-:Y:S01]  /*2330*/  FADD.FTZ R14, R13, R14 ;  /* 0x0000000e0d0e7221 */ /* 0x000fe20000010000 */
[----:B------:R-:W-:-:S05]  /*2340*/  @P0 HADD2.F32 R13, -RZ, R44.H0_H0 ;  /* 0x2000002cff0d0230 */ /* 0x000fca0000004100 */
[----:B------:R-:W-:Y:S01]  /*2350*/  @P0 FADD.FTZ R14, R13, R14 ;  /* 0x0000000e0d0e0221 */ /* 0x000fe20000010000 */
[----:B------:R-:W-:-:S07]  /*2360*/  SEL R13, RZ, 0x1, P3 ;  /* 0x00000001ff0d7807 */ /* 0x000fce0001800000 */
.L_x_20808:
        /* <DEDUP_REMOVED lines=12> */
.L_x_20817:
[----:B------:R-:W-:-:S07]  /*2430*/  MOV R132, R20 ;  /* 0x0000001400847202 */ /* 0x000fce0000000f00 */
.L_x_20818:
[----:B------:R-:W-:Y:S05]  /*2440*/  BSYNC B2 ;  /* 0x0000000000027941 */ /* 0x000fea0003800000 */
.L_x_20816:
        /* <DEDUP_REMOVED lines=16> */
.L_x_20822:
[----:B------:R-:W-:Y:S05]  /*2550*/  BSYNC B3 ;  /* 0x0000000000037941 */ /* 0x000fea0003800000 */
.L_x_20821:
        /* <DEDUP_REMOVED lines=42> */
.L_x_20820:
[----:B------:R-:W-:Y:S05]  /*2800*/  BSYNC B2 ;  /* 0x0000000000027941 */ /* 0x000fea0003800000 */
.L_x_20819:
[----:B------:R-:W-:Y:S02]  /*2810*/  I2FP.F32.U32 R28, R132 ;  /* 0x00000084001c7245 */ /* 0x000fe40000201000 */
[----:B------:R-:W-:-:S03]  /*2820*/  LOP3.LUT R23, R23, 0xfffffff7, RZ, 0xc0, !PT ;  /* 0xfffffff717177812 */ /* 0x000fc600078ec0ff */
[----:B------:R-:W-:-:S05]  /*2830*/  FFMA.FTZ R28, R28, R163, 1.1641532182693481445e-10 ;  /* 0x2f0000001c1c7423 */ /* 0x000fca00000100a3 */
[----:B------:R-:W-:Y:S01]  /*2840*/  FSETP.GTU.FTZ.AND P3, PT, R28, R180, PT ;  /* 0x000000b41c00720b */ /* 0x000fe20003f7c000 */
[----:B------:R-:W-:-:S05]  /*2850*/  HADD2.F32 R28, -RZ, R128.H1_H1 ;  /* 0x30000080ff1c7230 */ /* 0x000fca0000004100 */
[----:B------:R-:W-:-:S05]  /*2860*/  FMUL.FTZ R28, R28, R162 ;  /* 0x000000a21c1c7220 */ /* 0x000fca0000410000 */
[----:B------:R-:W-:Y:S02]  /*2870*/  FSEL R28, R28, RZ, !P3 ;  /* 0x000000ff1c1c7208 */ /* 0x000fe40005800000 */
        /* <DEDUP_REMOVED lines=8> */
.L_x_20823:
        /* <DEDUP_REMOVED lines=12> */
.L_x_20826:
[----:B------:R-:W-:-:S07]  /*29c0*/  MOV R12, R20 ;  /* 0x00000014000c7202 */ /* 0x000fce0000000f00 */
.L_x_20827:
[----:B------:R-:W-:Y:S05]  /*29d0*/  BSYNC B2 ;  /* 0x0000000000027941 */ /* 0x000fea0003800000 */
.L_x_20825:
        /* <DEDUP_REMOVED lines=16> */
.L_x_20831:
[----:B------:R-:W-:Y:S05]  /*2ae0*/  BSYNC B3 ;  /* 0x0000000000037941 */ /* 0x000fea0003800000 */
.L_x_20830:
        /* <DEDUP_REMOVED lines=42> */
.L_x_20829:
[----:B------:R-:W-:Y:S05]  /*2d90*/  BSYNC B2 ;  /* 0x0000000000027941 */ /* 0x000fea0003800000 */
.L_x_20828:
[----:B------:R-:W-:-:S05]  /*2da0*/  I2FP.F32.U32 R12, R12 ;  /* 0x0000000c000c7245 */ /* 0x000fca0000201000 */
[----:B------:R-:W-:-:S05]  /*2db0*/  FFMA.FTZ R12, R12, R163, 1.1641532182693481445e-10 ;  /* 0x2f0000000c0c7423 */ /* 0x000fca00000100a3 */
[----:B------:R-:W-:Y:S01]  /*2dc0*/  FSETP.GTU.FTZ.AND P3, PT, R12, R180, PT ;  /* 0x000000b40c00720b */ /* 0x000fe20003f7c000 */
[----:B------:R-:W-:-:S05]  /*2dd0*/  HADD2.F32 R12, -RZ, R40.H1_H1 ;  /* 0x30000028ff0c7230 */ /* 0x000fca0000004100 */
[----:B------:R-:W-:-:S05]  /*2de0*/  FMUL.FTZ R12, R12, R162 ;  /* 0x000000a20c0c7220 */ /* 0x000fca0000410000 */
[----:B------:R-:W-:-:S05]  /*2df0*/  FSEL R12, R12, RZ, !P3 ;  /* 0x000000ff0c0c7208 */ /* 0x000fca0005800000 */
[----:B------:R-:W-:Y:S01]  /*2e00*/  FADD.FTZ R28, R12, R28 ;  /* 0x0000001c0c1c7221 */ /* 0x000fe20000010000 */
[----:B------:R-:W-:-:S05]  /*2e10*/  @P0 HADD2.F32 R12, -RZ, R44.H1_H1 ;  /* 0x3000002cff0c0230 */ /* 0x000fca0000004100 */
[----:B------:R-:W-:Y:S01]  /*2e20*/  @P0 FADD.FTZ R28, R12, R28 ;  /* 0x0000001c0c1c0221 */ /* 0x000fe20000010000 */
[----:B------:R-:W-:-:S07]  /*2e30*/  SEL R12, RZ, 0x1, P3 ;  /* 0x00000001ff0c7807 */ /* 0x000fce0001800000 */
.L_x_20824:
        /* <DEDUP_REMOVED lines=12> */
.L_x_20833:
[----:B------:R-:W-:-:S07]  /*2f00*/  IMAD.MOV.U32 R29, RZ, RZ, R20 ;  /* 0x000000ffff1d7224 */ /* 0x000fce00078e0014 */
.L_x_20834:
[----:B------:R-:W-:Y:S05]  /*2f10*/  BSYNC B2 ;  /* 0x0000000000027941 */ /* 0x000fea0003800000 */
.L_x_20832:
        /* <DEDUP_REMOVED lines=16> */
.L_x_20838:
[----:B------:R-:W-:Y:S05]  /*3020*/  BSYNC B3 ;  /* 0x0000000000037941 */ /* 0x000fea0003800000 */
.L_x_20837:
        /* <DEDUP_REMOVED lines=42> */
.L_x_20836:
[----:B------:R-:W-:Y:S05]  /*32d0*/  BSYNC B2 ;  /* 0x0000000000027941 */ /* 0x000fea0003800000 */
.L_x_20835:
        /* <DEDUP_REMOVED lines=15> */
.L_x_20839:
        /* <DEDUP_REMOVED lines=12> */
.L_x_20842:
[----:B------:R-:W-:-:S07]  /*3490*/  IMAD.MOV.U32 R11, RZ, RZ, R20 ;  /* 0x000000ffff0b7224 */ /* 0x000fce00078e0014 */
.L_x_20843:
[----:B------:R-:W-:Y:S05]  /*34a0*/  BSYNC B2 ;  /* 0x0000000000027941 */ /* 0x000fea0003800000 */
.L_x_20841:
        /* <DEDUP_REMOVED lines=16> */
.L_x_20847:
[----:B------:R-:W-:Y:S05]  /*35b0*/  BSYNC B3 ;  /* 0x0000000000037941 */ /* 0x000fea0003800000 */
.L_x_20846:
        /* <DEDUP_REMOVED lines=42> */
.L_x_20845:
[----:B------:R-:W-:Y:S05]  /*3860*/  BSYNC B2 ;  /* 0x0000000000027941 */ /* 0x000fea0003800000 */
.L_x_20844:
        /* <DEDUP_REMOVED lines=10> */
.L_x_20840:
        /* <DEDUP_REMOVED lines=12> */
.L_x_20849:
[----:B------:R-:W-:-:S07]  /*39d0*/  IMAD.MOV.U32 R128, RZ, RZ, R20 ;  /* 0x000000ffff807224 */ /* 0x000fce00078e0014 */
.L_x_20850:
[----:B------:R-:W-:Y:S05]  /*39e0*/  BSYNC B2 ;  /* 0x0000000000027941 */ /* 0x000fea0003800000 */
.L_x_20848:
        /* <DEDUP_REMOVED lines=16> */
.L_x_20854:
[----:B------:R-:W-:Y:S05]  /*3af0*/  BSYNC B3 ;  /* 0x0000000000037941 */ /* 0x000fea0003800000 */
.L_x_20853:
        /* <DEDUP_REMOVED lines=42> */
.L_x_20852:
[----:B------:R-:W-:Y:S05]  /*3da0*/  BSYNC B2 ;  /* 0x0000000000027941 */ /* 0x000fea0003800000 */
.L_x_20851:
        /* <DEDUP_REMOVED lines=15> */
.L_x_20855:
        /* <DEDUP_REMOVED lines=12> */
.L_x_20858:
[----:B------:R-:W-:-:S07]  /*3f60*/  IMAD.MOV.U32 R10, RZ, RZ, R20 ;  /* 0x000000ffff0a7224 */ /* 0x000fce00078e0014 */
.L_x_20859:
[----:B------:R-:W-:Y:S05]  /*3f70*/  BSYNC B2 ;  /* 0x0000000000027941 */ /* 0x000fea0003800000 */
.L_x_20857:
        /* <DEDUP_REMOVED lines=16> */
.L_x_20863:
[----:B------:R-:W-:Y:S05]  /*4080*/  BSYNC B3 ;  /* 0x0000000000037941 */ /* 0x000fea0003800000 */
.L_x_20862:
        /* <DEDUP_REMOVED lines=42> */
.L_x_20861:
[----:B------:R-:W-:Y:S05]  /*4330*/  BSYNC B2 ;  /* 0x0000000000027941 */ /* 0x000fea0003800000 */
.L_x_20860:
        /* <DEDUP_REMOVED lines=10> */
.L_x_20856:
        /* <DEDUP_REMOVED lines=12> */
.L_x_20865:
[----:B------:R-:W-:-:S07]  /*44a0*/  MOV R133, R20 ;  /* 0x0000001400857202 */ /* 0x000fce0000000f00 */
.L_x_20866:
[----:B------:R-:W-:Y:S05]  /*44b0*/  BSYNC B2 ;  /* 0x0000000000027941 */ /* 0x000fea0003800000 */
.L_x_20864:
        /* <DEDUP_REMOVED lines=16> */
.L_x_20870:
[----:B------:R-:W-:Y:S05]  /*45c0*/  BSYNC B3 ;  /* 0x0000000000037941 */ /* 0x000fea0003800000 */
.L_x_20869:
        /* <DEDUP_REMOVED lines=42> */
.L_x_20868:
[----:B------:R-:W-:Y:S05]  /*4870*/  BSYNC B2 ;  /* 0x0000000000027941 */ /* 0x000fea0003800000 */
.L_x_20867:
        /* <DEDUP_REMOVED lines=11> */
[----:B------:R-:W-:-:S05]  /*4930*/  HADD2.F32 R128, -RZ, R46.H0_H0 ;  /* 0x2000002eff807230 */ /* 0x000fca0000004100 */
[----:B------:R-:W-:Y:S01]  /*4940*/  FADD.FTZ R133, R128, R133 ;  /* 0x0000008580857221 */ /* 0x000fe20000010000 */
[----:B------:R-:W-:Y:S01]  /*4950*/  IMAD.MOV.U32 R128, RZ, RZ, R19 ;  /* 0x000000ffff807224 */ /* 0x000fe200078e0013 */
[----:B------:R-:W-:Y:S06]  /*4960*/  BRA `(.L_x_20872) ;  /* 0x0000000400507947 */ /* 0x000fec0003800000 */
.L_x_20871:
        /* <DEDUP_REMOVED lines=12> */
.L_x_20874:
[----:B------:R-:W-:-:S07]  /*4a30*/  MOV R9, R20 ;  /* 0x0000001400097202 */ /* 0x000fce0000000f00 */
.L_x_20875:
[----:B------:R-:W-:Y:S05]  /*4a40*/  BSYNC B2 ;  /* 0x0000000000027941 */ /* 0x000fea0003800000 */
.L_x_20873:
        /* <DEDUP_REMOVED lines=16> */
.L_x_20879:
[----:B------:R-:W-:Y:S05]  /*4b50*/  BSYNC B3 ;  /* 0x0000000000037941 */ /* 0x000fea0003800000 */
.L_x_20878:
        /* <DEDUP_REMOVED lines=42> */
.L_x_20877:
[----:B------:R-:W-:Y:S05]  /*4e00*/  BSYNC B2 ;  /* 0x0000000000027941 */ /* 0x000fea0003800000 */
.L_x_20876:
        /* <DEDUP_REMOVED lines=10> */
.L_x_20872:
        /* <DEDUP_REMOVED lines=12> */
.L_x_20881:
[----:B------:R-:W-:-:S07]  /*4f70*/  IMAD.MOV.U32 R144, RZ, RZ, R20 ;  /* 0x000000ffff907224 */ /* 0x000fce00078e0014 */
.L_x_20882:
[----:B------:R-:W-:Y:S05]  /*4f80*/  BSYNC B2 ;  /* 0x0000000000027941 */ /* 0x000fea0003800000 */
.L_x_20880:
        /* <DEDUP_REMOVED lines=16> */
.L_x_20886:
[----:B------:R-:W-:Y:S05]  /*5090*/  BSYNC B3 ;  /* 0x0000000000037941 */ /* 0x000fea0003800000 */
.L_x_20885:
        /* <DEDUP_REMOVED lines=42> */
.L_x_20884:
[----:B------:R-:W-:Y:S05]  /*5340*/  BSYNC B2 ;  /* 0x0000000000027941 */ /* 0x000fea0003800000 */
.L_x_20883:
        /* <DEDUP_REMOVED lines=13> */
.L_x_20887:
        /* <DEDUP_REMOVED lines=12> */
.L_x_20890:
[----:B------:R-:W-:-:S07]  /*54e0*/  IMAD.MOV.U32 R8, RZ, RZ, R20 ;  /* 0x000000ffff087224 */ /* 0x000fce00078e0014 */
.L_x_20891:
[----:B------:R-:W-:Y:S05]  /*54f0*/  BSYNC B2 ;  /* 0x0000000000027941 */ /* 0x000fea0003800000 */
.L_x_20889:
        /* <DEDUP_REMOVED lines=16> */
.L_x_20895:
[----:B------:R-:W-:Y:S05]  /*5600*/  BSYNC B3 ;  /* 0x0000000000037941 */ /* 0x000fea0003800000 */
.L_x_20894:
        /* <DEDUP_REMOVED lines=42> */
.L_x_20893:
[----:B------:R-:W-:Y:S05]  /*58b0*/  BSYNC B2 ;  /* 0x0000000000027941 */ /* 0x000fea0003800000 */
.L_x_20892:
        /* <DEDUP_REMOVED lines=10> */
.L_x_20888:
        /* <DEDUP_REMOVED lines=12> */
.L_x_20897:
[----:B------:R-:W-:-:S07]  /*5a20*/  IMAD.MOV.U32 R130, RZ, RZ, R20 ;  /* 0x000000ffff827224 */ /* 0x000fce00078e0014 */
.L_x_20898:
[----:B------:R-:W-:Y:S05]  /*5a30*/  BSYNC B2 ;  /* 0x0000000000027941 */ /* 0x000fea0003800000 */
.L_x_20896:
        /* <DEDUP_REMOVED lines=16> */
.L_x_20902:
[----:B------:R-:W-:Y:S05]  /*5b40*/  BSYNC B3 ;  /* 0x0000000000037941 */ /* 0x000fea0003800000 */
.L_x_20901:
        /* <DEDUP_REMOVED lines=42> */
.L_x_20900:
[----:B------:R-:W-:Y:S05]  /*5df0*/  BSYNC B2 ;  /* 0x0000000000027941 */ /* 0x000fea0003800000 */
.L_x_20899:
        /* <DEDUP_REMOVED lines=13> */
.L_x_20903:
        /* <DEDUP_REMOVED lines=12> */
.L_x_20906:
[----:B------:R-:W-:-:S07]  /*5f90*/  IMAD.MOV.U32 R7, RZ, RZ, R20 ;  /* 0x000000ffff077224 */ /* 0x000fce00078e0014 */
.L_x_20907:
[----:B------:R-:W-:Y:S05]  /*5fa0*/  BSYNC B2 ;  /* 0x0000000000027941 */ /* 0x000fea0003800000 */
.L_x_20905:
        /* <DEDUP_REMOVED lines=16> */
.L_x_20911:
[----:B------:R-:W-:Y:S05]  /*60b0*/  BSYNC B3 ;  /* 0x0000000000037941 */ /* 0x000fea0003800000 */
.L_x_20910:
        /* <DEDUP_REMOVED lines=42> */
.L_x_20909:
[----:B------:R-:W-:Y:S05]  /*6360*/  BSYNC B2 ;  /* 0x0000000000027941 */ /* 0x000fea0003800000 */
.L_x_20908:
        /* <DEDUP_REMOVED lines=10> */
.L_x_20904:
        /* <DEDUP_REMOVED lines=12> */
.L_x_20913:
[----:B------:R-:W-:-:S07]  /*64d0*/  MOV R130, R20 ;  /* 0x0000001400827202 */ /* 0x000fce0000000f00 */
.L_x_20914:
[----:B------:R-:W-:Y:S05]  /*64e0*/  BSYNC B2 ;  /* 0x0000000000027941 */ /* 0x000fea0003800000 */
.L_x_20912:
        /* <DEDUP_REMOVED lines=16> */
.L_x_20918:
[----:B------:R-:W-:Y:S05]  /*65f0*/  BSYNC B3 ;  /* 0x0000000000037941 */ /* 0x000fea0003800000 */
.L_x_20917:
        /* <DEDUP_REMOVED lines=42> */
.L_x_20916:
[----:B------:R-:W-:Y:S05]  /*68a0*/  BSYNC B2 ;  /* 0x0000000000027941 */ /* 0x000fea0003800000 */
.L_x_20915:
[----:B------:R-:W-:-:S05]  /*68b0*/  I2FP.F32.U32 R19, R130 ;  /* 0x0000008200137245 */ /* 0x000fca0000201000 */
[----:B------:R-:W-:-:S05]  /*68c0*/  FFMA.FTZ R19, R19, R163, 1.1641532182693481445e-10 ;  /* 0x2f00000013137423 */ /* 0x000fca00000100a3 */
[----:B------:R-:W-:Y:S01]  /*68d0*/  FSETP.GTU.FTZ.AND P5, PT, R19, R180, PT ;  /* 0x000000b41300720b */ /* 0x000fe20003fbc000 */
[----:B------:R-:W-:-:S05]  /*68e0*/  HADD2.F32 R19, -RZ, R131.H1_H1 ;  /* 0x30000083ff137230 */ /* 0x000fca0000004100 */
[----:B------:R-:W-:-:S05]  /*68f0*/  FMUL.FTZ R19, R19, R162 ;  /* 0x000000a213137220 */ /* 0x000fca0000410000 */
[----:B------:R-:W-:Y:S01]  /*6900*/  FSEL R156, R19, RZ, !P5 ;  /* 0x000000ff139c7208 */ /* 0x000fe20006800000 */
[----:B------:R-:W-:Y:S06]  /*6910*/  @P2 BRA `(.L_x_20919) ;  /* 0x0000000000182947 */ /* 0x000fec0003800000 */
[----:B------:R-:W-:Y:S01]  /*6920*/  MOV R19, R128 ;  /* 0x0000008000137202 */ /* 0x000fe20000000f00 */
[----:B------:R-:W-:Y:S06]  /*6930*/  @!P0 BRA `(.L_x_20920) ;  /* 0x0000000400608947 */ /* 0x000fec0003800000 */
[----:B------:R-:W-:-:S05]  /*6940*/  HADD2.F32 R19, -RZ, R47.H1_H1 ;  /* 0x3000002fff137230 */ /* 0x000fca0000004100 */
[----:B------:R-:W-:Y:S01]  /*6950*/  FADD.FTZ R156, R19, R156 ;  /* 0x0000009c139c7221 */ /* 0x000fe20000010000 */
[----:B------:R-:W-:Y:S01]  /*6960*/  IMAD.MOV.U32 R19, RZ, RZ, R128 ;  /* 0x000000ffff137224 */ /* 0x000fe200078e0080 */
[----:B------:R-:W-:Y:S06]  /*6970*/  BRA `(.L_x_20920) ;  /* 0x0000000400507947 */ /* 0x000fec0003800000 */
.L_x_20919:
        /* <DEDUP_REMOVED lines=12> */
.L_x_20922:
[----:B------:R-:W-:-:S07]  /*6a40*/  MOV R6, R20 ;  /* 0x0000001400067202 */ /* 0x000fce0000000f00 */
.L_x_20923:
[----:B------:R-:W-:Y:S05]  /*6a50*/  BSYNC B2 ;  /* 0x0000000000027941 */ /* 0x000fea0003800000 */
.L_x_20921:
        /* <DEDUP_REMOVED lines=16> */
.L_x_20927:
[----:B------:R-:W-:Y:S05]  /*6b60*/  BSYNC B3 ;  /* 0x0000000000037941 */ /* 0x000fea0003800000 */
.L_x_20926:
        /* <DEDUP_REMOVED lines=42> */
.L_x_20925:
[----:B------:R-:W-:Y:S05]  /*6e10*/  BSYNC B2 ;  /* 0x0000000000027941 */ /* 0x000fea0003800000 */
.L_x_20924:
        /* <DEDUP_REMOVED lines=10> */
.L_x_20920:
        /* <DEDUP_REMOVED lines=54> */
.L_x_20928:
[----:B------:R-:W-:-:S07]  /*7220*/  VIADD R162, R15, 0x20 ;  /* 0x000000200fa27836 */ /* 0x000fce0000000000 */
.L_x_20799:
[----:B------:R-:W-:Y:S05]  /*7230*/  BSYNC B1 ;  /* 0x0000000000017941 */ /* 0x000fea0003800000 */
.L_x_20798:
        /* <DEDUP_REMOVED lines=29> */
.L_x_20932:
[----:B------:R-:W-:-:S07]  /*7410*/  IMAD.MOV.U32 R5, RZ, RZ, R20 ;  /* 0x000000ffff057224 */ /* 0x000fce00078e0014 */
.L_x_20933:
[----:B------:R-:W-:Y:S05]  /*7420*/  BSYNC B2 ;  /* 0x0000000000027941 */ /* 0x000fea0003800000 */
.L_x_20931:
        /* <DEDUP_REMOVED lines=16> */
.L_x_20937:
[----:B------:R-:W-:Y:S05]  /*7530*/  BSYNC B3 ;  /* 0x0000000000037941 */ /* 0x000fea0003800000 */
.L_x_20936:
        /* <DEDUP_REMOVED lines=42> */
.L_x_20935:
[----:B------:R-:W-:Y:S05]  /*77e0*/  BSYNC B2 ;  /* 0x0000000000027941 */ /* 0x000fea0003800000 */
.L_x_20934:
        /* <DEDUP_REMOVED lines=20> */
.L_x_20938:
        /* <DEDUP_REMOVED lines=12> */
.L_x_20941:
[----:B------:R-:W-:-:S07]  /*79f0*/  IMAD.MOV.U32 R13, RZ, RZ, R20 ;  /* 0x000000ffff0d7224 */ /* 0x000fce00078e0014 */
.L_x_20942:
[----:B------:R-:W-:Y:S05]  /*7a00*/  BSYNC B2 ;  /* 0x0000000000027941 */ /* 0x000fea0003800000 */
.L_x_20940:
        /* <DEDUP_REMOVED lines=16> */
.L_x_20946:
[----:B------:R-:W-:Y:S05]  /*7b10*/  BSYNC B3 ;  /* 0x0000000000037941 */ /* 0x000fea0003800000 */
.L_x_20945:
        /* <DEDUP_REMOVED lines=42> */
.L_x_20944:
[----:B------:R-:W-:Y:S05]  /*7dc0*/  BSYNC B2 ;  /* 0x0000000000027941 */ /* 0x000fea0003800000 */
.L_x_20943:
        /* <DEDUP_REMOVED lines=10> */
.L_x_20939:
        /* <DEDUP_REMOVED lines=12> */
.L_x_20948:
[----:B------:R-:W-:-:S07]  /*7f30*/  MOV R134, R20 ;  /* 0x0000001400867202 */ /* 0x000fce0000000f00 */
.L_x_20949:
[----:B------:R-:W-:Y:S05]  /*7f40*/  BSYNC B2 ;  /* 0x0000000000027941 */ /* 0x000fea0003800000 */
.L_x_20947:
        /* <DEDUP_REMOVED lines=16> */
.L_x_20953:
[----:B------:R-:W-:Y:S05]  /*8050*/  BSYNC B3 ;  /* 0x0000000000037941 */ /* 0x000fea0003800000 */
.L_x_20952:
        /* <DEDUP_REMOVED lines=42> */
.L_x_20951:
[----:B------:R-:W-:Y:S05]  /*8300*/  BSYNC B2 ;  /* 0x0000000000027941 */ /* 0x000fea0003800000 */
.L_x_20950:
        /* <DEDUP_REMOVED lines=15> */
.L_x_20954:
        /* <DEDUP_REMOVED lines=12> */
.L_x_20957:
[----:B------:R-:W-:-:S07]  /*84c0*/  MOV R12, R20 ;  /* 0x00000014000c7202 */ /* 0x000fce0000000f00 */
.L_x_20958:
[----:B------:R-:W-:Y:S05]  /*84d0*/  BSYNC B2 ;  /* 0x0000000000027941 */ /* 0x000fea0003800000 */
.L_x_20956:
        /* <DEDUP_REMOVED lines=16> */
.L_x_20962:
[----:B------:R-:W-:Y:S05]  /*85e0*/  BSYNC B3 ;  /* 0x0000000000037941 */ /* 0x000fea0003800000 */
.L_x_20961:
        /* <DEDUP_REMOVED lines=42> */
.L_x_20960:
[----:B------:R-:W-:Y:S05]  /*8890*/  BSYNC B2 ;  /* 0x0000000000027941 */ /* 0x000fea0003800000 */
.L_x_20959:
        /* <DEDUP_REMOVED lines=10> */
.L_x_20955:
        /* <DEDUP_REMOVED lines=12> */
.L_x_20964:
[----:B------:R-:W-:-:S07]  /*8a00*/  IMAD.MOV.U32 R31, RZ, RZ, R20 ;  /* 0x000000ffff1f7224 */ /* 0x000fce00078e0014 */
.L_x_20965:
[----:B------:R-:W-:Y:S05]  /*8a10*/  BSYNC B2 ;  /* 0x0000000000027941 */ /* 0x000fea0003800000 */
.L_x_20963:
        /* <DEDUP_REMOVED lines=16> */
.L_x_20969:
[----:B------:R-:W-:Y:S05]  /*8b20*/  BSYNC B3 ;  /* 0x0000000000037941 */ /* 0x000fea0003800000 */
.L_x_20968:
        /* <DEDUP_REMOVED lines=42> */
.L_x_20967:
[----:B------:R-:W-:Y:S05]  /*8dd0*/  BSYNC B2 ;  /* 0x0000000000027941 */ /* 0x000fea0003800000 */
.L_x_20966:
        /* <DEDUP_REMOVED lines=15> */
.L_x_20970:
        /* <DEDUP_REMOVED lines=12> */
.L_x_20973:
[----:B------:R-:W-:-:S07]  /*8f90*/  IMAD.MOV.U32 R11, RZ, RZ, R20 ;  /* 0x000000ffff0b7224 */ /* 0x000fce00078e0014 */
.L_x_20974:
[----:B------:R-:W-:Y:S05]  /*8fa0*/  BSYNC B2 ;  /* 0x0000000000027941 */ /* 0x000fea0003800000 */
.L_x_20972:
        /* <DEDUP_REMOVED lines=16> */
.L_x_20978:
[----:B------:R-:W-:Y:S05]  /*90b0*/  BSYNC B3 ;  /* 0x0000000000037941 */ /* 0x000fea0003800000 */
.L_x_20977:
        /* <DEDUP_REMOVED lines=42> */
.L_x_20976:
[----:B------:R-:W-:Y:S05]  /*9360*/  BSYNC B2 ;  /* 0x0000000000027941 */ /* 0x000fea0003800000 */
.L_x_20975:
        /* <DEDUP_REMOVED lines=10> */
.L_x_20971:
        /* <DEDUP_REMOVED lines=12> */
.L_x_20980:
[----:B------:R-:W-:-:S07]  /*94d0*/  IMAD.MOV.U32 R128, RZ, RZ, R20 ;  /* 0x000000ffff807224 */ /* 0x000fce00078e0014 */
.L_x_20981:
[----:B------:R-:W-:Y:S05]  /*94e0*/  BSYNC B2 ;  /* 0x0000000000027941 */ /* 0x000fea0003800000 */
.L_x_20979:
        /* <DEDUP_REMOVED lines=16> */
.L_x_20985:
[----:B------:R-:W-:Y:S05]  /*95f0*/  BSYNC B3 ;  /* 0x0000000000037941 */ /* 0x000fea0003800000 */
.L_x_20984:
        /* <DEDUP_REMOVED lines=42> */
.L_x_20983:
[----:B------:R-:W-:Y:S05]  /*98a0*/  BSYNC B2 ;  /* 0x0000000000027941 */ /* 0x000fea0003800000 */
.L_x_20982:
        /* <DEDUP_REMOVED lines=15> */
.L_x_20986:
        /* <DEDUP_REMOVED lines=12> */
.L_x_20989:
[----:B------:R-:W-:-:S07]  /*9a60*/  IMAD.MOV.U32 R10, RZ, RZ, R20 ;  /* 0x000000ffff0a7224 */ /* 0x000fce00078e0014 */
.L_x_20990:
[----:B------:R-:W-:Y:S05]  /*9a70*/  BSYNC B2 ;  /* 0x0000000000027941 */ /* 0x000fea0003800000 */
.L_x_20988:
        /* <DEDUP_REMOVED lines=16> */
.L_x_20994:
[----:B------:R-:W-:Y:S05]  /*9b80*/  BSYNC B3 ;  /* 0x0000000000037941 */ /* 0x000fea0003800000 */
.L_x_20993:
        /* <DEDUP_REMOVED lines=42> */
.L_x_20992:
[----:B------:R-:W-:Y:S05]  /*9e30*/  BSYNC B2 ;  /* 0x0000000000027941 */ /* 0x000fea0003800000 */
.L_x_20991:
        /* <DEDUP_REMOVED lines=10> */
.L_x_20987:
        /* <DEDUP_REMOVED lines=12> */
.L_x_20996:
[----:B------:R-:W-:-:S07]  /*9fa0*/  MOV R135, R20 ;  /* 0x0000001400877202 */ /* 0x000fce0000000f00 */
.L_x_20997:
[----:B------:R-:W-:Y:S05]  /*9fb0*/  BSYNC B2 ;  /* 0x0000000000027941 */ /* 0x000fea0003800000 */
.L_x_20995:
        /* <DEDUP_REMOVED lines=16> */
.L_x_21001:
[----:B------:R-:W-:Y:S05]  /*a0c0*/  BSYNC B3 ;  /* 0x0000000000037941 */ /* 0x000fea0003800000 */
.L_x_21000:
        /* <DEDUP_REMOVED lines=42> */
.L_x_20999:
[----:B------:R-:W-:Y:S05]  /*a370*/  BSYNC B2 ;  /* 0x0000000000027941 */ /* 0x000fea0003800000 */
.L_x_20998:
        /* <DEDUP_REMOVED lines=15> */
.L_x_21002:
        /* <DEDUP_REMOVED lines=12> */
.L_x_21005:
[----:B------:R-:W-:-:S07]  /*a530*/  MOV R9, R20 ;  /* 0x0000001400097202 */ /* 0x000fce0000000f00 */
.L_x_21006:
[----:B------:R-:W-:Y:S05]  /*a540*/  BSYNC B2 ;  /* 0x0000000000027941 */ /* 0x000fea0003800000 */
.L_x_21004:
        /* <DEDUP_REMOVED lines=16> */
.L_x_21010:
[----:B------:R-:W-:Y:S05]  /*a650*/  BSYNC B3 ;  /* 0x0000000000037941 */ /* 0x000fea0003800000 */
.L_x_21009:
        /* <DEDUP_REMOVED lines=42> */
.L_x_21008:
[----:B------:R-:W-:Y:S05]  /*a900*/  BSYNC B2 ;  /* 0x0000000000027941 */ /* 0x000fea0003800000 */
.L_x_21007:
        /* <DEDUP_REMOVED lines=10> */
.L_x_21003:
        /* <DEDUP_REMOVED lines=12> */
.L_x_21012:
[----:B------:R-:W-:-:S07]  /*aa70*/  IMAD.MOV.U32 R146, RZ, RZ, R20 ;  /* 0x000000ffff927224 */ /* 0x000fce00078e0014 */
.L_x_21013:
[----:B------:R-:W-:Y:S05]  /*aa80*/  BSYNC B2 ;  /* 0x0000000000027941 */ /* 0x000fea0003800000 */
.L_x_21011:
        /* <DEDUP_REMOVED lines=16> */
.L_x_21017:
[----:B------:R-:W-:Y:S05]  /*ab90*/  BSYNC B3 ;  /* 0x0000000000037941 */ /* 0x000fea0003800000 */
.L_x_21016:
        /* <DEDUP_REMOVED lines=42> */
.L_x_21015:
[----:B------:R-:W-:Y:S05]  /*ae40*/  BSYNC B2 ;  /* 0x0000000000027941 */ /* 0x000fea0003800000 */
.L_x_21014:
        /* <DEDUP_REMOVED lines=13> */
.L_x_21018:
        /* <DEDUP_REMOVED lines=12> */
.L_x_21021:
[----:B------:R-:W-:-:S07]  /*afe0*/  IMAD.MOV.U32 R8, RZ, RZ, R20 ;  /* 0x000000ffff087224 */ /* 0x000fce00078e0014 */
.L_x_21022:
[----:B------:R-:W-:Y:S05]  /*aff0*/  BSYNC B2 ;  /* 0x0000000000027941 */ /* 0x000fea0003800000 */
.L_x_21020:
        /* <DEDUP_REMOVED lines=16> */
.L_x_21026:
[----:B------:R-:W-:Y:S05]  /*b100*/  BSYNC B3 ;  /* 0x0000000000037941 */ /* 0x000fea0003800000 */
.L_x_21025:
        /* <DEDUP_REMOVED lines=42> */
.L_x_21024:
[----:B------:R-:W-:Y:S05]  /*b3b0*/  BSYNC B2 ;  /* 0x0000000000027941 */ /* 0x000fea0003800000 */
.L_x_21023:
        /* <DEDUP_REMOVED lines=10> */
.L_x_21019:
        /* <DEDUP_REMOVED lines=12> */
.L_x_21028:
[----:B------:R-:W-:-:S07]  /*b520*/  IMAD.MOV.U32 R130, RZ, RZ, R20 ;  /* 0x000000ffff827224 */ /* 0x000fce00078e0014 */
.L_x_21029:
[----:B------:R-:W-:Y:S05]  /*b530*/  BSYNC B2 ;  /* 0x0000000000027941 */ /* 0x000fea0003800000 */
.L_x_21027:
        /* <DEDUP_REMOVED lines=16> */
.L_x_21033:
[----:B------:R-:W-:Y:S05]  /*b640*/  BSYNC B3 ;  /* 0x0000000000037941 */ /* 0x000fea0003800000 */
.L_x_21032:
        /* <DEDUP_REMOVED lines=42> */
.L_x_21031:
[----:B------:R-:W-:Y:S05]  /*b8f0*/  BSYNC B2 ;  /* 0x0000000000027941 */ /* 0x000fea0003800000 */
.L_x_21030:
        /* <DEDUP_REMOVED lines=13> */
.L_x_21034:
        /* <DEDUP_REMOVED lines=12> */
.L_x_21037:
[----:B------:R-:W-:-:S07]  /*ba90*/  IMAD.MOV.U32 R7, RZ, RZ, R20 ;  /* 0x000000ffff077224 */ /* 0x000fce00078e0014 */
.L_x_21038:
[----:B------:R-:W-:Y:S05]  /*baa0*/  BSYNC B2 ;  /* 0x0000000000027941 */ /* 0x000fea0003800000 */
.L_x_21036:
        /* <DEDUP_REMOVED lines=16> */
.L_x_21042:
[----:B------:R-:W-:Y:S05]  /*bbb0*/  BSYNC B3 ;  /* 0x0000000000037941 */ /* 0x000fea0003800000 */
.L_x_21041:
        /* <DEDUP_REMOVED lines=42> */
.L_x_21040:
[----:B------:R-:W-:Y:S05]  /*be60*/  BSYNC B2 ;  /* 0x0000000000027941 */ /* 0x000fea0003800000 */
.L_x_21039:
        /* <DEDUP_REMOVED lines=10> */
.L_x_21035:
        /* <DEDUP_REMOVED lines=12> */
.L_x_21044:
[----:B------:R-:W-:-:S07]  /*bfd0*/  MOV R130, R20 ;  /* 0x0000001400827202 */ /* 0x000fce0000000f00 */
.L_x_21045:
[----:B------:R-:W-:Y:S05]  /*bfe0*/  BSYNC B2 ;  /* 0x0000000000027941 */ /* 0x000fea0003800000 */
.L_x_21043:
        /* <DEDUP_REMOVED lines=16> */
.L_x_21049:
[----:B------:R-:W-:Y:S05]  /*c0f0*/  BSYNC B3 ;  /* 0x0000000000037941 */ /* 0x000fea0003800000 */
.L_x_21048:
        /* <DEDUP_REMOVED lines=42> */
.L_x_21047:
[----:B------:R-:W-:Y:S05]  /*c3a0*/  BSYNC B2 ;  /* 0x0000000000027941 */ /* 0x000fea0003800000 */
.L_x_21046:
        /* <DEDUP_REMOVED lines=13> */
.L_x_21050:
        /* <DEDUP_REMOVED lines=12> */
.L_x_21053:
[----:B------:R-:W-:-:S07]  /*c540*/  MOV R6, R20 ;  /* 0x0000001400067202 */ /* 0x000fce0000000f00 */
.L_x_21054:
[----:B------:R-:W-:Y:S05]  /*c550*/  BSYNC B2 ;  /* 0x0000000000027941 */ /* 0x000fea0003800000 */
.L_x_21052:
        /* <DEDUP_REMOVED lines=16> */
.L_x_21058:
[----:B------:R-:W-:Y:S05]  /*c660*/  BSYNC B3 ;  /* 0x0000000000037941 */ /* 0x000fea0003800000 */
.L_x_21057:
        /* <DEDUP_REMOVED lines=42> */
.L_x_21056:
[----:B------:R-:W-:Y:S05]  /*c910*/  BSYNC B2 ;  /* 0x0000000000027941 */ /* 0x000fea0003800000 */
.L_x_21055:
        /* <DEDUP_REMOVED lines=10> */
.L_x_21051:
        /* <DEDUP_REMOVED lines=54> */
.L_x_21059:
[----:B------:R-:W-:-:S07]  /*cd20*/  VIADD R162, R162, 0x20 ;  /* 0x00000020a2a27836 */ /* 0x000fce0000000000 */
.L_x_20930:
[----:B------:R-:W-:Y:S05]  /*cd30*/  BSYNC B1 ;  /* 0x0000000000017941 */ /* 0x000fea0003800000 */
.L_x_20929:
        /* <DEDUP_REMOVED lines=29> */
.L_x_21063:
[----:B------:R-:W-:-:S07]  /*cf10*/  IMAD.MOV.U32 R4, RZ, RZ, R20 ;  /* 0x000000ffff047224 */ /* 0x000fce00078e0014 */
.L_x_21064:
[----:B------:R-:W-:Y:S05]  /*cf20*/  BSYNC B2 ;  /* 0x0000000000027941 */ /* 0x000fea0003800000 */
.L_x_21062:
        /* <DEDUP_REMOVED lines=16> */
.L_x_21068:
[----:B------:R-:W-:Y:S05]  /*d030*/  BSYNC B3 ;  /* 0x0000000000037941 */ /* 0x000fea0003800000 */
.L_x_21067:
        /* <DEDUP_REMOVED lines=42> */
.L_x_21066:
[----:B------:R-:W-:Y:S05]  /*d2e0*/  BSYNC B2 ;  /* 0x0000000000027941 */ /* 0x000fea0003800000 */
.L_x_21065:
        /* <DEDUP_REMOVED lines=20> */
.L_x_21069:
        /* <DEDUP_REMOVED lines=12> */
.L_x_21072:
[----:B------:R-:W-:-:S07]  /*d4f0*/  IMAD.MOV.U32 R13, RZ, RZ, R20 ;  /* 0x000000ffff0d7224 */ /* 0x000fce00078e0014 */
.L_x_21073:
[----:B------:R-:W-:Y:S05]  /*d500*/  BSYNC B2 ;  /* 0x0000000000027941 */ /* 0x000fea0003800000 */
.L_x_21071:
        /* <DEDUP_REMOVED lines=16> */
.L_x_21077:
[----:B------:R-:W-:Y:S05]  /*d610*/  BSYNC B3 ;  /* 0x0000000000037941 */ /* 0x000fea0003800000 */
.L_x_21076:
        /* <DEDUP_REMOVED lines=42> */
.L_x_21075:
[----:B------:R-:W-:Y:S05]  /*d8c0*/  BSYNC B2 ;  /* 0x0000000000027941 */ /* 0x000fea0003800000 */
.L_x_21074:
        /* <DEDUP_REMOVED lines=10> */
.L_x_21070:
        /* <DEDUP_REMOVED lines=12> */
.L_x_21079:
[----:B------:R-:W-:-:S07]  /*da30*/  MOV R136, R20 ;  /* 0x0000001400887202 */ /* 0x000fce0000000f00 */
.L_x_21080:
[----:B------:R-:W-:Y:S05]  /*da40*/  BSYNC B2 ;  /* 0x0000000000027941 */ /* 0x000fea0003800000 */
.L_x_21078:
        /* <DEDUP_REMOVED lines=16> */
.L_x_21084:
[----:B------:R-:W-:Y:S05]  /*db50*/  BSYNC B3 ;  /* 0x0000000000037941 */ /* 0x000fea0003800000 */
.L_x_21083:
        /* <DEDUP_REMOVED lines=42> */
.L_x_21082:
[----:B------:R-:W-:Y:S05]  /*de00*/  BSYNC B2 ;  /* 0x0000000000027941 */ /* 0x000fea0003800000 */
.L_x_21081:
        /* <DEDUP_REMOVED lines=15> */
.L_x_21085:
        /* <DEDUP_REMOVED lines=12> */
.L_x_21088:
[----:B------:R-:W-:-:S07]  /*dfc0*/  MOV R12, R20 ;  /* 0x00000014000c7202 */ /* 0x000fce0000000f00 */
.L_x_21089:
[----:B------:R-:W-:Y:S05]  /*dfd0*/  BSYNC B2 ;  /* 0x0000000000027941 */ /* 0x000fea0003800000 */
.L_x_21087:
        /* <DEDUP_REMOVED lines=16> */
.L_x_21093:
[----:B------:R-:W-:Y:S05]  /*e0e0*/  BSYNC B3 ;  /* 0x0000000000037941 */ /* 0x000fea0003800000 */
.L_x_21092:
        /* <DEDUP_REMOVED lines=42> */
.L_x_21091:
[----:B------:R-:W-:Y:S05]  /*e390*/  BSYNC B2 ;  /* 0x0000000000027941 */ /* 0x000fea0003800000 */
.L_x_21090:
        /* <DEDUP_REMOVED lines=10> */
.L_x_21086:
        /* <DEDUP_REMOVED lines=12> */
.L_x_21095:
[----:B------:R-:W-:-:S07]  /*e500*/  IMAD.MOV.U32 R33, RZ, RZ, R20 ;  /* 0x000000ffff217224 */ /* 0x000fce00078e0014 */
.L_x_21096:
[----:B------:R-:W-:Y:S05]  /*e510*/  BSYNC B2 ;  /* 0x0000000000027941 */ /* 0x000fea0003800000 */
.L_x_21094:
        /* <DEDUP_REMOVED lines=16> */
.L_x_21100:
[----:B------:R-:W-:Y:S05]  /*e620*/  BSYNC B3 ;  /* 0x0000000000037941 */ /* 0x000fea0003800000 */
.L_x_21099:
        /* <DEDUP_REMOVED lines=42> */
.L_x_21098:
[----:B------:R-:W-:Y:S05]  /*e8d0*/  BSYNC B2 ;  /* 0x0000000000027941 */ /* 0x000fea0003800000 */
.L_x_21097:
        /* <DEDUP_REMOVED lines=15> */
.L_x_21101:
        /* <DEDUP_REMOVED lines=12> */
.L_x_21104:
[----:B------:R-:W-:-:S07]  /*ea90*/  IMAD.MOV.U32 R11, RZ, RZ, R20 ;  /* 0x000000ffff0b7224 */ /* 0x000fce00078e0014 */
.L_x_21105:
[----:B------:R-:W-:Y:S05]  /*eaa0*/  BSYNC B2 ;  /* 0x0000000000027941 */ /* 0x000fea0003800000 */
.L_x_21103:
        /* <DEDUP_REMOVED lines=16> */
.L_x_21109:
[----:B------:R-:W-:Y:S05]  /*ebb0*/  BSYNC B3 ;  /* 0x0000000000037941 */ /* 0x000fea0003800000 */
.L_x_21108:
        /* <DEDUP_REMOVED lines=42> */
.L_x_21107:
[----:B------:R-:W-:Y:S05]  /*ee60*/  BSYNC B2 ;  /* 0x0000000000027941 */ /* 0x000fea0003800000 */
.L_x_21106:
        /* <DEDUP_REMOVED lines=10> */
.L_x_21102:
        /* <DEDUP_REMOVED lines=12> */
.L_x_21111:
[----:B------:R-:W-:-:S07]  /*efd0*/  IMAD.MOV.U32 R128, RZ, RZ, R20 ;  /* 0x000000ffff807224 */ /* 0x000fce00078e0014 */
.L_x_21112:
[----:B------:R-:W-:Y:S05]  /*efe0*/  BSYNC B2 ;  /* 0x0000000000027941 */ /* 0x000fea0003800000 */
.L_x_21110:
        /* <DEDUP_REMOVED lines=16> */
.L_x_21116:
[----:B------:R-:W-:Y:S05]  /*f0f0*/  BSYNC B3 ;  /* 0x0000000000037941 */ /* 0x000fea0003800000 */
.L_x_21115:
        /* <DEDUP_REMOVED lines=42> */
.L_x_21114:
[----:B------:R-:W-:Y:S05]  /*f3a0*/  BSYNC B2 ;  /* 0x0000000000027941 */ /* 0x000fea0003800000 */
.L_x_21113:
        /* <DEDUP_REMOVED lines=15> */
.L_x_21117:
        /* <DEDUP_REMOVED lines=12> */
.L_x_21120:
[----:B------:R-:W-:-:S07]  /*f560*/  IMAD.MOV.U32 R10, RZ, RZ, R20 ;  /* 0x000000ffff0a7224 */ /* 0x000fce00078e0014 */
.L_x_21121:
[----:B------:R-:W-:Y:S05]  /*f570*/  BSYNC B2 ;  /* 0x0000000000027941 */ /* 0x000fea0003800000 */
.L_x_21119:
        /* <DEDUP_REMOVED lines=16> */
.L_x_21125:
[----:B------:R-:W-:Y:S05]  /*f680*/  BSYNC B3 ;  /* 0x0000000000037941 */ /* 0x000fea0003800000 */
.L_x_21124:
        /* <DEDUP_REMOVED lines=42> */
.L_x_21123:
[----:B------:R-:W-:Y:S05]  /*f930*/  BSYNC B2 ;  /* 0x0000000000027941 */ /* 0x000fea0003800000 */
.L_x_21122:
        /* <DEDUP_REMOVED lines=10> */
.L_x_21118:
        /* <DEDUP_REMOVED lines=12> */
.L_x_21127:
[----:B------:R-:W-:-:S07]  /*faa0*/  MOV R137, R20 ;  /* 0x0000001400897202 */ /* 0x000fce0000000f00 */
.L_x_21128:
[----:B------:R-:W-:Y:S05]  /*fab0*/  BSYNC B2 ;  /* 0x0000000000027941 */ /* 0x000fea0003800000 */
.L_x_21126:
        /* <DEDUP_REMOVED lines=16> */
.L_x_21132:
[----:B------:R-:W-:Y:S05]  /*fbc0*/  BSYNC B3 ;  /* 0x0000000000037941 */ /* 0x000fea0003800000 */
.L_x_21131:
        /* <DEDUP_REMOVED lines=42> */
.L_x_21130:
[----:B------:R-:W-:Y:S05]  /*fe70*/  BSYNC B2 ;  /* 0x0000000000027941 */ /* 0x000fea0003800000 */
.L_x_21129:
        /* <DEDUP_REMOVED lines=15> */
.L_x_21133:
        /* <DEDUP_REMOVED lines=12> */
.L_x_21136:
[----:B------:R-:W-:-:S07]  /*10030*/  MOV R9, R20 ;  /* 0x0000001400097202 */ /* 0x000fce0000000f00 */
.L_x_21137:
[----:B------:R-:W-:Y:S05]  /*10040*/  BSYNC B2 ;  /* 0x0000000000027941 */ /* 0x000fea0003800000 */
.L_x_21135:
        /* <DEDUP_REMOVED lines=16> */
.L_x_21141:
[----:B------:R-:W-:Y:S05]  /*10150*/  BSYNC B3 ;  /* 0x0000000000037941 */ /* 0x000fea0003800000 */
.L_x_21140:
        /* <DEDUP_REMOVED lines=42> */
.L_x_21139:
[----:B------:R-:W-:Y:S05]  /*10400*/  BSYNC B2 ;  /* 0x0000000000027941 */ /* 0x000fea0003800000 */
.L_x_21138:
        /* <DEDUP_REMOVED lines=10> */
.L_x_21134:
        /* <DEDUP_REMOVED lines=12> */
.L_x_21143:
[----:B------:R-:W-:-:S07]  /*10570*/  IMAD.MOV.U32 R148, RZ, RZ, R20 ;  /* 0x000000ffff947224 */ /* 0x000fce00078e0014 */
.L_x_21144:
[----:B------:R-:W-:Y:S05]  /*10580*/  BSYNC B2 ;  /* 0x0000000000027941 */ /* 0x000fea0003800000 */
.L_x_21142:
        /* <DEDUP_REMOVED lines=16> */
.L_x_21148:
[----:B------:R-:W-:Y:S05]  /*10690*/  BSYNC B3 ;  /* 0x0000000000037941 */ /* 0x000fea0003800000 */
.L_x_21147:
        /* <DEDUP_REMOVED lines=42> */
.L_x_21146:
[----:B------:R-:W-:Y:S05]  /*10940*/  BSYNC B2 ;  /* 0x0000000000027941 */ /* 0x000fea0003800000 */
.L_x_21145:
        /* <DEDUP_REMOVED lines=13> */
.L_x_21149:
        /* <DEDUP_REMOVED lines=12> */
.L_x_21152:
[----:B------:R-:W-:-:S07]  /*10ae0*/  IMAD.MOV.U32 R8, RZ, RZ, R20 ;  /* 0x000000ffff087224 */ /* 0x000fce00078e0014 */
.L_x_21153:
[----:B------:R-:W-:Y:S05]  /*10af0*/  BSYNC B2 ;  /* 0x0000000000027941 */ /* 0x000fea0003800000 */
.L_x_21151:
        /* <DEDUP_REMOVED lines=16> */
.L_x_21157:
[----:B------:R-:W-:Y:S05]  /*10c00*/  BSYNC B3 ;  /* 0x0000000000037941 */ /* 0x000fea0003800000 */
.L_x_21156:
        /* <DEDUP_REMOVED lines=42> */
.L_x_21155:
[----:B------:R-:W-:Y:S05]  /*10eb0*/  BSYNC B2 ;  /* 0x0000000000027941 */ /* 0x000fea0003800000 */
.L_x_21154:
        /* <DEDUP_REMOVED lines=10> */
.L_x_21150:
        /* <DEDUP_REMOVED lines=12> */
.L_x_21159:
[----:B------:R-:W-:-:S07]  /*11020*/  IMAD.MOV.U32 R130, RZ, RZ, R20 ;  /* 0x000000ffff827224 */ /* 0x000fce00078e0014 */
.L_x_21160:
[----:B------:R-:W-:Y:S05]  /*11030*/  BSYNC B2 ;  /* 0x0000000000027941 */ /* 0x000fea0003800000 */
.L_x_21158:
        /* <DEDUP_REMOVED lines=16> */
.L_x_21164:
[----:B------:R-:W-:Y:S05]  /*11140*/  BSYNC B3 ;  /* 0x0000000000037941 */ /* 0x000fea0003800000 */
.L_x_21163:
        /* <DEDUP_REMOVED lines=42> */
.L_x_21162:
[----:B------:R-:W-:Y:S05]  /*113f0*/  BSYNC B2 ;  /* 0x0000000000027941 */ /* 0x000fea0003800000 */
.L_x_21161:
        /* <DEDUP_REMOVED lines=13> */
.L_x_21165:
        /* <DEDUP_REMOVED lines=12> */
.L_x_21168:
[----:B------:R-:W-:-:S07]  /*11590*/  IMAD.MOV.U32 R7, RZ, RZ, R20 ;  /* 0x000000ffff077224 */ /* 0x000fce00078e0014 */
.L_x_21169:
[----:B------:R-:W-:Y:S05]  /*115a0*/  BSYNC B2 ;  /* 0x0000000000027941 */ /* 0x000fea0003800000 */
.L_x_21167:
        /* <DEDUP_REMOVED lines=16> */
.L_x_21173:
[----:B------:R-:W-:Y:S05]  /*116b0*/  BSYNC B3 ;  /* 0x0000000000037941 */ /* 0x000fea0003800000 */
.L_x_21172:
        /* <DEDUP_REMOVED lines=42> */
.L_x_21171:
[----:B------:R-:W-:Y:S05]  /*11960*/  BSYNC B2 ;  /* 0x0000000000027941 */ /* 0x000fea0003800000 */
.L_x_21170:
        /* <DEDUP_REMOVED lines=10> */
.L_x_21166:
        /* <DEDUP_REMOVED lines=12> */
.L_x_21175:
[----:B------:R-:W-:-:S07]  /*11ad0*/  MOV R130, R20 ;  /* 0x0000001400827202 */ /* 0x000fce0000000f00 */
.L_x_21176:
[----:B------:R-:W-:Y:S05]  /*11ae0*/  BSYNC B2 ;  /* 0x0000000000027941 */ /* 0x000fea0003800000 */
.L_x_21174:
        /* <DEDUP_REMOVED lines=16> */
.L_x_21180:
[----:B------:R-:W-:Y:S05]  /*11bf0*/  BSYNC B3 ;  /* 0x0000000000037941 */ /* 0x000fea0003800000 */
.L_x_21179:
        /* <DEDUP_REMOVED lines=42> */
.L_x_21178:
[----:B------:R-:W-:Y:S05]  /*11ea0*/  BSYNC B2 ;  /* 0x0000000000027941 */ /* 0x000fea0003800000 */
.L_x_21177:
        /* <DEDUP_REMOVED lines=13> */
.L_x_21181:
        /* <DEDUP_REMOVED lines=12> */
.L_x_21184:
[----:B------:R-:W-:-:S07]  /*12040*/  MOV R6, R20 ;  /* 0x0000001400067202 */ /* 0x000fce0000000f00 */
.L_x_21185:
[----:B------:R-:W-:Y:S05]  /*12050*/  BSYNC B2 ;  /* 0x0000000000027941 */ /* 0x000fea0003800000 */
.L_x_21183:
        /* <DEDUP_REMOVED lines=16> */
.L_x_21189:
[----:B------:R-:W-:Y:S05]  /*12160*/  BSYNC B3 ;  /* 0x0000000000037941 */ /* 0x000fea0003800000 */
.L_x_21188:
        /* <DEDUP_REMOVED lines=42> */
.L_x_21187:
[----:B------:R-:W-:Y:S05]  /*12410*/  BSYNC B2 ;  /* 0x0000000000027941 */ /* 0x000fea0003800000 */
.L_x_21186:
        /* <DEDUP_REMOVED lines=10> */
.L_x_21182:
        /* <DEDUP_REMOVED lines=54> */
.L_x_21190:
[----:B------:R-:W-:-:S07]  /*12820*/  VIADD R162, R162, 0x20 ;  /* 0x00000020a2a27836 */ /* 0x000fce0000000000 */
.L_x_21061:
[----:B------:R-:W-:Y:S05]  /*12830*/  BSYNC B1 ;  /* 0x0000000000017941 */ /* 0x000fea0003800000 */
.L_x_21060:
        /* <DEDUP_REMOVED lines=29> */
.L_x_21194:
[----:B------:R-:W-:-:S07]  /*12a10*/  IMAD.MOV.U32 R3, RZ, RZ, R20 ;  /* 0x000000ffff037224 */ /* 0x000fce00078e0014 */
.L_x_21195:
[----:B------:R-:W-:Y:S05]  /*12a20*/  BSYNC B2 ;  /* 0x0000000000027941 */ /* 0x000fea0003800000 */
.L_x_21193:
        /* <DEDUP_REMOVED lines=16> */
.L_x_21199:
[----:B------:R-:W-:Y:S05]  /*12b30*/  BSYNC B3 ;  /* 0x0000000000037941 */ /* 0x000fea0003800000 */
.L_x_21198:
        /* <DEDUP_REMOVED lines=42> */
.L_x_21197:
[----:B------:R-:W-:Y:S05]  /*12de0*/  BSYNC B2 ;  /* 0x0000000000027941 */ /* 0x000fea0003800000 */
.L_x_21196:
        /* <DEDUP_REMOVED lines=20> */
.L_x_21200:
        /* <DEDUP_REMOVED lines=12> */
.L_x_21203:
[----:B------:R-:W-:-:S07]  /*12ff0*/  IMAD.MOV.U32 R13, RZ, RZ, R20 ;  /* 0x000000ffff0d7224 */ /* 0x000fce00078e0014 */
.L_x_21204:
[----:B------:R-:W-:Y:S05]  /*13000*/  BSYNC B2 ;  /* 0x0000000000027941 */ /* 0x000fea0003800000 */
.L_x_21202:
        /* <DEDUP_REMOVED lines=16> */
.L_x_21208:
[----:B------:R-:W-:Y:S05]  /*13110*/  BSYNC B3 ;  /* 0x0000000000037941 */ /* 0x000fea0003800000 */
.L_x_21207:
        /* <DEDUP_REMOVED lines=42> */
.L_x_21206:
[----:B------:R-:W-:Y:S05]  /*133c0*/  BSYNC B2 ;  /* 0x0000000000027941 */ /* 0x000fea0003800000 */
.L_x_21205:
        /* <DEDUP_REMOVED lines=10> */
.L_x_21201:
        /* <DEDUP_REMOVED lines=12> */
.L_x_21210:
[----:B------:R-:W-:-:S07]  /*13530*/  MOV R138, R20 ;  /* 0x00000014008a7202 */ /* 0x000fce0000000f00 */
.L_x_21211:
[----:B------:R-:W-:Y:S05]  /*13540*/  BSYNC B2 ;  /* 0x0000000000027941 */ /* 0x000fea0003800000 */
.L_x_21209:
        /* <DEDUP_REMOVED lines=16> */
.L_x_21215:
[----:B------:R-:W-:Y:S05]  /*13650*/  BSYNC B3 ;  /* 0x0000000000037941 */ /* 0x000fea0003800000 */
.L_x_21214:
        /* <DEDUP_REMOVED lines=42> */
.L_x_21213:
[----:B------:R-:W-:Y:S05]  /*13900*/  BSYNC B2 ;  /* 0x0000000000027941 */ /* 0x000fea0003800000 */
.L_x_21212:
        /* <DEDUP_REMOVED lines=15> */
.L_x_21216:
        /* <DEDUP_REMOVED lines=12> */
.L_x_21219:
[----:B------:R-:W-:-:S07]  /*13ac0*/  MOV R12, R20 ;  /* 0x00000014000c7202 */ /* 0x000fce0000000f00 */
.L_x_21220:
[----:B------:R-:W-:Y:S05]  /*13ad0*/  BSYNC B2 ;  /* 0x0000000000027941 */ /* 0x000fea0003800000 */
.L_x_21218:
        /* <DEDUP_REMOVED lines=16> */
.L_x_21224:
[----:B------:R-:W-:Y:S05]  /*13be0*/  BSYNC B3 ;  /* 0x0000000000037941 */ /* 0x000fea0003800000 */
.L_x_21223:
        /* <DEDUP_REMOVED lines=42> */
.L_x_21222:
[----:B------:R-:W-:Y:S05]  /*13e90*/  BSYNC B2 ;  /* 0x0000000000027941 */ /* 0x000fea0003800000 */
.L_x_21221:
        /* <DEDUP_REMOVED lines=10> */
.L_x_21217:
        /* <DEDUP_REMOVED lines=12> */
.L_x_21226:
[----:B------:R-:W-:-:S07]  /*14000*/  IMAD.MOV.U32 R35, RZ, RZ, R20 ;  /* 0x000000ffff237224 */ /* 0x000fce00078e0014 */
.L_x_21227:
[----:B------:R-:W-:Y:S05]  /*14010*/  BSYNC B2 ;  /* 0x0000000000027941 */ /* 0x000fea0003800000 */
.L_x_21225:
        /* <DEDUP_REMOVED lines=16> */
.L_x_21231:
[----:B------:R-:W-:Y:S05]  /*14120*/  BSYNC B3 ;  /* 0x0000000000037941 */ /* 0x000fea0003800000 */
.L_x_21230:
        /* <DEDUP_REMOVED lines=42> */
.L_x_21229:
[----:B------:R-:W-:Y:S05]  /*143d0*/  BSYNC B2 ;  /* 0x0000000000027941 */ /* 0x000fea0003800000 */
.L_x_21228:
        /* <DEDUP_REMOVED lines=15> */
.L_x_21232:
        /* <DEDUP_REMOVED lines=12> */
.L_x_21235:
[----:B------:R-:W-:-:S07]  /*14590*/  IMAD.MOV.U32 R11, RZ, RZ, R20 ;  /* 0x000000ffff0b7224 */ /* 0x000fce00078e0014 */
.L_x_21236:
[----:B------:R-:W-:Y:S05]  /*145a0*/  BSYNC B2 ;  /* 0x0000000000027941 */ /* 0x000fea0003800000 */
.L_x_21234:
        /* <DEDUP_REMOVED lines=16> */
.L_x_21240:
[----:B------:R-:W-:Y:S05]  /*146b0*/  BSYNC B3 ;  /* 0x0000000000037941 */ /* 0x000fea0003800000 */
.L_x_21239:
        /* <DEDUP_REMOVED lines=42> */
.L_x_21238:
[----:B------:R-:W-:Y:S05]  /*14960*/  BSYNC B2 ;  /* 0x0000000000027941 */ /* 0x000fea0003800000 */
.L_x_21237:
        /* <DEDUP_REMOVED lines=10> */
.L_x_21233:
        /* <DEDUP_REMOVED lines=12> */
.L_x_21242:
[----:B------:R-:W-:-:S07]  /*14ad0*/  IMAD.MOV.U32 R128, RZ, RZ, R20 ;  /* 0x000000ffff807224 */ /* 0x000fce00078e0014 */
.L_x_21243:
[----:B------:R-:W-:Y:S05]  /*14ae0*/  BSYNC B2 ;  /* 0x0000000000027941 */ /* 0x000fea0003800000 */
.L_x_21241:
        /* <DEDUP_REMOVED lines=16> */
.L_x_21247:
[----:B------:R-:W-:Y:S05]  /*14bf0*/  BSYNC B3 ;  /* 0x0000000000037941 */ /* 0x000fea0003800000 */
.L_x_21246:
        /* <DEDUP_REMOVED lines=42> */
.L_x_21245:
[----:B------:R-:W-:Y:S05]  /*14ea0*/  BSYNC B2 ;  /* 0x0000000000027941 */ /* 0x000fea0003800000 */
.L_x_21244:
        /* <DEDUP_REMOVED lines=15> */
.L_x_21248:
        /* <DEDUP_REMOVED lines=12> */
.L_x_21251:
[----:B------:R-:W-:-:S07]  /*15060*/  IMAD.MOV.U32 R10, RZ, RZ, R20 ;  /* 0x000000ffff0a7224 */ /* 0x000fce00078e0014 */
.L_x_21252:
[----:B------:R-:W-:Y:S05]  /*15070*/  BSYNC B2 ;  /* 0x0000000000027941 */ /* 0x000fea0003800000 */
.L_x_21250:
        /* <DEDUP_REMOVED lines=16> */
.L_x_21256:
[----:B------:R-:W-:Y:S05]  /*15180*/  BSYNC B3 ;  /* 0x0000000000037941 */ /* 0x000fea0003800000 */
.L_x_21255:
        /* <DEDUP_REMOVED lines=42> */
.L_x_21254:
[----:B------:R-:W-:Y:S05]  /*15430*/  BSYNC B2 ;  /* 0x0000000000027941 */ /* 0x000fea0003800000 */
.L_x_21253:
        /* <DEDUP_REMOVED lines=10> */
.L_x_21249:
        /* <DEDUP_REMOVED lines=12> */
.L_x_21258:
[----:B------:R-:W-:-:S07]  /*155a0*/  MOV R139, R20 ;  /* 0x00000014008b7202 */ /* 0x000fce0000000f00 */
.L_x_21259:
[----:B------:R-:W-:Y:S05]  /*155b0*/  BSYNC B2 ;  /* 0x0000000000027941 */ /* 0x000fea0003800000 */
.L_x_21257:
        /* <DEDUP_REMOVED lines=16> */
.L_x_21263:
[----:B------:R-:W-:Y:S05]  /*156c0*/  BSYNC B3 ;  /* 0x0000000000037941 */ /* 0x000fea0003800000 */
.L_x_21262:
        /* <DEDUP_REMOVED lines=42> */
.L_x_21261:
[----:B------:R-:W-:Y:S05]  /*15970*/  BSYNC B2 ;  /* 0x0000000000027941 */ /* 0x000fea0003800000 */
.L_x_21260:
        /* <DEDUP_REMOVED lines=15> */
.L_x_21264:
        /* <DEDUP_REMOVED lines=12> */
.L_x_21267:
[----:B------:R-:W-:-:S07]  /*15b30*/  MOV R9, R20 ;  /* 0x0000001400097202 */ /* 0x000fce0000000f00 */
.L_x_21268:
[----:B------:R-:W-:Y:S05]  /*15b40*/  BSYNC B2 ;  /* 0x0000000000027941 */ /* 0x000fea0003800000 */
.L_x_21266:
        /* <DEDUP_REMOVED lines=16> */
.L_x_21272:
[----:B------:R-:W-:Y:S05]  /*15c50*/  BSYNC B3 ;  /* 0x0000000000037941 */ /* 0x000fea0003800000 */
.L_x_21271:
        /* <DEDUP_REMOVED lines=42> */
.L_x_21270:
[----:B------:R-:W-:Y:S05]  /*15f00*/  BSYNC B2 ;  /* 0x0000000000027941 */ /* 0x000fea0003800000 */
.L_x_21269:
        /* <DEDUP_REMOVED lines=10> */
.L_x_21265:
        /* <DEDUP_REMOVED lines=12> */
.L_x_21274:
[----:B------:R-:W-:-:S07]  /*16070*/  IMAD.MOV.U32 R150, RZ, RZ, R20 ;  /* 0x000000ffff967224 */ /* 0x000fce00078e0014 */
.L_x_21275:
[----:B------:R-:W-:Y:S05]  /*16080*/  BSYNC B2 ;  /* 0x0000000000027941 */ /* 0x000fea0003800000 */
.L_x_21273:
        /* <DEDUP_REMOVED lines=16> */
.L_x_21279:
[----:B------:R-:W-:Y:S05]  /*16190*/  BSYNC B3 ;  /* 0x0000000000037941 */ /* 0x000fea0003800000 */
.L_x_21278:
        /* <DEDUP_REMOVED lines=42> */
.L_x_21277:
[----:B------:R-:W-:Y:S05]  /*16440*/  BSYNC B2 ;  /* 0x0000000000027941 */ /* 0x000fea0003800000 */
.L_x_21276:
        /* <DEDUP_REMOVED lines=13> */
.L_x_21280:
        /* <DEDUP_REMOVED lines=12> */
.L_x_21283:
[----:B------:R-:W-:-:S07]  /*165e0*/  IMAD.MOV.U32 R8, RZ, RZ, R20 ;  /* 0x000000ffff087224 */ /* 0x000fce00078e0014 */
.L_x_21284:
[----:B------:R-:W-:Y:S05]  /*165f0*/  BSYNC B2 ;  /* 0x0000000000027941 */ /* 0x000fea0003800000 */
.L_x_21282:
        /* <DEDUP_REMOVED lines=16> */
.L_x_21288:
[----:B------:R-:W-:Y:S05]  /*16700*/  BSYNC B3 ;  /* 0x0000000000037941 */ /* 0x000fea0003800000 */
.L_x_21287:
        /* <DEDUP_REMOVED lines=42> */
.L_x_21286:
[----:B------:R-:W-:Y:S05]  /*169b0*/  BSYNC B2 ;  /* 0x0000000000027941 */ /* 0x000fea0003800000 */
.L_x_21285:
        /* <DEDUP_REMOVED lines=10> */
.L_x_21281:
        /* <DEDUP_REMOVED lines=12> */
.L_x_21290:
[----:B------:R-:W-:-:S07]  /*16b20*/  IMAD.MOV.U32 R130, RZ, RZ, R20 ;  /* 0x000000ffff827224 */ /* 0x000fce00078e0014 */
.L_x_21291:
[----:B------:R-:W-:Y:S05]  /*16b30*/  BSYNC B2 ;  /* 0x0000000000027941 */ /* 0x000fea0003800000 */
.L_x_21289:
        /* <DEDUP_REMOVED lines=16> */
.L_x_21295:
[----:B------:R-:W-:Y:S05]  /*16c40*/  BSYNC B3 ;  /* 0x0000000000037941 */ /* 0x000fea0003800000 */
.L_x_21294:
        /* <DEDUP_REMOVED lines=42> */
.L_x_21293:
[----:B------:R-:W-:Y:S05]  /*16ef0*/  BSYNC B2 ;  /* 0x0000000000027941 */ /* 0x000fea0003800000 */
.L_x_21292:
        /* <DEDUP_REMOVED lines=13> */
.L_x_21296:
        /* <DEDUP_REMOVED lines=12> */
.L_x_21299:
[----:B------:R-:W-:-:S07]  /*17090*/  IMAD.MOV.U32 R7, RZ, RZ, R20 ;  /* 0x000000ffff077224 */ /* 0x000fce00078e0014 */
.L_x_21300:
[----:B------:R-:W-:Y:S05]  /*170a0*/  BSYNC B2 ;  /* 0x0000000000027941 */ /* 0x000fea0003800000 */
.L_x_21298:
        /* <DEDUP_REMOVED lines=16> */
.L_x_21304:
[----:B------:R-:W-:Y:S05]  /*171b0*/  BSYNC B3 ;  /* 0x0000000000037941 */ /* 0x000fea0003800000 */
.L_x_21303:
        /* <DEDUP_REMOVED lines=42> */
.L_x_21302:
[----:B------:R-:W-:Y:S05]  /*17460*/  BSYNC B2 ;  /* 0x0000000000027941 */ /* 0x000fea0003800000 */
.L_x_21301:
        /* <DEDUP_REMOVED lines=10> */
.L_x_21297:
        /* <DEDUP_REMOVED lines=12> */
.L_x_21306:
[----:B------:R-:W-:-:S07]  /*175d0*/  MOV R130, R20 ;  /* 0x0000001400827202 */ /* 0x000fce0000000f00 */
.L_x_21307:
[----:B------:R-:W-:Y:S05]  /*175e0*/  BSYNC B2 ;  /* 0x0000000000027941 */ /* 0x000fea0003800000 */
.L_x_21305:
        /* <DEDUP_REMOVED lines=16> */
.L_x_21311:
[----:B------:R-:W-:Y:S05]  /*176f0*/  BSYNC B3 ;  /* 0x0000000000037941 */ /* 0x000fea0003800000 */
.L_x_21310:
        /* <DEDUP_REMOVED lines=42> */
.L_x_21309:
[----:B------:R-:W-:Y:S05]  /*179a0*/  BSYNC B2 ;  /* 0x0000000000027941 */ /* 0x000fea0003800000 */
.L_x_21308:
        /* <DEDUP_REMOVED lines=13> */
.L_x_21312:
        /* <DEDUP_REMOVED lines=12> */
.L_x_21315:
[----:B------:R-:W-:-:S07]  /*17b40*/  MOV R6, R20 ;  /* 0x0000001400067202 */ /* 0x000fce0000000f00 */
.L_x_21316:
[----:B------:R-:W-:Y:S05]  /*17b50*/  BSYNC B2 ;  /* 0x0000000000027941 */ /* 0x000fea0003800000 */
.L_x_21314:
        /* <DEDUP_REMOVED lines=16> */
.L_x_21320:
[----:B------:R-:W-:Y:S05]  /*17c60*/  BSYNC B3 ;  /* 0x0000000000037941 */ /* 0x000fea0003800000 */
.L_x_21319:
        /* <DEDUP_REMOVED lines=42> */
.L_x_21318:
[----:B------:R-:W-:Y:S05]  /*17f10*/  BSYNC B2 ;  /* 0x0000000000027941 */ /* 0x000fea0003800000 */
.L_x_21317:
        /* <DEDUP_REMOVED lines=10> */
.L_x_21313:
        /* <DEDUP_REMOVED lines=54> */
.L_x_21321:
[----:B------:R-:W-:-:S07]  /*18320*/  VIADD R162, R162, 0x20 ;  /* 0x00000020a2a27836 */ /* 0x000fce0000000000 */
.L_x_21192:
[----:B------:R-:W-:Y:S05]  /*18330*/  BSYNC B1 ;  /* 0x0000000000017941 */ /* 0x000fea0003800000 */
.L_x_21191:
        /* <DEDUP_REMOVED lines=29> */
.L_x_21325:
[----:B------:R-:W-:-:S07]  /*18510*/  IMAD.MOV.U32 R2, RZ, RZ, R20 ;  /* 0x000000ffff027224 */ /* 0x000fce00078e0014 */
.L_x_21326:
[----:B------:R-:W-:Y:S05]  /*18520*/  BSYNC B2 ;  /* 0x0000000000027941 */ /* 0x000fea0003800000 */
.L_x_21324:
        /* <DEDUP_REMOVED lines=16> */
.L_x_21330:
[----:B------:R-:W-:Y:S05]  /*18630*/  BSYNC B3 ;  /* 0x0000000000037941 */ /* 0x000fea0003800000 */
.L_x_21329:
        /* <DEDUP_REMOVED lines=42> */
.L_x_21328:
[----:B------:R-:W-:Y:S05]  /*188e0*/  BSYNC B2 ;  /* 0x0000000000027941 */ /* 0x000fea0003800000 */
.L_x_21327:
        /* <DEDUP_REMOVED lines=20> */
.L_x_21331:
        /* <DEDUP_REMOVED lines=12> */
.L_x_21334:
[----:B------:R-:W-:-:S07]  /*18af0*/  IMAD.MOV.U32 R13, RZ, RZ, R20 ;  /* 0x000000ffff0d7224 */ /* 0x000fce00078e0014 */
.L_x_21335:
[----:B------:R-:W-:Y:S05]  /*18b00*/  BSYNC B2 ;  /* 0x0000000000027941 */ /* 0x000fea0003800000 */
.L_x_21333:
        /* <DEDUP_REMOVED lines=16> */
.L_x_21339:
[----:B------:R-:W-:Y:S05]  /*18c10*/  BSYNC B3 ;  /* 0x0000000000037941 */ /* 0x000fea0003800000 */
.L_x_21338:
        /* <DEDUP_REMOVED lines=42> */
.L_x_21337:
[----:B------:R-:W-:Y:S05]  /*18ec0*/  BSYNC B2 ;  /* 0x0000000000027941 */ /* 0x000fea0003800000 */
.L_x_21336:
        /* <DEDUP_REMOVED lines=10> */
.L_x_21332:
        /* <DEDUP_REMOVED lines=12> */
.L_x_21341:
[----:B------:R-:W-:-:S07]  /*19030*/  MOV R140, R20 ;  /* 0x00000014008c7202 */ /* 0x000fce0000000f00 */
.L_x_21342:
[----:B------:R-:W-:Y:S05]  /*19040*/  BSYNC B2 ;  /* 0x0000000000027941 */ /* 0x000fea0003800000 */
.L_x_21340:
        /* <DEDUP_REMOVED lines=16> */
.L_x_21346:
[----:B------:R-:W-:Y:S05]  /*19150*/  BSYNC B3 ;  /* 0x0000000000037941 */ /* 0x000fea0003800000 */
.L_x_21345:
        /* <DEDUP_REMOVED lines=42> */
.L_x_21344:
[----:B------:R-:W-:Y:S05]  /*19400*/  BSYNC B2 ;  /* 0x0000000000027941 */ /* 0x000fea0003800000 */
.L_x_21343:
        /* <DEDUP_REMOVED lines=15> */
.L_x_21347:
        /* <DEDUP_REMOVED lines=12> */
.L_x_21350:
[----:B------:R-:W-:-:S07]  /*195c0*/  MOV R12, R20 ;  /* 0x00000014000c7202 */ /* 0x000fce0000000f00 */
.L_x_21351:
[----:B------:R-:W-:Y:S05]  /*195d0*/  BSYNC B2 ;  /* 0x0000000000027941 */ /* 0x000fea0003800000 */
.L_x_21349:
        /* <DEDUP_REMOVED lines=16> */
.L_x_21355:
[----:B------:R-:W-:Y:S05]  /*196e0*/  BSYNC B3 ;  /* 0x0000000000037941 */ /* 0x000fea0003800000 */
.L_x_21354:
        /* <DEDUP_REMOVED lines=42> */
.L_x_21353:
[----:B------:R-:W-:Y:S05]  /*19990*/  BSYNC B2 ;  /* 0x0000000000027941 */ /* 0x000fea0003800000 */
.L_x_21352:
        /* <DEDUP_REMOVED lines=10> */
.L_x_21348:
        /* <DEDUP_REMOVED lines=12> */
.L_x_21357:
[----:B------:R-:W-:-:S07]  /*19b00*/  IMAD.MOV.U32 R37, RZ, RZ, R20 ;  /* 0x000000ffff257224 */ /* 0x000fce00078e0014 */
.L_x_21358:
[----:B------:R-:W-:Y:S05]  /*19b10*/  BSYNC B2 ;  /* 0x0000000000027941 */ /* 0x000fea0003800000 */
.L_x_21356:
        /* <DEDUP_REMOVED lines=16> */
.L_x_21362:
[----:B------:R-:W-:Y:S05]  /*19c20*/  BSYNC B3 ;  /* 0x0000000000037941 */ /* 0x000fea0003800000 */
.L_x_21361:
        /* <DEDUP_REMOVED lines=42> */
.L_x_21360:
[----:B------:R-:W-:Y:S05]  /*19ed0*/  BSYNC B2 ;  /* 0x0000000000027941 */ /* 0x000fea0003800000 */
.L_x_21359:
        /* <DEDUP_REMOVED lines=15> */
.L_x_21363:
        /* <DEDUP_REMOVED lines=12> */
.L_x_21366:
[----:B------:R-:W-:-:S07]  /*1a090*/  IMAD.MOV.U32 R11, RZ, RZ, R20 ;  /* 0x000000ffff0b7224 */ /* 0x000fce00078e0014 */
.L_x_21367:
[----:B------:R-:W-:Y:S05]  /*1a0a0*/  BSYNC B2 ;  /* 0x0000000000027941 */ /* 0x000fea0003800000 */
.L_x_21365:
        /* <DEDUP_REMOVED lines=16> */
.L_x_21371:
[----:B------:R-:W-:Y:S05]  /*1a1b0*/  BSYNC B3 ;  /* 0x0000000000037941 */ /* 0x000fea0003800000 */
.L_x_21370:
        /* <DEDUP_REMOVED lines=42> */
.L_x_21369:
[----:B------:R-:W-:Y:S05]  /*1a460*/  BSYNC B2 ;  /* 0x0000000000027941 */ /* 0x000fea0003800000 */
.L_x_21368:
        /* <DEDUP_REMOVED lines=10> */
.L_x_21364:
        /* <DEDUP_REMOVED lines=12> */
.L_x_21373:
[----:B------:R-:W-:-:S07]  /*1a5d0*/  IMAD.MOV.U32 R128, RZ, RZ, R20 ;  /* 0x000000ffff807224 */ /* 0x000fce00078e0014 */
.L_x_21374:
[----:B------:R-:W-:Y:S05]  /*1a5e0*/  BSYNC B2 ;  /* 0x0000000000027941 */ /* 0x000fea0003800000 */
.L_x_21372:
        /* <DEDUP_REMOVED lines=16> */
.L_x_21378:
[----:B------:R-:W-:Y:S05]  /*1a6f0*/  BSYNC B3 ;  /* 0x0000000000037941 */ /* 0x000fea0003800000 */
.L_x_21377:
        /* <DEDUP_REMOVED lines=42> */
.L_x_21376:
[----:B------:R-:W-:Y:S05]  /*1a9a0*/  BSYNC B2 ;  /* 0x0000000000027941 */ /* 0x000fea0003800000 */
.L_x_21375:
        /* <DEDUP_REMOVED lines=15> */
.L_x_21379:
        /* <DEDUP_REMOVED lines=12> */
.L_x_21382:
[----:B------:R-:W-:-:S07]  /*1ab60*/  IMAD.MOV.U32 R10, RZ, RZ, R20 ;  /* 0x000000ffff0a7224 */ /* 0x000fce00078e0014 */
.L_x_21383:
[----:B------:R-:W-:Y:S05]  /*1ab70*/  BSYNC B2 ;  /* 0x0000000000027941 */ /* 0x000fea0003800000 */
.L_x_21381:
        /* <DEDUP_REMOVED lines=16> */
.L_x_21387:
[----:B------:R-:W-:Y:S05]  /*1ac80*/  BSYNC B3 ;  /* 0x0000000000037941 */ /* 0x000fea0003800000 */
.L_x_21386:
        /* <DEDUP_REMOVED lines=42> */
.L_x_21385:
[----:B------:R-:W-:Y:S05]  /*1af30*/  BSYNC B2 ;  /* 0x0000000000027941 */ /* 0x000fea0003800000 */
.L_x_21384:
        /* <DEDUP_REMOVED lines=10> */
.L_x_21380:
        /* <DEDUP_REMOVED lines=12> */
.L_x_21389:
[----:B------:R-:W-:-:S07]  /*1b0a0*/  MOV R141, R20 ;  /* 0x00000014008d7202 */ /* 0x000fce0000000f00 */
.L_x_21390:
[----:B------:R-:W-:Y:S05]  /*1b0b0*/  BSYNC B2 ;  /* 0x0000000000027941 */ /* 0x000fea0003800000 */
.L_x_21388:
        /* <DEDUP_REMOVED lines=16> */
.L_x_21394:
[----:B------:R-:W-:Y:S05]  /*1b1c0*/  BSYNC B3 ;  /* 0x0000000000037941 */ /* 0x000fea0003800000 */
.L_x_21393:
        /* <DEDUP_REMOVED lines=42> */
.L_x_21392:
[----:B------:R-:W-:Y:S05]  /*1b470*/  BSYNC B2 ;  /* 0x0000000000027941 */ /* 0x000fea0003800000 */
.L_x_21391:
        /* <DEDUP_REMOVED lines=15> */
.L_x_21395:
        /* <DEDUP_REMOVED lines=12> */
.L_x_21398:
[----:B------:R-:W-:-:S07]  /*1b630*/  MOV R9, R20 ;  /* 0x0000001400097202 */ /* 0x000fce0000000f00 */
.L_x_21399:
[----:B------:R-:W-:Y:S05]  /*1b640*/  BSYNC B2 ;  /* 0x0000000000027941 */ /* 0x000fea0003800000 */
.L_x_21397:
        /* <DEDUP_REMOVED lines=16> */
.L_x_21403:
[----:B------:R-:W-:Y:S05]  /*1b750*/  BSYNC B3 ;  /* 0x0000000000037941 */ /* 0x000fea0003800000 */
.L_x_21402:
        /* <DEDUP_REMOVED lines=42> */
.L_x_21401:
[----:B------:R-:W-:Y:S05]  /*1ba00*/  BSYNC B2 ;  /* 0x0000000000027941 */ /* 0x000fea0003800000 */
.L_x_21400:
        /* <DEDUP_REMOVED lines=10> */
.L_x_21396:
        /* <DEDUP_REMOVED lines=12> */
.L_x_21405:
[----:B------:R-:W-:-:S07]  /*1bb70*/  IMAD.MOV.U32 R152, RZ, RZ, R20 ;  /* 0x000000ffff987224 */ /* 0x000fce00078e0014 */
.L_x_21406:
[----:B------:R-:W-:Y:S05]  /*1bb80*/  BSYNC B2 ;  /* 0x0000000000027941 */ /* 0x000fea0003800000 */
.L_x_21404:
        /* <DEDUP_REMOVED lines=16> */
.L_x_21410:
[----:B------:R-:W-:Y:S05]  /*1bc90*/  BSYNC B3 ;  /* 0x0000000000037941 */ /* 0x000fea0003800000 */
.L_x_21409:
        /* <DEDUP_REMOVED lines=42> */
.L_x_21408:
[----:B------:R-:W-:Y:S05]  /*1bf40*/  BSYNC B2 ;  /* 0x0000000000027941 */ /* 0x000fea0003800000 */
.L_x_21407:
        /* <DEDUP_REMOVED lines=13> */
.L_x_21411:
        /* <DEDUP_REMOVED lines=12> */
.L_x_21414:
[----:B------:R-:W-:-:S07]  /*1c0e0*/  IMAD.MOV.U32 R8, RZ, RZ, R20 ;  /* 0x000000ffff087224 */ /* 0x000fce00078e0014 */
.L_x_21415:
[----:B------:R-:W-:Y:S05]  /*1c0f0*/  BSYNC B2 ;  /* 0x0000000000027941 */ /* 0x000fea0003800000 */
.L_x_21413:
        /* <DEDUP_REMOVED lines=16> */
.L_x_21419:
[----:B------:R-:W-:Y:S05]  /*1c200*/  BSYNC B3 ;  /* 0x0000000000037941 */ /* 0x000fea0003800000 */
.L_x_21418:
        /* <DEDUP_REMOVED lines=42> */
.L_x_21417:
[----:B------:R-:W-:Y:S05]  /*1c4b0*/  BSYNC B2 ;  /* 0x0000000000027941 */ /* 0x000fea0003800000 */
.L_x_21416:
        /* <DEDUP_REMOVED lines=10> */
.L_x_21412:
        /* <DEDUP_REMOVED lines=12> */
.L_x_21421:
[----:B------:R-:W-:-:S07]  /*1c620*/  MOV R130, R20 ;  /* 0x0000001400827202 */ /* 0x000fce0000000f00 */
.L_x_21422:
[----:B------:R-:W-:Y:S05]  /*1c630*/  BSYNC B2 ;  /* 0x0000000000027941 */ /* 0x000fea0003800000 */
.L_x_21420:
        /* <DEDUP_REMOVED lines=16> */
.L_x_21426:
[----:B------:R-:W-:Y:S05]  /*1c740*/  BSYNC B3 ;  /* 0x0000000000037941 */ /* 0x000fea0003800000 */
.L_x_21425:
        /* <DEDUP_REMOVED lines=42> */
.L_x_21424:
[----:B------:R-:W-:Y:S05]  /*1c9f0*/  BSYNC B2 ;  /* 0x0000000000027941 */ /* 0x000fea0003800000 */
.L_x_21423:
        /* <DEDUP_REMOVED lines=13> */
.L_x_21427:
        /* <DEDUP_REMOVED lines=12> */
.L_x_21430:
[----:B------:R-:W-:-:S07]  /*1cb90*/  IMAD.MOV.U32 R7, RZ, RZ, R20 ;  /* 0x000000ffff077224 */ /* 0x000fce00078e0014 */
.L_x_21431:
[----:B------:R-:W-:Y:S05]  /*1cba0*/  BSYNC B2 ;  /* 0x0000000000027941 */ /* 0x000fea0003800000 */
.L_x_21429:
        /* <DEDUP_REMOVED lines=16> */
.L_x_21435:
[----:B------:R-:W-:Y:S05]  /*1ccb0*/  BSYNC B3 ;  /* 0x0000000000037941 */ /* 0x000fea0003800000 */
.L_x_21434:
        /* <DEDUP_REMOVED lines=42> */
.L_x_21433:
[----:B------:R-:W-:Y:S05]  /*1cf60*/  BSYNC B2 ;  /* 0x0000000000027941 */ /* 0x000fea0003800000 */
.L_x_21432:
        /* <DEDUP_REMOVED lines=10> */
.L_x_21428:
        /* <DEDUP_REMOVED lines=12> */
.L_x_21437:
[----:B------:R-:W-:-:S07]  /*1d0d0*/  MOV R130, R20 ;  /* 0x0000001400827202 */ /* 0x000fce0000000f00 */
.L_x_21438:
[----:B------:R-:W-:Y:S05]  /*1d0e0*/  BSYNC B2 ;  /* 0x0000000000027941 */ /* 0x000fea0003800000 */
.L_x_21436:
        /* <DEDUP_REMOVED lines=16> */
.L_x_21442:
[----:B------:R-:W-:Y:S05]  /*1d1f0*/  BSYNC B3 ;  /* 0x0000000000037941 */ /* 0x000fea0003800000 */
.L_x_21441:
        /* <DEDUP_REMOVED lines=42> */
.L_x_21440:
[----:B------:R-:W-:Y:S05]  /*1d4a0*/  BSYNC B2 ;  /* 0x0000000000027941 */ /* 0x000fea0003800000 */
.L_x_21439:
[----:B------:R-:W-:-:S05]  /*1d4b0*/  I2FP.F32.U32 R19, R130 ;  /* 0x0000008200137245 */ /* 0x000fca0000201000 */
[----:B------:R-:W-:-:S05]  /*1d4c0*/  FFMA.FTZ R19, R19, R180, 1.1641532182693481445e-10 ;  /* 0x2f00000013137423 */ /* 0x000fca00000100b4 */
[----:B------:R-:W-:Y:S01]  /*1d4d0*/  FSETP.GTU.FTZ.AND P5, PT, R19, R181, PT ;  /* 0x000000b51300720b */ /* 0x000fe20003fbc000 */
[----:B------:R-:W-:-:S05]  /*1d4e0*/  HADD2.F32 R19, -RZ, R131.H1_H1 ;  /* 0x30000083ff137230 */ /* 0x000fca0000004100 */
[----:B------:R-:W-:-:S05]  /*1d4f0*/  FMUL.FTZ R19, R19, R163 ;  /* 0x000000a313137220 */ /* 0x000fca0000410000 */
[----:B------:R-:W-:Y:S01]  /*1d500*/  FSEL R160, R19, RZ, !P5 ;  /* 0x000000ff13a07208 */ /* 0x000fe20006800000 */
[----:B------:R-:W-:Y:S06]  /*1d510*/  @P2 BRA `(.L_x_21443) ;  /* 0x0000000000182947 */ /* 0x000fec0003800000 */
[----:B------:R-:W-:Y:S01]  /*1d520*/  IMAD.MOV.U32 R19, RZ, RZ, R128 ;  /* 0x000000ffff137224 */ /* 0x000fe200078e0080 */
[----:B------:R-:W-:Y:S06]  /*1d530*/  @!P0 BRA `(.L_x_21444) ;  /* 0x0000000400608947 */ /* 0x000fec0003800000 */
[----:B------:R-:W-:-:S05]  /*1d540*/  HADD2.F32 R19, -RZ, R47.H1_H1 ;  /* 0x3000002fff137230 */ /* 0x000fca0000004100 */
[----:B------:R-:W-:Y:S01]  /*1d550*/  FADD.FTZ R160, R19, R160 ;  /* 0x000000a013a07221 */ /* 0x000fe20000010000 */
[----:B------:R-:W-:Y:S01]  /*1d560*/  MOV R19, R128 ;  /* 0x0000008000137202 */ /* 0x000fe20000000f00 */
[----:B------:R-:W-:Y:S06]  /*1d570*/  BRA `(.L_x_21444) ;  /* 0x0000000400507947 */ /* 0x000fec0003800000 */
.L_x_21443:
        /* <DEDUP_REMOVED lines=12> */
.L_x_21446:
[----:B------:R-:W-:-:S07]  /*1d640*/  IMAD.MOV.U32 R6, RZ, RZ, R20 ;  /* 0x000000ffff067224 */ /* 0x000fce00078e0014 */
.L_x_21447:
[----:B------:R-:W-:Y:S05]  /*1d650*/  BSYNC B2 ;  /* 0x0000000000027941 */ /* 0x000fea0003800000 */
.L_x_21445:
        /* <DEDUP_REMOVED lines=16> */
.L_x_21451:
[----:B------:R-:W-:Y:S05]  /*1d760*/  BSYNC B3 ;  /* 0x0000000000037941 */ /* 0x000fea0003800000 */
.L_x_21450:
        /* <DEDUP_REMOVED lines=42> */
.L_x_21449:
[----:B------:R-:W-:Y:S05]  /*1da10*/  BSYNC B2 ;  /* 0x0000000000027941 */ /* 0x000fea0003800000 */
.L_x_21448:
        /* <DEDUP_REMOVED lines=10> */
.L_x_21444:
        /* <DEDUP_REMOVED lines=54> */
.L_x_21452:
[----:B------:R-:W-:-:S07]  /*1de20*/  IADD3 R162, R162, 0x20, RZ ;  /* 0x00000020a2a27810 */ /* 0x000fce0007ffe0ff */
.L_x_21323:
[----:B------:R-:W-:Y:S05]  /*1de30*/  BSYNC B1 ;  /* 0x0000000000017941 */ /* 0x000fea0003800000 */
.L_x_21322:
        /* <DEDUP_REMOVED lines=29> */
.L_x_21456:
[----:B------:R-:W-:-:S07]  /*1e010*/  IMAD.MOV.U32 R0, RZ, RZ, R20 ;  /* 0x000000ffff007224 */ /* 0x000fce00078e0014 */
.L_x_21457:
[----:B------:R-:W-:Y:S05]  /*1e020*/  BSYNC B2 ;  /* 0x0000000000027941 */ /* 0x000fea0003800000 */
.L_x_21455:
        /* <DEDUP_REMOVED lines=16> */
.L_x_21461:
[----:B------:R-:W-:Y:S05]  /*1e130*/  BSYNC B3 ;  /* 0x0000000000037941 */ /* 0x000fea0003800000 */
.L_x_21460:
        /* <DEDUP_REMOVED lines=42> */
.L_x_21459:
[----:B------:R-:W-:Y:S05]  /*1e3e0*/  BSYNC B2 ;  /* 0x0000000000027941 */ /* 0x000fea0003800000 */
.L_x_21458:
[----:B------:R-:W0:Y:S01]  /*1e3f0*/  LDC R181, c[0x0][0x294] ;  /* 0x0000a500ffb57b82 */ /* 0x000e220000000800 */
[----:B------:R-:W-:Y:S01]  /*1e400*/  HFMA2.MMA R180, -RZ, RZ, 0.1171875, 0 ;  /* 0x2f800000ffb47435 */ /* 0x000fe200000001ff */
[----:B------:R-:W-:Y:S02]  /*1e410*/  I2FP.F32.U32 R0, R0 ;  /* 0x0000000000007245 */ /* 0x000fe40000201000 */
[----:B------:R-:W-:Y:S02]  /*1e420*/  ISETP.NE.U32.AND P2, PT, R38, RZ, PT ;  /* 0x000000ff2600720c */ /* 0x000fe40003f45070 */
[----:B------:R-:W-:Y:S02]  /*1e430*/  LOP3.LUT R23, R23, 0xffffffef, RZ, 0xc0, !PT ;  /* 0xffffffef17177812 */ /* 0x000fe400078ec0ff */
[----:B------:R-:W1:Y:S01]  /*1e440*/  LDC R163, c[0x0][0x298] ;  /* 0x0000a600ffa37b82 */ /* 0x000e620000000800 */
[----:B------:R-:W-:Y:S02]  /*1e450*/  ISETP.NE.AND.EX P2, PT, R39, RZ, PT, P2 ;  /* 0x000000ff2700720c */ /* 0x000fe40003f45320 */
[----:B------:R-:W-:-:S05]  /*1e460*/  FFMA.FTZ R0, R0, R180, 1.1641532182693481445e-10 ;  /* 0x2f00000000007423 */ /* 0x000fca00000100b4 */
        /* <DEDUP_REMOVED lines=12> */
.L_x_21462:
        /* <DEDUP_REMOVED lines=12> */
.L_x_21465:
[----:B------:R-:W-:-:S07]  /*1e5f0*/  IMAD.MOV.U32 R13, RZ, RZ, R20 ;  /* 0x000000ffff0d7224 */ /* 0x000fce00078e0014 */
.L_x_21466:
[----:B------:R-:W-:Y:S05]  /*1e600*/  BSYNC B2 ;  /* 0x0000000000027941 */ /* 0x000fea0003800000 */
.L_x_21464:
        /* <DEDUP_REMOVED lines=16> */
.L_x_21470:
[----:B------:R-:W-:Y:S05]  /*1e710*/  BSYNC B3 ;  /* 0x0000000000037941 */ /* 0x000fea0003800000 */
.L_x_21469:
        /* <DEDUP_REMOVED lines=42> */
.L_x_21468:
[----:B------:R-:W-:Y:S05]  /*1e9c0*/  BSYNC B2 ;  /* 0x0000000000027941 */ /* 0x000fea0003800000 */
.L_x_21467:
        /* <DEDUP_REMOVED lines=10> */
.L_x_21463:
        /* <DEDUP_REMOVED lines=12> */
.L_x_21472:
[----:B------:R-:W-:-:S07]  /*1eb30*/  MOV R142, R20 ;  /* 0x00000014008e7202 */ /* 0x000fce0000000f00 */
.L_x_21473:
[----:B------:R-:W-:Y:S05]  /*1eb40*/  BSYNC B2 ;  /* 0x0000000000027941 */ /* 0x000fea0003800000 */
.L_x_21471:
        /* <DEDUP_REMOVED lines=16> */
.L_x_21477:
[----:B------:R-:W-:Y:S05]  /*1ec50*/  BSYNC B3 ;  /* 0x0000000000037941 */ /* 0x000fea0003800000 */
.L_x_21476:
        /* <DEDUP_REMOVED lines=42> */
.L_x_21475:
[----:B------:R-:W-:Y:S05]  /*1ef00*/  BSYNC B2 ;  /* 0x0000000000027941 */ /* 0x000fea0003800000 */
.L_x_21474:
        /* <DEDUP_REMOVED lines=15> */
.L_x_21478:
        /* <DEDUP_REMOVED lines=12> */
.L_x_21481:
[----:B------:R-:W-:-:S07]  /*1f0c0*/  IMAD.MOV.U32 R12, RZ, RZ, R20 ;  /* 0x000000ffff0c7224 */ /* 0x000fce00078e0014 */
.L_x_21482:
[----:B------:R-:W-:Y:S05]  /*1f0d0*/  BSYNC B2 ;  /* 0x0000000000027941 */ /* 0x000fea0003800000 */
.L_x_21480:
        /* <DEDUP_REMOVED lines=16> */
.L_x_21486:
[----:B------:R-:W-:Y:S05]  /*1f1e0*/  BSYNC B3 ;  /* 0x0000000000037941 */ /* 0x000fea0003800000 */
.L_x_21485:
        /* <DEDUP_REMOVED lines=42> */
.L_x_21484:
[----:B------:R-:W-:Y:S05]  /*1f490*/  BSYNC B2 ;  /* 0x0000000000027941 */ /* 0x000fea0003800000 */
.L_x_21483:
        /* <DEDUP_REMOVED lines=10> */
.L_x_21479:
        /* <DEDUP_REMOVED lines=12> */
.L_x_21488:
[----:B------:R-:W-:-:S07]  /*1f600*/  MOV R39, R20 ;  /* 0x0000001400277202 */ /* 0x000fce0000000f00 */
.L_x_21489:
[----:B------:R-:W-:Y:S05]  /*1f610*/  BSYNC B2 ;  /* 0x0000000000027941 */ /* 0x000fea0003800000 */
.L_x_21487:
        /* <DEDUP_REMOVED lines=16> */
.L_x_21493:
[----:B------:R-:W-:Y:S05]  /*1f720*/  BSYNC B3 ;  /* 0x0000000000037941 */ /* 0x000fea0003800000 */
.L_x_21492:
        /* <DEDUP_REMOVED lines=42> */
.L_x_21491:
[----:B------:R-:W-:Y:S05]  /*1f9d0*/  BSYNC B2 ;  /* 0x0000000000027941 */ /* 0x000fea0003800000 */
.L_x_21490:
        /* <DEDUP_REMOVED lines=15> */
.L_x_21494:
        /* <DEDUP_REMOVED lines=12> */
.L_x_21497:
[----:B------:R-:W-:-:S07]  /*1fb90*/  IMAD.MOV.U32 R11, RZ, RZ, R20 ;  /* 0x000000ffff0b7224 */ /* 0x000fce00078e0014 */
.L_x_21498:
[----:B------:R-:W-:Y:S05]  /*1fba0*/  BSYNC B2 ;  /* 0x0000000000027941 */ /* 0x000fea0003800000 */
.L_x_21496:
        /* <DEDUP_REMOVED lines=16> */
.L_x_21502:
[----:B------:R-:W-:Y:S05]  /*1fcb0*/  BSYNC B3 ;  /* 0x0000000000037941 */ /* 0x000fea0003800000 */
.L_x_21501:
        /* <DEDUP_REMOVED lines=42> */
.L_x_21500:
[----:B------:R-:W-:Y:S05]  /*1ff60*/  BSYNC B2 ;  /* 0x0000000000027941 */ /* 0x000fea0003800000 */
.L_x_21499:
        /* <DEDUP_REMOVED lines=10> */
.L_x_21495:
        /* <DEDUP_REMOVED lines=12> */
.L_x_21504:
[----:B------:R-:W-:-:S07]  /*200d0*/  MOV R128, R20 ;  /* 0x0000001400807202 */ /* 0x000fce0000000f00 */
.L_x_21505:
[----:B------:R-:W-:Y:S05]  /*200e0*/  BSYNC B2 ;  /* 0x0000000000027941 */ /* 0x000fea0003800000 */
.L_x_21503:
        /* <DEDUP_REMOVED lines=16> */
.L_x_21509:
[----:B------:R-:W-:Y:S05]  /*201f0*/  BSYNC B3 ;  /* 0x0000000000037941 */ /* 0x000fea0003800000 */
.L_x_21508:
        /* <DEDUP_REMOVED lines=42> */
.L_x_21507:
[----:B------:R-:W-:Y:S05]  /*204a0*/  BSYNC B2 ;  /* 0x0000000000027941 */ /* 0x000fea0003800000 */
.L_x_21506:
        /* <DEDUP_REMOVED lines=15> */
.L_x_21510:
        /* <DEDUP_REMOVED lines=12> */
.L_x_21513:
[----:B------:R-:W-:-:S07]  /*20660*/  IMAD.MOV.U32 R10, RZ, RZ, R20 ;  /* 0x000000ffff0a7224 */ /* 0x000fce00078e0014 */
.L_x_21514:
[----:B------:R-:W-:Y:S05]  /*20670*/  BSYNC B2 ;  /* 0x0000000000027941 */ /* 0x000fea0003800000 */
.L_x_21512:
        /* <DEDUP_REMOVED lines=16> */
.L_x_21518:
[----:B------:R-:W-:Y:S05]  /*20780*/  BSYNC B3 ;  /* 0x0000000000037941 */ /* 0x000fea0003800000 */
.L_x_21517:
        /* <DEDUP_REMOVED lines=42> */
.L_x_21516:
[----:B------:R-:W-:Y:S05]  /*20a30*/  BSYNC B2 ;  /* 0x0000000000027941 */ /* 0x000fea0003800000 */
.L_x_21515:
        /* <DEDUP_REMOVED lines=10> */
.L_x_21511:
        /* <DEDUP_REMOVED lines=12> */
.L_x_21520:
[----:B------:R-:W-:-:S07]  /*20ba0*/  MOV R143, R20 ;  /* 0x00000014008f7202 */ /* 0x000fce0000000f00 */
.L_x_21521:
[----:B------:R-:W-:Y:S05]  /*20bb0*/  BSYNC B2 ;  /* 0x0000000000027941 */ /* 0x000fea0003800000 */
.L_x_21519:
        /* <DEDUP_REMOVED lines=16> */
.L_x_21525:
[----:B------:R-:W-:Y:S05]  /*20cc0*/  BSYNC B3 ;  /* 0x0000000000037941 */ /* 0x000fea0003800000 */
.L_x_21524:
        /* <DEDUP_REMOVED lines=42> */
.L_x_21523:
[----:B------:R-:W-:Y:S05]  /*20f70*/  BSYNC B2 ;  /* 0x0000000000027941 */ /* 0x000fea0003800000 */
.L_x_21522:
        /* <DEDUP_REMOVED lines=15> */
.L_x_21526:
        /* <DEDUP_REMOVED lines=12> */
.L_x_21529:
[----:B------:R-:W-:-:S07]  /*21130*/  IMAD.MOV.U32 R9, RZ, RZ, R20 ;  /* 0x000000ffff097224 */ /* 0x000fce00078e0014 */
.L_x_21530:
[----:B------:R-:W-:Y:S05]  /*21140*/  BSYNC B2 ;  /* 0x0000000000027941 */ /* 0x000fea0003800000 */
.L_x_21528:
        /* <DEDUP_REMOVED lines=16> */
.L_x_21534:
[----:B------:R-:W-:Y:S05]  /*21250*/  BSYNC B3 ;  /* 0x0000000000037941 */ /* 0x000fea0003800000 */
.L_x_21533:
        /* <DEDUP_REMOVED lines=42> */
.L_x_21532:
[----:B------:R-:W-:Y:S05]  /*21500*/  BSYNC B2 ;  /* 0x0000000000027941 */ /* 0x000fea0003800000 */
.L_x_21531:
        /* <DEDUP_REMOVED lines=10> */
.L_x_21527:
        /* <DEDUP_REMOVED lines=12> */
.L_x_21536:
[----:B------:R-:W-:-:S07]  /*21670*/  MOV R154, R20 ;  /* 0x00000014009a7202 */ /* 0x000fce0000000f00 */
.L_x_21537:
[----:B------:R-:W-:Y:S05]  /*21680*/  BSYNC B2 ;  /* 0x0000000000027941 */ /* 0x000fea0003800000 */
.L_x_21535:
        /* <DEDUP_REMOVED lines=16> */
.L_x_21541:
[----:B------:R-:W-:Y:S05]  /*21790*/  BSYNC B3 ;  /* 0x0000000000037941 */ /* 0x000fea0003800000 */
.L_x_21540:
        /* <DEDUP_REMOVED lines=42> */
.L_x_21539:
[----:B------:R-:W-:Y:S05]  /*21a40*/  BSYNC B2 ;  /* 0x0000000000027941 */ /* 0x000fea0003800000 */
.L_x_21538:
        /* <DEDUP_REMOVED lines=13> */
.L_x_21542:
        /* <DEDUP_REMOVED lines=12> */
.L_x_21545:
[----:B------:R-:W-:-:S07]  /*21be0*/  IMAD.MOV.U32 R8, RZ, RZ, R20 ;  /* 0x000000ffff087224 */ /* 0x000fce00078e0014 */
.L_x_21546:
[----:B------:R-:W-:Y:S05]  /*21bf0*/  BSYNC B2 ;  /* 0x0000000000027941 */ /* 0x000fea0003800000 */
.L_x_21544:
        /* <DEDUP_REMOVED lines=16> */
.L_x_21550:
[----:B------:R-:W-:Y:S05]  /*21d00*/  BSYNC B3 ;  /* 0x0000000000037941 */ /* 0x000fea0003800000 */
.L_x_21549:
        /* <DEDUP_REMOVED lines=42> */
.L_x_21548:
[----:B------:R-:W-:Y:S05]  /*21fb0*/  BSYNC B2 ;  /* 0x0000000000027941 */ /* 0x000fea0003800000 */
.L_x_21547:
        /* <DEDUP_REMOVED lines=10> */
.L_x_21543:
        /* <DEDUP_REMOVED lines=12> */
.L_x_21552:
[----:B------:R-:W-:-:S07]  /*22120*/  MOV R130, R20 ;  /* 0x0000001400827202 */ /* 0x000fce0000000f00 */
.L_x_21553:
[----:B------:R-:W-:Y:S05]  /*22130*/  BSYNC B2 ;  /* 0x0000000000027941 */ /* 0x000fea0003800000 */
.L_x_21551:
        /* <DEDUP_REMOVED lines=16> */
.L_x_21557:
[----:B------:R-:W-:Y:S05]  /*22240*/  BSYNC B3 ;  /* 0x0000000000037941 */ /* 0x000fea0003800000 */
.L_x_21556:
        /* <DEDUP_REMOVED lines=42> */
.L_x_21555:
[----:B------:R-:W-:Y:S05]  /*224f0*/  BSYNC B2 ;  /* 0x0000000000027941 */ /* 0x000fea0003800000 */
.L_x_21554:
        /* <DEDUP_REMOVED lines=13> */
.L_x_21558:
        /* <DEDUP_REMOVED lines=12> */
.L_x_21561:
[----:B------:R-:W-:-:S07]  /*22690*/  IMAD.MOV.U32 R7, RZ, RZ, R20 ;  /* 0x000000ffff077224 */ /* 0x000fce00078e0014 */
.L_x_21562:
[----:B------:R-:W-:Y:S05]  /*226a0*/  BSYNC B2 ;  /* 0x0000000000027941 */ /* 0x000fea0003800000 */
.L_x_21560:
        /* <DEDUP_REMOVED lines=16> */
.L_x_21566:
[----:B------:R-:W-:Y:S05]  /*227b0*/  BSYNC B3 ;  /* 0x0000000000037941 */ /* 0x000fea0003800000 */
.L_x_21565:
        /* <DEDUP_REMOVED lines=42> */
.L_x_21564:
[----:B------:R-:W-:Y:S05]  /*22a60*/  BSYNC B2 ;  /* 0x0000000000027941 */ /* 0x000fea0003800000 */
.L_x_21563:
        /* <DEDUP_REMOVED lines=10> */
.L_x_21559:
        /* <DEDUP_REMOVED lines=12> */
.L_x_21568:
[----:B------:R-:W-:-:S07]  /*22bd0*/  MOV R130, R20 ;  /* 0x0000001400827202 */ /* 0x000fce0000000f00 */
.L_x_21569:
[----:B------:R-:W-:Y:S05]  /*22be0*/  BSYNC B2 ;  /* 0x0000000000027941 */ /* 0x000fea0003800000 */
.L_x_21567:
        /* <DEDUP_REMOVED lines=16> */
.L_x_21573:
[----:B------:R-:W-:Y:S05]  /*22cf0*/  BSYNC B3 ;  /* 0x0000000000037941 */ /* 0x000fea0003800000 */
.L_x_21572:
        /* <DEDUP_REMOVED lines=42> */
.L_x_21571:
[----:B------:R-:W-:Y:S05]  /*22fa0*/  BSYNC B2 ;  /* 0x0000000000027941 */ /* 0x000fea0003800000 */
.L_x_21570:
        /* <DEDUP_REMOVED lines=13> */
.L_x_21574:
        /* <DEDUP_REMOVED lines=12> */
.L_x_21577:
[----:B------:R-:W-:-:S07]  /*23140*/  IMAD.MOV.U32 R6, RZ, RZ, R20 ;  /* 0x000000ffff067224 */ /* 0x000fce00078e0014 */
.L_x_21578:
[----:B------:R-:W-:Y:S05]  /*23150*/  BSYNC B2 ;  /* 0x0000000000027941 */ /* 0x000fea0003800000 */
.L_x_21576:
        /* <DEDUP_REMOVED lines=16> */
.L_x_21582:
[----:B------:R-:W-:Y:S05]  /*23260*/  BSYNC B3 ;  /* 0x0000000000037941 */ /* 0x000fea0003800000 */
.L_x_21581:
        /* <DEDUP_REMOVED lines=42> */
.L_x_21580:
[----:B------:R-:W-:Y:S05]  /*23510*/  BSYNC B2 ;  /* 0x0000000000027941 */ /* 0x000fea0003800000 */
.L_x_21579:
        /* <DEDUP_REMOVED lines=10> */
.L_x_21575:
        /* <DEDUP_REMOVED lines=54> */
.L_x_21454:
[----:B------:R-:W-:Y:S05]  /*23920*/  BSYNC B1 ;  /* 0x0000000000017941 */ /* 0x000fea0003800000 */
.L_x_21453:
        /* <DEDUP_REMOVED lines=177> */
.L_x_21608:
        /* <DEDUP_REMOVED lines=36> */
[----:B------:R-:W-:Y:S01]  /*24680*/  F2FP.F16.F32.PACK_AB R128, R129, R128 ;  /* 0x000000808180723e */ /* 0x000fe200000000ff */
        /* <DEDUP_REMOVED lines=8> */
[----:B------:R-:W-:Y:S01]  /*24710*/  F2FP.F16.F32.PACK_AB R129, R162, R129 ;  /* 0x00000081a281723e */ /* 0x000fe200000000ff */
[--C-:B------:R-:W-:Y:S01]  /*24720*/  FADD.FTZ R162, R145, -R180.reuse ;  /* 0x800000b491a27221 */ /* 0x100fe20000010000 */
[----:B------:R-:W-:Y:S01]  /*24730*/  F2FP.F16.F32.PACK_AB R130, R131, R130 ;  /* 0x000000828382723e */ /* 0x000fe200000000ff */
[----:B------:R-:W-:Y:S02]  /*24740*/  FADD.FTZ R131, R156, -R180 ;  /* 0x800000b49c837221 */ /* 0x000fe40000010000 */
[C---:B------:R-:W-:Y:S02]  /*24750*/  FMUL.FTZ R248, R181.reuse, R162 ;  /* 0x000000a2b5f87220 */ /* 0x040fe40000410000 */
[----:B------:R-:W-:Y:S02]  /*24760*/  FMUL.FTZ R249, R181, R131 ;  /* 0x00000083b5f97220 */ /* 0x000fe40000410000 */
[----:B------:R-:W-:Y:S02]  /*24770*/  FFMA.FTZ R131, R250, R248, R178 ;  /* 0x000000f8fa837223 */ /* 0x000fe400000100b2 */
[----:B------:R-:W-:Y:S01]  /*24780*/  FFMA.FTZ R162, R163, R249, R179 ;  /* 0x000000f9a3a27223 */ /* 0x000fe200000100b3 */
[----:B------:R-:W0:Y:S04]  /*24790*/  LDC.64 R250, c[0x0][0x2c0] ;  /* 0x0000b000fffa7b82 */ /* 0x000e280000000a00 */
[----:B------:R-:W-:-:S04]  /*247a0*/  F2FP.F16.F32.PACK_AB R131, R162, R131 ;  /* 0x00000083a283723e */ /* 0x000fc800000000ff */
        /* <DEDUP_REMOVED lines=14> */
[----:B------:R-:W-:Y:S01]  /*24890*/  F2FP.F16.F32.PACK_AB R131, R128, R131 ;  /* 0x000000838083723e */ /* 0x000fe200000000ff */
[----:B------:R-:W-:Y:S01]  /*248a0*/  FFMA.FTZ R130, R130, R246, R168 ;  /* 0x000000f682827223 */ /* 0x000fe200000100a8 */
[----:B------:R-:W-:Y:S01]  /*248b0*/  FFMA.FTZ R162, R162, R247, R169 ;  /* 0x000000f7a2a27223 */ /* 0x000fe200000100a9 */
[----:B------:R-:W-:-:S04]  /*248c0*/  FFMA.FTZ R163, R163, R245, R167 ;  /* 0x000000f5a3a37223 */ /* 0x000fc800000100a7 */
[----:B------:R-:W-:Y:S02]  /*248d0*/  F2FP.F16.F32.PACK_AB R130, R162, R130 ;  /* 0x00000082a282723e */ /* 0x000fe400000000ff */
[----:B------:R-:W-:Y:S01]  /*248e0*/  F2FP.F16.F32.PACK_AB R129, R163, R129 ;  /* 0x00000081a381723e */ /* 0x000fe200000000ff */
[C---:B0-----:R-:W-:Y:S01]  /*248f0*/  IMAD.WIDE.U32 R162, R15.reuse, 0x10, R250 ;  /* 0x000000100fa27825 */ /* 0x041fe200078e00fa */
[----:B------:R-:W-:-:S03]  /*24900*/  IADD3 R15, R15, 0x20, RZ ;  /* 0x000000200f0f7810 */ /* 0x000fc60007ffe0ff */
[----:B--2---:R-:W-:Y:S01]  /*24910*/  FFMA.FTZ R183, R248, R183, R165 ;  /* 0x000000b7f8b77223 */ /* 0x004fe200000100a5 */
[----:B---3--:R-:W-:-:S05]  /*24920*/  FFMA.FTZ R128, R249, R182, R164 ;  /* 0x000000b6f9807223 */ /* 0x008fca00000100a4 */
[----:B------:R-:W-:-:S05]  /*24930*/  F2FP.F16.F32.PACK_AB R128, R183, R128 ;  /* 0x00000080b780723e */ /* 0x000fca00000000ff */
[----:B------:R2:W-:Y:S02]  /*24940*/  STG.E.128 desc[UR4][R162.64], R128 ;  /* 0x00000080a2007986 */ /* 0x0005e4000c101d04 */
.L_x_21585:
[----:B------:R-:W-:Y:S05]  /*24950*/  BSYNC B1 ;  /* 0x0000000000017941 */ /* 0x000fea0003800000 */
.L_x_21584:
        /* <DEDUP_REMOVED lines=16> */
[----:B------:R-:W-:Y:S01]  /*24a60*/  F2FP.F16.F32.PACK_AB R128, R129, R128 ;  /* 0x000000808180723e */ /* 0x000fe200000000ff */
[----:B------:R-:W-:-:S04]  /*24a70*/  FADD.FTZ R129, R31, -R180 ;  /* 0x800000b41f817221 */ /* 0x000fc80000010000 */
[----:B------:R-:W-:Y:S01]  /*24a80*/  FMUL.FTZ R244, R181, R129 ;  /* 0x00000081b5f47220 */ /* 0x000fe20000410000 */
[----:B------:R-:W-:-:S04]  /*24a90*/  FADD.FTZ R129, R146, -R180 ;  /* 0x800000b492817221 */ /* 0x000fc80000010000 */
        /* <DEDUP_REMOVED lines=32> */
[----:B0-----:R-:W-:-:S04]  /*24ca0*/  IMAD.WIDE.U32 R162, R15, 0x10, R250 ;  /* 0x000000100fa27825 */ /* 0x001fc800078e00fa */
[----:B------:R-:W-:Y:S02]  /*24cb0*/  VIADD R15, R15, 0x20 ;  /* 0x000000200f0f7836 */ /* 0x000fe40000000000 */
[----:B--2---:R-:W-:Y:S01]  /*24cc0*/  FFMA.FTZ R183, R248, R183, R117 ;  /* 0x000000b7f8b77223 */ /* 0x004fe20000010075 */
[----:B---3--:R-:W-:-:S05]  /*24cd0*/  FFMA.FTZ R128, R249, R182, R116 ;  /* 0x000000b6f9807223 */ /* 0x008fca0000010074 */
[----:B------:R-:W-:-:S05]  /*24ce0*/  F2FP.F16.F32.PACK_AB R128, R183, R128 ;  /* 0x00000080b780723e */ /* 0x000fca00000000ff */
[----:B------:R3:W-:Y:S02]  /*24cf0*/  STG.E.128 desc[UR4][R162.64], R128 ;  /* 0x00000080a2007986 */ /* 0x0007e4000c101d04 */
.L_x_21587:
[----:B------:R-:W-:Y:S05]  /*24d00*/  BSYNC B1 ;  /* 0x0000000000017941 */ /* 0x000fea0003800000 */
.L_x_21586:
        /* <DEDUP_REMOVED lines=58> */
.L_x_21589:
[----:B------:R-:W-:Y:S05]  /*250b0*/  BSYNC B1 ;  /* 0x0000000000017941 */ /* 0x000fea0003800000 */
.L_x_21588:
        /* <DEDUP_REMOVED lines=46> */
[----:B----4-:R-:W-:-:S04]  /*253a0*/  FFMA.FTZ R163, R163, R245, R87 ;  /* 0x000000f5a3a37223 */ /* 0x010fc80000010057 */
[----:B------:R-:W-:Y:S01]  /*253b0*/  F2FP.F16.F32.PACK_AB R130, R162, R130 ;  /* 0x00000082a282723e */ /* 0x000fe200000000ff */
[----:B------:R-:W-:Y:S01]  /*253c0*/  FFMA.FTZ R183, R248, R183, R85 ;  /* 0x000000b7f8b77223 */ /* 0x000fe20000010055 */
[----:B------:R-:W-:Y:S01]  /*253d0*/  F2FP.F16.F32.PACK_AB R129, R163, R129 ;  /* 0x00000081a381723e */ /* 0x000fe200000000ff */
[----:B0-----:R-:W-:-:S03]  /*253e0*/  IMAD.WIDE.U32 R162, R15, 0x10, R250 ;  /* 0x000000100fa27825 */ /* 0x001fc600078e00fa */
[----:B------:R-:W-:Y:S01]  /*253f0*/  F2FP.F16.F32.PACK_AB R128, R183, R128 ;  /* 0x00000080b780723e */ /* 0x000fe200000000ff */
[----:B------:R-:W-:-:S04]  /*25400*/  VIADD R15, R15, 0x20 ;  /* 0x000000200f0f7836 */ /* 0x000fc80000000000 */
[----:B------:R0:W-:Y:S03]  /*25410*/  STG.E.128 desc[UR4][R162.64], R128 ;  /* 0x00000080a2007986 */ /* 0x0001e6000c101d04 */
.L_x_21591:
[----:B------:R-:W-:Y:S05]  /*25420*/  BSYNC B1 ;  /* 0x0000000000017941 */ /* 0x000fea0003800000 */
.L_x_21590:
        /* <DEDUP_REMOVED lines=42> */
[----:B------:R-:W-:Y:S01]  /*256d0*/  F2FP.F16.F32.PACK_AB R131, R128, R131 ;  /* 0x000000838083723e */ /* 0x000fe200000000ff */
[----:B------:R-:W-:Y:S02]  /*256e0*/  FFMA.FTZ R128, R236, R182, R68 ;  /* 0x000000b6ec807223 */ /* 0x000fe40000010044 */
[----:B------:R-:W-:-:S02]  /*256f0*/  F2FP.F16.F32.PACK_AB R130, R162, R130 ;  /* 0x00000082a282723e */ /* 0x000fc400000000ff */
[----:B------:R-:W-:Y:S01]  /*25700*/  F2FP.F16.F32.PACK_AB R129, R163, R129 ;  /* 0x00000081a381723e */ /* 0x000fe200000000ff */
[----:B0-----:R-:W-:Y:S01]  /*25710*/  IMAD.WIDE.U32 R162, R15, 0x10, R250 ;  /* 0x000000100fa27825 */ /* 0x001fe200078e00fa */
[----:B------:R-:W-:Y:S02]  /*25720*/  F2FP.F16.F32.PACK_AB R128, R183, R128 ;  /* 0x00000080b780723e */ /* 0x000fe400000000ff */
[----:B------:R-:W-:-:S03]  /*25730*/  IADD3 R15, R15, 0x20, RZ ;  /* 0x000000200f0f7810 */ /* 0x000fc60007ffe0ff */
[----:B------:R0:W-:Y:S04]  /*25740*/  STG.E.128 desc[UR4][R162.64], R128 ;  /* 0x00000080a2007986 */ /* 0x0001e8000c101d04 */
.L_x_21593:
[----:B------:R-:W-:Y:S05]  /*25750*/  BSYNC B1 ;  /* 0x0000000000017941 */ /* 0x000fea0003800000 */
.L_x_21592:
        /* <DEDUP_REMOVED lines=17> */
[----:B------:R-:W-:Y:S01]  /*25870*/  F2FP.F16.F32.PACK_AB R128, R129, R128 ;  /* 0x000000808180723e */ /* 0x000fe200000000ff */
[----:B------:R-:W-:Y:S01]  /*25880*/  FADD.FTZ R129, R142, -R180 ;  /* 0x800000b48e817221 */ /* 0x000fe20000010000 */
[----:B------:R-:W-:Y:S01]  /*25890*/  FFMA.FTZ R131, R225, R247, R57 ;  /* 0x000000f7e1837223 */ /* 0x000fe20000010039 */
[----:B------:R-:W-:-:S02]  /*258a0*/  FFMA.FTZ R183, R221, R183, R53 ;  /* 0x000000b7ddb77223 */ /* 0x000fc40000010035 */
[----:B------:R-:W-:Y:S01]  /*258b0*/  FMUL.FTZ R182, R181, R129 ;  /* 0x00000081b5b67220 */ /* 0x000fe20000410000 */
[----:B------:R-:W-:-:S03]  /*258c0*/  FFMA.FTZ R129, R230, R245, R62 ;  /* 0x000000f5e6817223 */ /* 0x000fc6000001003e */
[----:B------:R-:W-:-:S05]  /*258d0*/  FFMA.FTZ R130, R231, R182, R63 ;  /* 0x000000b6e7827223 */ /* 0x000fca000001003f */
[----:B------:R-:W-:Y:S01]  /*258e0*/  F2FP.F16.F32.PACK_AB R129, R130, R129 ;  /* 0x000000818281723e */ /* 0x000fe200000000ff */
[----:B------:R-:W-:-:S05]  /*258f0*/  FFMA.FTZ R130, R224, R246, R56 ;  /* 0x000000f6e0827223 */ /* 0x000fca0000010038 */
[----:B------:R-:W-:Y:S01]  /*25900*/  F2FP.F16.F32.PACK_AB R130, R131, R130 ;  /* 0x000000828382723e */ /* 0x000fe200000000ff */
[----:B------:R-:W-:-:S04]  /*25910*/  FADD.FTZ R131, R155, -R180 ;  /* 0x800000b49b837221 */ /* 0x000fc80000010000 */
[C---:B------:R-:W-:Y:S01]  /*25920*/  FMUL.FTZ R180, R181.reuse, R131 ;  /* 0x00000083b5b47220 */ /* 0x040fe20000410000 */
[----:B------:R-:W-:-:S03]  /*25930*/  FMUL.FTZ R181, R181, R162 ;  /* 0x000000a2b5b57220 */ /* 0x000fc60000410000 */
[----:B------:R-:W-:Y:S01]  /*25940*/  FFMA.FTZ R131, R226, R180, R58 ;  /* 0x000000b4e2837223 */ /* 0x000fe2000001003a */
        /* <DEDUP_REMOVED lines=16> */
[----:B------:R-:W-:-:S05]  /*25a50*/  F2FP.F16.F32.PACK_AB R128, R183, R128 ;  /* 0x00000080b780723e */ /* 0x000fca00000000ff */
[----:B------:R0:W-:Y:S02]  /*25a60*/  STG.E.128 desc[UR4][R162.64], R128 ;  /* 0x00000080a2007986 */ /* 0x0001e4000c101d04 */
.L_x_21595:
[----:B------:R-:W-:Y:S05]  /*25a70*/  BSYNC B1 ;  /* 0x0000000000017941 */ /* 0x000fea0003800000 */
.L_x_21594:
[----:B01234-:R-:W0:Y:S02]  /*25a80*/  LDC.64 R128, c[0x0][0x210] ;  /* 0x00008400ff807b82 */ /* 0x01fe240000000a00 */
[----:B0-----:R-:W-:-:S05]  /*25a90*/  IMAD R22, R128, 0x4, R22 ;  /* 0x0000000480167824 */ /* 0x001fca00078e0216 */
[----:B------:R-:W-:-:S13]  /*25aa0*/  ISETP.GE.AND P0, PT, R22, R129, PT ;  /* 0x000000811600720c */ /* 0x000fda0003f06270 */
[----:B------:R-:W-:Y:S05]  /*25ab0*/  @!P0 BRA `(.L_x_21596) ;  /* 0xfffffdbc000c8947 */ /* 0x000fea000383ffff */
[----:B------:R-:W-:Y:S05]  /*25ac0*/  BSYNC B0 ;  /* 0x0000000000007941 */ /* 0x000fea0003800000 */
.L_x_20797:
[----:B------:R-:W-:Y:S05]  /*25ad0*/  EXIT ;  /* 0x000000000000794d */ /* 0x000fea0003800000 */
.L_x_21583:
        /* <DEDUP_REMOVED lines=8> */
.L_x_21598:
[----:B------:R-:W-:Y:S05]  /*25b60*/  BSYNC B1 ;  /* 0x0000000000017941 */ /* 0x000fea0003800000 */
.L_x_21597:
        /* <DEDUP_REMOVED lines=9> */
.L_x_21599:
[----:B------:R-:W-:Y:S02]  /*25c00*/  IMAD.MOV.U32 R130, RZ, RZ, 0x4 ;  /* 0x00000004ff827424 */ /* 0x000fe400078e00ff */
[----:B------:R-:W-:Y:S01]  /*25c10*/  FADD.FTZ R131, R131, R128 ;  /* 0x0000008083837221 */ /* 0x000fe20000010000 */
[----:B------:R-:W-:-:S04]  /*25c20*/  MOV R128, 0xffffffff ;  /* 0xffffffff00807802 */ /* 0x000fc80000000f00 */
[----:B------:R-:W-:-:S07]  /*25c30*/  MOV R163, R131 ;  /* 0x0000008300a37202 */ /* 0x000fce0000000f00 */
[----:B------:R-:W-:Y:S05]  /*25c40*/  WARPSYNC.COLLECTIVE R128, `(.L_x_21600) ;  /* 0x0000000080087348 */ /* 0x000fea0003c00000 */
[----:B------:R0:W1:Y:S02]  /*25c50*/  SHFL.BFLY P6, R128, R163, R130, R129 ;  /* 0x0c000082a3807389 */ /* 0x00006400000c0081 */
[----:B01----:R-:W-:Y:S01]  /*25c60*/  ENDCOLLECTIVE ;  /* 0x000000000000791b */ /* 0x003fe20003800000 */
.L_x_21600:
[----:B------:R-:W-:Y:S01]  /*25c70*/  HFMA2.MMA R130, -RZ, RZ, 0, 4.76837158203125e-07 ;  /* 0x00000008ff827435 */ /* 0x000fe200000001ff */
[----:B------:R-:W-:Y:S01]  /*25c80*/  FADD.FTZ R131, R131, R128 ;  /* 0x0000008083837221 */ /* 0x000fe20000010000 */
[----:B------:R-:W-:-:S03]  /*25c90*/  IMAD.MOV.U32 R128, RZ, RZ, -0x1 ;  /* 0xffffffffff807424 */ /* 0x000fc600078e00ff */
[----:B------:R-:W-:-:S07]  /*25ca0*/  IMAD.MOV.U32 R163, RZ, RZ, R131 ;  /* 0x000000ffffa37224 */ /* 0x000fce00078e0083 */
[----:B------:R-:W-:Y:S05]  /*25cb0*/  WARPSYNC.COLLECTIVE R128, `(.L_x_21601) ;  /* 0x0000000080087348 */ /* 0x000fea0003c00000 */
[----:B------:R0:W1:Y:S02]  /*25cc0*/  SHFL.BFLY P6, R128, R163, R130, R129 ;  /* 0x0c000082a3807389 */ /* 0x00006400000c0081 */
[----:B01----:R-:W-:Y:S01]  /*25cd0*/  ENDCOLLECTIVE ;  /* 0x000000000000791b */ /* 0x003fe20003800000 */
.L_x_21601:
[----:B------:R-:W-:Y:S02]  /*25ce0*/  IMAD.MOV.U32 R130, RZ, RZ, 0x10 ;  /* 0x00000010ff827424 */ /* 0x000fe400078e00ff */
[----:B------:R-:W-:Y:S01]  /*25cf0*/  FADD.FTZ R131, R131, R128 ;  /* 0x0000008083837221 */ /* 0x000fe20000010000 */
[----:B------:R-:W-:-:S04]  /*25d00*/  MOV R128, 0xffffffff ;  /* 0xffffffff00807802 */ /* 0x000fc80000000f00 */
[----:B------:R-:W-:-:S07]  /*25d10*/  MOV R163, R131 ;  /* 0x0000008300a37202 */ /* 0x000fce0000000f00 */
[----:B------:R-:W-:Y:S05]  /*25d20*/  WARPSYNC.COLLECTIVE R128, `(.L_x_21602) ;  /* 0x0000000080087348 */ /* 0x000fea0003c00000 */
[----:B------:R0:W1:Y:S02]  /*25d30*/  SHFL.BFLY P6, R128, R163, R130, R129 ;  /* 0x0c000082a3807389 */ /* 0x00006400000c0081 */
[----:B01----:R-:W-:Y:S01]  /*25d40*/  ENDCOLLECTIVE ;  /* 0x000000000000791b */ /* 0x003fe20003800000 */
.L_x_21602:
[----:B------:R-:W-:Y:S01]  /*25d50*/  HFMA2.MMA R130, -RZ, RZ, 0, 5.9604644775390625e-08 ;  /* 0x00000001ff827435 */ /* 0x000fe200000001ff */
        /* <DEDUP_REMOVED lines=106> */
.L_x_21603:
[----:B------:R-:W-:Y:S01]  /*26400*/  HFMA2.MMA R130, -RZ, RZ, 0, 1.1920928955078125e-07 ;  /* 0x00000002ff827435 */ /* 0x000fe200000001ff */
[----:B------:R-:W-:Y:S01]  /*26410*/  FADD.FTZ R162, R162, R128 ;  /* 0x00000080a2a27221 */ /* 0x000fe20000010000 */
[----:B------:R-:W-:-:S03]  /*26420*/  IMAD.MOV.U32 R128, RZ, RZ, -0x1 ;  /* 0xffffffffff807424 */ /* 0x000fc600078e00ff */
[----:B------:R-:W-:-:S07]  /*26430*/  IMAD.MOV.U32 R163, RZ, RZ, R162 ;  /* 0x000000ffffa37224 */ /* 0x000fce00078e00a2 */
[----:B------:R-:W-:Y:S05]  /*26440*/  WARPSYNC.COLLECTIVE R128, `(.L_x_21604) ;  /* 0x0000000080087348 */ /* 0x000fea0003c00000 */
[----:B------:R0:W1:Y:S02]  /*26450*/  SHFL.BFLY P6, R128, R163, R130, R129 ;  /* 0x0c000082a3807389 */ /* 0x00006400000c0081 */
[----:B01----:R-:W-:Y:S01]  /*26460*/  ENDCOLLECTIVE ;  /* 0x000000000000791b */ /* 0x003fe20003800000 */
.L_x_21604:
[----:B------:R-:W-:Y:S02]  /*26470*/  IMAD.MOV.U32 R130, RZ, RZ, 0x4 ;  /* 0x00000004ff827424 */ /* 0x000fe400078e00ff */
[----:B------:R-:W-:Y:S01]  /*26480*/  FADD.FTZ R162, R162, R128 ;  /* 0x00000080a2a27221 */ /* 0x000fe20000010000 */
[----:B------:R-:W-:-:S04]  /*26490*/  MOV R128, 0xffffffff ;  /* 0xffffffff00807802 */ /* 0x000fc80000000f00 */
[----:B------:R-:W-:-:S07]  /*264a0*/  MOV R163, R162 ;  /* 0x000000a200a37202 */ /* 0x000fce0000000f00 */
[----:B------:R-:W-:Y:S05]  /*264b0*/  WARPSYNC.COLLECTIVE R128, `(.L_x_21605) ;  /* 0x0000000080087348 */ /* 0x000fea0003c00000 */
[----:B------:R0:W1:Y:S02]  /*264c0*/  SHFL.BFLY P6, R128, R163, R130, R129 ;  /* 0x0c000082a3807389 */ /* 0x00006400000c0081 */
[----:B01----:R-:W-:Y:S01]  /*264d0*/  ENDCOLLECTIVE ;  /* 0x000000000000791b */ /* 0x003fe20003800000 */
.L_x_21605:
[----:B------:R-:W-:Y:S01]  /*264e0*/  HFMA2.MMA R130, -RZ, RZ, 0, 4.76837158203125e-07 ;  /* 0x00000008ff827435 */ /* 0x000fe200000001ff */
[----:B------:R-:W-:Y:S01]  /*264f0*/  FADD.FTZ R162, R162, R128 ;  /* 0x00000080a2a27221 */ /* 0x000fe20000010000 */
[----:B------:R-:W-:-:S03]  /*26500*/  IMAD.MOV.U32 R128, RZ, RZ, -0x1 ;  /* 0xffffffffff807424 */ /* 0x000fc600078e00ff */
[----:B------:R-:W-:-:S07]  /*26510*/  IMAD.MOV.U32 R163, RZ, RZ, R162 ;  /* 0x000000ffffa37224 */ /* 0x000fce00078e00a2 */
[----:B------:R-:W-:Y:S05]  /*26520*/  WARPSYNC.COLLECTIVE R128, `(.L_x_21606) ;  /* 0x0000000080087348 */ /* 0x000fea0003c00000 */
[----:B------:R0:W1:Y:S02]  /*26530*/  SHFL.BFLY P6, R128, R163, R130, R129 ;  /* 0x0c000082a3807389 */ /* 0x00006400000c0081 */
[----:B01----:R-:W-:Y:S01]  /*26540*/  ENDCOLLECTIVE ;  /* 0x000000000000791b */ /* 0x003fe20003800000 */
.L_x_21606:
[----:B------:R-:W-:Y:S02]  /*26550*/  IMAD.MOV.U32 R130, RZ, RZ, 0x10 ;  /* 0x00000010ff827424 */ /* 0x000fe400078e00ff */
[----:B------:R-:W-:Y:S01]  /*26560*/  FADD.FTZ R162, R162, R128 ;  /* 0x00000080a2a27221 */ /* 0x000fe20000010000 */
[----:B------:R-:W-:-:S04]  /*26570*/  MOV R128, 0xffffffff ;  /* 0xffffffff00807802 */ /* 0x000fc80000000f00 */
[----:B------:R-:W-:-:S07]  /*26580*/  MOV R163, R162 ;  /* 0x000000a200a37202 */ /* 0x000fce0000000f00 */
[----:B------:R-:W-:Y:S05]  /*26590*/  WARPSYNC.COLLECTIVE R128, `(.L_x_21607) ;  /* 0x0000000080087348 */ /* 0x000fea0003c00000 */
[----:B------:R0:W1:Y:S02]  /*265a0*/  SHFL.BFLY P6, R128, R163, R130, R129 ;  /* 0x0c000082a3807389 */ /* 0x00006400000c0081 */
[----:B01----:R-:W-:Y:S01]  /*265b0*/  ENDCOLLECTIVE ;  /* 0x000000000000791b */ /* 0x003fe20003800000 */
.L_x_21607:
[----:B------:R-:W-:Y:S05]  /*265c0*/  BRA `(.L_x_21608) ;  /* 0xffffffdc009c7947 */ /* 0x000fea000383ffff */
.L_x_21609:
        /* <DEDUP_REMOVED lines=11> */
.L_x_40152:


//--------------------- .text._ZN10layer_norm31ln_parallel_residual_fwd_kernelINS_13Kernel_traitsIf6__halfS2_S2_fjLj1536ELj1ELj4ELj1ELj16ENS_18Kernel_traits_baseILj1536EfS2_S2_S2_fjLj128EEEEELb1ELb0ELb1EEEvNS_9FwdParamsE --------------------------
	.section	.text._ZN10layer_norm31ln_parallel_residual_fwd_kernelINS_13Kernel_traitsIf6__halfS2_S2_fjLj1536ELj1ELj4ELj1ELj16ENS_18Kernel_traits_baseILj1536EfS2_S2_S2_fjLj128EEEEELb1ELb0ELb1EEEvNS_9FwdParamsE,"ax",@progbits
	.align	128
        .global         _ZN10layer_norm31ln_parallel_residual_fwd_kernelINS_13Kernel_traitsIf6__halfS2_S2_fjLj1536ELj1ELj4ELj1ELj16ENS_18Kernel_traits_baseILj1536EfS2_S2_S2_fjLj128EEEEELb1ELb0ELb1EEEvNS_9FwdParamsE
        .type           _ZN10layer_norm31ln_parallel_residual_fwd_kernelINS_13Kernel_traitsIf6__halfS2_S2_fjLj1536ELj1ELj4ELj1ELj16ENS_18Kernel_traits_baseILj1536EfS2_S2_S2_fjLj128EEEEELb1ELb0ELb1EEEvNS_9FwdParamsE,@function
        .size           _ZN10layer_norm31ln_parallel_residual_fwd_kernelINS_13Kernel_traitsIf6__halfS2_S2_fjLj1536ELj1ELj4ELj1ELj16ENS_18Kernel_traits_baseILj1536EfS2_S2_S2_fjLj128EEEEELb1ELb0ELb1EEEvNS_9FwdParamsE,(.L_x_40153 - _ZN10layer_norm31ln_parallel_residual_fwd_kernelINS_13Kernel_traitsIf6__halfS2_S2_fjLj1536ELj1ELj4ELj1ELj16ENS_18Kernel_traits_baseILj1536EfS2_S2_S2_fjLj128EEEEELb1ELb0ELb1EEEvNS_9FwdParamsE)
        .other          _ZN10layer_norm31ln_parallel_residual_fwd_kernelINS_13Kernel_traitsIf6__halfS2_S2_fjLj1536ELj1ELj4ELj1ELj16ENS_18Kernel_traits_baseILj1536EfS2_S2_S2_fjLj128EEEEELb1ELb0ELb1EEEvNS_9FwdParamsE,@"STO_CUDA_ENTRY STV_DEFAULT"
_ZN10layer_norm31ln_parallel_residual_fwd_kernelINS_13Kernel_traitsIf6__halfS2_S2_fjLj1536ELj1ELj4ELj1ELj16ENS_18Kernel_traits_baseILj1536EfS2_S2_S2_fjLj128EEEEELb1ELb0ELb1EEEvNS_9FwdParamsE:
.text._ZN10layer_norm31ln_parallel_residual_fwd_kernelINS_13Kernel_traitsIf6__halfS2_S2_fjLj1536ELj1ELj4ELj1ELj16ENS_18Kernel_traits_baseILj1536EfS2_S2_S2_fjLj128EEEEELb1ELb0ELb1EEEvNS_9FwdParamsE:
        /* <DEDUP_REMOVED lines=100> */
[C---:B------:R-:W-:Y:S02]  /*0640*/  SHF.L.U32 R2, R252.reuse, 0x5, RZ ;  /* 0x00000005fc027819 */ /* 0x040fe400000006ff */
        /* <DEDUP_REMOVED lines=139> */
.L_x_22386:
        /* <DEDUP_REMOVED lines=28> */
.L_x_21612:
[----:B------:R-:W-:-:S07]  /*10c0*/  MOV R19, R8 ;  /* 0x0000000800137202 */ /* 0x000fce0000000f00 */
.L_x_21613:
[----:B------:R-:W-:Y:S05]  /*10d0*/  BSYNC B1 ;  /* 0x0000000000017941 */ /* 0x000fea0003800000 */
.L_x_21611:
        /* <DEDUP_REMOVED lines=16> */
.L_x_21617:
[----:B------:R-:W-:Y:S05]  /*11e0*/  BSYNC B2 ;  /* 0x0000000000027941 */ /* 0x000fea0003800000 */
.L_x_21616:
        /* <DEDUP_REMOVED lines=44> */
.L_x_21615:
[----:B------:R-:W-:Y:S05]  /*14b0*/  BSYNC B1 ;  /* 0x0000000000017941 */ /* 0x000fea0003800000 */
.L_x_21614:
        /* <DEDUP_REMOVED lines=20> */
.L_x_21618:
        /* <DEDUP_REMOVED lines=12> */
.L_x_21621:
[----:B------:R-:W-:-:S07]  /*16c0*/  MOV R9, R8 ;  /* 0x0000000800097202 */ /* 0x000fce0000000f00 */
.L_x_21622:
[----:B------:R-:W-:Y:S05]  /*16d0*/  BSYNC B1 ;  /* 0x0000000000017941 */ /* 0x000fea0003800000 */
.L_x_21620:
        /* <DEDUP_REMOVED lines=16> */
.L_x_21626:
[----:B------:R-:W-:Y:S05]  /*17e0*/  BSYNC B2 ;  /* 0x0000000000027941 */ /* 0x000fea0003800000 */
.L_x_21625:
        /* <DEDUP_REMOVED lines=44> */
.L_x_21624:
[----:B------:R-:W-:Y:S05]  /*1ab0*/  BSYNC B1 ;  /* 0x0000000000017941 */ /* 0x000fea0003800000 */
.L_x_21623:
        /* <DEDUP_REMOVED lines=10> */
.L_x_21619:
        /* <DEDUP_REMOVED lines=12> */
.L_x_21628:
[----:B------:R-:W-:-:S07]  /*1c20*/  MOV R19, R8 ;  /* 0x0000000800137202 */ /* 0x000fce0000000f00 */
.L_x_21629:
[----:B------:R-:W-:Y:S05]  /*1c30*/  BSYNC B1 ;  /* 0x0000000000017941 */ /* 0x000fea0003800000 */
.L_x_21627:
        /* <DEDUP_REMOVED lines=16> */
.L_x_21633:
[----:B------:R-:W-:Y:S05]  /*1d40*/  BSYNC B2 ;  /* 0x0000000000027941 */ /* 0x000fea0003800000 */
.L_x_21632:
        /* <DEDUP_REMOVED lines=44> */
.L_x_21631:
[----:B------:R-:W-:Y:S05]  /*2010*/  BSYNC B1 ;  /* 0x0000000000017941 */ /* 0x000fea0003800000 */
.L_x_21630:
        /* <DEDUP_REMOVED lines=15> */
.L_x_21634:
        /* <DEDUP_REMOVED lines=12> */
.L_x_21637:
[----:B------:R-:W-:-:S07]  /*21d0*/  IMAD.MOV.U32 R12, RZ, RZ, R8 ;  /* 0x000000ffff0c7224 */ /* 0x000fce00078e0008 */
.L_x_21638:
[----:B------:R-:W-:Y:S05]  /*21e0*/  BSYNC B1 ;  /* 0x0000000000017941 */ /* 0x000fea0003800000 */
.L_x_21636:
        /* <DEDUP_REMOVED lines=16> */
.L_x_21642:
[----:B------:R-:W-:Y:S05]  /*22f0*/  BSYNC B2 ;  /* 0x0000000000027941 */ /* 0x000fea0003800000 */
.L_x_21641:
        /* <DEDUP_REMOVED lines=44> */
.L_x_21640:
[----:B------:R-:W-:Y:S05]  /*25c0*/  BSYNC B1 ;  /* 0x0000000000017941 */ /* 0x000fea0003800000 */
.L_x_21639:
        /* <DEDUP_REMOVED lines=10> */
.L_x_21635:
        /* <DEDUP_REMOVED lines=12> */
.L_x_21644:
[----:B------:R-:W-:-:S07]  /*2730*/  IMAD.MOV.U32 R19, RZ, RZ, R8 ;  /* 0x000000ffff137224 */ /* 0x000fce00078e0008 */
.L_x_21645:
[----:B------:R-:W-:Y:S05]  /*2740*/  BSYNC B1 ;  /* 0x0000000000017941 */ /* 0x000fea0003800000 */
.L_x_21643:
        /* <DEDUP_REMOVED lines=16> */
.L_x_21649:
[----:B------:R-:W-:Y:S05]  /*2850*/  BSYNC B2 ;  /* 0x0000000000027941 */ /* 0x000fea0003800000 */
.L_x_21648:
        /* <DEDUP_REMOVED lines=44> */
.L_x_21647:
[----:B------:R-:W-:Y:S05]  /*2b20*/  BSYNC B1 ;  /* 0x0000000000017941 */ /* 0x000fea0003800000 */
.L_x_21646:
        /* <DEDUP_REMOVED lines=15> */
.L_x_21650:
        /* <DEDUP_REMOVED lines=12> */
.L_x_21653:
[----:B------:R-:W-:-:S07]  /*2ce0*/  IMAD.MOV.U32 R13, RZ, RZ, R8 ;  /* 0x000000ffff0d7224 */ /* 0x000fce00078e0008 */
.L_x_21654:
[----:B------:R-:W-:Y:S05]  /*2cf0*/  BSYNC B1 ;  /* 0x0000000000017941 */ /* 0x000fea0003800000 */
.L_x_21652:
        /* <DEDUP_REMOVED lines=16> */
.L_x_21658:
[----:B------:R-:W-:Y:S05]  /*2e00*/  BSYNC B2 ;  /* 0x0000000000027941 */ /* 0x000fea0003800000 */
.L_x_21657:
        /* <DEDUP_REMOVED lines=44> */
.L_x_21656:
[----:B------:R-:W-:Y:S05]  /*30d0*/  BSYNC B1 ;  /* 0x0000000000017941 */ /* 0x000fea0003800000 */
.L_x_21655:
        /* <DEDUP_REMOVED lines=10> */
.L_x_21651:
        /* <DEDUP_REMOVED lines=12> */
.L_x_21660:
[----:B------:R-:W-:-:S07]  /*3240*/  IMAD.MOV.U32 R19, RZ, RZ, R8 ;  /* 0x000000ffff137224 */ /* 0x000fce00078e0008 */
.L_x_21661:
[----:B------:R-:W-:Y:S05]  /*3250*/  BSYNC B1 ;  /* 0x0000000000017941 */ /* 0x000fea0003800000 */
.L_x_21659:
        /* <DEDUP_REMOVED lines=16> */
.L_x_21665:
[----:B------:R-:W-:Y:S05]  /*3360*/  BSYNC B2 ;  /* 0x0000000000027941 */ /* 0x000fea0003800000 */
.L_x_21664:
        /* <DEDUP_REMOVED lines=44> */
.L_x_21663:
[----:B------:R-:W-:Y:S05]  /*3630*/  BSYNC B1 ;  /* 0x0000000000017941 */ /* 0x000fea0003800000 */
.L_x_21662:
        /* <DEDUP_REMOVED lines=14> */
.L_x_21666:
        /* <DEDUP_REMOVED lines=12> */
.L_x_21669:
[----:B------:R-:W-:-:S07]  /*37e0*/  MOV R14, R8 ;  /* 0x00000008000e7202 */ /* 0x000fce0000000f00 */
.L_x_21670:
[----:B------:R-:W-:Y:S05]  /*37f0*/  BSYNC B1 ;  /* 0x0000000000017941 */ /* 0x000fea0003800000 */
.L_x_21668:
        /* <DEDUP_REMOVED lines=16> */
.L_x_21674:
[----:B------:R-:W-:Y:S05]  /*3900*/  BSYNC B2 ;  /* 0x0000000000027941 */ /* 0x000fea0003800000 */
.L_x_21673:
        /* <DEDUP_REMOVED lines=44> */
.L_x_21672:
[----:B------:R-:W-:Y:S05]  /*3bd0*/  BSYNC B1 ;  /* 0x0000000000017941 */ /* 0x000fea0003800000 */
.L_x_21671:
        /* <DEDUP_REMOVED lines=10> */
.L_x_21667:
        /* <DEDUP_REMOVED lines=12> */
.L_x_21676:
[----:B------:R-:W-:-:S07]  /*3d40*/  MOV R20, R8 ;  /* 0x0000000800147202 */ /* 0x000fce0000000f00 */
.L_x_21677:
[----:B------:R-:W-:Y:S05]  /*3d50*/  BSYNC B1 ;  /* 0x0000000000017941 */ /* 0x000fea0003800000 */
.L_x_21675:
        /* <DEDUP_REMOVED lines=16> */
.L_x_21681:
[----:B------:R-:W-:Y:S05]  /*3e60*/  BSYNC B2 ;  /* 0x0000000000027941 */ /* 0x000fea0003800000 */
.L_x_21680:
        /* <DEDUP_REMOVED lines=44> */
.L_x_21679:
[----:B------:R-:W-:Y:S05]  /*4130*/  BSYNC B1 ;  /* 0x0000000000017941 */ /* 0x000fea0003800000 */
.L_x_21678:
        /* <DEDUP_REMOVED lines=15> */
.L_x_21682:
        /* <DEDUP_REMOVED lines=12> */
.L_x_21685:
[----:B------:R-:W-:-:S07]  /*42f0*/  IMAD.MOV.U32 R15, RZ, RZ, R8 ;  /* 0x000000ffff0f7224 */ /* 0x000fce00078e0008 */
.L_x_21686:
[----:B------:R-:W-:Y:S05]  /*4300*/  BSYNC B1 ;  /* 0x0000000000017941 */ /* 0x000fea0003800000 */
.L_x_21684:
        /* <DEDUP_REMOVED lines=16> */
.L_x_21690:
[----:B------:R-:W-:Y:S05]  /*4410*/  BSYNC B2 ;  /* 0x0000000000027941 */ /* 0x000fea0003800000 */
.L_x_21689:
        /* <DEDUP_REMOVED lines=44> */
.L_x_21688:
[----:B------:R-:W-:Y:S05]  /*46e0*/  BSYNC B1 ;  /* 0x0000000000017941 */ /* 0x000fea0003800000 */
.L_x_21687:
        /* <DEDUP_REMOVED lines=10> */
.L_x_21683:
        /* <DEDUP_REMOVED lines=12> */
.L_x_21692:
[----:B------:R-:W-:-:S07]  /*4850*/  IMAD.MOV.U32 R30, RZ, RZ, R8 ;  /* 0x000000ffff1e7224 */ /* 0x000fce00078e0008 */
.L_x_21693:
[----:B------:R-:W-:Y:S05]  /*4860*/  BSYNC B1 ;  /* 0x0000000000017941 */ /* 0x000fea0003800000 */
.L_x_21691:
        /* <DEDUP_REMOVED lines=16> */
.L_x_21697:
[----:B------:R-:W-:Y:S05]  /*4970*/  BSYNC B2 ;  /* 0x0000000000027941 */ /* 0x000fea0003800000 */
.L_x_21696:
        /* <DEDUP_REMOVED lines=44> */
.L_x_21695:
[----:B------:R-:W-:Y:S05]  /*4c40*/  BSYNC B1 ;  /* 0x0000000000017941 */ /* 0x000fea0003800000 */
.L_x_21694:
        /* <DEDUP_REMOVED lines=13> */
.L_x_21698:
        /* <DEDUP_REMOVED lines=12> */
.L_x_21701:
[----:B------:R-:W-:-:S07]  /*4de0*/  IMAD.MOV.U32 R16, RZ, RZ, R8 ;  /* 0x000000ffff107224 */ /* 0x000fce00078e0008 */
.L_x_21702:
[----:B------:R-:W-:Y:S05]  /*4df0*/  BSYNC B1 ;  /* 0x0000000000017941 */ /* 0x000fea0003800000 */
.L_x_21700:
        /* <DEDUP_REMOVED lines=16> */
.L_x_21706:
[----:B------:R-:W-:Y:S05]  /*4f00*/  BSYNC B2 ;  /* 0x0000000000027941 */ /* 0x000fea0003800000 */
.L_x_21705:
        /* <DEDUP_REMOVED lines=44> */
.L_x_21704:
[----:B------:R-:W-:Y:S05]  /*51d0*/  BSYNC B1 ;  /* 0x0000000000017941 */ /* 0x000fea0003800000 */
.L_x_21703:
        /* <DEDUP_REMOVED lines=10> */
.L_x_21699:
        /* <DEDUP_REMOVED lines=12> */
.L_x_21708:
[----:B------:R-:W-:-:S07]  /*5340*/  IMAD.MOV.U32 R20, RZ, RZ, R8 ;  /* 0x000000ffff147224 */ /* 0x000fce00078e0008 */
.L_x_21709:
[----:B------:R-:W-:Y:S05]  /*5350*/  BSYNC B1 ;  /* 0x0000000000017941 */ /* 0x000fea0003800000 */
.L_x_21707:
        /* <DEDUP_REMOVED lines=16> */
.L_x_21713:
[----:B------:R-:W-:Y:S05]  /*5460*/  BSYNC B2 ;  /* 0x0000000000027941 */ /* 0x000fea0003800000 */
.L_x_21712:
        /* <DEDUP_REMOVED lines=44> */
.L_x_21711:
[----:B------:R-:W-:Y:S05]  /*5730*/  BSYNC B1 ;  /* 0x0000000000017941 */ /* 0x000fea0003800000 */
.L_x_21710:
        /* <DEDUP_REMOVED lines=9> */
[----:B------:R-:W-:-:S05]  /*57d0*/  HADD2.F32 R20, -RZ, R43.H0_H0 ;  /* 0x2000002bff147230 */ /* 0x000fca0000004100 */
[----:B------:R-:W-:Y:S01]  /*57e0*/  FADD.FTZ R29, R29, R20 ;  /* 0x000000141d1d7221 */ /* 0x000fe20000010000 */
[----:B------:R-:W-:Y:S01]  /*57f0*/  IMAD.MOV.U32 R20, RZ, RZ, R21 ;  /* 0x000000ffff147224 */ /* 0x000fe200078e0015 */
[----:B------:R-:W-:Y:S06]  /*5800*/  BRA `(.L_x_21715) ;  /* 0x0000000400587947 */ /* 0x000fec0003800000 */
.L_x_21714:
        /* <DEDUP_REMOVED lines=12> */
.L_x_21717:
[----:B------:R-:W-:-:S07]  /*58d0*/  MOV R17, R8 ;  /* 0x0000000800117202 */ /* 0x000fce0000000f00 */
.L_x_21718:
[----:B------:R-:W-:Y:S05]  /*58e0*/  BSYNC B1 ;  /* 0x0000000000017941 */ /* 0x000fea0003800000 */
.L_x_21716:
        /* <DEDUP_REMOVED lines=16> */
.L_x_21722:
[----:B------:R-:W-:Y:S05]  /*59f0*/  BSYNC B2 ;  /* 0x0000000000027941 */ /* 0x000fea0003800000 */
.L_x_21721:
        /* <DEDUP_REMOVED lines=40> */
[----:B------:R-:W-:-:S03]  /*5c80*/  IMAD.WIDE.U32 R20, R20, -0x2daee0ad, RZ ;  /* 0xd2511f5314147825 */ /* 0x000fc600078e00ff */
[----:B------:R-:W-:Y:S01]  /*5c90*/  MOV R10, R20 ;  /* 0x00000014000a7202 */ /* 0x000fe20000000f00 */
[----:B------:R-:W-:Y:S01]  /*5ca0*/  IMAD.MOV.U32 R20, RZ, RZ, RZ ;  /* 0x000000ffff147224 */ /* 0x000fe200078e00ff */
[----:B------:R-:W-:-:S07]  /*5cb0*/  LOP3.LUT R3, R21, UR42, R24, 0x96, !PT ;  /* 0x0000002a15037c12 */ /* 0x000fce000f8e9618 */
.L_x_21720:
[----:B------:R-:W-:Y:S05]  /*5cc0*/  BSYNC B1 ;  /* 0x0000000000017941 */ /* 0x000fea0003800000 */
.L_x_21719:
        /* <DEDUP_REMOVED lines=10> */
.L_x_21715:
        /* <DEDUP_REMOVED lines=12> */
.L_x_21724:
[----:B------:R-:W-:-:S07]  /*5e30*/  MOV R22, R8 ;  /* 0x0000000800167202 */ /* 0x000fce0000000f00 */
.L_x_21725:
[----:B------:R-:W-:Y:S05]  /*5e40*/  BSYNC B1 ;  /* 0x0000000000017941 */ /* 0x000fea0003800000 */
.L_x_21723:
        /* <DEDUP_REMOVED lines=16> */
.L_x_21729:
[----:B------:R-:W-:Y:S05]  /*5f50*/  BSYNC B2 ;  /* 0x0000000000027941 */ /* 0x000fea0003800000 */
.L_x_21728:
        /* <DEDUP_REMOVED lines=44> */
.L_x_21727:
[----:B------:R-:W-:Y:S05]  /*6220*/  BSYNC B1 ;  /* 0x0000000000017941 */ /* 0x000fea0003800000 */
.L_x_21726:
        /* <DEDUP_REMOVED lines=13> */
.L_x_21730:
        /* <DEDUP_REMOVED lines=12> */
.L_x_21733:
[----:B------:R-:W-:-:S07]  /*63c0*/  IMAD.MOV.U32 R18, RZ, RZ, R8 ;  /* 0x000000ffff127224 */ /* 0x000fce00078e0008 */
.L_x_21734:
[----:B------:R-:W-:Y:S05]  /*63d0*/  BSYNC B1 ;  /* 0x0000000000017941 */ /* 0x000fea0003800000 */
.L_x_21732:
        /* <DEDUP_REMOVED lines=18> */
.L_x_21738:
[----:B------:R-:W-:Y:S05]  /*6500*/  BSYNC B2 ;  /* 0x0000000000027941 */ /* 0x000fea0003800000 */
.L_x_21737:
        /* <DEDUP_REMOVED lines=44> */
.L_x_21736:
[----:B------:R-:W-:Y:S05]  /*67d0*/  BSYNC B1 ;  /* 0x0000000000017941 */ /* 0x000fea0003800000 */
.L_x_21735:
        /* <DEDUP_REMOVED lines=10> */
.L_x_21731:
[----:B------:R-:W-:Y:S01]  /*6880*/  SEL R144, RZ, 0x100, P3 ;  /* 0x00000100ff907807 */ /* 0x000fe20001800000 */
[----:B------:R-:W-:Y:S01]  /*6890*/  IMAD.SHL.U32 R148, R26, 0x8, RZ ;  /* 0x000000081a947824 */ /* 0x000fe200078e00ff */
[----:B------:R-:W-:Y:S02]  /*68a0*/  ISETP.NE.AND P3, PT, R19, RZ, PT ;  /* 0x000000ff1300720c */ /* 0x000fe40003f65270 */
[----:B------:R-:W-:Y:S02]  /*68b0*/  F2FP.F16.F32.PACK_AB R23, R30, R29 ;  /* 0x0000001d1e17723e */ /* 0x000fe400000000ff */
[----:B------:R-:W-:Y:S02]  /*68c0*/  SEL R19, RZ, 0x1, P3 ;  /* 0x00000001ff137807 */ /* 0x000fe40001800000 */
[----:B------:R-:W-:Y:S02]  /*68d0*/  LEA R24, P3, R26, UR12, 0x4 ;  /* 0x0000000c1a187c11 */ /* 0x000fe4000f8620ff */
[----:B------:R-:W-:-:S02]  /*68e0*/  F2FP.F16.F32.PACK_AB R22, R28, R27 ;  /* 0x0000001b1c16723e */ /* 0x000fc400000000ff */
[----:B------:R-:W-:Y:S02]  /*68f0*/  LEA.HI.X R25, R26, UR13, RZ, 0x4, P3 ;  /* 0x0000000d1a197c11 */ /* 0x000fe400098f24ff */
[----:B------:R-:W-:Y:S02]  /*6900*/  F2FP.F16.F32.PACK_AB R21, R34, R33 ;  /* 0x000000212215723e */ /* 0x000fe400000000ff */
[----:B------:R-:W-:Y:S02]  /*6910*/  F2FP.F16.F32.PACK_AB R20, R32, R31 ;  /* 0x0000001f2014723e */ /* 0x000fe400000000ff */
        /* <DEDUP_REMOVED lines=13> */
[----:B------:R-:W-:-:S05]  /*69f0*/  SEL R144, RZ, 0x1, P5 ;  /* 0x00000001ff907807 */ /* 0x000fca0002800000 */
[----:B------:R-:W-:Y:S01]  /*6a00*/  IMAD.WIDE.U32 R24, R144, 0x100, RZ ;  /* 0x0000010090187825 */ /* 0x000fe200078e00ff */
[----:B------:R-:W-:Y:S02]  /*6a10*/  IADD3 R144, P3, R148, UR14, RZ ;  /* 0x0000000e94907c10 */ /* 0x000fe4000ff7e0ff */
[----:B------:R-:W-:Y:S02]  /*6a20*/  LOP3.LUT R19, R24, R20, R22, 0xfe, !PT ;  /* 0x0000001418137212 */ /* 0x000fe400078efe16 */
[----:B------:R-:W-:Y:S02]  /*6a30*/  SEL R20, RZ, 0x1, P6 ;  /* 0x00000001ff147807 */ /* 0x000fe40003000000 */
[----:B------:R-:W-:Y:S02]  /*6a40*/  LOP3.LUT R25, R25, R145, R23, 0xfe, !PT ;  /* 0x0000009119197212 */ /* 0x000fe400078efe17 */
[----:B------:R-:W-:Y:S01]  /*6a50*/  LOP3.LUT R24, R19, R20, RZ, 0xfc, !PT ;  /* 0x0000001413187212 */ /* 0x000fe200078efcff */
[----:B------:R-:W0:Y:S01]  /*6a60*/  @P1 LDC.64 R22, c[0x0][0x230] ;  /* 0x00008c00ff161b82 */ /* 0x000e220000000a00 */
[----:B------:R-:W-:-:S04]  /*6a70*/  SHF.R.U32.HI R19, RZ, 0x1d, R26 ;  /* 0x0000001dff137819 */ /* 0x000fc8000001161a */
[----:B------:R-:W-:-:S03]  /*6a80*/  IADD3.X R145, R19, UR15, RZ, P3, !PT ;  /* 0x0000000f13917c10 */ /* 0x000fc60009ffe4ff */
[----:B------:R-:W1:Y:S02]  /*6a90*/  @P0 LDC.64 R20, c[0x0][0x228] ;  /* 0x00008a00ff140b82 */ /* 0x000e640000000a00 */
        /* <DEDUP_REMOVED lines=22> */
.L_x_21739:
[----:B------:R-:W-:-:S05]  /*6c00*/  IADD3 R19, R26, 0x20, RZ ;  /* 0x000000201a137810 */ /* 0x000fca0007ffe0ff */
[----:B-1----:R-:W-:-:S04]  /*6c10*/  @P0 IMAD.WIDE.U32 R20, R19, 0x10, R20 ;  /* 0x0000001013140825 */ /* 0x002fc800078e0014 */
[C---:B0-----:R-:W-:Y:S01]  /*6c20*/  @P1 IMAD.WIDE.U32 R22, R19.reuse, 0x10, R22 ;  /* 0x0000001013161825 */ /* 0x041fe200078e0016 */
[----:B------:R0:W5:Y:S04]  /*6c30*/  @P0 LDG.E.128 R36, desc[UR4][R20.64] ;  /* 0x0000000414240981 */ /* 0x000168000c1e1d00 */
[----:B------:R1:W5:Y:S01]  /*6c40*/  @P1 LDG.E.128 R40, desc[UR4][R22.64] ;  /* 0x0000000416281981 */ /* 0x000362000c1e1d00 */
[----:B0-----:R-:W-:-:S05]  /*6c50*/  IMAD.WIDE.U32 R20, R19, 0x10, R180 ;  /* 0x0000001013147825 */ /* 0x001fca00078e00b4 */
[----:B--23--:R1:W5:Y:S01]  /*6c60*/  LDG.E.128 R144, desc[UR4][R20.64] ;  /* 0x0000000414907981 */ /* 0x00c362000c1e1d00 */
        /* <DEDUP_REMOVED lines=12> */
.L_x_21741:
[----:B------:R-:W-:-:S07]  /*6d30*/  IMAD.MOV.U32 R24, RZ, RZ, R8 ;  /* 0x000000ffff187224 */ /* 0x000fce00078e0008 */
.L_x_21742:
[----:B------:R-:W-:Y:S05]  /*6d40*/  BSYNC B1 ;  /* 0x0000000000017941 */ /* 0x000fea0003800000 */
.L_x_21740:
        /* <DEDUP_REMOVED lines=16> */
.L_x_21746:
[----:B------:R-:W-:Y:S05]  /*6e50*/  BSYNC B2 ;  /* 0x0000000000027941 */ /* 0x000fea0003800000 */
.L_x_21745:
[----:B------:R-:W-:Y:S01]  /*6e60*/  LOP3.LUT R2, R2, UR7, R7, 0x96, !PT ;  /* 0x0000000702027c12 */ /* 0x000fe2000f8e9607 */
[----:B------:R-:W-:Y:S01]  /*6e70*/  IMAD.HI.U32 R3, R4, -0x326172a9, RZ ;  /* 0xcd9e8d5704037827 */ /* 0x000fe200078e00ff */
[----:B------:R-:W-:-:S03]  /*6e80*/  HFMA2.MMA R25, -RZ, RZ, 0, 0 ;  /* 0x00000000ff197435 */ /* 0x000fc600000001ff */
[----:B-1----:R-:W-:Y:S01]  /*6e90*/  IMAD R23, R4, -0x326172a9, RZ ;  /* 0xcd9e8d5704177824 */ /* 0x002fe200078e02ff */
        /* <DEDUP_REMOVED lines=40> */
.L_x_21744:
[----:B------:R-:W-:Y:S05]  /*7120*/  BSYNC B1 ;  /* 0x0000000000017941 */ /* 0x000fea0003800000 */
.L_x_21743:
[----:B-1----:R-:W-:Y:S02]  /*7130*/  I2FP.F32.U32 R21, R24 ;  /* 0x0000001800157245 */ /* 0x002fe40000201000 */
        /* <DEDUP_REMOVED lines=14> */
.L_x_21747:
        /* <DEDUP_REMOVED lines=12> */
.L_x_21750:
[----:B------:R-:W-:-:S07]  /*72e0*/  IMAD.MOV.U32 R9, RZ, RZ, R8 ;  /* 0x000000ffff097224 */ /* 0x000fce00078e0008 */
.L_x_21751:
[----:B------:R-:W-:Y:S05]  /*72f0*/  BSYNC B1 ;  /* 0x0000000000017941 */ /* 0x000fea0003800000 */
.L_x_21749:
        /* <DEDUP_REMOVED lines=16> */
.L_x_21755:
[----:B------:R-:W-:Y:S05]  /*7400*/  BSYNC B2 ;  /* 0x0000000000027941 */ /* 0x000fea0003800000 */
.L_x_21754:
        /* <DEDUP_REMOVED lines=44> */
.L_x_21753:
[----:B------:R-:W-:Y:S05]  /*76d0*/  BSYNC B1 ;  /* 0x0000000000017941 */ /* 0x000fea0003800000 */
.L_x_21752:
        /* <DEDUP_REMOVED lines=10> */
.L_x_21748:
        /* <DEDUP_REMOVED lines=12> */
.L_x_21757:
[----:B------:R-:W-:-:S07]  /*7840*/  IMAD.MOV.U32 R20, RZ, RZ, R8 ;  /* 0x000000ffff147224 */ /* 0x000fce00078e0008 */
.L_x_21758:
[----:B------:R-:W-:Y:S05]  /*7850*/  BSYNC B1 ;  /* 0x0000000000017941 */ /* 0x000fea0003800000 */
.L_x_21756:
        /* <DEDUP_REMOVED lines=16> */
.L_x_21762:
[----:B------:R-:W-:Y:S05]  /*7960*/  BSYNC B2 ;  /* 0x0000000000027941 */ /* 0x000fea0003800000 */
.L_x_21761:
        /* <DEDUP_REMOVED lines=44> */
.L_x_21760:
[----:B------:R-:W-:Y:S05]  /*7c30*/  BSYNC B1 ;  /* 0x0000000000017941 */ /* 0x000fea0003800000 */
.L_x_21759:
        /* <DEDUP_REMOVED lines=15> */
.L_x_21763:
        /* <DEDUP_REMOVED lines=12> */
.L_x_21766:
[----:B------:R-:W-:-:S07]  /*7df0*/  MOV R12, R8 ;  /* 0x00000008000c7202 */ /* 0x000fce0000000f00 */
.L_x_21767:
[----:B------:R-:W-:Y:S05]  /*7e00*/  BSYNC B1 ;  /* 0x0000000000017941 */ /* 0x000fea0003800000 */
.L_x_21765:
        /* <DEDUP_REMOVED lines=16> */
.L_x_21771:
[----:B------:R-:W-:Y:S05]  /*7f10*/  BSYNC B2 ;  /* 0x0000000000027941 */ /* 0x000fea0003800000 */
.L_x_21770:
        /* <DEDUP_REMOVED lines=44> */
.L_x_21769:
[----:B------:R-:W-:Y:S05]  /*81e0*/  BSYNC B1 ;  /* 0x0000000000017941 */ /* 0x000fea0003800000 */
.L_x_21768:
        /* <DEDUP_REMOVED lines=10> */
.L_x_21764:
        /* <DEDUP_REMOVED lines=12> */
.L_x_21773:
[----:B------:R-:W-:-:S07]  /*8350*/  MOV R20, R8 ;  /* 0x0000000800147202 */ /* 0x000fce0000000f00 */
.L_x_21774:
[----:B------:R-:W-:Y:S05]  /*8360*/  BSYNC B1 ;  /* 0x0000000000017941 */ /* 0x000fea0003800000 */
.L_x_21772:
        /* <DEDUP_REMOVED lines=16> */
.L_x_21778:
[----:B------:R-:W-:Y:S05]  /*8470*/  BSYNC B2 ;  /* 0x0000000000027941 */ /* 0x000fea0003800000 */
.L_x_21777:
        /* <DEDUP_REMOVED lines=44> */
.L_x_21776:
[----:B------:R-:W-:Y:S05]  /*8740*/  BSYNC B1 ;  /* 0x0000000000017941 */ /* 0x000fea0003800000 */
.L_x_21775:
        /* <DEDUP_REMOVED lines=15> */
.L_x_21779:
        /* <DEDUP_REMOVED lines=12> */
.L_x_21782:
[----:B------:R-:W-:-:S07]  /*8900*/  IMAD.MOV.U32 R13, RZ, RZ, R8 ;  /* 0x000000ffff0d7224 */ /* 0x000fce00078e0008 */
.L_x_21783:
[----:B------:R-:W-:Y:S05]  /*8910*/  BSYNC B1 ;  /* 0x0000000000017941 */ /* 0x000fea0003800000 */
.L_x_21781:
        /* <DEDUP_REMOVED lines=16> */
.L_x_21787:
[----:B------:R-:W-:Y:S05]  /*8a20*/  BSYNC B2 ;  /* 0x0000000000027941 */ /* 0x000fea0003800000 */
.L_x_21786:
        /* <DEDUP_REMOVED lines=44> */
.L_x_21785:
[----:B------:R-:W-:Y:S05]  /*8cf0*/  BSYNC B1 ;  /* 0x0000000000017941 */ /* 0x000fea0003800000 */
.L_x_21784:
        /* <DEDUP_REMOVED lines=10> */
.L_x_21780:
        /* <DEDUP_REMOVED lines=12> */
.L_x_21789:
[----:B------:R-:W-:-:S07]  /*8e60*/  IMAD.MOV.U32 R20, RZ, RZ, R8 ;  /* 0x000000ffff147224 */ /* 0x000fce00078e0008 */
.L_x_21790:
[----:B------:R-:W-:Y:S05]  /*8e70*/  BSYNC B1 ;  /* 0x0000000000017941 */ /* 0x000fea0003800000 */
.L_x_21788:
        /* <DEDUP_REMOVED lines=16> */
.L_x_21794:
[----:B------:R-:W-:Y:S05]  /*8f80*/  BSYNC B2 ;  /* 0x0000000000027941 */ /* 0x000fea0003800000 */
.L_x_21793:
        /* <DEDUP_REMOVED lines=44> */
.L_x_21792:
[----:B------:R-:W-:Y:S05]  /*9250*/  BSYNC B1 ;  /* 0x0000000000017941 */ /* 0x000fea0003800000 */
.L_x_21791:
        /* <DEDUP_REMOVED lines=15> */
.L_x_21795:
        /* <DEDUP_REMOVED lines=12> */
.L_x_21798:
[----:B------:R-:W-:-:S07]  /*9410*/  IMAD.MOV.U32 R14, RZ, RZ, R8 ;  /* 0x000000ffff0e7224 */ /* 0x000fce00078e0008 */
.L_x_21799:
[----:B------:R-:W-:Y:S05]  /*9420*/  BSYNC B1 ;  /* 0x0000000000017941 */ /* 0x000fea0003800000 */
.L_x_21797:
        /* <DEDUP_REMOVED lines=16> */
.L_x_21803:
[----:B------:R-:W-:Y:S05]  /*9530*/  BSYNC B2 ;  /* 0x0000000000027941 */ /* 0x000fea0003800000 */
.L_x_21802:
        /* <DEDUP_REMOVED lines=44> */
.L_x_21801:
[----:B------:R-:W-:Y:S05]  /*9800*/  BSYNC B1 ;  /* 0x0000000000017941 */ /* 0x000fea0003800000 */
.L_x_21800:
        /* <DEDUP_REMOVED lines=10> */
.L_x_21796:
        /* <DEDUP_REMOVED lines=12> */
.L_x_21805:
[----:B------:R-:W-:-:S07]  /*9970*/  IMAD.MOV.U32 R20, RZ, RZ, R8 ;  /* 0x000000ffff147224 */ /* 0x000fce00078e0008 */
.L_x_21806:
[----:B------:R-:W-:Y:S05]  /*9980*/  BSYNC B1 ;  /* 0x0000000000017941 */ /* 0x000fea0003800000 */
.L_x_21804:
        /* <DEDUP_REMOVED lines=16> */
.L_x_21810:
[----:B------:R-:W-:Y:S05]  /*9a90*/  BSYNC B2 ;  /* 0x0000000000027941 */ /* 0x000fea0003800000 */
.L_x_21809:
        /* <DEDUP_REMOVED lines=44> */
.L_x_21808:
[----:B------:R-:W-:Y:S05]  /*9d60*/  BSYNC B1 ;  /* 0x0000000000017941 */ /* 0x000fea0003800000 */
.L_x_21807:
        /* <DEDUP_REMOVED lines=15> */
.L_x_21811:
        /* <DEDUP_REMOVED lines=12> */
.L_x_21814:
[----:B------:R-:W-:-:S07]  /*9f20*/  MOV R15, R8 ;  /* 0x00000008000f7202 */ /* 0x000fce0000000f00 */
.L_x_21815:
[----:B------:R-:W-:Y:S05]  /*9f30*/  BSYNC B1 ;  /* 0x0000000000017941 */ /* 0x000fea0003800000 */
.L_x_21813:
        /* <DEDUP_REMOVED lines=16> */
.L_x_21819:
[----:B------:R-:W-:Y:S05]  /*a040*/  BSYNC B2 ;  /* 0x0000000000027941 */ /* 0x000fea0003800000 */
.L_x_21818:
        /* <DEDUP_REMOVED lines=44> */
.L_x_21817:
[----:B------:R-:W-:Y:S05]  /*a310*/  BSYNC B1 ;  /* 0x0000000000017941 */ /* 0x000fea0003800000 */
.L_x_21816:
        /* <DEDUP_REMOVED lines=10> */
.L_x_21812:
        /* <DEDUP_REMOVED lines=12> */
.L_x_21821:
[----:B------:R-:W-:-:S07]  /*a480*/  MOV R22, R8 ;  /* 0x0000000800167202 */ /* 0x000fce0000000f00 */
.L_x_21822:
[----:B------:R-:W-:Y:S05]  /*a490*/  BSYNC B1 ;  /* 0x0000000000017941 */ /* 0x000fea0003800000 */
.L_x_21820:
        /* <DEDUP_REMOVED lines=16> */
.L_x_21826:
[----:B------:R-:W-:Y:S05]  /*a5a0*/  BSYNC B2 ;  /* 0x0000000000027941 */ /* 0x000fea0003800000 */
.L_x_21825:
        /* <DEDUP_REMOVED lines=44> */
.L_x_21824:
[----:B------:R-:W-:Y:S05]  /*a870*/  BSYNC B1 ;  /* 0x0000000000017941 */ /* 0x000fea0003800000 */
.L_x_21823:
        /* <DEDUP_REMOVED lines=13> */
.L_x_21827:
        /* <DEDUP_REMOVED lines=12> */
.L_x_21830:
[----:B------:R-:W-:-:S07]  /*aa10*/  IMAD.MOV.U32 R16, RZ, RZ, R8 ;  /* 0x000000ffff107224 */ /* 0x000fce00078e0008 */
.L_x_21831:
[----:B------:R-:W-:Y:S05]  /*aa20*/  BSYNC B1 ;  /* 0x0000000000017941 */ /* 0x000fea0003800000 */
.L_x_21829:
        /* <DEDUP_REMOVED lines=16> */
.L_x_21835:
[----:B------:R-:W-:Y:S05]  /*ab30*/  BSYNC B2 ;  /* 0x0000000000027941 */ /* 0x000fea0003800000 */
.L_x_21834:
        /* <DEDUP_REMOVED lines=44> */
.L_x_21833:
[----:B------:R-:W-:Y:S05]  /*ae00*/  BSYNC B1 ;  /* 0x0000000000017941 */ /* 0x000fea0003800000 */
.L_x_21832:
        /* <DEDUP_REMOVED lines=10> */
.L_x_21828:
        /* <DEDUP_REMOVED lines=12> */
.L_x_21837:
[----:B------:R-:W-:-:S07]  /*af70*/  IMAD.MOV.U32 R22, RZ, RZ, R8 ;  /* 0x000000ffff167224 */ /* 0x000fce00078e0008 */
.L_x_21838:
[----:B------:R-:W-:Y:S05]  /*af80*/  BSYNC B1 ;  /* 0x0000000000017941 */ /* 0x000fea0003800000 */
.L_x_21836:
        /* <DEDUP_REMOVED lines=16> */
.L_x_21842:
[----:B------:R-:W-:Y:S05]  /*b090*/  BSYNC B2 ;  /* 0x0000000000027941 */ /* 0x000fea0003800000 */
.L_x_21841:
        /* <DEDUP_REMOVED lines=44> */
.L_x_21840:
[----:B------:R-:W-:Y:S05]  /*b360*/  BSYNC B1 ;  /* 0x0000000000017941 */ /* 0x000fea0003800000 */
.L_x_21839:
        /* <DEDUP_REMOVED lines=13> */
.L_x_21843:
        /* <DEDUP_REMOVED lines=12> */
.L_x_21846:
[----:B------:R-:W-:-:S07]  /*b500*/  IMAD.MOV.U32 R17, RZ, RZ, R8 ;  /* 0x000000ffff117224 */ /* 0x000fce00078e0008 */
.L_x_21847:
[----:B------:R-:W-:Y:S05]  /*b510*/  BSYNC B1 ;  /* 0x0000000000017941 */ /* 0x000fea0003800000 */
.L_x_21845:
        /* <DEDUP_REMOVED lines=16> */
.L_x_21851:
[----:B------:R-:W-:Y:S05]  /*b620*/  BSYNC B2 ;  /* 0x0000000000027941 */ /* 0x000fea0003800000 */
.L_x_21850:
        /* <DEDUP_REMOVED lines=44> */
.L_x_21849:
[----:B------:R-:W-:Y:S05]  /*b8f0*/  BSYNC B1 ;  /* 0x0000000000017941 */ /* 0x000fea0003800000 */
.L_x_21848:
        /* <DEDUP_REMOVED lines=10> */
.L_x_21844:
        /* <DEDUP_REMOVED lines=12> */
.L_x_21853:
[----:B------:R-:W-:-:S07]  /*ba60*/  IMAD.MOV.U32 R146, RZ, RZ, R8 ;  /* 0x000000ffff927224 */ /* 0x000fce00078e0008 */
.L_x_21854:
[----:B------:R-:W-:Y:S05]  /*ba70*/  BSYNC B1 ;  /* 0x0000000000017941 */ /* 0x000fea0003800000 */
.L_x_21852:
        /* <DEDUP_REMOVED lines=16> */
.L_x_21858:
[----:B------:R-:W-:Y:S05]  /*bb80*/  BSYNC B2 ;  /* 0x0000000000027941 */ /* 0x000fea0003800000 */
.L_x_21857:
        /* <DEDUP_REMOVED lines=44> */
.L_x_21856:
[----:B------:R-:W-:Y:S05]  /*be50*/  BSYNC B1 ;  /* 0x0000000000017941 */ /* 0x000fea0003800000 */
.L_x_21855:
        /* <DEDUP_REMOVED lines=13> */
.L_x_21859:
        /* <DEDUP_REMOVED lines=12> */
.L_x_21862:
[----:B------:R-:W-:-:S07]  /*bff0*/  MOV R18, R8 ;  /* 0x0000000800127202 */ /* 0x000fce0000000f00 */
.L_x_21863:
[----:B------:R-:W-:Y:S05]  /*c000*/  BSYNC B1 ;  /* 0x0000000000017941 */ /* 0x000fea0003800000 */
.L_x_21861:
        /* <DEDUP_REMOVED lines=18> */
.L_x_21867:
[----:B------:R-:W-:Y:S05]  /*c130*/  BSYNC B2 ;  /* 0x0000000000027941 */ /* 0x000fea0003800000 */
.L_x_21866:
        /* <DEDUP_REMOVED lines=44> */
.L_x_21865:
[----:B------:R-:W-:Y:S05]  /*c400*/  BSYNC B1 ;  /* 0x0000000000017941 */ /* 0x000fea0003800000 */
.L_x_21864:
        /* <DEDUP_REMOVED lines=10> */
.L_x_21860:
[----:B------:R-:W0:Y:S01]  /*c4b0*/  LDC.64 R184, c[0x0][0x238] ;  /* 0x00008e00ffb87b82 */ /* 0x000e220000000a00 */
[----:B------:R-:W-:Y:S02]  /*c4c0*/  LOP3.LUT R11, R11, 0xffffffbf, RZ, 0xc0, !PT ;  /* 0xffffffbf0b0b7812 */ /* 0x000fe400078ec0ff */
[----:B------:R-:W-:Y:S02]  /*c4d0*/  SEL R149, RZ, 0x1000000, P5 ;  /* 0x01000000ff957807 */ /* 0x000fe40002800000 */
[----:B------:R-:W-:Y:S02]  /*c4e0*/  @P1 LOP3.LUT R11, R11, 0x40, RZ, 0xfc, !PT ;  /* 0x000000400b0b1812 */ /* 0x000fe400078efcff */
[----:B------:R-:W-:Y:S01]  /*c4f0*/  SEL R153, RZ, 0x10000, P4 ;  /* 0x00010000ff997807 */ /* 0x000fe20002000000 */
[----:B------:R-:W1:Y:S01]  /*c500*/  LDC.64 R182, c[0x0][0x240] ;  /* 0x00009000ffb67b82 */ /* 0x000e620000000a00 */
[----:B------:R-:W-:Y:S02]  /*c510*/  LOP3.LUT P1, RZ, R11, 0x4, RZ, 0xc0, !PT ;  /* 0x000000040bff7812 */ /* 0x000fe4000782c0ff */
[----:B------:R-:W-:-:S02]  /*c520*/  F2FP.F16.F32.PACK_AB R147, R148, R22 ;  /* 0x000000169493723e */ /* 0x000fc400000000ff */
[----:B------:R-:W-:Y:S02]  /*c530*/  F2FP.F16.F32.PACK_AB R146, R35, R20 ;  /* 0x000000142392723e */ /* 0x000fe400000000ff */
[----:B------:R-:W-:Y:S02]  /*c540*/  F2FP.F16.F32.PACK_AB R145, R25, R23 ;  /* 0x000000171991723e */ /* 0x000fe400000000ff */
[----:B------:R-:W-:Y:S02]  /*c550*/  F2FP.F16.F32.PACK_AB R144, R24, R21 ;  /* 0x000000151890723e */ /* 0x000fe400000000ff */
[----:B------:R-:W-:Y:S02]  /*c560*/  SEL R154, RZ, 0x100, P3 ;  /* 0x00000100ff9a7807 */ /* 0x000fe40001800000 */
[C---:B------:R-:W-:Y:S02]  /*c570*/  LOP3.LUT P4, RZ, R11.reuse, 0x10, RZ, 0xc0, !PT ;  /* 0x000000100bff7812 */ /* 0x040fe4000788c0ff */
[----:B------:R-:W-:Y:S01]  /*c580*/  LOP3.LUT P3, RZ, R11, 0x8, RZ, 0xc0, !PT ;  /* 0x000000080bff7812 */ /* 0x000fe2000786c0ff */
[----:B0-----:R-:W-:Y:S01]  /*c590*/  IMAD.WIDE.U32 R150, R19, 0x10, R184 ;  /* 0x0000001013967825 */ /* 0x001fe200078e00b8 */
[----:B------:R-:W-:-:S02]  /*c5a0*/  SEL R155, RZ, 0x1, P1 ;  /* 0x00000001ff9b7807 */ /* 0x000fc40000800000 */
[C---:B------:R-:W-:Y:S02]  /*c5b0*/  LOP3.LUT P5, RZ, R11.reuse, 0x2, RZ, 0xc0, !PT ;  /* 0x000000020bff7812 */ /* 0x040fe400078ac0ff */
[----:B------:R-:W-:Y:S01]  /*c5c0*/  LOP3.LUT R149, R154, R149, R153, 0xfe, !PT ;  /* 0x000000959a957212 */ /* 0x000fe200078efe99 */
[----:B------:R0:W-:Y:S01]  /*c5d0*/  STG.E.128 desc[UR4][R150.64], R144 ;  /* 0x0000009096007986 */ /* 0x0001e2000c101d04 */
[----:B------:R-:W-:Y:S02]  /*c5e0*/  SEL R156, RZ, 0x1, P3 ;  /* 0x00000001ff9c7807 */ /* 0x000fe40001800000 */
[----:B------:R-:W-:Y:S02]  /*c5f0*/  SEL R154, RZ, 0x1, P4 ;  /* 0x00000001ff9a7807 */ /* 0x000fe40002000000 */
[----:B------:R-:W-:Y:S02]  /*c600*/  SEL R153, RZ, 0x1, P5 ;  /* 0x00000001ff997807 */ /* 0x000fe40002800000 */
[----:B------:R-:W-:-:S02]  /*c610*/  LOP3.LUT P6, RZ, R11, 0x20, RZ, 0xc0, !PT ;  /* 0x000000200bff7812 */ /* 0x000fc400078cc0ff */
[----:B------:R-:W-:Y:S01]  /*c620*/  LOP3.LUT P1, RZ, R11, 0x40, RZ, 0xc0, !PT ;  /* 0x000000400bff7812 */ /* 0x000fe2000782c0ff */
[----:B0-----:R-:W-:-:S04]  /*c630*/  IMAD.WIDE.U32 R144, R155, 0x1000000, RZ ;  /* 0x010000009b907825 */ /* 0x001fc800078e00ff */
[----:B------:R-:W-:Y:S01]  /*c640*/  IMAD.WIDE.U32 R146, R156, 0x10000, RZ ;  /* 0x000100009c927825 */ /* 0x000fe200078e00ff */
[----:B------:R-:W-:-:S03]  /*c650*/  LOP3.LUT R145, R145, R149, R153, 0xfe, !PT ;  /* 0x0000009591917212 */ /* 0x000fc600078efe99 */
[----:B------:R-:W-:-:S05]  /*c660*/  IMAD.WIDE.U32 R150, R154, 0x100, RZ ;  /* 0x000001009a967825 */ /* 0x000fca00078e00ff */
[----:B------:R-:W-:Y:S02]  /*c670*/  LOP3.LUT R147, R151, R145, R147, 0xfe, !PT ;  /* 0x0000009197937212 */ /* 0x000fe400078efe93 */
[----:B------:R-:W-:Y:S02]  /*c680*/  LOP3.LUT R144, R150, R144, R146, 0xfe, !PT ;  /* 0x0000009096907212 */ /* 0x000fe400078efe92 */
[----:B------:R-:W-:-:S04]  /*c690*/  SEL R145, RZ, 0x1, P6 ;  /* 0x00000001ff917807 */ /* 0x000fc80003000000 */
        /* <DEDUP_REMOVED lines=24> */
.L_x_21868:
        /* <DEDUP_REMOVED lines=21> */
.L_x_21870:
[----:B------:R-:W-:-:S07]  /*c970*/  IMAD.MOV.U32 R153, RZ, RZ, R8 ;  /* 0x000000ffff997224 */ /* 0x000fce00078e0008 */
.L_x_21871:
[----:B------:R-:W-:Y:S05]  /*c980*/  BSYNC B1 ;  /* 0x0000000000017941 */ /* 0x000fea0003800000 */
.L_x_21869:
        /* <DEDUP_REMOVED lines=16> */
.L_x_21875:
[----:B------:R-:W-:Y:S05]  /*ca90*/  BSYNC B2 ;  /* 0x0000000000027941 */ /* 0x000fea0003800000 */
.L_x_21874:
        /* <DEDUP_REMOVED lines=44> */
.L_x_21873:
[----:B------:R-:W-:Y:S05]  /*cd60*/  BSYNC B1 ;  /* 0x0000000000017941 */ /* 0x000fea0003800000 */
.L_x_21872:
[----:B------:R-:W-:Y:S02]  /*cd70*/  I2FP.F32.U32 R150, R153 ;  /* 0x0000009900967245 */ /* 0x000fe40000201000 */
[----:B------:R-:W-:-:S03]  /*cd80*/  LOP3.LUT R11, R11, 0xffffffdf, RZ, 0xc0, !PT ;  /* 0xffffffdf0b0b7812 */ /* 0x000fc600078ec0ff */
[----:B------:R-:W-:-:S05]  /*cd90*/  FFMA.FTZ R150, R150, R250, 1.1641532182693481445e-10 ;  /* 0x2f00000096967423 */ /* 0x000fca00000100fa */
[----:B------:R-:W-:Y:S01]  /*cda0*/  FSETP.GTU.FTZ.AND P3, PT, R150, R249, PT ;  /* 0x000000f99600720b */ /* 0x000fe20003f7c000 */
[----:B-----5:R-:W-:-:S05]  /*cdb0*/  HADD2.F32 R150, -RZ, R144.H0_H0 ;  /* 0x20000090ff967230 */ /* 0x020fca0000004100 */
        /* <DEDUP_REMOVED lines=10> */
.L_x_21876:
        /* <DEDUP_REMOVED lines=12> */
.L_x_21879:
[----:B------:R-:W-:-:S07]  /*cf20*/  IMAD.MOV.U32 R151, RZ, RZ, R8 ;  /* 0x000000ffff977224 */ /* 0x000fce00078e0008 */
.L_x_21880:
[----:B------:R-:W-:Y:S05]  /*cf30*/  BSYNC B1 ;  /* 0x0000000000017941 */ /* 0x000fea0003800000 */
.L_x_21878:
        /* <DEDUP_REMOVED lines=16> */
.L_x_21884:
[----:B------:R-:W-:Y:S05]  /*d040*/  BSYNC B2 ;  /* 0x0000000000027941 */ /* 0x000fea0003800000 */
.L_x_21883:
        /* <DEDUP_REMOVED lines=43> */
.L_x_21882:
[----:B------:R-:W-:Y:S05]  /*d300*/  BSYNC B1 ;  /* 0x0000000000017941 */ /* 0x000fea0003800000 */
.L_x_21881:
        /* <DEDUP_REMOVED lines=10> */
.L_x_21877:
        /* <DEDUP_REMOVED lines=12> */
.L_x_21886:
[----:B------:R-:W-:-:S07]  /*d470*/  MOV R151, R8 ;  /* 0x0000000800977202 */ /* 0x000fce0000000f00 */
.L_x_21887:
[----:B------:R-:W-:Y:S05]  /*d480*/  BSYNC B1 ;  /* 0x0000000000017941 */ /* 0x000fea0003800000 */
.L_x_21885:
        /* <DEDUP_REMOVED lines=16> */
.L_x_21891:
[----:B------:R-:W-:Y:S05]  /*d590*/  BSYNC B2 ;  /* 0x0000000000027941 */ /* 0x000fea0003800000 */
.L_x_21890:
        /* <DEDUP_REMOVED lines=44> */
.L_x_21889:
[----:B------:R-:W-:Y:S05]  /*d860*/  BSYNC B1 ;  /* 0x0000000000017941 */ /* 0x000fea0003800000 */
.L_x_21888:
        /* <DEDUP_REMOVED lines=15> */
.L_x_21892:
        /* <DEDUP_REMOVED lines=12> */
.L_x_21895:
[----:B------:R-:W-:-:S07]  /*da20*/  MOV R12, R8 ;  /* 0x00000008000c7202 */ /* 0x000fce0000000f00 */
.L_x_21896:
[----:B------:R-:W-:Y:S05]  /*da30*/  BSYNC B1 ;  /* 0x0000000000017941 */ /* 0x000fea0003800000 */
.L_x_21894:
        /* <DEDUP_REMOVED lines=16> */
.L_x_21900:
[----:B------:R-:W-:Y:S05]  /*db40*/  BSYNC B2 ;  /* 0x0000000000027941 */ /* 0x000fea0003800000 */
.L_x_21899:
[----:B------:R-:W-:Y:S01]  /*db50*/  LOP3.LUT R2, R2, UR7, R7, 0x96, !PT ;  /* 0x0000000702027c12 */ /* 0x000fe2000f8e9607 */
[----:B------:R-:W-:-:S04]  /*db60*/  IMAD.HI.U32 R151, R4, -0x326172a9, RZ ;  /* 0xcd9e8d5704977827 */ /* 0x000fc800078e00ff */
[----:B------:R-:W-:Y:S02]  /*db70*/  IMAD R3, R4, -0x326172a9, RZ ;  /* 0xcd9e8d5704037824 */ /* 0x000fe400078e02ff */
[----:B------:R-:W-:Y:S01]  /*db80*/  IMAD.WIDE.U32 R154, R2, -0x326172a9, RZ ;  /* 0xcd9e8d57029a7825 */ /* 0x000fe200078e00ff */
[----:B------:R-:W-:Y:S01]  /*db90*/  LOP3.LUT R2, R151, UR6, R6, 0x96, !PT ;  /* 0x0000000697027c12 */ /* 0x000fe2000f8e9606 */
[----:B------:R-:W-:Y:S02]  /*dba0*/  HFMA2.MMA R151, -RZ, RZ, 0, 0 ;  /* 0x00000000ff977435 */ /* 0x000fe400000001ff */
        /* <DEDUP_REMOVED lines=38> */
.L_x_21898:
[----:B------:R-:W-:Y:S05]  /*de10*/  BSYNC B1 ;  /* 0x0000000000017941 */ /* 0x000fea0003800000 */
.L_x_21897:
        /* <DEDUP_REMOVED lines=10> */
.L_x_21893:
        /* <DEDUP_REMOVED lines=12> */
.L_x_21902:
[----:B------:R-:W-:-:S07]  /*df80*/  IMAD.MOV.U32 R144, RZ, RZ, R8 ;  /* 0x000000ffff907224 */ /* 0x000fce00078e0008 */
.L_x_21903:
[----:B------:R-:W-:Y:S05]  /*df90*/  BSYNC B1 ;  /* 0x0000000000017941 */ /* 0x000fea0003800000 */
.L_x_21901:
        /* <DEDUP_REMOVED lines=16> */
.L_x_21907:
[----:B------:R-:W-:Y:S05]  /*e0a0*/  BSYNC B2 ;  /* 0x0000000000027941 */ /* 0x000fea0003800000 */
.L_x_21906:
        /* <DEDUP_REMOVED lines=44> */
.L_x_21905:
[----:B------:R-:W-:Y:S05]  /*e370*/  BSYNC B1 ;  /* 0x0000000000017941 */ /* 0x000fea0003800000 */
.L_x_21904:
        /* <DEDUP_REMOVED lines=15> */
.L_x_21908:
        /* <DEDUP_REMOVED lines=12> */
.L_x_21911:
[----:B------:R-:W-:-:S07]  /*e530*/  MOV R13, R8 ;  /* 0x00000008000d7202 */ /* 0x000fce0000000f00 */
.L_x_21912:
[----:B------:R-:W-:Y:S05]  /*e540*/  BSYNC B1 ;  /* 0x0000000000017941 */ /* 0x000fea0003800000 */
.L_x_21910:
        /* <DEDUP_REMOVED lines=16> */
.L_x_21916:
[----:B------:R-:W-:Y:S05]  /*e650*/  BSYNC B2 ;  /* 0x0000000000027941 */ /* 0x000fea0003800000 */
.L_x_21915:
        /* <DEDUP_REMOVED lines=44> */
.L_x_21914:
[----:B------:R-:W-:Y:S05]  /*e920*/  BSYNC B1 ;  /* 0x0000000000017941 */ /* 0x000fea0003800000 */
.L_x_21913:
        /* <DEDUP_REMOVED lines=10> */
.L_x_21909:
        /* <DEDUP_REMOVED lines=12> */
.L_x_21918:
[----:B------:R-:W-:-:S07]  /*ea90*/  IMAD.MOV.U32 R144, RZ, RZ, R8 ;  /* 0x000000ffff907224 */ /* 0x000fce00078e0008 */
.L_x_21919:
[----:B------:R-:W-:Y:S05]  /*eaa0*/  BSYNC B1 ;  /* 0x0000000000017941 */ /* 0x000fea0003800000 */
.L_x_21917:
        /* <DEDUP_REMOVED lines=16> */
.L_x_21923:
[----:B------:R-:W-:Y:S05]  /*ebb0*/  BSYNC B2 ;  /* 0x0000000000027941 */ /* 0x000fea0003800000 */
.L_x_21922:
        /* <DEDUP_REMOVED lines=44> */
.L_x_21921:
[----:B------:R-:W-:Y:S05]  /*ee80*/  BSYNC B1 ;  /* 0x0000000000017941 */ /* 0x000fea0003800000 */
.L_x_21920:
        /* <DEDUP_REMOVED lines=15> */
.L_x_21924:
        /* <DEDUP_REMOVED lines=12> */
.L_x_21927:
[----:B------:R-:W-:-:S07]  /*f040*/  MOV R14, R8 ;  /* 0x00000008000e7202 */ /* 0x000fce0000000f00 */
.L_x_21928:
[----:B------:R-:W-:Y:S05]  /*f050*/  BSYNC B1 ;  /* 0x0000000000017941 */ /* 0x000fea0003800000 */
.L_x_21926:
        /* <DEDUP_REMOVED lines=16> */
.L_x_21932:
[----:B------:R-:W-:Y:S05]  /*f160*/  BSYNC B2 ;  /* 0x0000000000027941 */ /* 0x000fea0003800000 */
.L_x_21931:
        /* <DEDUP_REMOVED lines=44> */
.L_x_21930:
[----:B------:R-:W-:Y:S05]  /*f430*/  BSYNC B1 ;  /* 0x0000000000017941 */ /* 0x000fea0003800000 */
.L_x_21929:
        /* <DEDUP_REMOVED lines=10> */
.L_x_21925:
        /* <DEDUP_REMOVED lines=12> */
.L_x_21934:
[----:B------:R-:W-:-:S07]  /*f5a0*/  IMAD.MOV.U32 R153, RZ, RZ, R8 ;  /* 0x000000ffff997224 */ /* 0x000fce00078e0008 */
.L_x_21935:
[----:B------:R-:W-:Y:S05]  /*f5b0*/  BSYNC B1 ;  /* 0x0000000000017941 */ /* 0x000fea0003800000 */
.L_x_21933:
        /* <DEDUP_REMOVED lines=16> */
.L_x_21939:
[----:B------:R-:W-:Y:S05]  /*f6c0*/  BSYNC B2 ;  /* 0x0000000000027941 */ /* 0x000fea0003800000 */
.L_x_21938:
        /* <DEDUP_REMOVED lines=44> */
.L_x_21937:
[----:B------:R-:W-:Y:S05]  /*f990*/  BSYNC B1 ;  /* 0x0000000000017941 */ /* 0x000fea0003800000 */
.L_x_21936:
        /* <DEDUP_REMOVED lines=15> */
.L_x_21940:
        /* <DEDUP_REMOVED lines=12> */
.L_x_21943:
[----:B------:R-:W-:-:S07]  /*fb50*/  MOV R15, R8 ;  /* 0x00000008000f7202 */ /* 0x000fce0000000f00 */
.L_x_21944:
[----:B------:R-:W-:Y:S05]  /*fb60*/  BSYNC B1 ;  /* 0x0000000000017941 */ /* 0x000fea0003800000 */
.L_x_21942:
        /* <DEDUP_REMOVED lines=16> */
.L_x_21948:
[----:B------:R-:W-:Y:S05]  /*fc70*/  BSYNC B2 ;  /* 0x0000000000027941 */ /* 0x000fea0003800000 */
.L_x_21947:
        /* <DEDUP_REMOVED lines=44> */
.L_x_21946:
[----:B------:R-:W-:Y:S05]  /*ff40*/  BSYNC B1 ;  /* 0x0000000000017941 */ /* 0x000fea0003800000 */
.L_x_21945:
        /* <DEDUP_REMOVED lines=10> */
.L_x_21941:
        /* <DEDUP_REMOVED lines=12> */
.L_x_21950:
[----:B------:R-:W-:-:S07]  /*100b0*/  IMAD.MOV.U32 R155, RZ, RZ, R8 ;  /* 0x000000ffff9b7224 */ /* 0x000fce00078e0008 */
.L_x_21951:
[----:B------:R-:W-:Y:S05]  /*100c0*/  BSYNC B1 ;  /* 0x0000000000017941 */ /* 0x000fea0003800000 */
.L_x_21949:
        /* <DEDUP_REMOVED lines=16> */
.L_x_21955:
[----:B------:R-:W-:Y:S05]  /*101d0*/  BSYNC B2 ;  /* 0x0000000000027941 */ /* 0x000fea0003800000 */
.L_x_21954:
        /* <DEDUP_REMOVED lines=44> */
.L_x_21953:
[----:B------:R-:W-:Y:S05]  /*104a0*/  BSYNC B1 ;  /* 0x0000000000017941 */ /* 0x000fea0003800000 */
.L_x_21952:
        /* <DEDUP_REMOVED lines=9> */
[----:B------:R-:W-:-:S05]  /*10540*/  HADD2.F32 R145, -RZ, R42.H1_H1 ;  /* 0x3000002aff917230 */ /* 0x000fca0000004100 */
[----:B------:R-:W-:Y:S01]  /*10550*/  FADD.FTZ R156, R145, R156 ;  /* 0x0000009c919c7221 */ /* 0x000fe20000010000 */
[----:B------:R-:W-:Y:S01]  /*10560*/  IMAD.MOV.U32 R145, RZ, RZ, R144 ;  /* 0x000000ffff917224 */ /* 0x000fe200078e0090 */
[----:B------:R-:W-:Y:S06]  /*10570*/  BRA `(.L_x_21957) ;  /* 0x0000000400587947 */ /* 0x000fec0003800000 */
.L_x_21956:
        /* <DEDUP_REMOVED lines=12> */
.L_x_21959:
[----:B------:R-:W-:-:S07]  /*10640*/  MOV R16, R8 ;  /* 0x0000000800107202 */ /* 0x000fce0000000f00 */
.L_x_21960:
[----:B------:R-:W-:Y:S05]  /*10650*/  BSYNC B1 ;  /* 0x0000000000017941 */ /* 0x000fea0003800000 */
.L_x_21958:
        /* <DEDUP_REMOVED lines=16> */
.L_x_21964:
[----:B------:R-:W-:Y:S05]  /*10760*/  BSYNC B2 ;  /* 0x0000000000027941 */ /* 0x000fea0003800000 */
.L_x_21963:
        /* <DEDUP_REMOVED lines=44> */
.L_x_21962:
[----:B------:R-:W-:Y:S05]  /*10a30*/  BSYNC B1 ;  /* 0x0000000000017941 */ /* 0x000fea0003800000 */
.L_x_21961:
        /* <DEDUP_REMOVED lines=10> */
.L_x_21957:
        /* <DEDUP_REMOVED lines=12> */
.L_x_21966:
[----:B------:R-:W-:-:S07]  /*10ba0*/  IMAD.MOV.U32 R146, RZ, RZ, R8 ;  /* 0x000000ffff927224 */ /* 0x000fce00078e0008 */
.L_x_21967:
[----:B------:R-:W-:Y:S05]  /*10bb0*/  BSYNC B1 ;  /* 0x0000000000017941 */ /* 0x000fea0003800000 */
.L_x_21965:
        /* <DEDUP_REMOVED lines=16> */
.L_x_21971:
[----:B------:R-:W-:Y:S05]  /*10cc0*/  BSYNC B2 ;  /* 0x0000000000027941 */ /* 0x000fea0003800000 */
.L_x_21970:
        /* <DEDUP_REMOVED lines=44> */
.L_x_21969:
[----:B------:R-:W-:Y:S05]  /*10f90*/  BSYNC B1 ;  /* 0x0000000000017941 */ /* 0x000fea0003800000 */
.L_x_21968:
        /* <DEDUP_REMOVED lines=9> */
[----:B------:R-:W-:-:S05]  /*11030*/  HADD2.F32 R145, -RZ, R43.H0_H0 ;  /* 0x2000002bff917230 */ /* 0x000fca0000004100 */
[----:B------:R-:W-:Y:S01]  /*11040*/  FADD.FTZ R155, R145, R155 ;  /* 0x0000009b919b7221 */ /* 0x000fe20000010000 */
[----:B------:R-:W-:Y:S01]  /*11050*/  IMAD.MOV.U32 R145, RZ, RZ, R144 ;  /* 0x000000ffff917224 */ /* 0x000fe200078e0090 */
[----:B------:R-:W-:Y:S06]  /*11060*/  BRA `(.L_x_21973) ;  /* 0x0000000400587947 */ /* 0x000fec0003800000 */
.L_x_21972:
        /* <DEDUP_REMOVED lines=12> */
.L_x_21975:
[----:B------:R-:W-:-:S07]  /*11130*/  MOV R17, R8 ;  /* 0x0000000800117202 */ /* 0x000fce0000000f00 */
.L_x_21976:
[----:B------:R-:W-:Y:S05]  /*11140*/  BSYNC B1 ;  /* 0x0000000000017941 */ /* 0x000fea0003800000 */
.L_x_21974:
        /* <DEDUP_REMOVED lines=16> */
.L_x_21980:
[----:B------:R-:W-:Y:S05]  /*11250*/  BSYNC B2 ;  /* 0x0000000000027941 */ /* 0x000fea0003800000 */
.L_x_21979:
        /* <DEDUP_REMOVED lines=44> */
.L_x_21978:
[----:B------:R-:W-:Y:S05]  /*11520*/  BSYNC B1 ;  /* 0x0000000000017941 */ /* 0x000fea0003800000 */
.L_x_21977:
        /* <DEDUP_REMOVED lines=10> */
.L_x_21973:
        /* <DEDUP_REMOVED lines=12> */
.L_x_21982:
[----:B------:R-:W-:-:S07]  /*11690*/  IMAD.MOV.U32 R146, RZ, RZ, R8 ;  /* 0x000000ffff927224 */ /* 0x000fce00078e0008 */
.L_x_21983:
[----:B------:R-:W-:Y:S05]  /*116a0*/  BSYNC B1 ;  /* 0x0000000000017941 */ /* 0x000fea0003800000 */
.L_x_21981:
        /* <DEDUP_REMOVED lines=16> */
.L_x_21987:
[----:B------:R-:W-:Y:S05]  /*117b0*/  BSYNC B2 ;  /* 0x0000000000027941 */ /* 0x000fea0003800000 */
.L_x_21986:
        /* <DEDUP_REMOVED lines=44> */
.L_x_21985:
[----:B------:R-:W-:Y:S05]  /*11a80*/  BSYNC B1 ;  /* 0x0000000000017941 */ /* 0x000fea0003800000 */
.L_x_21984:
        /* <DEDUP_REMOVED lines=13> */
.L_x_21988:
        /* <DEDUP_REMOVED lines=12> */
.L_x_21991:
[----:B------:R-:W-:-:S07]  /*11c20*/  MOV R18, R8 ;  /* 0x0000000800127202 */ /* 0x000fce0000000f00 */
.L_x_21992:
[----:B------:R-:W-:Y:S05]  /*11c30*/  BSYNC B1 ;  /* 0x0000000000017941 */ /* 0x000fea0003800000 */
.L_x_21990:
        /* <DEDUP_REMOVED lines=19> */
.L_x_21996:
[----:B------:R-:W-:Y:S05]  /*11d70*/  BSYNC B2 ;  /* 0x0000000000027941 */ /* 0x000fea0003800000 */
.L_x_21995:
        /* <DEDUP_REMOVED lines=44> */
.L_x_21994:
[----:B------:R-:W-:Y:S05]  /*12040*/  BSYNC B1 ;  /* 0x0000000000017941 */ /* 0x000fea0003800000 */
.L_x_21993:
        /* <DEDUP_REMOVED lines=10> */
.L_x_21989:
[----:B------:R-:W-:Y:S01]  /*120f0*/  LOP3.LUT R11, R11, 0xffffffbf, RZ, 0xc0, !PT ;  /* 0xffffffbf0b0b7812 */ /* 0x000fe200078ec0ff */
[----:B------:R-:W-:Y:S01]  /*12100*/  IMAD.WIDE.U32 R158, R149, 0x10, R184 ;  /* 0x00000010959e7825 */ /* 0x000fe200078e00b8 */
[----:B------:R-:W-:Y:S02]  /*12110*/  F2FP.F16.F32.PACK_AB R147, R157, R155 ;  /* 0x0000009b9d93723e */ /* 0x000fe400000000ff */
[----:B------:R-:W-:Y:S02]  /*12120*/  @P1 LOP3.LUT R11, R11, 0x40, RZ, 0xfc, !PT ;  /* 0x000000400b0b1812 */ /* 0x000fe400078efcff */
[----:B------:R-:W-:Y:S02]  /*12130*/  F2FP.F16.F32.PACK_AB R146, R156, R153 ;  /* 0x000000999c92723e */ /* 0x000fe400000000ff */
[----:B------:R-:W-:Y:S02]  /*12140*/  F2FP.F16.F32.PACK_AB R145, R154, R151 ;  /* 0x000000979a91723e */ /* 0x000fe400000000ff */
[----:B------:R-:W-:-:S02]  /*12150*/  F2FP.F16.F32.PACK_AB R144, R152, R150 ;  /* 0x000000969890723e */ /* 0x000fc400000000ff */
        /* <DEDUP_REMOVED lines=46> */
.L_x_21997:
        /* <DEDUP_REMOVED lines=21> */
.L_x_21999:
[----:B------:R-:W-:-:S07]  /*12590*/  IMAD.MOV.U32 R158, RZ, RZ, R8 ;  /* 0x000000ffff9e7224 */ /* 0x000fce00078e0008 */
.L_x_22000:
[----:B------:R-:W-:Y:S05]  /*125a0*/  BSYNC B1 ;  /* 0x0000000000017941 */ /* 0x000fea0003800000 */
.L_x_21998:
        /* <DEDUP_REMOVED lines=16> */
.L_x_22004:
[----:B------:R-:W-:Y:S05]  /*126b0*/  BSYNC B2 ;  /* 0x0000000000027941 */ /* 0x000fea0003800000 */
.L_x_22003:
        /* <DEDUP_REMOVED lines=44> */
.L_x_22002:
[----:B------:R-:W-:Y:S05]  /*12980*/  BSYNC B1 ;  /* 0x0000000000017941 */ /* 0x000fea0003800000 */
.L_x_22001:
        /* <DEDUP_REMOVED lines=15> */
.L_x_22005:
        /* <DEDUP_REMOVED lines=12> */
.L_x_22008:
[----:B------:R-:W-:-:S07]  /*12b40*/  MOV R162, R8 ;  /* 0x0000000800a27202 */ /* 0x000fce0000000f00 */
.L_x_22009:
[----:B------:R-:W-:Y:S05]  /*12b50*/  BSYNC B1 ;  /* 0x0000000000017941 */ /* 0x000fea0003800000 */
.L_x_22007:
        /* <DEDUP_REMOVED lines=16> */
.L_x_22013:
[----:B------:R-:W-:Y:S05]  /*12c60*/  BSYNC B2 ;  /* 0x0000000000027941 */ /* 0x000fea0003800000 */
.L_x_22012:
        /* <DEDUP_REMOVED lines=43> */
.L_x_22011:
[----:B------:R-:W-:Y:S05]  /*12f20*/  BSYNC B1 ;  /* 0x0000000000017941 */ /* 0x000fea0003800000 */
.L_x_22010:
        /* <DEDUP_REMOVED lines=10> */
.L_x_22006:
        /* <DEDUP_REMOVED lines=12> */
.L_x_22015:
[----:B------:R-:W-:-:S07]  /*13090*/  MOV R164, R8 ;  /* 0x0000000800a47202 */ /* 0x000fce0000000f00 */
.L_x_22016:
[----:B------:R-:W-:Y:S05]  /*130a0*/  BSYNC B1 ;  /* 0x0000000000017941 */ /* 0x000fea0003800000 */
.L_x_22014:
        /* <DEDUP_REMOVED lines=16> */
.L_x_22020:
[----:B------:R-:W-:Y:S05]  /*131b0*/  BSYNC B2 ;  /* 0x0000000000027941 */ /* 0x000fea0003800000 */
.L_x_22019:
        /* <DEDUP_REMOVED lines=44> */
.L_x_22018:
[----:B------:R-:W-:Y:S05]  /*13480*/  BSYNC B1 ;  /* 0x0000000000017941 */ /* 0x000fea0003800000 */
.L_x_22017:
        /* <DEDUP_REMOVED lines=15> */
.L_x_22021:
        /* <DEDUP_REMOVED lines=12> */
.L_x_22024:
[----:B------:R-:W-:-:S07]  /*13640*/  IMAD.MOV.U32 R12, RZ, RZ, R8 ;  /* 0x000000ffff0c7224 */ /* 0x000fce00078e0008 */
.L_x_22025:
[----:B------:R-:W-:Y:S05]  /*13650*/  BSYNC B1 ;  /* 0x0000000000017941 */ /* 0x000fea0003800000 */
.L_x_22023:
        /* <DEDUP_REMOVED lines=16> */
.L_x_22029:
[----:B------:R-:W-:Y:S05]  /*13760*/  BSYNC B2 ;  /* 0x0000000000027941 */ /* 0x000fea0003800000 */
.L_x_22028:
        /* <DEDUP_REMOVED lines=44> */
.L_x_22027:
[----:B------:R-:W-:Y:S05]  /*13a30*/  BSYNC B1 ;  /* 0x0000000000017941 */ /* 0x000fea0003800000 */
.L_x_22026:
        /* <DEDUP_REMOVED lines=10> */
.L_x_22022:
        /* <DEDUP_REMOVED lines=12> */
.L_x_22031:
[----:B------:R-:W-:-:S07]  /*13ba0*/  MOV R144, R8 ;  /* 0x0000000800907202 */ /* 0x000fce0000000f00 */
.L_x_22032:
[----:B------:R-:W-:Y:S05]  /*13bb0*/  BSYNC B1 ;  /* 0x0000000000017941 */ /* 0x000fea0003800000 */
.L_x_22030:
        /* <DEDUP_REMOVED lines=16> */
.L_x_22036:
[----:B------:R-:W-:Y:S05]  /*13cc0*/  BSYNC B2 ;  /* 0x0000000000027941 */ /* 0x000fea0003800000 */
.L_x_22035:
        /* <DEDUP_REMOVED lines=44> */
.L_x_22034:
[----:B------:R-:W-:Y:S05]  /*13f90*/  BSYNC B1 ;  /* 0x0000000000017941 */ /* 0x000fea0003800000 */
.L_x_22033:
        /* <DEDUP_REMOVED lines=15> */
.L_x_22037:
        /* <DEDUP_REMOVED lines=12> */
.L_x_22040:
[----:B------:R-:W-:-:S07]  /*14150*/  IMAD.MOV.U32 R13, RZ, RZ, R8 ;  /* 0x000000ffff0d7224 */ /* 0x000fce00078e0008 */
.L_x_22041:
[----:B------:R-:W-:Y:S05]  /*14160*/  BSYNC B1 ;  /* 0x0000000000017941 */ /* 0x000fea0003800000 */
.L_x_22039:
        /* <DEDUP_REMOVED lines=16> */
.L_x_22045:
[----:B------:R-:W-:Y:S05]  /*14270*/  BSYNC B2 ;  /* 0x0000000000027941 */ /* 0x000fea0003800000 */
.L_x_22044:
        /* <DEDUP_REMOVED lines=44> */
.L_x_22043:
[----:B------:R-:W-:Y:S05]  /*14540*/  BSYNC B1 ;  /* 0x0000000000017941 */ /* 0x000fea0003800000 */
.L_x_22042:
        /* <DEDUP_REMOVED lines=10> */
.L_x_22038:
        /* <DEDUP_REMOVED lines=12> */
.L_x_22047:
[----:B------:R-:W-:-:S07]  /*146b0*/  MOV R144, R8 ;  /* 0x0000000800907202 */ /* 0x000fce0000000f00 */
.L_x_22048:
[----:B------:R-:W-:Y:S05]  /*146c0*/  BSYNC B1 ;  /* 0x0000000000017941 */ /* 0x000fea0003800000 */
.L_x_22046:
        /* <DEDUP_REMOVED lines=16> */
.L_x_22052:
[----:B------:R-:W-:Y:S05]  /*147d0*/  BSYNC B2 ;  /* 0x0000000000027941 */ /* 0x000fea0003800000 */
.L_x_22051:
        /* <DEDUP_REMOVED lines=44> */
.L_x_22050:
[----:B------:R-:W-:Y:S05]  /*14aa0*/  BSYNC B1 ;  /* 0x0000000000017941 */ /* 0x000fea0003800000 */
.L_x_22049:
        /* <DEDUP_REMOVED lines=15> */
.L_x_22053:
        /* <DEDUP_REMOVED lines=12> */
.L_x_22056:
[----:B------:R-:W-:-:S07]  /*14c60*/  IMAD.MOV.U32 R14, RZ, RZ, R8 ;  /* 0x000000ffff0e7224 */ /* 0x000fce00078e0008 */
.L_x_22057:
[----:B------:R-:W-:Y:S05]  /*14c70*/  BSYNC B1 ;  /* 0x0000000000017941 */ /* 0x000fea0003800000 */
.L_x_22055:
        /* <DEDUP_REMOVED lines=16> */
.L_x_22061:
[----:B------:R-:W-:Y:S05]  /*14d80*/  BSYNC B2 ;  /* 0x0000000000027941 */ /* 0x000fea0003800000 */
.L_x_22060:
        /* <DEDUP_REMOVED lines=44> */
.L_x_22059:
[----:B------:R-:W-:Y:S05]  /*15050*/  BSYNC B1 ;  /* 0x0000000000017941 */ /* 0x000fea0003800000 */
.L_x_22058:
        /* <DEDUP_REMOVED lines=10> */
.L_x_22054:
        /* <DEDUP_REMOVED lines=12> */
.L_x_22063:
[----:B------:R-:W-:-:S07]  /*151c0*/  MOV R163, R8 ;  /* 0x0000000800a37202 */ /* 0x000fce0000000f00 */
.L_x_22064:
[----:B------:R-:W-:Y:S05]  /*151d0*/  BSYNC B1 ;  /* 0x0000000000017941 */ /* 0x000fea0003800000 */
.L_x_22062:
        /* <DEDUP_REMOVED lines=16> */
.L_x_22068:
[----:B------:R-:W-:Y:S05]  /*152e0*/  BSYNC B2 ;  /* 0x0000000000027941 */ /* 0x000fea0003800000 */
.L_x_22067:
        /* <DEDUP_REMOVED lines=44> */
.L_x_22066:
[----:B------:R-:W-:Y:S05]  /*155b0*/  BSYNC B1 ;  /* 0x0000000000017941 */ /* 0x000fea0003800000 */
.L_x_22065:
        /* <DEDUP_REMOVED lines=15> */
.L_x_22069:
        /* <DEDUP_REMOVED lines=12> */
.L_x_22072:
[----:B------:R-:W-:-:S07]  /*15770*/  IMAD.MOV.U32 R15, RZ, RZ, R8 ;  /* 0x000000ffff0f7224 */ /* 0x000fce00078e0008 */
.L_x_22073:
[----:B------:R-:W-:Y:S05]  /*15780*/  BSYNC B1 ;  /* 0x0000000000017941 */ /* 0x000fea0003800000 */
.L_x_22071:
        /* <DEDUP_REMOVED lines=16> */
.L_x_22077:
[----:B------:R-:W-:Y:S05]  /*15890*/  BSYNC B2 ;  /* 0x0000000000027941 */ /* 0x000fea0003800000 */
.L_x_22076:
        /* <DEDUP_REMOVED lines=44> */
.L_x_22075:
[----:B------:R-:W-:Y:S05]  /*15b60*/  BSYNC B1 ;  /* 0x0000000000017941 */ /* 0x000fea0003800000 */
.L_x_22074:
        /* <DEDUP_REMOVED lines=10> */
.L_x_22070:
        /* <DEDUP_REMOVED lines=12> */
.L_x_22079:
[----:B------:R-:W-:-:S07]  /*15cd0*/  MOV R166, R8 ;  /* 0x0000000800a67202 */ /* 0x000fce0000000f00 */
.L_x_22080:
[----:B------:R-:W-:Y:S05]  /*15ce0*/  BSYNC B1 ;  /* 0x0000000000017941 */ /* 0x000fea0003800000 */
.L_x_22078:
        /* <DEDUP_REMOVED lines=16> */
.L_x_22084:
[----:B------:R-:W-:Y:S05]  /*15df0*/  BSYNC B2 ;  /* 0x0000000000027941 */ /* 0x000fea0003800000 */
.L_x_22083:
        /* <DEDUP_REMOVED lines=44> */
.L_x_22082:
[----:B------:R-:W-:Y:S05]  /*160c0*/  BSYNC B1 ;  /* 0x0000000000017941 */ /* 0x000fea0003800000 */
.L_x_22081:
        /* <DEDUP_REMOVED lines=13> */
.L_x_22085:
        /* <DEDUP_REMOVED lines=12> */
.L_x_22088:
[----:B------:R-:W-:-:S07]  /*16260*/  IMAD.MOV.U32 R16, RZ, RZ, R8 ;  /* 0x000000ffff107224 */ /* 0x000fce00078e0008 */
.L_x_22089:
[----:B------:R-:W-:Y:S05]  /*16270*/  BSYNC B1 ;  /* 0x0000000000017941 */ /* 0x000fea0003800000 */
.L_x_22087:
        /* <DEDUP_REMOVED lines=16> */
.L_x_22093:
[----:B------:R-:W-:Y:S05]  /*16380*/  BSYNC B2 ;  /* 0x0000000000027941 */ /* 0x000fea0003800000 */
.L_x_22092:
        /* <DEDUP_REMOVED lines=44> */
.L_x_22091:
[----:B------:R-:W-:Y:S05]  /*16650*/  BSYNC B1 ;  /* 0x0000000000017941 */ /* 0x000fea0003800000 */
.L_x_22090:
        /* <DEDUP_REMOVED lines=10> */
.L_x_22086:
        /* <DEDUP_REMOVED lines=12> */
.L_x_22095:
[----:B------:R-:W-:-:S07]  /*167c0*/  MOV R146, R8 ;  /* 0x0000000800927202 */ /* 0x000fce0000000f00 */
.L_x_22096:
[----:B------:R-:W-:Y:S05]  /*167d0*/  BSYNC B1 ;  /* 0x0000000000017941 */ /* 0x000fea0003800000 */
.L_x_22094:
        /* <DEDUP_REMOVED lines=16> */
.L_x_22100:
[----:B------:R-:W-:Y:S05]  /*168e0*/  BSYNC B2 ;  /* 0x0000000000027941 */ /* 0x000fea0003800000 */
.L_x_22099:
        /* <DEDUP_REMOVED lines=44> */
.L_x_22098:
[----:B------:R-:W-:Y:S05]  /*16bb0*/  BSYNC B1 ;  /* 0x0000000000017941 */ /* 0x000fea0003800000 */
.L_x_22097:
        /* <DEDUP_REMOVED lines=13> */
.L_x_22101:
        /* <DEDUP_REMOVED lines=12> */
.L_x_22104:
[----:B------:R-:W-:-:S07]  /*16d50*/  IMAD.MOV.U32 R17, RZ, RZ, R8 ;  /* 0x000000ffff117224 */ /* 0x000fce00078e0008 */
.L_x_22105:
[----:B------:R-:W-:Y:S05]  /*16d60*/  BSYNC B1 ;  /* 0x0000000000017941 */ /* 0x000fea0003800000 */
.L_x_22103:
        /* <DEDUP_REMOVED lines=16> */
.L_x_22109:
[----:B------:R-:W-:Y:S05]  /*16e70*/  BSYNC B2 ;  /* 0x0000000000027941 */ /* 0x000fea0003800000 */
.L_x_22108:
        /* <DEDUP_REMOVED lines=44> */
.L_x_22107:
[----:B------:R-:W-:Y:S05]  /*17140*/  BSYNC B1 ;  /* 0x0000000000017941 */ /* 0x000fea0003800000 */
.L_x_22106:
        /* <DEDUP_REMOVED lines=10> */
.L_x_22102:
        /* <DEDUP_REMOVED lines=12> */
.L_x_22111:
[----:B------:R-:W-:-:S07]  /*172b0*/  MOV R146, R8 ;  /* 0x0000000800927202 */ /* 0x000fce0000000f00 */
.L_x_22112:
[----:B------:R-:W-:Y:S05]  /*172c0*/  BSYNC B1 ;  /* 0x0000000000017941 */ /* 0x000fea0003800000 */
.L_x_22110:
        /* <DEDUP_REMOVED lines=16> */
.L_x_22116:
[----:B------:R-:W-:Y:S05]  /*173d0*/  BSYNC B2 ;  /* 0x0000000000027941 */ /* 0x000fea0003800000 */
.L_x_22115:
        /* <DEDUP_REMOVED lines=44> */
.L_x_22114:
[----:B------:R-:W-:Y:S05]  /*176a0*/  BSYNC B1 ;  /* 0x0000000000017941 */ /* 0x000fea0003800000 */
.L_x_22113:
        /* <DEDUP_REMOVED lines=13> */
.L_x_22117:
        /* <DEDUP_REMOVED lines=12> */
.L_x_22120:
[----:B------:R-:W-:-:S07]  /*17840*/  IMAD.MOV.U32 R18, RZ, RZ, R8 ;  /* 0x000000ffff127224 */ /* 0x000fce00078e0008 */
.L_x_22121:
[----:B------:R-:W-:Y:S05]  /*17850*/  BSYNC B1 ;  /* 0x0000000000017941 */ /* 0x000fea0003800000 */
.L_x_22119:
        /* <DEDUP_REMOVED lines=9> */
[----:B------:R-:W-:-:S04]  /*178f0*/  LOP3.LUT R11, R11, 0xffffffbf, RZ, 0xc0, !PT ;  /* 0xffffffbf0b0b7812 */ /* 0x000fc800078ec0ff */
[----:B------:R-:W-:Y:S02]  /*17900*/  ISETP.NE.AND P6, PT, R6, RZ, PT ;  /* 0x000000ff0600720c */ /* 0x000fe40003fc5270 */
[----:B------:R-:W-:-:S11]  /*17910*/  @P0 LOP3.LUT R11, R11, 0x40, RZ, 0xfc, !PT ;  /* 0x000000400b0b0812 */ /* 0x000fd600078efcff */
[----:B------:R-:W-:Y:S01]  /*17920*/  @!P6 IADD3 R4, R4, 0x1, RZ ;  /* 0x000000010404e810 */ /* 0x000fe20007ffe0ff */
[----:B------:R-:W-:Y:S01]  /*17930*/  @!P6 VIADD R3, R7, 0x1 ;  /* 0x000000010703e836 */ /* 0x000fe20000000000 */
[----:B------:R-:W-:Y:S02]  /*17940*/  @!P6 MOV R6, RZ ;  /* 0x000000ff0006e202 */ /* 0x000fe40000000f00 */
[----:B------:R-:W-:-:S13]  /*17950*/  ISETP.NE.AND P0, PT, R4, RZ, !P6 ;  /* 0x000000ff0400720c */ /* 0x000fda0007705270 */
[----:B------:R-:W-:Y:S02]  /*17960*/  @P0 IADD3 R3, R7, RZ, RZ ;  /* 0x000000ff07030210 */ /* 0x000fe40007ffe0ff */
[----:B------:R-:W-:-:S03]  /*17970*/  LOP3.LUT P0, RZ, R11, 0x40, RZ, 0xc0, !PT ;  /* 0x000000400bff7812 */ /* 0x000fc6000780c0ff */
[----:B------:R-:W-:-:S10]  /*17980*/  @!P6 IMAD.MOV.U32 R7, RZ, RZ, R3 ;  /* 0x000000ffff07e224 */ /* 0x000fd400078e0003 */
.L_x_22125:
[----:B------:R-:W-:Y:S05]  /*17990*/  BSYNC B2 ;  /* 0x0000000000027941 */ /* 0x000fea0003800000 */
.L_x_22124:
        /* <DEDUP_REMOVED lines=44> */
.L_x_22123:
[----:B------:R-:W-:Y:S05]  /*17c60*/  BSYNC B1 ;  /* 0x0000000000017941 */ /* 0x000fea0003800000 */
.L_x_22122:
        /* <DEDUP_REMOVED lines=10> */
.L_x_22118:
        /* <DEDUP_REMOVED lines=53> */
.L_x_22126:
[----:B01----:R-:W0:Y:S01]  /*18060*/  @P1 LDC.64 R144, c[0x0][0x230] ;  /* 0x00008c00ff901b82 */ /* 0x003e220000000a00 */
[----:B------:R-:W-:-:S07]  /*18070*/  VIADD R167, R26, 0x80 ;  /* 0x000000801aa77836 */ /* 0x000fce0000000000 */
        /* <DEDUP_REMOVED lines=19> */
.L_x_22128:
[----:B------:R-:W-:-:S07]  /*181b0*/  MOV R172, R8 ;  /* 0x0000000800ac7202 */ /* 0x000fce0000000f00 */
.L_x_22129:
[----:B------:R-:W-:Y:S05]  /*181c0*/  BSYNC B1 ;  /* 0x0000000000017941 */ /* 0x000fea0003800000 */
.L_x_22127:
        /* <DEDUP_REMOVED lines=16> */
.L_x_22133:
[----:B------:R-:W-:Y:S05]  /*182d0*/  BSYNC B2 ;  /* 0x0000000000027941 */ /* 0x000fea0003800000 */
.L_x_22132:
        /* <DEDUP_REMOVED lines=39> */
[----:B------:R-:W-:Y:S02]  /*18550*/  LOP3.LUT R3, R169, UR42, R170, 0x96, !PT ;  /* 0x0000002aa9037c12 */ /* 0x000fe4000f8e96aa */
[----:B------:R-:W-:Y:S01]  /*18560*/  MOV R10, R168 ;  /* 0x000000a8000a7202 */ /* 0x000fe20000000f00 */
[----:B------:R-:W-:-:S04]  /*18570*/  IMAD.WIDE.U32 R168, R8, -0x326172a9, RZ ;  /* 0xcd9e8d5708a87825 */ /* 0x000fc800078e00ff */
[----:B------:R-:W-:Y:S01]  /*18580*/  IMAD.MOV.U32 R8, RZ, RZ, R168 ;  /* 0x000000ffff087224 */ /* 0x000fe200078e00a8 */
[----:B------:R-:W-:-:S07]  /*18590*/  LOP3.LUT R2, R169, UR41, R2, 0x96, !PT ;  /* 0x00000029a9027c12 */ /* 0x000fce000f8e9602 */
.L_x_22131:
[----:B------:R-:W-:Y:S05]  /*185a0*/  BSYNC B1 ;  /* 0x0000000000017941 */ /* 0x000fea0003800000 */
.L_x_22130:
        /* <DEDUP_REMOVED lines=15> */
.L_x_22134:
        /* <DEDUP_REMOVED lines=12> */
.L_x_22137:
[----:B------:R-:W-:-:S07]  /*18760*/  IMAD.MOV.U32 R169, RZ, RZ, R8 ;  /* 0x000000ffffa97224 */ /* 0x000fce00078e0008 */
.L_x_22138:
[----:B------:R-:W-:Y:S05]  /*18770*/  BSYNC B1 ;  /* 0x0000000000017941 */ /* 0x000fea0003800000 */
.L_x_22136:
        /* <DEDUP_REMOVED lines=16> */
.L_x_22142:
[----:B------:R-:W-:Y:S05]  /*18880*/  BSYNC B2 ;  /* 0x0000000000027941 */ /* 0x000fea0003800000 */
.L_x_22141:
        /* <DEDUP_REMOVED lines=43> */
.L_x_22140:
[----:B------:R-:W-:Y:S05]  /*18b40*/  BSYNC B1 ;  /* 0x0000000000017941 */ /* 0x000fea0003800000 */
.L_x_22139:
        /* <DEDUP_REMOVED lines=10> */
.L_x_22135:
        /* <DEDUP_REMOVED lines=12> */
.L_x_22144:
[----:B------:R-:W-:-:S07]  /*18cb0*/  IMAD.MOV.U32 R169, RZ, RZ, R8 ;  /* 0x000000ffffa97224 */ /* 0x000fce00078e0008 */
.L_x_22145:
[----:B------:R-:W-:Y:S05]  /*18cc0*/  BSYNC B1 ;  /* 0x0000000000017941 */ /* 0x000fea0003800000 */
.L_x_22143:
        /* <DEDUP_REMOVED lines=16> */
.L_x_22149:
[----:B------:R-:W-:Y:S05]  /*18dd0*/  BSYNC B2 ;  /* 0x0000000000027941 */ /* 0x000fea0003800000 */
.L_x_22148:
        /* <DEDUP_REMOVED lines=44> */
.L_x_22147:
[----:B------:R-:W-:Y:S05]  /*190a0*/  BSYNC B1 ;  /* 0x0000000000017941 */ /* 0x000fea0003800000 */
.L_x_22146:
        /* <DEDUP_REMOVED lines=15> */
.L_x_22150:
        /* <DEDUP_REMOVED lines=12> */
.L_x_22153:
[----:B------:R-:W-:-:S07]  /*19260*/  MOV R12, R8 ;  /* 0x00000008000c7202 */ /* 0x000fce0000000f00 */
.L_x_22154:
[----:B------:R-:W-:Y:S05]  /*19270*/  BSYNC B1 ;  /* 0x0000000000017941 */ /* 0x000fea0003800000 */
.L_x_22152:
        /* <DEDUP_REMOVED lines=16> */
.L_x_22158:
[----:B------:R-:W-:Y:S05]  /*19380*/  BSYNC B2 ;  /* 0x0000000000027941 */ /* 0x000fea0003800000 */
.L_x_22157:
        /* <DEDUP_REMOVED lines=44> */
.L_x_22156:
[----:B------:R-:W-:Y:S05]  /*19650*/  BSYNC B1 ;  /* 0x0000000000017941 */ /* 0x000fea0003800000 */
.L_x_22155:
        /* <DEDUP_REMOVED lines=10> */
.L_x_22151:
        /* <DEDUP_REMOVED lines=12> */
.L_x_22160:
[----:B------:R-:W-:-:S07]  /*197c0*/  IMAD.MOV.U32 R144, RZ, RZ, R8 ;  /* 0x000000ffff907224 */ /* 0x000fce00078e0008 */
.L_x_22161:
[----:B------:R-:W-:Y:S05]  /*197d0*/  BSYNC B1 ;  /* 0x0000000000017941 */ /* 0x000fea0003800000 */
.L_x_22159:
        /* <DEDUP_REMOVED lines=16> */
.L_x_22165:
[----:B------:R-:W-:Y:S05]  /*198e0*/  BSYNC B2 ;  /* 0x0000000000027941 */ /* 0x000fea0003800000 */
.L_x_22164:
        /* <DEDUP_REMOVED lines=44> */
.L_x_22163:
[----:B------:R-:W-:Y:S05]  /*19bb0*/  BSYNC B1 ;  /* 0x0000000000017941 */ /* 0x000fea0003800000 */
.L_x_22162:
        /* <DEDUP_REMOVED lines=15> */
.L_x_22166:
        /* <DEDUP_REMOVED lines=12> */
.L_x_22169:
[----:B------:R-:W-:-:S07]  /*19d70*/  MOV R13, R8 ;  /* 0x00000008000d7202 */ /* 0x000fce0000000f00 */
.L_x_22170:
[----:B------:R-:W-:Y:S05]  /*19d80*/  BSYNC B1 ;  /* 0x0000000000017941 */ /* 0x000fea0003800000 */
.L_x_22168:
        /* <DEDUP_REMOVED lines=16> */
.L_x_22174:
[----:B------:R-:W-:Y:S05]  /*19e90*/  BSYNC B2 ;  /* 0x0000000000027941 */ /* 0x000fea0003800000 */
.L_x_22173:
        /* <DEDUP_REMOVED lines=44> */
.L_x_22172:
[----:B------:R-:W-:Y:S05]  /*1a160*/  BSYNC B1 ;  /* 0x0000000000017941 */ /* 0x000fea0003800000 */
.L_x_22171:
        /* <DEDUP_REMOVED lines=10> */
.L_x_22167:
        /* <DEDUP_REMOVED lines=12> */
.L_x_22176:
[----:B------:R-:W-:-:S07]  /*1a2d0*/  IMAD.MOV.U32 R144, RZ, RZ, R8 ;  /* 0x000000ffff907224 */ /* 0x000fce00078e0008 */
.L_x_22177:
[----:B------:R-:W-:Y:S05]  /*1a2e0*/  BSYNC B1 ;  /* 0x0000000000017941 */ /* 0x000fea0003800000 */
.L_x_22175:
        /* <DEDUP_REMOVED lines=16> */
.L_x_22181:
[----:B------:R-:W-:Y:S05]  /*1a3f0*/  BSYNC B2 ;  /* 0x0000000000027941 */ /* 0x000fea0003800000 */
.L_x_22180:
        /* <DEDUP_REMOVED lines=44> */
.L_x_22179:
[----:B------:R-:W-:Y:S05]  /*1a6c0*/  BSYNC B1 ;  /* 0x0000000000017941 */ /* 0x000fea0003800000 */
.L_x_22178:
        /* <DEDUP_REMOVED lines=15> */
.L_x_22182:
        /* <DEDUP_REMOVED lines=12> */
.L_x_22185:
[----:B------:R-:W-:-:S07]  /*1a880*/  MOV R14, R8 ;  /* 0x00000008000e7202 */ /* 0x000fce0000000f00 */
.L_x_22186:
[----:B------:R-:W-:Y:S05]  /*1a890*/  BSYNC B1 ;  /* 0x0000000000017941 */ /* 0x000fea0003800000 */
.L_x_22184:
        /* <DEDUP_REMOVED lines=16> */
.L_x_22190:
[----:B------:R-:W-:Y:S05]  /*1a9a0*/  BSYNC B2 ;  /* 0x0000000000027941 */ /* 0x000fea0003800000 */
.L_x_22189:
        /* <DEDUP_REMOVED lines=44> */
.L_x_22188:
[----:B------:R-:W-:Y:S05]  /*1ac70*/  BSYNC B1 ;  /* 0x0000000000017941 */ /* 0x000fea0003800000 */
.L_x_22187:
        /* <DEDUP_REMOVED lines=10> */
.L_x_22183:
        /* <DEDUP_REMOVED lines=12> */
.L_x_22192:
[----:B------:R-:W-:-:S07]  /*1ade0*/  IMAD.MOV.U32 R174, RZ, RZ, R8 ;  /* 0x000000ffffae7224 */ /* 0x000fce00078e0008 */
.L_x_22193:
[----:B------:R-:W-:Y:S05]  /*1adf0*/  BSYNC B1 ;  /* 0x0000000000017941 */ /* 0x000fea0003800000 */
.L_x_22191:
        /* <DEDUP_REMOVED lines=16> */
.L_x_22197:
[----:B------:R-:W-:Y:S05]  /*1af00*/  BSYNC B2 ;  /* 0x0000000000027941 */ /* 0x000fea0003800000 */
.L_x_22196:
        /* <DEDUP_REMOVED lines=44> */
.L_x_22195:
[----:B------:R-:W-:Y:S05]  /*1b1d0*/  BSYNC B1 ;  /* 0x0000000000017941 */ /* 0x000fea0003800000 */
.L_x_22194:
        /* <DEDUP_REMOVED lines=15> */
.L_x_22198:
        /* <DEDUP_REMOVED lines=12> */
.L_x_22201:
[----:B------:R-:W-:-:S07]  /*1b390*/  MOV R15, R8 ;  /* 0x00000008000f7202 */ /* 0x000fce0000000f00 */
.L_x_22202:
[----:B------:R-:W-:Y:S05]  /*1b3a0*/  BSYNC B1 ;  /* 0x0000000000017941 */ /* 0x000fea0003800000 */
.L_x_22200:
        /* <DEDUP_REMOVED lines=16> */
.L_x_22206:
[----:B------:R-:W-:Y:S05]  /*1b4b0*/  BSYNC B2 ;  /* 0x0000000000027941 */ /* 0x000fea0003800000 */
.L_x_22205:
        /* <DEDUP_REMOVED lines=44> */
.L_x_22204:
[----:B------:R-:W-:Y:S05]  /*1b780*/  BSYNC B1 ;  /* 0x0000000000017941 */ /* 0x000fea0003800000 */
.L_x_22203:
        /* <DEDUP_REMOVED lines=10> */
.L_x_22199:
        /* <DEDUP_REMOVED lines=12> */
.L_x_22208:
[----:B------:R-:W-:-:S07]  /*1b8f0*/  IMAD.MOV.U32 R173, RZ, RZ, R8 ;  /* 0x000000ffffad7224 */ /* 0x000fce00078e0008 */
.L_x_22209:
[----:B------:R-:W-:Y:S05]  /*1b900*/  BSYNC B1 ;  /* 0x0000000000017941 */ /* 0x000fea0003800000 */
.L_x_22207:
        /* <DEDUP_REMOVED lines=16> */
.L_x_22213:
[----:B------:R-:W-:Y:S05]  /*1ba10*/  BSYNC B2 ;  /* 0x0000000000027941 */ /* 0x000fea0003800000 */
.L_x_22212:
        /* <DEDUP_REMOVED lines=44> */
.L_x_22211:
[----:B------:R-:W-:Y:S05]  /*1bce0*/  BSYNC B1 ;  /* 0x0000000000017941 */ /* 0x000fea0003800000 */
.L_x_22210:
        /* <DEDUP_REMOVED lines=13> */
.L_x_22214:
        /* <DEDUP_REMOVED lines=12> */
.L_x_22217:
[----:B------:R-:W-:-:S07]  /*1be80*/  MOV R16, R8 ;  /* 0x0000000800107202 */ /* 0x000fce0000000f00 */
.L_x_22218:
[----:B------:R-:W-:Y:S05]  /*1be90*/  BSYNC B1 ;  /* 0x0000000000017941 */ /* 0x000fea0003800000 */
.L_x_22216:
        /* <DEDUP_REMOVED lines=16> */
.L_x_22222:
[----:B------:R-:W-:Y:S05]  /*1bfa0*/  BSYNC B2 ;  /* 0x0000000000027941 */ /* 0x000fea0003800000 */
.L_x_22221:
        /* <DEDUP_REMOVED lines=44> */
.L_x_22220:
[----:B------:R-:W-:Y:S05]  /*1c270*/  BSYNC B1 ;  /* 0x0000000000017941 */ /* 0x000fea0003800000 */
.L_x_22219:
        /* <DEDUP_REMOVED lines=10> */
.L_x_22215:
        /* <DEDUP_REMOVED lines=12> */
.L_x_22224:
[----:B------:R-:W-:-:S07]  /*1c3e0*/  IMAD.MOV.U32 R146, RZ, RZ, R8 ;  /* 0x000000ffff927224 */ /* 0x000fce00078e0008 */
.L_x_22225:
[----:B------:R-:W-:Y:S05]  /*1c3f0*/  BSYNC B1 ;  /* 0x0000000000017941 */ /* 0x000fea0003800000 */
.L_x_22223:
        /* <DEDUP_REMOVED lines=16> */
.L_x_22229:
[----:B------:R-:W-:Y:S05]  /*1c500*/  BSYNC B2 ;  /* 0x0000000000027941 */ /* 0x000fea0003800000 */
.L_x_22228:
        /* <DEDUP_REMOVED lines=44> */
.L_x_22227:
[----:B------:R-:W-:Y:S05]  /*1c7d0*/  BSYNC B1 ;  /* 0x0000000000017941 */ /* 0x000fea0003800000 */
.L_x_22226:
        /* <DEDUP_REMOVED lines=13> */
.L_x_22230:
        /* <DEDUP_REMOVED lines=12> */
.L_x_22233:
[----:B------:R-:W-:-:S07]  /*1c970*/  MOV R17, R8 ;  /* 0x0000000800117202 */ /* 0x000fce0000000f00 */
.L_x_22234:
[----:B------:R-:W-:Y:S05]  /*1c980*/  BSYNC B1 ;  /* 0x0000000000017941 */ /* 0x000fea0003800000 */
.L_x_22232:
        /* <DEDUP_REMOVED lines=16> */
.L_x_22238:
[----:B------:R-:W-:Y:S05]  /*1ca90*/  BSYNC B2 ;  /* 0x0000000000027941 */ /* 0x000fea0003800000 */
.L_x_22237:
        /* <DEDUP_REMOVED lines=44> */
.L_x_22236:
[----:B------:R-:W-:Y:S05]  /*1cd60*/  BSYNC B1 ;  /* 0x0000000000017941 */ /* 0x000fea0003800000 */
.L_x_22235:
        /* <DEDUP_REMOVED lines=10> */
.L_x_22231:
        /* <DEDUP_REMOVED lines=12> */
.L_x_22240:
[----:B------:R-:W-:-:S07]  /*1ced0*/  IMAD.MOV.U32 R146, RZ, RZ, R8 ;  /* 0x000000ffff927224 */ /* 0x000fce00078e0008 */
.L_x_22241:
[----:B------:R-:W-:Y:S05]  /*1cee0*/  BSYNC B1 ;  /* 0x0000000000017941 */ /* 0x000fea0003800000 */
.L_x_22239:
        /* <DEDUP_REMOVED lines=16> */
.L_x_22245:
[----:B------:R-:W-:Y:S05]  /*1cff0*/  BSYNC B2 ;  /* 0x0000000000027941 */ /* 0x000fea0003800000 */
.L_x_22244:
        /* <DEDUP_REMOVED lines=44> */
.L_x_22243:
[----:B------:R-:W-:Y:S05]  /*1d2c0*/  BSYNC B1 ;  /* 0x0000000000017941 */ /* 0x000fea0003800000 */
.L_x_22242:
        /* <DEDUP_REMOVED lines=13> */
.L_x_22246:
        /* <DEDUP_REMOVED lines=12> */
.L_x_22249:
[----:B------:R-:W-:-:S07]  /*1d460*/  MOV R18, R8 ;  /* 0x0000000800127202 */ /* 0x000fce0000000f00 */
.L_x_22250:
[----:B------:R-:W-:Y:S05]  /*1d470*/  BSYNC B1 ;  /* 0x0000000000017941 */ /* 0x000fea0003800000 */
.L_x_22248:
        /* <DEDUP_REMOVED lines=19> */
.L_x_22254:
[----:B------:R-:W-:Y:S05]  /*1d5b0*/  BSYNC B2 ;  /* 0x0000000000027941 */ /* 0x000fea0003800000 */
.L_x_22253:
        /* <DEDUP_REMOVED lines=44> */
.L_x_22252:
[----:B------:R-:W-:Y:S05]  /*1d880*/  BSYNC B1 ;  /* 0x0000000000017941 */ /* 0x000fea0003800000 */
.L_x_22251:
        /* <DEDUP_REMOVED lines=10> */
.L_x_22247:
        /* <DEDUP_REMOVED lines=53> */
.L_x_22255:
        /* <DEDUP_REMOVED lines=21> */
.L_x_22257:
[----:B------:R-:W-:-:S07]  /*1ddd0*/  IMAD.MOV.U32 R177, RZ, RZ, R8 ;  /* 0x000000ffffb17224 */ /* 0x000fce00078e0008 */
.L_x_22258:
[----:B------:R-:W-:Y:S05]  /*1dde0*/  BSYNC B1 ;  /* 0x0000000000017941 */ /* 0x000fea0003800000 */
.L_x_22256:
        /* <DEDUP_REMOVED lines=16> */
.L_x_22262:
[----:B------:R-:W-:Y:S05]  /*1def0*/  BSYNC B2 ;  /* 0x0000000000027941 */ /* 0x000fea0003800000 */
.L_x_22261:
        /* <DEDUP_REMOVED lines=44> */
.L_x_22260:
[----:B------:R-:W-:Y:S05]  /*1e1c0*/  BSYNC B1 ;  /* 0x0000000000017941 */ /* 0x000fea0003800000 */
.L_x_22259:
        /* <DEDUP_REMOVED lines=15> */
.L_x_22263:
        /* <DEDUP_REMOVED lines=12> */
.L_x_22266:
[----:B------:R-:W-:-:S07]  /*1e380*/  MOV R180, R8 ;  /* 0x0000000800b47202 */ /* 0x000fce0000000f00 */
.L_x_22267:
[----:B------:R-:W-:Y:S05]  /*1e390*/  BSYNC B1 ;  /* 0x0000000000017941 */ /* 0x000fea0003800000 */
.L_x_22265:
        /* <DEDUP_REMOVED lines=16> */
.L_x_22271:
[----:B------:R-:W-:Y:S05]  /*1e4a0*/  BSYNC B2 ;  /* 0x0000000000027941 */ /* 0x000fea0003800000 */
.L_x_22270:
        /* <DEDUP_REMOVED lines=43> */
.L_x_22269:
[----:B------:R-:W-:Y:S05]  /*1e760*/  BSYNC B1 ;  /* 0x0000000000017941 */ /* 0x000fea0003800000 */
.L_x_22268:
        /* <DEDUP_REMOVED lines=10> */
.L_x_22264:
        /* <DEDUP_REMOVED lines=12> */
.L_x_22273:
[----:B------:R-:W-:-:S07]  /*1e8d0*/  MOV R182, R8 ;  /* 0x0000000800b67202 */ /* 0x000fce0000000f00 */
.L_x_22274:
[----:B------:R-:W-:Y:S05]  /*1e8e0*/  BSYNC B1 ;  /* 0x0000000000017941 */ /* 0x000fea0003800000 */
.L_x_22272:
        /* <DEDUP_REMOVED lines=16> */
.L_x_22278:
[----:B------:R-:W-:Y:S05]  /*1e9f0*/  BSYNC B2 ;  /* 0x0000000000027941 */ /* 0x000fea0003800000 */
.L_x_22277:
        /* <DEDUP_REMOVED lines=44> */
.L_x_22276:
[----:B------:R-:W-:Y:S05]  /*1ecc0*/  BSYNC B1 ;  /* 0x0000000000017941 */ /* 0x000fea0003800000 */
.L_x_22275:
        /* <DEDUP_REMOVED lines=15> */
.L_x_22279:
        /* <DEDUP_REMOVED lines=12> */
.L_x_22282:
[----:B------:R-:W-:-:S07]  /*1ee80*/  IMAD.MOV.U32 R12, RZ, RZ, R8 ;  /* 0x000000ffff0c7224 */ /* 0x000fce00078e0008 */
.L_x_22283:
[----:B------:R-:W-:Y:S05]  /*1ee90*/  BSYNC B1 ;  /* 0x0000000000017941 */ /* 0x000fea0003800000 */
.L_x_22281:
        /* <DEDUP_REMOVED lines=16> */
.L_x_22287:
[----:B------:R-:W-:Y:S05]  /*1efa0*/  BSYNC B2 ;  /* 0x0000000000027941 */ /* 0x000fea0003800000 */
.L_x_22286:
        /* <DEDUP_REMOVED lines=44> */
.L_x_22285:
[----:B------:R-:W-:Y:S05]  /*1f270*/  BSYNC B1 ;  /* 0x0000000000017941 */ /* 0x000fea0003800000 */
.L_x_22284:
        /* <DEDUP_REMOVED lines=10> */
.L_x_22280:
        /* <DEDUP_REMOVED lines=12> */
.L_x_22289:
[----:B------:R-:W-:-:S07]  /*1f3e0*/  MOV R144, R8 ;  /* 0x0000000800907202 */ /* 0x000fce0000000f00 */
.L_x_22290:
[----:B------:R-:W-:Y:S05]  /*1f3f0*/  BSYNC B1 ;  /* 0x0000000000017941 */ /* 0x000fea0003800000 */
.L_x_22288:
        /* <DEDUP_REMOVED lines=16> */
.L_x_22294:
[----:B------:R-:W-:Y:S05]  /*1f500*/  BSYNC B2 ;  /* 0x0000000000027941 */ /* 0x000fea0003800000 */
.L_x_22293:
        /* <DEDUP_REMOVED lines=44> */
.L_x_22292:
[----:B------:R-:W-:Y:S05]  /*1f7d0*/  BSYNC B1 ;  /* 0x0000000000017941 */ /* 0x000fea0003800000 */
.L_x_22291:
        /* <DEDUP_REMOVED lines=15> */
.L_x_22295:
        /* <DEDUP_REMOVED lines=12> */
.L_x_22298:
[----:B------:R-:W-:-:S07]  /*1f990*/  IMAD.MOV.U32 R13, RZ, RZ, R8 ;  /* 0x000000ffff0d7224 */ /* 0x000fce00078e0008 */
.L_x_22299:
[----:B------:R-:W-:Y:S05]  /*1f9a0*/  BSYNC B1 ;  /* 0x0000000000017941 */ /* 0x000fea0003800000 */
.L_x_22297:
        /* <DEDUP_REMOVED lines=16> */
.L_x_22303:
[----:B------:R-:W-:Y:S05]  /*1fab0*/  BSYNC B2 ;  /* 0x0000000000027941 */ /* 0x000fea0003800000 */
.L_x_22302:
        /* <DEDUP_REMOVED lines=44> */
.L_x_22301:
[----:B------:R-:W-:Y:S05]  /*1fd80*/  BSYNC B1 ;  /* 0x0000000000017941 */ /* 0x000fea0003800000 */
.L_x_22300:
        /* <DEDUP_REMOVED lines=10> */
.L_x_22296:
        /* <DEDUP_REMOVED lines=12> */
.L_x_22305:
[----:B------:R-:W-:-:S07]  /*1fef0*/  MOV R144, R8 ;  /* 0x0000000800907202 */ /* 0x000fce0000000f00 */
.L_x_22306:
[----:B------:R-:W-:Y:S05]  /*1ff00*/  BSYNC B1 ;  /* 0x0000000000017941 */ /* 0x000fea0003800000 */
.L_x_22304:
        /* <DEDUP_REMOVED lines=16> */
.L_x_22310:
[----:B------:R-:W-:Y:S05]  /*20010*/  BSYNC B2 ;  /* 0x0000000000027941 */ /* 0x000fea0003800000 */
.L_x_22309:
        /* <DEDUP_REMOVED lines=44> */
.L_x_22308:
[----:B------:R-:W-:Y:S05]  /*202e0*/  BSYNC B1 ;  /* 0x0000000000017941 */ /* 0x000fea0003800000 */
.L_x_22307:
        /* <DEDUP_REMOVED lines=15> */
.L_x_22311:
        /* <DEDUP_REMOVED lines=12> */
.L_x_22314:
[----:B------:R-:W-:-:S07]  /*204a0*/  IMAD.MOV.U32 R14, RZ, RZ, R8 ;  /* 0x000000ffff0e7224 */ /* 0x000fce00078e0008 */
.L_x_22315:
[----:B------:R-:W-:Y:S05]  /*204b0*/  BSYNC B1 ;  /* 0x0000000000017941 */ /* 0x000fea0003800000 */
.L_x_22313:
        /* <DEDUP_REMOVED lines=16> */
.L_x_22319:
[----:B------:R-:W-:Y:S05]  /*205c0*/  BSYNC B2 ;  /* 0x0000000000027941 */ /* 0x000fea0003800000 */
.L_x_22318:
        /* <DEDUP_REMOVED lines=44> */
.L_x_22317:
[----:B------:R-:W-:Y:S05]  /*20890*/  BSYNC B1 ;  /* 0x0000000000017941 */ /* 0x000fea0003800000 */
.L_x_22316:
        /* <DEDUP_REMOVED lines=10> */
.L_x_22312:
        /* <DEDUP_REMOVED lines=12> */
.L_x_22321:
[----:B------:R-:W-:-:S07]  /*20a00*/  MOV R181, R8 ;  /* 0x0000000800b57202 */ /* 0x000fce0000000f00 */
.L_x_22322:
[----:B------:R-:W-:Y:S05]  /*20a10*/  BSYNC B1 ;  /* 0x0000000000017941 */ /* 0x000fea0003800000 */
.L_x_22320:
        /* <DEDUP_REMOVED lines=16> */
.L_x_22326:
[----:B------:R-:W-:Y:S05]  /*20b20*/  BSYNC B2 ;  /* 0x0000000000027941 */ /* 0x000fea0003800000 */
.L_x_22325:
        /* <DEDUP_REMOVED lines=44> */
.L_x_22324:
[----:B------:R-:W-:Y:S05]  /*20df0*/  BSYNC B1 ;  /* 0x0000000000017941 */ /* 0x000fea0003800000 */
.L_x_22323:
        /* <DEDUP_REMOVED lines=15> */
.L_x_22327:
        /* <DEDUP_REMOVED lines=12> */
.L_x_22330:
[----:B------:R-:W-:-:S07]  /*20fb0*/  IMAD.MOV.U32 R15, RZ, RZ, R8 ;  /* 0x000000ffff0f7224 */ /* 0x000fce00078e0008 */
.L_x_22331:
[----:B------:R-:W-:Y:S05]  /*20fc0*/  BSYNC B1 ;  /* 0x0000000000017941 */ /* 0x000fea0003800000 */
.L_x_22329:
        /* <DEDUP_REMOVED lines=16> */
.L_x_22335:
[----:B------:R-:W-:Y:S05]  /*210d0*/  BSYNC B2 ;  /* 0x0000000000027941 */ /* 0x000fea0003800000 */
.L_x_22334:
        /* <DEDUP_REMOVED lines=44> */
.L_x_22333:
[----:B------:R-:W-:Y:S05]  /*213a0*/  BSYNC B1 ;  /* 0x0000000000017941 */ /* 0x000fea0003800000 */
.L_x_22332:
        /* <DEDUP_REMOVED lines=10> */
.L_x_22328:
        /* <DEDUP_REMOVED lines=12> */
.L_x_22337:
[----:B------:R-:W-:-:S07]  /*21510*/  MOV R184, R8 ;  /* 0x0000000800b87202 */ /* 0x000fce0000000f00 */
.L_x_22338:
[----:B------:R-:W-:Y:S05]  /*21520*/  BSYNC B1 ;  /* 0x0000000000017941 */ /* 0x000fea0003800000 */
.L_x_22336:
        /* <DEDUP_REMOVED lines=16> */
.L_x_22342:
[----:B------:R-:W-:Y:S05]  /*21630*/  BSYNC B2 ;  /* 0x0000000000027941 */ /* 0x000fea0003800000 */
.L_x_22341:
        /* <DEDUP_REMOVED lines=44> */
.L_x_22340:
[----:B------:R-:W-:Y:S05]  /*21900*/  BSYNC B1 ;  /* 0x0000000000017941 */ /* 0x000fea0003800000 */
.L_x_22339:
        /* <DEDUP_REMOVED lines=13> */
.L_x_22343:
        /* <DEDUP_REMOVED lines=12> */
.L_x_22346:
[----:B------:R-:W-:-:S07]  /*21aa0*/  IMAD.MOV.U32 R16, RZ, RZ, R8 ;  /* 0x000000ffff107224 */ /* 0x000fce00078e0008 */
.L_x_22347:
[----:B------:R-:W-:Y:S05]  /*21ab0*/  BSYNC B1 ;  /* 0x0000000000017941 */ /* 0x000fea0003800000 */
.L_x_22345:
        /* <DEDUP_REMOVED lines=16> */
.L_x_22351:
[----:B------:R-:W-:Y:S05]  /*21bc0*/  BSYNC B2 ;  /* 0x0000000000027941 */ /* 0x000fea0003800000 */
.L_x_22350:
        /* <DEDUP_REMOVED lines=44> */
.L_x_22349:
[----:B------:R-:W-:Y:S05]  /*21e90*/  BSYNC B1 ;  /* 0x0000000000017941 */ /* 0x000fea0003800000 */
.L_x_22348:
        /* <DEDUP_REMOVED lines=10> */
.L_x_22344:
        /* <DEDUP_REMOVED lines=12> */
.L_x_22353:
[----:B------:R-:W-:-:S07]  /*22000*/  MOV R146, R8 ;  /* 0x0000000800927202 */ /* 0x000fce0000000f00 */
.L_x_22354:
[----:B------:R-:W-:Y:S05]  /*22010*/  BSYNC B1 ;  /* 0x0000000000017941 */ /* 0x000fea0003800000 */
.L_x_22352:
        /* <DEDUP_REMOVED lines=16> */
.L_x_22358:
[----:B------:R-:W-:Y:S05]  /*22120*/  BSYNC B2 ;  /* 0x0000000000027941 */ /* 0x000fea0003800000 */
.L_x_22357:
        /* <DEDUP_REMOVED lines=44> */
.L_x_22356:
[----:B------:R-:W-:Y:S05]  /*223f0*/  BSYNC B1 ;  /* 0x0000000000017941 */ /* 0x000fea0003800000 */
.L_x_22355:
        /* <DEDUP_REMOVED lines=13> */
.L_x_22359:
        /* <DEDUP_REMOVED lines=12> */
.L_x_22362:
[----:B------:R-:W-:-:S07]  /*22590*/  IMAD.MOV.U32 R17, RZ, RZ, R8 ;  /* 0x000000ffff117224 */ /* 0x000fce00078e0008 */
.L_x_22363:
[----:B------:R-:W-:Y:S05]  /*225a0*/  BSYNC B1 ;  /* 0x0000000000017941 */ /* 0x000fea0003800000 */
.L_x_22361:
        /* <DEDUP_REMOVED lines=16> */
.L_x_22367:
[----:B------:R-:W-:Y:S05]  /*226b0*/  BSYNC B2 ;  /* 0x0000000000027941 */ /* 0x000fea0003800000 */
.L_x_22366:
        /* <DEDUP_REMOVED lines=44> */
.L_x_22365:
[----:B------:R-:W-:Y:S05]  /*22980*/  BSYNC B1 ;  /* 0x0000000000017941 */ /* 0x000fea0003800000 */
.L_x_22364:
        /* <DEDUP_REMOVED lines=10> */
.L_x_22360:
        /* <DEDUP_REMOVED lines=12> */
.L_x_22369:
[----:B------:R-:W-:-:S07]  /*22af0*/  MOV R146, R8 ;  /* 0x0000000800927202 */ /* 0x000fce0000000f00 */
.L_x_22370:
[----:B------:R-:W-:Y:S05]  /*22b00*/  BSYNC B1 ;  /* 0x0000000000017941 */ /* 0x000fea0003800000 */
.L_x_22368:
        /* <DEDUP_REMOVED lines=16> */
.L_x_22374:
[----:B------:R-:W-:Y:S05]  /*22c10*/  BSYNC B2 ;  /* 0x0000000000027941 */ /* 0x000fea0003800000 */
.L_x_22373:
        /* <DEDUP_REMOVED lines=44> */
.L_x_22372:
[----:B------:R-:W-:Y:S05]  /*22ee0*/  BSYNC B1 ;  /* 0x0000000000017941 */ /* 0x000fea0003800000 */
.L_x_22371:
        /* <DEDUP_REMOVED lines=13> */
.L_x_22375:
        /* <DEDUP_REMOVED lines=12> */
.L_x_22378:
[----:B------:R-:W-:-:S07]  /*23080*/  IMAD.MOV.U32 R18, RZ, RZ, R8 ;  /* 0x000000ffff127224 */ /* 0x000fce00078e0008 */
.L_x_22379:
[----:B------:R-:W-:Y:S05]  /*23090*/  BSYNC B1 ;  /* 0x0000000000017941 */ /* 0x000fea0003800000 */
.L_x_22377:
        /* <DEDUP_REMOVED lines=16> */
.L_x_22383:
[----:B------:R-:W-:Y:S05]  /*231a0*/  BSYNC B2 ;  /* 0x0000000000027941 */ /* 0x000fea0003800000 */
.L_x_22382:
        /* <DEDUP_REMOVED lines=44> */
.L_x_22381:
[----:B------:R-:W-:Y:S05]  /*23470*/  BSYNC B1 ;  /* 0x0000000000017941 */ /* 0x000fea0003800000 */
.L_x_22380:
        /* <DEDUP_REMOVED lines=10> */
.L_x_22376:
[----:B------:R-:W0:Y:S01]  /*23520*/  LDC.64 R144, c[0x0][0x238] ;  /* 0x00008e00ff907b82 */ /* 0x000e220000000a00 */
[----:B------:R-:W-:Y:S02]  /*23530*/  F2FP.F16.F32.PACK_AB R147, R186, R185 ;  /* 0x000000b9ba93723e */ /* 0x000fe400000000ff */
[----:B------:R-:W-:Y:S02]  /*23540*/  F2FP.F16.F32.PACK_AB R146, R184, R181 ;  /* 0x000000b5b892723e */ /* 0x000fe400000000ff */
[C---:B------:R-:W-:Y:S02]  /*23550*/  LOP3.LUT P6, RZ, R11.reuse, 0x4, RZ, 0xc0, !PT ;  /* 0x000000040bff7812 */ /* 0x040fe400078cc0ff */
[C---:B------:R-:W-:Y:S01]  /*23560*/  LOP3.LUT P2, RZ, R11.reuse, 0x8, RZ, 0xc0, !PT ;  /* 0x000000080bff7812 */ /* 0x040fe2000784c0ff */
[----:B------:R-:W1:Y:S01]  /*23570*/  LDC.64 R248, c[0x0][0x240] ;  /* 0x00009000fff87b82 */ /* 0x000e620000000a00 */
[----:B------:R-:W-:Y:S01]  /*23580*/  LOP3.LUT P1, RZ, R11, 0x10, RZ, 0xc0, !PT ;  /* 0x000000100bff7812 */ /* 0x000fe2000782c0ff */
[----:B0-----:R-:W-:Y:S01]  /*23590*/  IMAD.WIDE.U32 R182, R176, 0x10, R144 ;  /* 0x00000010b0b67825 */ /* 0x001fe200078e0090 */
[----:B------:R-:W-:-:S02]  /*235a0*/  F2FP.F16.F32.PACK_AB R145, R180, R179 ;  /* 0x000000b3b491723e */ /* 0x000fc400000000ff */
[----:B------:R-:W-:-:S05]  /*235b0*/  F2FP.F16.F32.PACK_AB R144, R178, R177 ;  /* 0x000000b1b290723e */ /* 0x000fca00000000ff */
        /* <DEDUP_REMOVED lines=42> */
.L_x_22384:
        /* <DEDUP_REMOVED lines=168> */
.L_x_22398:
        /* <DEDUP_REMOVED lines=8> */
[----:B------:R-:W-:-:S02]  /*24360*/  FADD.FTZ R182, R144, R145 ;  /* 0x0000009190b67221 */ /* 0x000fc40000010000 */
[----:B------:R-:W1:Y:S04]  /*24370*/  @!P1 LDC.64 R144, c[0x0][0x250] ;  /* 0x00009400ff909b82 */ /* 0x000e680000000a00 */
[----:B------:R-:W4:Y:S01]  /*24380*/  MUFU.RSQ R182, R182 ;  /* 0x000000b600b67308 */ /* 0x000f220000001400 */
[----:B-1----:R-:W-:-:S05]  /*24390*/  @!P1 IMAD.WIDE R144, R0, 0x4, R144 ;  /* 0x0000000400909825 */ /* 0x002fca00078e0290 */
[----:B------:R0:W-:Y:S02]  /*243a0*/  @!P1 STG.E desc[UR4][R144.64], R249 ;  /* 0x000000f990009986 */ /* 0x0001e4000c101904 */
[----:B0-----:R-:W-:Y:S02]  /*243b0*/  @!P1 IMAD.WIDE R144, R0, 0x4, R146 ;  /* 0x0000000400909825 */ /* 0x001fe400078e0292 */
[----:B------:R-:W5:Y:S04]  /*243c0*/  LDL R146, [R1+0x64] ;  /* 0x0000640001927983 */ /* 0x000f680000100800 */
[----:B----4-:R0:W-:Y:S01]  /*243d0*/  @!P1 STG.E desc[UR4][R144.64], R182 ;  /* 0x000000b690009986 */ /* 0x0101e2000c101904 */
[----:B------:R-:W-:-:S03]  /*243e0*/  PLOP3.LUT P1, PT, PT, PT, UP0, 0x40, 0x0 ;  /* 0x000000000000781c */ /* 0x000fc60003f2e808 */
[----:B------:R-:W4:Y:S01]  /*243f0*/  LDL R147, [R1+0x68] ;  /* 0x0000680001937983 */ /* 0x000f220000100800 */
[----:B------:R-:W-:-:S03]  /*24400*/  FSEL R183, R249, RZ, P1 ;  /* 0x000000fff9b77208 */ /* 0x000fc60000800000 */
[----:B------:R-:W3:Y:S02]  /*24410*/  LDL R249, [R1+0x78] ;  /* 0x0000780001f97983 */ /* 0x000ee40000100800 */
[C---:B------:R-:W-:Y:S01]  /*24420*/  FADD.FTZ R31, -R183.reuse, R31 ;  /* 0x0000001fb71f7221 */ /* 0x040fe20000010100 */
[----:B0-----:R-:W-:-:S03]  /*24430*/  FADD.FTZ R144, -R183, R32 ;  /* 0x00000020b7907221 */ /* 0x001fc60000010100 */
[C---:B------:R-:W-:Y:S01]  /*24440*/  FMUL.FTZ R32, R182.reuse, R31 ;  /* 0x0000001fb6207220 */ /* 0x040fe20000410000 */
[C---:B------:R-:W-:Y:S01]  /*24450*/  FADD.FTZ R31, -R183.reuse, R33 ;  /* 0x00000021b71f7221 */ /* 0x040fe20000010100 */
[C---:B------:R-:W-:Y:S01]  /*24460*/  FMUL.FTZ R248, R182.reuse, R144 ;  /* 0x00000090b6f87220 */ /* 0x040fe20000410000 */
[----:B------:R-:W5:Y:S04]  /*24470*/  LDL R33, [R1+0x70] ;  /* 0x0000700001217983 */ /* 0x000f680000100800 */
[----:B------:R-:W4:Y:S01]  /*24480*/  LDL R144, [R1+0x74] ;  /* 0x0000740001907983 */ /* 0x000f220000100800 */
[----:B------:R-:W-:Y:S01]  /*24490*/  FADD.FTZ R145, -R183, R34 ;  /* 0x00000022b7917221 */ /* 0x000fe20000010100 */
[----:B------:R-:W-:-:S03]  /*244a0*/  FMUL.FTZ R34, R182, R31 ;  /* 0x0000001fb6227220 */ /* 0x000fc60000410000 */
[----:B------:R-:W-:-:S04]  /*244b0*/  FMUL.FTZ R31, R182, R145 ;  /* 0x00000091b61f7220 */ /* 0x000fc80000410000 */
[----:B--2---:R-:W-:Y:S01]  /*244c0*/  FFMA.FTZ R145, R250, R31, R143 ;  /* 0x0000001ffa917223 */ /* 0x004fe2000001008f */
[----:B-----5:R-:W-:Y:S01]  /*244d0*/  FFMA.FTZ R33, R33, R32, R140 ;  /* 0x0000002021217223 */ /* 0x020fe2000001008c */
[----:B----4-:R-:W-:-:S05]  /*244e0*/  FFMA.FTZ R144, R144, R248, R141 ;  /* 0x000000f890907223 */ /* 0x010fca000001008d */
[----:B------:R-:W-:Y:S01]  /*244f0*/  F2FP.F16.F32.PACK_AB R144, R144, R33 ;  /* 0x000000219090723e */ /* 0x000fe200000000ff */
[----:B---3--:R-:W-:-:S05]  /*24500*/  FFMA.FTZ R33, R249, R34, R142 ;  /* 0x00000022f9217223 */ /* 0x008fca000001008e */
[----:B------:R-:W-:Y:S02]  /*24510*/  F2FP.F16.F32.PACK_AB R145, R145, R33 ;  /* 0x000000219191723e */ /* 0x000fe400000000ff */
[----:B------:R-:W2:Y:S01]  /*24520*/  LDL R33, [R1+0x60] ;  /* 0x0000600001217983 */ /* 0x000ea20000100800 */
[C---:B------:R-:W-:Y:S01]  /*24530*/  FADD.FTZ R27, -R183.reuse, R27 ;  /* 0x0000001bb71b7221 */ /* 0x040fe20000010100 */
[C---:B------:R-:W-:Y:S01]  /*24540*/  FADD.FTZ R28, -R183.reuse, R28 ;  /* 0x0000001cb71c7221 */ /* 0x040fe20000010100 */
[C---:B------:R-:W-:Y:S02]  /*24550*/  FADD.FTZ R29, -R183.reuse, R29 ;  /* 0x0000001db71d7221 */ /* 0x040fe40000010100 */
[C---:B------:R-:W-:Y:S01]  /*24560*/  FMUL.FTZ R250, R182.reuse, R27 ;  /* 0x0000001bb6fa7220 */ /* 0x040fe20000410000 */
[C---:B------:R-:W-:Y:S01]  /*24570*/  FMUL.FTZ R249, R182.reuse, R28 ;  /* 0x0000001cb6f97220 */ /* 0x040fe20000410000 */
[----:B------:R-:W-:Y:S01]  /*24580*/  FADD.FTZ R30, -R183, R30 ;  /* 0x0000001eb71e7221 */ /* 0x000fe20000010100 */
[----:B------:R-:W-:-:S02]  /*24590*/  FMUL.FTZ R29, R182, R29 ;  /* 0x0000001db61d7220 */ /* 0x000fc40000410000 */
[----:B------:R-:W-:Y:S01]  /*245a0*/  FFMA.FTZ R28, R146, R249, R137 ;  /* 0x000000f9921c7223 */ /* 0x000fe20000010089 */
[----:B------:R-:W-:Y:S01]  /*245b0*/  FMUL.FTZ R30, R182, R30 ;  /* 0x0000001eb61e7220 */ /* 0x000fe20000410000 */
[----:B--2---:R-:W-:-:S05]  /*245c0*/  FFMA.FTZ R27, R33, R250, R136 ;  /* 0x000000fa211b7223 */ /* 0x004fca0000010088 */
[----:B------:R-:W-:Y:S01]  /*245d0*/  F2FP.F16.F32.PACK_AB R146, R28, R27 ;  /* 0x0000001b1c92723e */ /* 0x000fe200000000ff */
[----:B------:R-:W-:Y:S01]  /*245e0*/  FFMA.FTZ R27, R147, R29, R138 ;  /* 0x0000001d931b7223 */ /* 0x000fe2000001008a */
[----:B------:R-:W-:Y:S01]  /*245f0*/  FFMA.FTZ R28, R251, R30, R139 ;  /* 0x0000001efb1c7223 */ /* 0x000fe2000001008b */
[----:B------:R-:W-:Y:S01]  /*24600*/  SHF.R.U32.HI R33, RZ, 0x1c, R26 ;  /* 0x0000001cff217819 */ /* 0x000fe2000001161a */
[----:B------:R-:W2:Y:S03]  /*24610*/  LDL R251, [R1+0x3c] ;  /* 0x00003c0001fb7983 */ /* 0x000ea60000100800 */
[----:B------:R-:W-:Y:S01]  /*24620*/  F2FP.F16.F32.PACK_AB R147, R28, R27 ;  /* 0x0000001b1c93723e */ /* 0x000fe200000000ff */
[----:B------:R-:W-:-:S05]  /*24630*/  IMAD.SHL.U32 R28, R26, 0x10, RZ ;  /* 0x000000101a1c7824 */ /* 0x000fca00078e00ff */
[----:B------:R-:W-:-:S04]  /*24640*/  IADD3 R26, P1, R28, UR18, RZ ;  /* 0x000000121c1a7c10 */ /* 0x000fc8000ff3e0ff */
[----:B------:R-:W-:-:S05]  /*24650*/  IADD3.X R27, R33, UR19, RZ, P1, !PT ;  /* 0x00000013211b7c10 */ /* 0x000fca0008ffe4ff */
[----:B------:R0:W-:Y:S04]  /*24660*/  STG.E.128 desc[UR4][R26.64], R144 ;  /* 0x000000901a007986 */ /* 0x0001e8000c101d04 */
[----:B0-----:R-:W3:Y:S04]  /*24670*/  LDL R26, [R1+0x58] ;  /* 0x00005800011a7983 */ /* 0x001ee80000100800 */
[----:B------:R-:W4:Y:S04]  /*24680*/  LDL R146, [R1+0x44] ;  /* 0x0000440001927983 */ /* 0x000f280000100800 */
[----:B------:R-:W5:Y:S04]  /*24690*/  LDL R27, [R1+0x40] ;  /* 0x00004000011b7983 */ /* 0x000f680000100800 */
[----:B------:R-:W2:Y:S04]  /*246a0*/  LDL R145, [R1+0x4c] ;  /* 0x00004c0001917983 */ /* 0x000ea80000100800 */
[----:B------:R-:W4:Y:S04]  /*246b0*/  LDL R144, [R1+0x5c] ;  /* 0x00005c0001907983 */ /* 0x000f280000100800 */
[----:B------:R-:W4:Y:S01]  /*246c0*/  LDL R147, [R1+0x38] ;  /* 0x0000380001937983 */ /* 0x000f220000100800 */
[----:B---3--:R-:W-:-:S03]  /*246d0*/  FFMA.FTZ R26, R26, R34, R94 ;  /* 0x000000221a1a7223 */ /* 0x008fc6000001005e */
[----:B------:R-:W3:Y:S01]  /*246e0*/  LDL R34, [R1+0x48] ;  /* 0x0000480001227983 */ /* 0x000ee20000100800 */
[----:B-----5:R-:W-:-:S03]  /*246f0*/  FFMA.FTZ R27, R27, R250, R88 ;  /* 0x000000fa1b1b7223 */ /* 0x020fc60000010058 */
[----:B------:R-:W5:Y:S01]  /*24700*/  LDL R250, [R1+0x54] ;  /* 0x0000540001fa7983 */ /* 0x000f620000100800 */
[----:B--2---:R-:W-:-:S03]  /*24710*/  FFMA.FTZ R30, R145, R30, R91 ;  /* 0x0000001e911e7223 */ /* 0x004fc6000001005b */
[----:B------:R-:W2:Y:S01]  /*24720*/  LDL R145, [R1+0x34] ;  /* 0x0000340001917983 */ /* 0x000ea20000100800 */
[----:B---3--:R-:W-:Y:S01]  /*24730*/  FFMA.FTZ R29, R34, R29, R90 ;  /* 0x0000001d221d7223 */ /* 0x008fe2000001005a */
[----:B----4-:R-:W-:Y:S02]  /*24740*/  FFMA.FTZ R34, R146, R249, R89 ;  /* 0x000000f992227223 */ /* 0x010fe40000010059 */
[----:B------:R-:W3:Y:S04]  /*24750*/  LDL R249, [R1+0x50] ;  /* 0x0000500001f97983 */ /* 0x000ee80000100800 */
[----:B------:R-:W4:Y:S01]  /*24760*/  LDL R146, [R1+0x30] ;  /* 0x0000300001927983 */ /* 0x000f220000100800 */
[----:B------:R-:W-:Y:S01]  /*24770*/  FFMA.FTZ R144, R144, R31, R95 ;  /* 0x0000001f90907223 */ /* 0x000fe2000001005f */
[----:B------:R-:W-:-:S02]  /*24780*/  F2FP.F16.F32.PACK_AB R31, R30, R29 ;  /* 0x0000001d1e1f723e */ /* 0x000fc400000000ff */
[----:B------:R-:W-:Y:S02]  /*24790*/  F2FP.F16.F32.PACK_AB R30, R34, R27 ;  /* 0x0000001b221e723e */ /* 0x000fe400000000ff */
[----:B------:R-:W-:Y:S01]  /*247a0*/  F2FP.F16.F32.PACK_AB R29, R144, R26 ;  /* 0x0000001a901d723e */ /* 0x000fe200000000ff */
[C---:B------:R-:W-:Y:S01]  /*247b0*/  FADD.FTZ R21, -R183.reuse, R21 ;  /* 0x00000015b7157221 */ /* 0x040fe20000010100 */
[----:B------:R-:W-:Y:S01]  /*247c0*/  IADD3 R26, P1, R28, UR20, RZ ;  /* 0x000000141c1a7c10 */ /* 0x000fe2000ff3e0ff */
[C---:B------:R-:W-:Y:S01]  /*247d0*/  FADD.FTZ R24, -R183.reuse, R24 ;  /* 0x00000018b7187221 */ /* 0x040fe20000010100 */
[C---:B------:R-:W-:Y:S01]  /*247e0*/  FADD.FTZ R25, -R183.reuse, R25 ;  /* 0x00000019b7197221 */ /* 0x040fe20000010100 */
[----:B------:R-:W-:Y:S01]  /*247f0*/  FADD.FTZ R20, -R183, R20 ;  /* 0x00000014b7147221 */ /* 0x000fe20000010100 */
[----:B------:R-:W2:Y:S04]  /*24800*/  LDL R144, [R1+0x1c] ;  /* 0x00001c0001907983 */ /* 0x000ea80000100800 */
[----:B------:R-:W2:Y:S01]  /*24810*/  LDL R34, [R1+0x14] ;  /* 0x0000140001227983 */ /* 0x000ea20000100800 */
[----:B---3--:R-:W-:Y:S01]  /*24820*/  FFMA.FTZ R27, R249, R32, R92 ;  /* 0x00000020f91b7223 */ /* 0x008fe2000001005c */
[----:B-----5:R-:W-:-:S02]  /*24830*/  FFMA.FTZ R32, R250, R248, R93 ;  /* 0x000000f8fa207223 */ /* 0x020fc4000001005d */
[----:B------:R-:W3:Y:S03]  /*24840*/  LDL R249, [R1+0x28] ;  /* 0x0000280001f97983 */ /* 0x000ee60000100800 */
[----:B------:R-:W-:Y:S01]  /*24850*/  F2FP.F16.F32.PACK_AB R28, R32, R27 ;  /* 0x0000001b201c723e */ /* 0x000fe200000000ff */
[----:B------:R-:W5:Y:S01]  /*24860*/  LDL R248, [R1+0x2c] ;  /* 0x00002c0001f87983 */ /* 0x000f620000100800 */
[----:B------:R-:W-:-:S05]  /*24870*/  IADD3.X R27, R33, UR21, RZ, P1, !PT ;  /* 0x00000015211b7c10 */ /* 0x000fca0008ffe4ff */
[----:B------:R0:W-:Y:S02]  /*24880*/  STG.E.128 desc[UR4][R26.64], R28 ;  /* 0x0000001c1a007986 */ /* 0x0001e4000c101d04 */
[C---:B0-----:R-:W-:Y:S01]  /*24890*/  FMUL.FTZ R28, R182.reuse, R21 ;  /* 0x00000015b61c7220 */ /* 0x041fe20000410000 */
[C---:B------:R-:W-:Y:S01]  /*248a0*/  FMUL.FTZ R29, R182.reuse, R24 ;  /* 0x00000018b61d7220 */ /* 0x040fe20000410000 */
[----:B------:R-:W-:Y:S01]  /*248b0*/  FADD.FTZ R24, -R183, R23 ;  /* 0x00000017b7187221 */ /* 0x000fe20000010100 */
[----:B------:R-:W-:Y:S01]  /*248c0*/  FMUL.FTZ R31, R182, R25 ;  /* 0x00000019b61f7220 */ /* 0x000fe20000410000 */
[----:B----4-:R-:W-:Y:S01]  /*248d0*/  FFMA.FTZ R21, R146, R28, R132 ;  /* 0x0000001c92157223 */ /* 0x010fe20000010084 */
[----:B--2---:R-:W-:Y:S01]  /*248e0*/  FFMA.FTZ R23, R145, R29, R133 ;  /* 0x0000001d91177223 */ /* 0x004fe20000010085 */
[C---:B------:R-:W-:Y:S01]  /*248f0*/  FMUL.FTZ R30, R182.reuse, R24 ;  /* 0x00000018b61e7220 */ /* 0x040fe20000410000 */
[----:B------:R-:W2:Y:S03]  /*24900*/  LDL R27, [R1+0x24] ;  /* 0x00002400011b7983 */ /* 0x000ea60000100800 */
[----:B------:R-:W-:Y:S01]  /*24910*/  F2FP.F16.F32.PACK_AB R24, R23, R21 ;  /* 0x000000151718723e */ /* 0x000fe200000000ff */
[----:B------:R-:W-:Y:S01]  /*24920*/  FFMA.FTZ R21, R147, R30, R134 ;  /* 0x0000001e93157223 */ /* 0x000fe20000010086 */
[----:B------:R-:W-:Y:S01]  /*24930*/  FFMA.FTZ R23, R251, R31, R135 ;  /* 0x0000001ffb177223 */ /* 0x000fe20000010087 */
[----:B------:R-:W-:Y:S01]  /*24940*/  FADD.FTZ R26, -R183, R148 ;  /* 0x00000094b71a7221 */ /* 0x000fe20000010100 */
[----:B------:R-:W0:Y:S01]  /*24950*/  LDC.64 R250, c[0x0][0x2b8] ;  /* 0x0000ae00fffa7b82 */ /* 0x000e220000000a00 */
[----:B------:R-:W4:Y:S02]  /*24960*/  LDL R148, [R1+0xc] ;  /* 0x00000c0001947983 */ /* 0x000f240000100800 */
[----:B------:R-:W-:Y:S01]  /*24970*/  F2FP.F16.F32.PACK_AB R25, R23, R21 ;  /* 0x000000151719723e */ /* 0x000fe200000000ff */
[C---:B------:R-:W-:Y:S01]  /*24980*/  FADD.FTZ R23, -R183.reuse, R22 ;  /* 0x00000016b7177221 */ /* 0x040fe20000010100 */
[C---:B------:R-:W-:Y:S01]  /*24990*/  FMUL.FTZ R22, R182.reuse, R20 ;  /* 0x00000014b6167220 */ /* 0x040fe20000410000 */
[----:B------:R-:W4:Y:S04]  /*249a0*/  LDL R147, [R1+0x18] ;  /* 0x0000180001937983 */ /* 0x000f280000100800 */
[----:B------:R-:W3:Y:S01]  /*249b0*/  LDL R20, [R1+0x20] ;  /* 0x0000200001147983 */ /* 0x000ee20000100800 */
[----:B------:R-:W-:Y:S01]  /*249c0*/  FADD.FTZ R21, -R183, R35 ;  /* 0x00000023b7157221 */ /* 0x000fe20000010100 */
[C---:B------:R-:W-:Y:S01]  /*249d0*/  FMUL.FTZ R23, R182.reuse, R23 ;  /* 0x00000017b6177220 */ /* 0x040fe20000410000 */
[C---:B------:R-:W-:Y:S01]  /*249e0*/  FMUL.FTZ R33, R182.reuse, R26 ;  /* 0x0000001ab6217220 */ /* 0x040fe20000410000 */
[----:B------:R-:W4:Y:S01]  /*249f0*/  LDL R146, [R1] ;  /* 0x0000000001927983 */ /* 0x000f220000100800 */
[----:B------:R-:W-:-:S03]  /*24a00*/  FMUL.FTZ R32, R182, R21 ;  /* 0x00000015b6207220 */ /* 0x000fc60000410000 */
[----:B------:R-:W4:Y:S04]  /*24a10*/  LDL R145, [R1+0x4] ;  /* 0x0000040001917983 */ /* 0x000f280000100800 */
[----:B------:R-:W4:Y:S01]  /*24a20*/  LDL R35, [R1+0x10] ;  /* 0x0000100001237983 */ /* 0x000f220000100800 */
[----:B-----5:R-:W-:Y:S01]  /*24a30*/  FFMA.FTZ R21, R248, R33, R131 ;  /* 0x00000021f8157223 */ /* 0x020fe20000010083 */
[----:B--2---:R-:W-:Y:S01]  /*24a40*/  FFMA.FTZ R27, R27, R32, R129 ;  /* 0x000000201b1b7223 */ /* 0x004fe20000010081 */
[----:B---3--:R-:W-:Y:S01]  /*24a50*/  FFMA.FTZ R26, R20, R22, R128 ;  /* 0x00000016141a7223 */ /* 0x008fe20000010080 */
[----:B------:R-:W-:Y:S02]  /*24a60*/  FFMA.FTZ R20, R249, R23, R130 ;  /* 0x00000017f9147223 */ /* 0x000fe40000010082 */
[----:B------:R-:W1:Y:S02]  /*24a70*/  LDC.64 R248, c[0x0][0x2c0] ;  /* 0x0000b000fff87b82 */ /* 0x000e640000000a00 */
[----:B------:R-:W-:-:S02]  /*24a80*/  F2FP.F16.F32.PACK_AB R26, R27, R26 ;  /* 0x0000001a1b1a723e */ /* 0x000fc400000000ff */
[----:B------:R-:W-:Y:S01]  /*24a90*/  F2FP.F16.F32.PACK_AB R27, R21, R20 ;  /* 0x00000014151b723e */ /* 0x000fe200000000ff */
[----:B0-----:R-:W-:-:S05]  /*24aa0*/  IMAD.WIDE.U32 R20, R19, 0x10, R250 ;  /* 0x0000001013147825 */ /* 0x001fca00078e00fa */
[----:B------:R0:W-:Y:S04]  /*24ab0*/  STG.E.128 desc[UR4][R20.64], R24 ;  /* 0x0000001814007986 */ /* 0x0001e8000c101d04 */
[----:B0-----:R-:W2:Y:S01]  /*24ac0*/  LDL R21, [R1+0x8] ;  /* 0x0000080001157983 */ /* 0x001ea20000100800 */
[----:B----4-:R-:W-:Y:S01]  /*24ad0*/  FFMA.FTZ R20, R148, R33, R83 ;  /* 0x0000002194147223 */ /* 0x010fe20000010053 */
[----:B------:R-:W-:Y:S01]  /*24ae0*/  FFMA.FTZ R22, R146, R22, R80 ;  /* 0x0000001692167223 */ /* 0x000fe20000010050 */
[----:B------:R-:W-:Y:S01]  /*24af0*/  FFMA.FTZ R24, R145, R32, R81 ;  /* 0x0000002091187223 */ /* 0x000fe20000010051 */
[----:B------:R-:W-:Y:S01]  /*24b00*/  FFMA.FTZ R25, R144, R31, R87 ;  /* 0x0000001f90197223 */ /* 0x000fe20000010057 */
[----:B------:R-:W-:-:S03]  /*24b10*/  FFMA.FTZ R26, R34, R29, R85 ;  /* 0x0000001d221a7223 */ /* 0x000fc60000010055 */
[----:B------:R-:W-:Y:S01]  /*24b20*/  F2FP.F16.F32.PACK_AB R22, R24, R22 ;  /* 0x000000161816723e */ /* 0x000fe200000000ff */
[C---:B------:R-:W-:Y:S01]  /*24b30*/  FADD.FTZ R34, -R183.reuse, R162 ;  /* 0x000000a2b7227221 */ /* 0x040fe20000010100 */
[C---:B------:R-:W-:Y:S01]  /*24b40*/  FADD.FTZ R146, -R183.reuse, R165 ;  /* 0x000000a5b7927221 */ /* 0x040fe20000010100 */
[C---:B------:R-:W-:Y:S01]  /*24b50*/  FADD.FTZ R144, -R183.reuse, R170 ;  /* 0x000000aab7907221 */ /* 0x040fe20000010100 */
[----:B------:R-:W-:-:S04]  /*24b60*/  FADD.FTZ R145, -R183, R171 ;  /* 0x000000abb7917221 */ /* 0x000fc80000010100 */
[----:B------:R-:W-:Y:S01]  /*24b70*/  FMUL.FTZ R162, R182, R145 ;  /* 0x00000091b6a27220 */ /* 0x000fe20000410000 */
[C---:B------:R-:W-:Y:S01]  /*24b80*/  FADD.FTZ R33, -R183.reuse, R179 ;  /* 0x000000b3b7217221 */ /* 0x040fe20000010100 */
[----:B------:R-:W-:-:S04]  /*24b90*/  FADD.FTZ R148, -R183, R180 ;  /* 0x000000b4b7947221 */ /* 0x000fc80000010100 */
[----:B------:R-:W-:Y:S01]  /*24ba0*/  FMUL.FTZ R148, R182, R148 ;  /* 0x00000094b6947220 */ /* 0x000fe20000410000 */
[----:B--2---:R-:W-:Y:S01]  /*24bb0*/  FFMA.FTZ R23, R21, R23, R82 ;  /* 0x0000001715177223 */ /* 0x004fe20000010052 */
[----:B------:R-:W-:-:S04]  /*24bc0*/  FFMA.FTZ R21, R147, R30, R86 ;  /* 0x0000001e93157223 */ /* 0x000fc80000010056 */
[----:B------:R-:W-:Y:S01]  /*24bd0*/  F2FP.F16.F32.PACK_AB R23, R20, R23 ;  /* 0x000000171417723e */ /* 0x000fe200000000ff */
[----:B------:R-:W-:Y:S01]  /*24be0*/  FFMA.FTZ R20, R35, R28, R84 ;  /* 0x0000001c23147223 */ /* 0x000fe20000010054 */
[----:B------:R-:W-:Y:S01]  /*24bf0*/  F2FP.F16.F32.PACK_AB R21, R25, R21 ;  /* 0x000000151915723e */ /* 0x000fe200000000ff */
[----:B-1----:R-:W-:-:S03]  /*24c00*/  IMAD.WIDE.U32 R24, R19, 0x10, R248 ;  /* 0x0000001013187825 */ /* 0x002fc600078e00f8 */
[----:B------:R-:W-:Y:S01]  /*24c10*/  F2FP.F16.F32.PACK_AB R20, R26, R20 ;  /* 0x000000141a14723e */ /* 0x000fe200000000ff */
[----:B------:R-:W-:-:S04]  /*24c20*/  FADD.FTZ R19, -R183, R150 ;  /* 0x00000096b7137221 */ /* 0x000fc80000010100 */
[----:B------:R0:W-:Y:S01]  /*24c30*/  STG.E.128 desc[UR4][R24.64], R20 ;  /* 0x0000001418007986 */ /* 0x0001e2000c101d04 */
[C---:B------:R-:W-:Y:S01]  /*24c40*/  FMUL.FTZ R28, R182.reuse, R19 ;  /* 0x00000013b61c7220 */ /* 0x040fe20000410000 */
[C---:B0-----:R-:W-:Y:S01]  /*24c50*/  FADD.FTZ R20, -R183.reuse, R152 ;  /* 0x00000098b7147221 */ /* 0x041fe20000010100 */
[C---:B------:R-:W-:Y:S01]  /*24c60*/  FADD.FTZ R21, -R183.reuse, R151 ;  /* 0x00000097b7157221 */ /* 0x040fe20000010100 */
[----:B------:R-:W-:Y:S02]  /*24c70*/  FADD.FTZ R22, -R183, R154 ;  /* 0x0000009ab7167221 */ /* 0x000fe40000010100 */
[C---:B------:R-:W-:Y:S01]  /*24c80*/  FMUL.FTZ R19, R182.reuse, R20 ;  /* 0x00000014b6137220 */ /* 0x040fe20000410000 */
[C---:B------:R-:W-:Y:S01]  /*24c90*/  FMUL.FTZ R27, R182.reuse, R21 ;  /* 0x00000015b61b7220 */ /* 0x040fe20000410000 */
[----:B------:R-:W-:Y:S01]  /*24ca0*/  FMUL.FTZ R26, R182, R22 ;  /* 0x00000016b61a7220 */ /* 0x000fe20000410000 */
[----:B------:R-:W-:Y:S01]  /*24cb0*/  FFMA.FTZ R20, R244, R28, R124 ;  /* 0x0000001cf4147223 */ /* 0x000fe2000001007c */
[----:B------:R-:W-:Y:S01]  /*24cc0*/  FFMA.FTZ R23, R245, R19, R125 ;  /* 0x00000013f5177223 */ /* 0x000fe2000001007d */
[----:B------:R-:W-:Y:S01]  /*24cd0*/  FFMA.FTZ R21, R246, R27, R126 ;  /* 0x0000001bf6157223 */ /* 0x000fe2000001007e */
[----:B------:R-:W-:Y:S01]  /*24ce0*/  FFMA.FTZ R22, R247, R26, R127 ;  /* 0x0000001af7167223 */ /* 0x000fe2000001007f */
[C---:B------:R-:W-:Y:S01]  /*24cf0*/  FADD.FTZ R24, -R183.reuse, R155 ;  /* 0x0000009bb7187221 */ /* 0x040fe20000010100 */
[----:B------:R-:W-:Y:S01]  /*24d00*/  FADD.FTZ R25, -R183, R157 ;  /* 0x0000009db7197221 */ /* 0x000fe20000010100 */
[----:B------:R-:W-:Y:S01]  /*24d10*/  F2FP.F16.F32.PACK_AB R20, R23, R20 ;  /* 0x000000141714723e */ /* 0x000fe200000000ff */
[C---:B------:R-:W-:Y:S01]  /*24d20*/  FADD.FTZ R23, -R183.reuse, R156 ;  /* 0x0000009cb7177221 */ /* 0x040fe20000010100 */
[----:B------:R-:W-:Y:S01]  /*24d30*/  F2FP.F16.F32.PACK_AB R21, R22, R21 ;  /* 0x000000151615723e */ /* 0x000fe200000000ff */
        /* <DEDUP_REMOVED lines=9> */
[----:B------:R-:W-:Y:S02]  /*24dd0*/  F2FP.F16.F32.PACK_AB R23, R24, R23 ;  /* 0x000000171817723e */ /* 0x000fe400000000ff */
[----:B------:R-:W-:Y:S01]  /*24de0*/  F2FP.F16.F32.PACK_AB R22, R25, R22 ;  /* 0x000000161916723e */ /* 0x000fe200000000ff */
[----:B------:R-:W-:-:S04]  /*24df0*/  IMAD.WIDE.U32 R24, R149, 0x10, R250 ;  /* 0x0000001095187825 */ /* 0x000fc800078e00fa */
[----:B------:R-:W-:Y:S01]  /*24e00*/  FFMA.FTZ R26, R239, R26, R79 ;  /* 0x0000001aef1a7223 */ /* 0x000fe2000001004f */
[----:B------:R0:W-:Y:S01]  /*24e10*/  STG.E.128 desc[UR4][R24.64], R20 ;  /* 0x0000001418007986 */ /* 0x0001e2000c101d04 */
        /* <DEDUP_REMOVED lines=8> */
[----:B------:R-:W-:Y:S01]  /*24ea0*/  FFMA.FTZ R20, R236, R28, R76 ;  /* 0x0000001cec147223 */ /* 0x000fe2000001004c */
[----:B------:R-:W-:Y:S01]  /*24eb0*/  F2FP.F16.F32.PACK_AB R21, R26, R21 ;  /* 0x000000151a15723e */ /* 0x000fe200000000ff */
[C---:B------:R-:W-:Y:S01]  /*24ec0*/  FADD.FTZ R26, -R183.reuse, R158 ;  /* 0x0000009eb71a7221 */ /* 0x040fe20000010100 */
[C---:B------:R-:W-:Y:S01]  /*24ed0*/  FADD.FTZ R27, -R183.reuse, R161 ;  /* 0x000000a1b71b7221 */ /* 0x040fe20000010100 */
[C---:B------:R-:W-:Y:S01]  /*24ee0*/  FADD.FTZ R30, -R183.reuse, R160 ;  /* 0x000000a0b71e7221 */ /* 0x040fe20000010100 */
[----:B------:R-:W-:Y:S01]  /*24ef0*/  F2FP.F16.F32.PACK_AB R23, R24, R23 ;  /* 0x000000171817723e */ /* 0x000fe200000000ff */
[----:B------:R-:W-:Y:S01]  /*24f00*/  FADD.FTZ R31, -R183, R163 ;  /* 0x000000a3b71f7221 */ /* 0x000fe20000010100 */
[----:B------:R-:W-:Y:S01]  /*24f10*/  F2FP.F16.F32.PACK_AB R22, R25, R22 ;  /* 0x000000161916723e */ /* 0x000fe200000000ff */
[----:B------:R-:W-:Y:S01]  /*24f20*/  IMAD.WIDE.U32 R24, R149, 0x10, R248 ;  /* 0x0000001095187825 */ /* 0x000fe200078e00f8 */
[----:B------:R-:W-:-:S03]  /*24f30*/  F2FP.F16.F32.PACK_AB R20, R19, R20 ;  /* 0x000000141314723e */ /* 0x000fc600000000ff */
[C---:B------:R-:W-:Y:S01]  /*24f40*/  FMUL.FTZ R161, R182.reuse, R26 ;  /* 0x0000001ab6a17220 */ /* 0x040fe20000410000 */
[C---:B------:R-:W-:Y:S01]  /*24f50*/  FMUL.FTZ R163, R182.reuse, R27 ;  /* 0x0000001bb6a37220 */ /* 0x040fe20000410000 */
[C---:B------:R-:W-:Y:S01]  /*24f60*/  FMUL.FTZ R26, R182.reuse, R30 ;  /* 0x0000001eb61a7220 */ /* 0x040fe20000410000 */
[----:B------:R-:W-:Y:S01]  /*24f70*/  FMUL.FTZ R27, R182, R34 ;  /* 0x00000022b61b7220 */ /* 0x000fe20000410000 */
[----:B------:R0:W-:Y:S02]  /*24f80*/  STG.E.128 desc[UR4][R24.64], R20 ;  /* 0x0000001418007986 */ /* 0x0001e4000c101d04 */
[----:B------:R-:W-:Y:S01]  /*24f90*/  FFMA.FTZ R30, R230, R26, R118 ;  /* 0x0000001ae61e7223 */ /* 0x000fe20000010076 */
[----:B------:R-:W-:Y:S01]  /*24fa0*/  FFMA.FTZ R34, R231, R27, R119 ;  /* 0x0000001be7227223 */ /* 0x000fe20000010077 */
[C---:B------:R-:W-:Y:S01]  /*24fb0*/  FADD.FTZ R147, -R183.reuse, R172 ;  /* 0x000000acb7937221 */ /* 0x040fe20000010100 */
[C---:B------:R-:W-:Y:S01]  /*24fc0*/  FADD.FTZ R152, -R183.reuse, R173 ;  /* 0x000000adb7987221 */ /* 0x040fe20000010100 */
[C---:B------:R-:W-:Y:S01]  /*24fd0*/  FADD.FTZ R153, -R183.reuse, R174 ;  /* 0x000000aeb7997221 */ /* 0x040fe20000010100 */
[----:B------:R-:W-:Y:S01]  /*24fe0*/  FADD.FTZ R155, -R183, R175 ;  /* 0x000000afb79b7221 */ /* 0x000fe20000010100 */
[C---:B------:R-:W-:Y:S01]  /*24ff0*/  FMUL.FTZ R164, R182.reuse, R147 ;  /* 0x00000093b6a47220 */ /* 0x040fe20000410000 */
[C---:B------:R-:W-:Y:S01]  /*25000*/  FMUL.FTZ R165, R182.reuse, R152 ;  /* 0x00000098b6a57220 */ /* 0x040fe20000410000 */
[C---:B------:R-:W-:Y:S01]  /*25010*/  FMUL.FTZ R153, R182.reuse, R153 ;  /* 0x00000099b6997220 */ /* 0x040fe20000410000 */
[C---:B0-----:R-:W-:Y:S01]  /*25020*/  FMUL.FTZ R23, R182.reuse, R31 ;  /* 0x0000001fb6177220 */ /* 0x041fe20000410000 */
[C---:B------:R-:W-:Y:S01]  /*25030*/  FMUL.FTZ R31, R182.reuse, R146 ;  /* 0x00000092b61f7220 */ /* 0x040fe20000410000 */
[C---:B------:R-:W-:Y:S01]  /*25040*/  FMUL.FTZ R24, R182.reuse, R151 ;  /* 0x00000097b6187220 */ /* 0x040fe20000410000 */
[----:B------:R-:W-:Y:S01]  /*25050*/  FMUL.FTZ R22, R182, R35 ;  /* 0x00000023b6167220 */ /* 0x000fe20000410000 */
[----:B------:R-:W-:Y:S01]  /*25060*/  FFMA.FTZ R25, R222, R26, R70 ;  /* 0x0000001ade197223 */ /* 0x000fe20000010046 */
[-C--:B------:R-:W-:Y:S01]  /*25070*/  FFMA.FTZ R146, R224, R23.reuse, R112 ;  /* 0x00000017e0927223 */ /* 0x080fe20000010070 */
[----:B------:R-:W-:Y:S01]  /*25080*/  FFMA.FTZ R26, R216, R23, R64 ;  /* 0x00000017d81a7223 */ /* 0x000fe20000010040 */
[----:B------:R-:W-:Y:S01]  /*25090*/  F2FP.F16.F32.PACK_AB R21, R34, R30 ;  /* 0x0000001e2215723e */ /* 0x000fe200000000ff */
[-C--:B------:R-:W-:Y:S01]  /*250a0*/  FFMA.FTZ R23, R226, R31.reuse, R114 ;  /* 0x0000001fe2177223 */ /* 0x080fe20000010072 */
[----:B------:R-:W-:Y:S01]  /*250b0*/  FFMA.FTZ R31, R218, R31, R66 ;  /* 0x0000001fda1f7223 */ /* 0x000fe20000010042 */
[-C--:B------:R-:W-:Y:S01]  /*250c0*/  FFMA.FTZ R35, R227, R24.reuse, R115 ;  /* 0x00000018e3237223 */ /* 0x080fe20000010073 */
[----:B------:R-:W-:Y:S01]  /*250d0*/  FFMA.FTZ R34, R219, R24, R67 ;  /* 0x00000018db227223 */ /* 0x000fe20000010043 */
[----:B------:R-:W-:Y:S01]  /*250e0*/  FFMA.FTZ R30, R223, R27, R71 ;  /* 0x0000001bdf1e7223 */ /* 0x000fe20000010047 */
[-C--:B------:R-:W-:Y:S01]  /*250f0*/  FFMA.FTZ R151, R225, R22.reuse, R113 ;  /* 0x00000016e1977223 */ /* 0x080fe20000010071 */
[----:B------:R-:W-:Y:S01]  /*25100*/  FFMA.FTZ R24, R217, R22, R65 ;  /* 0x00000016d9187223 */ /* 0x000fe20000010041 */
[----:B------:R-:W-:Y:S01]  /*25110*/  FMUL.FTZ R155, R182, R155 ;  /* 0x0000009bb69b7220 */ /* 0x000fe20000410000 */
        /* <DEDUP_REMOVED lines=13> */
[C---:B------:R-:W-:Y:S01]  /*251f0*/  FADD.FTZ R28, -R183.reuse, R168 ;  /* 0x000000a8b71c7221 */ /* 0x040fe20000010100 */
[C---:B------:R-:W-:Y:S01]  /*25200*/  FADD.FTZ R29, -R183.reuse, R169 ;  /* 0x000000a9b71d7221 */ /* 0x040fe20000010100 */
[C---:B------:R-:W-:Y:S01]  /*25210*/  FADD.FTZ R19, -R183.reuse, R177 ;  /* 0x000000b1b7137221 */ /* 0x040fe20000010100 */
[----:B------:R-:W-:Y:S01]  /*25220*/  FADD.FTZ R32, -R183, R178 ;  /* 0x000000b2b7207221 */ /* 0x000fe20000010100 */
[----:B------:R-:W-:-:S02]  /*25230*/  F2FP.F16.F32.PACK_AB R30, R35, R30 ;  /* 0x0000001e231e723e */ /* 0x000fc400000000ff */
[----:B------:R-:W-:Y:S01]  /*25240*/  F2FP.F16.F32.PACK_AB R31, R34, R31 ;  /* 0x0000001f221f723e */ /* 0x000fe200000000ff */
[C---:B------:R-:W-:Y:S01]  /*25250*/  IMAD.WIDE.U32 R34, R159.reuse, 0x10, R250 ;  /* 0x000000109f227825 */ /* 0x040fe200078e00fa */
[----:B------:R-:W-:Y:S02]  /*25260*/  F2FP.F16.F32.PACK_AB R20, R158, R157 ;  /* 0x0000009d9e14723e */ /* 0x000fe400000000ff */
[----:B------:R-:W-:Y:S01]  /*25270*/  F2FP.F16.F32.PACK_AB R24, R146, R24 ;  /* 0x000000189218723e */ /* 0x000fe200000000ff */
[----:B------:R-:W-:-:S04]  /*25280*/  IMAD.WIDE.U32 R146, R159, 0x10, R248 ;  /* 0x000000109f927825 */ /* 0x000fc800078e00f8 */
[C---:B------:R-:W-:Y:S01]  /*25290*/  FMUL.FTZ R157, R182.reuse, R28 ;  /* 0x0000001cb69d7220 */ /* 0x040fe20000410000 */
        /* <DEDUP_REMOVED lines=9> */
[----:B------:R1:W-:Y:S01]  /*25330*/  STG.E.128 desc[UR4][R146.64], R24 ;  /* 0x0000001892007986 */ /* 0x0003e2000c101d04 */
[C---:B------:R-:W-:Y:S01]  /*25340*/  FADD.FTZ R149, -R183.reuse, R181 ;  /* 0x000000b5b7957221 */ /* 0x040fe20000010100 */
[C---:B------:R-:W-:Y:S01]  /*25350*/  FADD.FTZ R150, -R183.reuse, R184 ;  /* 0x000000b8b7967221 */ /* 0x040fe20000010100 */
[C---:B------:R-:W-:Y:S01]  /*25360*/  FADD.FTZ R154, -R183.reuse, R185 ;  /* 0x000000b9b79a7221 */ /* 0x040fe20000010100 */
[----:B------:R-:W-:Y:S01]  /*25370*/  FADD.FTZ R156, -R183, R186 ;  /* 0x000000bab79c7221 */ /* 0x000fe20000010100 */
[----:B------:R-:W-:-:S02]  /*25380*/  F2FP.F16.F32.PACK_AB R28, R145, R28 ;  /* 0x0000001c911c723e */ /* 0x000fc400000000ff */
[----:B------:R-:W-:Y:S01]  /*25390*/  F2FP.F16.F32.PACK_AB R29, R144, R29 ;  /* 0x0000001d901d723e */ /* 0x000fe200000000ff */
[----:B------:R-:W-:-:S04]  /*253a0*/  IMAD.WIDE.U32 R144, R167, 0x10, R250 ;  /* 0x00000010a7907825 */ /* 0x000fc800078e00fa */
[----:B0-----:R-:W-:Y:S01]  /*253b0*/  FFMA.FTZ R34, R196, R19, R100 ;  /* 0x00000013c4227223 */ /* 0x001fe20000010064 */
[----:B-1----:R-:W-:Y:S01]  /*253c0*/  FFMA.FTZ R25, R197, R151, R101 ;  /* 0x00000097c5197223 */ /* 0x002fe20000010065 */
[C---:B------:R-:W-:Y:S01]  /*253d0*/  FMUL.FTZ R152, R182.reuse, R33 ;  /* 0x00000021b6987220 */ /* 0x040fe20000410000 */
[C---:B------:R-:W-:Y:S01]  /*253e0*/  FMUL.FTZ R149, R182.reuse, R149 ;  /* 0x00000095b6957220 */ /* 0x040fe20000410000 */
[C---:B------:R-:W-:Y:S02]  /*253f0*/  FMUL.FTZ R150, R182.reuse, R150 ;  /* 0x00000096b6967220 */ /* 0x040fe40000410000 */
[----:B------:R-:W-:Y:S02]  /*25400*/  F2FP.F16.F32.PACK_AB R24, R25, R34 ;  /* 0x000000221918723e */ /* 0x000fe400000000ff */
[----:B------:R-:W0:Y:S01]  /*25410*/  LDC.64 R34, c[0x0][0x210] ;  /* 0x00008400ff227b82 */ /* 0x000e220000000a00 */
[C---:B------:R-:W-:Y:S01]  /*25420*/  FMUL.FTZ R154, R182.reuse, R154 ;  /* 0x0000009ab69a7220 */ /* 0x040fe20000410000 */
[----:B------:R-:W-:Y:S01]  /*25430*/  FMUL.FTZ R156, R182, R156 ;  /* 0x0000009cb69c7220 */ /* 0x000fe20000410000 */
[----:B------:R1:W-:Y:S01]  /*25440*/  STG.E.128 desc[UR4][R144.64], R28 ;  /* 0x0000001c90007986 */ /* 0x0003e2000c101d04 */
[----:B------:R-:W-:Y:S01]  /*25450*/  FFMA.FTZ R25, R198, R152, R102 ;  /* 0x00000098c6197223 */ /* 0x000fe20000010066 */
[----:B------:R-:W-:Y:S01]  /*25460*/  FFMA.FTZ R26, R199, R148, R103 ;  /* 0x00000094c71a7223 */ /* 0x000fe20000010067 */
[----:B------:R-:W-:Y:S01]  /*25470*/  FFMA.FTZ R27, R192, R149, R96 ;  /* 0x00000095c01b7223 */ /* 0x000fe20000010060 */
[----:B------:R-:W-:Y:S01]  /*25480*/  SHF.L.U32 R146, R176, 0x4, RZ ;  /* 0x00000004b0927819 */ /* 0x000fe200000006ff */
[----:B------:R-:W-:-:S02]  /*25490*/  FFMA.FTZ R159, R202, R153, R58 ;  /* 0x00000099ca9f7223 */ /* 0x000fc4000001003a */
[----:B------:R-:W-:Y:S01]  /*254a0*/  F2FP.F16.F32.PACK_AB R25, R26, R25 ;  /* 0x000000191a19723e */ /* 0x000fe200000000ff */
        /* <DEDUP_REMOVED lines=22> */
[----:B------:R-:W-:Y:S01]  /*25610*/  IADD3 R146, P2, R146, UR20, RZ ;  /* 0x0000001492927c10 */ /* 0x000fe2000ff5e0ff */
[----:B------:R-:W-:Y:S01]  /*25620*/  IMAD.WIDE.U32 R32, R167, 0x10, R248 ;  /* 0x00000010a7207825 */ /* 0x000fe200078e00f8 */
[----:B------:R-:W-:-:S02]  /*25630*/  F2FP.F16.F32.PACK_AB R23, R166, R159 ;  /* 0x0000009fa617723e */ /* 0x000fc400000000ff */
[----:B------:R-:W-:Y:S02]  /*25640*/  F2FP.F16.F32.PACK_AB R22, R165, R164 ;  /* 0x000000a4a516723e */ /* 0x000fe400000000ff */
[----:B------:R-:W-:Y:S02]  /*25650*/  F2FP.F16.F32.PACK_AB R21, R153, R160 ;  /* 0x000000a09915723e */ /* 0x000fe400000000ff */
[----:B------:R-:W-:Y:S02]  /*25660*/  F2FP.F16.F32.PACK_AB R20, R158, R157 ;  /* 0x0000009d9e14723e */ /* 0x000fe400000000ff */
[----:B------:R-:W-:Y:S02]  /*25670*/  F2FP.F16.F32.PACK_AB R30, R145, R30 ;  /* 0x0000001e911e723e */ /* 0x000fe400000000ff */
[----:B------:R-:W-:Y:S02]  /*25680*/  IADD3.X R145, R176, UR19, RZ, P1, !PT ;  /* 0x00000013b0917c10 */ /* 0x000fe40008ffe4ff */
[----:B------:R-:W-:-:S02]  /*25690*/  F2FP.F16.F32.PACK_AB R31, R156, R31 ;  /* 0x0000001f9c1f723e */ /* 0x000fc400000000ff */
[----:B------:R-:W-:Y:S02]  /*256a0*/  F2FP.F16.F32.PACK_AB R29, R148, R29 ;  /* 0x0000001d941d723e */ /* 0x000fe400000000ff */
[----:B------:R-:W-:Y:S02]  /*256b0*/  IADD3.X R147, R176, UR21, RZ, P2, !PT ;  /* 0x00000015b0937c10 */ /* 0x000fe400097fe4ff */
[----:B------:R-:W-:Y:S01]  /*256c0*/  F2FP.F16.F32.PACK_AB R28, R151, R28 ;  /* 0x0000001c971c723e */ /* 0x000fe200000000ff */
[----:B------:R1:W-:Y:S01]  /*256d0*/  STG.E.128 desc[UR4][R32.64], R20 ;  /* 0x0000001420007986 */ /* 0x0003e2000c101d04 */
[----:B0-----:R-:W-:-:S03]  /*256e0*/  IMAD R0, R34, 0x4, R0 ;  /* 0x0000000422007824 */ /* 0x001fc600078e0200 */
[----:B------:R1:W-:Y:S04]  /*256f0*/  STG.E.128 desc[UR4][R144.64], R24 ;  /* 0x0000001890007986 */ /* 0x0003e8000c101d04 */
[----:B------:R1:W-:Y:S01]  /*25700*/  STG.E.128 desc[UR4][R146.64], R28 ;  /* 0x0000001c92007986 */ /* 0x0003e2000c101d04 */
[----:B------:R-:W-:-:S13]  /*25710*/  ISETP.GE.AND P1, PT, R0, R35, PT ;  /* 0x000000230000720c */ /* 0x000fda0003f26270 */
[----:B------:R-:W-:Y:S05]  /*25720*/  @!P1 BRA `(.L_x_22386) ;  /* 0xfffffdb400f49947 */ /* 0x000fea000383ffff */
[----:B------:R-:W-:Y:S05]  /*25730*/  BSYNC B0 ;  /* 0x0000000000007941 */ /* 0x000fea0003800000 */
.L_x_21610:
[----:B------:R-:W-:Y:S05]  /*25740*/  EXIT ;  /* 0x000000000000794d */ /* 0x000fea0003800000 */
.L_x_22385:
        /* <DEDUP_REMOVED lines=8> */
.L_x_22388:
[----:B------:R-:W-:Y:S05]  /*257d0*/  BSYNC B1 ;  /* 0x0000000000017941 */ /* 0x000fea0003800000 */
.L_x_22387:
        /* <DEDUP_REMOVED lines=9> */
.L_x_22389:
[----:B------:R-:W-:Y:S02]  /*25870*/  IMAD.MOV.U32 R146, RZ, RZ, 0x4 ;  /* 0x00000004ff927424 */ /* 0x000fe400078e00ff */
[----:B------:R-:W-:Y:S01]  /*25880*/  FADD.FTZ R147, R147, R144 ;  /* 0x0000009093937221 */ /* 0x000fe20000010000 */
[----:B------:R-:W-:-:S04]  /*25890*/  MOV R144, 0xffffffff ;  /* 0xffffffff00907802 */ /* 0x000fc80000000f00 */
[----:B------:R-:W-:-:S07]  /*258a0*/  MOV R183, R147 ;  /* 0x0000009300b77202 */ /* 0x000fce0000000f00 */
[----:B------:R-:W-:Y:S05]  /*258b0*/  WARPSYNC.COLLECTIVE R144, `(.L_x_22390) ;  /* 0x0000000090087348 */ /* 0x000fea0003c00000 */
[----:B------:R0:W1:Y:S02]  /*258c0*/  SHFL.BFLY P2, R144, R183, R146, R145 ;  /* 0x0c000092b7907389 */ /* 0x0000640000040091 */
[----:B01----:R-:W-:Y:S01]  /*258d0*/  ENDCOLLECTIVE ;  /* 0x000000000000791b */ /* 0x003fe20003800000 */
.L_x_22390:
[----:B------:R-:W-:Y:S01]  /*258e0*/  HFMA2.MMA R146, -RZ, RZ, 0, 4.76837158203125e-07 ;  /* 0x00000008ff927435 */ /* 0x000fe200000001ff */
[----:B------:R-:W-:Y:S01]  /*258f0*/  FADD.FTZ R147, R147, R144 ;  /* 0x0000009093937221 */ /* 0x000fe20000010000 */
[----:B------:R-:W-:-:S03]  /*25900*/  IMAD.MOV.U32 R144, RZ, RZ, -0x1 ;  /* 0xffffffffff907424 */ /* 0x000fc600078e00ff */
[----:B------:R-:W-:-:S07]  /*25910*/  IMAD.MOV.U32 R183, RZ, RZ, R147 ;  /* 0x000000ffffb77224 */ /* 0x000fce00078e0093 */
[----:B------:R-:W-:Y:S05]  /*25920*/  WARPSYNC.COLLECTIVE R144, `(.L_x_22391) ;  /* 0x0000000090087348 */ /* 0x000fea0003c00000 */
[----:B------:R0:W1:Y:S02]  /*25930*/  SHFL.BFLY P2, R144, R183, R146, R145 ;  /* 0x0c000092b7907389 */ /* 0x0000640000040091 */
[----:B01----:R-:W-:Y:S01]  /*25940*/  ENDCOLLECTIVE ;  /* 0x000000000000791b */ /* 0x003fe20003800000 */
.L_x_22391:
[----:B------:R-:W-:Y:S02]  /*25950*/  IMAD.MOV.U32 R146, RZ, RZ, 0x10 ;  /* 0x00000010ff927424 */ /* 0x000fe400078e00ff */
[----:B------:R-:W-:Y:S01]  /*25960*/  FADD.FTZ R147, R147, R144 ;  /* 0x0000009093937221 */ /* 0x000fe20000010000 */
[----:B------:R-:W-:-:S04]  /*25970*/  MOV R144, 0xffffffff ;  /* 0xffffffff00907802 */ /* 0x000fc80000000f00 */
[----:B------:R-:W-:-:S07]  /*25980*/  MOV R183, R147 ;  /* 0x0000009300b77202 */ /* 0x000fce0000000f00 */
[----:B------:R-:W-:Y:S05]  /*25990*/  WARPSYNC.COLLECTIVE R144, `(.L_x_22392) ;  /* 0x0000000090087348 */ /* 0x000fea0003c00000 */
[----:B------:R0:W1:Y:S02]  /*259a0*/  SHFL.BFLY P2, R144, R183, R146, R145 ;  /* 0x0c000092b7907389 */ /* 0x0000640000040091 */
[----:B01----:R-:W-:Y:S01]  /*259b0*/  ENDCOLLECTIVE ;  /* 0x000000000000791b */ /* 0x003fe20003800000 */
.L_x_22392:
        /* <DEDUP_REMOVED lines=105> */
.L_x_22393:
[----:B------:R-:W-:Y:S01]  /*26050*/  HFMA2.MMA R146, -RZ, RZ, 0, 1.1920928955078125e-07 ;  /* 0x00000002ff927435 */ /* 0x000fe200000001ff */
[----:B------:R-:W-:Y:S01]  /*26060*/  FADD.FTZ R147, R147, R144 ;  /* 0x0000009093937221 */ /* 0x000fe20000010000 */
[----:B------:R-:W-:-:S03]  /*26070*/  IMAD.MOV.U32 R144, RZ, RZ, -0x1 ;  /* 0xffffffffff907424 */ /* 0x000fc600078e00ff */
[----:B------:R-:W-:-:S07]  /*26080*/  IMAD.MOV.U32 R183, RZ, RZ, R147 ;  /* 0x000000ffffb77224 */ /* 0x000fce00078e0093 */
[----:B------:R-:W-:Y:S05]  /*26090*/  WARPSYNC.COLLECTIVE R144, `(.L_x_22394) ;  /* 0x0000000090087348 */ /* 0x000fea0003c00000 */
[----:B------:R0:W1:Y:S02]  /*260a0*/  SHFL.BFLY P2, R144, R183, R146, R145 ;  /* 0x0c000092b7907389 */ /* 0x0000640000040091 */
[----:B01----:R-:W-:Y:S01]  /*260b0*/  ENDCOLLECTIVE ;  /* 0x000000000000791b */ /* 0x003fe20003800000 */
.L_x_22394:
[----:B------:R-:W-:Y:S02]  /*260c0*/  IMAD.MOV.U32 R146, RZ, RZ, 0x4 ;  /* 0x00000004ff927424 */ /* 0x000fe400078e00ff */
[----:B------:R-:W-:Y:S01]  /*260d0*/  FADD.FTZ R147, R147, R144 ;  /* 0x0000009093937221 */ /* 0x000fe20000010000 */
[----:B------:R-:W-:-:S04]  /*260e0*/  MOV R144, 0xffffffff ;  /* 0xffffffff00907802 */ /* 0x000fc80000000f00 */
[----:B------:R-:W-:-:S07]  /*260f0*/  MOV R183, R147 ;  /* 0x0000009300b77202 */ /* 0x000fce0000000f00 */
[----:B------:R-:W-:Y:S05]  /*26100*/  WARPSYNC.COLLECTIVE R144, `(.L_x_22395) ;  /* 0x0000000090087348 */ /* 0x000fea0003c00000 */
[----:B------:R0:W1:Y:S02]  /*26110*/  SHFL.BFLY P2, R144, R183, R146, R145 ;  /* 0x0c000092b7907389 */ /* 0x0000640000040091 */
[----:B01----:R-:W-:Y:S01]  /*26120*/  ENDCOLLECTIVE ;  /* 0x000000000000791b */ /* 0x003fe20003800000 */
.L_x_22395:
[----:B------:R-:W-:Y:S01]  /*26130*/  HFMA2.MMA R146, -RZ, RZ, 0, 4.76837158203125e-07 ;  /* 0x00000008ff927435 */ /* 0x000fe200000001ff */
[----:B------:R-:W-:Y:S01]  /*26140*/  FADD.FTZ R147, R147, R144 ;  /* 0x0000009093937221 */ /* 0x000fe20000010000 */
[----:B------:R-:W-:-:S03]  /*26150*/  IMAD.MOV.U32 R144, RZ, RZ, -0x1 ;  /* 0xffffffffff907424 */ /* 0x000fc600078e00ff */
[----:B------:R-:W-:-:S07]  /*26160*/  IMAD.MOV.U32 R183, RZ, RZ, R147 ;  /* 0x000000ffffb77224 */ /* 0x000fce00078e0093 */
[----:B------:R-:W-:Y:S05]  /*26170*/  WARPSYNC.COLLECTIVE R144, `(.L_x_22396) ;  /* 0x0000000090087348 */ /* 0x000fea0003c00000 */
[----:B------:R0:W1:Y:S02]  /*26180*/  SHFL.BFLY P2, R144, R183, R146, R145 ;  /* 0x0c000092b7907389 */ /* 0x0000640000040091 */
[----:B01----:R-:W-:Y:S01]  /*26190*/  ENDCOLLECTIVE ;  /* 0x000000000000791b */ /* 0x003fe20003800000 */
.L_x_22396:
[----:B------:R-:W-:Y:S02]  /*261a0*/  IMAD.MOV.U32 R146, RZ, RZ, 0x10 ;  /* 0x00000010ff927424 */ /* 0x000fe400078e00ff */
[----:B------:R-:W-:Y:S01]  /*261b0*/  FADD.FTZ R147, R147, R144 ;  /* 0x0000009093937221 */ /* 0x000fe20000010000 */
[----:B------:R-:W-:-:S04]  /*261c0*/  MOV R144, 0xffffffff ;  /* 0xffffffff00907802 */ /* 0x000fc80000000f00 */
[----:B------:R-:W-:-:S07]  /*261d0*/  MOV R183, R147 ;  /* 0x0000009300b77202 */ /* 0x000fce0000000f00 */
[----:B------:R-:W-:Y:S05]  /*261e0*/  WARPSYNC.COLLECTIVE R144, `(.L_x_22397) ;  /* 0x0000000090087348 */ /* 0x000fea0003c00000 */
[----:B------:R0:W1:Y:S02]  /*261f0*/  SHFL.BFLY P2, R144, R183, R146, R145 ;  /* 0x0c000092b7907389 */ /* 0x0000640000040091 */
[----:B01----:R-:W-:Y:S01]  /*26200*/  ENDCOLLECTIVE ;  /* 0x000000000000791b */ /* 0x003fe20003800000 */
.L_x_22397:
[----:B------:R-:W-:Y:S05]  /*26210*/  BRA `(.L_x_22398) ;  /* 0xffffffe000307947 */ /* 0x000fea000383ffff */
.L_x_22399:
        /* <DEDUP_REMOVED lines=14> */
.L_x_40153:


//--------------------- .text._ZN10layer_norm31ln_parallel_residual_fwd_kernelINS_13Kernel_traitsIf6__halfS2_S2_fjLj1536ELj1ELj4ELj1ELj16ENS_18Kernel_traits_baseILj1536EfS2_S2_S2_fjLj128EEEEELb1ELb1ELb0EEEvNS_9FwdParamsE --------------------------
	.section	.text._ZN10layer_norm31ln_parallel_residual_fwd_kernelINS_13Kernel_traitsIf6__halfS2_S2_fjLj1536ELj1ELj4ELj1ELj16ENS_18Kernel_traits_baseILj1536EfS2_S2_S2_fjLj128EEEEELb1ELb1ELb0EEEvNS_9FwdParamsE,"ax",@progbits
	.align	128
        .global         _ZN10layer_norm31ln_parallel_residual_fwd_kernelINS_13Kernel_traitsIf6__halfS2_S2_fjLj1536ELj1ELj4ELj1ELj16ENS_18Kernel_traits_baseILj1536EfS2_S2_S2_fjLj128EEEEELb1ELb1ELb0EEEvNS_9FwdParamsE
        .type           _ZN10layer_norm31ln_parallel_residual_fwd_kernelINS_13Kernel_traitsIf6__halfS2_S2_fjLj1536ELj1ELj4ELj1ELj16ENS_18Kernel_traits_baseILj1536EfS2_S2_S2_fjLj128EEEEELb1ELb1ELb0EEEvNS_9FwdParamsE,@function
        .size           _ZN10layer_norm31ln_parallel_residual_fwd_kernelINS_13Kernel_traitsIf6__halfS2_S2_fjLj1536ELj1ELj4ELj1ELj16ENS_18Kernel_traits_baseILj1536EfS2_S2_S2_fjLj128EEEEELb1ELb1ELb0EEEvNS_9FwdParamsE,(.L_x_40154 - _ZN10layer_norm31ln_parallel_residual_fwd_kernelINS_13Kernel_traitsIf6__halfS2_S2_fjLj1536ELj1ELj4ELj1ELj16ENS_18Kernel_traits_baseILj1536EfS2_S2_S2_fjLj128EEEEELb1ELb1ELb0EEEvNS_9FwdParamsE)
        .other          _ZN10layer_norm31ln_parallel_residual_fwd_kernelINS_13Kernel_traitsIf6__halfS2_S2_fjLj1536ELj1ELj4ELj1ELj16ENS_18Kernel_traits_baseILj1536EfS2_S2_S2_fjLj128EEEEELb1ELb1ELb0EEEvNS_9FwdParamsE,@"STO_CUDA_ENTRY STV_DEFAULT"
_ZN10layer_norm31ln_parallel_residual_fwd_kernelINS_13Kernel_traitsIf6__halfS2_S2_fjLj1536ELj1ELj4ELj1ELj16ENS_18Kernel_traits_baseILj1536EfS2_S2_S2_fjLj128EEEEELb1ELb1ELb0EEEvNS_9FwdParamsE:
.text._ZN10layer_norm31ln_parallel_residual_fwd_kernelINS_13Kernel_traitsIf6__halfS2_S2_fjLj1536ELj1ELj4ELj1ELj16ENS_18Kernel_traits_baseILj1536EfS2_S2_S2_fjLj128EEEEELb1ELb1ELb0EEEvNS_9FwdParamsE:
        /* <DEDUP_REMOVED lines=44> */
[----:B------:R-:W-:Y:S01]  /*02c0*/  @P0 IMAD.X R37, RZ, RZ, R3, P1 ;  /* 0x000000ffff250224 */ /* 0x000fe200008e0603 */
[----:B-----5:R-:W-:Y:S01]  /*02d0*/  IADD3 R34, R201, -0x4498517b, RZ ;  /* 0xbb67ae85c9227810 */ /* 0x020fe20007ffe0ff */
[----:B------:R-:W-:-:S03]  /*02e0*/  VIADD R33, R200, 0x9e3779b9 ;  /* 0x9e3779b9c8217836 */ /* 0x000fc60000000000 */
[--C-:B------:R-:W-:Y:S01]  /*02f0*/  SHF.R.U32.HI R144, RZ, 0x2, R37.reuse ;  /* 0x00000002ff907819 */ /* 0x100fe20000011625 */
[----:B------:R-:W-:Y:S01]  /*0300*/  VIADD R32, R200, 0x3c6ef372 ;  /* 0x3c6ef372c8207836 */ /* 0x000fe20000000000 */
[----:B------:R-:W-:Y:S01]  /*0310*/  SHF.R.U64 R35, R36, 0x2, R37 ;  /* 0x0000000224237819 */ /* 0x000fe20000001225 */
[----:B------:R-:W-:Y:S01]  /*0320*/  VIADD R30, R201, 0x32370b8f ;  /* 0x32370b8fc91e7836 */ /* 0x000fe20000000000 */
[----:B------:R-:W-:Y:S01]  /*0330*/  LOP3.LUT R6, R5, R144, R200, 0x96, !PT ;  /* 0x0000009005067212 */ /* 0x000fe200078e96c8 */
[C---:B------:R-:W-:Y:S01]  /*0340*/  VIADD R29, R200.reuse, 0xdaa66d2b ;  /* 0xdaa66d2bc81d7836 */ /* 0x040fe20000000000 */
[----:B------:R-:W-:Y:S01]  /*0350*/  IADD3 R31, R201, 0x76cf5d0a, RZ ;  /* 0x76cf5d0ac91f7810 */ /* 0x000fe20007ffe0ff */
        /* <DEDUP_REMOVED lines=50> */
.L_x_22401:
[----:B------:R-:W-:Y:S05]  /*0680*/  BSYNC B0 ;  /* 0x0000000000007941 */ /* 0x000fea0003800000 */
.L_x_22400:
        /* <DEDUP_REMOVED lines=18> */
.L_x_22403:
[----:B------:R-:W-:Y:S05]  /*07b0*/  BSYNC B0 ;  /* 0x0000000000007941 */ /* 0x000fea0003800000 */
.L_x_22402:
        /* <DEDUP_REMOVED lines=18> */
.L_x_22405:
[----:B------:R-:W-:Y:S05]  /*08e0*/  BSYNC B0 ;  /* 0x0000000000007941 */ /* 0x000fea0003800000 */
.L_x_22404:
        /* <DEDUP_REMOVED lines=18> */
.L_x_22407:
[----:B------:R-:W-:Y:S05]  /*0a10*/  BSYNC B0 ;  /* 0x0000000000007941 */ /* 0x000fea0003800000 */
.L_x_22406:
        /* <DEDUP_REMOVED lines=18> */
.L_x_22409:
[----:B------:R-:W-:Y:S05]  /*0b40*/  BSYNC B0 ;  /* 0x0000000000007941 */ /* 0x000fea0003800000 */
.L_x_22408:
        /* <DEDUP_REMOVED lines=26> */
.L_x_22411:
[----:B------:R-:W-:Y:S05]  /*0cf0*/  BSYNC B0 ;  /* 0x0000000000007941 */ /* 0x000fea0003800000 */
.L_x_22410:
[----:B------:R-:W-:Y:S01]  /*0d00*/  ULDC UR6, c[0x0][0x214] ;  /* 0x0000850000067ab9 */ /* 0x000fe20000000800 */
[----:B------:R-:W-:Y:S01]  /*0d10*/  VIADD R16, R200, 0xf1bbcdc8 ;  /* 0xf1bbcdc8c8107836 */ /* 0x000fe20000000000 */
[----:B------:R-:W-:Y:S01]  /*0d20*/  ISETP.GE.AND P0, PT, R17, UR6, PT ;  /* 0x0000000611007c0c */ /* 0x000fe2000bf06270 */
[----:B01234-:R-:W-:Y:S01]  /*0d30*/  IMAD.HI.U32 R3, R6, -0x326172a9, RZ ;  /* 0xcd9e8d5706037827 */ /* 0x01ffe200078e00ff */
        /* <DEDUP_REMOVED lines=28> */
.L_x_23211:
        /* <DEDUP_REMOVED lines=34> */
.L_x_22416:
[----:B------:R-:W-:-:S07]  /*1120*/  MOV R6, R8 ;  /* 0x0000000800067202 */ /* 0x000fce0000000f00 */
.L_x_22417:
[----:B------:R-:W-:Y:S05]  /*1130*/  BSYNC B2 ;  /* 0x0000000000027941 */ /* 0x000fea0003800000 */
.L_x_22415:
        /* <DEDUP_REMOVED lines=16> */
.L_x_22421:
[----:B------:R-:W-:Y:S05]  /*1240*/  BSYNC B3 ;  /* 0x0000000000037941 */ /* 0x000fea0003800000 */
.L_x_22420:
        /* <DEDUP_REMOVED lines=42> */
.L_x_22419:
[----:B------:R-:W-:Y:S05]  /*14f0*/  BSYNC B2 ;  /* 0x0000000000027941 */ /* 0x000fea0003800000 */
.L_x_22418:
        /* <DEDUP_REMOVED lines=20> */
.L_x_22422:
        /* <DEDUP_REMOVED lines=12> */
.L_x_22425:
[----:B------:R-:W-:-:S07]  /*1700*/  IMAD.MOV.U32 R5, RZ, RZ, R8 ;  /* 0x000000ffff057224 */ /* 0x000fce00078e0008 */
.L_x_22426:
[----:B------:R-:W-:Y:S05]  /*1710*/  BSYNC B2 ;  /* 0x0000000000027941 */ /* 0x000fea0003800000 */
.L_x_22424:
        /* <DEDUP_REMOVED lines=16> */
.L_x_22430:
[----:B------:R-:W-:Y:S05]  /*1820*/  BSYNC B3 ;  /* 0x0000000000037941 */ /* 0x000fea0003800000 */
.L_x_22429:
        /* <DEDUP_REMOVED lines=42> */
.L_x_22428:
[----:B------:R-:W-:Y:S05]  /*1ad0*/  BSYNC B2 ;  /* 0x0000000000027941 */ /* 0x000fea0003800000 */
.L_x_22427:
        /* <DEDUP_REMOVED lines=10> */
.L_x_22423:
        /* <DEDUP_REMOVED lines=12> */
.L_x_22432:
[----:B------:R-:W-:-:S07]  /*1c40*/  IMAD.MOV.U32 R161, RZ, RZ, R8 ;  /* 0x000000ffffa17224 */ /* 0x000fce00078e0008 */
.L_x_22433:
[----:B------:R-:W-:Y:S05]  /*1c50*/  BSYNC B2 ;  /* 0x0000000000027941 */ /* 0x000fea0003800000 */
.L_x_22431:
        /* <DEDUP_REMOVED lines=16> */
.L_x_22437:
[----:B------:R-:W-:Y:S05]  /*1d60*/  BSYNC B3 ;  /* 0x0000000000037941 */ /* 0x000fea0003800000 */
.L_x_22436:
        /* <DEDUP_REMOVED lines=42> */
.L_x_22435:
[----:B------:R-:W-:Y:S05]  /*2010*/  BSYNC B2 ;  /* 0x0000000000027941 */ /* 0x000fea0003800000 */
.L_x_22434:
        /* <DEDUP_REMOVED lines=15> */
.L_x_22438:
        /* <DEDUP_REMOVED lines=12> */
.L_x_22441:
[----:B------:R-:W-:-:S07]  /*21d0*/  IMAD.MOV.U32 R4, RZ, RZ, R8 ;  /* 0x000000ffff047224 */ /* 0x000fce00078e0008 */
.L_x_22442:
[----:B------:R-:W-:Y:S05]  /*21e0*/  BSYNC B2 ;  /* 0x0000000000027941 */ /* 0x000fea0003800000 */
.L_x_22440:
        /* <DEDUP_REMOVED lines=16> */
.L_x_22446:
[----:B------:R-:W-:Y:S05]  /*22f0*/  BSYNC B3 ;  /* 0x0000000000037941 */ /* 0x000fea0003800000 */
.L_x_22445:
        /* <DEDUP_REMOVED lines=42> */
.L_x_22444:
[----:B------:R-:W-:Y:S05]  /*25a0*/  BSYNC B2 ;  /* 0x0000000000027941 */ /* 0x000fea0003800000 */
.L_x_22443:
        /* <DEDUP_REMOVED lines=10> */
.L_x_22439:
        /* <DEDUP_REMOVED lines=12> */
.L_x_22448:
[----:B------:R-:W-:-:S07]  /*2710*/  MOV R140, R8 ;  /* 0x00000008008c7202 */ /* 0x000fce0000000f00 */
.L_x_22449:
[----:B------:R-:W-:Y:S05]  /*2720*/  BSYNC B2 ;  /* 0x0000000000027941 */ /* 0x000fea0003800000 */
.L_x_22447:
        /* <DEDUP_REMOVED lines=16> */
.L_x_22453:
[----:B------:R-:W-:Y:S05]  /*2830*/  BSYNC B3 ;  /* 0x0000000000037941 */ /* 0x000fea0003800000 */
.L_x_22452:
        /* <DEDUP_REMOVED lines=42> */
.L_x_22451:
[----:B------:R-:W-:Y:S05]  /*2ae0*/  BSYNC B2 ;  /* 0x0000000000027941 */ /* 0x000fea0003800000 */
.L_x_22450:
        /* <DEDUP_REMOVED lines=15> */
.L_x_22454:
        /* <DEDUP_REMOVED lines=12> */
.L_x_22457:
[----:B------:R-:W-:-:S07]  /*2ca0*/  MOV R3, R8 ;  /* 0x0000000800037202 */ /* 0x000fce0000000f00 */
.L_x_22458:
[----:B------:R-:W-:Y:S05]  /*2cb0*/  BSYNC B2 ;  /* 0x0000000000027941 */ /* 0x000fea0003800000 */
.L_x_22456:
        /* <DEDUP_REMOVED lines=16> */
.L_x_22462:
[----:B------:R-:W-:Y:S05]  /*2dc0*/  BSYNC B3 ;  /* 0x0000000000037941 */ /* 0x000fea0003800000 */
.L_x_22461:
        /* <DEDUP_REMOVED lines=42> */
.L_x_22460:
[----:B------:R-:W-:Y:S05]  /*3070*/  BSYNC B2 ;  /* 0x0000000000027941 */ /* 0x000fea0003800000 */
.L_x_22459:
        /* <DEDUP_REMOVED lines=10> */
.L_x_22455:
        /* <DEDUP_REMOVED lines=12> */
.L_x_22464:
[----:B------:R-:W-:-:S07]  /*31e0*/  IMAD.MOV.U32 R140, RZ, RZ, R8 ;  /* 0x000000ffff8c7224 */ /* 0x000fce00078e0008 */
.L_x_22465:
[----:B------:R-:W-:Y:S05]  /*31f0*/  BSYNC B2 ;  /* 0x0000000000027941 */ /* 0x000fea0003800000 */
.L_x_22463:
        /* <DEDUP_REMOVED lines=16> */
.L_x_22469:
[----:B------:R-:W-:Y:S05]  /*3300*/  BSYNC B3 ;  /* 0x0000000000037941 */ /* 0x000fea0003800000 */
.L_x_22468:
        /* <DEDUP_REMOVED lines=42> */
.L_x_22467:
[----:B------:R-:W-:Y:S05]  /*35b0*/  BSYNC B2 ;  /* 0x0000000000027941 */ /* 0x000fea0003800000 */
.L_x_22466:
        /* <DEDUP_REMOVED lines=15> */
.L_x_22470:
        /* <DEDUP_REMOVED lines=12> */
.L_x_22473:
[----:B------:R-:W-:-:S07]  /*3770*/  IMAD.MOV.U32 R2, RZ, RZ, R8 ;  /* 0x000000ffff027224 */ /* 0x000fce00078e0008 */
.L_x_22474:
[----:B------:R-:W-:Y:S05]  /*3780*/  BSYNC B2 ;  /* 0x0000000000027941 */ /* 0x000fea0003800000 */
.L_x_22472:
        /* <DEDUP_REMOVED lines=16> */
.L_x_22478:
[----:B------:R-:W-:Y:S05]  /*3890*/  BSYNC B3 ;  /* 0x0000000000037941 */ /* 0x000fea0003800000 */
.L_x_22477:
        /* <DEDUP_REMOVED lines=42> */
.L_x_22476:
[----:B------:R-:W-:Y:S05]  /*3b40*/  BSYNC B2 ;  /* 0x0000000000027941 */ /* 0x000fea0003800000 */
.L_x_22475:
        /* <DEDUP_REMOVED lines=10> */
.L_x_22471:
        /* <DEDUP_REMOVED lines=12> */
.L_x_22480:
[----:B------:R-:W-:-:S07]  /*3cb0*/  IMAD.MOV.U32 R172, RZ, RZ, R8 ;  /* 0x000000ffffac7224 */ /* 0x000fce00078e0008 */
.L_x_22481:
[----:B------:R-:W-:Y:S05]  /*3cc0*/  BSYNC B2 ;  /* 0x0000000000027941 */ /* 0x000fea0003800000 */
.L_x_22479:
        /* <DEDUP_REMOVED lines=16> */
.L_x_22485:
[----:B------:R-:W-:Y:S05]  /*3dd0*/  BSYNC B3 ;  /* 0x0000000000037941 */ /* 0x000fea0003800000 */
.L_x_22484:
        /* <DEDUP_REMOVED lines=42> */
.L_x_22483:
[----:B------:R-:W-:Y:S05]  /*4080*/  BSYNC B2 ;  /* 0x0000000000027941 */ /* 0x000fea0003800000 */
.L_x_22482:
        /* <DEDUP_REMOVED lines=15> */
.L_x_22486:
        /* <DEDUP_REMOVED lines=12> */
.L_x_22489:
[----:B------:R-:W-:-:S07]  /*4240*/  IMAD.MOV.U32 R0, RZ, RZ, R8 ;  /* 0x000000ffff007224 */ /* 0x000fce00078e0008 */
.L_x_22490:
[----:B------:R-:W-:Y:S05]  /*4250*/  BSYNC B2 ;  /* 0x0000000000027941 */ /* 0x000fea0003800000 */
.L_x_22488:
        /* <DEDUP_REMOVED lines=16> */
.L_x_22494:
[----:B------:R-:W-:Y:S05]  /*4360*/  BSYNC B3 ;  /* 0x0000000000037941 */ /* 0x000fea0003800000 */
.L_x_22493:
        /* <DEDUP_REMOVED lines=42> */
.L_x_22492:
[----:B------:R-:W-:Y:S05]  /*4610*/  BSYNC B2 ;  /* 0x0000000000027941 */ /* 0x000fea0003800000 */
.L_x_22491:
        /* <DEDUP_REMOVED lines=10> */
.L_x_22487:
        /* <DEDUP_REMOVED lines=12> */
.L_x_22496:
[----:B------:R-:W-:-:S07]  /*4780*/  MOV R179, R8 ;  /* 0x0000000800b37202 */ /* 0x000fce0000000f00 */
.L_x_22497:
[----:B------:R-:W-:Y:S05]  /*4790*/  BSYNC B2 ;  /* 0x0000000000027941 */ /* 0x000fea0003800000 */
.L_x_22495:
        /* <DEDUP_REMOVED lines=16> */
.L_x_22501:
[----:B------:R-:W-:Y:S05]  /*48a0*/  BSYNC B3 ;  /* 0x0000000000037941 */ /* 0x000fea0003800000 */
.L_x_22500:
        /* <DEDUP_REMOVED lines=42> */
.L_x_22499:
[----:B------:R-:W-:Y:S05]  /*4b50*/  BSYNC B2 ;  /* 0x0000000000027941 */ /* 0x000fea0003800000 */
.L_x_22498:
        /* <DEDUP_REMOVED lines=13> */
.L_x_22502:
        /* <DEDUP_REMOVED lines=12> */
.L_x_22505:
[----:B------:R-:W-:-:S07]  /*4cf0*/  MOV R142, R8 ;  /* 0x00000008008e7202 */ /* 0x000fce0000000f00 */
.L_x_22506:
[----:B------:R-:W-:Y:S05]  /*4d00*/  BSYNC B2 ;  /* 0x0000000000027941 */ /* 0x000fea0003800000 */
.L_x_22504:
        /* <DEDUP_REMOVED lines=16> */
.L_x_22510:
[----:B------:R-:W-:Y:S05]  /*4e10*/  BSYNC B3 ;  /* 0x0000000000037941 */ /* 0x000fea0003800000 */
.L_x_22509:
        /* <DEDUP_REMOVED lines=42> */
.L_x_22508:
[----:B------:R-:W-:Y:S05]  /*50c0*/  BSYNC B2 ;  /* 0x0000000000027941 */ /* 0x000fea0003800000 */
.L_x_22507:
        /* <DEDUP_REMOVED lines=10> */
.L_x_22503:
        /* <DEDUP_REMOVED lines=12> */
.L_x_22512:
[----:B------:R-:W-:-:S07]  /*5230*/  IMAD.MOV.U32 R142, RZ, RZ, R8 ;  /* 0x000000ffff8e7224 */ /* 0x000fce00078e0008 */
.L_x_22513:
[----:B------:R-:W-:Y:S05]  /*5240*/  BSYNC B2 ;  /* 0x0000000000027941 */ /* 0x000fea0003800000 */
.L_x_22511:
        /* <DEDUP_REMOVED lines=16> */
.L_x_22517:
[----:B------:R-:W-:Y:S05]  /*5350*/  BSYNC B3 ;  /* 0x0000000000037941 */ /* 0x000fea0003800000 */
.L_x_22516:
        /* <DEDUP_REMOVED lines=42> */
.L_x_22515:
[----:B------:R-:W-:Y:S05]  /*5600*/  BSYNC B2 ;  /* 0x0000000000027941 */ /* 0x000fea0003800000 */
.L_x_22514:
        /* <DEDUP_REMOVED lines=9> */
[----:B------:R-:W-:Y:S02]  /*56a0*/  HADD2.F32 R142, -RZ, R43.H0_H0 ;  /* 0x2000002bff8e7230 */ /* 0x000fe40000004100 */
[----:B------:R-:W-:-:S03]  /*56b0*/  IMAD.MOV.U32 R11, RZ, RZ, R140 ;  /* 0x000000ffff0b7224 */ /* 0x000fc600078e008c */
[----:B------:R-:W-:Y:S01]  /*56c0*/  FADD.FTZ R179, R142, R179 ;  /* 0x000000b38eb37221 */ /* 0x000fe20000010000 */
[----:B------:R-:W-:Y:S06]  /*56d0*/  BRA `(.L_x_22519) ;  /* 0x0000000400507947 */ /* 0x000fec0003800000 */
.L_x_22518:
        /* <DEDUP_REMOVED lines=12> */
.L_x_22521:
[----:B------:R-:W-:-:S07]  /*57a0*/  IMAD.MOV.U32 R142, RZ, RZ, R8 ;  /* 0x000000ffff8e7224 */ /* 0x000fce00078e0008 */
.L_x_22522:
[----:B------:R-:W-:Y:S05]  /*57b0*/  BSYNC B2 ;  /* 0x0000000000027941 */ /* 0x000fea0003800000 */
.L_x_22520:
        /* <DEDUP_REMOVED lines=16> */
.L_x_22526:
[----:B------:R-:W-:Y:S05]  /*58c0*/  BSYNC B3 ;  /* 0x0000000000037941 */ /* 0x000fea0003800000 */
.L_x_22525:
        /* <DEDUP_REMOVED lines=42> */
.L_x_22524:
[----:B------:R-:W-:Y:S05]  /*5b70*/  BSYNC B2 ;  /* 0x0000000000027941 */ /* 0x000fea0003800000 */
.L_x_22523:
        /* <DEDUP_REMOVED lines=10> */
.L_x_22519:
        /* <DEDUP_REMOVED lines=12> */
.L_x_22528:
[----:B------:R-:W-:-:S07]  /*5ce0*/  IMAD.MOV.U32 R142, RZ, RZ, R8 ;  /* 0x000000ffff8e7224 */ /* 0x000fce00078e0008 */
.L_x_22529:
[----:B------:R-:W-:Y:S05]  /*5cf0*/  BSYNC B2 ;  /* 0x0000000000027941 */ /* 0x000fea0003800000 */
.L_x_22527:
        /* <DEDUP_REMOVED lines=16> */
.L_x_22533:
[----:B------:R-:W-:Y:S05]  /*5e00*/  BSYNC B3 ;  /* 0x0000000000037941 */ /* 0x000fea0003800000 */
.L_x_22532:
        /* <DEDUP_REMOVED lines=42> */
.L_x_22531:
[----:B------:R-:W-:Y:S05]  /*60b0*/  BSYNC B2 ;  /* 0x0000000000027941 */ /* 0x000fea0003800000 */
.L_x_22530:
        /* <DEDUP_REMOVED lines=13> */
.L_x_22534:
        /* <DEDUP_REMOVED lines=12> */
.L_x_22537:
[----:B------:R-:W-:-:S07]  /*6250*/  IMAD.MOV.U32 R148, RZ, RZ, R8 ;  /* 0x000000ffff947224 */ /* 0x000fce00078e0008 */
.L_x_22538:
[----:B------:R-:W-:Y:S05]  /*6260*/  BSYNC B2 ;  /* 0x0000000000027941 */ /* 0x000fea0003800000 */
.L_x_22536:
        /* <DEDUP_REMOVED lines=16> */
.L_x_22542:
[----:B------:R-:W-:Y:S05]  /*6370*/  BSYNC B3 ;  /* 0x0000000000037941 */ /* 0x000fea0003800000 */
.L_x_22541:
        /* <DEDUP_REMOVED lines=42> */
.L_x_22540:
[----:B------:R-:W-:Y:S05]  /*6620*/  BSYNC B2 ;  /* 0x0000000000027941 */ /* 0x000fea0003800000 */
.L_x_22539:
        /* <DEDUP_REMOVED lines=10> */
.L_x_22535:
        /* <DEDUP_REMOVED lines=54> */
.L_x_22543:
[----:B------:R-:W-:-:S07]  /*6a30*/  VIADD R199, R198, 0x20 ;  /* 0x00000020c6c77836 */ /* 0x000fce0000000000 */
.L_x_22414:
[----:B------:R-:W-:Y:S05]  /*6a40*/  BSYNC B1 ;  /* 0x0000000000017941 */ /* 0x000fea0003800000 */
.L_x_22413:
        /* <DEDUP_REMOVED lines=29> */
.L_x_22547:
[----:B------:R-:W-:-:S07]  /*6c20*/  MOV R149, R8 ;  /* 0x0000000800957202 */ /* 0x000fce0000000f00 */
.L_x_22548:
[----:B------:R-:W-:Y:S05]  /*6c30*/  BSYNC B2 ;  /* 0x0000000000027941 */ /* 0x000fea0003800000 */
.L_x_22546:
        /* <DEDUP_REMOVED lines=16> */
.L_x_22552:
[----:B------:R-:W-:Y:S05]  /*6d40*/  BSYNC B3 ;  /* 0x0000000000037941 */ /* 0x000fea0003800000 */
.L_x_22551:
        /* <DEDUP_REMOVED lines=42> */
.L_x_22550:
[----:B------:R-:W-:Y:S05]  /*6ff0*/  BSYNC B2 ;  /* 0x0000000000027941 */ /* 0x000fea0003800000 */
.L_x_22549:
        /* <DEDUP_REMOVED lines=20> */
.L_x_22553:
        /* <DEDUP_REMOVED lines=12> */
.L_x_22556:
[----:B------:R-:W-:-:S07]  /*7200*/  IMAD.MOV.U32 R5, RZ, RZ, R8 ;  /* 0x000000ffff057224 */ /* 0x000fce00078e0008 */
.L_x_22557:
[----:B------:R-:W-:Y:S05]  /*7210*/  BSYNC B2 ;  /* 0x0000000000027941 */ /* 0x000fea0003800000 */
.L_x_22555:
        /* <DEDUP_REMOVED lines=16> */
.L_x_22561:
[----:B------:R-:W-:Y:S05]  /*7320*/  BSYNC B3 ;  /* 0x0000000000037941 */ /* 0x000fea0003800000 */
.L_x_22560:
        /* <DEDUP_REMOVED lines=42> */
.L_x_22559:
[----:B------:R-:W-:Y:S05]  /*75d0*/  BSYNC B2 ;  /* 0x0000000000027941 */ /* 0x000fea0003800000 */
.L_x_22558:
        /* <DEDUP_REMOVED lines=10> */
.L_x_22554:
        /* <DEDUP_REMOVED lines=12> */
.L_x_22563:
[----:B------:R-:W-:-:S07]  /*7740*/  IMAD.MOV.U32 R160, RZ, RZ, R8 ;  /* 0x000000ffffa07224 */ /* 0x000fce00078e0008 */
.L_x_22564:
[----:B------:R-:W-:Y:S05]  /*7750*/  BSYNC B2 ;  /* 0x0000000000027941 */ /* 0x000fea0003800000 */
.L_x_22562:
        /* <DEDUP_REMOVED lines=16> */
.L_x_22568:
[----:B------:R-:W-:Y:S05]  /*7860*/  BSYNC B3 ;  /* 0x0000000000037941 */ /* 0x000fea0003800000 */
.L_x_22567:
        /* <DEDUP_REMOVED lines=42> */
.L_x_22566:
[----:B------:R-:W-:Y:S05]  /*7b10*/  BSYNC B2 ;  /* 0x0000000000027941 */ /* 0x000fea0003800000 */
.L_x_22565:
        /* <DEDUP_REMOVED lines=15> */
.L_x_22569:
        /* <DEDUP_REMOVED lines=12> */
.L_x_22572:
[----:B------:R-:W-:-:S07]  /*7cd0*/  IMAD.MOV.U32 R4, RZ, RZ, R8 ;  /* 0x000000ffff047224 */ /* 0x000fce00078e0008 */
.L_x_22573:
[----:B------:R-:W-:Y:S05]  /*7ce0*/  BSYNC B2 ;  /* 0x0000000000027941 */ /* 0x000fea0003800000 */
.L_x_22571:
        /* <DEDUP_REMOVED lines=16> */
.L_x_22577:
[----:B------:R-:W-:Y:S05]  /*7df0*/  BSYNC B3 ;  /* 0x0000000000037941 */ /* 0x000fea0003800000 */
.L_x_22576:
        /* <DEDUP_REMOVED lines=42> */
.L_x_22575:
[----:B------:R-:W-:Y:S05]  /*80a0*/  BSYNC B2 ;  /* 0x0000000000027941 */ /* 0x000fea0003800000 */
.L_x_22574:
        /* <DEDUP_REMOVED lines=10> */
.L_x_22570:
        /* <DEDUP_REMOVED lines=12> */
.L_x_22579:
[----:B------:R-:W-:-:S07]  /*8210*/  MOV R140, R8 ;  /* 0x00000008008c7202 */ /* 0x000fce0000000f00 */
.L_x_22580:
[----:B------:R-:W-:Y:S05]  /*8220*/  BSYNC B2 ;  /* 0x0000000000027941 */ /* 0x000fea0003800000 */
.L_x_22578:
        /* <DEDUP_REMOVED lines=16> */
.L_x_22584:
[----:B------:R-:W-:Y:S05]  /*8330*/  BSYNC B3 ;  /* 0x0000000000037941 */ /* 0x000fea0003800000 */
.L_x_22583:
        /* <DEDUP_REMOVED lines=42> */
.L_x_22582:
[----:B------:R-:W-:Y:S05]  /*85e0*/  BSYNC B2 ;  /* 0x0000000000027941 */ /* 0x000fea0003800000 */
.L_x_22581:
        /* <DEDUP_REMOVED lines=15> */
.L_x_22585:
        /* <DEDUP_REMOVED lines=12> */
.L_x_22588:
[----:B------:R-:W-:-:S07]  /*87a0*/  MOV R3, R8 ;  /* 0x0000000800037202 */ /* 0x000fce0000000f00 */
.L_x_22589:
[----:B------:R-:W-:Y:S05]  /*87b0*/  BSYNC B2 ;  /* 0x0000000000027941 */ /* 0x000fea0003800000 */
.L_x_22587:
        /* <DEDUP_REMOVED lines=16> */
.L_x_22593:
[----:B------:R-:W-:Y:S05]  /*88c0*/  BSYNC B3 ;  /* 0x0000000000037941 */ /* 0x000fea0003800000 */
.L_x_22592:
        /* <DEDUP_REMOVED lines=42> */
.L_x_22591:
[----:B------:R-:W-:Y:S05]  /*8b70*/  BSYNC B2 ;  /* 0x0000000000027941 */ /* 0x000fea0003800000 */
.L_x_22590:
        /* <DEDUP_REMOVED lines=10> */
.L_x_22586:
        /* <DEDUP_REMOVED lines=12> */
.L_x_22595:
[----:B------:R-:W-:-:S07]  /*8ce0*/  IMAD.MOV.U32 R140, RZ, RZ, R8 ;  /* 0x000000ffff8c7224 */ /* 0x000fce00078e0008 */
.L_x_22596:
[----:B------:R-:W-:Y:S05]  /*8cf0*/  BSYNC B2 ;  /* 0x0000000000027941 */ /* 0x000fea0003800000 */
.L_x_22594:
        /* <DEDUP_REMOVED lines=16> */
.L_x_22600:
[----:B------:R-:W-:Y:S05]  /*8e00*/  BSYNC B3 ;  /* 0x0000000000037941 */ /* 0x000fea0003800000 */
.L_x_22599:
        /* <DEDUP_REMOVED lines=11> */
[----:B------:R-:W-:Y:S01]  /*8ec0*/  IMAD.WIDE.U32 R186, R169, -0x326172a9, RZ ;  /* 0xcd9e8d57a9ba7825 */ /* 0x000fe200078e00ff */
[----:B------:R-:W-:-:S04]  /*8ed0*/  HFMA2.MMA R169, -RZ, RZ, 0, 0 ;  /* 0x00000000ffa97435 */ /* 0x000fc800000001ff */
        /* <DEDUP_REMOVED lines=29> */
.L_x_22598:
[----:B------:R-:W-:Y:S05]  /*90b0*/  BSYNC B2 ;  /* 0x0000000000027941 */ /* 0x000fea0003800000 */
.L_x_22597:
        /* <DEDUP_REMOVED lines=15> */
.L_x_22601:
        /* <DEDUP_REMOVED lines=12> */
.L_x_22604:
[----:B------:R-:W-:-:S07]  /*9270*/  IMAD.MOV.U32 R2, RZ, RZ, R8 ;  /* 0x000000ffff027224 */ /* 0x000fce00078e0008 */
.L_x_22605:
[----:B------:R-:W-:Y:S05]  /*9280*/  BSYNC B2 ;  /* 0x0000000000027941 */ /* 0x000fea0003800000 */
.L_x_22603:
        /* <DEDUP_REMOVED lines=16> */
.L_x_22609:
[----:B------:R-:W-:Y:S05]  /*9390*/  BSYNC B3 ;  /* 0x0000000000037941 */ /* 0x000fea0003800000 */
.L_x_22608:
        /* <DEDUP_REMOVED lines=42> */
.L_x_22607:
[----:B------:R-:W-:Y:S05]  /*9640*/  BSYNC B2 ;  /* 0x0000000000027941 */ /* 0x000fea0003800000 */
.L_x_22606:
        /* <DEDUP_REMOVED lines=10> */
.L_x_22602:
        /* <DEDUP_REMOVED lines=12> */
.L_x_22611:
[----:B------:R-:W-:-:S07]  /*97b0*/  IMAD.MOV.U32 R169, RZ, RZ, R8 ;  /* 0x000000ffffa97224 */ /* 0x000fce00078e0008 */
.L_x_22612:
[----:B------:R-:W-:Y:S05]  /*97c0*/  BSYNC B2 ;  /* 0x0000000000027941 */ /* 0x000fea0003800000 */
.L_x_22610:
        /* <DEDUP_REMOVED lines=16> */
.L_x_22616:
[----:B------:R-:W-:Y:S05]  /*98d0*/  BSYNC B3 ;  /* 0x0000000000037941 */ /* 0x000fea0003800000 */
.L_x_22615:
        /* <DEDUP_REMOVED lines=42> */
.L_x_22614:
[----:B------:R-:W-:Y:S05]  /*9b80*/  BSYNC B2 ;  /* 0x0000000000027941 */ /* 0x000fea0003800000 */
.L_x_22613:
        /* <DEDUP_REMOVED lines=15> */
.L_x_22617:
        /* <DEDUP_REMOVED lines=12> */
.L_x_22620:
[----:B------:R-:W-:-:S07]  /*9d40*/  IMAD.MOV.U32 R0, RZ, RZ, R8 ;  /* 0x000000ffff007224 */ /* 0x000fce00078e0008 */
.L_x_22621:
[----:B------:R-:W-:Y:S05]  /*9d50*/  BSYNC B2 ;  /* 0x0000000000027941 */ /* 0x000fea0003800000 */
.L_x_22619:
        /* <DEDUP_REMOVED lines=16> */
.L_x_22625:
[----:B------:R-:W-:Y:S05]  /*9e60*/  BSYNC B3 ;  /* 0x0000000000037941 */ /* 0x000fea0003800000 */
.L_x_22624:
        /* <DEDUP_REMOVED lines=42> */
.L_x_22623:
[----:B------:R-:W-:Y:S05]  /*a110*/  BSYNC B2 ;  /* 0x0000000000027941 */ /* 0x000fea0003800000 */
.L_x_22622:
        /* <DEDUP_REMOVED lines=10> */
.L_x_22618:
        /* <DEDUP_REMOVED lines=12> */
.L_x_22627:
[----:B------:R-:W-:-:S07]  /*a280*/  MOV R178, R8 ;  /* 0x0000000800b27202 */ /* 0x000fce0000000f00 */
.L_x_22628:
[----:B------:R-:W-:Y:S05]  /*a290*/  BSYNC B2 ;  /* 0x0000000000027941 */ /* 0x000fea0003800000 */
.L_x_22626:
        /* <DEDUP_REMOVED lines=16> */
.L_x_22632:
[----:B------:R-:W-:Y:S05]  /*a3a0*/  BSYNC B3 ;  /* 0x0000000000037941 */ /* 0x000fea0003800000 */
.L_x_22631:
        /* <DEDUP_REMOVED lines=42> */
.L_x_22630:
[----:B------:R-:W-:Y:S05]  /*a650*/  BSYNC B2 ;  /* 0x0000000000027941 */ /* 0x000fea0003800000 */
.L_x_22629:
        /* <DEDUP_REMOVED lines=13> */
.L_x_22633:
        /* <DEDUP_REMOVED lines=12> */
.L_x_22636:
[----:B------:R-:W-:-:S07]  /*a7f0*/  MOV R142, R8 ;  /* 0x00000008008e7202 */ /* 0x000fce0000000f00 */
.L_x_22637:
[----:B------:R-:W-:Y:S05]  /*a800*/  BSYNC B2 ;  /* 0x0000000000027941 */ /* 0x000fea0003800000 */
.L_x_22635:
        /* <DEDUP_REMOVED lines=16> */
.L_x_22641:
[----:B------:R-:W-:Y:S05]  /*a910*/  BSYNC B3 ;  /* 0x0000000000037941 */ /* 0x000fea0003800000 */
.L_x_22640:
        /* <DEDUP_REMOVED lines=42> */
.L_x_22639:
[----:B------:R-:W-:Y:S05]  /*abc0*/  BSYNC B2 ;  /* 0x0000000000027941 */ /* 0x000fea0003800000 */
.L_x_22638:
        /* <DEDUP_REMOVED lines=10> */
.L_x_22634:
        /* <DEDUP_REMOVED lines=12> */
.L_x_22643:
[----:B------:R-:W-:-:S07]  /*ad30*/  IMAD.MOV.U32 R142, RZ, RZ, R8 ;  /* 0x000000ffff8e7224 */ /* 0x000fce00078e0008 */
.L_x_22644:
[----:B------:R-:W-:Y:S05]  /*ad40*/  BSYNC B2 ;  /* 0x0000000000027941 */ /* 0x000fea0003800000 */
.L_x_22642:
        /* <DEDUP_REMOVED lines=16> */
.L_x_22648:
[----:B------:R-:W-:Y:S05]  /*ae50*/  BSYNC B3 ;  /* 0x0000000000037941 */ /* 0x000fea0003800000 */
.L_x_22647:
        /* <DEDUP_REMOVED lines=42> */
.L_x_22646:
[----:B------:R-:W-:Y:S05]  /*b100*/  BSYNC B2 ;  /* 0x0000000000027941 */ /* 0x000fea0003800000 */
.L_x_22645:
        /* <DEDUP_REMOVED lines=13> */
.L_x_22649:
        /* <DEDUP_REMOVED lines=12> */
.L_x_22652:
[----:B------:R-:W-:-:S07]  /*b2a0*/  IMAD.MOV.U32 R142, RZ, RZ, R8 ;  /* 0x000000ffff8e7224 */ /* 0x000fce00078e0008 */
.L_x_22653:
[----:B------:R-:W-:Y:S05]  /*b2b0*/  BSYNC B2 ;  /* 0x0000000000027941 */ /* 0x000fea0003800000 */
.L_x_22651:
        /* <DEDUP_REMOVED lines=16> */
.L_x_22657:
[----:B------:R-:W-:Y:S05]  /*b3c0*/  BSYNC B3 ;  /* 0x0000000000037941 */ /* 0x000fea0003800000 */
.L_x_22656:
        /* <DEDUP_REMOVED lines=42> */
.L_x_22655:
[----:B------:R-:W-:Y:S05]  /*b670*/  BSYNC B2 ;  /* 0x0000000000027941 */ /* 0x000fea0003800000 */
.L_x_22654:
        /* <DEDUP_REMOVED lines=10> */
.L_x_22650:
        /* <DEDUP_REMOVED lines=12> */
.L_x_22659:
[----:B------:R-:W-:-:S07]  /*b7e0*/  IMAD.MOV.U32 R142, RZ, RZ, R8 ;  /* 0x000000ffff8e7224 */ /* 0x000fce00078e0008 */
.L_x_22660:
[----:B------:R-:W-:Y:S05]  /*b7f0*/  BSYNC B2 ;  /* 0x0000000000027941 */ /* 0x000fea0003800000 */
.L_x_22658:
        /* <DEDUP_REMOVED lines=16> */
.L_x_22664:
[----:B------:R-:W-:Y:S05]  /*b900*/  BSYNC B3 ;  /* 0x0000000000037941 */ /* 0x000fea0003800000 */
.L_x_22663:
        /* <DEDUP_REMOVED lines=42> */
.L_x_22662:
[----:B------:R-:W-:Y:S05]  /*bbb0*/  BSYNC B2 ;  /* 0x0000000000027941 */ /* 0x000fea0003800000 */
.L_x_22661:
        /* <DEDUP_REMOVED lines=13> */
.L_x_22665:
        /* <DEDUP_REMOVED lines=12> */
.L_x_22668:
[----:B------:R-:W-:-:S07]  /*bd50*/  IMAD.MOV.U32 R148, RZ, RZ, R8 ;  /* 0x000000ffff947224 */ /* 0x000fce00078e0008 */
.L_x_22669:
[----:B------:R-:W-:Y:S05]  /*bd60*/  BSYNC B2 ;  /* 0x0000000000027941 */ /* 0x000fea0003800000 */
.L_x_22667:
        /* <DEDUP_REMOVED lines=16> */
.L_x_22673:
[----:B------:R-:W-:Y:S05]  /*be70*/  BSYNC B3 ;  /* 0x0000000000037941 */ /* 0x000fea0003800000 */
.L_x_22672:
        /* <DEDUP_REMOVED lines=42> */
.L_x_22671:
[----:B------:R-:W-:Y:S05]  /*c120*/  BSYNC B2 ;  /* 0x0000000000027941 */ /* 0x000fea0003800000 */
.L_x_22670:
        /* <DEDUP_REMOVED lines=10> */
.L_x_22666:
        /* <DEDUP_REMOVED lines=54> */
.L_x_22674:
[----:B------:R-:W-:-:S07]  /*c530*/  VIADD R199, R199, 0x20 ;  /* 0x00000020c7c77836 */ /* 0x000fce0000000000 */
.L_x_22545:
[----:B------:R-:W-:Y:S05]  /*c540*/  BSYNC B1 ;  /* 0x0000000000017941 */ /* 0x000fea0003800000 */
.L_x_22544:
        /* <DEDUP_REMOVED lines=29> */
.L_x_22678:
[----:B------:R-:W-:-:S07]  /*c720*/  MOV R150, R8 ;  /* 0x0000000800967202 */ /* 0x000fce0000000f00 */
.L_x_22679:
[----:B------:R-:W-:Y:S05]  /*c730*/  BSYNC B2 ;  /* 0x0000000000027941 */ /* 0x000fea0003800000 */
.L_x_22677:
        /* <DEDUP_REMOVED lines=16> */
.L_x_22683:
[----:B------:R-:W-:Y:S05]  /*c840*/  BSYNC B3 ;  /* 0x0000000000037941 */ /* 0x000fea0003800000 */
.L_x_22682:
        /* <DEDUP_REMOVED lines=42> */
.L_x_22681:
[----:B------:R-:W-:Y:S05]  /*caf0*/  BSYNC B2 ;  /* 0x0000000000027941 */ /* 0x000fea0003800000 */
.L_x_22680:
        /* <DEDUP_REMOVED lines=20> */
.L_x_22684:
        /* <DEDUP_REMOVED lines=12> */
.L_x_22687:
[----:B------:R-:W-:-:S07]  /*cd00*/  IMAD.MOV.U32 R5, RZ, RZ, R8 ;  /* 0x000000ffff057224 */ /* 0x000fce00078e0008 */
.L_x_22688:
[----:B------:R-:W-:Y:S05]  /*cd10*/  BSYNC B2 ;  /* 0x0000000000027941 */ /* 0x000fea0003800000 */
.L_x_22686:
        /* <DEDUP_REMOVED lines=16> */
.L_x_22692:
[----:B------:R-:W-:Y:S05]  /*ce20*/  BSYNC B3 ;  /* 0x0000000000037941 */ /* 0x000fea0003800000 */
.L_x_22691:
        /* <DEDUP_REMOVED lines=42> */
.L_x_22690:
[----:B------:R-:W-:Y:S05]  /*d0d0*/  BSYNC B2 ;  /* 0x0000000000027941 */ /* 0x000fea0003800000 */
.L_x_22689:
        /* <DEDUP_REMOVED lines=10> */
.L_x_22685:
        /* <DEDUP_REMOVED lines=12> */
.L_x_22694:
[----:B------:R-:W-:-:S07]  /*d240*/  IMAD.MOV.U32 R157, RZ, RZ, R8 ;  /* 0x000000ffff9d7224 */ /* 0x000fce00078e0008 */
.L_x_22695:
[----:B------:R-:W-:Y:S05]  /*d250*/  BSYNC B2 ;  /* 0x0000000000027941 */ /* 0x000fea0003800000 */
.L_x_22693:
        /* <DEDUP_REMOVED lines=16> */
.L_x_22699:
[----:B------:R-:W-:Y:S05]  /*d360*/  BSYNC B3 ;  /* 0x0000000000037941 */ /* 0x000fea0003800000 */
.L_x_22698:
        /* <DEDUP_REMOVED lines=42> */
.L_x_22697:
[----:B------:R-:W-:Y:S05]  /*d610*/  BSYNC B2 ;  /* 0x0000000000027941 */ /* 0x000fea0003800000 */
.L_x_22696:
        /* <DEDUP_REMOVED lines=15> */
.L_x_22700:
        /* <DEDUP_REMOVED lines=12> */
.L_x_22703:
[----:B------:R-:W-:-:S07]  /*d7d0*/  IMAD.MOV.U32 R4, RZ, RZ, R8 ;  /* 0x000000ffff047224 */ /* 0x000fce00078e0008 */
.L_x_22704:
[----:B------:R-:W-:Y:S05]  /*d7e0*/  BSYNC B2 ;  /* 0x0000000000027941 */ /* 0x000fea0003800000 */
.L_x_22702:
        /* <DEDUP_REMOVED lines=16> */
.L_x_22708:
[----:B------:R-:W-:Y:S05]  /*d8f0*/  BSYNC B3 ;  /* 0x0000000000037941 */ /* 0x000fea0003800000 */
.L_x_22707:
        /* <DEDUP_REMOVED lines=42> */
.L_x_22706:
[----:B------:R-:W-:Y:S05]  /*dba0*/  BSYNC B2 ;  /* 0x0000000000027941 */ /* 0x000fea0003800000 */
.L_x_22705:
        /* <DEDUP_REMOVED lines=10> */
.L_x_22701:
        /* <DEDUP_REMOVED lines=12> */
.L_x_22710:
[----:B------:R-:W-:-:S07]  /*dd10*/  MOV R140, R8 ;  /* 0x00000008008c7202 */ /* 0x000fce0000000f00 */
.L_x_22711:
[----:B------:R-:W-:Y:S05]  /*dd20*/  BSYNC B2 ;  /* 0x0000000000027941 */ /* 0x000fea0003800000 */
.L_x_22709:
        /* <DEDUP_REMOVED lines=16> */
.L_x_22715:
[----:B------:R-:W-:Y:S05]  /*de30*/  BSYNC B3 ;  /* 0x0000000000037941 */ /* 0x000fea0003800000 */
.L_x_22714:
        /* <DEDUP_REMOVED lines=42> */
.L_x_22713:
[----:B------:R-:W-:Y:S05]  /*e0e0*/  BSYNC B2 ;  /* 0x0000000000027941 */ /* 0x000fea0003800000 */
.L_x_22712:
        /* <DEDUP_REMOVED lines=15> */
.L_x_22716:
        /* <DEDUP_REMOVED lines=12> */
.L_x_22719:
[----:B------:R-:W-:-:S07]  /*e2a0*/  MOV R3, R8 ;  /* 0x0000000800037202 */ /* 0x000fce0000000f00 */
.L_x_22720:
[----:B------:R-:W-:Y:S05]  /*e2b0*/  BSYNC B2 ;  /* 0x0000000000027941 */ /* 0x000fea0003800000 */
.L_x_22718:
        /* <DEDUP_REMOVED lines=16> */
.L_x_22724:
[----:B------:R-:W-:Y:S05]  /*e3c0*/  BSYNC B3 ;  /* 0x0000000000037941 */ /* 0x000fea0003800000 */
.L_x_22723:
        /* <DEDUP_REMOVED lines=42> */
.L_x_22722:
[----:B------:R-:W-:Y:S05]  /*e670*/  BSYNC B2 ;  /* 0x0000000000027941 */ /* 0x000fea0003800000 */
.L_x_22721:
        /* <DEDUP_REMOVED lines=10> */
.L_x_22717:
        /* <DEDUP_REMOVED lines=12> */
.L_x_22726:
[----:B------:R-:W-:-:S07]  /*e7e0*/  IMAD.MOV.U32 R140, RZ, RZ, R8 ;  /* 0x000000ffff8c7224 */ /* 0x000fce00078e0008 */
.L_x_22727:
[----:B------:R-:W-:Y:S05]  /*e7f0*/  BSYNC B2 ;  /* 0x0000000000027941 */ /* 0x000fea0003800000 */
.L_x_22725:
        /* <DEDUP_REMOVED lines=16> */
.L_x_22731:
[----:B------:R-:W-:Y:S05]  /*e900*/  BSYNC B3 ;  /* 0x0000000000037941 */ /* 0x000fea0003800000 */
.L_x_22730:
        /* <DEDUP_REMOVED lines=42> */
.L_x_22729:
[----:B------:R-:W-:Y:S05]  /*ebb0*/  BSYNC B2 ;  /* 0x0000000000027941 */ /* 0x000fea0003800000 */
.L_x_22728:
        /* <DEDUP_REMOVED lines=15> */
.L_x_22732:
        /* <DEDUP_REMOVED lines=12> */
.L_x_22735:
[----:B------:R-:W-:-:S07]  /*ed70*/  IMAD.MOV.U32 R2, RZ, RZ, R8 ;  /* 0x000000ffff027224 */ /* 0x000fce00078e0008 */
.L_x_22736:
[----:B------:R-:W-:Y:S05]  /*ed80*/  BSYNC B2 ;  /* 0x0000000000027941 */ /* 0x000fea0003800000 */
.L_x_22734:
        /* <DEDUP_REMOVED lines=16> */
.L_x_22740:
[----:B------:R-:W-:Y:S05]  /*ee90*/  BSYNC B3 ;  /* 0x0000000000037941 */ /* 0x000fea0003800000 */
.L_x_22739:
        /* <DEDUP_REMOVED lines=42> */
.L_x_22738:
[----:B------:R-:W-:Y:S05]  /*f140*/  BSYNC B2 ;  /* 0x0000000000027941 */ /* 0x000fea0003800000 */
.L_x_22737:
        /* <DEDUP_REMOVED lines=10> */
.L_x_22733:
        /* <DEDUP_REMOVED lines=12> */
.L_x_22742:
[----:B------:R-:W-:-:S07]  /*f2b0*/  IMAD.MOV.U32 R168, RZ, RZ, R8 ;  /* 0x000000ffffa87224 */ /* 0x000fce00078e0008 */
.L_x_22743:
[----:B------:R-:W-:Y:S05]  /*f2c0*/  BSYNC B2 ;  /* 0x0000000000027941 */ /* 0x000fea0003800000 */
.L_x_22741:
        /* <DEDUP_REMOVED lines=16> */
.L_x_22747:
[----:B------:R-:W-:Y:S05]  /*f3d0*/  BSYNC B3 ;  /* 0x0000000000037941 */ /* 0x000fea0003800000 */
.L_x_22746:
        /* <DEDUP_REMOVED lines=42> */
.L_x_22745:
[----:B------:R-:W-:Y:S05]  /*f680*/  BSYNC B2 ;  /* 0x0000000000027941 */ /* 0x000fea0003800000 */
.L_x_22744:
        /* <DEDUP_REMOVED lines=15> */
.L_x_22748:
        /* <DEDUP_REMOVED lines=12> */
.L_x_22751:
[----:B------:R-:W-:-:S07]  /*f840*/  IMAD.MOV.U32 R0, RZ, RZ, R8 ;  /* 0x000000ffff007224 */ /* 0x000fce00078e0008 */
.L_x_22752:
[----:B------:R-:W-:Y:S05]  /*f850*/  BSYNC B2 ;  /* 0x0000000000027941 */ /* 0x000fea0003800000 */
.L_x_22750:
        /* <DEDUP_REMOVED lines=16> */
.L_x_22756:
[----:B------:R-:W-:Y:S05]  /*f960*/  BSYNC B3 ;  /* 0x0000000000037941 */ /* 0x000fea0003800000 */
.L_x_22755:
        /* <DEDUP_REMOVED lines=42> */
.L_x_22754:
[----:B------:R-:W-:Y:S05]  /*fc10*/  BSYNC B2 ;  /* 0x0000000000027941 */ /* 0x000fea0003800000 */
.L_x_22753:
        /* <DEDUP_REMOVED lines=10> */
.L_x_22749:
        /* <DEDUP_REMOVED lines=12> */
.L_x_22758:
[----:B------:R-:W-:-:S07]  /*fd80*/  MOV R186, R8 ;  /* 0x0000000800ba7202 */ /* 0x000fce0000000f00 */
.L_x_22759:
[----:B------:R-:W-:Y:S05]  /*fd90*/  BSYNC B2 ;  /* 0x0000000000027941 */ /* 0x000fea0003800000 */
.L_x_22757:
        /* <DEDUP_REMOVED lines=16> */
.L_x_22763:
[----:B------:R-:W-:Y:S05]  /*fea0*/  BSYNC B3 ;  /* 0x0000000000037941 */ /* 0x000fea0003800000 */
.L_x_22762:
        /* <DEDUP_REMOVED lines=42> */
.L_x_22761:
[----:B------:R-:W-:Y:S05]  /*10150*/  BSYNC B2 ;  /* 0x0000000000027941 */ /* 0x000fea0003800000 */
.L_x_22760:
        /* <DEDUP_REMOVED lines=13> */
.L_x_22764:
        /* <DEDUP_REMOVED lines=12> */
.L_x_22767:
[----:B------:R-:W-:-:S07]  /*102f0*/  MOV R142, R8 ;  /* 0x00000008008e7202 */ /* 0x000fce0000000f00 */
.L_x_22768:
[----:B------:R-:W-:Y:S05]  /*10300*/  BSYNC B2 ;  /* 0x0000000000027941 */ /* 0x000fea0003800000 */
.L_x_22766:
        /* <DEDUP_REMOVED lines=16> */
.L_x_22772:
[----:B------:R-:W-:Y:S05]  /*10410*/  BSYNC B3 ;  /* 0x0000000000037941 */ /* 0x000fea0003800000 */
.L_x_22771:
        /* <DEDUP_REMOVED lines=42> */
.L_x_22770:
[----:B------:R-:W-:Y:S05]  /*106c0*/  BSYNC B2 ;  /* 0x0000000000027941 */ /* 0x000fea0003800000 */
.L_x_22769:
        /* <DEDUP_REMOVED lines=10> */
.L_x_22765:
        /* <DEDUP_REMOVED lines=12> */
.L_x_22774:
[----:B------:R-:W-:-:S07]  /*10830*/  IMAD.MOV.U32 R142, RZ, RZ, R8 ;  /* 0x000000ffff8e7224 */ /* 0x000fce00078e0008 */
.L_x_22775:
[----:B------:R-:W-:Y:S05]  /*10840*/  BSYNC B2 ;  /* 0x0000000000027941 */ /* 0x000fea0003800000 */
.L_x_22773:
        /* <DEDUP_REMOVED lines=16> */
.L_x_22779:
[----:B------:R-:W-:Y:S05]  /*10950*/  BSYNC B3 ;  /* 0x0000000000037941 */ /* 0x000fea0003800000 */
.L_x_22778:
        /* <DEDUP_REMOVED lines=42> */
.L_x_22777:
[----:B------:R-:W-:Y:S05]  /*10c00*/  BSYNC B2 ;  /* 0x0000000000027941 */ /* 0x000fea0003800000 */
.L_x_22776:
        /* <DEDUP_REMOVED lines=13> */
.L_x_22780:
        /* <DEDUP_REMOVED lines=12> */
.L_x_22783:
[----:B------:R-:W-:-:S07]  /*10da0*/  IMAD.MOV.U32 R142, RZ, RZ, R8 ;  /* 0x000000ffff8e7224 */ /* 0x000fce00078e0008 */
.L_x_22784:
[----:B------:R-:W-:Y:S05]  /*10db0*/  BSYNC B2 ;  /* 0x0000000000027941 */ /* 0x000fea0003800000 */
.L_x_22782:
        /* <DEDUP_REMOVED lines=16> */
.L_x_22788:
[----:B------:R-:W-:Y:S05]  /*10ec0*/  BSYNC B3 ;  /* 0x0000000000037941 */ /* 0x000fea0003800000 */
.L_x_22787:
        /* <DEDUP_REMOVED lines=42> */
.L_x_22786:
[----:B------:R-:W-:Y:S05]  /*11170*/  BSYNC B2 ;  /* 0x0000000000027941 */ /* 0x000fea0003800000 */
.L_x_22785:
        /* <DEDUP_REMOVED lines=10> */
.L_x_22781:
        /* <DEDUP_REMOVED lines=12> */
.L_x_22790:
[----:B------:R-:W-:-:S07]  /*112e0*/  IMAD.MOV.U32 R142, RZ, RZ, R8 ;  /* 0x000000ffff8e7224 */ /* 0x000fce00078e0008 */
.L_x_22791:
[----:B------:R-:W-:Y:S05]  /*112f0*/  BSYNC B2 ;  /* 0x0000000000027941 */ /* 0x000fea0003800000 */
.L_x_22789:
        /* <DEDUP_REMOVED lines=16> */
.L_x_22795:
[----:B------:R-:W-:Y:S05]  /*11400*/  BSYNC B3 ;  /* 0x0000000000037941 */ /* 0x000fea0003800000 */
.L_x_22794:
        /* <DEDUP_REMOVED lines=42> */
.L_x_22793:
[----:B------:R-:W-:Y:S05]  /*116b0*/  BSYNC B2 ;  /* 0x0000000000027941 */ /* 0x000fea0003800000 */
.L_x_22792:
        /* <DEDUP_REMOVED lines=13> */
.L_x_22796:
        /* <DEDUP_REMOVED lines=12> */
.L_x_22799:
[----:B------:R-:W-:-:S07]  /*11850*/  IMAD.MOV.U32 R148, RZ, RZ, R8 ;  /* 0x000000ffff947224 */ /* 0x000fce00078e0008 */
.L_x_22800:
[----:B------:R-:W-:Y:S05]  /*11860*/  BSYNC B2 ;  /* 0x0000000000027941 */ /* 0x000fea0003800000 */
.L_x_22798:
        /* <DEDUP_REMOVED lines=16> */
.L_x_22804:
[----:B------:R-:W-:Y:S05]  /*11970*/  BSYNC B3 ;  /* 0x0000000000037941 */ /* 0x000fea0003800000 */
.L_x_22803:
        /* <DEDUP_REMOVED lines=42> */
.L_x_22802:
[----:B------:R-:W-:Y:S05]  /*11c20*/  BSYNC B2 ;  /* 0x0000000000027941 */ /* 0x000fea0003800000 */
.L_x_22801:
        /* <DEDUP_REMOVED lines=10> */
.L_x_22797:
        /* <DEDUP_REMOVED lines=54> */
.L_x_22805:
[----:B------:R-:W-:-:S07]  /*12030*/  VIADD R199, R199, 0x20 ;  /* 0x00000020c7c77836 */ /* 0x000fce0000000000 */
.L_x_22676:
[----:B------:R-:W-:Y:S05]  /*12040*/  BSYNC B1 ;  /* 0x0000000000017941 */ /* 0x000fea0003800000 */
.L_x_22675:
        /* <DEDUP_REMOVED lines=29> */
.L_x_22809:
[----:B------:R-:W-:-:S07]  /*12220*/  MOV R151, R8 ;  /* 0x0000000800977202 */ /* 0x000fce0000000f00 */
.L_x_22810:
[----:B------:R-:W-:Y:S05]  /*12230*/  BSYNC B2 ;  /* 0x0000000000027941 */ /* 0x000fea0003800000 */
.L_x_22808:
        /* <DEDUP_REMOVED lines=16> */
.L_x_22814:
[----:B------:R-:W-:Y:S05]  /*12340*/  BSYNC B3 ;  /* 0x0000000000037941 */ /* 0x000fea0003800000 */
.L_x_22813:
        /* <DEDUP_REMOVED lines=42> */
.L_x_22812:
[----:B------:R-:W-:Y:S05]  /*125f0*/  BSYNC B2 ;  /* 0x0000000000027941 */ /* 0x000fea0003800000 */
.L_x_22811:
        /* <DEDUP_REMOVED lines=20> */
.L_x_22815:
        /* <DEDUP_REMOVED lines=12> */
.L_x_22818:
[----:B------:R-:W-:-:S07]  /*12800*/  IMAD.MOV.U32 R5, RZ, RZ, R8 ;  /* 0x000000ffff057224 */ /* 0x000fce00078e0008 */
.L_x_22819:
[----:B------:R-:W-:Y:S05]  /*12810*/  BSYNC B2 ;  /* 0x0000000000027941 */ /* 0x000fea0003800000 */
.L_x_22817:
        /* <DEDUP_REMOVED lines=16> */
.L_x_22823:
[----:B------:R-:W-:Y:S05]  /*12920*/  BSYNC B3 ;  /* 0x0000000000037941 */ /* 0x000fea0003800000 */
.L_x_22822:
        /* <DEDUP_REMOVED lines=42> */
.L_x_22821:
[----:B------:R-:W-:Y:S05]  /*12bd0*/  BSYNC B2 ;  /* 0x0000000000027941 */ /* 0x000fea0003800000 */
.L_x_22820:
        /* <DEDUP_REMOVED lines=10> */
.L_x_22816:
        /* <DEDUP_REMOVED lines=12> */
.L_x_22825:
[----:B------:R-:W-:-:S07]  /*12d40*/  IMAD.MOV.U32 R156, RZ, RZ, R8 ;  /* 0x000000ffff9c7224 */ /* 0x000fce00078e0008 */
.L_x_22826:
[----:B------:R-:W-:Y:S05]  /*12d50*/  BSYNC B2 ;  /* 0x0000000000027941 */ /* 0x000fea0003800000 */
.L_x_22824:
        /* <DEDUP_REMOVED lines=16> */
.L_x_22830:
[----:B------:R-:W-:Y:S05]  /*12e60*/  BSYNC B3 ;  /* 0x0000000000037941 */ /* 0x000fea0003800000 */
.L_x_22829:
        /* <DEDUP_REMOVED lines=42> */
.L_x_22828:
[----:B------:R-:W-:Y:S05]  /*13110*/  BSYNC B2 ;  /* 0x0000000000027941 */ /* 0x000fea0003800000 */
.L_x_22827:
        /* <DEDUP_REMOVED lines=15> */
.L_x_22831:
        /* <DEDUP_REMOVED lines=12> */
.L_x_22834:
[----:B------:R-:W-:-:S07]  /*132d0*/  IMAD.MOV.U32 R4, RZ, RZ, R8 ;  /* 0x000000ffff047224 */ /* 0x000fce00078e0008 */
.L_x_22835:
[----:B------:R-:W-:Y:S05]  /*132e0*/  BSYNC B2 ;  /* 0x0000000000027941 */ /* 0x000fea0003800000 */
.L_x_22833:
        /* <DEDUP_REMOVED lines=16> */
.L_x_22839:
[----:B------:R-:W-:Y:S05]  /*133f0*/  BSYNC B3 ;  /* 0x0000000000037941 */ /* 0x000fea0003800000 */
.L_x_22838:
        /* <DEDUP_REMOVED lines=42> */
.L_x_22837:
[----:B------:R-:W-:Y:S05]  /*136a0*/  BSYNC B2 ;  /* 0x0000000000027941 */ /* 0x000fea0003800000 */
.L_x_22836:
        /* <DEDUP_REMOVED lines=10> */
.L_x_22832:
        /* <DEDUP_REMOVED lines=12> */
.L_x_22841:
[----:B------:R-:W-:-:S07]  /*13810*/  MOV R140, R8 ;  /* 0x00000008008c7202 */ /* 0x000fce0000000f00 */
.L_x_22842:
[----:B------:R-:W-:Y:S05]  /*13820*/  BSYNC B2 ;  /* 0x0000000000027941 */ /* 0x000fea0003800000 */
.L_x_22840:
        /* <DEDUP_REMOVED lines=16> */
.L_x_22846:
[----:B------:R-:W-:Y:S05]  /*13930*/  BSYNC B3 ;  /* 0x0000000000037941 */ /* 0x000fea0003800000 */
.L_x_22845:
        /* <DEDUP_REMOVED lines=42> */
.L_x_22844:
[----:B------:R-:W-:Y:S05]  /*13be0*/  BSYNC B2 ;  /* 0x0000000000027941 */ /* 0x000fea0003800000 */
.L_x_22843:
        /* <DEDUP_REMOVED lines=15> */
.L_x_22847:
        /* <DEDUP_REMOVED lines=12> */
.L_x_22850:
[----:B------:R-:W-:-:S07]  /*13da0*/  MOV R3, R8 ;  /* 0x0000000800037202 */ /* 0x000fce0000000f00 */
.L_x_22851:
[----:B------:R-:W-:Y:S05]  /*13db0*/  BSYNC B2 ;  /* 0x0000000000027941 */ /* 0x000fea0003800000 */
.L_x_22849:
        /* <DEDUP_REMOVED lines=16> */
.L_x_22855:
[----:B------:R-:W-:Y:S05]  /*13ec0*/  BSYNC B3 ;  /* 0x0000000000037941 */ /* 0x000fea0003800000 */
.L_x_22854:
        /* <DEDUP_REMOVED lines=42> */
.L_x_22853:
[----:B------:R-:W-:Y:S05]  /*14170*/  BSYNC B2 ;  /* 0x0000000000027941 */ /* 0x000fea0003800000 */
.L_x_22852:
        /* <DEDUP_REMOVED lines=10> */
.L_x_22848:
        /* <DEDUP_REMOVED lines=12> */
.L_x_22857:
[----:B------:R-:W-:-:S07]  /*142e0*/  IMAD.MOV.U32 R140, RZ, RZ, R8 ;  /* 0x000000ffff8c7224 */ /* 0x000fce00078e0008 */
.L_x_22858:
[----:B------:R-:W-:Y:S05]  /*142f0*/  BSYNC B2 ;  /* 0x0000000000027941 */ /* 0x000fea0003800000 */
.L_x_22856:
        /* <DEDUP_REMOVED lines=16> */
.L_x_22862:
[----:B------:R-:W-:Y:S05]  /*14400*/  BSYNC B3 ;  /* 0x0000000000037941 */ /* 0x000fea0003800000 */
.L_x_22861:
        /* <DEDUP_REMOVED lines=42> */
.L_x_22860:
[----:B------:R-:W-:Y:S05]  /*146b0*/  BSYNC B2 ;  /* 0x0000000000027941 */ /* 0x000fea0003800000 */
.L_x_22859:
        /* <DEDUP_REMOVED lines=15> */
.L_x_22863:
        /* <DEDUP_REMOVED lines=12> */
.L_x_22866:
[----:B------:R-:W-:-:S07]  /*14870*/  IMAD.MOV.U32 R2, RZ, RZ, R8 ;  /* 0x000000ffff027224 */ /* 0x000fce00078e0008 */
.L_x_22867:
[----:B------:R-:W-:Y:S05]  /*14880*/  BSYNC B2 ;  /* 0x0000000000027941 */ /* 0x000fea0003800000 */
.L_x_22865:
        /* <DEDUP_REMOVED lines=16> */
.L_x_22871:
[----:B------:R-:W-:Y:S05]  /*14990*/  BSYNC B3 ;  /* 0x0000000000037941 */ /* 0x000fea0003800000 */
.L_x_22870:
        /* <DEDUP_REMOVED lines=42> */
.L_x_22869:
[----:B------:R-:W-:Y:S05]  /*14c40*/  BSYNC B2 ;  /* 0x0000000000027941 */ /* 0x000fea0003800000 */
.L_x_22868:
        /* <DEDUP_REMOVED lines=10> */
.L_x_22864:
        /* <DEDUP_REMOVED lines=12> */
.L_x_22873:
[----:B------:R-:W-:-:S07]  /*14db0*/  IMAD.MOV.U32 R166, RZ, RZ, R8 ;  /* 0x000000ffffa67224 */ /* 0x000fce00078e0008 */
.L_x_22874:
[----:B------:R-:W-:Y:S05]  /*14dc0*/  BSYNC B2 ;  /* 0x0000000000027941 */ /* 0x000fea0003800000 */
.L_x_22872:
        /* <DEDUP_REMOVED lines=16> */
.L_x_22878:
[----:B------:R-:W-:Y:S05]  /*14ed0*/  BSYNC B3 ;  /* 0x0000000000037941 */ /* 0x000fea0003800000 */
.L_x_22877:
        /* <DEDUP_REMOVED lines=42> */
.L_x_22876:
[----:B------:R-:W-:Y:S05]  /*15180*/  BSYNC B2 ;  /* 0x0000000000027941 */ /* 0x000fea0003800000 */
.L_x_22875:
        /* <DEDUP_REMOVED lines=15> */
.L_x_22879:
        /* <DEDUP_REMOVED lines=12> */
.L_x_22882:
[----:B------:R-:W-:-:S07]  /*15340*/  IMAD.MOV.U32 R0, RZ, RZ, R8 ;  /* 0x000000ffff007224 */ /* 0x000fce00078e0008 */
.L_x_22883:
[----:B------:R-:W-:Y:S05]  /*15350*/  BSYNC B2 ;  /* 0x0000000000027941 */ /* 0x000fea0003800000 */
.L_x_22881:
        /* <DEDUP_REMOVED lines=16> */
.L_x_22887:
[----:B------:R-:W-:Y:S05]  /*15460*/  BSYNC B3 ;  /* 0x0000000000037941 */ /* 0x000fea0003800000 */
.L_x_22886:
        /* <DEDUP_REMOVED lines=42> */
.L_x_22885:
[----:B------:R-:W-:Y:S05]  /*15710*/  BSYNC B2 ;  /* 0x0000000000027941 */ /* 0x000fea0003800000 */
.L_x_22884:
        /* <DEDUP_REMOVED lines=10> */
.L_x_22880:
        /* <DEDUP_REMOVED lines=12> */
.L_x_22889:
[----:B------:R-:W-:-:S07]  /*15880*/  MOV R173, R8 ;  /* 0x0000000800ad7202 */ /* 0x000fce0000000f00 */
.L_x_22890:
[----:B------:R-:W-:Y:S05]  /*15890*/  BSYNC B2 ;  /* 0x0000000000027941 */ /* 0x000fea0003800000 */
.L_x_22888:
        /* <DEDUP_REMOVED lines=16> */
.L_x_22894:
[----:B------:R-:W-:Y:S05]  /*159a0*/  BSYNC B3 ;  /* 0x0000000000037941 */ /* 0x000fea0003800000 */
.L_x_22893:
        /* <DEDUP_REMOVED lines=42> */
.L_x_22892:
[----:B------:R-:W-:Y:S05]  /*15c50*/  BSYNC B2 ;  /* 0x0000000000027941 */ /* 0x000fea0003800000 */
.L_x_22891:
        /* <DEDUP_REMOVED lines=13> */
.L_x_22895:
        /* <DEDUP_REMOVED lines=12> */
.L_x_22898:
[----:B------:R-:W-:-:S07]  /*15df0*/  MOV R142, R8 ;  /* 0x00000008008e7202 */ /* 0x000fce0000000f00 */
.L_x_22899:
[----:B------:R-:W-:Y:S05]  /*15e00*/  BSYNC B2 ;  /* 0x0000000000027941 */ /* 0x000fea0003800000 */
.L_x_22897:
        /* <DEDUP_REMOVED lines=16> */
.L_x_22903:
[----:B------:R-:W-:Y:S05]  /*15f10*/  BSYNC B3 ;  /* 0x0000000000037941 */ /* 0x000fea0003800000 */
.L_x_22902:
        /* <DEDUP_REMOVED lines=42> */
.L_x_22901:
[----:B------:R-:W-:Y:S05]  /*161c0*/  BSYNC B2 ;  /* 0x0000000000027941 */ /* 0x000fea0003800000 */
.L_x_22900:
        /* <DEDUP_REMOVED lines=10> */
.L_x_22896:
        /* <DEDUP_REMOVED lines=12> */
.L_x_22905:
[----:B------:R-:W-:-:S07]  /*16330*/  IMAD.MOV.U32 R142, RZ, RZ, R8 ;  /* 0x000000ffff8e7224 */ /* 0x000fce00078e0008 */
.L_x_22906:
[----:B------:R-:W-:Y:S05]  /*16340*/  BSYNC B2 ;  /* 0x0000000000027941 */ /* 0x000fea0003800000 */
.L_x_22904:
        /* <DEDUP_REMOVED lines=16> */
.L_x_22910:
[----:B------:R-:W-:Y:S05]  /*16450*/  BSYNC B3 ;  /* 0x0000000000037941 */ /* 0x000fea0003800000 */
.L_x_22909:
        /* <DEDUP_REMOVED lines=42> */
.L_x_22908:
[----:B------:R-:W-:Y:S05]  /*16700*/  BSYNC B2 ;  /* 0x0000000000027941 */ /* 0x000fea0003800000 */
.L_x_22907:
        /* <DEDUP_REMOVED lines=13> */
.L_x_22911:
        /* <DEDUP_REMOVED lines=12> */
.L_x_22914:
[----:B------:R-:W-:-:S07]  /*168a0*/  IMAD.MOV.U32 R142, RZ, RZ, R8 ;  /* 0x000000ffff8e7224 */ /* 0x000fce00078e0008 */
.L_x_22915:
[----:B------:R-:W-:Y:S05]  /*168b0*/  BSYNC B2 ;  /* 0x0000000000027941 */ /* 0x000fea0003800000 */
.L_x_22913:
        /* <DEDUP_REMOVED lines=16> */
.L_x_22919:
[----:B------:R-:W-:Y:S05]  /*169c0*/  BSYNC B3 ;  /* 0x0000000000037941 */ /* 0x000fea0003800000 */
.L_x_22918:
        /* <DEDUP_REMOVED lines=42> */
.L_x_22917:
[----:B------:R-:W-:Y:S05]  /*16c70*/  BSYNC B2 ;  /* 0x0000000000027941 */ /* 0x000fea0003800000 */
.L_x_22916:
        /* <DEDUP_REMOVED lines=10> */
.L_x_22912:
        /* <DEDUP_REMOVED lines=12> */
.L_x_22921:
[----:B------:R-:W-:-:S07]  /*16de0*/  IMAD.MOV.U32 R142, RZ, RZ, R8 ;  /* 0x000000ffff8e7224 */ /* 0x000fce00078e0008 */
.L_x_22922:
[----:B------:R-:W-:Y:S05]  /*16df0*/  BSYNC B2 ;  /* 0x0000000000027941 */ /* 0x000fea0003800000 */
.L_x_22920:
        /* <DEDUP_REMOVED lines=16> */
.L_x_22926:
[----:B------:R-:W-:Y:S05]  /*16f00*/  BSYNC B3 ;  /* 0x0000000000037941 */ /* 0x000fea0003800000 */
.L_x_22925:
        /* <DEDUP_REMOVED lines=42> */
.L_x_22924:
[----:B------:R-:W-:Y:S05]  /*171b0*/  BSYNC B2 ;  /* 0x0000000000027941 */ /* 0x000fea0003800000 */
.L_x_22923:
        /* <DEDUP_REMOVED lines=13> */
.L_x_22927:
        /* <DEDUP_REMOVED lines=12> */
.L_x_22930:
[----:B------:R-:W-:-:S07]  /*17350*/  IMAD.MOV.U32 R148, RZ, RZ, R8 ;  /* 0x000000ffff947224 */ /* 0x000fce00078e0008 */
.L_x_22931:
[----:B------:R-:W-:Y:S05]  /*17360*/  BSYNC B2 ;  /* 0x0000000000027941 */ /* 0x000fea0003800000 */
.L_x_22929:
        /* <DEDUP_REMOVED lines=16> */
.L_x_22935:
[----:B------:R-:W-:Y:S05]  /*17470*/  BSYNC B3 ;  /* 0x0000000000037941 */ /* 0x000fea0003800000 */
.L_x_22934:
        /* <DEDUP_REMOVED lines=42> */
.L_x_22933:
[----:B------:R-:W-:Y:S05]  /*17720*/  BSYNC B2 ;  /* 0x0000000000027941 */ /* 0x000fea0003800000 */
.L_x_22932:
        /* <DEDUP_REMOVED lines=10> */
.L_x_22928:
        /* <DEDUP_REMOVED lines=54> */
.L_x_22936:
[----:B------:R-:W-:-:S07]  /*17b30*/  VIADD R199, R199, 0x20 ;  /* 0x00000020c7c77836 */ /* 0x000fce0000000000 */
.L_x_22807:
[----:B------:R-:W-:Y:S05]  /*17b40*/  BSYNC B1 ;  /* 0x0000000000017941 */ /* 0x000fea0003800000 */
.L_x_22806:
        /* <DEDUP_REMOVED lines=29> */
.L_x_22940:
[----:B------:R-:W-:-:S07]  /*17d20*/  MOV R152, R8 ;  /* 0x0000000800987202 */ /* 0x000fce0000000f00 */
.L_x_22941:
[----:B------:R-:W-:Y:S05]  /*17d30*/  BSYNC B2 ;  /* 0x0000000000027941 */ /* 0x000fea0003800000 */
.L_x_22939:
        /* <DEDUP_REMOVED lines=16> */
.L_x_22945:
[----:B------:R-:W-:Y:S05]  /*17e40*/  BSYNC B3 ;  /* 0x0000000000037941 */ /* 0x000fea0003800000 */
.L_x_22944:
        /* <DEDUP_REMOVED lines=42> */
.L_x_22943:
[----:B------:R-:W-:Y:S05]  /*180f0*/  BSYNC B2 ;  /* 0x0000000000027941 */ /* 0x000fea0003800000 */
.L_x_22942:
        /* <DEDUP_REMOVED lines=20> */
.L_x_22946:
        /* <DEDUP_REMOVED lines=12> */
.L_x_22949:
[----:B------:R-:W-:-:S07]  /*18300*/  IMAD.MOV.U32 R5, RZ, RZ, R8 ;  /* 0x000000ffff057224 */ /* 0x000fce00078e0008 */
.L_x_22950:
[----:B------:R-:W-:Y:S05]  /*18310*/  BSYNC B2 ;  /* 0x0000000000027941 */ /* 0x000fea0003800000 */
.L_x_22948:
        /* <DEDUP_REMOVED lines=16> */
.L_x_22954:
[----:B------:R-:W-:Y:S05]  /*18420*/  BSYNC B3 ;  /* 0x0000000000037941 */ /* 0x000fea0003800000 */
.L_x_22953:
        /* <DEDUP_REMOVED lines=42> */
.L_x_22952:
[----:B------:R-:W-:Y:S05]  /*186d0*/  BSYNC B2 ;  /* 0x0000000000027941 */ /* 0x000fea0003800000 */
.L_x_22951:
        /* <DEDUP_REMOVED lines=10> */
.L_x_22947:
        /* <DEDUP_REMOVED lines=12> */
.L_x_22956:
[----:B------:R-:W-:-:S07]  /*18840*/  IMAD.MOV.U32 R186, RZ, RZ, R8 ;  /* 0x000000ffffba7224 */ /* 0x000fce00078e0008 */
.L_x_22957:
[----:B------:R-:W-:Y:S05]  /*18850*/  BSYNC B2 ;  /* 0x0000000000027941 */ /* 0x000fea0003800000 */
.L_x_22955:
        /* <DEDUP_REMOVED lines=16> */
.L_x_22961:
[----:B------:R-:W-:Y:S05]  /*18960*/  BSYNC B3 ;  /* 0x0000000000037941 */ /* 0x000fea0003800000 */
.L_x_22960:
        /* <DEDUP_REMOVED lines=42> */
.L_x_22959:
[----:B------:R-:W-:Y:S05]  /*18c10*/  BSYNC B2 ;  /* 0x0000000000027941 */ /* 0x000fea0003800000 */
.L_x_22958:
        /* <DEDUP_REMOVED lines=15> */
.L_x_22962:
        /* <DEDUP_REMOVED lines=12> */
.L_x_22965:
[----:B------:R-:W-:-:S07]  /*18dd0*/  MOV R4, R8 ;  /* 0x0000000800047202 */ /* 0x000fce0000000f00 */
.L_x_22966:
[----:B------:R-:W-:Y:S05]  /*18de0*/  BSYNC B2 ;  /* 0x0000000000027941 */ /* 0x000fea0003800000 */
.L_x_22964:
        /* <DEDUP_REMOVED lines=16> */
.L_x_22970:
[----:B------:R-:W-:Y:S05]  /*18ef0*/  BSYNC B3 ;  /* 0x0000000000037941 */ /* 0x000fea0003800000 */
.L_x_22969:
        /* <DEDUP_REMOVED lines=42> */
.L_x_22968:
[----:B------:R-:W-:Y:S05]  /*191a0*/  BSYNC B2 ;  /* 0x0000000000027941 */ /* 0x000fea0003800000 */
.L_x_22967:
        /* <DEDUP_REMOVED lines=10> */
.L_x_22963:
        /* <DEDUP_REMOVED lines=12> */
.L_x_22972:
[----:B------:R-:W-:-:S07]  /*19310*/  IMAD.MOV.U32 R140, RZ, RZ, R8 ;  /* 0x000000ffff8c7224 */ /* 0x000fce00078e0008 */
.L_x_22973:
[----:B------:R-:W-:Y:S05]  /*19320*/  BSYNC B2 ;  /* 0x0000000000027941 */ /* 0x000fea0003800000 */
.L_x_22971:
        /* <DEDUP_REMOVED lines=16> */
.L_x_22977:
[----:B------:R-:W-:Y:S05]  /*19430*/  BSYNC B3 ;  /* 0x0000000000037941 */ /* 0x000fea0003800000 */
.L_x_22976:
        /* <DEDUP_REMOVED lines=42> */
.L_x_22975:
[----:B------:R-:W-:Y:S05]  /*196e0*/  BSYNC B2 ;  /* 0x0000000000027941 */ /* 0x000fea0003800000 */
.L_x_22974:
        /* <DEDUP_REMOVED lines=15> */
.L_x_22978:
        /* <DEDUP_REMOVED lines=12> */
.L_x_22981:
[----:B------:R-:W-:-:S07]  /*198a0*/  MOV R3, R8 ;  /* 0x0000000800037202 */ /* 0x000fce0000000f00 */
.L_x_22982:
[----:B------:R-:W-:Y:S05]  /*198b0*/  BSYNC B2 ;  /* 0x0000000000027941 */ /* 0x000fea0003800000 */
.L_x_22980:
        /* <DEDUP_REMOVED lines=16> */
.L_x_22986:
[----:B------:R-:W-:Y:S05]  /*199c0*/  BSYNC B3 ;  /* 0x0000000000037941 */ /* 0x000fea0003800000 */
.L_x_22985:
        /* <DEDUP_REMOVED lines=42> */
.L_x_22984:
[----:B------:R-:W-:Y:S05]  /*19c70*/  BSYNC B2 ;  /* 0x0000000000027941 */ /* 0x000fea0003800000 */
.L_x_22983:
        /* <DEDUP_REMOVED lines=10> */
.L_x_22979:
        /* <DEDUP_REMOVED lines=12> */
.L_x_22988:
[----:B------:R-:W-:-:S07]  /*19de0*/  IMAD.MOV.U32 R140, RZ, RZ, R8 ;  /* 0x000000ffff8c7224 */ /* 0x000fce00078e0008 */
.L_x_22989:
[----:B------:R-:W-:Y:S05]  /*19df0*/  BSYNC B2 ;  /* 0x0000000000027941 */ /* 0x000fea0003800000 */
.L_x_22987:
        /* <DEDUP_REMOVED lines=16> */
.L_x_22993:
[----:B------:R-:W-:Y:S05]  /*19f00*/  BSYNC B3 ;  /* 0x0000000000037941 */ /* 0x000fea0003800000 */
.L_x_22992:
        /* <DEDUP_REMOVED lines=42> */
.L_x_22991:
[----:B------:R-:W-:Y:S05]  /*1a1b0*/  BSYNC B2 ;  /* 0x0000000000027941 */ /* 0x000fea0003800000 */
.L_x_22990:
        /* <DEDUP_REMOVED lines=15> */
.L_x_22994:
        /* <DEDUP_REMOVED lines=12> */
.L_x_22997:
[----:B------:R-:W-:-:S07]  /*1a370*/  MOV R2, R8 ;  /* 0x0000000800027202 */ /* 0x000fce0000000f00 */
.L_x_22998:
[----:B------:R-:W-:Y:S05]  /*1a380*/  BSYNC B2 ;  /* 0x0000000000027941 */ /* 0x000fea0003800000 */
.L_x_22996:
        /* <DEDUP_REMOVED lines=16> */
.L_x_23002:
[----:B------:R-:W-:Y:S05]  /*1a490*/  BSYNC B3 ;  /* 0x0000000000037941 */ /* 0x000fea0003800000 */
.L_x_23001:
        /* <DEDUP_REMOVED lines=42> */
.L_x_23000:
[----:B------:R-:W-:Y:S05]  /*1a740*/  BSYNC B2 ;  /* 0x0000000000027941 */ /* 0x000fea0003800000 */
.L_x_22999:
        /* <DEDUP_REMOVED lines=10> */
.L_x_22995:
        /* <DEDUP_REMOVED lines=12> */
.L_x_23004:
[----:B------:R-:W-:-:S07]  /*1a8b0*/  IMAD.MOV.U32 R164, RZ, RZ, R8 ;  /* 0x000000ffffa47224 */ /* 0x000fce00078e0008 */
.L_x_23005:
[----:B------:R-:W-:Y:S05]  /*1a8c0*/  BSYNC B2 ;  /* 0x0000000000027941 */ /* 0x000fea0003800000 */
.L_x_23003:
        /* <DEDUP_REMOVED lines=16> */
.L_x_23009:
[----:B------:R-:W-:Y:S05]  /*1a9d0*/  BSYNC B3 ;  /* 0x0000000000037941 */ /* 0x000fea0003800000 */
.L_x_23008:
        /* <DEDUP_REMOVED lines=42> */
.L_x_23007:
[----:B------:R-:W-:Y:S05]  /*1ac80*/  BSYNC B2 ;  /* 0x0000000000027941 */ /* 0x000fea0003800000 */
.L_x_23006:
        /* <DEDUP_REMOVED lines=15> */
.L_x_23010:
        /* <DEDUP_REMOVED lines=12> */
.L_x_23013:
[----:B------:R-:W-:-:S07]  /*1ae40*/  MOV R0, R8 ;  /* 0x0000000800007202 */ /* 0x000fce0000000f00 */
.L_x_23014:
[----:B------:R-:W-:Y:S05]  /*1ae50*/  BSYNC B2 ;  /* 0x0000000000027941 */ /* 0x000fea0003800000 */
.L_x_23012:
        /* <DEDUP_REMOVED lines=16> */
.L_x_23018:
[----:B------:R-:W-:Y:S05]  /*1af60*/  BSYNC B3 ;  /* 0x0000000000037941 */ /* 0x000fea0003800000 */
.L_x_23017:
        /* <DEDUP_REMOVED lines=42> */
.L_x_23016:
[----:B------:R-:W-:Y:S05]  /*1b210*/  BSYNC B2 ;  /* 0x0000000000027941 */ /* 0x000fea0003800000 */
.L_x_23015:
        /* <DEDUP_REMOVED lines=10> */
.L_x_23011:
        /* <DEDUP_REMOVED lines=12> */
.L_x_23020:
[----:B------:R-:W-:-:S07]  /*1b380*/  IMAD.MOV.U32 R188, RZ, RZ, R8 ;  /* 0x000000ffffbc7224 */ /* 0x000fce00078e0008 */
.L_x_23021:
[----:B------:R-:W-:Y:S05]  /*1b390*/  BSYNC B2 ;  /* 0x0000000000027941 */ /* 0x000fea0003800000 */
.L_x_23019:
        /* <DEDUP_REMOVED lines=16> */
.L_x_23025:
[----:B------:R-:W-:Y:S05]  /*1b4a0*/  BSYNC B3 ;  /* 0x0000000000037941 */ /* 0x000fea0003800000 */
.L_x_23024:
        /* <DEDUP_REMOVED lines=42> */
.L_x_23023:
[----:B------:R-:W-:Y:S05]  /*1b750*/  BSYNC B2 ;  /* 0x0000000000027941 */ /* 0x000fea0003800000 */
.L_x_23022:
        /* <DEDUP_REMOVED lines=13> */
.L_x_23026:
        /* <DEDUP_REMOVED lines=12> */
.L_x_23029:
[----:B------:R-:W-:-:S07]  /*1b8f0*/  MOV R142, R8 ;  /* 0x00000008008e7202 */ /* 0x000fce0000000f00 */
.L_x_23030:
[----:B------:R-:W-:Y:S05]  /*1b900*/  BSYNC B2 ;  /* 0x0000000000027941 */ /* 0x000fea0003800000 */
.L_x_23028:
        /* <DEDUP_REMOVED lines=16> */
.L_x_23034:
[----:B------:R-:W-:Y:S05]  /*1ba10*/  BSYNC B3 ;  /* 0x0000000000037941 */ /* 0x000fea0003800000 */
.L_x_23033:
        /* <DEDUP_REMOVED lines=42> */
.L_x_23032:
[----:B------:R-:W-:Y:S05]  /*1bcc0*/  BSYNC B2 ;  /* 0x0000000000027941 */ /* 0x000fea0003800000 */
.L_x_23031:
        /* <DEDUP_REMOVED lines=10> */
.L_x_23027:
        /* <DEDUP_REMOVED lines=12> */
.L_x_23036:
[----:B------:R-:W-:-:S07]  /*1be30*/  IMAD.MOV.U32 R142, RZ, RZ, R8 ;  /* 0x000000ffff8e7224 */ /* 0x000fce00078e0008 */
.L_x_23037:
[----:B------:R-:W-:Y:S05]  /*1be40*/  BSYNC B2 ;  /* 0x0000000000027941 */ /* 0x000fea0003800000 */
.L_x_23035:
        /* <DEDUP_REMOVED lines=16> */
.L_x_23041:
[----:B------:R-:W-:Y:S05]  /*1bf50*/  BSYNC B3 ;  /* 0x0000000000037941 */ /* 0x000fea0003800000 */
.L_x_23040:
        /* <DEDUP_REMOVED lines=42> */
.L_x_23039:
[----:B------:R-:W-:Y:S05]  /*1c200*/  BSYNC B2 ;  /* 0x0000000000027941 */ /* 0x000fea0003800000 */
.L_x_23038:
        /* <DEDUP_REMOVED lines=13> */
.L_x_23042:
        /* <DEDUP_REMOVED lines=12> */
.L_x_23045:
[----:B------:R-:W-:-:S07]  /*1c3a0*/  MOV R142, R8 ;  /* 0x00000008008e7202 */ /* 0x000fce0000000f00 */
.L_x_23046:
[----:B------:R-:W-:Y:S05]  /*1c3b0*/  BSYNC B2 ;  /* 0x0000000000027941 */ /* 0x000fea0003800000 */
.L_x_23044:
        /* <DEDUP_REMOVED lines=16> */
.L_x_23050:
[----:B------:R-:W-:Y:S05]  /*1c4c0*/  BSYNC B3 ;  /* 0x0000000000037941 */ /* 0x000fea0003800000 */
.L_x_23049:
        /* <DEDUP_REMOVED lines=42> */
.L_x_23048:
[----:B------:R-:W-:Y:S05]  /*1c770*/  BSYNC B2 ;  /* 0x0000000000027941 */ /* 0x000fea0003800000 */
.L_x_23047:
        /* <DEDUP_REMOVED lines=10> */
.L_x_23043:
        /* <DEDUP_REMOVED lines=12> */
.L_x_23052:
[----:B------:R-:W-:-:S07]  /*1c8e0*/  IMAD.MOV.U32 R142, RZ, RZ, R8 ;  /* 0x000000ffff8e7224 */ /* 0x000fce00078e0008 */
.L_x_23053:
[----:B------:R-:W-:Y:S05]  /*1c8f0*/  BSYNC B2 ;  /* 0x0000000000027941 */ /* 0x000fea0003800000 */
.L_x_23051:
        /* <DEDUP_REMOVED lines=16> */
.L_x_23057:
[----:B------:R-:W-:Y:S05]  /*1ca00*/  BSYNC B3 ;  /* 0x0000000000037941 */ /* 0x000fea0003800000 */
.L_x_23056:
        /* <DEDUP_REMOVED lines=42> */
.L_x_23055:
[----:B------:R-:W-:Y:S05]  /*1ccb0*/  BSYNC B2 ;  /* 0x0000000000027941 */ /* 0x000fea0003800000 */
.L_x_23054:
        /* <DEDUP_REMOVED lines=13> */
.L_x_23058:
        /* <DEDUP_REMOVED lines=12> */
.L_x_23061:
[----:B------:R-:W-:-:S07]  /*1ce50*/  MOV R148, R8 ;  /* 0x0000000800947202 */ /* 0x000fce0000000f00 */
.L_x_23062:
[----:B------:R-:W-:Y:S05]  /*1ce60*/  BSYNC B2 ;  /* 0x0000000000027941 */ /* 0x000fea0003800000 */
.L_x_23060:
        /* <DEDUP_REMOVED lines=16> */
.L_x_23066:
[----:B------:R-:W-:Y:S05]  /*1cf70*/  BSYNC B3 ;  /* 0x0000000000037941 */ /* 0x000fea0003800000 */
.L_x_23065:
        /* <DEDUP_REMOVED lines=42> */
.L_x_23064:
[----:B------:R-:W-:Y:S05]  /*1d220*/  BSYNC B2 ;  /* 0x0000000000027941 */ /* 0x000fea0003800000 */
.L_x_23063:
        /* <DEDUP_REMOVED lines=10> */
.L_x_23059:
        /* <DEDUP_REMOVED lines=54> */
.L_x_23067:
[----:B------:R-:W-:-:S07]  /*1d630*/  VIADD R199, R199, 0x20 ;  /* 0x00000020c7c77836 */ /* 0x000fce0000000000 */
.L_x_22938:
[----:B------:R-:W-:Y:S05]  /*1d640*/  BSYNC B1 ;  /* 0x0000000000017941 */ /* 0x000fea0003800000 */
.L_x_22937:
        /* <DEDUP_REMOVED lines=29> */
.L_x_23071:
[----:B------:R-:W-:-:S07]  /*1d820*/  MOV R153, R8 ;  /* 0x0000000800997202 */ /* 0x000fce0000000f00 */
.L_x_23072:
[----:B------:R-:W-:Y:S05]  /*1d830*/  BSYNC B2 ;  /* 0x0000000000027941 */ /* 0x000fea0003800000 */
.L_x_23070:
        /* <DEDUP_REMOVED lines=16> */
.L_x_23076:
[----:B------:R-:W-:Y:S05]  /*1d940*/  BSYNC B3 ;  /* 0x0000000000037941 */ /* 0x000fea0003800000 */
.L_x_23075:
        /* <DEDUP_REMOVED lines=42> */
.L_x_23074:
[----:B------:R-:W-:Y:S05]  /*1dbf0*/  BSYNC B2 ;  /* 0x0000000000027941 */ /* 0x000fea0003800000 */
.L_x_23073:
        /* <DEDUP_REMOVED lines=20> */
.L_x_23077:
        /* <DEDUP_REMOVED lines=12> */
.L_x_23080:
[----:B------:R-:W-:-:S07]  /*1de00*/  MOV R5, R8 ;  /* 0x0000000800057202 */ /* 0x000fce0000000f00 */
.L_x_23081:
[----:B------:R-:W-:Y:S05]  /*1de10*/  BSYNC B2 ;  /* 0x0000000000027941 */ /* 0x000fea0003800000 */
.L_x_23079:
        /* <DEDUP_REMOVED lines=16> */
.L_x_23085:
[----:B------:R-:W-:Y:S05]  /*1df20*/  BSYNC B3 ;  /* 0x0000000000037941 */ /* 0x000fea0003800000 */
.L_x_23084:
        /* <DEDUP_REMOVED lines=42> */
.L_x_23083:
[----:B------:R-:W-:Y:S05]  /*1e1d0*/  BSYNC B2 ;  /* 0x0000000000027941 */ /* 0x000fea0003800000 */
.L_x_23082:
        /* <DEDUP_REMOVED lines=10> */
.L_x_23078:
        /* <DEDUP_REMOVED lines=12> */
.L_x_23087:
[----:B------:R-:W-:-:S07]  /*1e340*/  IMAD.MOV.U32 R186, RZ, RZ, R8 ;  /* 0x000000ffffba7224 */ /* 0x000fce00078e0008 */
.L_x_23088:
[----:B------:R-:W-:Y:S05]  /*1e350*/  BSYNC B2 ;  /* 0x0000000000027941 */ /* 0x000fea0003800000 */
.L_x_23086:
        /* <DEDUP_REMOVED lines=16> */
.L_x_23092:
[----:B------:R-:W-:Y:S05]  /*1e460*/  BSYNC B3 ;  /* 0x0000000000037941 */ /* 0x000fea0003800000 */
.L_x_23091:
        /* <DEDUP_REMOVED lines=40> */
[----:B------:R-:W-:-:S04]  /*1e6f0*/  LOP3.LUT R9, R9, R184, R13, 0x96, !PT ;  /* 0x000000b809097212 */ /* 0x000fc800078e960d */
[----:B------:R-:W-:-:S07]  /*1e700*/  LOP3.LUT R12, R11, R182, R14, 0x96, !PT ;  /* 0x000000b60b0c7212 */ /* 0x000fce00078e960e */
.L_x_23090:
[----:B------:R-:W-:Y:S05]  /*1e710*/  BSYNC B2 ;  /* 0x0000000000027941 */ /* 0x000fea0003800000 */
.L_x_23089:
        /* <DEDUP_REMOVED lines=15> */
.L_x_23093:
        /* <DEDUP_REMOVED lines=12> */
.L_x_23096:
[----:B------:R-:W-:-:S07]  /*1e8d0*/  MOV R4, R8 ;  /* 0x0000000800047202 */ /* 0x000fce0000000f00 */
.L_x_23097:
[----:B------:R-:W-:Y:S05]  /*1e8e0*/  BSYNC B2 ;  /* 0x0000000000027941 */ /* 0x000fea0003800000 */
.L_x_23095:
        /* <DEDUP_REMOVED lines=16> */
.L_x_23101:
[----:B------:R-:W-:Y:S05]  /*1e9f0*/  BSYNC B3 ;  /* 0x0000000000037941 */ /* 0x000fea0003800000 */
.L_x_23100:
        /* <DEDUP_REMOVED lines=42> */
.L_x_23099:
[----:B------:R-:W-:Y:S05]  /*1eca0*/  BSYNC B2 ;  /* 0x0000000000027941 */ /* 0x000fea0003800000 */
.L_x_23098:
        /* <DEDUP_REMOVED lines=10> */
.L_x_23094:
        /* <DEDUP_REMOVED lines=12> */
.L_x_23103:
[----:B------:R-:W-:-:S07]  /*1ee10*/  IMAD.MOV.U32 R140, RZ, RZ, R8 ;  /* 0x000000ffff8c7224 */ /* 0x000fce00078e0008 */
.L_x_23104:
[----:B------:R-:W-:Y:S05]  /*1ee20*/  BSYNC B2 ;  /* 0x0000000000027941 */ /* 0x000fea0003800000 */
.L_x_23102:
        /* <DEDUP_REMOVED lines=16> */
.L_x_23108:
[----:B------:R-:W-:Y:S05]  /*1ef30*/  BSYNC B3 ;  /* 0x0000000000037941 */ /* 0x000fea0003800000 */
.L_x_23107:
        /* <DEDUP_REMOVED lines=42> */
.L_x_23106:
[----:B------:R-:W-:Y:S05]  /*1f1e0*/  BSYNC B2 ;  /* 0x0000000000027941 */ /* 0x000fea0003800000 */
.L_x_23105:
        /* <DEDUP_REMOVED lines=15> */
.L_x_23109:
        /* <DEDUP_REMOVED lines=12> */
.L_x_23112:
[----:B------:R-:W-:-:S07]  /*1f3a0*/  MOV R3, R8 ;  /* 0x0000000800037202 */ /* 0x000fce0000000f00 */
.L_x_23113:
[----:B------:R-:W-:Y:S05]  /*1f3b0*/  BSYNC B2 ;  /* 0x0000000000027941 */ /* 0x000fea0003800000 */
.L_x_23111:
        /* <DEDUP_REMOVED lines=16> */
.L_x_23117:
[----:B------:R-:W-:Y:S05]  /*1f4c0*/  BSYNC B3 ;  /* 0x0000000000037941 */ /* 0x000fea0003800000 */
.L_x_23116:
        /* <DEDUP_REMOVED lines=42> */
.L_x_23115:
[----:B------:R-:W-:Y:S05]  /*1f770*/  BSYNC B2 ;  /* 0x0000000000027941 */ /* 0x000fea0003800000 */
.L_x_23114:
        /* <DEDUP_REMOVED lines=10> */
.L_x_23110:
        /* <DEDUP_REMOVED lines=12> */
.L_x_23119:
[----:B------:R-:W-:-:S07]  /*1f8e0*/  IMAD.MOV.U32 R140, RZ, RZ, R8 ;  /* 0x000000ffff8c7224 */ /* 0x000fce00078e0008 */
.L_x_23120:
[----:B------:R-:W-:Y:S05]  /*1f8f0*/  BSYNC B2 ;  /* 0x0000000000027941 */ /* 0x000fea0003800000 */
.L_x_23118:
        /* <DEDUP_REMOVED lines=16> */
.L_x_23124:
[----:B------:R-:W-:Y:S05]  /*1fa00*/  BSYNC B3 ;  /* 0x0000000000037941 */ /* 0x000fea0003800000 */
.L_x_23123:
        /* <DEDUP_REMOVED lines=42> */
.L_x_23122:
[----:B------:R-:W-:Y:S05]  /*1fcb0*/  BSYNC B2 ;  /* 0x0000000000027941 */ /* 0x000fea0003800000 */
.L_x_23121:
        /* <DEDUP_REMOVED lines=15> */
.L_x_23125:
        /* <DEDUP_REMOVED lines=12> */
.L_x_23128:
[----:B------:R-:W-:-:S07]  /*1fe70*/  MOV R2, R8 ;  /* 0x0000000800027202 */ /* 0x000fce0000000f00 */
.L_x_23129:
[----:B------:R-:W-:Y:S05]  /*1fe80*/  BSYNC B2 ;  /* 0x0000000000027941 */ /* 0x000fea0003800000 */
.L_x_23127:
        /* <DEDUP_REMOVED lines=16> */
.L_x_23133:
[----:B------:R-:W-:Y:S05]  /*1ff90*/  BSYNC B3 ;  /* 0x0000000000037941 */ /* 0x000fea0003800000 */
.L_x_23132:
        /* <DEDUP_REMOVED lines=42> */
.L_x_23131:
[----:B------:R-:W-:Y:S05]  /*20240*/  BSYNC B2 ;  /* 0x0000000000027941 */ /* 0x000fea0003800000 */
.L_x_23130:
        /* <DEDUP_REMOVED lines=10> */
.L_x_23126:
        /* <DEDUP_REMOVED lines=12> */
.L_x_23135:
[----:B------:R-:W-:-:S07]  /*203b0*/  IMAD.MOV.U32 R185, RZ, RZ, R8 ;  /* 0x000000ffffb97224 */ /* 0x000fce00078e0008 */
.L_x_23136:
[----:B------:R-:W-:Y:S05]  /*203c0*/  BSYNC B2 ;  /* 0x0000000000027941 */ /* 0x000fea0003800000 */
.L_x_23134:
        /* <DEDUP_REMOVED lines=16> */
.L_x_23140:
[----:B------:R-:W-:Y:S05]  /*204d0*/  BSYNC B3 ;  /* 0x0000000000037941 */ /* 0x000fea0003800000 */
.L_x_23139:
        /* <DEDUP_REMOVED lines=42> */
.L_x_23138:
[----:B------:R-:W-:Y:S05]  /*20780*/  BSYNC B2 ;  /* 0x0000000000027941 */ /* 0x000fea0003800000 */
.L_x_23137:
        /* <DEDUP_REMOVED lines=15> */
.L_x_23141:
        /* <DEDUP_REMOVED lines=12> */
.L_x_23144:
[----:B------:R-:W-:-:S07]  /*20940*/  MOV R0, R8 ;  /* 0x0000000800007202 */ /* 0x000fce0000000f00 */
.L_x_23145:
[----:B------:R-:W-:Y:S05]  /*20950*/  BSYNC B2 ;  /* 0x0000000000027941 */ /* 0x000fea0003800000 */
.L_x_23143:
        /* <DEDUP_REMOVED lines=16> */
.L_x_23149:
[----:B------:R-:W-:Y:S05]  /*20a60*/  BSYNC B3 ;  /* 0x0000000000037941 */ /* 0x000fea0003800000 */
.L_x_23148:
        /* <DEDUP_REMOVED lines=42> */
.L_x_23147:
[----:B------:R-:W-:Y:S05]  /*20d10*/  BSYNC B2 ;  /* 0x0000000000027941 */ /* 0x000fea0003800000 */
.L_x_23146:
        /* <DEDUP_REMOVED lines=10> */
.L_x_23142:
        /* <DEDUP_REMOVED lines=12> */
.L_x_23151:
[----:B------:R-:W-:-:S07]  /*20e80*/  IMAD.MOV.U32 R190, RZ, RZ, R8 ;  /* 0x000000ffffbe7224 */ /* 0x000fce00078e0008 */
.L_x_23152:
[----:B------:R-:W-:Y:S05]  /*20e90*/  BSYNC B2 ;  /* 0x0000000000027941 */ /* 0x000fea0003800000 */
.L_x_23150:
        /* <DEDUP_REMOVED lines=16> */
.L_x_23156:
[----:B------:R-:W-:Y:S05]  /*20fa0*/  BSYNC B3 ;  /* 0x0000000000037941 */ /* 0x000fea0003800000 */
.L_x_23155:
        /* <DEDUP_REMOVED lines=42> */
.L_x_23154:
[----:B------:R-:W-:Y:S05]  /*21250*/  BSYNC B2 ;  /* 0x0000000000027941 */ /* 0x000fea0003800000 */
.L_x_23153:
        /* <DEDUP_REMOVED lines=13> */
.L_x_23157:
        /* <DEDUP_REMOVED lines=12> */
.L_x_23160:
[----:B------:R-:W-:-:S07]  /*213f0*/  MOV R142, R8 ;  /* 0x00000008008e7202 */ /* 0x000fce0000000f00 */
.L_x_23161:
[----:B------:R-:W-:Y:S05]  /*21400*/  BSYNC B2 ;  /* 0x0000000000027941 */ /* 0x000fea0003800000 */
.L_x_23159:
        /* <DEDUP_REMOVED lines=16> */
.L_x_23165:
[----:B------:R-:W-:Y:S05]  /*21510*/  BSYNC B3 ;  /* 0x0000000000037941 */ /* 0x000fea0003800000 */
.L_x_23164:
        /* <DEDUP_REMOVED lines=42> */
.L_x_23163:
[----:B------:R-:W-:Y:S05]  /*217c0*/  BSYNC B2 ;  /* 0x0000000000027941 */ /* 0x000fea0003800000 */
.L_x_23162:
        /* <DEDUP_REMOVED lines=10> */
.L_x_23158:
        /* <DEDUP_REMOVED lines=12> */
.L_x_23167:
[----:B------:R-:W-:-:S07]  /*21930*/  IMAD.MOV.U32 R142, RZ, RZ, R8 ;  /* 0x000000ffff8e7224 */ /* 0x000fce00078e0008 */
.L_x_23168:
[----:B------:R-:W-:Y:S05]  /*21940*/  BSYNC B2 ;  /* 0x0000000000027941 */ /* 0x000fea0003800000 */
.L_x_23166:
        /* <DEDUP_REMOVED lines=16> */
.L_x_23172:
[----:B------:R-:W-:Y:S05]  /*21a50*/  BSYNC B3 ;  /* 0x0000000000037941 */ /* 0x000fea0003800000 */
.L_x_23171:
        /* <DEDUP_REMOVED lines=42> */
.L_x_23170:
[----:B------:R-:W-:Y:S05]  /*21d00*/  BSYNC B2 ;  /* 0x0000000000027941 */ /* 0x000fea0003800000 */
.L_x_23169:
        /* <DEDUP_REMOVED lines=13> */
.L_x_23173:
        /* <DEDUP_REMOVED lines=12> */
.L_x_23176:
[----:B------:R-:W-:-:S07]  /*21ea0*/  MOV R142, R8 ;  /* 0x00000008008e7202 */ /* 0x000fce0000000f00 */
.L_x_23177:
[----:B------:R-:W-:Y:S05]  /*21eb0*/  BSYNC B2 ;  /* 0x0000000000027941 */ /* 0x000fea0003800000 */
.L_x_23175:
        /* <DEDUP_REMOVED lines=16> */
.L_x_23181:
[----:B------:R-:W-:Y:S05]  /*21fc0*/  BSYNC B3 ;  /* 0x0000000000037941 */ /* 0x000fea0003800000 */
.L_x_23180:
        /* <DEDUP_REMOVED lines=42> */
.L_x_23179:
[----:B------:R-:W-:Y:S05]  /*22270*/  BSYNC B2 ;  /* 0x0000000000027941 */ /* 0x000fea0003800000 */
.L_x_23178:
        /* <DEDUP_REMOVED lines=10> */
.L_x_23174:
        /* <DEDUP_REMOVED lines=12> */
.L_x_23183:
[----:B------:R-:W-:-:S07]  /*223e0*/  IMAD.MOV.U32 R142, RZ, RZ, R8 ;  /* 0x000000ffff8e7224 */ /* 0x000fce00078e0008 */
.L_x_23184:
[----:B------:R-:W-:Y:S05]  /*223f0*/  BSYNC B2 ;  /* 0x0000000000027941 */ /* 0x000fea0003800000 */
.L_x_23182:
        /* <DEDUP_REMOVED lines=16> */
.L_x_23188:
[----:B------:R-:W-:Y:S05]  /*22500*/  BSYNC B3 ;  /* 0x0000000000037941 */ /* 0x000fea0003800000 */
.L_x_23187:
        /* <DEDUP_REMOVED lines=42> */
.L_x_23186:
[----:B------:R-:W-:Y:S05]  /*227b0*/  BSYNC B2 ;  /* 0x0000000000027941 */ /* 0x000fea0003800000 */
.L_x_23185:
        /* <DEDUP_REMOVED lines=13> */
.L_x_23189:
        /* <DEDUP_REMOVED lines=12> */
.L_x_23192:
[----:B------:R-:W-:-:S07]  /*22950*/  MOV R148, R8 ;  /* 0x0000000800947202 */ /* 0x000fce0000000f00 */
.L_x_23193:
[----:B------:R-:W-:Y:S05]  /*22960*/  BSYNC B2 ;  /* 0x0000000000027941 */ /* 0x000fea0003800000 */
.L_x_23191:
        /* <DEDUP_REMOVED lines=16> */
.L_x_23197:
[----:B------:R-:W-:Y:S05]  /*22a70*/  BSYNC B3 ;  /* 0x0000000000037941 */ /* 0x000fea0003800000 */
.L_x_23196:
        /* <DEDUP_REMOVED lines=42> */
.L_x_23195:
[----:B------:R-:W-:Y:S05]  /*22d20*/  BSYNC B2 ;  /* 0x0000000000027941 */ /* 0x000fea0003800000 */
.L_x_23194:
        /* <DEDUP_REMOVED lines=10> */
.L_x_23190:
        /* <DEDUP_REMOVED lines=54> */
.L_x_23069:
[----:B------:R-:W-:Y:S05]  /*23130*/  BSYNC B1 ;  /* 0x0000000000017941 */ /* 0x000fea0003800000 */
.L_x_23068:
[----:B0123--:R-:W-:Y:S01]  /*23140*/  FADD.FTZ R140, RZ, R6 ;  /* 0x00000006ff8c7221 */ /* 0x00ffe20000010000 */
[----:B------:R-:W-:Y:S01]  /*23150*/  LOP3.LUT P0, RZ, R18, 0x20, RZ, 0xc0, !PT ;  /* 0x0000002012ff7812 */ /* 0x000fe2000780c0ff */
[----:B------:R-:W-:Y:S01]  /*23160*/  UMOV UR16, 0xffffffff ;  /* 0xffffffff00107882 */ /* 0x000fe20000000000 */
[----:B------:R-:W-:Y:S01]  /*23170*/  ISETP.GT.U32.AND P1, PT, R23, 0x5f, PT ;  /* 0x0000005f1700780c */ /* 0x000fe20003f24070 */
        /* <DEDUP_REMOVED lines=173> */
.L_x_23223:
        /* <DEDUP_REMOVED lines=49> */
.L_x_23200:
[----:B------:R-:W-:Y:S05]  /*23f60*/  BSYNC B1 ;  /* 0x0000000000017941 */ /* 0x000fea0003800000 */
.L_x_23199:
        /* <DEDUP_REMOVED lines=35> */
.L_x_23202:
[----:B------:R-:W-:Y:S05]  /*241a0*/  BSYNC B1 ;  /* 0x0000000000017941 */ /* 0x000fea0003800000 */
.L_x_23201:
        /* <DEDUP_REMOVED lines=35> */
.L_x_23204:
[----:B------:R-:W-:Y:S05]  /*243e0*/  BSYNC B1 ;  /* 0x0000000000017941 */ /* 0x000fea0003800000 */
.L_x_23203:
        /* <DEDUP_REMOVED lines=35> */
.L_x_23206:
[----:B------:R-:W-:Y:S05]  /*24620*/  BSYNC B1 ;  /* 0x0000000000017941 */ /* 0x000fea0003800000 */
.L_x_23205:
        /* <DEDUP_REMOVED lines=35> */
.L_x_23208:
[----:B------:R-:W-:Y:S05]  /*24860*/  BSYNC B1 ;  /* 0x0000000000017941 */ /* 0x000fea0003800000 */
.L_x_23207:
        /* <DEDUP_REMOVED lines=34> */
.L_x_23210:
[----:B------:R-:W-:Y:S05]  /*24a90*/  BSYNC B1 ;  /* 0x0000000000017941 */ /* 0x000fea0003800000 */
.L_x_23209:
[----:B01234-:R-:W0:Y:S02]  /*24aa0*/  LDC.64 R140, c[0x0][0x210] ;  /* 0x00008400ff8c7b82 */ /* 0x01fe240000000a00 */
[----:B0-----:R-:W-:-:S04]  /*24ab0*/  LEA R17, R140, R17, 0x2 ;  /* 0x000000118c117211 */ /* 0x001fc800078e10ff */
[----:B------:R-:W-:-:S13]  /*24ac0*/  ISETP.GE.AND P0, PT, R17, R141, PT ;  /* 0x0000008d1100720c */ /* 0x000fda0003f06270 */
[----:B------:R-:W-:Y:S05]  /*24ad0*/  @!P0 BRA `(.L_x_23211) ;  /* 0xfffffdc400088947 */ /* 0x000fea000383ffff */
[----:B------:R-:W-:Y:S05]  /*24ae0*/  BSYNC B0 ;  /* 0x0000000000007941 */ /* 0x000fea0003800000 */
.L_x_22412:
[----:B------:R-:W-:Y:S05]  /*24af0*/  EXIT ;  /* 0x000000000000794d */ /* 0x000fea0003800000 */
.L_x_23198:
[----:B------:R-:W-:Y:S01]  /*24b00*/  HFMA2.MMA R205, -RZ, RZ, 0, 5.9604644775390625e-08 ;  /* 0x00000001ffcd7435 */ /* 0x000fe200000001ff */
[----:B------:R-:W-:Y:S01]  /*24b10*/  BSSY B1, `(.L_x_23212) ;  /* 0x0000007000017945 */ /* 0x000fe20003800000 */
[----:B------:R-:W-:Y:S01]  /*24b20*/  IMAD.MOV.U32 R206, RZ, RZ, R140 ;  /* 0x000000ffffce7224 */ /* 0x000fe200078e008c */
[----:B------:R-:W-:Y:S01]  /*24b30*/  MOV R203, 0xffffffff ;  /* 0xffffffff00cb7802 */ /* 0x000fe20000000f00 */
[----:B------:R-:W-:-:S07]  /*24b40*/  IMAD.MOV.U32 R208, RZ, RZ, 0x1f ;  /* 0x0000001fffd07424 */ /* 0x000fce00078e00ff */
[----:B-----5:R-:W-:Y:S05]  /*24b50*/  WARPSYNC.COLLECTIVE R203, `(.L_x_23213) ;  /* 0x00000000cb087348 */ /* 0x020fea0003c00000 */
[----:B------:R0:W1:Y:S02]  /*24b60*/  SHFL.BFLY P6, R204, R206, R205, R208 ;  /* 0x0c0000cdcecc7389 */ /* 0x00006400000c00d0 */
[----:B01---5:R-:W-:Y:S01]  /*24b70*/  ENDCOLLECTIVE ;  /* 0x000000000000791b */ /* 0x023fe20003800000 */
.L_x_23213:
[----:B------:R-:W-:Y:S05]  /*24b80*/  BSYNC B1 ;  /* 0x0000000000017941 */ /* 0x000fea0003800000 */
.L_x_23212:
        /* <DEDUP_REMOVED lines=9> */
.L_x_23214:
[----:B------:R-:W-:Y:S01]  /*24c20*/  HFMA2.MMA R205, -RZ, RZ, 0, 2.384185791015625e-07 ;  /* 0x00000004ffcd7435 */ /* 0x000fe200000001ff */
[----:B------:R-:W-:-:S05]  /*24c30*/  MOV R142, R204 ;  /* 0x000000cc008e7202 */ /* 0x000fca0000000f00 */
[----:B------:R-:W-:-:S04]  /*24c40*/  FADD.FTZ R142, R141, R142 ;  /* 0x0000008e8d8e7221 */ /* 0x000fc80000010000 */
[----:B------:R-:W-:-:S07]  /*24c50*/  IMAD.MOV.U32 R206, RZ, RZ, R142 ;  /* 0x000000ffffce7224 */ /* 0x000fce00078e008e */
[----:B------:R-:W-:Y:S05]  /*24c60*/  WARPSYNC.COLLECTIVE R203, `(.L_x_23215) ;  /* 0x00000000cb087348 */ /* 0x000fea0003c00000 */
[----:B------:R0:W1:Y:S02]  /*24c70*/  SHFL.BFLY P6, R204, R206, R205, R208 ;  /* 0x0c0000cdcecc7389 */ /* 0x00006400000c00d0 */
[----:B01----:R-:W-:Y:S01]  /*24c80*/  ENDCOLLECTIVE ;  /* 0x000000000000791b */ /* 0x003fe20003800000 */
.L_x_23215:
[----:B------:R-:W-:Y:S02]  /*24c90*/  IMAD.MOV.U32 R205, RZ, RZ, 0x8 ;  /* 0x00000008ffcd7424 */ /* 0x000fe400078e00ff */
[----:B------:R-:W-:-:S04]  /*24ca0*/  IMAD.MOV.U32 R143, RZ, RZ, R204 ;  /* 0x000000ffff8f7224 */ /* 0x000fc800078e00cc */
[----:B------:R-:W-:-:S05]  /*24cb0*/  FADD.FTZ R143, R142, R143 ;  /* 0x0000008f8e8f7221 */ /* 0x000fca0000010000 */
[----:B------:R-:W-:-:S07]  /*24cc0*/  MOV R206, R143 ;  /* 0x0000008f00ce7202 */ /* 0x000fce0000000f00 */
[----:B------:R-:W-:Y:S05]  /*24cd0*/  WARPSYNC.COLLECTIVE R203, `(.L_x_23216) ;  /* 0x00000000cb087348 */ /* 0x000fea0003c00000 */
[----:B------:R0:W1:Y:S02]  /*24ce0*/  SHFL.BFLY P6, R204, R206, R205, R208 ;  /* 0x0c0000cdcecc7389 */ /* 0x00006400000c00d0 */
[----:B01----:R-:W-:Y:S01]  /*24cf0*/  ENDCOLLECTIVE ;  /* 0x000000000000791b */ /* 0x003fe20003800000 */
.L_x_23216:
        /* <DEDUP_REMOVED lines=8> */
.L_x_23217:
        /* <DEDUP_REMOVED lines=106> */
.L_x_23218:
[----:B------:R-:W-:Y:S01]  /*25420*/  HFMA2.MMA R205, -RZ, RZ, 0, 1.1920928955078125e-07 ;  /* 0x00000002ffcd7435 */ /* 0x000fe200000001ff */
[----:B------:R-:W-:-:S05]  /*25430*/  MOV R141, R204 ;  /* 0x000000cc008d7202 */ /* 0x000fca0000000f00 */
[----:B------:R-:W-:-:S04]  /*25440*/  FADD.FTZ R141, R140, R141 ;  /* 0x0000008d8c8d7221 */ /* 0x000fc80000010000 */
[----:B------:R-:W-:-:S07]  /*25450*/  IMAD.MOV.U32 R206, RZ, RZ, R141 ;  /* 0x000000ffffce7224 */ /* 0x000fce00078e008d */
[----:B------:R-:W-:Y:S05]  /*25460*/  WARPSYNC.COLLECTIVE R203, `(.L_x_23219) ;  /* 0x00000000cb087348 */ /* 0x000fea0003c00000 */
[----:B------:R0:W1:Y:S02]  /*25470*/  SHFL.BFLY P6, R204, R206, R205, R208 ;  /* 0x0c0000cdcecc7389 */ /* 0x00006400000c00d0 */
[----:B01----:R-:W-:Y:S01]  /*25480*/  ENDCOLLECTIVE ;  /* 0x000000000000791b */ /* 0x003fe20003800000 */
.L_x_23219:
[----:B------:R-:W-:Y:S02]  /*25490*/  IMAD.MOV.U32 R205, RZ, RZ, 0x4 ;  /* 0x00000004ffcd7424 */ /* 0x000fe400078e00ff */
[----:B------:R-:W-:-:S04]  /*254a0*/  IMAD.MOV.U32 R142, RZ, RZ, R204 ;  /* 0x000000ffff8e7224 */ /* 0x000fc800078e00cc */
[----:B------:R-:W-:-:S05]  /*254b0*/  FADD.FTZ R142, R141, R142 ;  /* 0x0000008e8d8e7221 */ /* 0x000fca0000010000 */
[----:B------:R-:W-:-:S07]  /*254c0*/  MOV R206, R142 ;  /* 0x0000008e00ce7202 */ /* 0x000fce0000000f00 */
[----:B------:R-:W-:Y:S05]  /*254d0*/  WARPSYNC.COLLECTIVE R203, `(.L_x_23220) ;  /* 0x00000000cb087348 */ /* 0x000fea0003c00000 */
[----:B------:R0:W1:Y:S02]  /*254e0*/  SHFL.BFLY P6, R204, R206, R205, R208 ;  /* 0x0c0000cdcecc7389 */ /* 0x00006400000c00d0 */
[----:B01----:R-:W-:Y:S01]  /*254f0*/  ENDCOLLECTIVE ;  /* 0x000000000000791b */ /* 0x003fe20003800000 */
.L_x_23220:
[----:B------:R-:W-:Y:S01]  /*25500*/  HFMA2.MMA R205, -RZ, RZ, 0, 4.76837158203125e-07 ;  /* 0x00000008ffcd7435 */ /* 0x000fe200000001ff */
[----:B------:R-:W-:-:S05]  /*25510*/  MOV R143, R204 ;  /* 0x000000cc008f7202 */ /* 0x000fca0000000f00 */
[----:B------:R-:W-:-:S04]  /*25520*/  FADD.FTZ R143, R142, R143 ;  /* 0x0000008f8e8f7221 */ /* 0x000fc80000010000 */
[----:B------:R-:W-:-:S07]  /*25530*/  IMAD.MOV.U32 R206, RZ, RZ, R143 ;  /* 0x000000ffffce7224 */ /* 0x000fce00078e008f */
[----:B------:R-:W-:Y:S05]  /*25540*/  WARPSYNC.COLLECTIVE R203, `(.L_x_23221) ;  /* 0x00000000cb087348 */ /* 0x000fea0003c00000 */
[----:B------:R0:W1:Y:S02]  /*25550*/  SHFL.BFLY P6, R204, R206, R205, R208 ;  /* 0x0c0000cdcecc7389 */ /* 0x00006400000c00d0 */
[----:B01----:R-:W-:Y:S01]  /*25560*/  ENDCOLLECTIVE ;  /* 0x000000000000791b */ /* 0x003fe20003800000 */
.L_x_23221:
[----:B------:R-:W-:Y:S02]  /*25570*/  IMAD.MOV.U32 R205, RZ, RZ, 0x10 ;  /* 0x00000010ffcd7424 */ /* 0x000fe400078e00ff */
[----:B------:R-:W-:-:S04]  /*25580*/  IMAD.MOV.U32 R202, RZ, RZ, R204 ;  /* 0x000000ffffca7224 */ /* 0x000fc800078e00cc */
[----:B------:R-:W-:-:S05]  /*25590*/  FADD.FTZ R202, R143, R202 ;  /* 0x000000ca8fca7221 */ /* 0x000fca0000010000 */
[----:B------:R-:W-:-:S07]  /*255a0*/  MOV R206, R202 ;  /* 0x000000ca00ce7202 */ /* 0x000fce0000000f00 */
[----:B------:R-:W-:Y:S05]  /*255b0*/  WARPSYNC.COLLECTIVE R203, `(.L_x_23222) ;  /* 0x00000000cb087348 */ /* 0x000fea0003c00000 */
[----:B------:R0:W1:Y:S02]  /*255c0*/  SHFL.BFLY P6, R204, R206, R205, R208 ;  /* 0x0c0000cdcecc7389 */ /* 0x00006400000c00d0 */
[----:B01----:R-:W-:Y:S01]  /*255d0*/  ENDCOLLECTIVE ;  /* 0x000000000000791b */ /* 0x003fe20003800000 */
.L_x_23222:
[----:B------:R-:W-:Y:S01]  /*255e0*/  MOV R199, R204 ;  /* 0x000000cc00c77202 */ /* 0x000fe20000000f00 */
[----:B------:R-:W-:Y:S06]  /*255f0*/  BRA `(.L_x_23223) ;  /* 0xffffffe400947947 */ /* 0x000fec000383ffff */
.L_x_23224:
        /* <DEDUP_REMOVED lines=16> */
.L_x_40154:


//--------------------- .text._ZN10layer_norm31ln_parallel_residual_fwd_kernelINS_13Kernel_traitsIf6__halfS2_S2_fjLj1536ELj1ELj4ELj1ELj16ENS_18Kernel_traits_baseILj1536EfS2_S2_S2_fjLj128EEEEELb1ELb1ELb1EEEvNS_9FwdParamsE --------------------------
	.section	.text._ZN10layer_norm31ln_parallel_residual_fwd_kernelINS_13Kernel_traitsIf6__halfS2_S2_fjLj1536ELj1ELj4ELj1ELj16ENS_18Kernel_traits_baseILj1536EfS2_S2_S2_fjLj128EEEEELb1ELb1ELb1EEEvNS_9FwdParamsE,"ax",@progbits
	.align	128
        .global         _ZN10layer_norm31ln_parallel_residual_fwd_kernelINS_13Kernel_traitsIf6__halfS2_S2_fjLj1536ELj1ELj4ELj1ELj16ENS_18Kernel_traits_baseILj1536EfS2_S2_S2_fjLj128EEEEELb1ELb1ELb1EEEvNS_9FwdParamsE
        .type           _ZN10layer_norm31ln_parallel_residual_fwd_kernelINS_13Kernel_traitsIf6__halfS2_S2_fjLj1536ELj1ELj4ELj1ELj16ENS_18Kernel_traits_baseILj1536EfS2_S2_S2_fjLj128EEEEELb1ELb1ELb1EEEvNS_9FwdParamsE,@function
        .size           _ZN10layer_norm31ln_parallel_residual_fwd_kernelINS_13Kernel_traitsIf6__halfS2_S2_fjLj1536ELj1ELj4ELj1ELj16ENS_18Kernel_traits_baseILj1536EfS2_S2_S2_fjLj128EEEEELb1ELb1ELb1EEEvNS_9FwdParamsE,(.L_x_40155 - _ZN10layer_norm31ln_parallel_residual_fwd_kernelINS_13Kernel_traitsIf6__halfS2_S2_fjLj1536ELj1ELj4ELj1ELj16ENS_18Kernel_traits_baseILj1536EfS2_S2_S2_fjLj128EEEEELb1ELb1ELb1EEEvNS_9FwdParamsE)
        .other          _ZN10layer_norm31ln_parallel_residual_fwd_kernelINS_13Kernel_traitsIf6__halfS2_S2_fjLj1536ELj1ELj4ELj1ELj16ENS_18Kernel_traits_baseILj1536EfS2_S2_S2_fjLj128EEEEELb1ELb1ELb1EEEvNS_9FwdParamsE,@"STO_CUDA_ENTRY STV_DEFAULT"
_ZN10layer_norm31ln_parallel_residual_fwd_kernelINS_13Kernel_traitsIf6__halfS2_S2_fjLj1536ELj1ELj4ELj1ELj16ENS_18Kernel_traits_baseILj1536EfS2_S2_S2_fjLj128EEEEELb1ELb1ELb1EEEvNS_9FwdParamsE:
.text._ZN10layer_norm31ln_parallel_residual_fwd_kernelINS_13Kernel_traitsIf6__halfS2_S2_fjLj1536ELj1ELj4ELj1ELj16ENS_18Kernel_traits_baseILj1536EfS2_S2_S2_fjLj128EEEEELb1ELb1ELb1EEEvNS_9FwdParamsE:
        /* <DEDUP_REMOVED lines=169> */
.L_x_24001:
        /* <DEDUP_REMOVED lines=28> */
.L_x_23227:
[----:B------:R-:W-:-:S07]  /*0c50*/  MOV R145, R30 ;  /* 0x0000001e00917202 */ /* 0x000fce0000000f00 */
.L_x_23228:
[----:B------:R-:W-:Y:S05]  /*0c60*/  BSYNC B1 ;  /* 0x0000000000017941 */ /* 0x000fea0003800000 */
.L_x_23226:
        /* <DEDUP_REMOVED lines=16> */
.L_x_23232:
[----:B------:R-:W-:Y:S05]  /*0d70*/  BSYNC B2 ;  /* 0x0000000000027941 */ /* 0x000fea0003800000 */
.L_x_23231:
        /* <DEDUP_REMOVED lines=44> */
.L_x_23230:
[----:B------:R-:W-:Y:S05]  /*1040*/  BSYNC B1 ;  /* 0x0000000000017941 */ /* 0x000fea0003800000 */
.L_x_23229:
[----:B------:R-:W0:Y:S01]  /*1050*/  LDC R153, c[0x0][0x294] ;  /* 0x0000a500ff997b82 */ /* 0x000e220000000800 */
[----:B------:R-:W-:Y:S01]  /*1060*/  I2FP.F32.U32 R146, R145 ;  /* 0x0000009100927245 */ /* 0x000fe20000201000 */
[----:B------:R-:W-:Y:S01]  /*1070*/  IMAD.MOV.U32 R155, RZ, RZ, 0x2f800000 ;  /* 0x2f800000ff9b7424 */ /* 0x000fe200078e00ff */
[----:B------:R-:W-:Y:S01]  /*1080*/  ISETP.NE.U32.AND P2, PT, RZ, UR20, PT ;  /* 0x00000014ff007c0c */ /* 0x000fe2000bf45070 */
[----:B-----5:R-:W-:Y:S01]  /*1090*/  HADD2.F32 R145, -RZ, R140.H0_H0 ;  /* 0x2000008cff917230 */ /* 0x020fe20000004100 */
[----:B------:R-:W-:Y:S01]  /*10a0*/  LOP3.LUT R27, R27, 0xffffffdf, RZ, 0xc0, !PT ;  /* 0xffffffdf1b1b7812 */ /* 0x000fe200078ec0ff */
[----:B------:R-:W-:Y:S01]  /*10b0*/  FFMA.FTZ R146, R146, R155, 1.1641532182693481445e-10 ;  /* 0x2f00000092927423 */ /* 0x000fe2000001009b */
[----:B------:R-:W-:Y:S01]  /*10c0*/  ISETP.NE.AND.EX P2, PT, RZ, UR21, PT, P2 ;  /* 0x00000015ff007c0c */ /* 0x000fe2000bf45320 */
        /* <DEDUP_REMOVED lines=12> */
.L_x_23233:
        /* <DEDUP_REMOVED lines=12> */
.L_x_23236:
[----:B------:R-:W-:-:S07]  /*1250*/  MOV R152, R30 ;  /* 0x0000001e00987202 */ /* 0x000fce0000000f00 */
.L_x_23237:
[----:B------:R-:W-:Y:S05]  /*1260*/  BSYNC B1 ;  /* 0x0000000000017941 */ /* 0x000fea0003800000 */
.L_x_23235:
        /* <DEDUP_REMOVED lines=16> */
.L_x_23241:
[----:B------:R-:W-:Y:S05]  /*1370*/  BSYNC B2 ;  /* 0x0000000000027941 */ /* 0x000fea0003800000 */
.L_x_23240:
        /* <DEDUP_REMOVED lines=43> */
.L_x_23239:
[----:B------:R-:W-:Y:S05]  /*1630*/  BSYNC B1 ;  /* 0x0000000000017941 */ /* 0x000fea0003800000 */
.L_x_23238:
        /* <DEDUP_REMOVED lines=10> */
.L_x_23234:
        /* <DEDUP_REMOVED lines=12> */
.L_x_23243:
[----:B------:R-:W-:-:S07]  /*17a0*/  IMAD.MOV.U32 R152, RZ, RZ, R30 ;  /* 0x000000ffff987224 */ /* 0x000fce00078e001e */
.L_x_23244:
[----:B------:R-:W-:Y:S05]  /*17b0*/  BSYNC B1 ;  /* 0x0000000000017941 */ /* 0x000fea0003800000 */
.L_x_23242:
        /* <DEDUP_REMOVED lines=16> */
.L_x_23248:
[----:B------:R-:W-:Y:S05]  /*18c0*/  BSYNC B2 ;  /* 0x0000000000027941 */ /* 0x000fea0003800000 */
.L_x_23247:
        /* <DEDUP_REMOVED lines=44> */
.L_x_23246:
[----:B------:R-:W-:Y:S05]  /*1b90*/  BSYNC B1 ;  /* 0x0000000000017941 */ /* 0x000fea0003800000 */
.L_x_23245:
        /* <DEDUP_REMOVED lines=15> */
.L_x_23249:
        /* <DEDUP_REMOVED lines=12> */
.L_x_23252:
[----:B------:R-:W-:-:S07]  /*1d50*/  IMAD.MOV.U32 R152, RZ, RZ, R30 ;  /* 0x000000ffff987224 */ /* 0x000fce00078e001e */
.L_x_23253:
[----:B------:R-:W-:Y:S05]  /*1d60*/  BSYNC B1 ;  /* 0x0000000000017941 */ /* 0x000fea0003800000 */
.L_x_23251:
        /* <DEDUP_REMOVED lines=16> */
.L_x_23257:
[----:B------:R-:W-:Y:S05]  /*1e70*/  BSYNC B2 ;  /* 0x0000000000027941 */ /* 0x000fea0003800000 */
.L_x_23256:
        /* <DEDUP_REMOVED lines=43> */
.L_x_23255:
[----:B------:R-:W-:Y:S05]  /*2130*/  BSYNC B1 ;  /* 0x0000000000017941 */ /* 0x000fea0003800000 */
.L_x_23254:
        /* <DEDUP_REMOVED lines=10> */
.L_x_23250:
        /* <DEDUP_REMOVED lines=12> */
.L_x_23259:
[----:B------:R-:W-:-:S07]  /*22a0*/  MOV R147, R30 ;  /* 0x0000001e00937202 */ /* 0x000fce0000000f00 */
.L_x_23260:
[----:B------:R-:W-:Y:S05]  /*22b0*/  BSYNC B1 ;  /* 0x0000000000017941 */ /* 0x000fea0003800000 */
.L_x_23258:
        /* <DEDUP_REMOVED lines=16> */
.L_x_23264:
[----:B------:R-:W-:Y:S05]  /*23c0*/  BSYNC B2 ;  /* 0x0000000000027941 */ /* 0x000fea0003800000 */
.L_x_23263:
        /* <DEDUP_REMOVED lines=44> */
.L_x_23262:
[----:B------:R-:W-:Y:S05]  /*2690*/  BSYNC B1 ;  /* 0x0000000000017941 */ /* 0x000fea0003800000 */
.L_x_23261:
        /* <DEDUP_REMOVED lines=15> */
.L_x_23265:
        /* <DEDUP_REMOVED lines=12> */
.L_x_23268:
[----:B------:R-:W-:-:S07]  /*2850*/  IMAD.MOV.U32 R32, RZ, RZ, R30 ;  /* 0x000000ffff207224 */ /* 0x000fce00078e001e */
.L_x_23269:
[----:B------:R-:W-:Y:S05]  /*2860*/  BSYNC B1 ;  /* 0x0000000000017941 */ /* 0x000fea0003800000 */
.L_x_23267:
        /* <DEDUP_REMOVED lines=16> */
.L_x_23273:
[----:B------:R-:W-:Y:S05]  /*2970*/  BSYNC B2 ;  /* 0x0000000000027941 */ /* 0x000fea0003800000 */
.L_x_23272:
        /* <DEDUP_REMOVED lines=44> */
.L_x_23271:
[----:B------:R-:W-:Y:S05]  /*2c40*/  BSYNC B1 ;  /* 0x0000000000017941 */ /* 0x000fea0003800000 */
.L_x_23270:
        /* <DEDUP_REMOVED lines=10> */
.L_x_23266:
        /* <DEDUP_REMOVED lines=12> */
.L_x_23275:
[----:B------:R-:W-:-:S07]  /*2db0*/  IMAD.MOV.U32 R152, RZ, RZ, R30 ;  /* 0x000000ffff987224 */ /* 0x000fce00078e001e */
.L_x_23276:
[----:B------:R-:W-:Y:S05]  /*2dc0*/  BSYNC B1 ;  /* 0x0000000000017941 */ /* 0x000fea0003800000 */
.L_x_23274:
        /* <DEDUP_REMOVED lines=16> */
.L_x_23280:
[----:B------:R-:W-:Y:S05]  /*2ed0*/  BSYNC B2 ;  /* 0x0000000000027941 */ /* 0x000fea0003800000 */
.L_x_23279:
        /* <DEDUP_REMOVED lines=44> */
.L_x_23278:
[----:B------:R-:W-:Y:S05]  /*31a0*/  BSYNC B1 ;  /* 0x0000000000017941 */ /* 0x000fea0003800000 */
.L_x_23277:
        /* <DEDUP_REMOVED lines=10> */
[----:B------:R-:W-:Y:S02]  /*3250*/  HADD2.F32 R141, -RZ, R137.H1_H1 ;  /* 0x30000089ff8d7230 */ /* 0x000fe40000004100 */
[----:B------:R-:W-:-:S03]  /*3260*/  IMAD.MOV.U32 R140, RZ, RZ, R148 ;  /* 0x000000ffff8c7224 */ /* 0x000fc600078e0094 */
[----:B------:R-:W-:Y:S01]  /*3270*/  FADD.FTZ R150, R150, R141 ;  /* 0x0000008d96967221 */ /* 0x000fe20000010000 */
[----:B------:R-:W-:Y:S06]  /*3280*/  BRA `(.L_x_23282) ;  /* 0x0000000400587947 */ /* 0x000fec0003800000 */
.L_x_23281:
        /* <DEDUP_REMOVED lines=12> */
.L_x_23284:
[----:B------:R-:W-:-:S07]  /*3350*/  IMAD.MOV.U32 R33, RZ, RZ, R30 ;  /* 0x000000ffff217224 */ /* 0x000fce00078e001e */
.L_x_23285:
[----:B------:R-:W-:Y:S05]  /*3360*/  BSYNC B1 ;  /* 0x0000000000017941 */ /* 0x000fea0003800000 */
.L_x_23283:
        /* <DEDUP_REMOVED lines=16> */
.L_x_23289:
[----:B------:R-:W-:Y:S05]  /*3470*/  BSYNC B2 ;  /* 0x0000000000027941 */ /* 0x000fea0003800000 */
.L_x_23288:
        /* <DEDUP_REMOVED lines=44> */
.L_x_23287:
[----:B------:R-:W-:Y:S05]  /*3740*/  BSYNC B1 ;  /* 0x0000000000017941 */ /* 0x000fea0003800000 */
.L_x_23286:
        /* <DEDUP_REMOVED lines=10> */
.L_x_23282:
        /* <DEDUP_REMOVED lines=12> */
.L_x_23291:
[----:B------:R-:W-:-:S07]  /*38b0*/  IMAD.MOV.U32 R151, RZ, RZ, R30 ;  /* 0x000000ffff977224 */ /* 0x000fce00078e001e */
.L_x_23292:
[----:B------:R-:W-:Y:S05]  /*38c0*/  BSYNC B1 ;  /* 0x0000000000017941 */ /* 0x000fea0003800000 */
.L_x_23290:
        /* <DEDUP_REMOVED lines=16> */
.L_x_23296:
[----:B------:R-:W-:Y:S05]  /*39d0*/  BSYNC B2 ;  /* 0x0000000000027941 */ /* 0x000fea0003800000 */
.L_x_23295:
        /* <DEDUP_REMOVED lines=44> */
.L_x_23294:
[----:B------:R-:W-:Y:S05]  /*3ca0*/  BSYNC B1 ;  /* 0x0000000000017941 */ /* 0x000fea0003800000 */
.L_x_23293:
        /* <DEDUP_REMOVED lines=14> */
.L_x_23297:
        /* <DEDUP_REMOVED lines=12> */
.L_x_23300:
[----:B------:R-:W-:-:S07]  /*3e50*/  MOV R34, R30 ;  /* 0x0000001e00227202 */ /* 0x000fce0000000f00 */
.L_x_23301:
[----:B------:R-:W-:Y:S05]  /*3e60*/  BSYNC B1 ;  /* 0x0000000000017941 */ /* 0x000fea0003800000 */
.L_x_23299:
        /* <DEDUP_REMOVED lines=16> */
.L_x_23305:
[----:B------:R-:W-:Y:S05]  /*3f70*/  BSYNC B2 ;  /* 0x0000000000027941 */ /* 0x000fea0003800000 */
.L_x_23304:
        /* <DEDUP_REMOVED lines=44> */
.L_x_23303:
[----:B------:R-:W-:Y:S05]  /*4240*/  BSYNC B1 ;  /* 0x0000000000017941 */ /* 0x000fea0003800000 */
.L_x_23302:
        /* <DEDUP_REMOVED lines=10> */
.L_x_23298:
        /* <DEDUP_REMOVED lines=12> */
.L_x_23307:
[----:B------:R-:W-:-:S07]  /*43b0*/  MOV R151, R30 ;  /* 0x0000001e00977202 */ /* 0x000fce0000000f00 */
.L_x_23308:
[----:B------:R-:W-:Y:S05]  /*43c0*/  BSYNC B1 ;  /* 0x0000000000017941 */ /* 0x000fea0003800000 */
.L_x_23306:
        /* <DEDUP_REMOVED lines=16> */
.L_x_23312:
[----:B------:R-:W-:Y:S05]  /*44d0*/  BSYNC B2 ;  /* 0x0000000000027941 */ /* 0x000fea0003800000 */
.L_x_23311:
        /* <DEDUP_REMOVED lines=44> */
.L_x_23310:
[----:B------:R-:W-:Y:S05]  /*47a0*/  BSYNC B1 ;  /* 0x0000000000017941 */ /* 0x000fea0003800000 */
.L_x_23309:
        /* <DEDUP_REMOVED lines=13> */
.L_x_23313:
        /* <DEDUP_REMOVED lines=12> */
.L_x_23316:
[----:B------:R-:W-:-:S07]  /*4940*/  IMAD.MOV.U32 R35, RZ, RZ, R30 ;  /* 0x000000ffff237224 */ /* 0x000fce00078e001e */
.L_x_23317:
[----:B------:R-:W-:Y:S05]  /*4950*/  BSYNC B1 ;  /* 0x0000000000017941 */ /* 0x000fea0003800000 */
.L_x_23315:
        /* <DEDUP_REMOVED lines=16> */
.L_x_23321:
[----:B------:R-:W-:Y:S05]  /*4a60*/  BSYNC B2 ;  /* 0x0000000000027941 */ /* 0x000fea0003800000 */
.L_x_23320:
        /* <DEDUP_REMOVED lines=44> */
.L_x_23319:
[----:B------:R-:W-:Y:S05]  /*4d30*/  BSYNC B1 ;  /* 0x0000000000017941 */ /* 0x000fea0003800000 */
.L_x_23318:
        /* <DEDUP_REMOVED lines=10> */
.L_x_23314:
        /* <DEDUP_REMOVED lines=12> */
.L_x_23323:
[----:B------:R-:W-:-:S07]  /*4ea0*/  IMAD.MOV.U32 R142, RZ, RZ, R30 ;  /* 0x000000ffff8e7224 */ /* 0x000fce00078e001e */
.L_x_23324:
[----:B------:R-:W-:Y:S05]  /*4eb0*/  BSYNC B1 ;  /* 0x0000000000017941 */ /* 0x000fea0003800000 */
.L_x_23322:
        /* <DEDUP_REMOVED lines=16> */
.L_x_23328:
[----:B------:R-:W-:Y:S05]  /*4fc0*/  BSYNC B2 ;  /* 0x0000000000027941 */ /* 0x000fea0003800000 */
.L_x_23327:
        /* <DEDUP_REMOVED lines=44> */
.L_x_23326:
[----:B------:R-:W-:Y:S05]  /*5290*/  BSYNC B1 ;  /* 0x0000000000017941 */ /* 0x000fea0003800000 */
.L_x_23325:
        /* <DEDUP_REMOVED lines=13> */
.L_x_23329:
        /* <DEDUP_REMOVED lines=12> */
.L_x_23332:
[----:B------:R-:W-:-:S07]  /*5430*/  IMAD.MOV.U32 R142, RZ, RZ, R30 ;  /* 0x000000ffff8e7224 */ /* 0x000fce00078e001e */
.L_x_23333:
[----:B------:R-:W-:Y:S05]  /*5440*/  BSYNC B1 ;  /* 0x0000000000017941 */ /* 0x000fea0003800000 */
.L_x_23331:
        /* <DEDUP_REMOVED lines=16> */
.L_x_23337:
[----:B------:R-:W-:Y:S05]  /*5550*/  BSYNC B2 ;  /* 0x0000000000027941 */ /* 0x000fea0003800000 */
.L_x_23336:
        /* <DEDUP_REMOVED lines=44> */
.L_x_23335:
[----:B------:R-:W-:Y:S05]  /*5820*/  BSYNC B1 ;  /* 0x0000000000017941 */ /* 0x000fea0003800000 */
.L_x_23334:
        /* <DEDUP_REMOVED lines=10> */
.L_x_23330:
        /* <DEDUP_REMOVED lines=12> */
.L_x_23339:
[----:B------:R-:W-:-:S07]  /*5990*/  IMAD.MOV.U32 R142, RZ, RZ, R30 ;  /* 0x000000ffff8e7224 */ /* 0x000fce00078e001e */
.L_x_23340:
[----:B------:R-:W-:Y:S05]  /*59a0*/  BSYNC B1 ;  /* 0x0000000000017941 */ /* 0x000fea0003800000 */
.L_x_23338:
        /* <DEDUP_REMOVED lines=16> */
.L_x_23344:
[----:B------:R-:W-:Y:S05]  /*5ab0*/  BSYNC B2 ;  /* 0x0000000000027941 */ /* 0x000fea0003800000 */
.L_x_23343:
        /* <DEDUP_REMOVED lines=44> */
.L_x_23342:
[----:B------:R-:W-:Y:S05]  /*5d80*/  BSYNC B1 ;  /* 0x0000000000017941 */ /* 0x000fea0003800000 */
.L_x_23341:
        /* <DEDUP_REMOVED lines=13> */
.L_x_23345:
        /* <DEDUP_REMOVED lines=12> */
.L_x_23348:
[----:B------:R-:W-:-:S07]  /*5f20*/  MOV R157, R30 ;  /* 0x0000001e009d7202 */ /* 0x000fce0000000f00 */
.L_x_23349:
[----:B------:R-:W-:Y:S05]  /*5f30*/  BSYNC B1 ;  /* 0x0000000000017941 */ /* 0x000fea0003800000 */
.L_x_23347:
        /* <DEDUP_REMOVED lines=18> */
.L_x_23353:
[----:B------:R-:W-:Y:S05]  /*6060*/  BSYNC B2 ;  /* 0x0000000000027941 */ /* 0x000fea0003800000 */
.L_x_23352:
        /* <DEDUP_REMOVED lines=44> */
.L_x_23351:
[----:B------:R-:W-:Y:S05]  /*6330*/  BSYNC B1 ;  /* 0x0000000000017941 */ /* 0x000fea0003800000 */
.L_x_23350:
        /* <DEDUP_REMOVED lines=10> */
.L_x_23346:
[----:B------:R-:W-:Y:S01]  /*63e0*/  P2R R140, PR, RZ, 0x4 ;  /* 0x00000004ff8c7803 */ /* 0x000fe20000000000 */
[----:B------:R-:W-:Y:S01]  /*63f0*/  IMAD.SHL.U32 R176, R144, 0x8, RZ ;  /* 0x0000000890b07824 */ /* 0x000fe200078e00ff */
[----:B------:R-:W-:Y:S01]  /*6400*/  ISETP.NE.AND P2, PT, R148, RZ, PT ;  /* 0x000000ff9400720c */ /* 0x000fe20003f45270 */
[----:B------:R-:W0:Y:S01]  /*6410*/  @P1 LDC.64 R170, c[0x0][0x230] ;  /* 0x00008c00ffaa1b82 */ /* 0x000e220000000a00 */
[----:B------:R-:W-:Y:S02]  /*6420*/  SEL R142, RZ, 0x100, P3 ;  /* 0x00000100ff8e7807 */ /* 0x000fe40001800000 */
[----:B------:R-:W-:Y:S02]  /*6430*/  SEL R143, RZ, 0x1000000, P5 ;  /* 0x01000000ff8f7807 */ /* 0x000fe40002800000 */
[----:B------:R-:W-:Y:S02]  /*6440*/  SEL R141, RZ, 0x10000, P4 ;  /* 0x00010000ff8d7807 */ /* 0x000fe40002000000 */
[----:B------:R-:W-:-:S02]  /*6450*/  ISETP.NE.AND P3, PT, R168, RZ, PT ;  /* 0x000000ffa800720c */ /* 0x000fc40003f65270 */
[C---:B------:R-:W-:Y:S01]  /*6460*/  LOP3.LUT P5, RZ, R27.reuse, 0x10, RZ, 0xc0, !PT ;  /* 0x000000101bff7812 */ /* 0x040fe200078ac0ff */
[----:B------:R-:W1:Y:S01]  /*6470*/  @P0 LDC.64 R168, c[0x0][0x228] ;  /* 0x00008a00ffa80b82 */ /* 0x000e620000000a00 */
[----:B------:R-:W-:Y:S02]  /*6480*/  LOP3.LUT P4, RZ, R27, 0x8, RZ, 0xc0, !PT ;  /* 0x000000081bff7812 */ /* 0x000fe4000788c0ff */
[----:B------:R-:W-:Y:S02]  /*6490*/  SEL R175, RZ, 0x1, P2 ;  /* 0x00000001ffaf7807 */ /* 0x000fe40001000000 */
[----:B------:R-:W-:Y:S02]  /*64a0*/  ISETP.NE.AND P2, PT, R140, RZ, PT ;  /* 0x000000ff8c00720c */ /* 0x000fe40003f45270 */
[----:B------:R-:W-:Y:S02]  /*64b0*/  SEL R140, RZ, 0x1, P3 ;  /* 0x00000001ff8c7807 */ /* 0x000fe40001800000 */
[----:B------:R-:W-:-:S02]  /*64c0*/  SEL R160, RZ, 0x1, P4 ;  /* 0x00000001ffa07807 */ /* 0x000fc40002000000 */
[----:B------:R-:W-:Y:S02]  /*64d0*/  SEL R166, RZ, 0x1, P5 ;  /* 0x00000001ffa67807 */ /* 0x000fe40002800000 */
        /* <DEDUP_REMOVED lines=9> */
[----:B------:R-:W-:Y:S02]  /*6570*/  SHF.R.U32.HI R178, RZ, 0x1d, R144 ;  /* 0x0000001dffb27819 */ /* 0x000fe40000011690 */
[----:B------:R-:W-:Y:S02]  /*6580*/  LOP3.LUT R160, R166, R140, R160, 0xfe, !PT ;  /* 0x0000008ca6a07212 */ /* 0x000fe400078efea0 */
[----:B------:R-:W-:Y:S02]  /*6590*/  IADD3 R174, P3, R176, UR12, RZ ;  /* 0x0000000cb0ae7c10 */ /* 0x000fe4000ff7e0ff */
[----:B------:R-:W-:Y:S02]  /*65a0*/  F2FP.F16.F32.PACK_AB R143, R162, R151 ;  /* 0x00000097a28f723e */ /* 0x000fe400000000ff */
[----:B------:R-:W-:Y:S02]  /*65b0*/  F2FP.F16.F32.PACK_AB R142, R152, R149 ;  /* 0x00000095988e723e */ /* 0x000fe400000000ff */
[----:B------:R-:W-:-:S02]  /*65c0*/  F2FP.F16.F32.PACK_AB R141, R150, R147 ;  /* 0x00000093968d723e */ /* 0x000fc400000000ff */
[----:B------:R-:W-:Y:S02]  /*65d0*/  F2FP.F16.F32.PACK_AB R140, R146, R145 ;  /* 0x00000091928c723e */ /* 0x000fe400000000ff */
[----:B------:R-:W-:Y:S02]  /*65e0*/  LOP3.LUT R161, R167, R175, R161, 0xfe, !PT ;  /* 0x000000afa7a17212 */ /* 0x000fe400078efea1 */
[----:B------:R-:W-:Y:S01]  /*65f0*/  IADD3.X R175, R178, UR13, RZ, P3, !PT ;  /* 0x0000000db2af7c10 */ /* 0x000fe20009ffe4ff */
[----:B------:R2:W-:Y:S01]  /*6600*/  STG.E.128 desc[UR4][R172.64], R140 ;  /* 0x0000008cac007986 */ /* 0x0005e2000c101d04 */
[----:B------:R-:W-:Y:S02]  /*6610*/  LOP3.LUT R160, R160, R177, RZ, 0xfc, !PT ;  /* 0x000000b1a0a07212 */ /* 0x000fe400078efcff */
[----:B------:R-:W-:-:S03]  /*6620*/  IADD3 R148, R144, 0x20, RZ ;  /* 0x0000002090947810 */ /* 0x000fc60007ffe0ff */
[----:B------:R2:W-:Y:S02]  /*6630*/  STG.E.64 desc[UR4][R174.64], R160 ;  /* 0x000000a0ae007986 */ /* 0x0005e4000c101b04 */
[----:B------:R-:W-:-:S04]  /*6640*/  IMAD.WIDE.U32 R166, R148, 0x10, R164 ;  /* 0x0000001094a67825 */ /* 0x000fc800078e00a4 */
[----:B-1----:R-:W-:-:S04]  /*6650*/  @P0 IMAD.WIDE.U32 R168, R148, 0x10, R168 ;  /* 0x0000001094a80825 */ /* 0x002fc800078e00a8 */
[----:B0-----:R-:W-:Y:S01]  /*6660*/  @P1 IMAD.WIDE.U32 R170, R148, 0x10, R170 ;  /* 0x0000001094aa1825 */ /* 0x001fe200078e00aa */
        /* <DEDUP_REMOVED lines=21> */
.L_x_23354:
[----:B------:R1:W5:Y:S04]  /*67c0*/  @P0 LDG.E.128 R132, desc[UR4][R168.64] ;  /* 0x00000004a8840981 */ /* 0x000368000c1e1d00 */
[----:B------:R1:W5:Y:S04]  /*67d0*/  @P1 LDG.E.128 R136, desc[UR4][R170.64] ;  /* 0x00000004aa881981 */ /* 0x000368000c1e1d00 */
[----:B0-2---:R1:W5:Y:S01]  /*67e0*/  LDG.E.128 R140, desc[UR4][R166.64] ;  /* 0x00000004a68c7981 */ /* 0x005362000c1e1d00 */
[C---:B------:R-:W-:Y:S01]  /*67f0*/  ISETP.NE.AND P3, PT, R163.reuse, 0x1, PT ;  /* 0x00000001a300780c */ /* 0x040fe20003f65270 */
[----:B------:R-:W-:Y:S01]  /*6800*/  BSSY B1, `(.L_x_23355) ;  /* 0x000000d000017945 */ /* 0x000fe20003800000 */
[----:B------:R-:W-:Y:S01]  /*6810*/  LOP3.LUT R160, R0, 0x1f, RZ, 0xc0, !PT ;  /* 0x0000001f00a07812 */ /* 0x000fe200078ec0ff */
[----:B------:R-:W-:-:S10]  /*6820*/  VIADD R161, R163, 0x1 ;  /* 0x00000001a3a17836 */ /* 0x000fd40000000000 */
        /* <DEDUP_REMOVED lines=9> */
.L_x_23356:
[----:B------:R-:W-:-:S07]  /*68c0*/  MOV R174, R30 ;  /* 0x0000001e00ae7202 */ /* 0x000fce0000000f00 */
.L_x_23357:
[----:B------:R-:W-:Y:S05]  /*68d0*/  BSYNC B1 ;  /* 0x0000000000017941 */ /* 0x000fea0003800000 */
.L_x_23355:
        /* <DEDUP_REMOVED lines=16> */
.L_x_23361:
[----:B------:R-:W-:Y:S05]  /*69e0*/  BSYNC B2 ;  /* 0x0000000000027941 */ /* 0x000fea0003800000 */
.L_x_23360:
        /* <DEDUP_REMOVED lines=44> */
.L_x_23359:
[----:B------:R-:W-:Y:S05]  /*6cb0*/  BSYNC B1 ;  /* 0x0000000000017941 */ /* 0x000fea0003800000 */
.L_x_23358:
        /* <DEDUP_REMOVED lines=15> */
.L_x_23362:
        /* <DEDUP_REMOVED lines=12> */
.L_x_23365:
[----:B------:R-:W-:-:S07]  /*6e70*/  IMAD.MOV.U32 R172, RZ, RZ, R30 ;  /* 0x000000ffffac7224 */ /* 0x000fce00078e001e */
.L_x_23366:
[----:B------:R-:W-:Y:S05]  /*6e80*/  BSYNC B1 ;  /* 0x0000000000017941 */ /* 0x000fea0003800000 */
.L_x_23364:
        /* <DEDUP_REMOVED lines=16> */
.L_x_23370:
[----:B------:R-:W-:Y:S05]  /*6f90*/  BSYNC B2 ;  /* 0x0000000000027941 */ /* 0x000fea0003800000 */
.L_x_23369:
        /* <DEDUP_REMOVED lines=43> */
.L_x_23368:
[----:B------:R-:W-:Y:S05]  /*7250*/  BSYNC B1 ;  /* 0x0000000000017941 */ /* 0x000fea0003800000 */
.L_x_23367:
        /* <DEDUP_REMOVED lines=10> */
.L_x_23363:
        /* <DEDUP_REMOVED lines=12> */
.L_x_23372:
[----:B------:R-:W-:-:S07]  /*73c0*/  IMAD.MOV.U32 R174, RZ, RZ, R30 ;  /* 0x000000ffffae7224 */ /* 0x000fce00078e001e */
.L_x_23373:
[----:B------:R-:W-:Y:S05]  /*73d0*/  BSYNC B1 ;  /* 0x0000000000017941 */ /* 0x000fea0003800000 */
.L_x_23371:
        /* <DEDUP_REMOVED lines=16> */
.L_x_23377:
[----:B------:R-:W-:Y:S05]  /*74e0*/  BSYNC B2 ;  /* 0x0000000000027941 */ /* 0x000fea0003800000 */
.L_x_23376:
        /* <DEDUP_REMOVED lines=44> */
.L_x_23375:
[----:B------:R-:W-:Y:S05]  /*77b0*/  BSYNC B1 ;  /* 0x0000000000017941 */ /* 0x000fea0003800000 */
.L_x_23374:
        /* <DEDUP_REMOVED lines=15> */
.L_x_23378:
        /* <DEDUP_REMOVED lines=12> */
.L_x_23381:
[----:B------:R-:W-:-:S07]  /*7970*/  MOV R171, R30 ;  /* 0x0000001e00ab7202 */ /* 0x000fce0000000f00 */
.L_x_23382:
[----:B------:R-:W-:Y:S05]  /*7980*/  BSYNC B1 ;  /* 0x0000000000017941 */ /* 0x000fea0003800000 */
.L_x_23380:
        /* <DEDUP_REMOVED lines=16> */
.L_x_23386:
[----:B------:R-:W-:Y:S05]  /*7a90*/  BSYNC B2 ;  /* 0x0000000000027941 */ /* 0x000fea0003800000 */
.L_x_23385:
        /* <DEDUP_REMOVED lines=43> */
.L_x_23384:
[----:B------:R-:W-:Y:S05]  /*7d50*/  BSYNC B1 ;  /* 0x0000000000017941 */ /* 0x000fea0003800000 */
.L_x_23383:
        /* <DEDUP_REMOVED lines=10> */
.L_x_23379:
        /* <DEDUP_REMOVED lines=12> */
.L_x_23388:
[----:B------:R-:W-:-:S07]  /*7ec0*/  IMAD.MOV.U32 R171, RZ, RZ, R30 ;  /* 0x000000ffffab7224 */ /* 0x000fce00078e001e */
.L_x_23389:
[----:B------:R-:W-:Y:S05]  /*7ed0*/  BSYNC B1 ;  /* 0x0000000000017941 */ /* 0x000fea0003800000 */
.L_x_23387:
        /* <DEDUP_REMOVED lines=16> */
.L_x_23393:
[----:B------:R-:W-:Y:S05]  /*7fe0*/  BSYNC B2 ;  /* 0x0000000000027941 */ /* 0x000fea0003800000 */
.L_x_23392:
        /* <DEDUP_REMOVED lines=44> */
.L_x_23391:
[----:B------:R-:W-:Y:S05]  /*82b0*/  BSYNC B1 ;  /* 0x0000000000017941 */ /* 0x000fea0003800000 */
.L_x_23390:
        /* <DEDUP_REMOVED lines=15> */
.L_x_23394:
        /* <DEDUP_REMOVED lines=12> */
.L_x_23397:
[----:B------:R-:W-:-:S07]  /*8470*/  IMAD.MOV.U32 R32, RZ, RZ, R30 ;  /* 0x000000ffff207224 */ /* 0x000fce00078e001e */
.L_x_23398:
[----:B------:R-:W-:Y:S05]  /*8480*/  BSYNC B1 ;  /* 0x0000000000017941 */ /* 0x000fea0003800000 */
.L_x_23396:
        /* <DEDUP_REMOVED lines=16> */
.L_x_23402:
[----:B------:R-:W-:Y:S05]  /*8590*/  BSYNC B2 ;  /* 0x0000000000027941 */ /* 0x000fea0003800000 */
.L_x_23401:
        /* <DEDUP_REMOVED lines=44> */
.L_x_23400:
[----:B------:R-:W-:Y:S05]  /*8860*/  BSYNC B1 ;  /* 0x0000000000017941 */ /* 0x000fea0003800000 */
.L_x_23399:
        /* <DEDUP_REMOVED lines=10> */
.L_x_23395:
        /* <DEDUP_REMOVED lines=12> */
.L_x_23404:
[----:B------:R-:W-:-:S07]  /*89d0*/  IMAD.MOV.U32 R176, RZ, RZ, R30 ;  /* 0x000000ffffb07224 */ /* 0x000fce00078e001e */
.L_x_23405:
[----:B------:R-:W-:Y:S05]  /*89e0*/  BSYNC B1 ;  /* 0x0000000000017941 */ /* 0x000fea0003800000 */
.L_x_23403:
        /* <DEDUP_REMOVED lines=16> */
.L_x_23409:
[----:B------:R-:W-:Y:S05]  /*8af0*/  BSYNC B2 ;  /* 0x0000000000027941 */ /* 0x000fea0003800000 */
.L_x_23408:
        /* <DEDUP_REMOVED lines=44> */
.L_x_23407:
[----:B------:R-:W-:Y:S05]  /*8dc0*/  BSYNC B1 ;  /* 0x0000000000017941 */ /* 0x000fea0003800000 */
.L_x_23406:
        /* <DEDUP_REMOVED lines=15> */
.L_x_23410:
        /* <DEDUP_REMOVED lines=12> */
.L_x_23413:
[----:B------:R-:W-:-:S07]  /*8f80*/  MOV R33, R30 ;  /* 0x0000001e00217202 */ /* 0x000fce0000000f00 */
.L_x_23414:
[----:B------:R-:W-:Y:S05]  /*8f90*/  BSYNC B1 ;  /* 0x0000000000017941 */ /* 0x000fea0003800000 */
.L_x_23412:
        /* <DEDUP_REMOVED lines=16> */
.L_x_23418:
[----:B------:R-:W-:Y:S05]  /*90a0*/  BSYNC B2 ;  /* 0x0000000000027941 */ /* 0x000fea0003800000 */
.L_x_23417:
        /* <DEDUP_REMOVED lines=44> */
.L_x_23416:
[----:B------:R-:W-:Y:S05]  /*9370*/  BSYNC B1 ;  /* 0x0000000000017941 */ /* 0x000fea0003800000 */
.L_x_23415:
        /* <DEDUP_REMOVED lines=10> */
.L_x_23411:
        /* <DEDUP_REMOVED lines=12> */
.L_x_23420:
[----:B------:R-:W-:-:S07]  /*94e0*/  MOV R161, R30 ;  /* 0x0000001e00a17202 */ /* 0x000fce0000000f00 */
.L_x_23421:
[----:B------:R-:W-:Y:S05]  /*94f0*/  BSYNC B1 ;  /* 0x0000000000017941 */ /* 0x000fea0003800000 */
.L_x_23419:
        /* <DEDUP_REMOVED lines=16> */
.L_x_23425:
[----:B------:R-:W-:Y:S05]  /*9600*/  BSYNC B2 ;  /* 0x0000000000027941 */ /* 0x000fea0003800000 */
.L_x_23424:
        /* <DEDUP_REMOVED lines=44> */
.L_x_23423:
[----:B------:R-:W-:Y:S05]  /*98d0*/  BSYNC B1 ;  /* 0x0000000000017941 */ /* 0x000fea0003800000 */
.L_x_23422:
        /* <DEDUP_REMOVED lines=15> */
.L_x_23426:
        /* <DEDUP_REMOVED lines=12> */
.L_x_23429:
[----:B------:R-:W-:-:S07]  /*9a90*/  IMAD.MOV.U32 R34, RZ, RZ, R30 ;  /* 0x000000ffff227224 */ /* 0x000fce00078e001e */
.L_x_23430:
[----:B------:R-:W-:Y:S05]  /*9aa0*/  BSYNC B1 ;  /* 0x0000000000017941 */ /* 0x000fea0003800000 */
.L_x_23428:
        /* <DEDUP_REMOVED lines=16> */
.L_x_23434:
[----:B------:R-:W-:Y:S05]  /*9bb0*/  BSYNC B2 ;  /* 0x0000000000027941 */ /* 0x000fea0003800000 */
.L_x_23433:
        /* <DEDUP_REMOVED lines=44> */
.L_x_23432:
[----:B------:R-:W-:Y:S05]  /*9e80*/  BSYNC B1 ;  /* 0x0000000000017941 */ /* 0x000fea0003800000 */
.L_x_23431:
        /* <DEDUP_REMOVED lines=10> */
.L_x_23427:
        /* <DEDUP_REMOVED lines=12> */
.L_x_23436:
[----:B------:R-:W-:-:S07]  /*9ff0*/  IMAD.MOV.U32 R161, RZ, RZ, R30 ;  /* 0x000000ffffa17224 */ /* 0x000fce00078e001e */
.L_x_23437:
[----:B------:R-:W-:Y:S05]  /*a000*/  BSYNC B1 ;  /* 0x0000000000017941 */ /* 0x000fea0003800000 */
.L_x_23435:
        /* <DEDUP_REMOVED lines=16> */
.L_x_23441:
[----:B------:R-:W-:Y:S05]  /*a110*/  BSYNC B2 ;  /* 0x0000000000027941 */ /* 0x000fea0003800000 */
.L_x_23440:
        /* <DEDUP_REMOVED lines=44> */
.L_x_23439:
[----:B------:R-:W-:Y:S05]  /*a3e0*/  BSYNC B1 ;  /* 0x0000000000017941 */ /* 0x000fea0003800000 */
.L_x_23438:
        /* <DEDUP_REMOVED lines=13> */
.L_x_23442:
        /* <DEDUP_REMOVED lines=12> */
.L_x_23445:
[----:B------:R-:W-:-:S07]  /*a580*/  IMAD.MOV.U32 R35, RZ, RZ, R30 ;  /* 0x000000ffff237224 */ /* 0x000fce00078e001e */
.L_x_23446:
[----:B------:R-:W-:Y:S05]  /*a590*/  BSYNC B1 ;  /* 0x0000000000017941 */ /* 0x000fea0003800000 */
.L_x_23444:
        /* <DEDUP_REMOVED lines=16> */
.L_x_23450:
[----:B------:R-:W-:Y:S05]  /*a6a0*/  BSYNC B2 ;  /* 0x0000000000027941 */ /* 0x000fea0003800000 */
.L_x_23449:
        /* <DEDUP_REMOVED lines=44> */
.L_x_23448:
[----:B------:R-:W-:Y:S05]  /*a970*/  BSYNC B1 ;  /* 0x0000000000017941 */ /* 0x000fea0003800000 */
.L_x_23447:
        /* <DEDUP_REMOVED lines=10> */
.L_x_23443:
        /* <DEDUP_REMOVED lines=12> */
.L_x_23452:
[----:B------:R-:W-:-:S07]  /*aae0*/  IMAD.MOV.U32 R142, RZ, RZ, R30 ;  /* 0x000000ffff8e7224 */ /* 0x000fce00078e001e */
.L_x_23453:
[----:B------:R-:W-:Y:S05]  /*aaf0*/  BSYNC B1 ;  /* 0x0000000000017941 */ /* 0x000fea0003800000 */
.L_x_23451:
        /* <DEDUP_REMOVED lines=16> */
.L_x_23457:
[----:B------:R-:W-:Y:S05]  /*ac00*/  BSYNC B2 ;  /* 0x0000000000027941 */ /* 0x000fea0003800000 */
.L_x_23456:
        /* <DEDUP_REMOVED lines=44> */
.L_x_23455:
[----:B------:R-:W-:Y:S05]  /*aed0*/  BSYNC B1 ;  /* 0x0000000000017941 */ /* 0x000fea0003800000 */
.L_x_23454:
        /* <DEDUP_REMOVED lines=13> */
.L_x_23458:
        /* <DEDUP_REMOVED lines=12> */
.L_x_23461:
[----:B------:R-:W-:-:S07]  /*b070*/  MOV R142, R30 ;  /* 0x0000001e008e7202 */ /* 0x000fce0000000f00 */
.L_x_23462:
[----:B------:R-:W-:Y:S05]  /*b080*/  BSYNC B1 ;  /* 0x0000000000017941 */ /* 0x000fea0003800000 */
.L_x_23460:
        /* <DEDUP_REMOVED lines=16> */
.L_x_23466:
[----:B------:R-:W-:Y:S05]  /*b190*/  BSYNC B2 ;  /* 0x0000000000027941 */ /* 0x000fea0003800000 */
.L_x_23465:
        /* <DEDUP_REMOVED lines=44> */
.L_x_23464:
[----:B------:R-:W-:Y:S05]  /*b460*/  BSYNC B1 ;  /* 0x0000000000017941 */ /* 0x000fea0003800000 */
.L_x_23463:
        /* <DEDUP_REMOVED lines=10> */
.L_x_23459:
        /* <DEDUP_REMOVED lines=12> */
.L_x_23468:
[----:B------:R-:W-:-:S07]  /*b5d0*/  MOV R142, R30 ;  /* 0x0000001e008e7202 */ /* 0x000fce0000000f00 */
.L_x_23469:
[----:B------:R-:W-:Y:S05]  /*b5e0*/  BSYNC B1 ;  /* 0x0000000000017941 */ /* 0x000fea0003800000 */
.L_x_23467:
        /* <DEDUP_REMOVED lines=16> */
.L_x_23473:
[----:B------:R-:W-:Y:S05]  /*b6f0*/  BSYNC B2 ;  /* 0x0000000000027941 */ /* 0x000fea0003800000 */
.L_x_23472:
        /* <DEDUP_REMOVED lines=44> */
.L_x_23471:
[----:B------:R-:W-:Y:S05]  /*b9c0*/  BSYNC B1 ;  /* 0x0000000000017941 */ /* 0x000fea0003800000 */
.L_x_23470:
        /* <DEDUP_REMOVED lines=13> */
.L_x_23474:
        /* <DEDUP_REMOVED lines=12> */
.L_x_23477:
[----:B------:R-:W-:-:S07]  /*bb60*/  IMAD.MOV.U32 R157, RZ, RZ, R30 ;  /* 0x000000ffff9d7224 */ /* 0x000fce00078e001e */
.L_x_23478:
[----:B------:R-:W-:Y:S05]  /*bb70*/  BSYNC B1 ;  /* 0x0000000000017941 */ /* 0x000fea0003800000 */
.L_x_23476:
        /* <DEDUP_REMOVED lines=18> */
.L_x_23482:
[----:B------:R-:W-:Y:S05]  /*bca0*/  BSYNC B2 ;  /* 0x0000000000027941 */ /* 0x000fea0003800000 */
.L_x_23481:
        /* <DEDUP_REMOVED lines=44> */
.L_x_23480:
[----:B------:R-:W-:Y:S05]  /*bf70*/  BSYNC B1 ;  /* 0x0000000000017941 */ /* 0x000fea0003800000 */
.L_x_23479:
        /* <DEDUP_REMOVED lines=10> */
.L_x_23475:
        /* <DEDUP_REMOVED lines=60> */
.L_x_23483:
        /* <DEDUP_REMOVED lines=15> */
.L_x_23485:
[----:B------:R-:W-:-:S07]  /*c4d0*/  IMAD.MOV.U32 R188, RZ, RZ, R30 ;  /* 0x000000ffffbc7224 */ /* 0x000fce00078e001e */
.L_x_23486:
[----:B------:R-:W-:Y:S05]  /*c4e0*/  BSYNC B1 ;  /* 0x0000000000017941 */ /* 0x000fea0003800000 */
.L_x_23484:
        /* <DEDUP_REMOVED lines=16> */
.L_x_23490:
[----:B------:R-:W-:Y:S05]  /*c5f0*/  BSYNC B2 ;  /* 0x0000000000027941 */ /* 0x000fea0003800000 */
.L_x_23489:
        /* <DEDUP_REMOVED lines=44> */
.L_x_23488:
[----:B------:R-:W-:Y:S05]  /*c8c0*/  BSYNC B1 ;  /* 0x0000000000017941 */ /* 0x000fea0003800000 */
.L_x_23487:
        /* <DEDUP_REMOVED lines=15> */
.L_x_23491:
        /* <DEDUP_REMOVED lines=12> */
.L_x_23494:
[----:B------:R-:W-:-:S07]  /*ca80*/  MOV R186, R30 ;  /* 0x0000001e00ba7202 */ /* 0x000fce0000000f00 */
.L_x_23495:
[----:B------:R-:W-:Y:S05]  /*ca90*/  BSYNC B1 ;  /* 0x0000000000017941 */ /* 0x000fea0003800000 */
.L_x_23493:
        /* <DEDUP_REMOVED lines=16> */
.L_x_23499:
[----:B------:R-:W-:Y:S05]  /*cba0*/  BSYNC B2 ;  /* 0x0000000000027941 */ /* 0x000fea0003800000 */
.L_x_23498:
        /* <DEDUP_REMOVED lines=43> */
[----:B------:R-:W-:-:S07]  /*ce60*/  IMAD.MOV.U32 R28, RZ, RZ, R178 ;  /* 0x000000ffff1c7224 */ /* 0x000fce00078e00b2 */
.L_x_23497:
[----:B------:R-:W-:Y:S05]  /*ce70*/  BSYNC B1 ;  /* 0x0000000000017941 */ /* 0x000fea0003800000 */
.L_x_23496:
        /* <DEDUP_REMOVED lines=10> */
.L_x_23492:
        /* <DEDUP_REMOVED lines=12> */
.L_x_23501:
[----:B------:R-:W-:-:S07]  /*cfe0*/  IMAD.MOV.U32 R188, RZ, RZ, R30 ;  /* 0x000000ffffbc7224 */ /* 0x000fce00078e001e */
.L_x_23502:
[----:B------:R-:W-:Y:S05]  /*cff0*/  BSYNC B1 ;  /* 0x0000000000017941 */ /* 0x000fea0003800000 */
.L_x_23500:
        /* <DEDUP_REMOVED lines=16> */
.L_x_23506:
[----:B------:R-:W-:Y:S05]  /*d100*/  BSYNC B2 ;  /* 0x0000000000027941 */ /* 0x000fea0003800000 */
.L_x_23505:
        /* <DEDUP_REMOVED lines=44> */
.L_x_23504:
[----:B------:R-:W-:Y:S05]  /*d3d0*/  BSYNC B1 ;  /* 0x0000000000017941 */ /* 0x000fea0003800000 */
.L_x_23503:
        /* <DEDUP_REMOVED lines=15> */
.L_x_23507:
        /* <DEDUP_REMOVED lines=12> */
.L_x_23510:
[----:B------:R-:W-:-:S07]  /*d590*/  MOV R177, R30 ;  /* 0x0000001e00b17202 */ /* 0x000fce0000000f00 */
.L_x_23511:
[----:B------:R-:W-:Y:S05]  /*d5a0*/  BSYNC B1 ;  /* 0x0000000000017941 */ /* 0x000fea0003800000 */
.L_x_23509:
        /* <DEDUP_REMOVED lines=16> */
.L_x_23515:
[----:B------:R-:W-:Y:S05]  /*d6b0*/  BSYNC B2 ;  /* 0x0000000000027941 */ /* 0x000fea0003800000 */
.L_x_23514:
        /* <DEDUP_REMOVED lines=43> */
.L_x_23513:
[----:B------:R-:W-:Y:S05]  /*d970*/  BSYNC B1 ;  /* 0x0000000000017941 */ /* 0x000fea0003800000 */
.L_x_23512:
        /* <DEDUP_REMOVED lines=10> */
.L_x_23508:
        /* <DEDUP_REMOVED lines=12> */
.L_x_23517:
[----:B------:R-:W-:-:S07]  /*dae0*/  MOV R186, R30 ;  /* 0x0000001e00ba7202 */ /* 0x000fce0000000f00 */
.L_x_23518:
[----:B------:R-:W-:Y:S05]  /*daf0*/  BSYNC B1 ;  /* 0x0000000000017941 */ /* 0x000fea0003800000 */
.L_x_23516:
        /* <DEDUP_REMOVED lines=16> */
.L_x_23522:
[----:B------:R-:W-:Y:S05]  /*dc00*/  BSYNC B2 ;  /* 0x0000000000027941 */ /* 0x000fea0003800000 */
.L_x_23521:
        /* <DEDUP_REMOVED lines=44> */
.L_x_23520:
[----:B------:R-:W-:Y:S05]  /*ded0*/  BSYNC B1 ;  /* 0x0000000000017941 */ /* 0x000fea0003800000 */
.L_x_23519:
        /* <DEDUP_REMOVED lines=15> */
.L_x_23523:
        /* <DEDUP_REMOVED lines=12> */
.L_x_23526:
[----:B------:R-:W-:-:S07]  /*e090*/  IMAD.MOV.U32 R32, RZ, RZ, R30 ;  /* 0x000000ffff207224 */ /* 0x000fce00078e001e */
.L_x_23527:
[----:B------:R-:W-:Y:S05]  /*e0a0*/  BSYNC B1 ;  /* 0x0000000000017941 */ /* 0x000fea0003800000 */
.L_x_23525:
        /* <DEDUP_REMOVED lines=16> */
.L_x_23531:
[----:B------:R-:W-:Y:S05]  /*e1b0*/  BSYNC B2 ;  /* 0x0000000000027941 */ /* 0x000fea0003800000 */
.L_x_23530:
        /* <DEDUP_REMOVED lines=44> */
.L_x_23529:
[----:B------:R-:W-:Y:S05]  /*e480*/  BSYNC B1 ;  /* 0x0000000000017941 */ /* 0x000fea0003800000 */
.L_x_23528:
        /* <DEDUP_REMOVED lines=10> */
.L_x_23524:
        /* <DEDUP_REMOVED lines=12> */
.L_x_23533:
[----:B------:R-:W-:-:S07]  /*e5f0*/  MOV R188, R30 ;  /* 0x0000001e00bc7202 */ /* 0x000fce0000000f00 */
.L_x_23534:
[----:B------:R-:W-:Y:S05]  /*e600*/  BSYNC B1 ;  /* 0x0000000000017941 */ /* 0x000fea0003800000 */
.L_x_23532:
        /* <DEDUP_REMOVED lines=16> */
.L_x_23538:
[----:B------:R-:W-:Y:S05]  /*e710*/  BSYNC B2 ;  /* 0x0000000000027941 */ /* 0x000fea0003800000 */
.L_x_23537:
        /* <DEDUP_REMOVED lines=44> */
.L_x_23536:
[----:B------:R-:W-:Y:S05]  /*e9e0*/  BSYNC B1 ;  /* 0x0000000000017941 */ /* 0x000fea0003800000 */
.L_x_23535:
        /* <DEDUP_REMOVED lines=15> */
.L_x_23539:
        /* <DEDUP_REMOVED lines=12> */
.L_x_23542:
[----:B------:R-:W-:-:S07]  /*eba0*/  IMAD.MOV.U32 R33, RZ, RZ, R30 ;  /* 0x000000ffff217224 */ /* 0x000fce00078e001e */
.L_x_23543:
[----:B------:R-:W-:Y:S05]  /*ebb0*/  BSYNC B1 ;  /* 0x0000000000017941 */ /* 0x000fea0003800000 */
.L_x_23541:
        /* <DEDUP_REMOVED lines=16> */
.L_x_23547:
[----:B------:R-:W-:Y:S05]  /*ecc0*/  BSYNC B2 ;  /* 0x0000000000027941 */ /* 0x000fea0003800000 */
.L_x_23546:
        /* <DEDUP_REMOVED lines=44> */
.L_x_23545:
[----:B------:R-:W-:Y:S05]  /*ef90*/  BSYNC B1 ;  /* 0x0000000000017941 */ /* 0x000fea0003800000 */
.L_x_23544:
        /* <DEDUP_REMOVED lines=10> */
.L_x_23540:
        /* <DEDUP_REMOVED lines=12> */
.L_x_23549:
[----:B------:R-:W-:-:S07]  /*f100*/  MOV R177, R30 ;  /* 0x0000001e00b17202 */ /* 0x000fce0000000f00 */
.L_x_23550:
[----:B------:R-:W-:Y:S05]  /*f110*/  BSYNC B1 ;  /* 0x0000000000017941 */ /* 0x000fea0003800000 */
.L_x_23548:
        /* <DEDUP_REMOVED lines=16> */
.L_x_23554:
[----:B------:R-:W-:Y:S05]  /*f220*/  BSYNC B2 ;  /* 0x0000000000027941 */ /* 0x000fea0003800000 */
.L_x_23553:
        /* <DEDUP_REMOVED lines=44> */
.L_x_23552:
[----:B------:R-:W-:Y:S05]  /*f4f0*/  BSYNC B1 ;  /* 0x0000000000017941 */ /* 0x000fea0003800000 */
.L_x_23551:
        /* <DEDUP_REMOVED lines=15> */
.L_x_23555:
        /* <DEDUP_REMOVED lines=12> */
.L_x_23558:
[----:B------:R-:W-:-:S07]  /*f6b0*/  IMAD.MOV.U32 R34, RZ, RZ, R30 ;  /* 0x000000ffff227224 */ /* 0x000fce00078e001e */
.L_x_23559:
[----:B------:R-:W-:Y:S05]  /*f6c0*/  BSYNC B1 ;  /* 0x0000000000017941 */ /* 0x000fea0003800000 */
.L_x_23557:
        /* <DEDUP_REMOVED lines=16> */
.L_x_23563:
[----:B------:R-:W-:Y:S05]  /*f7d0*/  BSYNC B2 ;  /* 0x0000000000027941 */ /* 0x000fea0003800000 */
.L_x_23562:
        /* <DEDUP_REMOVED lines=44> */
.L_x_23561:
[----:B------:R-:W-:Y:S05]  /*faa0*/  BSYNC B1 ;  /* 0x0000000000017941 */ /* 0x000fea0003800000 */
.L_x_23560:
        /* <DEDUP_REMOVED lines=10> */
.L_x_23556:
        /* <DEDUP_REMOVED lines=12> */
.L_x_23565:
[----:B------:R-:W-:-:S07]  /*fc10*/  MOV R177, R30 ;  /* 0x0000001e00b17202 */ /* 0x000fce0000000f00 */
.L_x_23566:
[----:B------:R-:W-:Y:S05]  /*fc20*/  BSYNC B1 ;  /* 0x0000000000017941 */ /* 0x000fea0003800000 */
.L_x_23564:
        /* <DEDUP_REMOVED lines=16> */
.L_x_23570:
[----:B------:R-:W-:Y:S05]  /*fd30*/  BSYNC B2 ;  /* 0x0000000000027941 */ /* 0x000fea0003800000 */
.L_x_23569:
        /* <DEDUP_REMOVED lines=44> */
.L_x_23568:
[----:B------:R-:W-:Y:S05]  /*10000*/  BSYNC B1 ;  /* 0x0000000000017941 */ /* 0x000fea0003800000 */
.L_x_23567:
        /* <DEDUP_REMOVED lines=13> */
.L_x_23571:
        /* <DEDUP_REMOVED lines=12> */
.L_x_23574:
[----:B------:R-:W-:-:S07]  /*101a0*/  IMAD.MOV.U32 R35, RZ, RZ, R30 ;  /* 0x000000ffff237224 */ /* 0x000fce00078e001e */
.L_x_23575:
[----:B------:R-:W-:Y:S05]  /*101b0*/  BSYNC B1 ;  /* 0x0000000000017941 */ /* 0x000fea0003800000 */
.L_x_23573:
        /* <DEDUP_REMOVED lines=16> */
.L_x_23579:
[----:B------:R-:W-:Y:S05]  /*102c0*/  BSYNC B2 ;  /* 0x0000000000027941 */ /* 0x000fea0003800000 */
.L_x_23578:
        /* <DEDUP_REMOVED lines=44> */
.L_x_23577:
[----:B------:R-:W-:Y:S05]  /*10590*/  BSYNC B1 ;  /* 0x0000000000017941 */ /* 0x000fea0003800000 */
.L_x_23576:
        /* <DEDUP_REMOVED lines=10> */
.L_x_23572:
        /* <DEDUP_REMOVED lines=12> */
.L_x_23581:
[----:B------:R-:W-:-:S07]  /*10700*/  MOV R142, R30 ;  /* 0x0000001e008e7202 */ /* 0x000fce0000000f00 */
.L_x_23582:
[----:B------:R-:W-:Y:S05]  /*10710*/  BSYNC B1 ;  /* 0x0000000000017941 */ /* 0x000fea0003800000 */
.L_x_23580:
        /* <DEDUP_REMOVED lines=16> */
.L_x_23586:
[----:B------:R-:W-:Y:S05]  /*10820*/  BSYNC B2 ;  /* 0x0000000000027941 */ /* 0x000fea0003800000 */
.L_x_23585:
        /* <DEDUP_REMOVED lines=44> */
.L_x_23584:
[----:B------:R-:W-:Y:S05]  /*10af0*/  BSYNC B1 ;  /* 0x0000000000017941 */ /* 0x000fea0003800000 */
.L_x_23583:
        /* <DEDUP_REMOVED lines=13> */
.L_x_23587:
        /* <DEDUP_REMOVED lines=12> */
.L_x_23590:
[----:B------:R-:W-:-:S07]  /*10c90*/  IMAD.MOV.U32 R142, RZ, RZ, R30 ;  /* 0x000000ffff8e7224 */ /* 0x000fce00078e001e */
.L_x_23591:
[----:B------:R-:W-:Y:S05]  /*10ca0*/  BSYNC B1 ;  /* 0x0000000000017941 */ /* 0x000fea0003800000 */
.L_x_23589:
        /* <DEDUP_REMOVED lines=16> */
.L_x_23595:
[----:B------:R-:W-:Y:S05]  /*10db0*/  BSYNC B2 ;  /* 0x0000000000027941 */ /* 0x000fea0003800000 */
.L_x_23594:
        /* <DEDUP_REMOVED lines=44> */
.L_x_23593:
[----:B------:R-:W-:Y:S05]  /*11080*/  BSYNC B1 ;  /* 0x0000000000017941 */ /* 0x000fea0003800000 */
.L_x_23592:
        /* <DEDUP_REMOVED lines=10> */
.L_x_23588:
        /* <DEDUP_REMOVED lines=12> */
.L_x_23597:
[----:B------:R-:W-:-:S07]  /*111f0*/  MOV R142, R30 ;  /* 0x0000001e008e7202 */ /* 0x000fce0000000f00 */
.L_x_23598:
[----:B------:R-:W-:Y:S05]  /*11200*/  BSYNC B1 ;  /* 0x0000000000017941 */ /* 0x000fea0003800000 */
.L_x_23596:
        /* <DEDUP_REMOVED lines=16> */
.L_x_23602:
[----:B------:R-:W-:Y:S05]  /*11310*/  BSYNC B2 ;  /* 0x0000000000027941 */ /* 0x000fea0003800000 */
.L_x_23601:
        /* <DEDUP_REMOVED lines=44> */
.L_x_23600:
[----:B------:R-:W-:Y:S05]  /*115e0*/  BSYNC B1 ;  /* 0x0000000000017941 */ /* 0x000fea0003800000 */
.L_x_23599:
        /* <DEDUP_REMOVED lines=13> */
.L_x_23603:
        /* <DEDUP_REMOVED lines=12> */
.L_x_23606:
[----:B------:R-:W-:-:S07]  /*11780*/  IMAD.MOV.U32 R157, RZ, RZ, R30 ;  /* 0x000000ffff9d7224 */ /* 0x000fce00078e001e */
.L_x_23607:
[----:B------:R-:W-:Y:S05]  /*11790*/  BSYNC B1 ;  /* 0x0000000000017941 */ /* 0x000fea0003800000 */
.L_x_23605:
        /* <DEDUP_REMOVED lines=18> */
.L_x_23611:
[----:B------:R-:W-:Y:S05]  /*118c0*/  BSYNC B2 ;  /* 0x0000000000027941 */ /* 0x000fea0003800000 */
.L_x_23610:
        /* <DEDUP_REMOVED lines=44> */
.L_x_23609:
[----:B------:R-:W-:Y:S05]  /*11b90*/  BSYNC B1 ;  /* 0x0000000000017941 */ /* 0x000fea0003800000 */
.L_x_23608:
        /* <DEDUP_REMOVED lines=10> */
.L_x_23604:
        /* <DEDUP_REMOVED lines=24> */
[----:B------:R-:W-:Y:S02]  /*11dc0*/  F2FP.F16.F32.PACK_AB R143, R196, R195 ;  /* 0x000000c3c48f723e */ /* 0x000fe400000000ff */
[----:B------:R-:W-:-:S02]  /*11dd0*/  F2FP.F16.F32.PACK_AB R142, R197, R192 ;  /* 0x000000c0c58e723e */ /* 0x000fc400000000ff */
[----:B------:R-:W-:Y:S02]  /*11de0*/  F2FP.F16.F32.PACK_AB R141, R194, R191 ;  /* 0x000000bfc28d723e */ /* 0x000fe400000000ff */
[----:B------:R-:W-:Y:S02]  /*11df0*/  F2FP.F16.F32.PACK_AB R140, R193, R190 ;  /* 0x000000bec18c723e */ /* 0x000fe400000000ff */
        /* <DEDUP_REMOVED lines=30> */
.L_x_23612:
        /* <DEDUP_REMOVED lines=15> */
.L_x_23614:
[----:B------:R-:W-:-:S07]  /*120d0*/  MOV R186, R30 ;  /* 0x0000001e00ba7202 */ /* 0x000fce0000000f00 */
.L_x_23615:
[----:B------:R-:W-:Y:S05]  /*120e0*/  BSYNC B1 ;  /* 0x0000000000017941 */ /* 0x000fea0003800000 */
.L_x_23613:
        /* <DEDUP_REMOVED lines=16> */
.L_x_23619:
[----:B------:R-:W-:Y:S05]  /*121f0*/  BSYNC B2 ;  /* 0x0000000000027941 */ /* 0x000fea0003800000 */
.L_x_23618:
        /* <DEDUP_REMOVED lines=44> */
.L_x_23617:
[----:B------:R-:W-:Y:S05]  /*124c0*/  BSYNC B1 ;  /* 0x0000000000017941 */ /* 0x000fea0003800000 */
.L_x_23616:
        /* <DEDUP_REMOVED lines=15> */
.L_x_23620:
        /* <DEDUP_REMOVED lines=12> */
.L_x_23623:
[----:B------:R-:W-:-:S07]  /*12680*/  IMAD.MOV.U32 R184, RZ, RZ, R30 ;  /* 0x000000ffffb87224 */ /* 0x000fce00078e001e */
.L_x_23624:
[----:B------:R-:W-:Y:S05]  /*12690*/  BSYNC B1 ;  /* 0x0000000000017941 */ /* 0x000fea0003800000 */
.L_x_23622:
        /* <DEDUP_REMOVED lines=16> */
.L_x_23628:
[----:B------:R-:W-:Y:S05]  /*127a0*/  BSYNC B2 ;  /* 0x0000000000027941 */ /* 0x000fea0003800000 */
.L_x_23627:
        /* <DEDUP_REMOVED lines=43> */
.L_x_23626:
[----:B------:R-:W-:Y:S05]  /*12a60*/  BSYNC B1 ;  /* 0x0000000000017941 */ /* 0x000fea0003800000 */
.L_x_23625:
        /* <DEDUP_REMOVED lines=10> */
.L_x_23621:
        /* <DEDUP_REMOVED lines=12> */
.L_x_23630:
[----:B------:R-:W-:-:S07]  /*12bd0*/  IMAD.MOV.U32 R186, RZ, RZ, R30 ;  /* 0x000000ffffba7224 */ /* 0x000fce00078e001e */
.L_x_23631:
[----:B------:R-:W-:Y:S05]  /*12be0*/  BSYNC B1 ;  /* 0x0000000000017941 */ /* 0x000fea0003800000 */
.L_x_23629:
        /* <DEDUP_REMOVED lines=16> */
.L_x_23635:
[----:B------:R-:W-:Y:S05]  /*12cf0*/  BSYNC B2 ;  /* 0x0000000000027941 */ /* 0x000fea0003800000 */
.L_x_23634:
        /* <DEDUP_REMOVED lines=44> */
.L_x_23633:
[----:B------:R-:W-:Y:S05]  /*12fc0*/  BSYNC B1 ;  /* 0x0000000000017941 */ /* 0x000fea0003800000 */
.L_x_23632:
        /* <DEDUP_REMOVED lines=15> */
.L_x_23636:
        /* <DEDUP_REMOVED lines=12> */
.L_x_23639:
[----:B------:R-:W-:-:S07]  /*13180*/  MOV R184, R30 ;  /* 0x0000001e00b87202 */ /* 0x000fce0000000f00 */
.L_x_23640:
[----:B------:R-:W-:Y:S05]  /*13190*/  BSYNC B1 ;  /* 0x0000000000017941 */ /* 0x000fea0003800000 */
.L_x_23638:
        /* <DEDUP_REMOVED lines=16> */
.L_x_23644:
[----:B------:R-:W-:Y:S05]  /*132a0*/  BSYNC B2 ;  /* 0x0000000000027941 */ /* 0x000fea0003800000 */
.L_x_23643:
        /* <DEDUP_REMOVED lines=43> */
.L_x_23642:
[----:B------:R-:W-:Y:S05]  /*13560*/  BSYNC B1 ;  /* 0x0000000000017941 */ /* 0x000fea0003800000 */
.L_x_23641:
        /* <DEDUP_REMOVED lines=10> */
.L_x_23637:
        /* <DEDUP_REMOVED lines=12> */
.L_x_23646:
[----:B------:R-:W-:-:S07]  /*136d0*/  MOV R186, R30 ;  /* 0x0000001e00ba7202 */ /* 0x000fce0000000f00 */
.L_x_23647:
[----:B------:R-:W-:Y:S05]  /*136e0*/  BSYNC B1 ;  /* 0x0000000000017941 */ /* 0x000fea0003800000 */
.L_x_23645:
        /* <DEDUP_REMOVED lines=16> */
.L_x_23651:
[----:B------:R-:W-:Y:S05]  /*137f0*/  BSYNC B2 ;  /* 0x0000000000027941 */ /* 0x000fea0003800000 */
.L_x_23650:
        /* <DEDUP_REMOVED lines=44> */
.L_x_23649:
[----:B------:R-:W-:Y:S05]  /*13ac0*/  BSYNC B1 ;  /* 0x0000000000017941 */ /* 0x000fea0003800000 */
.L_x_23648:
        /* <DEDUP_REMOVED lines=15> */
.L_x_23652:
        /* <DEDUP_REMOVED lines=12> */
.L_x_23655:
[----:B------:R-:W-:-:S07]  /*13c80*/  IMAD.MOV.U32 R32, RZ, RZ, R30 ;  /* 0x000000ffff207224 */ /* 0x000fce00078e001e */
.L_x_23656:
[----:B------:R-:W-:Y:S05]  /*13c90*/  BSYNC B1 ;  /* 0x0000000000017941 */ /* 0x000fea0003800000 */
.L_x_23654:
        /* <DEDUP_REMOVED lines=16> */
.L_x_23660:
[----:B------:R-:W-:Y:S05]  /*13da0*/  BSYNC B2 ;  /* 0x0000000000027941 */ /* 0x000fea0003800000 */
.L_x_23659:
        /* <DEDUP_REMOVED lines=44> */
.L_x_23658:
[----:B------:R-:W-:Y:S05]  /*14070*/  BSYNC B1 ;  /* 0x0000000000017941 */ /* 0x000fea0003800000 */
.L_x_23657:
        /* <DEDUP_REMOVED lines=10> */
.L_x_23653:
        /* <DEDUP_REMOVED lines=12> */
.L_x_23662:
[----:B------:R-:W-:-:S07]  /*141e0*/  MOV R186, R30 ;  /* 0x0000001e00ba7202 */ /* 0x000fce0000000f00 */
.L_x_23663:
[----:B------:R-:W-:Y:S05]  /*141f0*/  BSYNC B1 ;  /* 0x0000000000017941 */ /* 0x000fea0003800000 */
.L_x_23661:
        /* <DEDUP_REMOVED lines=16> */
.L_x_23667:
[----:B------:R-:W-:Y:S05]  /*14300*/  BSYNC B2 ;  /* 0x0000000000027941 */ /* 0x000fea0003800000 */
.L_x_23666:
        /* <DEDUP_REMOVED lines=44> */
.L_x_23665:
[----:B------:R-:W-:Y:S05]  /*145d0*/  BSYNC B1 ;  /* 0x0000000000017941 */ /* 0x000fea0003800000 */
.L_x_23664:
        /* <DEDUP_REMOVED lines=15> */
.L_x_23668:
        /* <DEDUP_REMOVED lines=12> */
.L_x_23671:
[----:B------:R-:W-:-:S07]  /*14790*/  IMAD.MOV.U32 R33, RZ, RZ, R30 ;  /* 0x000000ffff217224 */ /* 0x000fce00078e001e */
.L_x_23672:
[----:B------:R-:W-:Y:S05]  /*147a0*/  BSYNC B1 ;  /* 0x0000000000017941 */ /* 0x000fea0003800000 */
.L_x_23670:
        /* <DEDUP_REMOVED lines=16> */
.L_x_23676:
[----:B------:R-:W-:Y:S05]  /*148b0*/  BSYNC B2 ;  /* 0x0000000000027941 */ /* 0x000fea0003800000 */
.L_x_23675:
        /* <DEDUP_REMOVED lines=44> */
.L_x_23674:
[----:B------:R-:W-:Y:S05]  /*14b80*/  BSYNC B1 ;  /* 0x0000000000017941 */ /* 0x000fea0003800000 */
.L_x_23673:
        /* <DEDUP_REMOVED lines=10> */
.L_x_23669:
        /* <DEDUP_REMOVED lines=12> */
.L_x_23678:
[----:B------:R-:W-:-:S07]  /*14cf0*/  MOV R184, R30 ;  /* 0x0000001e00b87202 */ /* 0x000fce0000000f00 */
.L_x_23679:
[----:B------:R-:W-:Y:S05]  /*14d00*/  BSYNC B1 ;  /* 0x0000000000017941 */ /* 0x000fea0003800000 */
.L_x_23677:
        /* <DEDUP_REMOVED lines=16> */
.L_x_23683:
[----:B------:R-:W-:Y:S05]  /*14e10*/  BSYNC B2 ;  /* 0x0000000000027941 */ /* 0x000fea0003800000 */
.L_x_23682:
        /* <DEDUP_REMOVED lines=44> */
.L_x_23681:
[----:B------:R-:W-:Y:S05]  /*150e0*/  BSYNC B1 ;  /* 0x0000000000017941 */ /* 0x000fea0003800000 */
.L_x_23680:
        /* <DEDUP_REMOVED lines=15> */
.L_x_23684:
        /* <DEDUP_REMOVED lines=12> */
.L_x_23687:
[----:B------:R-:W-:-:S07]  /*152a0*/  IMAD.MOV.U32 R34, RZ, RZ, R30 ;  /* 0x000000ffff227224 */ /* 0x000fce00078e001e */
.L_x_23688:
[----:B------:R-:W-:Y:S05]  /*152b0*/  BSYNC B1 ;  /* 0x0000000000017941 */ /* 0x000fea0003800000 */
.L_x_23686:
        /* <DEDUP_REMOVED lines=16> */
.L_x_23692:
[----:B------:R-:W-:Y:S05]  /*153c0*/  BSYNC B2 ;  /* 0x0000000000027941 */ /* 0x000fea0003800000 */
.L_x_23691:
        /* <DEDUP_REMOVED lines=44> */
.L_x_23690:
[----:B------:R-:W-:Y:S05]  /*15690*/  BSYNC B1 ;  /* 0x0000000000017941 */ /* 0x000fea0003800000 */
.L_x_23689:
        /* <DEDUP_REMOVED lines=10> */
.L_x_23685:
        /* <DEDUP_REMOVED lines=12> */
.L_x_23694:
[----:B------:R-:W-:-:S07]  /*15800*/  MOV R184, R30 ;  /* 0x0000001e00b87202 */ /* 0x000fce0000000f00 */
.L_x_23695:
[----:B------:R-:W-:Y:S05]  /*15810*/  BSYNC B1 ;  /* 0x0000000000017941 */ /* 0x000fea0003800000 */
.L_x_23693:
        /* <DEDUP_REMOVED lines=16> */
.L_x_23699:
[----:B------:R-:W-:Y:S05]  /*15920*/  BSYNC B2 ;  /* 0x0000000000027941 */ /* 0x000fea0003800000 */
.L_x_23698:
        /* <DEDUP_REMOVED lines=44> */
.L_x_23697:
[----:B------:R-:W-:Y:S05]  /*15bf0*/  BSYNC B1 ;  /* 0x0000000000017941 */ /* 0x000fea0003800000 */
.L_x_23696:
        /* <DEDUP_REMOVED lines=13> */
.L_x_23700:
        /* <DEDUP_REMOVED lines=12> */
.L_x_23703:
[----:B------:R-:W-:-:S07]  /*15d90*/  IMAD.MOV.U32 R35, RZ, RZ, R30 ;  /* 0x000000ffff237224 */ /* 0x000fce00078e001e */
.L_x_23704:
[----:B------:R-:W-:Y:S05]  /*15da0*/  BSYNC B1 ;  /* 0x0000000000017941 */ /* 0x000fea0003800000 */
.L_x_23702:
        /* <DEDUP_REMOVED lines=16> */
.L_x_23708:
[----:B------:R-:W-:Y:S05]  /*15eb0*/  BSYNC B2 ;  /* 0x0000000000027941 */ /* 0x000fea0003800000 */
.L_x_23707:
        /* <DEDUP_REMOVED lines=44> */
.L_x_23706:
[----:B------:R-:W-:Y:S05]  /*16180*/  BSYNC B1 ;  /* 0x0000000000017941 */ /* 0x000fea0003800000 */
.L_x_23705:
        /* <DEDUP_REMOVED lines=10> */
.L_x_23701:
        /* <DEDUP_REMOVED lines=12> */
.L_x_23710:
[----:B------:R-:W-:-:S07]  /*162f0*/  MOV R142, R30 ;  /* 0x0000001e008e7202 */ /* 0x000fce0000000f00 */
.L_x_23711:
[----:B------:R-:W-:Y:S05]  /*16300*/  BSYNC B1 ;  /* 0x0000000000017941 */ /* 0x000fea0003800000 */
.L_x_23709:
        /* <DEDUP_REMOVED lines=16> */
.L_x_23715:
[----:B------:R-:W-:Y:S05]  /*16410*/  BSYNC B2 ;  /* 0x0000000000027941 */ /* 0x000fea0003800000 */
.L_x_23714:
        /* <DEDUP_REMOVED lines=44> */
.L_x_23713:
[----:B------:R-:W-:Y:S05]  /*166e0*/  BSYNC B1 ;  /* 0x0000000000017941 */ /* 0x000fea0003800000 */
.L_x_23712:
        /* <DEDUP_REMOVED lines=13> */
.L_x_23716:
        /* <DEDUP_REMOVED lines=12> */
.L_x_23719:
[----:B------:R-:W-:-:S07]  /*16880*/  IMAD.MOV.U32 R142, RZ, RZ, R30 ;  /* 0x000000ffff8e7224 */ /* 0x000fce00078e001e */
.L_x_23720:
[----:B------:R-:W-:Y:S05]  /*16890*/  BSYNC B1 ;  /* 0x0000000000017941 */ /* 0x000fea0003800000 */
.L_x_23718:
        /* <DEDUP_REMOVED lines=16> */
.L_x_23724:
[----:B------:R-:W-:Y:S05]  /*169a0*/  BSYNC B2 ;  /* 0x0000000000027941 */ /* 0x000fea0003800000 */
.L_x_23723:
        /* <DEDUP_REMOVED lines=44> */
.L_x_23722:
[----:B------:R-:W-:Y:S05]  /*16c70*/  BSYNC B1 ;  /* 0x0000000000017941 */ /* 0x000fea0003800000 */
.L_x_23721:
        /* <DEDUP_REMOVED lines=10> */
.L_x_23717:
        /* <DEDUP_REMOVED lines=12> */
.L_x_23726:
[----:B------:R-:W-:-:S07]  /*16de0*/  MOV R142, R30 ;  /* 0x0000001e008e7202 */ /* 0x000fce0000000f00 */
.L_x_23727:
[----:B------:R-:W-:Y:S05]  /*16df0*/  BSYNC B1 ;  /* 0x0000000000017941 */ /* 0x000fea0003800000 */
.L_x_23725:
        /* <DEDUP_REMOVED lines=16> */
.L_x_23731:
[----:B------:R-:W-:Y:S05]  /*16f00*/  BSYNC B2 ;  /* 0x0000000000027941 */ /* 0x000fea0003800000 */
.L_x_23730:
        /* <DEDUP_REMOVED lines=44> */
.L_x_23729:
[----:B------:R-:W-:Y:S05]  /*171d0*/  BSYNC B1 ;  /* 0x0000000000017941 */ /* 0x000fea0003800000 */
.L_x_23728:
        /* <DEDUP_REMOVED lines=13> */
.L_x_23732:
        /* <DEDUP_REMOVED lines=12> */
.L_x_23735:
[----:B------:R-:W-:-:S07]  /*17370*/  IMAD.MOV.U32 R157, RZ, RZ, R30 ;  /* 0x000000ffff9d7224 */ /* 0x000fce00078e001e */
.L_x_23736:
[----:B------:R-:W-:Y:S05]  /*17380*/  BSYNC B1 ;  /* 0x0000000000017941 */ /* 0x000fea0003800000 */
.L_x_23734:
        /* <DEDUP_REMOVED lines=18> */
.L_x_23740:
[----:B------:R-:W-:Y:S05]  /*174b0*/  BSYNC B2 ;  /* 0x0000000000027941 */ /* 0x000fea0003800000 */
.L_x_23739:
        /* <DEDUP_REMOVED lines=44> */
.L_x_23738:
[----:B------:R-:W-:Y:S05]  /*17780*/  BSYNC B1 ;  /* 0x0000000000017941 */ /* 0x000fea0003800000 */
.L_x_23737:
        /* <DEDUP_REMOVED lines=10> */
.L_x_23733:
        /* <DEDUP_REMOVED lines=58> */
.L_x_23741:
        /* <DEDUP_REMOVED lines=15> */
.L_x_23743:
[----:B------:R-:W-:-:S07]  /*17cc0*/  MOV R186, R30 ;  /* 0x0000001e00ba7202 */ /* 0x000fce0000000f00 */
.L_x_23744:
[----:B------:R-:W-:Y:S05]  /*17cd0*/  BSYNC B1 ;  /* 0x0000000000017941 */ /* 0x000fea0003800000 */
.L_x_23742:
        /* <DEDUP_REMOVED lines=16> */
.L_x_23748:
[----:B------:R-:W-:Y:S05]  /*17de0*/  BSYNC B2 ;  /* 0x0000000000027941 */ /* 0x000fea0003800000 */
.L_x_23747:
        /* <DEDUP_REMOVED lines=44> */
.L_x_23746:
[----:B------:R-:W-:Y:S05]  /*180b0*/  BSYNC B1 ;  /* 0x0000000000017941 */ /* 0x000fea0003800000 */
.L_x_23745:
        /* <DEDUP_REMOVED lines=15> */
.L_x_23749:
        /* <DEDUP_REMOVED lines=12> */
.L_x_23752:
[----:B------:R-:W-:-:S07]  /*18270*/  IMAD.MOV.U32 R184, RZ, RZ, R30 ;  /* 0x000000ffffb87224 */ /* 0x000fce00078e001e */
.L_x_23753:
[----:B------:R-:W-:Y:S05]  /*18280*/  BSYNC B1 ;  /* 0x0000000000017941 */ /* 0x000fea0003800000 */
.L_x_23751:
        /* <DEDUP_REMOVED lines=16> */
.L_x_23757:
[----:B------:R-:W-:Y:S05]  /*18390*/  BSYNC B2 ;  /* 0x0000000000027941 */ /* 0x000fea0003800000 */
.L_x_23756:
        /* <DEDUP_REMOVED lines=43> */
.L_x_23755:
[----:B------:R-:W-:Y:S05]  /*18650*/  BSYNC B1 ;  /* 0x0000000000017941 */ /* 0x000fea0003800000 */
.L_x_23754:
        /* <DEDUP_REMOVED lines=10> */
.L_x_23750:
        /* <DEDUP_REMOVED lines=12> */
.L_x_23759:
[----:B------:R-:W-:-:S07]  /*187c0*/  IMAD.MOV.U32 R186, RZ, RZ, R30 ;  /* 0x000000ffffba7224 */ /* 0x000fce00078e001e */
.L_x_23760:
[----:B------:R-:W-:Y:S05]  /*187d0*/  BSYNC B1 ;  /* 0x0000000000017941 */ /* 0x000fea0003800000 */
.L_x_23758:
        /* <DEDUP_REMOVED lines=16> */
.L_x_23764:
[----:B------:R-:W-:Y:S05]  /*188e0*/  BSYNC B2 ;  /* 0x0000000000027941 */ /* 0x000fea0003800000 */
.L_x_23763:
        /* <DEDUP_REMOVED lines=44> */
.L_x_23762:
[----:B------:R-:W-:Y:S05]  /*18bb0*/  BSYNC B1 ;  /* 0x0000000000017941 */ /* 0x000fea0003800000 */
.L_x_23761:
        /* <DEDUP_REMOVED lines=15> */
.L_x_23765:
        /* <DEDUP_REMOVED lines=12> */
.L_x_23768:
[----:B------:R-:W-:-:S07]  /*18d70*/  MOV R140, R30 ;  /* 0x0000001e008c7202 */ /* 0x000fce0000000f00 */
.L_x_23769:
[----:B------:R-:W-:Y:S05]  /*18d80*/  BSYNC B1 ;  /* 0x0000000000017941 */ /* 0x000fea0003800000 */
.L_x_23767:
        /* <DEDUP_REMOVED lines=16> */
.L_x_23773:
[----:B------:R-:W-:Y:S05]  /*18e90*/  BSYNC B2 ;  /* 0x0000000000027941 */ /* 0x000fea0003800000 */
.L_x_23772:
        /* <DEDUP_REMOVED lines=43> */
.L_x_23771:
[----:B------:R-:W-:Y:S05]  /*19150*/  BSYNC B1 ;  /* 0x0000000000017941 */ /* 0x000fea0003800000 */
.L_x_23770:
        /* <DEDUP_REMOVED lines=10> */
.L_x_23766:
        /* <DEDUP_REMOVED lines=12> */
.L_x_23775:
[----:B------:R-:W-:-:S07]  /*192c0*/  MOV R140, R30 ;  /* 0x0000001e008c7202 */ /* 0x000fce0000000f00 */
.L_x_23776:
[----:B------:R-:W-:Y:S05]  /*192d0*/  BSYNC B1 ;  /* 0x0000000000017941 */ /* 0x000fea0003800000 */
.L_x_23774:
        /* <DEDUP_REMOVED lines=16> */
.L_x_23780:
[----:B------:R-:W-:Y:S05]  /*193e0*/  BSYNC B2 ;  /* 0x0000000000027941 */ /* 0x000fea0003800000 */
.L_x_23779:
        /* <DEDUP_REMOVED lines=44> */
.L_x_23778:
[----:B------:R-:W-:Y:S05]  /*196b0*/  BSYNC B1 ;  /* 0x0000000000017941 */ /* 0x000fea0003800000 */
.L_x_23777:
        /* <DEDUP_REMOVED lines=15> */
.L_x_23781:
        /* <DEDUP_REMOVED lines=12> */
.L_x_23784:
[----:B------:R-:W-:-:S07]  /*19870*/  IMAD.MOV.U32 R32, RZ, RZ, R30 ;  /* 0x000000ffff207224 */ /* 0x000fce00078e001e */
.L_x_23785:
[----:B------:R-:W-:Y:S05]  /*19880*/  BSYNC B1 ;  /* 0x0000000000017941 */ /* 0x000fea0003800000 */
.L_x_23783:
        /* <DEDUP_REMOVED lines=16> */
.L_x_23789:
[----:B------:R-:W-:Y:S05]  /*19990*/  BSYNC B2 ;  /* 0x0000000000027941 */ /* 0x000fea0003800000 */
.L_x_23788:
        /* <DEDUP_REMOVED lines=44> */
.L_x_23787:
[----:B------:R-:W-:Y:S05]  /*19c60*/  BSYNC B1 ;  /* 0x0000000000017941 */ /* 0x000fea0003800000 */
.L_x_23786:
        /* <DEDUP_REMOVED lines=10> */
.L_x_23782:
        /* <DEDUP_REMOVED lines=12> */
.L_x_23791:
[----:B------:R-:W-:-:S07]  /*19dd0*/  MOV R140, R30 ;  /* 0x0000001e008c7202 */ /* 0x000fce0000000f00 */
.L_x_23792:
[----:B------:R-:W-:Y:S05]  /*19de0*/  BSYNC B1 ;  /* 0x0000000000017941 */ /* 0x000fea0003800000 */
.L_x_23790:
        /* <DEDUP_REMOVED lines=16> */
.L_x_23796:
[----:B------:R-:W-:Y:S05]  /*19ef0*/  BSYNC B2 ;  /* 0x0000000000027941 */ /* 0x000fea0003800000 */
.L_x_23795:
        /* <DEDUP_REMOVED lines=44> */
.L_x_23794:
[----:B------:R-:W-:Y:S05]  /*1a1c0*/  BSYNC B1 ;  /* 0x0000000000017941 */ /* 0x000fea0003800000 */
.L_x_23793:
        /* <DEDUP_REMOVED lines=15> */
.L_x_23797:
        /* <DEDUP_REMOVED lines=12> */
.L_x_23800:
[----:B------:R-:W-:-:S07]  /*1a380*/  IMAD.MOV.U32 R33, RZ, RZ, R30 ;  /* 0x000000ffff217224 */ /* 0x000fce00078e001e */
.L_x_23801:
[----:B------:R-:W-:Y:S05]  /*1a390*/  BSYNC B1 ;  /* 0x0000000000017941 */ /* 0x000fea0003800000 */
.L_x_23799:
        /* <DEDUP_REMOVED lines=16> */
.L_x_23805:
[----:B------:R-:W-:Y:S05]  /*1a4a0*/  BSYNC B2 ;  /* 0x0000000000027941 */ /* 0x000fea0003800000 */
.L_x_23804:
        /* <DEDUP_REMOVED lines=44> */
.L_x_23803:
[----:B------:R-:W-:Y:S05]  /*1a770*/  BSYNC B1 ;  /* 0x0000000000017941 */ /* 0x000fea0003800000 */
.L_x_23802:
        /* <DEDUP_REMOVED lines=10> */
.L_x_23798:
        /* <DEDUP_REMOVED lines=12> */
.L_x_23807:
[----:B------:R-:W-:-:S07]  /*1a8e0*/  MOV R184, R30 ;  /* 0x0000001e00b87202 */ /* 0x000fce0000000f00 */
.L_x_23808:
[----:B------:R-:W-:Y:S05]  /*1a8f0*/  BSYNC B1 ;  /* 0x0000000000017941 */ /* 0x000fea0003800000 */
.L_x_23806:
        /* <DEDUP_REMOVED lines=16> */
.L_x_23812:
[----:B------:R-:W-:Y:S05]  /*1aa00*/  BSYNC B2 ;  /* 0x0000000000027941 */ /* 0x000fea0003800000 */
.L_x_23811:
        /* <DEDUP_REMOVED lines=44> */
.L_x_23810:
[----:B------:R-:W-:Y:S05]  /*1acd0*/  BSYNC B1 ;  /* 0x0000000000017941 */ /* 0x000fea0003800000 */
.L_x_23809:
        /* <DEDUP_REMOVED lines=15> */
.L_x_23813:
        /* <DEDUP_REMOVED lines=12> */
.L_x_23816:
[----:B------:R-:W-:-:S07]  /*1ae90*/  IMAD.MOV.U32 R34, RZ, RZ, R30 ;  /* 0x000000ffff227224 */ /* 0x000fce00078e001e */
.L_x_23817:
[----:B------:R-:W-:Y:S05]  /*1aea0*/  BSYNC B1 ;  /* 0x0000000000017941 */ /* 0x000fea0003800000 */
.L_x_23815:
        /* <DEDUP_REMOVED lines=16> */
.L_x_23821:
[----:B------:R-:W-:Y:S05]  /*1afb0*/  BSYNC B2 ;  /* 0x0000000000027941 */ /* 0x000fea0003800000 */
.L_x_23820:
        /* <DEDUP_REMOVED lines=44> */
.L_x_23819:
[----:B------:R-:W-:Y:S05]  /*1b280*/  BSYNC B1 ;  /* 0x0000000000017941 */ /* 0x000fea0003800000 */
.L_x_23818:
        /* <DEDUP_REMOVED lines=10> */
.L_x_23814:
        /* <DEDUP_REMOVED lines=12> */
.L_x_23823:
[----:B------:R-:W-:-:S07]  /*1b3f0*/  MOV R184, R30 ;  /* 0x0000001e00b87202 */ /* 0x000fce0000000f00 */
.L_x_23824:
[----:B------:R-:W-:Y:S05]  /*1b400*/  BSYNC B1 ;  /* 0x0000000000017941 */ /* 0x000fea0003800000 */
.L_x_23822:
        /* <DEDUP_REMOVED lines=16> */
.L_x_23828:
[----:B------:R-:W-:Y:S05]  /*1b510*/  BSYNC B2 ;  /* 0x0000000000027941 */ /* 0x000fea0003800000 */
.L_x_23827:
        /* <DEDUP_REMOVED lines=44> */
.L_x_23826:
[----:B------:R-:W-:Y:S05]  /*1b7e0*/  BSYNC B1 ;  /* 0x0000000000017941 */ /* 0x000fea0003800000 */
.L_x_23825:
        /* <DEDUP_REMOVED lines=13> */
.L_x_23829:
        /* <DEDUP_REMOVED lines=12> */
.L_x_23832:
[----:B------:R-:W-:-:S07]  /*1b980*/  IMAD.MOV.U32 R35, RZ, RZ, R30 ;  /* 0x000000ffff237224 */ /* 0x000fce00078e001e */
.L_x_23833:
[----:B------:R-:W-:Y:S05]  /*1b990*/  BSYNC B1 ;  /* 0x0000000000017941 */ /* 0x000fea0003800000 */
.L_x_23831:
        /* <DEDUP_REMOVED lines=16> */
.L_x_23837:
[----:B------:R-:W-:Y:S05]  /*1baa0*/  BSYNC B2 ;  /* 0x0000000000027941 */ /* 0x000fea0003800000 */
.L_x_23836:
        /* <DEDUP_REMOVED lines=44> */
.L_x_23835:
[----:B------:R-:W-:Y:S05]  /*1bd70*/  BSYNC B1 ;  /* 0x0000000000017941 */ /* 0x000fea0003800000 */
.L_x_23834:
        /* <DEDUP_REMOVED lines=10> */
.L_x_23830:
        /* <DEDUP_REMOVED lines=12> */
.L_x_23839:
[----:B------:R-:W-:-:S07]  /*1bee0*/  MOV R142, R30 ;  /* 0x0000001e008e7202 */ /* 0x000fce0000000f00 */
.L_x_23840:
[----:B------:R-:W-:Y:S05]  /*1bef0*/  BSYNC B1 ;  /* 0x0000000000017941 */ /* 0x000fea0003800000 */
.L_x_23838:
        /* <DEDUP_REMOVED lines=16> */
.L_x_23844:
[----:B------:R-:W-:Y:S05]  /*1c000*/  BSYNC B2 ;  /* 0x0000000000027941 */ /* 0x000fea0003800000 */
.L_x_23843:
        /* <DEDUP_REMOVED lines=44> */
.L_x_23842:
[----:B------:R-:W-:Y:S05]  /*1c2d0*/  BSYNC B1 ;  /* 0x0000000000017941 */ /* 0x000fea0003800000 */
.L_x_23841:
        /* <DEDUP_REMOVED lines=13> */
.L_x_23845:
        /* <DEDUP_REMOVED lines=12> */
.L_x_23848:
[----:B------:R-:W-:-:S07]  /*1c470*/  IMAD.MOV.U32 R142, RZ, RZ, R30 ;  /* 0x000000ffff8e7224 */ /* 0x000fce00078e001e */
.L_x_23849:
[----:B------:R-:W-:Y:S05]  /*1c480*/  BSYNC B1 ;  /* 0x0000000000017941 */ /* 0x000fea0003800000 */
.L_x_23847:
        /* <DEDUP_REMOVED lines=16> */
.L_x_23853:
[----:B------:R-:W-:Y:S05]  /*1c590*/  BSYNC B2 ;  /* 0x0000000000027941 */ /* 0x000fea0003800000 */
.L_x_23852:
        /* <DEDUP_REMOVED lines=44> */
.L_x_23851:
[----:B------:R-:W-:Y:S05]  /*1c860*/  BSYNC B1 ;  /* 0x0000000000017941 */ /* 0x000fea0003800000 */
.L_x_23850:
        /* <DEDUP_REMOVED lines=10> */
.L_x_23846:
        /* <DEDUP_REMOVED lines=12> */
.L_x_23855:
[----:B------:R-:W-:-:S07]  /*1c9d0*/  MOV R142, R30 ;  /* 0x0000001e008e7202 */ /* 0x000fce0000000f00 */
.L_x_23856:
[----:B------:R-:W-:Y:S05]  /*1c9e0*/  BSYNC B1 ;  /* 0x0000000000017941 */ /* 0x000fea0003800000 */
.L_x_23854:
        /* <DEDUP_REMOVED lines=16> */
.L_x_23860:
[----:B------:R-:W-:Y:S05]  /*1caf0*/  BSYNC B2 ;  /* 0x0000000000027941 */ /* 0x000fea0003800000 */
.L_x_23859:
        /* <DEDUP_REMOVED lines=44> */
.L_x_23858:
[----:B------:R-:W-:Y:S05]  /*1cdc0*/  BSYNC B1 ;  /* 0x0000000000017941 */ /* 0x000fea0003800000 */
.L_x_23857:
        /* <DEDUP_REMOVED lines=13> */
.L_x_23861:
        /* <DEDUP_REMOVED lines=12> */
.L_x_23864:
[----:B------:R-:W-:-:S07]  /*1cf60*/  IMAD.MOV.U32 R157, RZ, RZ, R30 ;  /* 0x000000ffff9d7224 */ /* 0x000fce00078e001e */
.L_x_23865:
[----:B------:R-:W-:Y:S05]  /*1cf70*/  BSYNC B1 ;  /* 0x0000000000017941 */ /* 0x000fea0003800000 */
.L_x_23863:
        /* <DEDUP_REMOVED lines=18> */
.L_x_23869:
[----:B------:R-:W-:Y:S05]  /*1d0a0*/  BSYNC B2 ;  /* 0x0000000000027941 */ /* 0x000fea0003800000 */
.L_x_23868:
        /* <DEDUP_REMOVED lines=44> */
.L_x_23867:
[----:B------:R-:W-:Y:S05]  /*1d370*/  BSYNC B1 ;  /* 0x0000000000017941 */ /* 0x000fea0003800000 */
.L_x_23866:
        /* <DEDUP_REMOVED lines=10> */
.L_x_23862:
        /* <DEDUP_REMOVED lines=58> */
.L_x_23870:
        /* <DEDUP_REMOVED lines=15> */
.L_x_23872:
[----:B------:R-:W-:-:S07]  /*1d8b0*/  MOV R178, R30 ;  /* 0x0000001e00b27202 */ /* 0x000fce0000000f00 */
.L_x_23873:
[----:B------:R-:W-:Y:S05]  /*1d8c0*/  BSYNC B1 ;  /* 0x0000000000017941 */ /* 0x000fea0003800000 */
.L_x_23871:
        /* <DEDUP_REMOVED lines=16> */
.L_x_23877:
[----:B------:R-:W-:Y:S05]  /*1d9d0*/  BSYNC B2 ;  /* 0x0000000000027941 */ /* 0x000fea0003800000 */
.L_x_23876:
        /* <DEDUP_REMOVED lines=44> */
.L_x_23875:
[----:B------:R-:W-:Y:S05]  /*1dca0*/  BSYNC B1 ;  /* 0x0000000000017941 */ /* 0x000fea0003800000 */
.L_x_23874:
        /* <DEDUP_REMOVED lines=15> */
.L_x_23878:
        /* <DEDUP_REMOVED lines=12> */
.L_x_23881:
[----:B------:R-:W-:-:S07]  /*1de60*/  IMAD.MOV.U32 R184, RZ, RZ, R30 ;  /* 0x000000ffffb87224 */ /* 0x000fce00078e001e */
.L_x_23882:
[----:B------:R-:W-:Y:S05]  /*1de70*/  BSYNC B1 ;  /* 0x0000000000017941 */ /* 0x000fea0003800000 */
.L_x_23880:
        /* <DEDUP_REMOVED lines=16> */
.L_x_23886:
[----:B------:R-:W-:Y:S05]  /*1df80*/  BSYNC B2 ;  /* 0x0000000000027941 */ /* 0x000fea0003800000 */
.L_x_23885:
        /* <DEDUP_REMOVED lines=43> */
.L_x_23884:
[----:B------:R-:W-:Y:S05]  /*1e240*/  BSYNC B1 ;  /* 0x0000000000017941 */ /* 0x000fea0003800000 */
.L_x_23883:
        /* <DEDUP_REMOVED lines=10> */
.L_x_23879:
        /* <DEDUP_REMOVED lines=12> */
.L_x_23888:
[----:B------:R-:W-:-:S07]  /*1e3b0*/  IMAD.MOV.U32 R186, RZ, RZ, R30 ;  /* 0x000000ffffba7224 */ /* 0x000fce00078e001e */
.L_x_23889:
[----:B------:R-:W-:Y:S05]  /*1e3c0*/  BSYNC B1 ;  /* 0x0000000000017941 */ /* 0x000fea0003800000 */
.L_x_23887:
        /* <DEDUP_REMOVED lines=16> */
.L_x_23893:
[----:B------:R-:W-:Y:S05]  /*1e4d0*/  BSYNC B2 ;  /* 0x0000000000027941 */ /* 0x000fea0003800000 */
.L_x_23892:
        /* <DEDUP_REMOVED lines=44> */
.L_x_23891:
[----:B------:R-:W-:Y:S05]  /*1e7a0*/  BSYNC B1 ;  /* 0x0000000000017941 */ /* 0x000fea0003800000 */
.L_x_23890:
        /* <DEDUP_REMOVED lines=15> */
.L_x_23894:
        /* <DEDUP_REMOVED lines=12> */
.L_x_23897:
[----:B------:R-:W-:-:S07]  /*1e960*/  MOV R140, R30 ;  /* 0x0000001e008c7202 */ /* 0x000fce0000000f00 */
.L_x_23898:
[----:B------:R-:W-:Y:S05]  /*1e970*/  BSYNC B1 ;  /* 0x0000000000017941 */ /* 0x000fea0003800000 */
.L_x_23896:
        /* <DEDUP_REMOVED lines=16> */
.L_x_23902:
[----:B------:R-:W-:Y:S05]  /*1ea80*/  BSYNC B2 ;  /* 0x0000000000027941 */ /* 0x000fea0003800000 */
.L_x_23901:
        /* <DEDUP_REMOVED lines=43> */
.L_x_23900:
[----:B------:R-:W-:Y:S05]  /*1ed40*/  BSYNC B1 ;  /* 0x0000000000017941 */ /* 0x000fea0003800000 */
.L_x_23899:
        /* <DEDUP_REMOVED lines=10> */
.L_x_23895:
        /* <DEDUP_REMOVED lines=12> */
.L_x_23904:
[----:B------:R-:W-:-:S07]  /*1eeb0*/  MOV R140, R30 ;  /* 0x0000001e008c7202 */ /* 0x000fce0000000f00 */
.L_x_23905:
[----:B------:R-:W-:Y:S05]  /*1eec0*/  BSYNC B1 ;  /* 0x0000000000017941 */ /* 0x000fea0003800000 */
.L_x_23903:
        /* <DEDUP_REMOVED lines=16> */
.L_x_23909:
[----:B------:R-:W-:Y:S05]  /*1efd0*/  BSYNC B2 ;  /* 0x0000000000027941 */ /* 0x000fea0003800000 */
.L_x_23908:
        /* <DEDUP_REMOVED lines=44> */
.L_x_23907:
[----:B------:R-:W-:Y:S05]  /*1f2a0*/  BSYNC B1 ;  /* 0x0000000000017941 */ /* 0x000fea0003800000 */
.L_x_23906:
        /* <DEDUP_REMOVED lines=15> */
.L_x_23910:
        /* <DEDUP_REMOVED lines=12> */
.L_x_23913:
[----:B------:R-:W-:-:S07]  /*1f460*/  IMAD.MOV.U32 R32, RZ, RZ, R30 ;  /* 0x000000ffff207224 */ /* 0x000fce00078e001e */
.L_x_23914:
[----:B------:R-:W-:Y:S05]  /*1f470*/  BSYNC B1 ;  /* 0x0000000000017941 */ /* 0x000fea0003800000 */
.L_x_23912:
        /* <DEDUP_REMOVED lines=16> */
.L_x_23918:
[----:B------:R-:W-:Y:S05]  /*1f580*/  BSYNC B2 ;  /* 0x0000000000027941 */ /* 0x000fea0003800000 */
.L_x_23917:
        /* <DEDUP_REMOVED lines=44> */
.L_x_23916:
[----:B------:R-:W-:Y:S05]  /*1f850*/  BSYNC B1 ;  /* 0x0000000000017941 */ /* 0x000fea0003800000 */
.L_x_23915:
        /* <DEDUP_REMOVED lines=10> */
.L_x_23911:
        /* <DEDUP_REMOVED lines=12> */
.L_x_23920:
[----:B------:R-:W-:-:S07]  /*1f9c0*/  MOV R140, R30 ;  /* 0x0000001e008c7202 */ /* 0x000fce0000000f00 */
.L_x_23921:
[----:B------:R-:W-:Y:S05]  /*1f9d0*/  BSYNC B1 ;  /* 0x0000000000017941 */ /* 0x000fea0003800000 */
.L_x_23919:
        /* <DEDUP_REMOVED lines=16> */
.L_x_23925:
[----:B------:R-:W-:Y:S05]  /*1fae0*/  BSYNC B2 ;  /* 0x0000000000027941 */ /* 0x000fea0003800000 */
.L_x_23924:
        /* <DEDUP_REMOVED lines=44> */
.L_x_23923:
[----:B------:R-:W-:Y:S05]  /*1fdb0*/  BSYNC B1 ;  /* 0x0000000000017941 */ /* 0x000fea0003800000 */
.L_x_23922:
        /* <DEDUP_REMOVED lines=15> */
.L_x_23926:
        /* <DEDUP_REMOVED lines=12> */
.L_x_23929:
[----:B------:R-:W-:-:S07]  /*1ff70*/  IMAD.MOV.U32 R33, RZ, RZ, R30 ;  /* 0x000000ffff217224 */ /* 0x000fce00078e001e */
.L_x_23930:
[----:B------:R-:W-:Y:S05]  /*1ff80*/  BSYNC B1 ;  /* 0x0000000000017941 */ /* 0x000fea0003800000 */
.L_x_23928:
        /* <DEDUP_REMOVED lines=16> */
.L_x_23934:
[----:B------:R-:W-:Y:S05]  /*20090*/  BSYNC B2 ;  /* 0x0000000000027941 */ /* 0x000fea0003800000 */
.L_x_23933:
        /* <DEDUP_REMOVED lines=44> */
.L_x_23932:
[----:B------:R-:W-:Y:S05]  /*20360*/  BSYNC B1 ;  /* 0x0000000000017941 */ /* 0x000fea0003800000 */
.L_x_23931:
        /* <DEDUP_REMOVED lines=10> */
.L_x_23927:
        /* <DEDUP_REMOVED lines=12> */
.L_x_23936:
[----:B------:R-:W-:-:S07]  /*204d0*/  MOV R186, R30 ;  /* 0x0000001e00ba7202 */ /* 0x000fce0000000f00 */
.L_x_23937:
[----:B------:R-:W-:Y:S05]  /*204e0*/  BSYNC B1 ;  /* 0x0000000000017941 */ /* 0x000fea0003800000 */
.L_x_23935:
        /* <DEDUP_REMOVED lines=16> */
.L_x_23941:
[----:B------:R-:W-:Y:S05]  /*205f0*/  BSYNC B2 ;  /* 0x0000000000027941 */ /* 0x000fea0003800000 */
.L_x_23940:
        /* <DEDUP_REMOVED lines=44> */
.L_x_23939:
[----:B------:R-:W-:Y:S05]  /*208c0*/  BSYNC B1 ;  /* 0x0000000000017941 */ /* 0x000fea0003800000 */
.L_x_23938:
        /* <DEDUP_REMOVED lines=15> */
.L_x_23942:
        /* <DEDUP_REMOVED lines=12> */
.L_x_23945:
[----:B------:R-:W-:-:S07]  /*20a80*/  IMAD.MOV.U32 R34, RZ, RZ, R30 ;  /* 0x000000ffff227224 */ /* 0x000fce00078e001e */
.L_x_23946:
[----:B------:R-:W-:Y:S05]  /*20a90*/  BSYNC B1 ;  /* 0x0000000000017941 */ /* 0x000fea0003800000 */
.L_x_23944:
        /* <DEDUP_REMOVED lines=16> */
.L_x_23950:
[----:B------:R-:W-:Y:S05]  /*20ba0*/  BSYNC B2 ;  /* 0x0000000000027941 */ /* 0x000fea0003800000 */
.L_x_23949:
        /* <DEDUP_REMOVED lines=44> */
.L_x_23948:
[----:B------:R-:W-:Y:S05]  /*20e70*/  BSYNC B1 ;  /* 0x0000000000017941 */ /* 0x000fea0003800000 */
.L_x_23947:
        /* <DEDUP_REMOVED lines=10> */
.L_x_23943:
        /* <DEDUP_REMOVED lines=12> */
.L_x_23952:
[----:B------:R-:W-:-:S07]  /*20fe0*/  MOV R188, R30 ;  /* 0x0000001e00bc7202 */ /* 0x000fce0000000f00 */
.L_x_23953:
[----:B------:R-:W-:Y:S05]  /*20ff0*/  BSYNC B1 ;  /* 0x0000000000017941 */ /* 0x000fea0003800000 */
.L_x_23951:
        /* <DEDUP_REMOVED lines=16> */
.L_x_23957:
[----:B------:R-:W-:Y:S05]  /*21100*/  BSYNC B2 ;  /* 0x0000000000027941 */ /* 0x000fea0003800000 */
.L_x_23956:
        /* <DEDUP_REMOVED lines=44> */
.L_x_23955:
[----:B------:R-:W-:Y:S05]  /*213d0*/  BSYNC B1 ;  /* 0x0000000000017941 */ /* 0x000fea0003800000 */
.L_x_23954:
        /* <DEDUP_REMOVED lines=13> */
.L_x_23958:
        /* <DEDUP_REMOVED lines=12> */
.L_x_23961:
[----:B------:R-:W-:-:S07]  /*21570*/  IMAD.MOV.U32 R35, RZ, RZ, R30 ;  /* 0x000000ffff237224 */ /* 0x000fce00078e001e */
.L_x_23962:
[----:B------:R-:W-:Y:S05]  /*21580*/  BSYNC B1 ;  /* 0x0000000000017941 */ /* 0x000fea0003800000 */
.L_x_23960:
        /* <DEDUP_REMOVED lines=16> */
.L_x_23966:
[----:B------:R-:W-:Y:S05]  /*21690*/  BSYNC B2 ;  /* 0x0000000000027941 */ /* 0x000fea0003800000 */
.L_x_23965:
        /* <DEDUP_REMOVED lines=44> */
.L_x_23964:
[----:B------:R-:W-:Y:S05]  /*21960*/  BSYNC B1 ;  /* 0x0000000000017941 */ /* 0x000fea0003800000 */
.L_x_23963:
        /* <DEDUP_REMOVED lines=10> */
.L_x_23959:
        /* <DEDUP_REMOVED lines=12> */
.L_x_23968:
[----:B------:R-:W-:-:S07]  /*21ad0*/  MOV R142, R30 ;  /* 0x0000001e008e7202 */ /* 0x000fce0000000f00 */
.L_x_23969:
[----:B------:R-:W-:Y:S05]  /*21ae0*/  BSYNC B1 ;  /* 0x0000000000017941 */ /* 0x000fea0003800000 */
.L_x_23967:
        /* <DEDUP_REMOVED lines=16> */
.L_x_23973:
[----:B------:R-:W-:Y:S05]  /*21bf0*/  BSYNC B2 ;  /* 0x0000000000027941 */ /* 0x000fea0003800000 */
.L_x_23972:
        /* <DEDUP_REMOVED lines=44> */
.L_x_23971:
[----:B------:R-:W-:Y:S05]  /*21ec0*/  BSYNC B1 ;  /* 0x0000000000017941 */ /* 0x000fea0003800000 */
.L_x_23970:
        /* <DEDUP_REMOVED lines=13> */
.L_x_23974:
        /* <DEDUP_REMOVED lines=12> */
.L_x_23977:
[----:B------:R-:W-:-:S07]  /*22060*/  IMAD.MOV.U32 R142, RZ, RZ, R30 ;  /* 0x000000ffff8e7224 */ /* 0x000fce00078e001e */
.L_x_23978:
[----:B------:R-:W-:Y:S05]  /*22070*/  BSYNC B1 ;  /* 0x0000000000017941 */ /* 0x000fea0003800000 */
.L_x_23976:
        /* <DEDUP_REMOVED lines=16> */
.L_x_23982:
[----:B------:R-:W-:Y:S05]  /*22180*/  BSYNC B2 ;  /* 0x0000000000027941 */ /* 0x000fea0003800000 */
.L_x_23981:
        /* <DEDUP_REMOVED lines=44> */
.L_x_23980:
[----:B------:R-:W-:Y:S05]  /*22450*/  BSYNC B1 ;  /* 0x0000000000017941 */ /* 0x000fea0003800000 */
.L_x_23979:
        /* <DEDUP_REMOVED lines=10> */
.L_x_23975:
        /* <DEDUP_REMOVED lines=12> */
.L_x_23984:
[----:B------:R-:W-:-:S07]  /*225c0*/  MOV R142, R30 ;  /* 0x0000001e008e7202 */ /* 0x000fce0000000f00 */
.L_x_23985:
[----:B------:R-:W-:Y:S05]  /*225d0*/  BSYNC B1 ;  /* 0x0000000000017941 */ /* 0x000fea0003800000 */
.L_x_23983:
        /* <DEDUP_REMOVED lines=16> */
.L_x_23989:
[----:B------:R-:W-:Y:S05]  /*226e0*/  BSYNC B2 ;  /* 0x0000000000027941 */ /* 0x000fea0003800000 */
.L_x_23988:
        /* <DEDUP_REMOVED lines=44> */
.L_x_23987:
[----:B------:R-:W-:Y:S05]  /*229b0*/  BSYNC B1 ;  /* 0x0000000000017941 */ /* 0x000fea0003800000 */
.L_x_23986:
        /* <DEDUP_REMOVED lines=13> */
.L_x_23990:
        /* <DEDUP_REMOVED lines=12> */
.L_x_23993:
[----:B------:R-:W-:-:S07]  /*22b50*/  IMAD.MOV.U32 R157, RZ, RZ, R30 ;  /* 0x000000ffff9d7224 */ /* 0x000fce00078e001e */
.L_x_23994:
[----:B------:R-:W-:Y:S05]  /*22b60*/  BSYNC B1 ;  /* 0x0000000000017941 */ /* 0x000fea0003800000 */
.L_x_23992:
        /* <DEDUP_REMOVED lines=16> */
.L_x_23998:
[----:B------:R-:W-:Y:S05]  /*22c70*/  BSYNC B2 ;  /* 0x0000000000027941 */ /* 0x000fea0003800000 */
.L_x_23997:
        /* <DEDUP_REMOVED lines=44> */
.L_x_23996:
[----:B------:R-:W-:Y:S05]  /*22f40*/  BSYNC B1 ;  /* 0x0000000000017941 */ /* 0x000fea0003800000 */
.L_x_23995:
        /* <DEDUP_REMOVED lines=10> */
.L_x_23991:
        /* <DEDUP_REMOVED lines=12> */
[----:B------:R-:W-:Y:S02]  /*230b0*/  SEL R142, RZ, 0x1, P4 ;  /* 0x00000001ff8e7807 */ /* 0x000fe40002000000 */
[----:B------:R-:W-:Y:S01]  /*230c0*/  LOP3.LUT P2, RZ, R27, 0x1, RZ, 0xc0, !PT ;  /* 0x000000011bff7812 */ /* 0x000fe2000784c0ff */
[----:B------:R-:W-:Y:S01]  /*230d0*/  FADD.FTZ R141, R140, R149 ;  /* 0x000000958c8d7221 */ /* 0x000fe20000010000 */
[----:B------:R-:W-:Y:S01]  /*230e0*/  LOP3.LUT R181, R181, R143, R154, 0xfe, !PT ;  /* 0x0000008fb5b57212 */ /* 0x000fe200078efe9a */
[----:B------:R-:W-:Y:S01]  /*230f0*/  IMAD.WIDE.U32 R142, R142, 0x1000000, RZ ;  /* 0x010000008e8e7825 */ /* 0x000fe200078e00ff */
[----:B------:R-:W-:-:S03]  /*23100*/  SEL R154, RZ, 0x1, P6 ;  /* 0x00000001ff9a7807 */ /* 0x000fc60003000000 */
[----:B------:R-:W-:Y:S01]  /*23110*/  FADD.FTZ R140, R141, R152 ;  /* 0x000000988d8c7221 */ /* 0x000fe20000010000 */
[----:B------:R-:W-:Y:S02]  /*23120*/  SEL R165, RZ, 0x1, P2 ;  /* 0x00000001ffa57807 */ /* 0x000fe40001000000 */
[----:B------:R-:W-:Y:S01]  /*23130*/  LOP3.LUT P1, RZ, R27, 0x10, RZ, 0xc0, !PT ;  /* 0x000000101bff7812 */ /* 0x000fe2000782c0ff */
[----:B------:R-:W-:Y:S01]  /*23140*/  FADD.FTZ R141, R140, R151 ;  /* 0x000000978c8d7221 */ /* 0x000fe20000010000 */
        /* <DEDUP_REMOVED lines=36> */
[----:B------:R-:W-:Y:S02]  /*23390*/  LOP3.LUT R153, R143, R181, R165, 0xfe, !PT ;  /* 0x000000b58f997212 */ /* 0x000fe400078efea5 */
[----:B------:R-:W-:Y:S01]  /*233a0*/  SEL R165, RZ, 0x1, P1 ;  /* 0x00000001ffa57807 */ /* 0x000fe20000800000 */
[----:B------:R-:W-:Y:S01]  /*233b0*/  FADD.FTZ R143, R164, R215 ;  /* 0x000000d7a48f7221 */ /* 0x000fe20000010000 */
[----:B------:R-:W-:Y:S02]  /*233c0*/  LOP3.LUT R155, R155, R153, R141, 0xfe, !PT ;  /* 0x000000999b9b7212 */ /* 0x000fe400078efe8d */
[----:B------:R-:W-:Y:S01]  /*233d0*/  F2FP.F16.F32.PACK_AB R142, R189, R186 ;  /* 0x000000babd8e723e */ /* 0x000fe200000000ff */
[----:B------:R-:W-:Y:S01]  /*233e0*/  FADD.FTZ R140, R143, R178 ;  /* 0x000000b28f8c7221 */ /* 0x000fe20000010000 */
[----:B------:R-:W-:Y:S02]  /*233f0*/  F2FP.F16.F32.PACK_AB R143, R183, R188 ;  /* 0x000000bcb78f723e */ /* 0x000fe400000000ff */
[----:B------:R-:W-:Y:S01]  /*23400*/  F2FP.F16.F32.PACK_AB R141, R187, R184 ;  /* 0x000000b8bb8d723e */ /* 0x000fe200000000ff */
[----:B------:R-:W-:Y:S01]  /*23410*/  FADD.FTZ R153, R140, R185 ;  /* 0x000000b98c997221 */ /* 0x000fe20000010000 */
[----:B------:R-:W-:-:S02]  /*23420*/  F2FP.F16.F32.PACK_AB R140, R185, R178 ;  /* 0x000000b2b98c723e */ /* 0x000fc400000000ff */
[----:B------:R-:W-:Y:S01]  /*23430*/  LOP3.LUT R154, R154, R165, RZ, 0xfc, !PT ;  /* 0x000000a59a9a7212 */ /* 0x000fe200078efcff */
[----:B------:R-:W-:Y:S01]  /*23440*/  FADD.FTZ R164, R153, R184 ;  /* 0x000000b899a47221 */ /* 0x000fe20000010000 */
[----:B------:R-:W-:Y:S01]  /*23450*/  ISETP.NE.AND P1, PT, R160, RZ, PT ;  /* 0x000000ffa000720c */ /* 0x000fe20003f25270 */
[----:B------:R0:W-:Y:S02]  /*23460*/  STG.E.128 desc[UR4][R168.64], R140 ;  /* 0x0000008ca8007986 */ /* 0x0001e4000c101d04 */
[----:B------:R-:W-:Y:S02]  /*23470*/  FADD.FTZ R153, R164, R187 ;  /* 0x000000bba4997221 */ /* 0x000fe40000010000 */
[----:B------:R0:W-:Y:S02]  /*23480*/  STG.E.64 desc[UR4][R166.64], R154 ;  /* 0x0000009aa6007986 */ /* 0x0001e4000c101b04 */
[----:B------:R-:W-:-:S04]  /*23490*/  FADD.FTZ R164, R153, R186 ;  /* 0x000000ba99a47221 */ /* 0x000fc80000010000 */
        /* <DEDUP_REMOVED lines=23> */
.L_x_23999:
        /* <DEDUP_REMOVED lines=120> */
.L_x_24013:
        /* <DEDUP_REMOVED lines=28> */
[----:B------:R-:W-:Y:S01]  /*23f50*/  FADD.FTZ R174, -R154, R174 ;  /* 0x000000ae9aae7221 */ /* 0x000fe20000010100 */
[C---:B--2---:R-:W-:Y:S01]  /*23f60*/  FMUL.FTZ R236, R155.reuse, R150 ;  /* 0x000000969bec7220 */ /* 0x044fe20000410000 */
[C---:B------:R-:W-:Y:S01]  /*23f70*/  FMUL.FTZ R209, R155.reuse, R151 ;  /* 0x000000979bd17220 */ /* 0x040fe20000410000 */
[C---:B------:R-:W-:Y:S01]  /*23f80*/  FMUL.FTZ R165, R155.reuse, R145 ;  /* 0x000000919ba57220 */ /* 0x040fe20000410000 */
[----:B------:R-:W0:Y:S01]  /*23f90*/  LDC.64 R150, c[0x0][0x2b8] ;  /* 0x0000ae00ff967b82 */ /* 0x000e220000000a00 */
[----:B------:R-:W-:Y:S01]  /*23fa0*/  FMUL.FTZ R146, R155, R146 ;  /* 0x000000929b927220 */ /* 0x000fe20000410000 */
[----:B-1----:R-:W-:-:S04]  /*23fb0*/  @!P1 IMAD.WIDE R140, R2, 0x4, R140 ;  /* 0x00000004028c9825 */ /* 0x002fc800078e028c */
[----:B------:R-:W-:Y:S01]  /*23fc0*/  FFMA.FTZ R165, R84, R165, R36 ;  /* 0x000000a554a57223 */ /* 0x000fe20000010024 */
[C---:B------:R-:W-:Y:S01]  /*23fd0*/  FADD.FTZ R176, -R154.reuse, R176 ;  /* 0x000000b09ab07221 */ /* 0x040fe20000010100 */
[----:B------:R-:W-:Y:S01]  /*23fe0*/  FFMA.FTZ R146, R85, R146, R37 ;  /* 0x0000009255927223 */ /* 0x000fe20000010025 */
[C---:B------:R-:W-:Y:S01]  /*23ff0*/  FADD.FTZ R214, -R154.reuse, R207 ;  /* 0x000000cf9ad67221 */ /* 0x040fe20000010100 */
[----:B------:R-:W-:Y:S01]  /*24000*/  @!P1 STG.E desc[UR4][R142.64], R153 ;  /* 0x000000998e009986 */ /* 0x000fe2000c101904 */
[C---:B------:R-:W-:Y:S01]  /*24010*/  FMUL.FTZ R205, R155.reuse, R147 ;  /* 0x000000939bcd7220 */ /* 0x040fe20000410000 */
[C---:B------:R-:W-:Y:S01]  /*24020*/  FADD.FTZ R226, -R154.reuse, R190 ;  /* 0x000000be9ae27221 */ /* 0x040fe20000010100 */
[C---:B------:R-:W-:Y:S01]  /*24030*/  FADD.FTZ R218, -R154.reuse, R192 ;  /* 0x000000c09ada7221 */ /* 0x040fe20000010100 */
[C---:B------:R-:W-:Y:S01]  /*24040*/  FADD.FTZ R220, -R154.reuse, R196 ;  /* 0x000000c49adc7221 */ /* 0x040fe20000010100 */
[C---:B------:R-:W-:Y:S01]  /*24050*/  FADD.FTZ R232, -R154.reuse, R178 ;  /* 0x000000b29ae87221 */ /* 0x040fe20000010100 */
        /* <DEDUP_REMOVED lines=28> */
[----:B------:R-:W-:Y:S01]  /*24220*/  LEA R152, P1, R144, UR18, 0x4 ;  /* 0x0000001290987c11 */ /* 0x000fe2000f8220ff */
        /* <DEDUP_REMOVED lines=8> */
[----:B-1----:R-:W-:Y:S01]  /*242b0*/  F2FP.F16.F32.PACK_AB R140, R146, R165 ;  /* 0x000000a5928c723e */ /* 0x002fe200000000ff */
[----:B------:R-:W-:Y:S01]  /*242c0*/  FFMA.FTZ R146, R96, R147, R48 ;  /* 0x0000009360927223 */ /* 0x000fe20000010030 */
[----:B------:R-:W-:Y:S01]  /*242d0*/  FFMA.FTZ R142, R88, R207, R40 ;  /* 0x000000cf588e7223 */ /* 0x000fe20000010028 */
[----:B------:R-:W-:Y:S01]  /*242e0*/  LEA.HI.X R153, R144, UR19, RZ, 0x4, P1 ;  /* 0x0000001390997c11 */ /* 0x000fe200088f24ff */
        /* <DEDUP_REMOVED lines=47> */
[----:B0-----:R-:W-:Y:S01]  /*245e0*/  IMAD.WIDE.U32 R164, R177, 0x10, R150 ;  /* 0x00000010b1a47825 */ /* 0x001fe200078e0096 */
[----:B------:R-:W-:-:S03]  /*245f0*/  F2FP.F16.F32.PACK_AB R141, R236, R205 ;  /* 0x000000cdec8d723e */ /* 0x000fc600000000ff */
[----:B------:R-:W-:Y:S01]  /*24600*/  FFMA.FTZ R187, R106, R187, R58 ;  /* 0x000000bb6abb7223 */ /* 0x000fe2000001003a */
[----:B------:R-:W-:Y:S01]  /*24610*/  F2FP.F16.F32.PACK_AB R144, R149, R144 ;  /* 0x000000909590723e */ /* 0x000fe200000000ff */
[----:B------:R-:W-:Y:S01]  /*24620*/  IMAD.WIDE.U32 R148, R148, 0x10, R150 ;  /* 0x0000001094947825 */ /* 0x000fe200078e0096 */
[----:B------:R-:W-:Y:S01]  /*24630*/  F2FP.F16.F32.PACK_AB R147, R162, R147 ;  /* 0x00000093a293723e */ /* 0x000fe200000000ff */
[----:B------:R0:W-:Y:S01]  /*24640*/  STG.E.128 desc[UR4][R152.64], R140 ;  /* 0x0000008c98007986 */ /* 0x0001e2000c101d04 */
[----:B------:R-:W-:Y:S01]  /*24650*/  F2FP.F16.F32.PACK_AB R146, R155, R146 ;  /* 0x000000929b92723e */ /* 0x000fe200000000ff */
[----:B------:R-:W-:Y:S01]  /*24660*/  FFMA.FTZ R155, R104, R167, R56 ;  /* 0x000000a7689b7223 */ /* 0x000fe20000010038 */
[----:B------:R-:W-:Y:S01]  /*24670*/  F2FP.F16.F32.PACK_AB R145, R172, R145 ;  /* 0x00000091ac91723e */ /* 0x000fe200000000ff */
[----:B------:R-:W-:-:S04]  /*24680*/  IMAD.WIDE.U32 R162, R161, 0x10, R150 ;  /* 0x00000010a1a27825 */ /* 0x000fc800078e0096 */
[----:B------:R-:W-:Y:S01]  /*24690*/  FFMA.FTZ R220, R107, R220, R59 ;  /* 0x000000dc6bdc7223 */ /* 0x000fe2000001003b */
[----:B------:R-:W-:Y:S01]  /*246a0*/  FFMA.FTZ R194, R103, R194, R55 ;  /* 0x000000c267c27223 */ /* 0x000fe20000010037 */
[----:B------:R-:W-:Y:S01]  /*246b0*/  FFMA.FTZ R175, R110, R175, R62 ;  /* 0x000000af6eaf7223 */ /* 0x000fe2000001003e */
[----:B------:R1:W-:Y:S01]  /*246c0*/  STG.E.128 desc[UR4][R148.64], R144 ;  /* 0x0000009094007986 */ /* 0x0003e2000c101d04 */
        /* <DEDUP_REMOVED lines=9> */
[----:B0-----:R-:W-:Y:S01]  /*24760*/  F2FP.F16.F32.PACK_AB R142, R170, R155 ;  /* 0x0000009baa8e723e */ /* 0x001fe200000000ff */
[----:B------:R-:W-:Y:S01]  /*24770*/  FFMA.FTZ R140, R100, R169, R52 ;  /* 0x000000a9648c7223 */ /* 0x000fe20000010034 */
[----:B------:R-:W-:Y:S01]  /*24780*/  FFMA.FTZ R155, R121, R196, R73 ;  /* 0x000000c4799b7223 */ /* 0x000fe20000010049 */
[----:B------:R-:W-:Y:S01]  /*24790*/  FFMA.FTZ R153, R117, R176, R69 ;  /* 0x000000b075997223 */ /* 0x000fe20000010045 */
[----:B------:R-:W-:Y:S01]  /*247a0*/  FFMA.FTZ R141, R102, R171, R54 ;  /* 0x000000ab668d7223 */ /* 0x000fe20000010036 */
[----:B------:R-:W-:Y:S01]  /*247b0*/  FFMA.FTZ R192, R119, R192, R71 ;  /* 0x000000c077c07223 */ /* 0x000fe20000010047 */
[----:B------:R-:W-:Y:S01]  /*247c0*/  F2FP.F16.F32.PACK_AB R140, R151, R140 ;  /* 0x0000008c978c723e */ /* 0x000fe200000000ff */
[----:B------:R-:W-:Y:S01]  /*247d0*/  FFMA.FTZ R151, R122, R201, R74 ;  /* 0x000000c97a977223 */ /* 0x000fe2000001004a */
[----:B-1----:R-:W-:Y:S01]  /*247e0*/  FFMA.FTZ R144, R108, R173, R60 ;  /* 0x000000ad6c907223 */ /* 0x002fe2000001003c */
[----:B------:R-:W-:Y:S01]  /*247f0*/  FFMA.FTZ R148, R116, R181, R68 ;  /* 0x000000b574947223 */ /* 0x000fe20000010044 */
[----:B------:R-:W0:Y:S01]  /*24800*/  LDC.64 R172, c[0x0][0x210] ;  /* 0x00008400ffac7b82 */ /* 0x000e220000000a00 */
[----:B------:R-:W-:Y:S01]  /*24810*/  FFMA.FTZ R146, R113, R198, R65 ;  /* 0x000000c671927223 */ /* 0x000fe20000010041 */
        /* <DEDUP_REMOVED lines=11> */
[----:B------:R-:W-:-:S02]  /*248d0*/  LEA R168, P1, R179, UR18, 0x4 ;  /* 0x00000012b3a87c11 */ /* 0x000fc4000f8220ff */
[----:B------:R-:W-:Y:S02]  /*248e0*/  F2FP.F16.F32.PACK_AB R143, R220, R187 ;  /* 0x000000bbdc8f723e */ /* 0x000fe400000000ff */
[----:B------:R-:W-:Y:S02]  /*248f0*/  F2FP.F16.F32.PACK_AB R141, R194, R141 ;  /* 0x0000008dc28d723e */ /* 0x000fe400000000ff */
[----:B------:R-:W-:Y:S02]  /*24900*/  F2FP.F16.F32.PACK_AB R147, R214, R193 ;  /* 0x000000c1d693723e */ /* 0x000fe400000000ff */
[----:B------:R-:W-:Y:S01]  /*24910*/  F2FP.F16.F32.PACK_AB R146, R146, R185 ;  /* 0x000000b99292723e */ /* 0x000fe200000000ff */
[----:B------:R1:W-:Y:S01]  /*24920*/  STG.E.128 desc[UR4][R162.64], R140 ;  /* 0x0000008ca2007986 */ /* 0x0003e2000c101d04 */
[----:B------:R-:W-:Y:S01]  /*24930*/  F2FP.F16.F32.PACK_AB R145, R182, R175 ;  /* 0x000000afb691723e */ /* 0x000fe200000000ff */
[----:B0-----:R-:W-:Y:S01]  /*24940*/  IMAD R2, R172, 0x4, R2 ;  /* 0x00000004ac027824 */ /* 0x001fe200078e0202 */
        /* <DEDUP_REMOVED lines=8> */
[----:B------:R-:W-:-:S02]  /*249d0*/  LEA.HI.X R169, R179, UR19, RZ, 0x4, P1 ;  /* 0x00000013b3a97c11 */ /* 0x000fc400088f24ff */
[----:B------:R-:W-:Y:S02]  /*249e0*/  F2FP.F16.F32.PACK_AB R152, R161, R152 ;  /* 0x00000098a198723e */ /* 0x000fe400000000ff */
[----:B------:R-:W-:-:S03]  /*249f0*/  ISETP.GE.AND P1, PT, R2, R173, PT ;  /* 0x000000ad0200720c */ /* 0x000fc60003f26270 */
[----:B------:R1:W-:Y:S10]  /*24a00*/  STG.E.128 desc[UR4][R168.64], R152 ;  /* 0x00000098a8007986 */ /* 0x0003f4000c101d04 */
[----:B------:R-:W-:Y:S05]  /*24a10*/  @!P1 BRA `(.L_x_24001) ;  /* 0xfffffdc0001c9947 */ /* 0x000fea000383ffff */
[----:B------:R-:W-:Y:S05]  /*24a20*/  BSYNC B0 ;  /* 0x0000000000007941 */ /* 0x000fea0003800000 */
.L_x_23225:
[----:B------:R-:W-:Y:S05]  /*24a30*/  EXIT ;  /* 0x000000000000794d */ /* 0x000fea0003800000 */
.L_x_24000:
[----:B0-----:R-:W-:Y:S01]  /*24a40*/  HFMA2.MMA R169, -RZ, RZ, 0, 1.847743988037109375e-06 ;  /* 0x0000001fffa97435 */ /* 0x001fe200000001ff */
[----:B------:R-:W-:Y:S01]  /*24a50*/  BSSY B1, `(.L_x_24002) ;  /* 0x0000007000017945 */ /* 0x000fe20003800000 */
[----:B------:R-:W-:Y:S01]  /*24a60*/  MOV R167, R182 ;  /* 0x000000b600a77202 */ /* 0x000fe20000000f00 */
[----:B------:R-:W-:Y:S02]  /*24a70*/  IMAD.MOV.U32 R166, RZ, RZ, 0x1 ;  /* 0x00000001ffa67424 */ /* 0x000fe400078e00ff */
[----:B------:R-:W-:-:S07]  /*24a80*/  IMAD.MOV.U32 R164, RZ, RZ, -0x1 ;  /* 0xffffffffffa47424 */ /* 0x000fce00078e00ff */
[----:B-1----:R-:W-:Y:S05]  /*24a90*/  WARPSYNC.COLLECTIVE R164, `(.L_x_24003) ;  /* 0x00000000a4087348 */ /* 0x002fea0003c00000 */
[----:B------:R0:W2:Y:S02]  /*24aa0*/  SHFL.BFLY P2, R165, R167, R166, R169 ;  /* 0x0c0000a6a7a57389 */ /* 0x0000a400000400a9 */
[----:B012---:R-:W-:Y:S01]  /*24ab0*/  ENDCOLLECTIVE ;  /* 0x000000000000791b */ /* 0x007fe20003800000 */
.L_x_24003:
[----:B------:R-:W-:Y:S05]  /*24ac0*/  BSYNC B1 ;  /* 0x0000000000017941 */ /* 0x000fea0003800000 */
.L_x_24002:
        /* <DEDUP_REMOVED lines=9> */
.L_x_24004:
[----:B------:R-:W-:Y:S02]  /*24b60*/  IMAD.MOV.U32 R166, RZ, RZ, 0x4 ;  /* 0x00000004ffa67424 */ /* 0x000fe400078e00ff */
[----:B------:R-:W-:-:S04]  /*24b70*/  IMAD.MOV.U32 R141, RZ, RZ, R165 ;  /* 0x000000ffff8d7224 */ /* 0x000fc800078e00a5 */
[----:B------:R-:W-:-:S05]  /*24b80*/  FADD.FTZ R143, R142, R141 ;  /* 0x0000008d8e8f7221 */ /* 0x000fca0000010000 */
[----:B------:R-:W-:-:S07]  /*24b90*/  MOV R167, R143 ;  /* 0x0000008f00a77202 */ /* 0x000fce0000000f00 */
[----:B------:R-:W-:Y:S05]  /*24ba0*/  WARPSYNC.COLLECTIVE R164, `(.L_x_24005) ;  /* 0x00000000a4087348 */ /* 0x000fea0003c00000 */
[----:B------:R0:W1:Y:S02]  /*24bb0*/  SHFL.BFLY P2, R165, R167, R166, R169 ;  /* 0x0c0000a6a7a57389 */ /* 0x00006400000400a9 */
[----:B01----:R-:W-:Y:S01]  /*24bc0*/  ENDCOLLECTIVE ;  /* 0x000000000000791b */ /* 0x003fe20003800000 */
.L_x_24005:
[----:B------:R-:W-:Y:S01]  /*24bd0*/  HFMA2.MMA R166, -RZ, RZ, 0, 4.76837158203125e-07 ;  /* 0x00000008ffa67435 */ /* 0x000fe200000001ff */
[----:B------:R-:W-:-:S05]  /*24be0*/  MOV R140, R165 ;  /* 0x000000a5008c7202 */ /* 0x000fca0000000f00 */
[----:B------:R-:W-:-:S04]  /*24bf0*/  FADD.FTZ R154, R143, R140 ;  /* 0x0000008c8f9a7221 */ /* 0x000fc80000010000 */
[----:B------:R-:W-:-:S07]  /*24c00*/  IMAD.MOV.U32 R167, RZ, RZ, R154 ;  /* 0x000000ffffa77224 */ /* 0x000fce00078e009a */
[----:B------:R-:W-:Y:S05]  /*24c10*/  WARPSYNC.COLLECTIVE R164, `(.L_x_24006) ;  /* 0x00000000a4087348 */ /* 0x000fea0003c00000 */
[----:B------:R0:W1:Y:S02]  /*24c20*/  SHFL.BFLY P2, R165, R167, R166, R169 ;  /* 0x0c0000a6a7a57389 */ /* 0x00006400000400a9 */
[----:B01----:R-:W-:Y:S01]  /*24c30*/  ENDCOLLECTIVE ;  /* 0x000000000000791b */ /* 0x003fe20003800000 */
.L_x_24006:
        /* <DEDUP_REMOVED lines=8> */
.L_x_24007:
        /* <DEDUP_REMOVED lines=104> */
.L_x_24008:
[----:B------:R-:W-:Y:S02]  /*25340*/  IMAD.MOV.U32 R166, RZ, RZ, 0x2 ;  /* 0x00000002ffa67424 */ /* 0x000fe400078e00ff */
[----:B------:R-:W-:-:S04]  /*25350*/  IMAD.MOV.U32 R143, RZ, RZ, R165 ;  /* 0x000000ffff8f7224 */ /* 0x000fc800078e00a5 */
[----:B------:R-:W-:-:S05]  /*25360*/  FADD.FTZ R143, R140, R143 ;  /* 0x0000008f8c8f7221 */ /* 0x000fca0000010000 */
[----:B------:R-:W-:-:S07]  /*25370*/  MOV R167, R143 ;  /* 0x0000008f00a77202 */ /* 0x000fce0000000f00 */
[----:B------:R-:W-:Y:S05]  /*25380*/  WARPSYNC.COLLECTIVE R164, `(.L_x_24009) ;  /* 0x00000000a4087348 */ /* 0x000fea0003c00000 */
[----:B------:R0:W1:Y:S02]  /*25390*/  SHFL.BFLY P2, R165, R167, R166, R169 ;  /* 0x0c0000a6a7a57389 */ /* 0x00006400000400a9 */
[----:B01----:R-:W-:Y:S01]  /*253a0*/  ENDCOLLECTIVE ;  /* 0x000000000000791b */ /* 0x003fe20003800000 */
.L_x_24009:
[----:B------:R-:W-:Y:S01]  /*253b0*/  HFMA2.MMA R166, -RZ, RZ, 0, 2.384185791015625e-07 ;  /* 0x00000004ffa67435 */ /* 0x000fe200000001ff */
[----:B------:R-:W-:-:S05]  /*253c0*/  MOV R142, R165 ;  /* 0x000000a5008e7202 */ /* 0x000fca0000000f00 */
[----:B------:R-:W-:-:S04]  /*253d0*/  FADD.FTZ R142, R143, R142 ;  /* 0x0000008e8f8e7221 */ /* 0x000fc80000010000 */
[----:B------:R-:W-:-:S07]  /*253e0*/  IMAD.MOV.U32 R167, RZ, RZ, R142 ;  /* 0x000000ffffa77224 */ /* 0x000fce00078e008e */
[----:B------:R-:W-:Y:S05]  /*253f0*/  WARPSYNC.COLLECTIVE R164, `(.L_x_24010) ;  /* 0x00000000a4087348 */ /* 0x000fea0003c00000 */
[----:B------:R0:W1:Y:S02]  /*25400*/  SHFL.BFLY P2, R165, R167, R166, R169 ;  /* 0x0c0000a6a7a57389 */ /* 0x00006400000400a9 */
[----:B01----:R-:W-:Y:S01]  /*25410*/  ENDCOLLECTIVE ;  /* 0x000000000000791b */ /* 0x003fe20003800000 */
.L_x_24010:
[----:B------:R-:W-:Y:S02]  /*25420*/  IMAD.MOV.U32 R166, RZ, RZ, 0x8 ;  /* 0x00000008ffa67424 */ /* 0x000fe400078e00ff */
[----:B------:R-:W-:-:S04]  /*25430*/  IMAD.MOV.U32 R155, RZ, RZ, R165 ;  /* 0x000000ffff9b7224 */ /* 0x000fc800078e00a5 */
[----:B------:R-:W-:-:S05]  /*25440*/  FADD.FTZ R155, R142, R155 ;  /* 0x0000009b8e9b7221 */ /* 0x000fca0000010000 */
[----:B------:R-:W-:-:S07]  /*25450*/  MOV R167, R155 ;  /* 0x0000009b00a77202 */ /* 0x000fce0000000f00 */
[----:B------:R-:W-:Y:S05]  /*25460*/  WARPSYNC.COLLECTIVE R164, `(.L_x_24011) ;  /* 0x00000000a4087348 */ /* 0x000fea0003c00000 */
[----:B------:R0:W1:Y:S02]  /*25470*/  SHFL.BFLY P2, R165, R167, R166, R169 ;  /* 0x0c0000a6a7a57389 */ /* 0x00006400000400a9 */
[----:B01----:R-:W-:Y:S01]  /*25480*/  ENDCOLLECTIVE ;  /* 0x000000000000791b */ /* 0x003fe20003800000 */
.L_x_24011:
[----:B------:R-:W-:Y:S01]  /*25490*/  HFMA2.MMA R166, -RZ, RZ, 0, 9.5367431640625e-07 ;  /* 0x00000010ffa67435 */ /* 0x000fe200000001ff */
[----:B------:R-:W-:-:S05]  /*254a0*/  MOV R154, R165 ;  /* 0x000000a5009a7202 */ /* 0x000fca0000000f00 */
[----:B------:R-:W-:-:S04]  /*254b0*/  FADD.FTZ R154, R155, R154 ;  /* 0x0000009a9b9a7221 */ /* 0x000fc80000010000 */
[----:B------:R-:W-:-:S07]  /*254c0*/  IMAD.MOV.U32 R167, RZ, RZ, R154 ;  /* 0x000000ffffa77224 */ /* 0x000fce00078e009a */
[----:B------:R-:W-:Y:S05]  /*254d0*/  WARPSYNC.COLLECTIVE R164, `(.L_x_24012) ;  /* 0x00000000a4087348 */ /* 0x000fea0003c00000 */
[----:B------:R0:W1:Y:S02]  /*254e0*/  SHFL.BFLY P2, R165, R167, R166, R169 ;  /* 0x0c0000a6a7a57389 */ /* 0x00006400000400a9 */
[----:B01----:R-:W-:Y:S01]  /*254f0*/  ENDCOLLECTIVE ;  /* 0x000000000000791b */ /* 0x003fe20003800000 */
.L_x_24012:
[----:B------:R-:W-:Y:S05]  /*25500*/  BRA `(.L_x_24013) ;  /* 0xffffffe800207947 */ /* 0x000fea000383ffff */
.L_x_24014:
        /* <DEDUP_REMOVED lines=15> */
.L_x_40155:


//--------------------- .text._ZN10layer_norm31ln_parallel_residual_fwd_kernelINS_13Kernel_traitsI6__halfS2_fS2_fjLj1536ELj1ELj4ELj1ELj16ENS_18Kernel_traits_baseILj1536ES2_S2_fS2_fjLj128EEEEELb0ELb0ELb0EEEvNS_9FwdParamsE --------------------------
	.section	.text._ZN10layer_norm31ln_parallel_residual_fwd_kernelINS_13Kernel_traitsI6__halfS2_fS2_fjLj1536ELj1ELj4ELj1ELj16ENS_18Kernel_traits_baseILj1536ES2_S2_fS2_fjLj128EEEEELb0ELb0ELb0EEEvNS_9FwdParamsE,"ax",@progbits
	.align	128
        .global         _ZN10layer_norm31ln_parallel_residual_fwd_kernelINS_13Kernel_traitsI6__halfS2_fS2_fjLj1536ELj1ELj4ELj1ELj16ENS_18Kernel_traits_baseILj1536ES2_S2_fS2_fjLj128EEEEELb0ELb0ELb0EEEvNS_9FwdParamsE
        .type           _ZN10layer_norm31ln_parallel_residual_fwd_kernelINS_13Kernel_traitsI6__halfS2_fS2_fjLj1536ELj1ELj4ELj1ELj16ENS_18Kernel_traits_baseILj1536ES2_S2_fS2_fjLj128EEEEELb0ELb0ELb0EEEvNS_9FwdParamsE,@function
        .size           _ZN10layer_norm31ln_parallel_residual_fwd_kernelINS_13Kernel_traitsI6__halfS2_fS2_fjLj1536ELj1ELj4ELj1ELj16ENS_18Kernel_traits_baseILj1536ES2_S2_fS2_fjLj128EEEEELb0ELb0ELb0EEEvNS_9FwdParamsE,(.L_x_40156 - _ZN10layer_norm31ln_parallel_residual_fwd_kernelINS_13Kernel_traitsI6__halfS2_fS2_fjLj1536ELj1ELj4ELj1ELj16ENS_18Kernel_traits_baseILj1536ES2_S2_fS2_fjLj128EEEEELb0ELb0ELb0EEEvNS_9FwdParamsE)
        .other          _ZN10layer_norm31ln_parallel_residual_fwd_kernelINS_13Kernel_traitsI6__halfS2_fS2_fjLj1536ELj1ELj4ELj1ELj16ENS_18Kernel_traits_baseILj1536ES2_S2_fS2_fjLj128EEEEELb0ELb0ELb0EEEvNS_9FwdParamsE,@"STO_CUDA_ENTRY STV_DEFAULT"
_ZN10layer_norm31ln_parallel_residual_fwd_kernelINS_13Kernel_traitsI6__halfS2_fS2_fjLj1536ELj1ELj4ELj1ELj16ENS_18Kernel_traits_baseILj1536ES2_S2_fS2_fjLj128EEEEELb0ELb0ELb0EEEvNS_9FwdParamsE:
.text._ZN10layer_norm31ln_parallel_residual_fwd_kernelINS_13Kernel_traitsI6__halfS2_fS2_fjLj1536ELj1ELj4ELj1ELj16ENS_18Kernel_traits_baseILj1536ES2_S2_fS2_fjLj128EEEEELb0ELb0ELb0EEEvNS_9FwdParamsE:
        /* <DEDUP_REMOVED lines=50> */
.L_x_24016:
[----:B------:R-:W-:Y:S05]  /*0320*/  BSYNC B0 ;  /* 0x0000000000007941 */ /* 0x000fea0003800000 */
.L_x_24015:
        /* <DEDUP_REMOVED lines=28> */
.L_x_24018:
[----:B------:R-:W-:Y:S05]  /*04f0*/  BSYNC B0 ;  /* 0x0000000000007941 */ /* 0x000fea0003800000 */
.L_x_24017:
        /* <DEDUP_REMOVED lines=28> */
.L_x_24020:
[----:B------:R-:W-:Y:S05]  /*06c0*/  BSYNC B0 ;  /* 0x0000000000007941 */ /* 0x000fea0003800000 */
.L_x_24019:
        /* <DEDUP_REMOVED lines=15> */
[----:B0-----:R-:W-:Y:S02]  /*07c0*/  IMAD.WIDE.U32 R8, R3, 0x10, R8 ;  /* 0x0000001003087825 */ /* 0x001fe400078e0008 */
[----:B------:R0:W5:Y:S01]  /*07d0*/  @P1 LDG.E.128 R12, desc[UR4][R36.64] ;  /* 0x00000004240c1981 */ /* 0x000162000c1e1d00 */
[----:B------:R-:W-:Y:S02]  /*07e0*/  @P2 IADD3.X R31, R10, UR9, RZ, P3, !PT ;  /* 0x000000090a1f2c10 */ /* 0x000fe40009ffe4ff */
[----:B------:R-:W-:-:S04]  /*07f0*/  IADD3 R20, P3, R20, UR6, RZ ;  /* 0x0000000614147c10 */ /* 0x000fc8000ff7e0ff */
[----:B------:R-:W-:Y:S01]  /*0800*/  IADD3.X R21, R10, UR7, RZ, P3, !PT ;  /* 0x000000070a157c10 */ /* 0x000fe20009ffe4ff */
[----:B------:R-:W5:Y:S04]  /*0810*/  @P2 LDG.E.128 R28, desc[UR4][R30.64] ;  /* 0x000000041e1c2981 */ /* 0x000f68000c1e1d00 */
[----:B------:R-:W5:Y:S04]  /*0820*/  LDG.E.128 R8, desc[UR4][R8.64] ;  /* 0x0000000408087981 */ /* 0x000f68000c1e1d00 */
[----:B------:R-:W5:Y:S01]  /*0830*/  LDG.E.128 R20, desc[UR4][R20.64] ;  /* 0x0000000414147981 */ /* 0x000f62000c1e1d00 */
[----:B------:R-:W-:-:S02]  /*0840*/  IADD3 R3, R3, 0x20, RZ ;  /* 0x0000002003037810 */ /* 0x000fc40007ffe0ff */
[----:B------:R-:W-:Y:S02]  /*0850*/  @!P1 CS2R R12, SRZ ;  /* 0x00000000000c9805 */ /* 0x000fe4000001ff00 */
[----:B------:R-:W-:Y:S02]  /*0860*/  @!P1 CS2R R14, SRZ ;  /* 0x00000000000e9805 */ /* 0x000fe4000001ff00 */
[----:B------:R-:W-:Y:S02]  /*0870*/  @!P2 CS2R R28, SRZ ;  /* 0x00000000001ca805 */ /* 0x000fe4000001ff00 */
[----:B0-----:R-:W-:-:S07]  /*0880*/  @!P2 CS2R R30, SRZ ;  /* 0x00000000001ea805 */ /* 0x001fce000001ff00 */
.L_x_24022:
[----:B------:R-:W-:Y:S05]  /*0890*/  BSYNC B0 ;  /* 0x0000000000007941 */ /* 0x000fea0003800000 */
.L_x_24021:
        /* <DEDUP_REMOVED lines=31> */
.L_x_24024:
[----:B------:R-:W-:Y:S05]  /*0a90*/  BSYNC B0 ;  /* 0x0000000000007941 */ /* 0x000fea0003800000 */
.L_x_24023:
        /* <DEDUP_REMOVED lines=10> */
[----:B------:R-:W-:Y:S01]  /*0b40*/  ISETP.NE.U32.AND P2, PT, RZ, UR6, PT ;  /* 0x00000006ff007c0c */ /* 0x000fe2000bf45070 */
[----:B------:R-:W0:Y:S01]  /*0b50*/  LDC.64 R64, c[0x0][0x260] ;  /* 0x00009800ff407b82 */ /* 0x000e220000000a00 */
[----:B------:R-:W-:Y:S02]  /*0b60*/  SHF.R.U32.HI R48, RZ, 0x1c, R3 ;  /* 0x0000001cff307819 */ /* 0x000fe40000011603 */
[----:B------:R-:W-:Y:S02]  /*0b70*/  ISETP.NE.AND.EX P2, PT, RZ, UR7, PT, P2 ;  /* 0x00000007ff007c0c */ /* 0x000fe4000bf45320 */
[----:B------:R-:W-:-:S04]  /*0b80*/  IADD3 R68, P1, R82, UR8, RZ ;  /* 0x0000000852447c10 */ /* 0x000fc8000ff3e0ff */
[----:B------:R-:W-:-:S06]  /*0b90*/  IADD3.X R69, R48, UR9, RZ, P1, !PT ;  /* 0x0000000930457c10 */ /* 0x000fcc0008ffe4ff */
[----:B------:R-:W5:Y:S01]  /*0ba0*/  LDG.E.128 R68, desc[UR4][R68.64] ;  /* 0x0000000444447981 */ /* 0x000f62000c1e1d00 */
[----:B------:R-:W-:-:S04]  /*0bb0*/  @P2 LEA R80, P1, R3, UR6, 0x4 ;  /* 0x0000000603502c11 */ /* 0x000fc8000f8220ff */
[C---:B------:R-:W-:Y:S01]  /*0bc0*/  @P2 LEA.HI.X R81, R3.reuse, UR7, RZ, 0x4, P1 ;  /* 0x0000000703512c11 */ /* 0x040fe200088f24ff */
[----:B------:R-:W-:Y:S02]  /*0bd0*/  ULDC.64 UR6, c[0x0][0x2d0] ;  /* 0x0000b40000067ab9 */ /* 0x000fe40000000a00 */
[----:B------:R-:W-:Y:S01]  /*0be0*/  ISETP.NE.U32.AND P1, PT, RZ, UR6, PT ;  /* 0x00000006ff007c0c */ /* 0x000fe2000bf25070 */
[----:B0-----:R-:W-:Y:S01]  /*0bf0*/  IMAD.WIDE.U32 R64, R3, 0x10, R64 ;  /* 0x0000001003407825 */ /* 0x001fe200078e0040 */
[----:B------:R0:W5:Y:S02]  /*0c00*/  @P2 LDG.E.128 R52, desc[UR4][R80.64] ;  /* 0x0000000450342981 */ /* 0x000164000c1e1d00 */
[----:B------:R-:W-:-:S03]  /*0c10*/  ISETP.NE.AND.EX P1, PT, RZ, UR7, PT, P1 ;  /* 0x00000007ff007c0c */ /* 0x000fc6000bf25310 */
[----:B------:R-:W5:Y:S10]  /*0c20*/  LDG.E.128 R64, desc[UR4][R64.64] ;  /* 0x0000000440407981 */ /* 0x000f74000c1e1d00 */
[----:B------:R-:W-:-:S04]  /*0c30*/  @P1 IADD3 R82, P3, R82, UR6, RZ ;  /* 0x0000000652521c10 */ /* 0x000fc8000ff7e0ff */
[----:B------:R-:W-:-:S05]  /*0c40*/  @P1 IADD3.X R83, R48, UR7, RZ, P3, !PT ;  /* 0x0000000730531c10 */ /* 0x000fca0009ffe4ff */
[----:B------:R0:W5:Y:S01]  /*0c50*/  @P1 LDG.E.128 R48, desc[UR4][R82.64] ;  /* 0x0000000452301981 */ /* 0x000162000c1e1d00 */
[----:B------:R-:W-:Y:S02]  /*0c60*/  @!P2 CS2R R52, SRZ ;  /* 0x000000000034a805 */ /* 0x000fe4000001ff00 */
[----:B------:R-:W-:Y:S02]  /*0c70*/  @!P2 CS2R R54, SRZ ;  /* 0x000000000036a805 */ /* 0x000fe4000001ff00 */
[----:B------:R-:W-:Y:S02]  /*0c80*/  @!P1 CS2R R48, SRZ ;  /* 0x0000000000309805 */ /* 0x000fe4000001ff00 */
[----:B0-----:R-:W-:-:S07]  /*0c90*/  @!P1 CS2R R50, SRZ ;  /* 0x0000000000329805 */ /* 0x001fce000001ff00 */
.L_x_24026:
[----:B------:R-:W-:Y:S05]  /*0ca0*/  BSYNC B0 ;  /* 0x0000000000007941 */ /* 0x000fea0003800000 */
.L_x_24025:
[----:B------:R-:W-:Y:S02]  /*0cb0*/  ULDC UR6, c[0x0][0x214] ;  /* 0x0000850000067ab9 */ /* 0x000fe40000000800 */
        /* <DEDUP_REMOVED lines=20> */
[--C-:B------:R-:W-:Y:S01]  /*0e00*/  HADD2.F32 R174, -RZ, R179.reuse.H0_H0 ;  /* 0x200000b3ffae7230 */ /* 0x100fe20000004100 */
[----:B------:R-:W-:Y:S01]  /*0e10*/  ULDC.64 UR8, c[0x0][0x230] ;  /* 0x00008c0000087ab9 */ /* 0x000fe20000000a00 */
[----:B0-----:R-:W-:Y:S01]  /*0e20*/  HADD2.F32 R3, -RZ, R78.H0_H0 ;  /* 0x2000004eff037230 */ /* 0x001fe20000004100 */
[----:B------:R-:W-:Y:S01]  /*0e30*/  ULDC.64 UR10, c[0x0][0x238] ;  /* 0x00008e00000a7ab9 */ /* 0x000fe20000000a00 */
[----:B------:R-:W-:-:S02]  /*0e40*/  HADD2.F32 R170, -RZ, R179.H1_H1 ;  /* 0x300000b3ffaa7230 */ /* 0x000fc40000004100 */
        /* <DEDUP_REMOVED lines=33> */
[----:B------:R-:W-:Y:S02]  /*1060*/  HADD2.F32 R4, -RZ, R9.H1_H1 ;  /* 0x30000009ff047230 */ /* 0x000fe40000004100 */
[--C-:B------:R-:W-:Y:S01]  /*1070*/  HADD2.F32 R5, -RZ, R10.reuse.H0_H0 ;  /* 0x2000000aff057230 */ /* 0x100fe20000004100 */
[----:B------:R-:W-:Y:S01]  /*1080*/  STL [R1+0x24], R76 ;  /* 0x0000244c01007387 */ /* 0x000fe20000100800 */
[----:B------:R-:W-:Y:S02]  /*1090*/  HADD2.F32 R6, -RZ, R10.H1_H1 ;  /* 0x3000000aff067230 */ /* 0x000fe40000004100 */
[--C-:B------:R-:W-:Y:S01]  /*10a0*/  HADD2.F32 R7, -RZ, R11.reuse.H0_H0 ;  /* 0x2000000bff077230 */ /* 0x100fe20000004100 */
[----:B------:R1:W-:Y:S01]  /*10b0*/  STL [R1+0x14], R72 ;  /* 0x0000144801007387 */ /* 0x0003e20000100800 */
[----:B------:R-:W-:-:S02]  /*10c0*/  HADD2.F32 R8, -RZ, R11.H1_H1 ;  /* 0x3000000bff087230 */ /* 0x000fc40000004100 */
[----:B0-----:R-:W-:Y:S02]  /*10d0*/  HADD2.F32 R3, -RZ, R74.H0_H0 ;  /* 0x2000004aff037230 */ /* 0x001fe40000004100 */
[--C-:B------:R-:W-:Y:S02]  /*10e0*/  HADD2.F32 R165, -RZ, R12.reuse.H0_H0 ;  /* 0x2000000cffa57230 */ /* 0x100fe40000004100 */
[----:B------:R-:W-:Y:S01]  /*10f0*/  HADD2.F32 R161, -RZ, R12.H1_H1 ;  /* 0x3000000cffa17230 */ /* 0x000fe20000004100 */
[----:B------:R0:W-:Y:S01]  /*1100*/  STL [R1+0x4], R3 ;  /* 0x0000040301007387 */ /* 0x0001e20000100800 */
[----:B------:R-:W-:Y:S02]  /*1110*/  HADD2.F32 R192, -RZ, R177.H0_H0 ;  /* 0x200000b1ffc07230 */ /* 0x000fe40000004100 */
[----:B-1----:R-:W-:Y:S01]  /*1120*/  HADD2.F32 R72, -RZ, R41.H0_H0 ;  /* 0x20000029ff487230 */ /* 0x002fe20000004100 */
[----:B------:R-:W-:Y:S01]  /*1130*/  STL [R1+0x40], R73 ;  /* 0x0000404901007387 */ /* 0x000fe20000100800 */
[----:B------:R-:W-:-:S02]  /*1140*/  HADD2.F32 R186, -RZ, R177.H1_H1 ;  /* 0x300000b1ffba7230 */ /* 0x000fc40000004100 */
[----:B------:R-:W-:Y:S02]  /*1150*/  HADD2.F32 R10, -RZ, R13.H1_H1 ;  /* 0x3000000dff0a7230 */ /* 0x000fe40000004100 */
[----:B------:R-:W-:Y:S02]  /*1160*/  HADD2.F32 R11, -RZ, R14.H0_H0 ;  /* 0x2000000eff0b7230 */ /* 0x000fe40000004100 */
[----:B0-----:R-:W-:Y:S02]  /*1170*/  HADD2.F32 R3, -RZ, R40.H1_H1 ;  /* 0x30000028ff037230 */ /* 0x001fe40000004100 */
[----:B------:R-:W-:Y:S02]  /*1180*/  HADD2.F32 R40, -RZ, R41.H1_H1 ;  /* 0x30000029ff287230 */ /* 0x000fe40000004100 */
[----:B------:R-:W-:Y:S01]  /*1190*/  HADD2.F32 R12, -RZ, R14.H1_H1 ;  /* 0x3000000eff0c7230 */ /* 0x000fe20000004100 */
[----:B------:R0:W-:Y:S01]  /*11a0*/  STL [R1+0x30], R3 ;  /* 0x0000300301007387 */ /* 0x0001e20000100800 */
[----:B------:R-:W-:-:S02]  /*11b0*/  HADD2.F32 R199, -RZ, R16.H0_H0 ;  /* 0x20000010ffc77230 */ /* 0x000fc40000004100 */
[----:B------:R-:W-:Y:S01]  /*11c0*/  HADD2.F32 R195, -RZ, R16.H1_H1 ;  /* 0x30000010ffc37230 */ /* 0x000fe20000004100 */
[----:B------:R-:W-:Y:S01]  /*11d0*/  STL [R1+0x20], R72 ;  /* 0x0000204801007387 */ /* 0x000fe20000100800 */
[--C-:B------:R-:W-:Y:S02]  /*11e0*/  HADD2.F32 R189, -RZ, R17.reuse.H0_H0 ;  /* 0x20000011ffbd7230 */ /* 0x100fe40000004100 */
[----:B------:R-:W-:Y:S01]  /*11f0*/  HADD2.F32 R185, -RZ, R17.H1_H1 ;  /* 0x30000011ffb97230 */ /* 0x000fe20000004100 */
[----:B------:R-:W-:Y:S01]  /*1200*/  STL [R1+0x10], R40 ;  /* 0x0000102801007387 */ /* 0x000fe20000100800 */
[----:B------:R-:W-:Y:S02]  /*1210*/  HADD2.F32 R181, -RZ, R18.H0_H0 ;  /* 0x20000012ffb57230 */ /* 0x000fe40000004100 */
[----:B0-----:R-:W-:Y:S02]  /*1220*/  HADD2.F32 R3, -RZ, R42.H0_H0 ;  /* 0x2000002aff037230 */ /* 0x001fe40000004100 */
[----:B------:R-:W-:-:S02]  /*1230*/  HADD2.F32 R177, -RZ, R18.H1_H1 ;  /* 0x30000012ffb17230 */ /* 0x000fc40000004100 */
[--C-:B------:R-:W-:Y:S01]  /*1240*/  HADD2.F32 R173, -RZ, R19.reuse.H0_H0 ;  /* 0x20000013ffad7230 */ /* 0x100fe20000004100 */
[----:B------:R0:W-:Y:S01]  /*1250*/  STL [R1], R3 ;  /* 0x0000000301007387 */ /* 0x0001e20000100800 */
[----:B------:R-:W-:Y:S02]  /*1260*/  HADD2.F32 R169, -RZ, R19.H1_H1 ;  /* 0x30000013ffa97230 */ /* 0x000fe40000004100 */
[--C-:B------:R-:W-:Y:S02]  /*1270*/  HADD2.F32 R197, -RZ, R164.reuse.H0_H0 ;  /* 0x200000a4ffc57230 */ /* 0x100fe40000004100 */
[----:B------:R-:W-:Y:S02]  /*1280*/  HADD2.F32 R193, -RZ, R164.H1_H1 ;  /* 0x300000a4ffc17230 */ /* 0x000fe40000004100 */
[----:B------:R-:W-:Y:S02]  /*1290*/  HADD2.F32 R14, -RZ, R15.H1_H1 ;  /* 0x3000000fff0e7230 */ /* 0x000fe40000004100 */
[----:B------:R-:W-:-:S02]  /*12a0*/  HADD2.F32 R224, -RZ, R229.H0_H0 ;  /* 0x200000e5ffe07230 */ /* 0x000fc40000004100 */
[----:B0-----:R-:W-:Y:S02]  /*12b0*/  HADD2.F32 R3, -RZ, R9.H0_H0 ;  /* 0x20000009ff037230 */ /* 0x001fe40000004100 */
[----:B------:R-:W-:Y:S02]  /*12c0*/  HADD2.F32 R9, -RZ, R13.H0_H0 ;  /* 0x2000000dff097230 */ /* 0x000fe40000004100 */
[----:B------:R-:W-:Y:S02]  /*12d0*/  HADD2.F32 R13, -RZ, R15.H0_H0 ;  /* 0x2000000fff0d7230 */ /* 0x000fe40000004100 */
        /* <DEDUP_REMOVED lines=53> */
[----:B------:R-:W-:Y:S02]  /*1630*/  HADD2.F32 R239, -RZ, R235.H0_H0 ;  /* 0x200000ebffef7230 */ /* 0x000fe40000004100 */
[----:B------:R-:W-:Y:S02]  /*1640*/  HADD2.F32 R232, -RZ, R228.H0_H0 ;  /* 0x200000e4ffe87230 */ /* 0x000fe40000004100 */
[----:B------:R-:W-:Y:S02]  /*1650*/  HADD2.F32 R207, -RZ, R203.H0_H0 ;  /* 0x200000cbffcf7230 */ /* 0x000fe40000004100 */
[----:B------:R-:W-:-:S02]  /*1660*/  HADD2.F32 R182, -RZ, R178.H0_H0 ;  /* 0x200000b2ffb67230 */ /* 0x000fc40000004100 */
[----:B------:R-:W-:Y:S02]  /*1670*/  HADD2.F32 R171, -RZ, R167.H0_H0 ;  /* 0x200000a7ffab7230 */ /* 0x000fe40000004100 */
[--C-:B------:R-:W-:Y:S02]  /*1680*/  HADD2.F32 R39, -RZ, R45.reuse.H0_H0 ;  /* 0x2000002dff277230 */ /* 0x100fe40000004100 */
[----:B------:R-:W-:Y:S02]  /*1690*/  HADD2.F32 R40, -RZ, R45.H1_H1 ;  /* 0x3000002dff287230 */ /* 0x000fe40000004100 */
[--C-:B------:R-:W-:Y:S02]  /*16a0*/  HADD2.F32 R41, -RZ, R46.reuse.H0_H0 ;  /* 0x2000002eff297230 */ /* 0x100fe40000004100 */
[----:B------:R-:W-:Y:S02]  /*16b0*/  HADD2.F32 R42, -RZ, R46.H1_H1 ;  /* 0x3000002eff2a7230 */ /* 0x000fe40000004100 */
[----:B------:R-:W-:-:S02]  /*16c0*/  HADD2.F32 R43, -RZ, R47.H0_H0 ;  /* 0x2000002fff2b7230 */ /* 0x000fc40000004100 */
[----:B------:R-:W-:Y:S02]  /*16d0*/  HADD2.F32 R44, -RZ, R47.H1_H1 ;  /* 0x3000002fff2c7230 */ /* 0x000fe40000004100 */
[----:B------:R-:W-:Y:S02]  /*16e0*/  HADD2.F32 R244, -RZ, R78.H1_H1 ;  /* 0x3000004efff47230 */ /* 0x000fe40000004100 */
[--C-:B------:R-:W-:Y:S02]  /*16f0*/  HADD2.F32 R240, -RZ, R79.reuse.H0_H0 ;  /* 0x2000004ffff07230 */ /* 0x100fe40000004100 */
[----:B------:R-:W-:Y:S02]  /*1700*/  HADD2.F32 R236, -RZ, R79.H1_H1 ;  /* 0x3000004fffec7230 */ /* 0x000fe40000004100 */
[----:B------:R-:W-:Y:S02]  /*1710*/  HADD2.F32 R235, -RZ, R235.H1_H1 ;  /* 0x300000ebffeb7230 */ /* 0x000fe40000004100 */
[----:B------:R-:W-:-:S02]  /*1720*/  HADD2.F32 R242, -RZ, R74.H1_H1 ;  /* 0x3000004afff27230 */ /* 0x000fc40000004100 */
[--C-:B------:R-:W-:Y:S02]  /*1730*/  HADD2.F32 R238, -RZ, R75.reuse.H0_H0 ;  /* 0x2000004bffee7230 */ /* 0x100fe40000004100 */
[----:B------:R-:W-:Y:S02]  /*1740*/  HADD2.F32 R234, -RZ, R75.H1_H1 ;  /* 0x3000004bffea7230 */ /* 0x000fe40000004100 */
[----:B------:R-:W-:Y:S02]  /*1750*/  HADD2.F32 R228, -RZ, R228.H1_H1 ;  /* 0x300000e4ffe47230 */ /* 0x000fe40000004100 */
[----:B------:R-:W-:Y:S02]  /*1760*/  HADD2.F32 R203, -RZ, R203.H1_H1 ;  /* 0x300000cbffcb7230 */ /* 0x000fe40000004100 */
        /* <DEDUP_REMOVED lines=50> */
.L_x_24148:
        /* <DEDUP_REMOVED lines=25> */
[----:B--2---:R-:W-:-:S08]  /*1c20*/  HADD2.F32 R60, -RZ, R64.H0_H0 ;  /* 0x20000040ff3c7230 */ /* 0x004fd00000004100 */
[----:B------:R-:W-:Y:S05]  /*1c30*/  @P2 BRA `(.L_x_24029) ;  /* 0x00000000000c2947 */ /* 0x000fea0003800000 */
[----:B------:R-:W-:Y:S05]  /*1c40*/  @!P1 BRA `(.L_x_24030) ;  /* 0x0000000000149947 */ /* 0x000fea0003800000 */
[----:B-----5:R-:W-:Y:S01]  /*1c50*/  FADD.FTZ R60, R52, R60 ;  /* 0x0000003c343c7221 */ /* 0x020fe20000010000 */
[----:B------:R-:W-:Y:S06]  /*1c60*/  BRA `(.L_x_24030) ;  /* 0x00000000000c7947 */ /* 0x000fec0003800000 */
.L_x_24029:
[----:B-----5:R-:W-:-:S05]  /*1c70*/  HADD2.F32 R61, -RZ, R48.H0_H0 ;  /* 0x20000030ff3d7230 */ /* 0x020fca0000004100 */
[----:B------:R-:W-:-:S04]  /*1c80*/  FADD.FTZ R60, R61, R60 ;  /* 0x0000003c3d3c7221 */ /* 0x000fc80000010000 */
[----:B------:R-:W-:-:S07]  /*1c90*/  @P1 FADD.FTZ R60, R52, R60 ;  /* 0x0000003c343c1221 */ /* 0x000fce0000010000 */
.L_x_24030:
[----:B------:R-:W-:Y:S01]  /*1ca0*/  HADD2.F32 R61, -RZ, R64.H1_H1 ;  /* 0x30000040ff3d7230 */ /* 0x000fe20000004100 */
[----:B------:R-:W-:Y:S06]  /*1cb0*/  @P2 BRA `(.L_x_24031) ;  /* 0x00000000000c2947 */ /* 0x000fec0003800000 */
[----:B------:R-:W-:Y:S05]  /*1cc0*/  @!P1 BRA `(.L_x_24032) ;  /* 0x0000000000149947 */ /* 0x000fea0003800000 */
[----:B-----5:R-:W-:Y:S01]  /*1cd0*/  FADD.FTZ R61, R53, R61 ;  /* 0x0000003d353d7221 */ /* 0x020fe20000010000 */
[----:B------:R-:W-:Y:S06]  /*1ce0*/  BRA `(.L_x_24032) ;  /* 0x00000000000c7947 */ /* 0x000fec0003800000 */
.L_x_24031:
[----:B-----5:R-:W-:-:S05]  /*1cf0*/  HADD2.F32 R62, -RZ, R48.H1_H1 ;  /* 0x30000030ff3e7230 */ /* 0x020fca0000004100 */
[----:B------:R-:W-:-:S04]  /*1d00*/  FADD.FTZ R61, R62, R61 ;  /* 0x0000003d3e3d7221 */ /* 0x000fc80000010000 */
[----:B------:R-:W-:-:S07]  /*1d10*/  @P1 FADD.FTZ R61, R53, R61 ;  /* 0x0000003d353d1221 */ /* 0x000fce0000010000 */
.L_x_24032:
[----:B------:R-:W-:Y:S01]  /*1d20*/  HADD2.F32 R62, -RZ, R65.H0_H0 ;  /* 0x20000041ff3e7230 */ /* 0x000fe20000004100 */
[----:B------:R-:W-:Y:S06]  /*1d30*/  @P2 BRA `(.L_x_24033) ;  /* 0x00000000000c2947 */ /* 0x000fec0003800000 */
[----:B------:R-:W-:Y:S05]  /*1d40*/  @!P1 BRA `(.L_x_24034) ;  /* 0x0000000000149947 */ /* 0x000fea0003800000 */
[----:B-----5:R-:W-:Y:S01]  /*1d50*/  FADD.FTZ R62, R54, R62 ;  /* 0x0000003e363e7221 */ /* 0x020fe20000010000 */
[----:B------:R-:W-:Y:S06]  /*1d60*/  BRA `(.L_x_24034) ;  /* 0x00000000000c7947 */ /* 0x000fec0003800000 */
.L_x_24033:
[----:B-----5:R-:W-:-:S05]  /*1d70*/  HADD2.F32 R63, -RZ, R49.H0_H0 ;  /* 0x20000031ff3f7230 */ /* 0x020fca0000004100 */
[----:B------:R-:W-:-:S04]  /*1d80*/  FADD.FTZ R62, R63, R62 ;  /* 0x0000003e3f3e7221 */ /* 0x000fc80000010000 */
[----:B------:R-:W-:-:S07]  /*1d90*/  @P1 FADD.FTZ R62, R54, R62 ;  /* 0x0000003e363e1221 */ /* 0x000fce0000010000 */
.L_x_24034:
[----:B------:R-:W-:Y:S01]  /*1da0*/  HADD2.F32 R63, -RZ, R65.H1_H1 ;  /* 0x30000041ff3f7230 */ /* 0x000fe20000004100 */
[----:B------:R-:W-:Y:S06]  /*1db0*/  @P2 BRA `(.L_x_24035) ;  /* 0x00000000000c2947 */ /* 0x000fec0003800000 */
[----:B------:R-:W-:Y:S05]  /*1dc0*/  @!P1 BRA `(.L_x_24036) ;  /* 0x0000000000149947 */ /* 0x000fea0003800000 */
[----:B-----5:R-:W-:Y:S01]  /*1dd0*/  FADD.FTZ R63, R55, R63 ;  /* 0x0000003f373f7221 */ /* 0x020fe20000010000 */
[----:B------:R-:W-:Y:S06]  /*1de0*/  BRA `(.L_x_24036) ;  /* 0x00000000000c7947 */ /* 0x000fec0003800000 */
.L_x_24035:
[----:B-----5:R-:W-:-:S05]  /*1df0*/  HADD2.F32 R64, -RZ, R49.H1_H1 ;  /* 0x30000031ff407230 */ /* 0x020fca0000004100 */
[----:B------:R-:W-:-:S04]  /*1e00*/  FADD.FTZ R63, R64, R63 ;  /* 0x0000003f403f7221 */ /* 0x000fc80000010000 */
[----:B------:R-:W-:-:S07]  /*1e10*/  @P1 FADD.FTZ R63, R55, R63 ;  /* 0x0000003f373f1221 */ /* 0x000fce0000010000 */
.L_x_24036:
[----:B------:R-:W-:Y:S01]  /*1e20*/  HADD2.F32 R64, -RZ, R66.H0_H0 ;  /* 0x20000042ff407230 */ /* 0x000fe20000004100 */
[----:B------:R-:W-:Y:S06]  /*1e30*/  @P2 BRA `(.L_x_24037) ;  /* 0x00000000000c2947 */ /* 0x000fec0003800000 */
[----:B------:R-:W-:Y:S05]  /*1e40*/  @!P1 BRA `(.L_x_24038) ;  /* 0x0000000000149947 */ /* 0x000fea0003800000 */
[----:B-----5:R-:W-:Y:S01]  /*1e50*/  FADD.FTZ R64, R56, R64 ;  /* 0x0000004038407221 */ /* 0x020fe20000010000 */
[----:B------:R-:W-:Y:S06]  /*1e60*/  BRA `(.L_x_24038) ;  /* 0x00000000000c7947 */ /* 0x000fec0003800000 */
.L_x_24037:
[----:B-----5:R-:W-:-:S05]  /*1e70*/  HADD2.F32 R65, -RZ, R50.H0_H0 ;  /* 0x20000032ff417230 */ /* 0x020fca0000004100 */
[----:B------:R-:W-:-:S04]  /*1e80*/  FADD.FTZ R64, R65, R64 ;  /* 0x0000004041407221 */ /* 0x000fc80000010000 */
[----:B------:R-:W-:-:S07]  /*1e90*/  @P1 FADD.FTZ R64, R56, R64 ;  /* 0x0000004038401221 */ /* 0x000fce0000010000 */
.L_x_24038:
[----:B------:R-:W-:Y:S01]  /*1ea0*/  HADD2.F32 R65, -RZ, R66.H1_H1 ;  /* 0x30000042ff417230 */ /* 0x000fe20000004100 */
[----:B------:R-:W-:Y:S06]  /*1eb0*/  @P2 BRA `(.L_x_24039) ;  /* 0x00000000000c2947 */ /* 0x000fec0003800000 */
[----:B------:R-:W-:Y:S05]  /*1ec0*/  @!P1 BRA `(.L_x_24040) ;  /* 0x0000000000149947 */ /* 0x000fea0003800000 */
[----:B-----5:R-:W-:Y:S01]  /*1ed0*/  FADD.FTZ R65, R57, R65 ;  /* 0x0000004139417221 */ /* 0x020fe20000010000 */
[----:B------:R-:W-:Y:S06]  /*1ee0*/  BRA `(.L_x_24040) ;  /* 0x00000000000c7947 */ /* 0x000fec0003800000 */
.L_x_24039:
[----:B-----5:R-:W-:-:S05]  /*1ef0*/  HADD2.F32 R66, -RZ, R50.H1_H1 ;  /* 0x30000032ff427230 */ /* 0x020fca0000004100 */
[----:B------:R-:W-:-:S04]  /*1f00*/  FADD.FTZ R65, R66, R65 ;  /* 0x0000004142417221 */ /* 0x000fc80000010000 */
[----:B------:R-:W-:-:S07]  /*1f10*/  @P1 FADD.FTZ R65, R57, R65 ;  /* 0x0000004139411221 */ /* 0x000fce0000010000 */
.L_x_24040:
[----:B------:R-:W-:Y:S01]  /*1f20*/  HADD2.F32 R66, -RZ, R67.H0_H0 ;  /* 0x20000043ff427230 */ /* 0x000fe20000004100 */
[----:B------:R-:W-:Y:S06]  /*1f30*/  @P2 BRA `(.L_x_24041) ;  /* 0x00000000000c2947 */ /* 0x000fec0003800000 */
[----:B------:R-:W-:Y:S05]  /*1f40*/  @!P1 BRA `(.L_x_24042) ;  /* 0x0000000000149947 */ /* 0x000fea0003800000 */
[----:B-----5:R-:W-:Y:S01]  /*1f50*/  FADD.FTZ R66, R58, R66 ;  /* 0x000000423a427221 */ /* 0x020fe20000010000 */
[----:B------:R-:W-:Y:S06]  /*1f60*/  BRA `(.L_x_24042) ;  /* 0x00000000000c7947 */ /* 0x000fec0003800000 */
.L_x_24041:
[----:B-----5:R-:W-:-:S05]  /*1f70*/  HADD2.F32 R108, -RZ, R51.H0_H0 ;  /* 0x20000033ff6c7230 */ /* 0x020fca0000004100 */
[----:B------:R-:W-:-:S04]  /*1f80*/  FADD.FTZ R66, R108, R66 ;  /* 0x000000426c427221 */ /* 0x000fc80000010000 */
[----:B------:R-:W-:-:S07]  /*1f90*/  @P1 FADD.FTZ R66, R58, R66 ;  /* 0x000000423a421221 */ /* 0x000fce0000010000 */
.L_x_24042:
[----:B------:R-:W-:Y:S01]  /*1fa0*/  HADD2.F32 R67, -RZ, R67.H1_H1 ;  /* 0x30000043ff437230 */ /* 0x000fe20000004100 */
[----:B------:R-:W-:Y:S06]  /*1fb0*/  @P2 BRA `(.L_x_24043) ;  /* 0x00000000000c2947 */ /* 0x000fec0003800000 */
[----:B------:R-:W-:Y:S05]  /*1fc0*/  @!P1 BRA `(.L_x_24044) ;  /* 0x0000000000149947 */ /* 0x000fea0003800000 */
[----:B-----5:R-:W-:Y:S01]  /*1fd0*/  FADD.FTZ R67, R59, R67 ;  /* 0x000000433b437221 */ /* 0x020fe20000010000 */
[----:B------:R-:W-:Y:S06]  /*1fe0*/  BRA `(.L_x_24044) ;  /* 0x00000000000c7947 */ /* 0x000fec0003800000 */
.L_x_24043:
[----:B-----5:R-:W-:-:S05]  /*1ff0*/  HADD2.F32 R108, -RZ, R51.H1_H1 ;  /* 0x30000033ff6c7230 */ /* 0x020fca0000004100 */
[----:B------:R-:W-:-:S04]  /*2000*/  FADD.FTZ R67, R108, R67 ;  /* 0x000000436c437221 */ /* 0x000fc80000010000 */
[----:B------:R-:W-:-:S07]  /*2010*/  @P1 FADD.FTZ R67, R59, R67 ;  /* 0x000000433b431221 */ /* 0x000fce0000010000 */
.L_x_24044:
[C---:B------:R-:W-:Y:S02]  /*2020*/  LEA R108, P1, R160.reuse, UR10, 0x5 ;  /* 0x0000000aa06c7c11 */ /* 0x040fe4000f8228ff */
[C---:B------:R-:W-:Y:S02]  /*2030*/  IADD3 R110, R160.reuse, 0x20, RZ ;  /* 0x00000020a06e7810 */ /* 0x040fe40007ffe0ff */
[----:B------:R-:W-:-:S05]  /*2040*/  LEA.HI.X R109, R160, UR11, RZ, 0x5, P1 ;  /* 0x0000000ba06d7c11 */ /* 0x000fca00088f2cff */
[----:B------:R0:W-:Y:S04]  /*2050*/  STG.E.128 desc[UR4][R108.64], R60 ;  /* 0x0000003c6c007986 */ /* 0x0001e8000c101d04 */
[----:B------:R0:W-:Y:S02]  /*2060*/  STG.E.128 desc[UR4][R108.64+0x10], R64 ;  /* 0x000010406c007986 */ /* 0x0001e4000c101d04 */
.L_x_24028:
[----:B------:R-:W-:Y:S05]  /*2070*/  BSYNC B0 ;  /* 0x0000000000007941 */ /* 0x000fea0003800000 */
.L_x_24027:
        /* <DEDUP_REMOVED lines=24> */
.L_x_24047:
[----:B-----5:R-:W-:-:S05]  /*2200*/  HADD2.F32 R69, -RZ, R48.H0_H0 ;  /* 0x20000030ff457230 */ /* 0x020fca0000004100 */
[----:B------:R-:W-:-:S04]  /*2210*/  FADD.FTZ R68, R69, R68 ;  /* 0x0000004445447221 */ /* 0x000fc80000010000 */
[----:B------:R-:W-:-:S07]  /*2220*/  @P1 FADD.FTZ R68, R52, R68 ;  /* 0x0000004434441221 */ /* 0x000fce0000010000 */
.L_x_24048:
[----:B------:R-:W-:Y:S01]  /*2230*/  HADD2.F32 R69, -RZ, R72.H1_H1 ;  /* 0x30000048ff457230 */ /* 0x000fe20000004100 */
[----:B------:R-:W-:Y:S06]  /*2240*/  @P2 BRA `(.L_x_24049) ;  /* 0x00000000000c2947 */ /* 0x000fec0003800000 */
[----:B------:R-:W-:Y:S05]  /*2250*/  @!P1 BRA `(.L_x_24050) ;  /* 0x0000000000149947 */ /* 0x000fea0003800000 */
[----:B-----5:R-:W-:Y:S01]  /*2260*/  FADD.FTZ R69, R53, R69 ;  /* 0x0000004535457221 */ /* 0x020fe20000010000 */
[----:B------:R-:W-:Y:S06]  /*2270*/  BRA `(.L_x_24050) ;  /* 0x00000000000c7947 */ /* 0x000fec0003800000 */
.L_x_24049:
[----:B-----5:R-:W-:-:S05]  /*2280*/  HADD2.F32 R70, -RZ, R48.H1_H1 ;  /* 0x30000030ff467230 */ /* 0x020fca0000004100 */
[----:B------:R-:W-:-:S04]  /*2290*/  FADD.FTZ R69, R70, R69 ;  /* 0x0000004546457221 */ /* 0x000fc80000010000 */
[----:B------:R-:W-:-:S07]  /*22a0*/  @P1 FADD.FTZ R69, R53, R69 ;  /* 0x0000004535451221 */ /* 0x000fce0000010000 */
.L_x_24050:
[----:B------:R-:W-:Y:S01]  /*22b0*/  HADD2.F32 R70, -RZ, R73.H0_H0 ;  /* 0x20000049ff467230 */ /* 0x000fe20000004100 */
[----:B------:R-:W-:Y:S06]  /*22c0*/  @P2 BRA `(.L_x_24051) ;  /* 0x00000000000c2947 */ /* 0x000fec0003800000 */
[----:B------:R-:W-:Y:S05]  /*22d0*/  @!P1 BRA `(.L_x_24052) ;  /* 0x0000000000149947 */ /* 0x000fea0003800000 */
[----:B-----5:R-:W-:Y:S01]  /*22e0*/  FADD.FTZ R70, R54, R70 ;  /* 0x0000004636467221 */ /* 0x020fe20000010000 */
[----:B------:R-:W-:Y:S06]  /*22f0*/  BRA `(.L_x_24052) ;  /* 0x00000000000c7947 */ /* 0x000fec0003800000 */
.L_x_24051:
[----:B-----5:R-:W-:-:S05]  /*2300*/  HADD2.F32 R71, -RZ, R49.H0_H0 ;  /* 0x20000031ff477230 */ /* 0x020fca0000004100 */
[----:B------:R-:W-:-:S04]  /*2310*/  FADD.FTZ R70, R71, R70 ;  /* 0x0000004647467221 */ /* 0x000fc80000010000 */
[----:B------:R-:W-:-:S07]  /*2320*/  @P1 FADD.FTZ R70, R54, R70 ;  /* 0x0000004636461221 */ /* 0x000fce0000010000 */
.L_x_24052:
[----:B------:R-:W-:Y:S01]  /*2330*/  HADD2.F32 R71, -RZ, R73.H1_H1 ;  /* 0x30000049ff477230 */ /* 0x000fe20000004100 */
[----:B------:R-:W-:Y:S06]  /*2340*/  @P2 BRA `(.L_x_24053) ;  /* 0x00000000000c2947 */ /* 0x000fec0003800000 */
[----:B------:R-:W-:Y:S05]  /*2350*/  @!P1 BRA `(.L_x_24054) ;  /* 0x0000000000149947 */ /* 0x000fea0003800000 */
[----:B-----5:R-:W-:Y:S01]  /*2360*/  FADD.FTZ R71, R55, R71 ;  /* 0x0000004737477221 */ /* 0x020fe20000010000 */
[----:B------:R-:W-:Y:S06]  /*2370*/  BRA `(.L_x_24054) ;  /* 0x00000000000c7947 */ /* 0x000fec0003800000 */
.L_x_24053:
[----:B-----5:R-:W-:-:S05]  /*2380*/  HADD2.F32 R72, -RZ, R49.H1_H1 ;  /* 0x30000031ff487230 */ /* 0x020fca0000004100 */
[----:B------:R-:W-:-:S04]  /*2390*/  FADD.FTZ R71, R72, R71 ;  /* 0x0000004748477221 */ /* 0x000fc80000010000 */
[----:B------:R-:W-:-:S07]  /*23a0*/  @P1 FADD.FTZ R71, R55, R71 ;  /* 0x0000004737471221 */ /* 0x000fce0000010000 */
.L_x_24054:
[----:B------:R-:W-:Y:S01]  /*23b0*/  HADD2.F32 R72, -RZ, R74.H0_H0 ;  /* 0x2000004aff487230 */ /* 0x000fe20000004100 */
[----:B------:R-:W-:Y:S06]  /*23c0*/  @P2 BRA `(.L_x_24055) ;  /* 0x00000000000c2947 */ /* 0x000fec0003800000 */
[----:B------:R-:W-:Y:S05]  /*23d0*/  @!P1 BRA `(.L_x_24056) ;  /* 0x0000000000149947 */ /* 0x000fea0003800000 */
[----:B-----5:R-:W-:Y:S01]  /*23e0*/  FADD.FTZ R72, R56, R72 ;  /* 0x0000004838487221 */ /* 0x020fe20000010000 */
[----:B------:R-:W-:Y:S06]  /*23f0*/  BRA `(.L_x_24056) ;  /* 0x00000000000c7947 */ /* 0x000fec0003800000 */
.L_x_24055:
[----:B-----5:R-:W-:-:S05]  /*2400*/  HADD2.F32 R73, -RZ, R50.H0_H0 ;  /* 0x20000032ff497230 */ /* 0x020fca0000004100 */
[----:B------:R-:W-:-:S04]  /*2410*/  FADD.FTZ R72, R73, R72 ;  /* 0x0000004849487221 */ /* 0x000fc80000010000 */
[----:B------:R-:W-:-:S07]  /*2420*/  @P1 FADD.FTZ R72, R56, R72 ;  /* 0x0000004838481221 */ /* 0x000fce0000010000 */
.L_x_24056:
[----:B------:R-:W-:Y:S01]  /*2430*/  HADD2.F32 R73, -RZ, R74.H1_H1 ;  /* 0x3000004aff497230 */ /* 0x000fe20000004100 */
[----:B------:R-:W-:Y:S06]  /*2440*/  @P2 BRA `(.L_x_24057) ;  /* 0x00000000000c2947 */ /* 0x000fec0003800000 */
[----:B------:R-:W-:Y:S05]  /*2450*/  @!P1 BRA `(.L_x_24058) ;  /* 0x0000000000149947 */ /* 0x000fea0003800000 */
[----:B-----5:R-:W-:Y:S01]  /*2460*/  FADD.FTZ R73, R57, R73 ;  /* 0x0000004939497221 */ /* 0x020fe20000010000 */
[----:B------:R-:W-:Y:S06]  /*2470*/  BRA `(.L_x_24058) ;  /* 0x00000000000c7947 */ /* 0x000fec0003800000 */
.L_x_24057:
[----:B-----5:R-:W-:-:S05]  /*2480*/  HADD2.F32 R74, -RZ, R50.H1_H1 ;  /* 0x30000032ff4a7230 */ /* 0x020fca0000004100 */
[----:B------:R-:W-:-:S04]  /*2490*/  FADD.FTZ R73, R74, R73 ;  /* 0x000000494a497221 */ /* 0x000fc80000010000 */
[----:B------:R-:W-:-:S07]  /*24a0*/  @P1 FADD.FTZ R73, R57, R73 ;  /* 0x0000004939491221 */ /* 0x000fce0000010000 */
.L_x_24058:
[----:B------:R-:W-:Y:S01]  /*24b0*/  HADD2.F32 R74, -RZ, R75.H0_H0 ;  /* 0x2000004bff4a7230 */ /* 0x000fe20000004100 */
[----:B------:R-:W-:Y:S06]  /*24c0*/  @P2 BRA `(.L_x_24059) ;  /* 0x00000000000c2947 */ /* 0x000fec0003800000 */
[----:B------:R-:W-:Y:S05]  /*24d0*/  @!P1 BRA `(.L_x_24060) ;  /* 0x0000000000149947 */ /* 0x000fea0003800000 */
[----:B-----5:R-:W-:Y:S01]  /*24e0*/  FADD.FTZ R74, R58, R74 ;  /* 0x0000004a3a4a7221 */ /* 0x020fe20000010000 */
[----:B------:R-:W-:Y:S06]  /*24f0*/  BRA `(.L_x_24060) ;  /* 0x00000000000c7947 */ /* 0x000fec0003800000 */
.L_x_24059:
[----:B0----5:R-:W-:-:S05]  /*2500*/  HADD2.F32 R108, -RZ, R51.H0_H0 ;  /* 0x20000033ff6c7230 */ /* 0x021fca0000004100 */
[----:B------:R-:W-:-:S04]  /*2510*/  FADD.FTZ R74, R108, R74 ;  /* 0x0000004a6c4a7221 */ /* 0x000fc80000010000 */
[----:B------:R-:W-:-:S07]  /*2520*/  @P1 FADD.FTZ R74, R58, R74 ;  /* 0x0000004a3a4a1221 */ /* 0x000fce0000010000 */
.L_x_24060:
[----:B------:R-:W-:Y:S01]  /*2530*/  HADD2.F32 R75, -RZ, R75.H1_H1 ;  /* 0x3000004bff4b7230 */ /* 0x000fe20000004100 */
[----:B------:R-:W-:Y:S06]  /*2540*/  @P2 BRA `(.L_x_24061) ;  /* 0x00000000000c2947 */ /* 0x000fec0003800000 */
[----:B------:R-:W-:Y:S05]  /*2550*/  @!P1 BRA `(.L_x_24062) ;  /* 0x0000000000149947 */ /* 0x000fea0003800000 */
[----:B-----5:R-:W-:Y:S01]  /*2560*/  FADD.FTZ R75, R59, R75 ;  /* 0x0000004b3b4b7221 */ /* 0x020fe20000010000 */
[----:B------:R-:W-:Y:S06]  /*2570*/  BRA `(.L_x_24062) ;  /* 0x00000000000c7947 */ /* 0x000fec0003800000 */
.L_x_24061:
[----:B0----5:R-:W-:-:S05]  /*2580*/  HADD2.F32 R108, -RZ, R51.H1_H1 ;  /* 0x30000033ff6c7230 */ /* 0x021fca0000004100 */
[----:B------:R-:W-:-:S04]  /*2590*/  FADD.FTZ R75, R108, R75 ;  /* 0x0000004b6c4b7221 */ /* 0x000fc80000010000 */
[----:B------:R-:W-:-:S07]  /*25a0*/  @P1 FADD.FTZ R75, R59, R75 ;  /* 0x0000004b3b4b1221 */ /* 0x000fce0000010000 */
.L_x_24062:
[----:B0-----:R-:W-:-:S04]  /*25b0*/  LEA R108, P1, R110, UR10, 0x5 ;  /* 0x0000000a6e6c7c11 */ /* 0x001fc8000f8228ff */
[C---:B------:R-:W-:Y:S02]  /*25c0*/  LEA.HI.X R109, R110.reuse, UR11, RZ, 0x5, P1 ;  /* 0x0000000b6e6d7c11 */ /* 0x040fe400088f2cff */
[----:B------:R-:W-:-:S03]  /*25d0*/  IADD3 R110, R110, 0x20, RZ ;  /* 0x000000206e6e7810 */ /* 0x000fc60007ffe0ff */
[----:B------:R1:W-:Y:S04]  /*25e0*/  STG.E.128 desc[UR4][R108.64], R68 ;  /* 0x000000446c007986 */ /* 0x0003e8000c101d04 */
[----:B------:R1:W-:Y:S02]  /*25f0*/  STG.E.128 desc[UR4][R108.64+0x10], R72 ;  /* 0x000010486c007986 */ /* 0x0003e4000c101d04 */
.L_x_24046:
[----:B------:R-:W-:Y:S05]  /*2600*/  BSYNC B0 ;  /* 0x0000000000007941 */ /* 0x000fea0003800000 */
.L_x_24045:
        /* <DEDUP_REMOVED lines=19> */
[----:B---3--:R-:W-:-:S08]  /*2740*/  HADD2.F32 R76, -RZ, R80.H0_H0 ;  /* 0x20000050ff4c7230 */ /* 0x008fd00000004100 */
[----:B------:R-:W-:Y:S05]  /*2750*/  @P2 BRA `(.L_x_24065) ;  /* 0x00000000000c2947 */ /* 0x000fea0003800000 */
[----:B------:R-:W-:Y:S05]  /*2760*/  @!P1 BRA `(.L_x_24066) ;  /* 0x0000000000149947 */ /* 0x000fea0003800000 */
[----:B-----5:R-:W-:Y:S01]  /*2770*/  FADD.FTZ R76, R52, R76 ;  /* 0x0000004c344c7221 */ /* 0x020fe20000010000 */
[----:B------:R-:W-:Y:S06]  /*2780*/  BRA `(.L_x_24066) ;  /* 0x00000000000c7947 */ /* 0x000fec0003800000 */
.L_x_24065:
[----:B-----5:R-:W-:-:S05]  /*2790*/  HADD2.F32 R77, -RZ, R48.H0_H0 ;  /* 0x20000030ff4d7230 */ /* 0x020fca0000004100 */
[----:B------:R-:W-:-:S04]  /*27a0*/  FADD.FTZ R76, R77, R76 ;  /* 0x0000004c4d4c7221 */ /* 0x000fc80000010000 */
[----:B------:R-:W-:-:S07]  /*27b0*/  @P1 FADD.FTZ R76, R52, R76 ;  /* 0x0000004c344c1221 */ /* 0x000fce0000010000 */
.L_x_24066:
[----:B------:R-:W-:Y:S01]  /*27c0*/  HADD2.F32 R77, -RZ, R80.H1_H1 ;  /* 0x30000050ff4d7230 */ /* 0x000fe20000004100 */
[----:B------:R-:W-:Y:S06]  /*27d0*/  @P2 BRA `(.L_x_24067) ;  /* 0x00000000000c2947 */ /* 0x000fec0003800000 */
[----:B------:R-:W-:Y:S05]  /*27e0*/  @!P1 BRA `(.L_x_24068) ;  /* 0x0000000000149947 */ /* 0x000fea0003800000 */
[----:B-----5:R-:W-:Y:S01]  /*27f0*/  FADD.FTZ R77, R53, R77 ;  /* 0x0000004d354d7221 */ /* 0x020fe20000010000 */
[----:B------:R-:W-:Y:S06]  /*2800*/  BRA `(.L_x_24068) ;  /* 0x00000000000c7947 */ /* 0x000fec0003800000 */
.L_x_24067:
[----:B-----5:R-:W-:-:S05]  /*2810*/  HADD2.F32 R78, -RZ, R48.H1_H1 ;  /* 0x30000030ff4e7230 */ /* 0x020fca0000004100 */
[----:B------:R-:W-:-:S04]  /*2820*/  FADD.FTZ R77, R78, R77 ;  /* 0x0000004d4e4d7221 */ /* 0x000fc80000010000 */
[----:B------:R-:W-:-:S07]  /*2830*/  @P1 FADD.FTZ R77, R53, R77 ;  /* 0x0000004d354d1221 */ /* 0x000fce0000010000 */
.L_x_24068:
[----:B------:R-:W-:Y:S01]  /*2840*/  HADD2.F32 R78, -RZ, R81.H0_H0 ;  /* 0x20000051ff4e7230 */ /* 0x000fe20000004100 */
[----:B------:R-:W-:Y:S06]  /*2850*/  @P2 BRA `(.L_x_24069) ;  /* 0x00000000000c2947 */ /* 0x000fec0003800000 */
[----:B------:R-:W-:Y:S05]  /*2860*/  @!P1 BRA `(.L_x_24070) ;  /* 0x0000000000149947 */ /* 0x000fea0003800000 */
[----:B-----5:R-:W-:Y:S01]  /*2870*/  FADD.FTZ R78, R54, R78 ;  /* 0x0000004e364e7221 */ /* 0x020fe20000010000 */
[----:B------:R-:W-:Y:S06]  /*2880*/  BRA `(.L_x_24070) ;  /* 0x00000000000c7947 */ /* 0x000fec0003800000 */
.L_x_24069:
[----:B-----5:R-:W-:-:S05]  /*2890*/  HADD2.F32 R79, -RZ, R49.H0_H0 ;  /* 0x20000031ff4f7230 */ /* 0x020fca0000004100 */
[----:B------:R-:W-:-:S04]  /*28a0*/  FADD.FTZ R78, R79, R78 ;  /* 0x0000004e4f4e7221 */ /* 0x000fc80000010000 */
[----:B------:R-:W-:-:S07]  /*28b0*/  @P1 FADD.FTZ R78, R54, R78 ;  /* 0x0000004e364e1221 */ /* 0x000fce0000010000 */
.L_x_24070:
[----:B------:R-:W-:Y:S01]  /*28c0*/  HADD2.F32 R79, -RZ, R81.H1_H1 ;  /* 0x30000051ff4f7230 */ /* 0x000fe20000004100 */
[----:B------:R-:W-:Y:S06]  /*28d0*/  @P2 BRA `(.L_x_24071) ;  /* 0x00000000000c2947 */ /* 0x000fec0003800000 */
[----:B------:R-:W-:Y:S05]  /*28e0*/  @!P1 BRA `(.L_x_24072) ;  /* 0x0000000000149947 */ /* 0x000fea0003800000 */
[----:B-----5:R-:W-:Y:S01]  /*28f0*/  FADD.FTZ R79, R55, R79 ;  /* 0x0000004f374f7221 */ /* 0x020fe20000010000 */
[----:B------:R-:W-:Y:S06]  /*2900*/  BRA `(.L_x_24072) ;  /* 0x00000000000c7947 */ /* 0x000fec0003800000 */
.L_x_24071:
[----:B-----5:R-:W-:-:S05]  /*2910*/  HADD2.F32 R80, -RZ, R49.H1_H1 ;  /* 0x30000031ff507230 */ /* 0x020fca0000004100 */
[----:B------:R-:W-:-:S04]  /*2920*/  FADD.FTZ R79, R80, R79 ;  /* 0x0000004f504f7221 */ /* 0x000fc80000010000 */
[----:B------:R-:W-:-:S07]  /*2930*/  @P1 FADD.FTZ R79, R55, R79 ;  /* 0x0000004f374f1221 */ /* 0x000fce0000010000 */
.L_x_24072:
[----:B------:R-:W-:Y:S01]  /*2940*/  HADD2.F32 R80, -RZ, R82.H0_H0 ;  /* 0x20000052ff507230 */ /* 0x000fe20000004100 */
[----:B------:R-:W-:Y:S06]  /*2950*/  @P2 BRA `(.L_x_24073) ;  /* 0x00000000000c2947 */ /* 0x000fec0003800000 */
[----:B------:R-:W-:Y:S05]  /*2960*/  @!P1 BRA `(.L_x_24074) ;  /* 0x0000000000149947 */ /* 0x000fea0003800000 */
[----:B-----5:R-:W-:Y:S01]  /*2970*/  FADD.FTZ R80, R56, R80 ;  /* 0x0000005038507221 */ /* 0x020fe20000010000 */
[----:B------:R-:W-:Y:S06]  /*2980*/  BRA `(.L_x_24074) ;  /* 0x00000000000c7947 */ /* 0x000fec0003800000 */
.L_x_24073:
[----:B-----5:R-:W-:-:S05]  /*2990*/  HADD2.F32 R81, -RZ, R50.H0_H0 ;  /* 0x20000032ff517230 */ /* 0x020fca0000004100 */
[----:B------:R-:W-:-:S04]  /*29a0*/  FADD.FTZ R80, R81, R80 ;  /* 0x0000005051507221 */ /* 0x000fc80000010000 */
[----:B------:R-:W-:-:S07]  /*29b0*/  @P1 FADD.FTZ R80, R56, R80 ;  /* 0x0000005038501221 */ /* 0x000fce0000010000 */
.L_x_24074:
[----:B------:R-:W-:Y:S01]  /*29c0*/  HADD2.F32 R81, -RZ, R82.H1_H1 ;  /* 0x30000052ff517230 */ /* 0x000fe20000004100 */
[----:B------:R-:W-:Y:S06]  /*29d0*/  @P2 BRA `(.L_x_24075) ;  /* 0x00000000000c2947 */ /* 0x000fec0003800000 */
[----:B------:R-:W-:Y:S05]  /*29e0*/  @!P1 BRA `(.L_x_24076) ;  /* 0x0000000000149947 */ /* 0x000fea0003800000 */
[----:B-----5:R-:W-:Y:S01]  /*29f0*/  FADD.FTZ R81, R57, R81 ;  /* 0x0000005139517221 */ /* 0x020fe20000010000 */
[----:B------:R-:W-:Y:S06]  /*2a00*/  BRA `(.L_x_24076) ;  /* 0x00000000000c7947 */ /* 0x000fec0003800000 */
.L_x_24075:
[----:B-----5:R-:W-:-:S05]  /*2a10*/  HADD2.F32 R82, -RZ, R50.H1_H1 ;  /* 0x30000032ff527230 */ /* 0x020fca0000004100 */
[----:B------:R-:W-:-:S04]  /*2a20*/  FADD.FTZ R81, R82, R81 ;  /* 0x0000005152517221 */ /* 0x000fc80000010000 */
[----:B------:R-:W-:-:S07]  /*2a30*/  @P1 FADD.FTZ R81, R57, R81 ;  /* 0x0000005139511221 */ /* 0x000fce0000010000 */
.L_x_24076:
[----:B------:R-:W-:Y:S01]  /*2a40*/  HADD2.F32 R82, -RZ, R83.H0_H0 ;  /* 0x20000053ff527230 */ /* 0x000fe20000004100 */
[----:B------:R-:W-:Y:S06]  /*2a50*/  @P2 BRA `(.L_x_24077) ;  /* 0x00000000000c2947 */ /* 0x000fec0003800000 */
[----:B------:R-:W-:Y:S05]  /*2a60*/  @!P1 BRA `(.L_x_24078) ;  /* 0x0000000000149947 */ /* 0x000fea0003800000 */
[----:B-----5:R-:W-:Y:S01]  /*2a70*/  FADD.FTZ R82, R58, R82 ;  /* 0x000000523a527221 */ /* 0x020fe20000010000 */
[----:B------:R-:W-:Y:S06]  /*2a80*/  BRA `(.L_x_24078) ;  /* 0x00000000000c7947 */ /* 0x000fec0003800000 */
.L_x_24077:
[----:B01---5:R-:W-:-:S05]  /*2a90*/  HADD2.F32 R108, -RZ, R51.H0_H0 ;  /* 0x20000033ff6c7230 */ /* 0x023fca0000004100 */
[----:B------:R-:W-:-:S04]  /*2aa0*/  FADD.FTZ R82, R108, R82 ;  /* 0x000000526c527221 */ /* 0x000fc80000010000 */
[----:B------:R-:W-:-:S07]  /*2ab0*/  @P1 FADD.FTZ R82, R58, R82 ;  /* 0x000000523a521221 */ /* 0x000fce0000010000 */
.L_x_24078:
[----:B------:R-:W-:Y:S01]  /*2ac0*/  HADD2.F32 R83, -RZ, R83.H1_H1 ;  /* 0x30000053ff537230 */ /* 0x000fe20000004100 */
[----:B------:R-:W-:Y:S06]  /*2ad0*/  @P2 BRA `(.L_x_24079) ;  /* 0x00000000000c2947 */ /* 0x000fec0003800000 */
[----:B------:R-:W-:Y:S05]  /*2ae0*/  @!P1 BRA `(.L_x_24080) ;  /* 0x0000000000149947 */ /* 0x000fea0003800000 */
[----:B-----5:R-:W-:Y:S01]  /*2af0*/  FADD.FTZ R83, R59, R83 ;  /* 0x000000533b537221 */ /* 0x020fe20000010000 */
[----:B------:R-:W-:Y:S06]  /*2b00*/  BRA `(.L_x_24080) ;  /* 0x00000000000c7947 */ /* 0x000fec0003800000 */
.L_x_24079:
[----:B01---5:R-:W-:-:S05]  /*2b10*/  HADD2.F32 R108, -RZ, R51.H1_H1 ;  /* 0x30000033ff6c7230 */ /* 0x023fca0000004100 */
[----:B------:R-:W-:-:S04]  /*2b20*/  FADD.FTZ R83, R108, R83 ;  /* 0x000000536c537221 */ /* 0x000fc80000010000 */
[----:B------:R-:W-:-:S07]  /*2b30*/  @P1 FADD.FTZ R83, R59, R83 ;  /* 0x000000533b531221 */ /* 0x000fce0000010000 */
.L_x_24080:
[----:B01----:R-:W-:-:S04]  /*2b40*/  LEA R108, P1, R110, UR10, 0x5 ;  /* 0x0000000a6e6c7c11 */ /* 0x003fc8000f8228ff */
[C---:B------:R-:W-:Y:S02]  /*2b50*/  LEA.HI.X R109, R110.reuse, UR11, RZ, 0x5, P1 ;  /* 0x0000000b6e6d7c11 */ /* 0x040fe400088f2cff */
[----:B------:R-:W-:-:S03]  /*2b60*/  IADD3 R110, R110, 0x20, RZ ;  /* 0x000000206e6e7810 */ /* 0x000fc60007ffe0ff */
[----:B------:R2:W-:Y:S04]  /*2b70*/  STG.E.128 desc[UR4][R108.64], R76 ;  /* 0x0000004c6c007986 */ /* 0x0005e8000c101d04 */
[----:B------:R2:W-:Y:S02]  /*2b80*/  STG.E.128 desc[UR4][R108.64+0x10], R80 ;  /* 0x000010506c007986 */ /* 0x0005e4000c101d04 */
.L_x_24064:
[----:B------:R-:W-:Y:S05]  /*2b90*/  BSYNC B0 ;  /* 0x0000000000007941 */ /* 0x000fea0003800000 */
.L_x_24063:
        /* <DEDUP_REMOVED lines=19> */
[----:B----4-:R-:W-:-:S08]  /*2cd0*/  HADD2.F32 R84, -RZ, R88.H0_H0 ;  /* 0x20000058ff547230 */ /* 0x010fd00000004100 */
[----:B------:R-:W-:Y:S05]  /*2ce0*/  @P2 BRA `(.L_x_24083) ;  /* 0x00000000000c2947 */ /* 0x000fea0003800000 */
[----:B------:R-:W-:Y:S05]  /*2cf0*/  @!P1 BRA `(.L_x_24084) ;  /* 0x0000000000149947 */ /* 0x000fea0003800000 */
[----:B-----5:R-:W-:Y:S01]  /*2d00*/  FADD.FTZ R84, R52, R84 ;  /* 0x0000005434547221 */ /* 0x020fe20000010000 */
[----:B------:R-:W-:Y:S06]  /*2d10*/  BRA `(.L_x_24084) ;  /* 0x00000000000c7947 */ /* 0x000fec0003800000 */
.L_x_24083:
[----:B-----5:R-:W-:-:S05]  /*2d20*/  HADD2.F32 R85, -RZ, R48.H0_H0 ;  /* 0x20000030ff557230 */ /* 0x020fca0000004100 */
[----:B------:R-:W-:-:S04]  /*2d30*/  FADD.FTZ R84, R85, R84 ;  /* 0x0000005455547221 */ /* 0x000fc80000010000 */
[----:B------:R-:W-:-:S07]  /*2d40*/  @P1 FADD.FTZ R84, R52, R84 ;  /* 0x0000005434541221 */ /* 0x000fce0000010000 */
.L_x_24084:
[----:B------:R-:W-:Y:S01]  /*2d50*/  HADD2.F32 R85, -RZ, R88.H1_H1 ;  /* 0x30000058ff557230 */ /* 0x000fe20000004100 */
[----:B------:R-:W-:Y:S06]  /*2d60*/  @P2 BRA `(.L_x_24085) ;  /* 0x00000000000c2947 */ /* 0x000fec0003800000 */
[----:B------:R-:W-:Y:S05]  /*2d70*/  @!P1 BRA `(.L_x_24086) ;  /* 0x0000000000149947 */ /* 0x000fea0003800000 */
[----:B-----5:R-:W-:Y:S01]  /*2d80*/  FADD.FTZ R85, R53, R85 ;  /* 0x0000005535557221 */ /* 0x020fe20000010000 */
[----:B------:R-:W-:Y:S06]  /*2d90*/  BRA `(.L_x_24086) ;  /* 0x00000000000c7947 */ /* 0x000fec0003800000 */
.L_x_24085:
[----:B-----5:R-:W-:-:S05]  /*2da0*/  HADD2.F32 R86, -RZ, R48.H1_H1 ;  /* 0x30000030ff567230 */ /* 0x020fca0000004100 */
[----:B------:R-:W-:-:S04]  /*2db0*/  FADD.FTZ R85, R86, R85 ;  /* 0x0000005556557221 */ /* 0x000fc80000010000 */
[----:B------:R-:W-:-:S07]  /*2dc0*/  @P1 FADD.FTZ R85, R53, R85 ;  /* 0x0000005535551221 */ /* 0x000fce0000010000 */
.L_x_24086:
[----:B------:R-:W-:Y:S01]  /*2dd0*/  HADD2.F32 R86, -RZ, R89.H0_H0 ;  /* 0x20000059ff567230 */ /* 0x000fe20000004100 */
[----:B------:R-:W-:Y:S06]  /*2de0*/  @P2 BRA `(.L_x_24087) ;  /* 0x00000000000c2947 */ /* 0x000fec0003800000 */
[----:B------:R-:W-:Y:S05]  /*2df0*/  @!P1 BRA `(.L_x_24088) ;  /* 0x0000000000149947 */ /* 0x000fea0003800000 */
[----:B-----5:R-:W-:Y:S01]  /*2e00*/  FADD.FTZ R86, R54, R86 ;  /* 0x0000005636567221 */ /* 0x020fe20000010000 */
[----:B------:R-:W-:Y:S06]  /*2e10*/  BRA `(.L_x_24088) ;  /* 0x00000000000c7947 */ /* 0x000fec0003800000 */
.L_x_24087:
[----:B-----5:R-:W-:-:S05]  /*2e20*/  HADD2.F32 R87, -RZ, R49.H0_H0 ;  /* 0x20000031ff577230 */ /* 0x020fca0000004100 */
[----:B------:R-:W-:-:S04]  /*2e30*/  FADD.FTZ R86, R87, R86 ;  /* 0x0000005657567221 */ /* 0x000fc80000010000 */
[----:B------:R-:W-:-:S07]  /*2e40*/  @P1 FADD.FTZ R86, R54, R86 ;  /* 0x0000005636561221 */ /* 0x000fce0000010000 */
.L_x_24088:
[----:B------:R-:W-:Y:S01]  /*2e50*/  HADD2.F32 R87, -RZ, R89.H1_H1 ;  /* 0x30000059ff577230 */ /* 0x000fe20000004100 */
[----:B------:R-:W-:Y:S06]  /*2e60*/  @P2 BRA `(.L_x_24089) ;  /* 0x00000000000c2947 */ /* 0x000fec0003800000 */
[----:B------:R-:W-:Y:S05]  /*2e70*/  @!P1 BRA `(.L_x_24090) ;  /* 0x0000000000149947 */ /* 0x000fea0003800000 */
[----:B-----5:R-:W-:Y:S01]  /*2e80*/  FADD.FTZ R87, R55, R87 ;  /* 0x0000005737577221 */ /* 0x020fe20000010000 */
[----:B------:R-:W-:Y:S06]  /*2e90*/  BRA `(.L_x_24090) ;  /* 0x00000000000c7947 */ /* 0x000fec0003800000 */
.L_x_24089:
[----:B-----5:R-:W-:-:S05]  /*2ea0*/  HADD2.F32 R88, -RZ, R49.H1_H1 ;  /* 0x30000031ff587230 */ /* 0x020fca0000004100 */
[----:B------:R-:W-:-:S04]  /*2eb0*/  FADD.FTZ R87, R88, R87 ;  /* 0x0000005758577221 */ /* 0x000fc80000010000 */
[----:B------:R-:W-:-:S07]  /*2ec0*/  @P1 FADD.FTZ R87, R55, R87 ;  /* 0x0000005737571221 */ /* 0x000fce0000010000 */
.L_x_24090:
[----:B------:R-:W-:Y:S01]  /*2ed0*/  HADD2.F32 R88, -RZ, R90.H0_H0 ;  /* 0x2000005aff587230 */ /* 0x000fe20000004100 */
[----:B------:R-:W-:Y:S06]  /*2ee0*/  @P2 BRA `(.L_x_24091) ;  /* 0x00000000000c2947 */ /* 0x000fec0003800000 */
[----:B------:R-:W-:Y:S05]  /*2ef0*/  @!P1 BRA `(.L_x_24092) ;  /* 0x0000000000149947 */ /* 0x000fea0003800000 */
[----:B-----5:R-:W-:Y:S01]  /*2f00*/  FADD.FTZ R88, R56, R88 ;  /* 0x0000005838587221 */ /* 0x020fe20000010000 */
[----:B------:R-:W-:Y:S06]  /*2f10*/  BRA `(.L_x_24092) ;  /* 0x00000000000c7947 */ /* 0x000fec0003800000 */
.L_x_24091:
[----:B-----5:R-:W-:-:S05]  /*2f20*/  HADD2.F32 R89, -RZ, R50.H0_H0 ;  /* 0x20000032ff597230 */ /* 0x020fca0000004100 */
[----:B------:R-:W-:-:S04]  /*2f30*/  FADD.FTZ R88, R89, R88 ;  /* 0x0000005859587221 */ /* 0x000fc80000010000 */
[----:B------:R-:W-:-:S07]  /*2f40*/  @P1 FADD.FTZ R88, R56, R88 ;  /* 0x0000005838581221 */ /* 0x000fce0000010000 */
.L_x_24092:
[----:B------:R-:W-:Y:S01]  /*2f50*/  HADD2.F32 R89, -RZ, R90.H1_H1 ;  /* 0x3000005aff597230 */ /* 0x000fe20000004100 */
[----:B------:R-:W-:Y:S06]  /*2f60*/  @P2 BRA `(.L_x_24093) ;  /* 0x00000000000c2947 */ /* 0x000fec0003800000 */
[----:B------:R-:W-:Y:S05]  /*2f70*/  @!P1 BRA `(.L_x_24094) ;  /* 0x0000000000149947 */ /* 0x000fea0003800000 */
[----:B-----5:R-:W-:Y:S01]  /*2f80*/  FADD.FTZ R89, R57, R89 ;  /* 0x0000005939597221 */ /* 0x020fe20000010000 */
[----:B------:R-:W-:Y:S06]  /*2f90*/  BRA `(.L_x_24094) ;  /* 0x00000000000c7947 */ /* 0x000fec0003800000 */
.L_x_24093:
[----:B-----5:R-:W-:-:S05]  /*2fa0*/  HADD2.F32 R90, -RZ, R50.H1_H1 ;  /* 0x30000032ff5a7230 */ /* 0x020fca0000004100 */
[----:B------:R-:W-:-:S04]  /*2fb0*/  FADD.FTZ R89, R90, R89 ;  /* 0x000000595a597221 */ /* 0x000fc80000010000 */
[----:B------:R-:W-:-:S07]  /*2fc0*/  @P1 FADD.FTZ R89, R57, R89 ;  /* 0x0000005939591221 */ /* 0x000fce0000010000 */
.L_x_24094:
[----:B------:R-:W-:Y:S01]  /*2fd0*/  HADD2.F32 R90, -RZ, R91.H0_H0 ;  /* 0x2000005bff5a7230 */ /* 0x000fe20000004100 */
[----:B------:R-:W-:Y:S06]  /*2fe0*/  @P2 BRA `(.L_x_24095) ;  /* 0x00000000000c2947 */ /* 0x000fec0003800000 */
[----:B------:R-:W-:Y:S05]  /*2ff0*/  @!P1 BRA `(.L_x_24096) ;  /* 0x0000000000149947 */ /* 0x000fea0003800000 */
[----:B-----5:R-:W-:Y:S01]  /*3000*/  FADD.FTZ R90, R58, R90 ;  /* 0x0000005a3a5a7221 */ /* 0x020fe20000010000 */
[----:B------:R-:W-:Y:S06]  /*3010*/  BRA `(.L_x_24096) ;  /* 0x00000000000c7947 */ /* 0x000fec0003800000 */
.L_x_24095:
[----:B012--5:R-:W-:-:S05]  /*3020*/  HADD2.F32 R108, -RZ, R51.H0_H0 ;  /* 0x20000033ff6c7230 */ /* 0x027fca0000004100 */
[----:B------:R-:W-:-:S04]  /*3030*/  FADD.FTZ R90, R108, R90 ;  /* 0x0000005a6c5a7221 */ /* 0x000fc80000010000 */
[----:B------:R-:W-:-:S07]  /*3040*/  @P1 FADD.FTZ R90, R58, R90 ;  /* 0x0000005a3a5a1221 */ /* 0x000fce0000010000 */
.L_x_24096:
[----:B------:R-:W-:Y:S01]  /*3050*/  HADD2.F32 R91, -RZ, R91.H1_H1 ;  /* 0x3000005bff5b7230 */ /* 0x000fe20000004100 */
[----:B------:R-:W-:Y:S06]  /*3060*/  @P2 BRA `(.L_x_24097) ;  /* 0x00000000000c2947 */ /* 0x000fec0003800000 */
[----:B------:R-:W-:Y:S05]  /*3070*/  @!P1 BRA `(.L_x_24098) ;  /* 0x0000000000149947 */ /* 0x000fea0003800000 */
[----:B-----5:R-:W-:Y:S01]  /*3080*/  FADD.FTZ R91, R59, R91 ;  /* 0x0000005b3b5b7221 */ /* 0x020fe20000010000 */
[----:B------:R-:W-:Y:S06]  /*3090*/  BRA `(.L_x_24098) ;  /* 0x00000000000c7947 */ /* 0x000fec0003800000 */
.L_x_24097:
[----:B012--5:R-:W-:-:S05]  /*30a0*/  HADD2.F32 R108, -RZ, R51.H1_H1 ;  /* 0x30000033ff6c7230 */ /* 0x027fca0000004100 */
[----:B------:R-:W-:-:S04]  /*30b0*/  FADD.FTZ R91, R108, R91 ;  /* 0x0000005b6c5b7221 */ /* 0x000fc80000010000 */
[----:B------:R-:W-:-:S07]  /*30c0*/  @P1 FADD.FTZ R91, R59, R91 ;  /* 0x0000005b3b5b1221 */ /* 0x000fce0000010000 */
.L_x_24098:
[----:B012---:R-:W-:-:S04]  /*30d0*/  LEA R108, P1, R110, UR10, 0x5 ;  /* 0x0000000a6e6c7c11 */ /* 0x007fc8000f8228ff */
[C---:B------:R-:W-:Y:S02]  /*30e0*/  LEA.HI.X R109, R110.reuse, UR11, RZ, 0x5, P1 ;  /* 0x0000000b6e6d7c11 */ /* 0x040fe400088f2cff */
[----:B------:R-:W-:-:S03]  /*30f0*/  IADD3 R110, R110, 0x20, RZ ;  /* 0x000000206e6e7810 */ /* 0x000fc60007ffe0ff */
[----:B------:R3:W-:Y:S04]  /*3100*/  STG.E.128 desc[UR4][R108.64], R84 ;  /* 0x000000546c007986 */ /* 0x0007e8000c101d04 */
[----:B------:R3:W-:Y:S02]  /*3110*/  STG.E.128 desc[UR4][R108.64+0x10], R88 ;  /* 0x000010586c007986 */ /* 0x0007e4000c101d04 */
.L_x_24082:
[----:B------:R-:W-:Y:S05]  /*3120*/  BSYNC B0 ;  /* 0x0000000000007941 */ /* 0x000fea0003800000 */
.L_x_24081:
        /* <DEDUP_REMOVED lines=24> */
.L_x_24101:
[----:B-----5:R-:W-:-:S05]  /*32b0*/  HADD2.F32 R93, -RZ, R48.H0_H0 ;  /* 0x20000030ff5d7230 */ /* 0x020fca0000004100 */
[----:B------:R-:W-:-:S04]  /*32c0*/  FADD.FTZ R92, R93, R92 ;  /* 0x0000005c5d5c7221 */ /* 0x000fc80000010000 */
[----:B------:R-:W-:-:S07]  /*32d0*/  @P1 FADD.FTZ R92, R52, R92 ;  /* 0x0000005c345c1221 */ /* 0x000fce0000010000 */
.L_x_24102:
[----:B------:R-:W-:Y:S01]  /*32e0*/  HADD2.F32 R93, -RZ, R96.H1_H1 ;  /* 0x30000060ff5d7230 */ /* 0x000fe20000004100 */
[----:B------:R-:W-:Y:S06]  /*32f0*/  @P2 BRA `(.L_x_24103) ;  /* 0x00000000000c2947 */ /* 0x000fec0003800000 */
[----:B------:R-:W-:Y:S05]  /*3300*/  @!P1 BRA `(.L_x_24104) ;  /* 0x0000000000149947 */ /* 0x000fea0003800000 */
[----:B-----5:R-:W-:Y:S01]  /*3310*/  FADD.FTZ R93, R53, R93 ;  /* 0x0000005d355d7221 */ /* 0x020fe20000010000 */
[----:B------:R-:W-:Y:S06]  /*3320*/  BRA `(.L_x_24104) ;  /* 0x00000000000c7947 */ /* 0x000fec0003800000 */
.L_x_24103:
[----:B-----5:R-:W-:-:S05]  /*3330*/  HADD2.F32 R94, -RZ, R48.H1_H1 ;  /* 0x30000030ff5e7230 */ /* 0x020fca0000004100 */
[----:B------:R-:W-:-:S04]  /*3340*/  FADD.FTZ R93, R94, R93 ;  /* 0x0000005d5e5d7221 */ /* 0x000fc80000010000 */
[----:B------:R-:W-:-:S07]  /*3350*/  @P1 FADD.FTZ R93, R53, R93 ;  /* 0x0000005d355d1221 */ /* 0x000fce0000010000 */
.L_x_24104:
[----:B------:R-:W-:Y:S01]  /*3360*/  HADD2.F32 R94, -RZ, R97.H0_H0 ;  /* 0x20000061ff5e7230 */ /* 0x000fe20000004100 */
[----:B------:R-:W-:Y:S06]  /*3370*/  @P2 BRA `(.L_x_24105) ;  /* 0x00000000000c2947 */ /* 0x000fec0003800000 */
[----:B------:R-:W-:Y:S05]  /*3380*/  @!P1 BRA `(.L_x_24106) ;  /* 0x0000000000149947 */ /* 0x000fea0003800000 */
[----:B-----5:R-:W-:Y:S01]  /*3390*/  FADD.FTZ R94, R54, R94 ;  /* 0x0000005e365e7221 */ /* 0x020fe20000010000 */
[----:B------:R-:W-:Y:S06]  /*33a0*/  BRA `(.L_x_24106) ;  /* 0x00000000000c7947 */ /* 0x000fec0003800000 */
.L_x_24105:
[----:B-----5:R-:W-:-:S05]  /*33b0*/  HADD2.F32 R95, -RZ, R49.H0_H0 ;  /* 0x20000031ff5f7230 */ /* 0x020fca0000004100 */
[----:B------:R-:W-:-:S04]  /*33c0*/  FADD.FTZ R94, R95, R94 ;  /* 0x0000005e5f5e7221 */ /* 0x000fc80000010000 */
[----:B------:R-:W-:-:S07]  /*33d0*/  @P1 FADD.FTZ R94, R54, R94 ;  /* 0x0000005e365e1221 */ /* 0x000fce0000010000 */
.L_x_24106:
[----:B------:R-:W-:Y:S01]  /*33e0*/  HADD2.F32 R95, -RZ, R97.H1_H1 ;  /* 0x30000061ff5f7230 */ /* 0x000fe20000004100 */
[----:B------:R-:W-:Y:S06]  /*33f0*/  @P2 BRA `(.L_x_24107) ;  /* 0x00000000000c2947 */ /* 0x000fec0003800000 */
[----:B------:R-:W-:Y:S05]  /*3400*/  @!P1 BRA `(.L_x_24108) ;  /* 0x0000000000149947 */ /* 0x000fea0003800000 */
[----:B-----5:R-:W-:Y:S01]  /*3410*/  FADD.FTZ R95, R55, R95 ;  /* 0x0000005f375f7221 */ /* 0x020fe20000010000 */
[----:B------:R-:W-:Y:S06]  /*3420*/  BRA `(.L_x_24108) ;  /* 0x00000000000c7947 */ /* 0x000fec0003800000 */
.L_x_24107:
[----:B-----5:R-:W-:-:S05]  /*3430*/  HADD2.F32 R96, -RZ, R49.H1_H1 ;  /* 0x30000031ff607230 */ /* 0x020fca0000004100 */
[----:B------:R-:W-:-:S04]  /*3440*/  FADD.FTZ R95, R96, R95 ;  /* 0x0000005f605f7221 */ /* 0x000fc80000010000 */
[----:B------:R-:W-:-:S07]  /*3450*/  @P1 FADD.FTZ R95, R55, R95 ;  /* 0x0000005f375f1221 */ /* 0x000fce0000010000 */
.L_x_24108:
[----:B------:R-:W-:Y:S01]  /*3460*/  HADD2.F32 R96, -RZ, R98.H0_H0 ;  /* 0x20000062ff607230 */ /* 0x000fe20000004100 */
[----:B------:R-:W-:Y:S06]  /*3470*/  @P2 BRA `(.L_x_24109) ;  /* 0x00000000000c2947 */ /* 0x000fec0003800000 */
[----:B------:R-:W-:Y:S05]  /*3480*/  @!P1 BRA `(.L_x_24110) ;  /* 0x0000000000149947 */ /* 0x000fea0003800000 */
[----:B-----5:R-:W-:Y:S01]  /*3490*/  FADD.FTZ R96, R56, R96 ;  /* 0x0000006038607221 */ /* 0x020fe20000010000 */
[----:B------:R-:W-:Y:S06]  /*34a0*/  BRA `(.L_x_24110) ;  /* 0x00000000000c7947 */ /* 0x000fec0003800000 */
.L_x_24109:
[----:B-----5:R-:W-:-:S05]  /*34b0*/  HADD2.F32 R97, -RZ, R50.H0_H0 ;  /* 0x20000032ff617230 */ /* 0x020fca0000004100 */
[----:B------:R-:W-:-:S04]  /*34c0*/  FADD.FTZ R96, R97, R96 ;  /* 0x0000006061607221 */ /* 0x000fc80000010000 */
[----:B------:R-:W-:-:S07]  /*34d0*/  @P1 FADD.FTZ R96, R56, R96 ;  /* 0x0000006038601221 */ /* 0x000fce0000010000 */
.L_x_24110:
[----:B------:R-:W-:Y:S01]  /*34e0*/  HADD2.F32 R97, -RZ, R98.H1_H1 ;  /* 0x30000062ff617230 */ /* 0x000fe20000004100 */
[----:B------:R-:W-:Y:S06]  /*34f0*/  @P2 BRA `(.L_x_24111) ;  /* 0x00000000000c2947 */ /* 0x000fec0003800000 */
[----:B------:R-:W-:Y:S05]  /*3500*/  @!P1 BRA `(.L_x_24112) ;  /* 0x0000000000149947 */ /* 0x000fea0003800000 */
[----:B-----5:R-:W-:Y:S01]  /*3510*/  FADD.FTZ R97, R57, R97 ;  /* 0x0000006139617221 */ /* 0x020fe20000010000 */
[----:B------:R-:W-:Y:S06]  /*3520*/  BRA `(.L_x_24112) ;  /* 0x00000000000c7947 */ /* 0x000fec0003800000 */
.L_x_24111:
[----:B-----5:R-:W-:-:S05]  /*3530*/  HADD2.F32 R98, -RZ, R50.H1_H1 ;  /* 0x30000032ff627230 */ /* 0x020fca0000004100 */
[----:B------:R-:W-:-:S04]  /*3540*/  FADD.FTZ R97, R98, R97 ;  /* 0x0000006162617221 */ /* 0x000fc80000010000 */
[----:B------:R-:W-:-:S07]  /*3550*/  @P1 FADD.FTZ R97, R57, R97 ;  /* 0x0000006139611221 */ /* 0x000fce0000010000 */
.L_x_24112:
[----:B------:R-:W-:Y:S01]  /*3560*/  HADD2.F32 R98, -RZ, R99.H0_H0 ;  /* 0x20000063ff627230 */ /* 0x000fe20000004100 */
[----:B------:R-:W-:Y:S06]  /*3570*/  @P2 BRA `(.L_x_24113) ;  /* 0x00000000000c2947 */ /* 0x000fec0003800000 */
[----:B------:R-:W-:Y:S05]  /*3580*/  @!P1 BRA `(.L_x_24114) ;  /* 0x0000000000149947 */ /* 0x000fea0003800000 */
[----:B-----5:R-:W-:Y:S01]  /*3590*/  FADD.FTZ R98, R58, R98 ;  /* 0x000000623a627221 */ /* 0x020fe20000010000 */
[----:B------:R-:W-:Y:S06]  /*35a0*/  BRA `(.L_x_24114) ;  /* 0x00000000000c7947 */ /* 0x000fec0003800000 */
.L_x_24113:
[----:B01-3-5:R-:W-:-:S05]  /*35b0*/  HADD2.F32 R108, -RZ, R51.H0_H0 ;  /* 0x20000033ff6c7230 */ /* 0x02bfca0000004100 */
[----:B------:R-:W-:-:S04]  /*35c0*/  FADD.FTZ R98, R108, R98 ;  /* 0x000000626c627221 */ /* 0x000fc80000010000 */
[----:B------:R-:W-:-:S07]  /*35d0*/  @P1 FADD.FTZ R98, R58, R98 ;  /* 0x000000623a621221 */ /* 0x000fce0000010000 */
.L_x_24114:
[----:B------:R-:W-:Y:S01]  /*35e0*/  HADD2.F32 R99, -RZ, R99.H1_H1 ;  /* 0x30000063ff637230 */ /* 0x000fe20000004100 */
[----:B------:R-:W-:Y:S06]  /*35f0*/  @P2 BRA `(.L_x_24115) ;  /* 0x00000000000c2947 */ /* 0x000fec0003800000 */
[----:B------:R-:W-:Y:S05]  /*3600*/  @!P1 BRA `(.L_x_24116) ;  /* 0x0000000000149947 */ /* 0x000fea0003800000 */
[----:B-----5:R-:W-:Y:S01]  /*3610*/  FADD.FTZ R99, R59, R99 ;  /* 0x000000633b637221 */ /* 0x020fe20000010000 */
[----:B------:R-:W-:Y:S06]  /*3620*/  BRA `(.L_x_24116) ;  /* 0x00000000000c7947 */ /* 0x000fec0003800000 */
.L_x_24115:
[----:B01-3-5:R-:W-:-:S05]  /*3630*/  HADD2.F32 R108, -RZ, R51.H1_H1 ;  /* 0x30000033ff6c7230 */ /* 0x02bfca0000004100 */
[----:B------:R-:W-:-:S04]  /*3640*/  FADD.FTZ R99, R108, R99 ;  /* 0x000000636c637221 */ /* 0x000fc80000010000 */
[----:B------:R-:W-:-:S07]  /*3650*/  @P1 FADD.FTZ R99, R59, R99 ;  /* 0x000000633b631221 */ /* 0x000fce0000010000 */
.L_x_24116:
[----:B01-3--:R-:W-:-:S04]  /*3660*/  LEA R108, P1, R110, UR10, 0x5 ;  /* 0x0000000a6e6c7c11 */ /* 0x00bfc8000f8228ff */
[C---:B------:R-:W-:Y:S02]  /*3670*/  LEA.HI.X R109, R110.reuse, UR11, RZ, 0x5, P1 ;  /* 0x0000000b6e6d7c11 */ /* 0x040fe400088f2cff */
[----:B------:R-:W-:-:S03]  /*3680*/  IADD3 R110, R110, 0x20, RZ ;  /* 0x000000206e6e7810 */ /* 0x000fc60007ffe0ff */
[----:B------:R4:W-:Y:S04]  /*3690*/  STG.E.128 desc[UR4][R108.64], R92 ;  /* 0x0000005c6c007986 */ /* 0x0009e8000c101d04 */
[----:B------:R4:W-:Y:S02]  /*36a0*/  STG.E.128 desc[UR4][R108.64+0x10], R96 ;  /* 0x000010606c007986 */ /* 0x0009e4000c101d04 */
.L_x_24100:
[----:B------:R-:W-:Y:S05]  /*36b0*/  BSYNC B0 ;  /* 0x0000000000007941 */ /* 0x000fea0003800000 */
.L_x_24099:
        /* <DEDUP_REMOVED lines=24> */
.L_x_24119:
[----:B-----5:R-:W-:-:S05]  /*3840*/  HADD2.F32 R101, -RZ, R48.H0_H0 ;  /* 0x20000030ff657230 */ /* 0x020fca0000004100 */
[----:B------:R-:W-:-:S04]  /*3850*/  FADD.FTZ R100, R101, R100 ;  /* 0x0000006465647221 */ /* 0x000fc80000010000 */
[----:B------:R-:W-:-:S07]  /*3860*/  @P1 FADD.FTZ R100, R52, R100 ;  /* 0x0000006434641221 */ /* 0x000fce0000010000 */
.L_x_24120:
[----:B------:R-:W-:Y:S01]  /*3870*/  HADD2.F32 R101, -RZ, R104.H1_H1 ;  /* 0x30000068ff657230 */ /* 0x000fe20000004100 */
[----:B------:R-:W-:Y:S06]  /*3880*/  @P2 BRA `(.L_x_24121) ;  /* 0x00000000000c2947 */ /* 0x000fec0003800000 */
[----:B------:R-:W-:Y:S05]  /*3890*/  @!P1 BRA `(.L_x_24122) ;  /* 0x0000000000149947 */ /* 0x000fea0003800000 */
[----:B-----5:R-:W-:Y:S01]  /*38a0*/  FADD.FTZ R101, R53, R101 ;  /* 0x0000006535657221 */ /* 0x020fe20000010000 */
[----:B------:R-:W-:Y:S06]  /*38b0*/  BRA `(.L_x_24122) ;  /* 0x00000000000c7947 */ /* 0x000fec0003800000 */
.L_x_24121:
[----:B-----5:R-:W-:-:S05]  /*38c0*/  HADD2.F32 R102, -RZ, R48.H1_H1 ;  /* 0x30000030ff667230 */ /* 0x020fca0000004100 */
[----:B------:R-:W-:-:S04]  /*38d0*/  FADD.FTZ R101, R102, R101 ;  /* 0x0000006566657221 */ /* 0x000fc80000010000 */
[----:B------:R-:W-:-:S07]  /*38e0*/  @P1 FADD.FTZ R101, R53, R101 ;  /* 0x0000006535651221 */ /* 0x000fce0000010000 */
.L_x_24122:
[----:B------:R-:W-:Y:S01]  /*38f0*/  HADD2.F32 R102, -RZ, R105.H0_H0 ;  /* 0x20000069ff667230 */ /* 0x000fe20000004100 */
[----:B------:R-:W-:Y:S06]  /*3900*/  @P2 BRA `(.L_x_24123) ;  /* 0x00000000000c2947 */ /* 0x000fec0003800000 */
[----:B------:R-:W-:Y:S05]  /*3910*/  @!P1 BRA `(.L_x_24124) ;  /* 0x0000000000149947 */ /* 0x000fea0003800000 */
[----:B-----5:R-:W-:Y:S01]  /*3920*/  FADD.FTZ R102, R54, R102 ;  /* 0x0000006636667221 */ /* 0x020fe20000010000 */
[----:B------:R-:W-:Y:S06]  /*3930*/  BRA `(.L_x_24124) ;  /* 0x00000000000c7947 */ /* 0x000fec0003800000 */
.L_x_24123:
[----:B-----5:R-:W-:-:S05]  /*3940*/  HADD2.F32 R103, -RZ, R49.H0_H0 ;  /* 0x20000031ff677230 */ /* 0x020fca0000004100 */
[----:B------:R-:W-:-:S04]  /*3950*/  FADD.FTZ R102, R103, R102 ;  /* 0x0000006667667221 */ /* 0x000fc80000010000 */
[----:B------:R-:W-:-:S07]  /*3960*/  @P1 FADD.FTZ R102, R54, R102 ;  /* 0x0000006636661221 */ /* 0x000fce0000010000 */
.L_x_24124:
[----:B------:R-:W-:Y:S01]  /*3970*/  HADD2.F32 R103, -RZ, R105.H1_H1 ;  /* 0x30000069ff677230 */ /* 0x000fe20000004100 */
[----:B------:R-:W-:Y:S06]  /*3980*/  @P2 BRA `(.L_x_24125) ;  /* 0x00000000000c2947 */ /* 0x000fec0003800000 */
[----:B------:R-:W-:Y:S05]  /*3990*/  @!P1 BRA `(.L_x_24126) ;  /* 0x0000000000149947 */ /* 0x000fea0003800000 */
[----:B-----5:R-:W-:Y:S01]  /*39a0*/  FADD.FTZ R103, R55, R103 ;  /* 0x0000006737677221 */ /* 0x020fe20000010000 */
[----:B------:R-:W-:Y:S06]  /*39b0*/  BRA `(.L_x_24126) ;  /* 0x00000000000c7947 */ /* 0x000fec0003800000 */
.L_x_24125:
[----:B-----5:R-:W-:-:S05]  /*39c0*/  HADD2.F32 R104, -RZ, R49.H1_H1 ;  /* 0x30000031ff687230 */ /* 0x020fca0000004100 */
[----:B------:R-:W-:-:S04]  /*39d0*/  FADD.FTZ R103, R104, R103 ;  /* 0x0000006768677221 */ /* 0x000fc80000010000 */
[----:B------:R-:W-:-:S07]  /*39e0*/  @P1 FADD.FTZ R103, R55, R103 ;  /* 0x0000006737671221 */ /* 0x000fce0000010000 */
.L_x_24126:
[----:B------:R-:W-:Y:S01]  /*39f0*/  HADD2.F32 R104, -RZ, R106.H0_H0 ;  /* 0x2000006aff687230 */ /* 0x000fe20000004100 */
[----:B------:R-:W-:Y:S06]  /*3a00*/  @P2 BRA `(.L_x_24127) ;  /* 0x00000000000c2947 */ /* 0x000fec0003800000 */
[----:B------:R-:W-:Y:S05]  /*3a10*/  @!P1 BRA `(.L_x_24128) ;  /* 0x0000000000149947 */ /* 0x000fea0003800000 */
[----:B-----5:R-:W-:Y:S01]  /*3a20*/  FADD.FTZ R104, R56, R104 ;  /* 0x0000006838687221 */ /* 0x020fe20000010000 */
[----:B------:R-:W-:Y:S06]  /*3a30*/  BRA `(.L_x_24128) ;  /* 0x00000000000c7947 */ /* 0x000fec0003800000 */
.L_x_24127:
[----:B-----5:R-:W-:-:S05]  /*3a40*/  HADD2.F32 R105, -RZ, R50.H0_H0 ;  /* 0x20000032ff697230 */ /* 0x020fca0000004100 */
[----:B------:R-:W-:-:S04]  /*3a50*/  FADD.FTZ R104, R105, R104 ;  /* 0x0000006869687221 */ /* 0x000fc80000010000 */
[----:B------:R-:W-:-:S07]  /*3a60*/  @P1 FADD.FTZ R104, R56, R104 ;  /* 0x0000006838681221 */ /* 0x000fce0000010000 */
.L_x_24128:
[----:B------:R-:W-:Y:S01]  /*3a70*/  HADD2.F32 R105, -RZ, R106.H1_H1 ;  /* 0x3000006aff697230 */ /* 0x000fe20000004100 */
[----:B------:R-:W-:Y:S06]  /*3a80*/  @P2 BRA `(.L_x_24129) ;  /* 0x00000000000c2947 */ /* 0x000fec0003800000 */
[----:B------:R-:W-:Y:S05]  /*3a90*/  @!P1 BRA `(.L_x_24130) ;  /* 0x0000000000149947 */ /* 0x000fea0003800000 */
[----:B-----5:R-:W-:Y:S01]  /*3aa0*/  FADD.FTZ R105, R57, R105 ;  /* 0x0000006939697221 */ /* 0x020fe20000010000 */
[----:B------:R-:W-:Y:S06]  /*3ab0*/  BRA `(.L_x_24130) ;  /* 0x00000000000c7947 */ /* 0x000fec0003800000 */
.L_x_24129:
[----:B-----5:R-:W-:-:S05]  /*3ac0*/  HADD2.F32 R106, -RZ, R50.H1_H1 ;  /* 0x30000032ff6a7230 */ /* 0x020fca0000004100 */
[----:B------:R-:W-:-:S04]  /*3ad0*/  FADD.FTZ R105, R106, R105 ;  /* 0x000000696a697221 */ /* 0x000fc80000010000 */
[----:B------:R-:W-:-:S07]  /*3ae0*/  @P1 FADD.FTZ R105, R57, R105 ;  /* 0x0000006939691221 */ /* 0x000fce0000010000 */
.L_x_24130:
[----:B------:R-:W-:Y:S01]  /*3af0*/  HADD2.F32 R106, -RZ, R107.H0_H0 ;  /* 0x2000006bff6a7230 */ /* 0x000fe20000004100 */
[----:B------:R-:W-:Y:S06]  /*3b00*/  @P2 BRA `(.L_x_24131) ;  /* 0x00000000000c2947 */ /* 0x000fec0003800000 */
[----:B------:R-:W-:Y:S05]  /*3b10*/  @!P1 BRA `(.L_x_24132) ;  /* 0x0000000000149947 */ /* 0x000fea0003800000 */
[----:B-----5:R-:W-:Y:S01]  /*3b20*/  FADD.FTZ R106, R58, R106 ;  /* 0x0000006a3a6a7221 */ /* 0x020fe20000010000 */
[----:B------:R-:W-:Y:S06]  /*3b30*/  BRA `(.L_x_24132) ;  /* 0x00000000000c7947 */ /* 0x000fec0003800000 */
.L_x_24131:
[----:B-1-345:R-:W-:-:S05]  /*3b40*/  HADD2.F32 R108, -RZ, R51.H0_H0 ;  /* 0x20000033ff6c7230 */ /* 0x03afca0000004100 */
[----:B------:R-:W-:-:S04]  /*3b50*/  FADD.FTZ R106, R108, R106 ;  /* 0x0000006a6c6a7221 */ /* 0x000fc80000010000 */
[----:B------:R-:W-:-:S07]  /*3b60*/  @P1 FADD.FTZ R106, R58, R106 ;  /* 0x0000006a3a6a1221 */ /* 0x000fce0000010000 */
.L_x_24132:
[----:B------:R-:W-:Y:S01]  /*3b70*/  HADD2.F32 R107, -RZ, R107.H1_H1 ;  /* 0x3000006bff6b7230 */ /* 0x000fe20000004100 */
[----:B------:R-:W-:Y:S06]  /*3b80*/  @P2 BRA `(.L_x_24133) ;  /* 0x00000000000c2947 */ /* 0x000fec0003800000 */
[----:B------:R-:W-:Y:S05]  /*3b90*/  @!P1 BRA `(.L_x_24134) ;  /* 0x0000000000149947 */ /* 0x000fea0003800000 */
[----:B-----5:R-:W-:Y:S01]  /*3ba0*/  FADD.FTZ R107, R59, R107 ;  /* 0x0000006b3b6b7221 */ /* 0x020fe20000010000 */
[----:B------:R-:W-:Y:S06]  /*3bb0*/  BRA `(.L_x_24134) ;  /* 0x00000000000c7947 */ /* 0x000fec0003800000 */
.L_x_24133:
[----:B-1-345:R-:W-:-:S05]  /*3bc0*/  HADD2.F32 R108, -RZ, R51.H1_H1 ;  /* 0x30000033ff6c7230 */ /* 0x03afca0000004100 */
[----:B------:R-:W-:-:S04]  /*3bd0*/  FADD.FTZ R107, R108, R107 ;  /* 0x0000006b6c6b7221 */ /* 0x000fc80000010000 */
[----:B------:R-:W-:-:S07]  /*3be0*/  @P1 FADD.FTZ R107, R59, R107 ;  /* 0x0000006b3b6b1221 */ /* 0x000fce0000010000 */
.L_x_24134:
[----:B-1-34-:R-:W-:-:S04]  /*3bf0*/  LEA R108, P1, R110, UR10, 0x5 ;  /* 0x0000000a6e6c7c11 */ /* 0x01afc8000f8228ff */
[----:B------:R-:W-:-:S05]  /*3c00*/  LEA.HI.X R109, R110, UR11, RZ, 0x5, P1 ;  /* 0x0000000b6e6d7c11 */ /* 0x000fca00088f2cff */
[----:B------:R0:W-:Y:S04]  /*3c10*/  STG.E.128 desc[UR4][R108.64], R100 ;  /* 0x000000646c007986 */ /* 0x0001e8000c101d04 */
[----:B------:R0:W-:Y:S02]  /*3c20*/  STG.E.128 desc[UR4][R108.64+0x10], R104 ;  /* 0x000010686c007986 */ /* 0x0001e4000c101d04 */
.L_x_24118:
[----:B------:R-:W-:Y:S05]  /*3c30*/  BSYNC B0 ;  /* 0x0000000000007941 */ /* 0x000fea0003800000 */
.L_x_24117:
        /* <DEDUP_REMOVED lines=178> */
.L_x_24160:
        /* <DEDUP_REMOVED lines=39> */
[----:B------:R-:W-:Y:S01]  /*49d0*/  FADD.FTZ R245, R63, -R190 ;  /* 0x800000be3ff57221 */ /* 0x000fe20000010000 */
        /* <DEDUP_REMOVED lines=11> */
[--C-:B------:R-:W-:Y:S01]  /*4a90*/  FADD.FTZ R252, R67, -R190.reuse ;  /* 0x800000be43fc7221 */ /* 0x100fe20000010000 */
        /* <DEDUP_REMOVED lines=38> */
.L_x_24137:
[----:B------:R-:W-:Y:S05]  /*4d00*/  BSYNC B0 ;  /* 0x0000000000007941 */ /* 0x000fea0003800000 */
.L_x_24136:
        /* <DEDUP_REMOVED lines=50> */
.L_x_24139:
[----:B------:R-:W-:Y:S05]  /*5030*/  BSYNC B0 ;  /* 0x0000000000007941 */ /* 0x000fea0003800000 */
.L_x_24138:
        /* <DEDUP_REMOVED lines=50> */
.L_x_24141:
[----:B------:R-:W-:Y:S05]  /*5360*/  BSYNC B0 ;  /* 0x0000000000007941 */ /* 0x000fea0003800000 */
.L_x_24140:
        /* <DEDUP_REMOVED lines=50> */
.L_x_24143:
[----:B------:R-:W-:Y:S05]  /*5690*/  BSYNC B0 ;  /* 0x0000000000007941 */ /* 0x000fea0003800000 */
.L_x_24142:
        /* <DEDUP_REMOVED lines=50> */
.L_x_24145:
[----:B------:R-:W-:Y:S05]  /*59c0*/  BSYNC B0 ;  /* 0x0000000000007941 */ /* 0x000fea0003800000 */
.L_x_24144:
        /* <DEDUP_REMOVED lines=49> */
.L_x_24147:
[----:B------:R-:W-:Y:S05]  /*5ce0*/  BSYNC B0 ;  /* 0x0000000000007941 */ /* 0x000fea0003800000 */
.L_x_24146:
[----:B01234-:R-:W0:Y:S02]  /*5cf0*/  LDC.64 R108, c[0x0][0x210] ;  /* 0x00008400ff6c7b82 */ /* 0x01fe240000000a00 */
[----:B0-----:R-:W-:-:S04]  /*5d00*/  LEA R157, R108, R157, 0x2 ;  /* 0x0000009d6c9d7211 */ /* 0x001fc800078e10ff */
[----:B------:R-:W-:-:S13]  /*5d10*/  ISETP.GE.AND P1, PT, R157, R109, PT ;  /* 0x0000006d9d00720c */ /* 0x000fda0003f26270 */
[----:B------:R-:W-:Y:S05]  /*5d20*/  @!P1 BRA `(.L_x_24148) ;  /* 0xffffffbc00589947 */ /* 0x000fea000383ffff */
[----:B------:R-:W-:Y:S05]  /*5d30*/  EXIT ;  /* 0x000000000000794d */ /* 0x000fea0003800000 */
.L_x_24135:
        /* <DEDUP_REMOVED lines=8> */
.L_x_24150:
[----:B------:R-:W-:Y:S05]  /*5dc0*/  BSYNC B0 ;  /* 0x0000000000007941 */ /* 0x000fea0003800000 */
.L_x_24149:
        /* <DEDUP_REMOVED lines=9> */
.L_x_24151:
[----:B------:R-:W-:Y:S01]  /*5e60*/  HFMA2.MMA R110, -RZ, RZ, 0, 2.384185791015625e-07 ;  /* 0x00000004ff6e7435 */ /* 0x000fe200000001ff */
[----:B------:R-:W-:Y:S01]  /*5e70*/  FADD.FTZ R111, R111, R108 ;  /* 0x0000006c6f6f7221 */ /* 0x000fe20000010000 */
[----:B------:R-:W-:-:S04]  /*5e80*/  MOV R108, 0xffffffff ;  /* 0xffffffff006c7802 */ /* 0x000fc80000000f00 */
[----:B------:R-:W-:-:S07]  /*5e90*/  MOV R159, R111 ;  /* 0x0000006f009f7202 */ /* 0x000fce0000000f00 */
[----:B------:R-:W-:Y:S05]  /*5ea0*/  WARPSYNC.COLLECTIVE R108, `(.L_x_24152) ;  /* 0x000000006c087348 */ /* 0x000fea0003c00000 */
[----:B------:R0:W1:Y:S02]  /*5eb0*/  SHFL.BFLY P6, R108, R159, R110, R109 ;  /* 0x0c00006e9f6c7389 */ /* 0x00006400000c006d */
[----:B01----:R-:W-:Y:S01]  /*5ec0*/  ENDCOLLECTIVE ;  /* 0x000000000000791b */ /* 0x003fe20003800000 */
.L_x_24152:
[----:B------:R-:W-:Y:S01]  /*5ed0*/  HFMA2.MMA R110, -RZ, RZ, 0, 4.76837158203125e-07 ;  /* 0x00000008ff6e7435 */ /* 0x000fe200000001ff */
[----:B------:R-:W-:Y:S01]  /*5ee0*/  FADD.FTZ R111, R111, R108 ;  /* 0x0000006c6f6f7221 */ /* 0x000fe20000010000 */
[----:B------:R-:W-:-:S04]  /*5ef0*/  MOV R108, 0xffffffff ;  /* 0xffffffff006c7802 */ /* 0x000fc80000000f00 */
[----:B------:R-:W-:-:S07]  /*5f00*/  MOV R159, R111 ;  /* 0x0000006f009f7202 */ /* 0x000fce0000000f00 */
[----:B------:R-:W-:Y:S05]  /*5f10*/  WARPSYNC.COLLECTIVE R108, `(.L_x_24153) ;  /* 0x000000006c087348 */ /* 0x000fea0003c00000 */
[----:B------:R0:W1:Y:S02]  /*5f20*/  SHFL.BFLY P6, R108, R159, R110, R109 ;  /* 0x0c00006e9f6c7389 */ /* 0x00006400000c006d */
[----:B01----:R-:W-:Y:S01]  /*5f30*/  ENDCOLLECTIVE ;  /* 0x000000000000791b */ /* 0x003fe20003800000 */
.L_x_24153:
[----:B------:R-:W-:Y:S01]  /*5f40*/  HFMA2.MMA R110, -RZ, RZ, 0, 9.5367431640625e-07 ;  /* 0x00000010ff6e7435 */ /* 0x000fe200000001ff */
[----:B------:R-:W-:Y:S01]  /*5f50*/  FADD.FTZ R111, R111, R108 ;  /* 0x0000006c6f6f7221 */ /* 0x000fe20000010000 */
[----:B------:R-:W-:-:S04]  /*5f60*/  MOV R108, 0xffffffff ;  /* 0xffffffff006c7802 */ /* 0x000fc80000000f00 */
[----:B------:R-:W-:-:S07]  /*5f70*/  MOV R159, R111 ;  /* 0x0000006f009f7202 */ /* 0x000fce0000000f00 */
[----:B------:R-:W-:Y:S05]  /*5f80*/  WARPSYNC.COLLECTIVE R108, `(.L_x_24154) ;  /* 0x000000006c087348 */ /* 0x000fea0003c00000 */
[----:B------:R0:W1:Y:S02]  /*5f90*/  SHFL.BFLY P6, R108, R159, R110, R109 ;  /* 0x0c00006e9f6c7389 */ /* 0x00006400000c006d */
[----:B01----:R-:W-:Y:S01]  /*5fa0*/  ENDCOLLECTIVE ;  /* 0x000000000000791b */ /* 0x003fe20003800000 */
.L_x_24154:
        /* <DEDUP_REMOVED lines=107> */
.L_x_24155:
[----:B------:R-:W-:Y:S01]  /*6660*/  HFMA2.MMA R110, -RZ, RZ, 0, 1.1920928955078125e-07 ;  /* 0x00000002ff6e7435 */ /* 0x000fe200000001ff */
[----:B------:R-:W-:Y:S01]  /*6670*/  FADD.FTZ R158, R158, R108 ;  /* 0x0000006c9e9e7221 */ /* 0x000fe20000010000 */
[----:B------:R-:W-:-:S04]  /*6680*/  MOV R108, 0xffffffff ;  /* 0xffffffff006c7802 */ /* 0x000fc80000000f00 */
[----:B------:R-:W-:-:S07]  /*6690*/  MOV R159, R158 ;  /* 0x0000009e009f7202 */ /* 0x000fce0000000f00 */
[----:B------:R-:W-:Y:S05]  /*66a0*/  WARPSYNC.COLLECTIVE R108, `(.L_x_24156) ;  /* 0x000000006c087348 */ /* 0x000fea0003c00000 */
[----:B------:R0:W1:Y:S02]  /*66b0*/  SHFL.BFLY P6, R108, R159, R110, R109 ;  /* 0x0c00006e9f6c7389 */ /* 0x00006400000c006d */
[----:B01----:R-:W-:Y:S01]  /*66c0*/  ENDCOLLECTIVE ;  /* 0x000000000000791b */ /* 0x003fe20003800000 */
.L_x_24156:
[----:B------:R-:W-:Y:S01]  /*66d0*/  HFMA2.MMA R110, -RZ, RZ, 0, 2.384185791015625e-07 ;  /* 0x00000004ff6e7435 */ /* 0x000fe200000001ff */
[----:B------:R-:W-:Y:S01]  /*66e0*/  FADD.FTZ R158, R158, R108 ;  /* 0x0000006c9e9e7221 */ /* 0x000fe20000010000 */
[----:B------:R-:W-:-:S04]  /*66f0*/  MOV R108, 0xffffffff ;  /* 0xffffffff006c7802 */ /* 0x000fc80000000f00 */
[----:B------:R-:W-:-:S07]  /*6700*/  MOV R159, R158 ;  /* 0x0000009e009f7202 */ /* 0x000fce0000000f00 */
[----:B------:R-:W-:Y:S05]  /*6710*/  WARPSYNC.COLLECTIVE R108, `(.L_x_24157) ;  /* 0x000000006c087348 */ /* 0x000fea0003c00000 */
[----:B------:R0:W1:Y:S02]  /*6720*/  SHFL.BFLY P6, R108, R159, R110, R109 ;  /* 0x0c00006e9f6c7389 */ /* 0x00006400000c006d */
[----:B01----:R-:W-:Y:S01]  /*6730*/  ENDCOLLECTIVE ;  /* 0x000000000000791b */ /* 0x003fe20003800000 */
.L_x_24157:
[----:B------:R-:W-:Y:S01]  /*6740*/  HFMA2.MMA R110, -RZ, RZ, 0, 4.76837158203125e-07 ;  /* 0x00000008ff6e7435 */ /* 0x000fe200000001ff */
[----:B------:R-:W-:Y:S01]  /*6750*/  FADD.FTZ R158, R158, R108 ;  /* 0x0000006c9e9e7221 */ /* 0x000fe20000010000 */
[----:B------:R-:W-:-:S04]  /*6760*/  MOV R108, 0xffffffff ;  /* 0xffffffff006c7802 */ /* 0x000fc80000000f00 */
[----:B------:R-:W-:-:S07]  /*6770*/  MOV R159, R158 ;  /* 0x0000009e009f7202 */ /* 0x000fce0000000f00 */
[----:B------:R-:W-:Y:S05]  /*6780*/  WARPSYNC.COLLECTIVE R108, `(.L_x_24158) ;  /* 0x000000006c087348 */ /* 0x000fea0003c00000 */
[----:B------:R0:W1:Y:S02]  /*6790*/  SHFL.BFLY P6, R108, R159, R110, R109 ;  /* 0x0c00006e9f6c7389 */ /* 0x00006400000c006d */
[----:B01----:R-:W-:Y:S01]  /*67a0*/  ENDCOLLECTIVE ;  /* 0x000000000000791b */ /* 0x003fe20003800000 */
.L_x_24158:
[----:B------:R-:W-:Y:S01]  /*67b0*/  HFMA2.MMA R110, -RZ, RZ, 0, 9.5367431640625e-07 ;  /* 0x00000010ff6e7435 */ /* 0x000fe200000001ff */
[----:B------:R-:W-:Y:S01]  /*67c0*/  FADD.FTZ R158, R158, R108 ;  /* 0x0000006c9e9e7221 */ /* 0x000fe20000010000 */
[----:B------:R-:W-:-:S04]  /*67d0*/  MOV R108, 0xffffffff ;  /* 0xffffffff006c7802 */ /* 0x000fc80000000f00 */
[----:B------:R-:W-:-:S07]  /*67e0*/  MOV R159, R158 ;  /* 0x0000009e009f7202 */ /* 0x000fce0000000f00 */
[----:B------:R-:W-:Y:S05]  /*67f0*/  WARPSYNC.COLLECTIVE R108, `(.L_x_24159) ;  /* 0x000000006c087348 */ /* 0x000fea0003c00000 */
[----:B------:R0:W1:Y:S02]  /*6800*/  SHFL.BFLY P6, R108, R159, R110, R109 ;  /* 0x0c00006e9f6c7389 */ /* 0x00006400000c006d */
[----:B01----:R-:W-:Y:S01]  /*6810*/  ENDCOLLECTIVE ;  /* 0x000000000000791b */ /* 0x003fe20003800000 */
.L_x_24159:
[----:B------:R-:W-:Y:S05]  /*6820*/  BRA `(.L_x_24160) ;  /* 0xffffffdc00cc7947 */ /* 0x000fea000383ffff */
.L_x_24161:
        /* <DEDUP_REMOVED lines=13> */
.L_x_40156:


//--------------------- .text._ZN10layer_norm31ln_parallel_residual_fwd_kernelINS_13Kernel_traitsI6__halfS2_fS2_fjLj1536ELj1ELj4ELj1ELj16ENS_18Kernel_traits_baseILj1536ES2_S2_fS2_fjLj128EEEEELb0ELb0ELb1EEEvNS_9FwdParamsE --------------------------
	.section	.text._ZN10layer_norm31ln_parallel_residual_fwd_kernelINS_13Kernel_traitsI6__halfS2_fS2_fjLj1536ELj1ELj4ELj1ELj16ENS_18Kernel_traits_baseILj1536ES2_S2_fS2_fjLj128EEEEELb0ELb0ELb1EEEvNS_9FwdParamsE,"ax",@progbits
	.align	128
        .global         _ZN10layer_norm31ln_parallel_residual_fwd_kernelINS_13Kernel_traitsI6__halfS2_fS2_fjLj1536ELj1ELj4ELj1ELj16ENS_18Kernel_traits_baseILj1536ES2_S2_fS2_fjLj128EEEEELb0ELb0ELb1EEEvNS_9FwdParamsE
        .type           _ZN10layer_norm31ln_parallel_residual_fwd_kernelINS_13Kernel_traitsI6__halfS2_fS2_fjLj1536ELj1ELj4ELj1ELj16ENS_18Kernel_traits_baseILj1536ES2_S2_fS2_fjLj128EEEEELb0ELb0ELb1EEEvNS_9FwdParamsE,@function
        .size           _ZN10layer_norm31ln_parallel_residual_fwd_kernelINS_13Kernel_traitsI6__halfS2_fS2_fjLj1536ELj1ELj4ELj1ELj16ENS_18Kernel_traits_baseILj1536ES2_S2_fS2_fjLj128EEEEELb0ELb0ELb1EEEvNS_9FwdParamsE,(.L_x_40157 - _ZN10layer_norm31ln_parallel_residual_fwd_kernelINS_13Kernel_traitsI6__halfS2_fS2_fjLj1536ELj1ELj4ELj1ELj16ENS_18Kernel_traits_baseILj1536ES2_S2_fS2_fjLj128EEEEELb0ELb0ELb1EEEvNS_9FwdParamsE)
        .other          _ZN10layer_norm31ln_parallel_residual_fwd_kernelINS_13Kernel_traitsI6__halfS2_fS2_fjLj1536ELj1ELj4ELj1ELj16ENS_18Kernel_traits_baseILj1536ES2_S2_fS2_fjLj128EEEEELb0ELb0ELb1EEEvNS_9FwdParamsE,@"STO_CUDA_ENTRY STV_DEFAULT"
_ZN10layer_norm31ln_parallel_residual_fwd_kernelINS_13Kernel_traitsI6__halfS2_fS2_fjLj1536ELj1ELj4ELj1ELj16ENS_18Kernel_traits_baseILj1536ES2_S2_fS2_fjLj128EEEEELb0ELb0ELb1EEEvNS_9FwdParamsE:
.text._ZN10layer_norm31ln_parallel_residual_fwd_kernelINS_13Kernel_traitsI6__halfS2_fS2_fjLj1536ELj1ELj4ELj1ELj16ENS_18Kernel_traits_baseILj1536ES2_S2_fS2_fjLj128EEEEELb0ELb0ELb1EEEvNS_9FwdParamsE:
        /* <DEDUP_REMOVED lines=19> */
[----:B------:R-:W5:Y:S01]  /*0130*/  @P0 LDG.E.128 R16, desc[UR4][R2.64+0x200] ;  /* 0x0002000402100981 */ /* 0x000f62000c1e1d00 */
[----:B------:R-:W-:Y:S02]  /*0140*/  ULDC UR6, c[0x0][0x214] ;  /* 0x0000850000067ab9 */ /* 0x000fe40000000800 */
[----:B------:R-:W-:Y:S01]  /*0150*/  IADD3.X R5, RZ, UR7, RZ, P2, !PT ;  /* 0x00000007ff057c10 */ /* 0x000fe200097fe4ff */
        /* <DEDUP_REMOVED lines=11> */
[----:B-1----:R-:W-:-:S04]  /*0210*/  LEA R207, R207, R2, 0x2 ;  /* 0x00000002cfcf7211 */ /* 0x002fc800078e10ff */
[----:B------:R-:W-:Y:S01]  /*0220*/  ISETP.GE.AND P2, PT, R207, UR6, PT ;  /* 0x00000006cf007c0c */ /* 0x000fe2000bf46270 */
[----:B------:R-:W-:Y:S01]  /*0230*/  ULDC.64 UR6, c[0x0][0x260] ;  /* 0x0000980000067ab9 */ /* 0x000fe20000000a00 */
[----:B------:R-:W-:-:S04]  /*0240*/  IADD3 R8, P3, R8, UR8, RZ ;  /* 0x0000000808087c10 */ /* 0x000fc8000ff7e0ff */
[----:B------:R-:W-:Y:S02]  /*0250*/  IADD3.X R9, RZ, UR9, RZ, P3, !PT ;  /* 0x00000009ff097c10 */ /* 0x000fe40009ffe4ff */
[----:B------:R-:W-:-:S04]  /*0260*/  IADD3 R2, P3, R7, UR6, RZ ;  /* 0x0000000607027c10 */ /* 0x000fc8000ff7e0ff */
        /* <DEDUP_REMOVED lines=16> */
[----:B------:R-:W-:Y:S02]  /*0370*/  @!P0 CS2R R64, SRZ ;  /* 0x0000000000408805 */ /* 0x000fe4000001ff00 */
[----:B------:R-:W5:Y:S01]  /*0380*/  LDG.E.128 R120, desc[UR4][R2.64+0x400] ;  /* 0x0004000402787981 */ /* 0x000f62000c1e1d00 */
[----:B------:R-:W-:Y:S01]  /*0390*/  HADD2.F32 R6, -RZ, R14.H0_H0 ;  /* 0x2000000eff067230 */ /* 0x000fe20000004100 */
[----:B------:R-:W-:-:S02]  /*03a0*/  @!P0 CS2R R66, SRZ ;  /* 0x0000000000428805 */ /* 0x000fc4000001ff00 */
[----:B------:R-:W5:Y:S01]  /*03b0*/  LDG.E.128 R116, desc[UR4][R2.64+0x600] ;  /* 0x0006000402747981 */ /* 0x000f62000c1e1d00 */
[----:B------:R-:W-:Y:S01]  /*03c0*/  HADD2.F32 R7, -RZ, R14.H1_H1 ;  /* 0x3000000eff077230 */ /* 0x000fe20000004100 */
[----:B------:R-:W-:Y:S02]  /*03d0*/  @!P0 CS2R R60, SRZ ;  /* 0x00000000003c8805 */ /* 0x000fe4000001ff00 */
[----:B------:R0:W5:Y:S01]  /*03e0*/  LDG.E.128 R112, desc[UR4][R2.64+0x800] ;  /* 0x0008000402707981 */ /* 0x000162000c1e1d00 */
[--C-:B------:R-:W-:Y:S01]  /*03f0*/  HADD2.F32 R10, -RZ, R16.reuse.H0_H0 ;  /* 0x20000010ff0a7230 */ /* 0x100fe20000004100 */
[----:B------:R-:W-:Y:S01]  /*0400*/  @!P0 CS2R R62, SRZ ;  /* 0x00000000003e8805 */ /* 0x000fe2000001ff00 */
[----:B------:R-:W-:Y:S01]  /*0410*/  HADD2.F32 R11, -RZ, R16.H1_H1 ;  /* 0x30000010ff0b7230 */ /* 0x000fe20000004100 */
[----:B------:R-:W5:Y:S01]  /*0420*/  LDG.E.128 R108, desc[UR4][R8.64] ;  /* 0x00000004086c7981 */ /* 0x000f62000c1e1d00 */
[----:B------:R-:W-:Y:S01]  /*0430*/  HADD2.F32 R13, -RZ, R17.H1_H1 ;  /* 0x30000011ff0d7230 */ /* 0x000fe20000004100 */
[----:B------:R-:W-:-:S02]  /*0440*/  @!P1 CS2R R56, SRZ ;  /* 0x0000000000389805 */ /* 0x000fc4000001ff00 */
[----:B------:R-:W-:Y:S01]  /*0450*/  @!P1 CS2R R58, SRZ ;  /* 0x00000000003a9805 */ /* 0x000fe2000001ff00 */
[----:B------:R-:W5:Y:S01]  /*0460*/  LDG.E.128 R104, desc[UR4][R8.64+0x200] ;  /* 0x0002000408687981 */ /* 0x000f62000c1e1d00 */
[----:B------:R-:W-:Y:S01]  /*0470*/  @!P1 CS2R R52, SRZ ;  /* 0x0000000000349805 */ /* 0x000fe2000001ff00 */
[--C-:B0-----:R-:W-:Y:S01]  /*0480*/  HADD2.F32 R2, -RZ, R12.reuse.H0_H0 ;  /* 0x2000000cff027230 */ /* 0x101fe20000004100 */
[----:B------:R-:W-:Y:S01]  /*0490*/  @!P1 CS2R R54, SRZ ;  /* 0x0000000000369805 */ /* 0x000fe2000001ff00 */
[----:B------:R-:W5:Y:S01]  /*04a0*/  LDG.E.128 R100, desc[UR4][R8.64+0x400] ;  /* 0x0004000408647981 */ /* 0x000f62000c1e1d00 */
[----:B------:R-:W-:Y:S01]  /*04b0*/  HADD2.F32 R3, -RZ, R12.H1_H1 ;  /* 0x3000000cff037230 */ /* 0x000fe20000004100 */
[----:B------:R-:W-:Y:S01]  /*04c0*/  @!P1 CS2R R48, SRZ ;  /* 0x0000000000309805 */ /* 0x000fe2000001ff00 */
[----:B------:R-:W-:Y:S01]  /*04d0*/  HADD2.F32 R12, -RZ, R17.H0_H0 ;  /* 0x20000011ff0c7230 */ /* 0x000fe20000004100 */
[----:B------:R-:W5:Y:S01]  /*04e0*/  LDG.E.128 R96, desc[UR4][R8.64+0x600] ;  /* 0x0006000408607981 */ /* 0x000f62000c1e1d00 */
[----:B------:R-:W-:-:S02]  /*04f0*/  @!P1 CS2R R50, SRZ ;  /* 0x0000000000329805 */ /* 0x000fc4000001ff00 */
[----:B------:R-:W-:Y:S02]  /*0500*/  @!P1 CS2R R44, SRZ ;  /* 0x00000000002c9805 */ /* 0x000fe4000001ff00 */
[----:B------:R-:W-:Y:S01]  /*0510*/  @!P1 CS2R R46, SRZ ;  /* 0x00000000002e9805 */ /* 0x000fe2000001ff00 */
[----:B------:R0:W5:Y:S01]  /*0520*/  LDG.E.128 R92, desc[UR4][R8.64+0x800] ;  /* 0x00080004085c7981 */ /* 0x000162000c1e1d00 */
[----:B------:R-:W-:Y:S02]  /*0530*/  @!P1 CS2R R40, SRZ ;  /* 0x0000000000289805 */ /* 0x000fe4000001ff00 */
[----:B------:R-:W-:Y:S02]  /*0540*/  @!P1 CS2R R42, SRZ ;  /* 0x00000000002a9805 */ /* 0x000fe4000001ff00 */
[----:B------:R-:W-:Y:S02]  /*0550*/  @!P1 CS2R R36, SRZ ;  /* 0x0000000000249805 */ /* 0x000fe4000001ff00 */
[----:B------:R-:W-:Y:S01]  /*0560*/  @!P1 CS2R R38, SRZ ;  /* 0x0000000000269805 */ /* 0x000fe2000001ff00 */
[--C-:B------:R-:W-:Y:S01]  /*0570*/  HADD2.F32 R14, -RZ, R18.reuse.H0_H0 ;  /* 0x20000012ff0e7230 */ /* 0x100fe20000004100 */
[----:B------:R-:W-:Y:S01]  /*0580*/  ULDC.64 UR6, c[0x0][0x228] ;  /* 0x00008a0000067ab9 */ /* 0x000fe20000000a00 */
[--C-:B------:R-:W-:Y:S01]  /*0590*/  HADD2.F32 R16, -RZ, R19.reuse.H0_H0 ;  /* 0x20000013ff107230 */ /* 0x100fe20000004100 */
[----:B------:R-:W-:Y:S01]  /*05a0*/  ISETP.NE.U32.AND P0, PT, RZ, UR6, PT ;  /* 0x00000006ff007c0c */ /* 0x000fe2000bf05070 */
[----:B------:R-:W-:Y:S01]  /*05b0*/  HADD2.F32 R17, -RZ, R19.H1_H1 ;  /* 0x30000013ff117230 */ /* 0x000fe20000004100 */
[----:B------:R-:W-:Y:S01]  /*05c0*/  ULDC.U8 UR6, c[0x0][0x2a0] ;  /* 0x0000a80000067ab9 */ /* 0x000fe20000000000 */
[--C-:B0-----:R-:W-:Y:S01]  /*05d0*/  HADD2.F32 R8, -RZ, R15.reuse.H0_H0 ;  /* 0x2000000fff087230 */ /* 0x101fe20000004100 */
[----:B------:R-:W-:Y:S01]  /*05e0*/  BSSY B0, `(.L_x_24162) ;  /* 0x0000471000007945 */ /* 0x000fe20003800000 */
[----:B------:R-:W-:Y:S01]  /*05f0*/  HADD2.F32 R9, -RZ, R15.H1_H1 ;  /* 0x3000000fff097230 */ /* 0x000fe20000004100 */
[----:B------:R-:W-:Y:S01]  /*0600*/  ISETP.NE.AND P3, PT, RZ, UR6, PT ;  /* 0x00000006ff007c0c */ /* 0x000fe2000bf65270 */
[----:B------:R-:W-:Y:S01]  /*0610*/  HADD2.F32 R15, -RZ, R18.H1_H1 ;  /* 0x30000012ff0f7230 */ /* 0x000fe20000004100 */
[----:B------:R-:W-:Y:S01]  /*0620*/  ISETP.NE.AND.EX P0, PT, RZ, UR7, PT, P0 ;  /* 0x00000007ff007c0c */ /* 0x000fe2000bf05300 */
        /* <DEDUP_REMOVED lines=87> */
[--C-:B--2---:R-:W-:Y:S02]  /*0ba0*/  HADD2.F32 R206, -RZ, R137.reuse.H0_H0 ;  /* 0x20000089ffce7230 */ /* 0x104fe40000004100 */
[--C-:B------:R-:W-:Y:S02]  /*0bb0*/  HADD2.F32 R208, -RZ, R138.reuse.H0_H0 ;  /* 0x2000008affd07230 */ /* 0x100fe40000004100 */
[----:B------:R-:W-:Y:S02]  /*0bc0*/  HADD2.F32 R209, -RZ, R138.H1_H1 ;  /* 0x3000008affd17230 */ /* 0x000fe40000004100 */
[----:B------:R-:W-:Y:S02]  /*0bd0*/  HADD2.F32 R137, -RZ, R137.H1_H1 ;  /* 0x30000089ff897230 */ /* 0x000fe40000004100 */
[--C-:B---3--:R-:W-:Y:S02]  /*0be0*/  HADD2.F32 R138, -RZ, R134.reuse.H0_H0 ;  /* 0x20000086ff8a7230 */ /* 0x108fe40000004100 */
[----:B------:R-:W-:-:S02]  /*0bf0*/  HADD2.F32 R211, -RZ, R134.H1_H1 ;  /* 0x30000086ffd37230 */ /* 0x000fc40000004100 */
[----:B------:R-:W-:-:S07]  /*0c00*/  HADD2.F32 R213, -RZ, R133.H1_H1 ;  /* 0x30000085ffd57230 */ /* 0x000fce0000004100 */
.L_x_24260:
[----:B------:R-:W0:Y:S01]  /*0c10*/  LDC.64 R36, c[0x0][0x220] ;  /* 0x00008800ff247b82 */ /* 0x000e220000000a00 */
        /* <DEDUP_REMOVED lines=16> */
[----:B------:R-:W-:Y:S01]  /*0d20*/  ISETP.NE.AND.EX P2, PT, RZ, UR19, PT, P2 ;  /* 0x00000013ff007c0c */ /* 0x000fe2000bf45320 */
[----:B--2---:R-:W-:-:S12]  /*0d30*/  HADD2.F32 R76, -RZ, R72.H0_H0 ;  /* 0x20000048ff4c7230 */ /* 0x004fd80000004100 */
[----:B0-----:R-:W-:Y:S05]  /*0d40*/  @P2 BRA `(.L_x_24163) ;  /* 0x00000000000c2947 */ /* 0x001fea0003800000 */
[----:B------:R-:W-:Y:S05]  /*0d50*/  @!P1 BRA `(.L_x_24164) ;  /* 0x0000000000149947 */ /* 0x000fea0003800000 */
[----:B-----5:R-:W-:Y:S01]  /*0d60*/  FADD.FTZ R76, R84, R76 ;  /* 0x0000004c544c7221 */ /* 0x020fe20000010000 */
[----:B------:R-:W-:Y:S06]  /*0d70*/  BRA `(.L_x_24164) ;  /* 0x00000000000c7947 */ /* 0x000fec0003800000 */
.L_x_24163:
[----:B-----5:R-:W-:-:S05]  /*0d80*/  HADD2.F32 R39, -RZ, R88.H0_H0 ;  /* 0x20000058ff277230 */ /* 0x020fca0000004100 */
[----:B------:R-:W-:-:S04]  /*0d90*/  FADD.FTZ R76, R76, R39 ;  /* 0x000000274c4c7221 */ /* 0x000fc80000010000 */
[----:B------:R-:W-:-:S07]  /*0da0*/  @P1 FADD.FTZ R76, R84, R76 ;  /* 0x0000004c544c1221 */ /* 0x000fce0000010000 */
.L_x_24164:
[----:B------:R-:W-:Y:S01]  /*0db0*/  HADD2.F32 R77, -RZ, R72.H1_H1 ;  /* 0x30000048ff4d7230 */ /* 0x000fe20000004100 */
[----:B------:R-:W-:Y:S06]  /*0dc0*/  @P2 BRA `(.L_x_24165) ;  /* 0x00000000000c2947 */ /* 0x000fec0003800000 */
[----:B------:R-:W-:Y:S05]  /*0dd0*/  @!P1 BRA `(.L_x_24166) ;  /* 0x0000000000149947 */ /* 0x000fea0003800000 */
[----:B-----5:R-:W-:Y:S01]  /*0de0*/  FADD.FTZ R77, R85, R77 ;  /* 0x0000004d554d7221 */ /* 0x020fe20000010000 */
[----:B------:R-:W-:Y:S06]  /*0df0*/  BRA `(.L_x_24166) ;  /* 0x00000000000c7947 */ /* 0x000fec0003800000 */
.L_x_24165:
[----:B-----5:R-:W-:-:S05]  /*0e00*/  HADD2.F32 R38, -RZ, R88.H1_H1 ;  /* 0x30000058ff267230 */ /* 0x020fca0000004100 */
[----:B------:R-:W-:-:S04]  /*0e10*/  FADD.FTZ R77, R77, R38 ;  /* 0x000000264d4d7221 */ /* 0x000fc80000010000 */
[----:B------:R-:W-:-:S07]  /*0e20*/  @P1 FADD.FTZ R77, R85, R77 ;  /* 0x0000004d554d1221 */ /* 0x000fce0000010000 */
.L_x_24166:
[----:B------:R-:W-:Y:S01]  /*0e30*/  HADD2.F32 R78, -RZ, R73.H0_H0 ;  /* 0x20000049ff4e7230 */ /* 0x000fe20000004100 */
[----:B------:R-:W-:Y:S06]  /*0e40*/  @P2 BRA `(.L_x_24167) ;  /* 0x00000000000c2947 */ /* 0x000fec0003800000 */
[----:B------:R-:W-:Y:S05]  /*0e50*/  @!P1 BRA `(.L_x_24168) ;  /* 0x0000000000149947 */ /* 0x000fea0003800000 */
[----:B-----5:R-:W-:Y:S01]  /*0e60*/  FADD.FTZ R78, R86, R78 ;  /* 0x0000004e564e7221 */ /* 0x020fe20000010000 */
[----:B------:R-:W-:Y:S06]  /*0e70*/  BRA `(.L_x_24168) ;  /* 0x00000000000c7947 */ /* 0x000fec0003800000 */
.L_x_24167:
[----:B-----5:R-:W-:-:S05]  /*0e80*/  HADD2.F32 R39, -RZ, R89.H0_H0 ;  /* 0x20000059ff277230 */ /* 0x020fca0000004100 */
[----:B------:R-:W-:-:S04]  /*0e90*/  FADD.FTZ R78, R78, R39 ;  /* 0x000000274e4e7221 */ /* 0x000fc80000010000 */
[----:B------:R-:W-:-:S07]  /*0ea0*/  @P1 FADD.FTZ R78, R86, R78 ;  /* 0x0000004e564e1221 */ /* 0x000fce0000010000 */
.L_x_24168:
[----:B------:R-:W-:Y:S01]  /*0eb0*/  HADD2.F32 R79, -RZ, R73.H1_H1 ;  /* 0x30000049ff4f7230 */ /* 0x000fe20000004100 */
[----:B------:R-:W-:Y:S06]  /*0ec0*/  @P2 BRA `(.L_x_24169) ;  /* 0x00000000000c2947 */ /* 0x000fec0003800000 */
[----:B------:R-:W-:Y:S05]  /*0ed0*/  @!P1 BRA `(.L_x_24170) ;  /* 0x0000000000149947 */ /* 0x000fea0003800000 */
[----:B-----5:R-:W-:Y:S01]  /*0ee0*/  FADD.FTZ R79, R87, R79 ;  /* 0x0000004f574f7221 */ /* 0x020fe20000010000 */
[----:B------:R-:W-:Y:S06]  /*0ef0*/  BRA `(.L_x_24170) ;  /* 0x00000000000c7947 */ /* 0x000fec0003800000 */
.L_x_24169:
[----:B-----5:R-:W-:-:S05]  /*0f00*/  HADD2.F32 R38, -RZ, R89.H1_H1 ;  /* 0x30000059ff267230 */ /* 0x020fca0000004100 */
[----:B------:R-:W-:-:S04]  /*0f10*/  FADD.FTZ R79, R79, R38 ;  /* 0x000000264f4f7221 */ /* 0x000fc80000010000 */
[----:B------:R-:W-:-:S07]  /*0f20*/  @P1 FADD.FTZ R79, R87, R79 ;  /* 0x0000004f574f1221 */ /* 0x000fce0000010000 */
.L_x_24170:
[----:B------:R-:W-:Y:S01]  /*0f30*/  HADD2.F32 R72, -RZ, R74.H0_H0 ;  /* 0x2000004aff487230 */ /* 0x000fe20000004100 */
[----:B------:R-:W-:Y:S06]  /*0f40*/  @P2 BRA `(.L_x_24171) ;  /* 0x00000000000c2947 */ /* 0x000fec0003800000 */
[----:B------:R-:W-:Y:S05]  /*0f50*/  @!P1 BRA `(.L_x_24172) ;  /* 0x0000000000149947 */ /* 0x000fea0003800000 */
[----:B-----5:R-:W-:Y:S01]  /*0f60*/  FADD.FTZ R72, R80, R72 ;  /* 0x0000004850487221 */ /* 0x020fe20000010000 */
[----:B------:R-:W-:Y:S06]  /*0f70*/  BRA `(.L_x_24172) ;  /* 0x00000000000c7947 */ /* 0x000fec0003800000 */
.L_x_24171:
[----:B-----5:R-:W-:-:S05]  /*0f80*/  HADD2.F32 R39, -RZ, R90.H0_H0 ;  /* 0x2000005aff277230 */ /* 0x020fca0000004100 */
[----:B------:R-:W-:-:S04]  /*0f90*/  FADD.FTZ R72, R72, R39 ;  /* 0x0000002748487221 */ /* 0x000fc80000010000 */
[----:B------:R-:W-:-:S07]  /*0fa0*/  @P1 FADD.FTZ R72, R80, R72 ;  /* 0x0000004850481221 */ /* 0x000fce0000010000 */
.L_x_24172:
[----:B------:R-:W-:Y:S01]  /*0fb0*/  HADD2.F32 R73, -RZ, R74.H1_H1 ;  /* 0x3000004aff497230 */ /* 0x000fe20000004100 */
[----:B------:R-:W-:Y:S06]  /*0fc0*/  @P2 BRA `(.L_x_24173) ;  /* 0x00000000000c2947 */ /* 0x000fec0003800000 */
[----:B------:R-:W-:Y:S05]  /*0fd0*/  @!P1 BRA `(.L_x_24174) ;  /* 0x0000000000149947 */ /* 0x000fea0003800000 */
[----:B-----5:R-:W-:Y:S01]  /*0fe0*/  FADD.FTZ R73, R81, R73 ;  /* 0x0000004951497221 */ /* 0x020fe20000010000 */
[----:B------:R-:W-:Y:S06]  /*0ff0*/  BRA `(.L_x_24174) ;  /* 0x00000000000c7947 */ /* 0x000fec0003800000 */
.L_x_24173:
[----:B-----5:R-:W-:-:S05]  /*1000*/  HADD2.F32 R38, -RZ, R90.H1_H1 ;  /* 0x3000005aff267230 */ /* 0x020fca0000004100 */
[----:B------:R-:W-:-:S04]  /*1010*/  FADD.FTZ R73, R73, R38 ;  /* 0x0000002649497221 */ /* 0x000fc80000010000 */
[----:B------:R-:W-:-:S07]  /*1020*/  @P1 FADD.FTZ R73, R81, R73 ;  /* 0x0000004951491221 */ /* 0x000fce0000010000 */
.L_x_24174:
[----:B------:R-:W-:Y:S01]  /*1030*/  HADD2.F32 R74, -RZ, R75.H0_H0 ;  /* 0x2000004bff4a7230 */ /* 0x000fe20000004100 */
[----:B------:R-:W-:Y:S06]  /*1040*/  @P2 BRA `(.L_x_24175) ;  /* 0x00000000000c2947 */ /* 0x000fec0003800000 */
[----:B------:R-:W-:Y:S05]  /*1050*/  @!P1 BRA `(.L_x_24176) ;  /* 0x0000000000149947 */ /* 0x000fea0003800000 */
[----:B-----5:R-:W-:Y:S01]  /*1060*/  FADD.FTZ R74, R82, R74 ;  /* 0x0000004a524a7221 */ /* 0x020fe20000010000 */
[----:B------:R-:W-:Y:S06]  /*1070*/  BRA `(.L_x_24176) ;  /* 0x00000000000c7947 */ /* 0x000fec0003800000 */
.L_x_24175:
[----:B-----5:R-:W-:-:S05]  /*1080*/  HADD2.F32 R39, -RZ, R91.H0_H0 ;  /* 0x2000005bff277230 */ /* 0x020fca0000004100 */
[----:B------:R-:W-:-:S04]  /*1090*/  FADD.FTZ R74, R74, R39 ;  /* 0x000000274a4a7221 */ /* 0x000fc80000010000 */
[----:B------:R-:W-:-:S07]  /*10a0*/  @P1 FADD.FTZ R74, R82, R74 ;  /* 0x0000004a524a1221 */ /* 0x000fce0000010000 */
.L_x_24176:
[----:B------:R-:W-:Y:S01]  /*10b0*/  HADD2.F32 R75, -RZ, R75.H1_H1 ;  /* 0x3000004bff4b7230 */ /* 0x000fe20000004100 */
[----:B------:R-:W-:Y:S06]  /*10c0*/  @P2 BRA `(.L_x_24177) ;  /* 0x00000000000c2947 */ /* 0x000fec0003800000 */
[----:B------:R-:W-:Y:S05]  /*10d0*/  @!P1 BRA `(.L_x_24178) ;  /* 0x0000000000149947 */ /* 0x000fea0003800000 */
[----:B-----5:R-:W-:Y:S01]  /*10e0*/  FADD.FTZ R75, R83, R75 ;  /* 0x0000004b534b7221 */ /* 0x020fe20000010000 */
[----:B------:R-:W-:Y:S06]  /*10f0*/  BRA `(.L_x_24178) ;  /* 0x00000000000c7947 */ /* 0x000fec0003800000 */
.L_x_24177:
[----:B-----5:R-:W-:-:S05]  /*1100*/  HADD2.F32 R38, -RZ, R91.H1_H1 ;  /* 0x3000005bff267230 */ /* 0x020fca0000004100 */
[----:B------:R-:W-:-:S04]  /*1110*/  FADD.FTZ R75, R75, R38 ;  /* 0x000000264b4b7221 */ /* 0x000fc80000010000 */
[----:B------:R-:W-:-:S07]  /*1120*/  @P1 FADD.FTZ R75, R83, R75 ;  /* 0x0000004b534b1221 */ /* 0x000fce0000010000 */
.L_x_24178:
        /* <DEDUP_REMOVED lines=14> */
[----:B--2---:R-:W-:Y:S01]  /*1210*/  HADD2.F32 R68, -RZ, R64.H0_H0 ;  /* 0x20000040ff447230 */ /* 0x004fe20000004100 */
[----:B0-----:R-:W-:Y:S06]  /*1220*/  @P2 BRA `(.L_x_24179) ;  /* 0x00000000000c2947 */ /* 0x001fec0003800000 */
[----:B------:R-:W-:Y:S05]  /*1230*/  @!P1 BRA `(.L_x_24180) ;  /* 0x0000000000149947 */ /* 0x000fea0003800000 */
[----:B-----5:R-:W-:Y:S01]  /*1240*/  FADD.FTZ R68, R84, R68 ;  /* 0x0000004454447221 */ /* 0x020fe20000010000 */
[----:B------:R-:W-:Y:S06]  /*1250*/  BRA `(.L_x_24180) ;  /* 0x00000000000c7947 */ /* 0x000fec0003800000 */
.L_x_24179:
[----:B-----5:R-:W-:-:S05]  /*1260*/  HADD2.F32 R39, -RZ, R88.H0_H0 ;  /* 0x20000058ff277230 */ /* 0x020fca0000004100 */
[----:B------:R-:W-:-:S04]  /*1270*/  FADD.FTZ R68, R39, R68 ;  /* 0x0000004427447221 */ /* 0x000fc80000010000 */
[----:B------:R-:W-:-:S07]  /*1280*/  @P1 FADD.FTZ R68, R84, R68 ;  /* 0x0000004454441221 */ /* 0x000fce0000010000 */
.L_x_24180:
[----:B------:R-:W-:Y:S01]  /*1290*/  HADD2.F32 R69, -RZ, R64.H1_H1 ;  /* 0x30000040ff457230 */ /* 0x000fe20000004100 */
[----:B------:R-:W-:Y:S06]  /*12a0*/  @P2 BRA `(.L_x_24181) ;  /* 0x00000000000c2947 */ /* 0x000fec0003800000 */
[----:B------:R-:W-:Y:S05]  /*12b0*/  @!P1 BRA `(.L_x_24182) ;  /* 0x0000000000149947 */ /* 0x000fea0003800000 */
[----:B-----5:R-:W-:Y:S01]  /*12c0*/  FADD.FTZ R69, R85, R69 ;  /* 0x0000004555457221 */ /* 0x020fe20000010000 */
[----:B------:R-:W-:Y:S06]  /*12d0*/  BRA `(.L_x_24182) ;  /* 0x00000000000c7947 */ /* 0x000fec0003800000 */
.L_x_24181:
[----:B-----5:R-:W-:-:S05]  /*12e0*/  HADD2.F32 R38, -RZ, R88.H1_H1 ;  /* 0x30000058ff267230 */ /* 0x020fca0000004100 */
[----:B------:R-:W-:-:S04]  /*12f0*/  FADD.FTZ R69, R38, R69 ;  /* 0x0000004526457221 */ /* 0x000fc80000010000 */
[----:B------:R-:W-:-:S07]  /*1300*/  @P1 FADD.FTZ R69, R85, R69 ;  /* 0x0000004555451221 */ /* 0x000fce0000010000 */
.L_x_24182:
[----:B------:R-:W-:Y:S01]  /*1310*/  HADD2.F32 R70, -RZ, R65.H0_H0 ;  /* 0x20000041ff467230 */ /* 0x000fe20000004100 */
[----:B------:R-:W-:Y:S06]  /*1320*/  @P2 BRA `(.L_x_24183) ;  /* 0x00000000000c2947 */ /* 0x000fec0003800000 */
[----:B------:R-:W-:Y:S05]  /*1330*/  @!P1 BRA `(.L_x_24184) ;  /* 0x0000000000149947 */ /* 0x000fea0003800000 */
[----:B-----5:R-:W-:Y:S01]  /*1340*/  FADD.FTZ R70, R86, R70 ;  /* 0x0000004656467221 */ /* 0x020fe20000010000 */
[----:B------:R-:W-:Y:S06]  /*1350*/  BRA `(.L_x_24184) ;  /* 0x00000000000c7947 */ /* 0x000fec0003800000 */
.L_x_24183:
[----:B-----5:R-:W-:-:S05]  /*1360*/  HADD2.F32 R39, -RZ, R89.H0_H0 ;  /* 0x20000059ff277230 */ /* 0x020fca0000004100 */
[----:B------:R-:W-:-:S04]  /*1370*/  FADD.FTZ R70, R39, R70 ;  /* 0x0000004627467221 */ /* 0x000fc80000010000 */
[----:B------:R-:W-:-:S07]  /*1380*/  @P1 FADD.FTZ R70, R86, R70 ;  /* 0x0000004656461221 */ /* 0x000fce0000010000 */
.L_x_24184:
[----:B------:R-:W-:Y:S01]  /*1390*/  HADD2.F32 R71, -RZ, R65.H1_H1 ;  /* 0x30000041ff477230 */ /* 0x000fe20000004100 */
[----:B------:R-:W-:Y:S06]  /*13a0*/  @P2 BRA `(.L_x_24185) ;  /* 0x00000000000c2947 */ /* 0x000fec0003800000 */
[----:B------:R-:W-:Y:S05]  /*13b0*/  @!P1 BRA `(.L_x_24186) ;  /* 0x0000000000149947 */ /* 0x000fea0003800000 */
[----:B-----5:R-:W-:Y:S01]  /*13c0*/  FADD.FTZ R71, R87, R71 ;  /* 0x0000004757477221 */ /* 0x020fe20000010000 */
[----:B------:R-:W-:Y:S06]  /*13d0*/  BRA `(.L_x_24186) ;  /* 0x00000000000c7947 */ /* 0x000fec0003800000 */
.L_x_24185:
[----:B-----5:R-:W-:-:S05]  /*13e0*/  HADD2.F32 R38, -RZ, R89.H1_H1 ;  /* 0x30000059ff267230 */ /* 0x020fca0000004100 */
[----:B------:R-:W-:-:S04]  /*13f0*/  FADD.FTZ R71, R38, R71 ;  /* 0x0000004726477221 */ /* 0x000fc80000010000 */
[----:B------:R-:W-:-:S07]  /*1400*/  @P1 FADD.FTZ R71, R87, R71 ;  /* 0x0000004757471221 */ /* 0x000fce0000010000 */
.L_x_24186:
[----:B------:R-:W-:Y:S01]  /*1410*/  HADD2.F32 R64, -RZ, R66.H0_H0 ;  /* 0x20000042ff407230 */ /* 0x000fe20000004100 */
[----:B------:R-:W-:Y:S06]  /*1420*/  @P2 BRA `(.L_x_24187) ;  /* 0x00000000000c2947 */ /* 0x000fec0003800000 */
[----:B------:R-:W-:Y:S05]  /*1430*/  @!P1 BRA `(.L_x_24188) ;  /* 0x0000000000149947 */ /* 0x000fea0003800000 */
[----:B-----5:R-:W-:Y:S01]  /*1440*/  FADD.FTZ R64, R80, R64 ;  /* 0x0000004050407221 */ /* 0x020fe20000010000 */
[----:B------:R-:W-:Y:S06]  /*1450*/  BRA `(.L_x_24188) ;  /* 0x00000000000c7947 */ /* 0x000fec0003800000 */
.L_x_24187:
[----:B-----5:R-:W-:-:S05]  /*1460*/  HADD2.F32 R39, -RZ, R90.H0_H0 ;  /* 0x2000005aff277230 */ /* 0x020fca0000004100 */
[----:B------:R-:W-:-:S04]  /*1470*/  FADD.FTZ R64, R39, R64 ;  /* 0x0000004027407221 */ /* 0x000fc80000010000 */
[----:B------:R-:W-:-:S07]  /*1480*/  @P1 FADD.FTZ R64, R80, R64 ;  /* 0x0000004050401221 */ /* 0x000fce0000010000 */
.L_x_24188:
[----:B------:R-:W-:Y:S01]  /*1490*/  HADD2.F32 R65, -RZ, R66.H1_H1 ;  /* 0x30000042ff417230 */ /* 0x000fe20000004100 */
[----:B------:R-:W-:Y:S06]  /*14a0*/  @P2 BRA `(.L_x_24189) ;  /* 0x00000000000c2947 */ /* 0x000fec0003800000 */
[----:B------:R-:W-:Y:S05]  /*14b0*/  @!P1 BRA `(.L_x_24190) ;  /* 0x0000000000149947 */ /* 0x000fea0003800000 */
[----:B-----5:R-:W-:Y:S01]  /*14c0*/  FADD.FTZ R65, R81, R65 ;  /* 0x0000004151417221 */ /* 0x020fe20000010000 */
[----:B------:R-:W-:Y:S06]  /*14d0*/  BRA `(.L_x_24190) ;  /* 0x00000000000c7947 */ /* 0x000fec0003800000 */
.L_x_24189:
[----:B-----5:R-:W-:-:S05]  /*14e0*/  HADD2.F32 R38, -RZ, R90.H1_H1 ;  /* 0x3000005aff267230 */ /* 0x020fca0000004100 */
[----:B------:R-:W-:-:S04]  /*14f0*/  FADD.FTZ R65, R38, R65 ;  /* 0x0000004126417221 */ /* 0x000fc80000010000 */
[----:B------:R-:W-:-:S07]  /*1500*/  @P1 FADD.FTZ R65, R81, R65 ;  /* 0x0000004151411221 */ /* 0x000fce0000010000 */
.L_x_24190:
[----:B------:R-:W-:Y:S01]  /*1510*/  HADD2.F32 R66, -RZ, R67.H0_H0 ;  /* 0x20000043ff427230 */ /* 0x000fe20000004100 */
[----:B------:R-:W-:Y:S06]  /*1520*/  @P2 BRA `(.L_x_24191) ;  /* 0x00000000000c2947 */ /* 0x000fec0003800000 */
[----:B------:R-:W-:Y:S05]  /*1530*/  @!P1 BRA `(.L_x_24192) ;  /* 0x0000000000149947 */ /* 0x000fea0003800000 */
[----:B-----5:R-:W-:Y:S01]  /*1540*/  FADD.FTZ R66, R82, R66 ;  /* 0x0000004252427221 */ /* 0x020fe20000010000 */
[----:B------:R-:W-:Y:S06]  /*1550*/  BRA `(.L_x_24192) ;  /* 0x00000000000c7947 */ /* 0x000fec0003800000 */
.L_x_24191:
[----:B-----5:R-:W-:-:S05]  /*1560*/  HADD2.F32 R39, -RZ, R91.H0_H0 ;  /* 0x2000005bff277230 */ /* 0x020fca0000004100 */
[----:B------:R-:W-:-:S04]  /*1570*/  FADD.FTZ R66, R39, R66 ;  /* 0x0000004227427221 */ /* 0x000fc80000010000 */
[----:B------:R-:W-:-:S07]  /*1580*/  @P1 FADD.FTZ R66, R82, R66 ;  /* 0x0000004252421221 */ /* 0x000fce0000010000 */
.L_x_24192:
[----:B------:R-:W-:Y:S01]  /*1590*/  HADD2.F32 R67, -RZ, R67.H1_H1 ;  /* 0x30000043ff437230 */ /* 0x000fe20000004100 */
[----:B------:R-:W-:Y:S06]  /*15a0*/  @P2 BRA `(.L_x_24193) ;  /* 0x00000000000c2947 */ /* 0x000fec0003800000 */
[----:B------:R-:W-:Y:S05]  /*15b0*/  @!P1 BRA `(.L_x_24194) ;  /* 0x0000000000149947 */ /* 0x000fea0003800000 */
[----:B-----5:R-:W-:Y:S01]  /*15c0*/  FADD.FTZ R67, R83, R67 ;  /* 0x0000004353437221 */ /* 0x020fe20000010000 */
[----:B------:R-:W-:Y:S06]  /*15d0*/  BRA `(.L_x_24194) ;  /* 0x00000000000c7947 */ /* 0x000fec0003800000 */
.L_x_24193:
[----:B-----5:R-:W-:-:S05]  /*15e0*/  HADD2.F32 R38, -RZ, R91.H1_H1 ;  /* 0x3000005bff267230 */ /* 0x020fca0000004100 */
[----:B------:R-:W-:-:S04]  /*15f0*/  FADD.FTZ R67, R38, R67 ;  /* 0x0000004326437221 */ /* 0x000fc80000010000 */
[----:B------:R-:W-:-:S07]  /*1600*/  @P1 FADD.FTZ R67, R83, R67 ;  /* 0x0000004353431221 */ /* 0x000fce0000010000 */
.L_x_24194:
        /* <DEDUP_REMOVED lines=19> */
.L_x_24195:
[----:B-----5:R-:W-:-:S05]  /*1740*/  HADD2.F32 R39, -RZ, R88.H0_H0 ;  /* 0x20000058ff277230 */ /* 0x020fca0000004100 */
[----:B------:R-:W-:-:S04]  /*1750*/  FADD.FTZ R60, R39, R60 ;  /* 0x0000003c273c7221 */ /* 0x000fc80000010000 */
[----:B------:R-:W-:-:S07]  /*1760*/  @P1 FADD.FTZ R60, R84, R60 ;  /* 0x0000003c543c1221 */ /* 0x000fce0000010000 */
.L_x_24196:
[----:B------:R-:W-:Y:S01]  /*1770*/  HADD2.F32 R61, -RZ, R56.H1_H1 ;  /* 0x30000038ff3d7230 */ /* 0x000fe20000004100 */
[----:B------:R-:W-:Y:S06]  /*1780*/  @P2 BRA `(.L_x_24197) ;  /* 0x00000000000c2947 */ /* 0x000fec0003800000 */
[----:B------:R-:W-:Y:S05]  /*1790*/  @!P1 BRA `(.L_x_24198) ;  /* 0x0000000000149947 */ /* 0x000fea0003800000 */
[----:B-----5:R-:W-:Y:S01]  /*17a0*/  FADD.FTZ R61, R85, R61 ;  /* 0x0000003d553d7221 */ /* 0x020fe20000010000 */
[----:B------:R-:W-:Y:S06]  /*17b0*/  BRA `(.L_x_24198) ;  /* 0x00000000000c7947 */ /* 0x000fec0003800000 */
.L_x_24197:
[----:B-----5:R-:W-:-:S05]  /*17c0*/  HADD2.F32 R38, -RZ, R88.H1_H1 ;  /* 0x30000058ff267230 */ /* 0x020fca0000004100 */
[----:B------:R-:W-:-:S04]  /*17d0*/  FADD.FTZ R61, R38, R61 ;  /* 0x0000003d263d7221 */ /* 0x000fc80000010000 */
[----:B------:R-:W-:-:S07]  /*17e0*/  @P1 FADD.FTZ R61, R85, R61 ;  /* 0x0000003d553d1221 */ /* 0x000fce0000010000 */
.L_x_24198:
[----:B------:R-:W-:Y:S01]  /*17f0*/  HADD2.F32 R62, -RZ, R57.H0_H0 ;  /* 0x20000039ff3e7230 */ /* 0x000fe20000004100 */
[----:B------:R-:W-:Y:S06]  /*1800*/  @P2 BRA `(.L_x_24199) ;  /* 0x00000000000c2947 */ /* 0x000fec0003800000 */
[----:B------:R-:W-:Y:S05]  /*1810*/  @!P1 BRA `(.L_x_24200) ;  /* 0x0000000000149947 */ /* 0x000fea0003800000 */
[----:B-----5:R-:W-:Y:S01]  /*1820*/  FADD.FTZ R62, R86, R62 ;  /* 0x0000003e563e7221 */ /* 0x020fe20000010000 */
[----:B------:R-:W-:Y:S06]  /*1830*/  BRA `(.L_x_24200) ;  /* 0x00000000000c7947 */ /* 0x000fec0003800000 */
.L_x_24199:
[----:B-----5:R-:W-:-:S05]  /*1840*/  HADD2.F32 R39, -RZ, R89.H0_H0 ;  /* 0x20000059ff277230 */ /* 0x020fca0000004100 */
[----:B------:R-:W-:-:S04]  /*1850*/  FADD.FTZ R62, R39, R62 ;  /* 0x0000003e273e7221 */ /* 0x000fc80000010000 */
[----:B------:R-:W-:-:S07]  /*1860*/  @P1 FADD.FTZ R62, R86, R62 ;  /* 0x0000003e563e1221 */ /* 0x000fce0000010000 */
.L_x_24200:
[----:B------:R-:W-:Y:S01]  /*1870*/  HADD2.F32 R63, -RZ, R57.H1_H1 ;  /* 0x30000039ff3f7230 */ /* 0x000fe20000004100 */
[----:B------:R-:W-:Y:S06]  /*1880*/  @P2 BRA `(.L_x_24201) ;  /* 0x00000000000c2947 */ /* 0x000fec0003800000 */
[----:B------:R-:W-:Y:S05]  /*1890*/  @!P1 BRA `(.L_x_24202) ;  /* 0x0000000000149947 */ /* 0x000fea0003800000 */
[----:B-----5:R-:W-:Y:S01]  /*18a0*/  FADD.FTZ R63, R87, R63 ;  /* 0x0000003f573f7221 */ /* 0x020fe20000010000 */
[----:B------:R-:W-:Y:S06]  /*18b0*/  BRA `(.L_x_24202) ;  /* 0x00000000000c7947 */ /* 0x000fec0003800000 */
.L_x_24201:
[----:B-----5:R-:W-:-:S05]  /*18c0*/  HADD2.F32 R38, -RZ, R89.H1_H1 ;  /* 0x30000059ff267230 */ /* 0x020fca0000004100 */
[----:B------:R-:W-:-:S04]  /*18d0*/  FADD.FTZ R63, R38, R63 ;  /* 0x0000003f263f7221 */ /* 0x000fc80000010000 */
[----:B------:R-:W-:-:S07]  /*18e0*/  @P1 FADD.FTZ R63, R87, R63 ;  /* 0x0000003f573f1221 */ /* 0x000fce0000010000 */
.L_x_24202:
[----:B------:R-:W-:Y:S01]  /*18f0*/  HADD2.F32 R56, -RZ, R58.H0_H0 ;  /* 0x2000003aff387230 */ /* 0x000fe20000004100 */
[----:B------:R-:W-:Y:S06]  /*1900*/  @P2 BRA `(.L_x_24203) ;  /* 0x00000000000c2947 */ /* 0x000fec0003800000 */
[----:B------:R-:W-:Y:S05]  /*1910*/  @!P1 BRA `(.L_x_24204) ;  /* 0x0000000000149947 */ /* 0x000fea0003800000 */
[----:B-----5:R-:W-:Y:S01]  /*1920*/  FADD.FTZ R56, R80, R56 ;  /* 0x0000003850387221 */ /* 0x020fe20000010000 */
[----:B------:R-:W-:Y:S06]  /*1930*/  BRA `(.L_x_24204) ;  /* 0x00000000000c7947 */ /* 0x000fec0003800000 */
.L_x_24203:
[----:B-----5:R-:W-:-:S05]  /*1940*/  HADD2.F32 R39, -RZ, R90.H0_H0 ;  /* 0x2000005aff277230 */ /* 0x020fca0000004100 */
[----:B------:R-:W-:-:S04]  /*1950*/  FADD.FTZ R56, R39, R56 ;  /* 0x0000003827387221 */ /* 0x000fc80000010000 */
[----:B------:R-:W-:-:S07]  /*1960*/  @P1 FADD.FTZ R56, R80, R56 ;  /* 0x0000003850381221 */ /* 0x000fce0000010000 */
.L_x_24204:
[----:B------:R-:W-:Y:S01]  /*1970*/  HADD2.F32 R57, -RZ, R58.H1_H1 ;  /* 0x3000003aff397230 */ /* 0x000fe20000004100 */
[----:B------:R-:W-:Y:S06]  /*1980*/  @P2 BRA `(.L_x_24205) ;  /* 0x00000000000c2947 */ /* 0x000fec0003800000 */
[----:B------:R-:W-:Y:S05]  /*1990*/  @!P1 BRA `(.L_x_24206) ;  /* 0x0000000000149947 */ /* 0x000fea0003800000 */
[----:B-----5:R-:W-:Y:S01]  /*19a0*/  FADD.FTZ R57, R81, R57 ;  /* 0x0000003951397221 */ /* 0x020fe20000010000 */
[----:B------:R-:W-:Y:S06]  /*19b0*/  BRA `(.L_x_24206) ;  /* 0x00000000000c7947 */ /* 0x000fec0003800000 */
.L_x_24205:
[----:B-----5:R-:W-:-:S05]  /*19c0*/  HADD2.F32 R38, -RZ, R90.H1_H1 ;  /* 0x3000005aff267230 */ /* 0x020fca0000004100 */
[----:B------:R-:W-:-:S04]  /*19d0*/  FADD.FTZ R57, R38, R57 ;  /* 0x0000003926397221 */ /* 0x000fc80000010000 */
[----:B------:R-:W-:-:S07]  /*19e0*/  @P1 FADD.FTZ R57, R81, R57 ;  /* 0x0000003951391221 */ /* 0x000fce0000010000 */
.L_x_24206:
[----:B------:R-:W-:Y:S01]  /*19f0*/  HADD2.F32 R58, -RZ, R59.H0_H0 ;  /* 0x2000003bff3a7230 */ /* 0x000fe20000004100 */
[----:B------:R-:W-:Y:S06]  /*1a00*/  @P2 BRA `(.L_x_24207) ;  /* 0x00000000000c2947 */ /* 0x000fec0003800000 */
[----:B------:R-:W-:Y:S05]  /*1a10*/  @!P1 BRA `(.L_x_24208) ;  /* 0x0000000000149947 */ /* 0x000fea0003800000 */
[----:B-----5:R-:W-:Y:S01]  /*1a20*/  FADD.FTZ R58, R82, R58 ;  /* 0x0000003a523a7221 */ /* 0x020fe20000010000 */
[----:B------:R-:W-:Y:S06]  /*1a30*/  BRA `(.L_x_24208) ;  /* 0x00000000000c7947 */ /* 0x000fec0003800000 */
.L_x_24207:
[----:B-----5:R-:W-:-:S05]  /*1a40*/  HADD2.F32 R39, -RZ, R91.H0_H0 ;  /* 0x2000005bff277230 */ /* 0x020fca0000004100 */
[----:B------:R-:W-:-:S04]  /*1a50*/  FADD.FTZ R58, R39, R58 ;  /* 0x0000003a273a7221 */ /* 0x000fc80000010000 */
[----:B------:R-:W-:-:S07]  /*1a60*/  @P1 FADD.FTZ R58, R82, R58 ;  /* 0x0000003a523a1221 */ /* 0x000fce0000010000 */
.L_x_24208:
[----:B------:R-:W-:Y:S01]  /*1a70*/  HADD2.F32 R59, -RZ, R59.H1_H1 ;  /* 0x3000003bff3b7230 */ /* 0x000fe20000004100 */
[----:B------:R-:W-:Y:S06]  /*1a80*/  @P2 BRA `(.L_x_24209) ;  /* 0x00000000000c2947 */ /* 0x000fec0003800000 */
[----:B------:R-:W-:Y:S05]  /*1a90*/  @!P1 BRA `(.L_x_24210) ;  /* 0x0000000000149947 */ /* 0x000fea0003800000 */
[----:B-----5:R-:W-:Y:S01]  /*1aa0*/  FADD.FTZ R59, R83, R59 ;  /* 0x0000003b533b7221 */ /* 0x020fe20000010000 */
[----:B------:R-:W-:Y:S06]  /*1ab0*/  BRA `(.L_x_24210) ;  /* 0x00000000000c7947 */ /* 0x000fec0003800000 */
.L_x_24209:
[----:B-----5:R-:W-:-:S05]  /*1ac0*/  HADD2.F32 R38, -RZ, R91.H1_H1 ;  /* 0x3000005bff267230 */ /* 0x020fca0000004100 */
[----:B------:R-:W-:-:S04]  /*1ad0*/  FADD.FTZ R59, R38, R59 ;  /* 0x0000003b263b7221 */ /* 0x000fc80000010000 */
[----:B------:R-:W-:-:S07]  /*1ae0*/  @P1 FADD.FTZ R59, R83, R59 ;  /* 0x0000003b533b1221 */ /* 0x000fce0000010000 */
.L_x_24210:
        /* <DEDUP_REMOVED lines=19> */
.L_x_24211:
[----:B-----5:R-:W-:-:S05]  /*1c20*/  HADD2.F32 R39, -RZ, R88.H0_H0 ;  /* 0x20000058ff277230 */ /* 0x020fca0000004100 */
[----:B------:R-:W-:-:S04]  /*1c30*/  FADD.FTZ R52, R39, R52 ;  /* 0x0000003427347221 */ /* 0x000fc80000010000 */
[----:B------:R-:W-:-:S07]  /*1c40*/  @P1 FADD.FTZ R52, R84, R52 ;  /* 0x0000003454341221 */ /* 0x000fce0000010000 */
.L_x_24212:
[----:B------:R-:W-:Y:S01]  /*1c50*/  HADD2.F32 R53, -RZ, R48.H1_H1 ;  /* 0x30000030ff357230 */ /* 0x000fe20000004100 */
[----:B------:R-:W-:Y:S06]  /*1c60*/  @P2 BRA `(.L_x_24213) ;  /* 0x00000000000c2947 */ /* 0x000fec0003800000 */
[----:B------:R-:W-:Y:S05]  /*1c70*/  @!P1 BRA `(.L_x_24214) ;  /* 0x0000000000149947 */ /* 0x000fea0003800000 */
[----:B-----5:R-:W-:Y:S01]  /*1c80*/  FADD.FTZ R53, R85, R53 ;  /* 0x0000003555357221 */ /* 0x020fe20000010000 */
[----:B------:R-:W-:Y:S06]  /*1c90*/  BRA `(.L_x_24214) ;  /* 0x00000000000c7947 */ /* 0x000fec0003800000 */
.L_x_24213:
[----:B-----5:R-:W-:-:S05]  /*1ca0*/  HADD2.F32 R38, -RZ, R88.H1_H1 ;  /* 0x30000058ff267230 */ /* 0x020fca0000004100 */
[----:B------:R-:W-:-:S04]  /*1cb0*/  FADD.FTZ R53, R38, R53 ;  /* 0x0000003526357221 */ /* 0x000fc80000010000 */
[----:B------:R-:W-:-:S07]  /*1cc0*/  @P1 FADD.FTZ R53, R85, R53 ;  /* 0x0000003555351221 */ /* 0x000fce0000010000 */
.L_x_24214:
[----:B------:R-:W-:Y:S01]  /*1cd0*/  HADD2.F32 R54, -RZ, R49.H0_H0 ;  /* 0x20000031ff367230 */ /* 0x000fe20000004100 */
[----:B------:R-:W-:Y:S06]  /*1ce0*/  @P2 BRA `(.L_x_24215) ;  /* 0x00000000000c2947 */ /* 0x000fec0003800000 */
[----:B------:R-:W-:Y:S05]  /*1cf0*/  @!P1 BRA `(.L_x_24216) ;  /* 0x0000000000149947 */ /* 0x000fea0003800000 */
[----:B-----5:R-:W-:Y:S01]  /*1d00*/  FADD.FTZ R54, R86, R54 ;  /* 0x0000003656367221 */ /* 0x020fe20000010000 */
[----:B------:R-:W-:Y:S06]  /*1d10*/  BRA `(.L_x_24216) ;  /* 0x00000000000c7947 */ /* 0x000fec0003800000 */
.L_x_24215:
[----:B-----5:R-:W-:-:S05]  /*1d20*/  HADD2.F32 R39, -RZ, R89.H0_H0 ;  /* 0x20000059ff277230 */ /* 0x020fca0000004100 */
[----:B------:R-:W-:-:S04]  /*1d30*/  FADD.FTZ R54, R39, R54 ;  /* 0x0000003627367221 */ /* 0x000fc80000010000 */
[----:B------:R-:W-:-:S07]  /*1d40*/  @P1 FADD.FTZ R54, R86, R54 ;  /* 0x0000003656361221 */ /* 0x000fce0000010000 */
.L_x_24216:
[----:B------:R-:W-:Y:S01]  /*1d50*/  HADD2.F32 R55, -RZ, R49.H1_H1 ;  /* 0x30000031ff377230 */ /* 0x000fe20000004100 */
[----:B------:R-:W-:Y:S06]  /*1d60*/  @P2 BRA `(.L_x_24217) ;  /* 0x00000000000c2947 */ /* 0x000fec0003800000 */
[----:B------:R-:W-:Y:S05]  /*1d70*/  @!P1 BRA `(.L_x_24218) ;  /* 0x0000000000149947 */ /* 0x000fea0003800000 */
[----:B-----5:R-:W-:Y:S01]  /*1d80*/  FADD.FTZ R55, R87, R55 ;  /* 0x0000003757377221 */ /* 0x020fe20000010000 */
[----:B------:R-:W-:Y:S06]  /*1d90*/  BRA `(.L_x_24218) ;  /* 0x00000000000c7947 */ /* 0x000fec0003800000 */
.L_x_24217:
[----:B-----5:R-:W-:-:S05]  /*1da0*/  HADD2.F32 R38, -RZ, R89.H1_H1 ;  /* 0x30000059ff267230 */ /* 0x020fca0000004100 */
[----:B------:R-:W-:-:S04]  /*1db0*/  FADD.FTZ R55, R38, R55 ;  /* 0x0000003726377221 */ /* 0x000fc80000010000 */
[----:B------:R-:W-:-:S07]  /*1dc0*/  @P1 FADD.FTZ R55, R87, R55 ;  /* 0x0000003757371221 */ /* 0x000fce0000010000 */
.L_x_24218:
[----:B------:R-:W-:Y:S01]  /*1dd0*/  HADD2.F32 R48, -RZ, R50.H0_H0 ;  /* 0x20000032ff307230 */ /* 0x000fe20000004100 */
[----:B------:R-:W-:Y:S06]  /*1de0*/  @P2 BRA `(.L_x_24219) ;  /* 0x00000000000c2947 */ /* 0x000fec0003800000 */
[----:B------:R-:W-:Y:S05]  /*1df0*/  @!P1 BRA `(.L_x_24220) ;  /* 0x0000000000149947 */ /* 0x000fea0003800000 */
[----:B-----5:R-:W-:Y:S01]  /*1e00*/  FADD.FTZ R48, R80, R48 ;  /* 0x0000003050307221 */ /* 0x020fe20000010000 */
[----:B------:R-:W-:Y:S06]  /*1e10*/  BRA `(.L_x_24220) ;  /* 0x00000000000c7947 */ /* 0x000fec0003800000 */
.L_x_24219:
[----:B-----5:R-:W-:-:S05]  /*1e20*/  HADD2.F32 R39, -RZ, R90.H0_H0 ;  /* 0x2000005aff277230 */ /* 0x020fca0000004100 */
[----:B------:R-:W-:-:S04]  /*1e30*/  FADD.FTZ R48, R39, R48 ;  /* 0x0000003027307221 */ /* 0x000fc80000010000 */
[----:B------:R-:W-:-:S07]  /*1e40*/  @P1 FADD.FTZ R48, R80, R48 ;  /* 0x0000003050301221 */ /* 0x000fce0000010000 */
.L_x_24220:
[----:B------:R-:W-:Y:S01]  /*1e50*/  HADD2.F32 R49, -RZ, R50.H1_H1 ;  /* 0x30000032ff317230 */ /* 0x000fe20000004100 */
[----:B------:R-:W-:Y:S06]  /*1e60*/  @P2 BRA `(.L_x_24221) ;  /* 0x00000000000c2947 */ /* 0x000fec0003800000 */
[----:B------:R-:W-:Y:S05]  /*1e70*/  @!P1 BRA `(.L_x_24222) ;  /* 0x0000000000149947 */ /* 0x000fea0003800000 */
[----:B-----5:R-:W-:Y:S01]  /*1e80*/  FADD.FTZ R49, R81, R49 ;  /* 0x0000003151317221 */ /* 0x020fe20000010000 */
[----:B------:R-:W-:Y:S06]  /*1e90*/  BRA `(.L_x_24222) ;  /* 0x00000000000c7947 */ /* 0x000fec0003800000 */
.L_x_24221:
[----:B-----5:R-:W-:-:S05]  /*1ea0*/  HADD2.F32 R38, -RZ, R90.H1_H1 ;  /* 0x3000005aff267230 */ /* 0x020fca0000004100 */
[----:B------:R-:W-:-:S04]  /*1eb0*/  FADD.FTZ R49, R38, R49 ;  /* 0x0000003126317221 */ /* 0x000fc80000010000 */
[----:B------:R-:W-:-:S07]  /*1ec0*/  @P1 FADD.FTZ R49, R81, R49 ;  /* 0x0000003151311221 */ /* 0x000fce0000010000 */
.L_x_24222:
[----:B------:R-:W-:Y:S01]  /*1ed0*/  HADD2.F32 R50, -RZ, R51.H0_H0 ;  /* 0x20000033ff327230 */ /* 0x000fe20000004100 */
[----:B------:R-:W-:Y:S06]  /*1ee0*/  @P2 BRA `(.L_x_24223) ;  /* 0x00000000000c2947 */ /* 0x000fec0003800000 */
[----:B------:R-:W-:Y:S05]  /*1ef0*/  @!P1 BRA `(.L_x_24224) ;  /* 0x0000000000149947 */ /* 0x000fea0003800000 */
[----:B-----5:R-:W-:Y:S01]  /*1f00*/  FADD.FTZ R50, R82, R50 ;  /* 0x0000003252327221 */ /* 0x020fe20000010000 */
[----:B------:R-:W-:Y:S06]  /*1f10*/  BRA `(.L_x_24224) ;  /* 0x00000000000c7947 */ /* 0x000fec0003800000 */
.L_x_24223:
[----:B-----5:R-:W-:-:S05]  /*1f20*/  HADD2.F32 R39, -RZ, R91.H0_H0 ;  /* 0x2000005bff277230 */ /* 0x020fca0000004100 */
[----:B------:R-:W-:-:S04]  /*1f30*/  FADD.FTZ R50, R39, R50 ;  /* 0x0000003227327221 */ /* 0x000fc80000010000 */
[----:B------:R-:W-:-:S07]  /*1f40*/  @P1 FADD.FTZ R50, R82, R50 ;  /* 0x0000003252321221 */ /* 0x000fce0000010000 */
.L_x_24224:
[----:B------:R-:W-:Y:S01]  /*1f50*/  HADD2.F32 R51, -RZ, R51.H1_H1 ;  /* 0x30000033ff337230 */ /* 0x000fe20000004100 */
[----:B------:R-:W-:Y:S06]  /*1f60*/  @P2 BRA `(.L_x_24225) ;  /* 0x00000000000c2947 */ /* 0x000fec0003800000 */
[----:B------:R-:W-:Y:S05]  /*1f70*/  @!P1 BRA `(.L_x_24226) ;  /* 0x0000000000149947 */ /* 0x000fea0003800000 */
[----:B-----5:R-:W-:Y:S01]  /*1f80*/  FADD.FTZ R51, R83, R51 ;  /* 0x0000003353337221 */ /* 0x020fe20000010000 */
[----:B------:R-:W-:Y:S06]  /*1f90*/  BRA `(.L_x_24226) ;  /* 0x00000000000c7947 */ /* 0x000fec0003800000 */
.L_x_24225:
[----:B-----5:R-:W-:-:S05]  /*1fa0*/  HADD2.F32 R38, -RZ, R91.H1_H1 ;  /* 0x3000005bff267230 */ /* 0x020fca0000004100 */
[----:B------:R-:W-:-:S04]  /*1fb0*/  FADD.FTZ R51, R38, R51 ;  /* 0x0000003326337221 */ /* 0x000fc80000010000 */
[----:B------:R-:W-:-:S07]  /*1fc0*/  @P1 FADD.FTZ R51, R83, R51 ;  /* 0x0000003353331221 */ /* 0x000fce0000010000 */
.L_x_24226:
        /* <DEDUP_REMOVED lines=19> */
.L_x_24227:
[----:B-----5:R-:W-:-:S05]  /*2100*/  HADD2.F32 R39, -RZ, R88.H0_H0 ;  /* 0x20000058ff277230 */ /* 0x020fca0000004100 */
[----:B------:R-:W-:-:S04]  /*2110*/  FADD.FTZ R44, R39, R44 ;  /* 0x0000002c272c7221 */ /* 0x000fc80000010000 */
[----:B------:R-:W-:-:S07]  /*2120*/  @P1 FADD.FTZ R44, R84, R44 ;  /* 0x0000002c542c1221 */ /* 0x000fce0000010000 */
.L_x_24228:
[----:B------:R-:W-:Y:S01]  /*2130*/  HADD2.F32 R45, -RZ, R40.H1_H1 ;  /* 0x30000028ff2d7230 */ /* 0x000fe20000004100 */
[----:B------:R-:W-:Y:S06]  /*2140*/  @P2 BRA `(.L_x_24229) ;  /* 0x00000000000c2947 */ /* 0x000fec0003800000 */
[----:B------:R-:W-:Y:S05]  /*2150*/  @!P1 BRA `(.L_x_24230) ;  /* 0x0000000000149947 */ /* 0x000fea0003800000 */
[----:B-----5:R-:W-:Y:S01]  /*2160*/  FADD.FTZ R45, R85, R45 ;  /* 0x0000002d552d7221 */ /* 0x020fe20000010000 */
[----:B------:R-:W-:Y:S06]  /*2170*/  BRA `(.L_x_24230) ;  /* 0x00000000000c7947 */ /* 0x000fec0003800000 */
.L_x_24229:
[----:B-----5:R-:W-:-:S05]  /*2180*/  HADD2.F32 R38, -RZ, R88.H1_H1 ;  /* 0x30000058ff267230 */ /* 0x020fca0000004100 */
[----:B------:R-:W-:-:S04]  /*2190*/  FADD.FTZ R45, R38, R45 ;  /* 0x0000002d262d7221 */ /* 0x000fc80000010000 */
[----:B------:R-:W-:-:S07]  /*21a0*/  @P1 FADD.FTZ R45, R85, R45 ;  /* 0x0000002d552d1221 */ /* 0x000fce0000010000 */
.L_x_24230:
[----:B------:R-:W-:Y:S01]  /*21b0*/  HADD2.F32 R46, -RZ, R41.H0_H0 ;  /* 0x20000029ff2e7230 */ /* 0x000fe20000004100 */
[----:B------:R-:W-:Y:S06]  /*21c0*/  @P2 BRA `(.L_x_24231) ;  /* 0x00000000000c2947 */ /* 0x000fec0003800000 */
[----:B------:R-:W-:Y:S05]  /*21d0*/  @!P1 BRA `(.L_x_24232) ;  /* 0x0000000000149947 */ /* 0x000fea0003800000 */
[----:B-----5:R-:W-:Y:S01]  /*21e0*/  FADD.FTZ R46, R86, R46 ;  /* 0x0000002e562e7221 */ /* 0x020fe20000010000 */
[----:B------:R-:W-:Y:S06]  /*21f0*/  BRA `(.L_x_24232) ;  /* 0x00000000000c7947 */ /* 0x000fec0003800000 */
.L_x_24231:
[----:B-----5:R-:W-:-:S05]  /*2200*/  HADD2.F32 R39, -RZ, R89.H0_H0 ;  /* 0x20000059ff277230 */ /* 0x020fca0000004100 */
[----:B------:R-:W-:-:S04]  /*2210*/  FADD.FTZ R46, R39, R46 ;  /* 0x0000002e272e7221 */ /* 0x000fc80000010000 */
[----:B------:R-:W-:-:S07]  /*2220*/  @P1 FADD.FTZ R46, R86, R46 ;  /* 0x0000002e562e1221 */ /* 0x000fce0000010000 */
.L_x_24232:
[----:B------:R-:W-:Y:S01]  /*2230*/  HADD2.F32 R47, -RZ, R41.H1_H1 ;  /* 0x30000029ff2f7230 */ /* 0x000fe20000004100 */
[----:B------:R-:W-:Y:S06]  /*2240*/  @P2 BRA `(.L_x_24233) ;  /* 0x00000000000c2947 */ /* 0x000fec0003800000 */
[----:B------:R-:W-:Y:S05]  /*2250*/  @!P1 BRA `(.L_x_24234) ;  /* 0x0000000000149947 */ /* 0x000fea0003800000 */
[----:B-----5:R-:W-:Y:S01]  /*2260*/  FADD.FTZ R47, R87, R47 ;  /* 0x0000002f572f7221 */ /* 0x020fe20000010000 */
[----:B------:R-:W-:Y:S06]  /*2270*/  BRA `(.L_x_24234) ;  /* 0x00000000000c7947 */ /* 0x000fec0003800000 */
.L_x_24233:
[----:B-----5:R-:W-:-:S05]  /*2280*/  HADD2.F32 R38, -RZ, R89.H1_H1 ;  /* 0x30000059ff267230 */ /* 0x020fca0000004100 */
[----:B------:R-:W-:-:S04]  /*2290*/  FADD.FTZ R47, R38, R47 ;  /* 0x0000002f262f7221 */ /* 0x000fc80000010000 */
[----:B------:R-:W-:-:S07]  /*22a0*/  @P1 FADD.FTZ R47, R87, R47 ;  /* 0x0000002f572f1221 */ /* 0x000fce0000010000 */
.L_x_24234:
[----:B------:R-:W-:Y:S01]  /*22b0*/  HADD2.F32 R40, -RZ, R42.H0_H0 ;  /* 0x2000002aff287230 */ /* 0x000fe20000004100 */
[----:B------:R-:W-:Y:S06]  /*22c0*/  @P2 BRA `(.L_x_24235) ;  /* 0x00000000000c2947 */ /* 0x000fec0003800000 */
[----:B------:R-:W-:Y:S05]  /*22d0*/  @!P1 BRA `(.L_x_24236) ;  /* 0x0000000000149947 */ /* 0x000fea0003800000 */
[----:B-----5:R-:W-:Y:S01]  /*22e0*/  FADD.FTZ R40, R80, R40 ;  /* 0x0000002850287221 */ /* 0x020fe20000010000 */
[----:B------:R-:W-:Y:S06]  /*22f0*/  BRA `(.L_x_24236) ;  /* 0x00000000000c7947 */ /* 0x000fec0003800000 */
.L_x_24235:
[----:B-----5:R-:W-:-:S05]  /*2300*/  HADD2.F32 R39, -RZ, R90.H0_H0 ;  /* 0x2000005aff277230 */ /* 0x020fca0000004100 */
[----:B------:R-:W-:-:S04]  /*2310*/  FADD.FTZ R40, R39, R40 ;  /* 0x0000002827287221 */ /* 0x000fc80000010000 */
[----:B------:R-:W-:-:S07]  /*2320*/  @P1 FADD.FTZ R40, R80, R40 ;  /* 0x0000002850281221 */ /* 0x000fce0000010000 */
.L_x_24236:
[----:B------:R-:W-:Y:S01]  /*2330*/  HADD2.F32 R41, -RZ, R42.H1_H1 ;  /* 0x3000002aff297230 */ /* 0x000fe20000004100 */
[----:B------:R-:W-:Y:S06]  /*2340*/  @P2 BRA `(.L_x_24237) ;  /* 0x00000000000c2947 */ /* 0x000fec0003800000 */
[----:B------:R-:W-:Y:S05]  /*2350*/  @!P1 BRA `(.L_x_24238) ;  /* 0x0000000000149947 */ /* 0x000fea0003800000 */
[----:B-----5:R-:W-:Y:S01]  /*2360*/  FADD.FTZ R41, R81, R41 ;  /* 0x0000002951297221 */ /* 0x020fe20000010000 */
[----:B------:R-:W-:Y:S06]  /*2370*/  BRA `(.L_x_24238) ;  /* 0x00000000000c7947 */ /* 0x000fec0003800000 */
.L_x_24237:
[----:B-----5:R-:W-:-:S05]  /*2380*/  HADD2.F32 R38, -RZ, R90.H1_H1 ;  /* 0x3000005aff267230 */ /* 0x020fca0000004100 */
[----:B------:R-:W-:-:S04]  /*2390*/  FADD.FTZ R41, R38, R41 ;  /* 0x0000002926297221 */ /* 0x000fc80000010000 */
[----:B------:R-:W-:-:S07]  /*23a0*/  @P1 FADD.FTZ R41, R81, R41 ;  /* 0x0000002951291221 */ /* 0x000fce0000010000 */
.L_x_24238:
[----:B------:R-:W-:Y:S01]  /*23b0*/  HADD2.F32 R42, -RZ, R43.H0_H0 ;  /* 0x2000002bff2a7230 */ /* 0x000fe20000004100 */
[----:B------:R-:W-:Y:S06]  /*23c0*/  @P2 BRA `(.L_x_24239) ;  /* 0x00000000000c2947 */ /* 0x000fec0003800000 */
[----:B------:R-:W-:Y:S05]  /*23d0*/  @!P1 BRA `(.L_x_24240) ;  /* 0x0000000000149947 */ /* 0x000fea0003800000 */
[----:B-----5:R-:W-:Y:S01]  /*23e0*/  FADD.FTZ R42, R82, R42 ;  /* 0x0000002a522a7221 */ /* 0x020fe20000010000 */
[----:B------:R-:W-:Y:S06]  /*23f0*/  BRA `(.L_x_24240) ;  /* 0x00000000000c7947 */ /* 0x000fec0003800000 */
.L_x_24239:
[----:B-----5:R-:W-:-:S05]  /*2400*/  HADD2.F32 R39, -RZ, R91.H0_H0 ;  /* 0x2000005bff277230 */ /* 0x020fca0000004100 */
[----:B------:R-:W-:-:S04]  /*2410*/  FADD.FTZ R42, R39, R42 ;  /* 0x0000002a272a7221 */ /* 0x000fc80000010000 */
[----:B------:R-:W-:-:S07]  /*2420*/  @P1 FADD.FTZ R42, R82, R42 ;  /* 0x0000002a522a1221 */ /* 0x000fce0000010000 */
.L_x_24240:
[----:B------:R-:W-:Y:S01]  /*2430*/  HADD2.F32 R43, -RZ, R43.H1_H1 ;  /* 0x3000002bff2b7230 */ /* 0x000fe20000004100 */
[----:B------:R-:W-:Y:S06]  /*2440*/  @P2 BRA `(.L_x_24241) ;  /* 0x00000000000c2947 */ /* 0x000fec0003800000 */
[----:B------:R-:W-:Y:S05]  /*2450*/  @!P1 BRA `(.L_x_24242) ;  /* 0x0000000000149947 */ /* 0x000fea0003800000 */
[----:B-----5:R-:W-:Y:S01]  /*2460*/  FADD.FTZ R43, R83, R43 ;  /* 0x0000002b532b7221 */ /* 0x020fe20000010000 */
[----:B------:R-:W-:Y:S06]  /*2470*/  BRA `(.L_x_24242) ;  /* 0x00000000000c7947 */ /* 0x000fec0003800000 */
.L_x_24241:
[----:B-----5:R-:W-:-:S05]  /*2480*/  HADD2.F32 R38, -RZ, R91.H1_H1 ;  /* 0x3000005bff267230 */ /* 0x020fca0000004100 */
[----:B------:R-:W-:-:S04]  /*2490*/  FADD.FTZ R43, R38, R43 ;  /* 0x0000002b262b7221 */ /* 0x000fc80000010000 */
[----:B------:R-:W-:-:S07]  /*24a0*/  @P1 FADD.FTZ R43, R83, R43 ;  /* 0x0000002b532b1221 */ /* 0x000fce0000010000 */
.L_x_24242:
        /* <DEDUP_REMOVED lines=19> */
.L_x_24243:
[----:B-----5:R-:W-:-:S05]  /*25e0*/  HADD2.F32 R37, -RZ, R88.H0_H0 ;  /* 0x20000058ff257230 */ /* 0x020fca0000004100 */
[----:B------:R-:W-:-:S04]  /*25f0*/  FADD.FTZ R36, R37, R36 ;  /* 0x0000002425247221 */ /* 0x000fc80000010000 */
[----:B------:R-:W-:-:S07]  /*2600*/  @P1 FADD.FTZ R36, R84, R36 ;  /* 0x0000002454241221 */ /* 0x000fce0000010000 */
.L_x_24244:
[----:B------:R-:W-:Y:S01]  /*2610*/  HADD2.F32 R37, -RZ, R140.H1_H1 ;  /* 0x3000008cff257230 */ /* 0x000fe20000004100 */
[----:B------:R-:W-:Y:S06]  /*2620*/  @P2 BRA `(.L_x_24245) ;  /* 0x00000000000c2947 */ /* 0x000fec0003800000 */
[----:B------:R-:W-:Y:S05]  /*2630*/  @!P1 BRA `(.L_x_24246) ;  /* 0x0000000000149947 */ /* 0x000fea0003800000 */
[----:B-----5:R-:W-:Y:S01]  /*2640*/  FADD.FTZ R37, R85, R37 ;  /* 0x0000002555257221 */ /* 0x020fe20000010000 */
[----:B------:R-:W-:Y:S06]  /*2650*/  BRA `(.L_x_24246) ;  /* 0x00000000000c7947 */ /* 0x000fec0003800000 */
.L_x_24245:
[----:B-----5:R-:W-:-:S05]  /*2660*/  HADD2.F32 R38, -RZ, R88.H1_H1 ;  /* 0x30000058ff267230 */ /* 0x020fca0000004100 */
[----:B------:R-:W-:-:S04]  /*2670*/  FADD.FTZ R37, R38, R37 ;  /* 0x0000002526257221 */ /* 0x000fc80000010000 */
[----:B------:R-:W-:-:S07]  /*2680*/  @P1 FADD.FTZ R37, R85, R37 ;  /* 0x0000002555251221 */ /* 0x000fce0000010000 */
.L_x_24246:
[----:B------:R-:W-:Y:S01]  /*2690*/  HADD2.F32 R38, -RZ, R141.H0_H0 ;  /* 0x2000008dff267230 */ /* 0x000fe20000004100 */
[----:B------:R-:W-:Y:S06]  /*26a0*/  @P2 BRA `(.L_x_24247) ;  /* 0x00000000000c2947 */ /* 0x000fec0003800000 */
[----:B------:R-:W-:Y:S05]  /*26b0*/  @!P1 BRA `(.L_x_24248) ;  /* 0x0000000000149947 */ /* 0x000fea0003800000 */
[----:B-----5:R-:W-:Y:S01]  /*26c0*/  FADD.FTZ R38, R86, R38 ;  /* 0x0000002656267221 */ /* 0x020fe20000010000 */
[----:B------:R-:W-:Y:S06]  /*26d0*/  BRA `(.L_x_24248) ;  /* 0x00000000000c7947 */ /* 0x000fec0003800000 */
.L_x_24247:
[----:B-----5:R-:W-:-:S05]  /*26e0*/  HADD2.F32 R39, -RZ, R89.H0_H0 ;  /* 0x20000059ff277230 */ /* 0x020fca0000004100 */
[----:B------:R-:W-:-:S04]  /*26f0*/  FADD.FTZ R38, R39, R38 ;  /* 0x0000002627267221 */ /* 0x000fc80000010000 */
[----:B------:R-:W-:-:S07]  /*2700*/  @P1 FADD.FTZ R38, R86, R38 ;  /* 0x0000002656261221 */ /* 0x000fce0000010000 */
.L_x_24248:
[----:B------:R-:W-:Y:S01]  /*2710*/  HADD2.F32 R39, -RZ, R141.H1_H1 ;  /* 0x3000008dff277230 */ /* 0x000fe20000004100 */
[----:B------:R-:W-:Y:S06]  /*2720*/  @P2 BRA `(.L_x_24249) ;  /* 0x00000000000c2947 */ /* 0x000fec0003800000 */
[----:B------:R-:W-:Y:S05]  /*2730*/  @!P1 BRA `(.L_x_24250) ;  /* 0x0000000000149947 */ /* 0x000fea0003800000 */
[----:B-----5:R-:W-:Y:S01]  /*2740*/  FADD.FTZ R39, R87, R39 ;  /* 0x0000002757277221 */ /* 0x020fe20000010000 */
[----:B------:R-:W-:Y:S06]  /*2750*/  BRA `(.L_x_24250) ;  /* 0x00000000000c7947 */ /* 0x000fec0003800000 */
.L_x_24249:
[----:B-----5:R-:W-:-:S05]  /*2760*/  HADD2.F32 R140, -RZ, R89.H1_H1 ;  /* 0x30000059ff8c7230 */ /* 0x020fca0000004100 */
[----:B------:R-:W-:-:S04]  /*2770*/  FADD.FTZ R39, R140, R39 ;  /* 0x000000278c277221 */ /* 0x000fc80000010000 */
[----:B------:R-:W-:-:S07]  /*2780*/  @P1 FADD.FTZ R39, R87, R39 ;  /* 0x0000002757271221 */ /* 0x000fce0000010000 */
.L_x_24250:
[----:B------:R-:W-:Y:S01]  /*2790*/  HADD2.F32 R140, -RZ, R142.H0_H0 ;  /* 0x2000008eff8c7230 */ /* 0x000fe20000004100 */
[----:B------:R-:W-:Y:S06]  /*27a0*/  @P2 BRA `(.L_x_24251) ;  /* 0x00000000000c2947 */ /* 0x000fec0003800000 */
[----:B------:R-:W-:Y:S05]  /*27b0*/  @!P1 BRA `(.L_x_24252) ;  /* 0x0000000000149947 */ /* 0x000fea0003800000 */
[----:B-----5:R-:W-:Y:S01]  /*27c0*/  FADD.FTZ R140, R80, R140 ;  /* 0x0000008c508c7221 */ /* 0x020fe20000010000 */
[----:B------:R-:W-:Y:S06]  /*27d0*/  BRA `(.L_x_24252) ;  /* 0x00000000000c7947 */ /* 0x000fec0003800000 */
.L_x_24251:
[----:B-----5:R-:W-:-:S05]  /*27e0*/  HADD2.F32 R141, -RZ, R90.H0_H0 ;  /* 0x2000005aff8d7230 */ /* 0x020fca0000004100 */
[----:B------:R-:W-:-:S04]  /*27f0*/  FADD.FTZ R140, R141, R140 ;  /* 0x0000008c8d8c7221 */ /* 0x000fc80000010000 */
[----:B------:R-:W-:-:S07]  /*2800*/  @P1 FADD.FTZ R140, R80, R140 ;  /* 0x0000008c508c1221 */ /* 0x000fce0000010000 */
.L_x_24252:
[----:B------:R-:W-:Y:S01]  /*2810*/  HADD2.F32 R141, -RZ, R142.H1_H1 ;  /* 0x3000008eff8d7230 */ /* 0x000fe20000004100 */
[----:B------:R-:W-:Y:S06]  /*2820*/  @P2 BRA `(.L_x_24253) ;  /* 0x00000000000c2947 */ /* 0x000fec0003800000 */
[----:B------:R-:W-:Y:S05]  /*2830*/  @!P1 BRA `(.L_x_24254) ;  /* 0x0000000000149947 */ /* 0x000fea0003800000 */
[----:B-----5:R-:W-:Y:S01]  /*2840*/  FADD.FTZ R141, R81, R141 ;  /* 0x0000008d518d7221 */ /* 0x020fe20000010000 */
[----:B------:R-:W-:Y:S06]  /*2850*/  BRA `(.L_x_24254) ;  /* 0x00000000000c7947 */ /* 0x000fec0003800000 */
.L_x_24253:
[----:B-----5:R-:W-:-:S05]  /*2860*/  HADD2.F32 R142, -RZ, R90.H1_H1 ;  /* 0x3000005aff8e7230 */ /* 0x020fca0000004100 */
[----:B------:R-:W-:-:S04]  /*2870*/  FADD.FTZ R141, R142, R141 ;  /* 0x0000008d8e8d7221 */ /* 0x000fc80000010000 */
[----:B------:R-:W-:-:S07]  /*2880*/  @P1 FADD.FTZ R141, R81, R141 ;  /* 0x0000008d518d1221 */ /* 0x000fce0000010000 */
.L_x_24254:
[----:B------:R-:W-:Y:S01]  /*2890*/  HADD2.F32 R142, -RZ, R143.H0_H0 ;  /* 0x2000008fff8e7230 */ /* 0x000fe20000004100 */
[----:B------:R-:W-:Y:S06]  /*28a0*/  @P2 BRA `(.L_x_24255) ;  /* 0x00000000000c2947 */ /* 0x000fec0003800000 */
[----:B------:R-:W-:Y:S05]  /*28b0*/  @!P1 BRA `(.L_x_24256) ;  /* 0x0000000000149947 */ /* 0x000fea0003800000 */
[----:B-----5:R-:W-:Y:S01]  /*28c0*/  FADD.FTZ R142, R82, R142 ;  /* 0x0000008e528e7221 */ /* 0x020fe20000010000 */
[----:B------:R-:W-:Y:S06]  /*28d0*/  BRA `(.L_x_24256) ;  /* 0x00000000000c7947 */ /* 0x000fec0003800000 */
.L_x_24255:
[----:B-----5:R-:W-:-:S05]  /*28e0*/  HADD2.F32 R217, -RZ, R91.H0_H0 ;  /* 0x2000005bffd97230 */ /* 0x020fca0000004100 */
[----:B------:R-:W-:-:S04]  /*28f0*/  FADD.FTZ R142, R217, R142 ;  /* 0x0000008ed98e7221 */ /* 0x000fc80000010000 */
[----:B------:R-:W-:-:S07]  /*2900*/  @P1 FADD.FTZ R142, R82, R142 ;  /* 0x0000008e528e1221 */ /* 0x000fce0000010000 */
.L_x_24256:
[----:B------:R-:W-:Y:S01]  /*2910*/  HADD2.F32 R143, -RZ, R143.H1_H1 ;  /* 0x3000008fff8f7230 */ /* 0x000fe20000004100 */
[----:B------:R-:W-:Y:S06]  /*2920*/  @P2 BRA `(.L_x_24257) ;  /* 0x00000000000c2947 */ /* 0x000fec0003800000 */
[----:B------:R-:W-:Y:S05]  /*2930*/  @!P1 BRA `(.L_x_24258) ;  /* 0x0000000000149947 */ /* 0x000fea0003800000 */
[----:B-----5:R-:W-:Y:S01]  /*2940*/  FADD.FTZ R143, R83, R143 ;  /* 0x0000008f538f7221 */ /* 0x020fe20000010000 */
[----:B------:R-:W-:Y:S06]  /*2950*/  BRA `(.L_x_24258) ;  /* 0x00000000000c7947 */ /* 0x000fec0003800000 */
.L_x_24257:
[----:B-----5:R-:W-:-:S05]  /*2960*/  HADD2.F32 R218, -RZ, R91.H1_H1 ;  /* 0x3000005bffda7230 */ /* 0x020fca0000004100 */
[----:B------:R-:W-:-:S04]  /*2970*/  FADD.FTZ R143, R218, R143 ;  /* 0x0000008fda8f7221 */ /* 0x000fc80000010000 */
[----:B------:R-:W-:-:S07]  /*2980*/  @P1 FADD.FTZ R143, R83, R143 ;  /* 0x0000008f538f1221 */ /* 0x000fce0000010000 */
.L_x_24258:
        /* <DEDUP_REMOVED lines=172> */
.L_x_24272:
[C---:B------:R-:W-:Y:S01]  /*3450*/  FSEL R217, R218.reuse, RZ, !P3 ;  /* 0x000000ffdad97208 */ /* 0x040fe20005800000 */
[----:B-1----:R-:W-:Y:S01]  /*3460*/  FADD.FTZ R224, R223, R224 ;  /* 0x000000e0dfe07221 */ /* 0x002fe20000010000 */
[----:B------:R-:W-:Y:S01]  /*3470*/  HADD2.F32 R237, -RZ, R111.H1_H1 ;  /* 0x3000006fffed7230 */ /* 0x000fe20000004100 */
[----:B------:R-:W1:Y:S01]  /*3480*/  @!P1 LDC.64 R250, c[0x0][0x258] ;  /* 0x00009600fffa9b82 */ /* 0x000e620000000a00 */
[----:B------:R-:W-:Y:S02]  /*3490*/  HADD2.F32 R239, -RZ, R110.H1_H1 ;  /* 0x3000006effef7230 */ /* 0x000fe40000004100 */
[C---:B------:R-:W-:Y:S01]  /*34a0*/  FADD.FTZ R233, -R217.reuse, R74 ;  /* 0x0000004ad9e97221 */ /* 0x040fe20000010100 */
[----:B------:R-:W-:Y:S01]  /*34b0*/  FMUL.FTZ R74, R218, R218 ;  /* 0x000000dada4a7220 */ /* 0x000fe20000410000 */
[----:B------:R-:W-:Y:S01]  /*34c0*/  FFMA.FTZ R219, R224, R219, UR12 ;  /* 0x0000000ce0db7e23 */ /* 0x000fe200080100db */
[C---:B------:R-:W-:Y:S01]  /*34d0*/  FADD.FTZ R235, -R217.reuse, R75 ;  /* 0x0000004bd9eb7221 */ /* 0x040fe20000010100 */
[C---:B------:R-:W-:Y:S01]  /*34e0*/  FADD.FTZ R75, -R217.reuse, R44 ;  /* 0x0000002cd94b7221 */ /* 0x040fe20000010100 */
[C---:B------:R-:W-:Y:S01]  /*34f0*/  FADD.FTZ R229, -R217.reuse, R38 ;  /* 0x00000026d9e57221 */ /* 0x040fe20000010100 */
[----:B------:R-:W-:Y:S01]  /*3500*/  FSEL R74, R74, RZ, P3 ;  /* 0x000000ff4a4a7208 */ /* 0x000fe20001800000 */
[C---:B0-----:R-:W-:Y:S01]  /*3510*/  FADD.FTZ R223, -R217.reuse, R42 ;  /* 0x0000002ad9df7221 */ /* 0x041fe20000010100 */
[----:B------:R-:W-:Y:S01]  /*3520*/  FADD.FTZ R225, -R217, R36 ;  /* 0x00000024d9e17221 */ /* 0x000fe20000010100 */
[----:B------:R-:W-:-:S02]  /*3530*/  HADD2.F32 R38, -RZ, R131.H1_H1 ;  /* 0x30000083ff267230 */ /* 0x000fc40000004100 */
[----:B------:R-:W-:Y:S01]  /*3540*/  FADD.FTZ R231, -R217, R141 ;  /* 0x0000008dd9e77221 */ /* 0x000fe20000010100 */
[----:B------:R-:W-:Y:S01]  /*3550*/  FADD.FTZ R74, R219, R74 ;  /* 0x0000004adb4a7221 */ /* 0x000fe20000010000 */
[----:B------:R-:W-:Y:S02]  /*3560*/  HADD2.F32 R36, -RZ, R111.H0_H0 ;  /* 0x2000006fff247230 */ /* 0x000fe40000004100 */
[C---:B------:R-:W-:Y:S01]  /*3570*/  FADD.FTZ R227, -R217.reuse, R39 ;  /* 0x00000027d9e37221 */ /* 0x040fe20000010100 */
[C---:B------:R-:W-:Y:S01]  /*3580*/  FADD.FTZ R76, -R217.reuse, R76 ;  /* 0x0000004cd94c7221 */ /* 0x040fe20000010100 */
[----:B------:R0:W2:Y:S01]  /*3590*/  MUFU.RSQ R44, R74 ;  /* 0x0000004a002c7308 */ /* 0x0000a20000001400 */
        /* <DEDUP_REMOVED lines=8> */
[----:B0-----:R-:W-:-:S02]  /*3620*/  HADD2.F32 R74, -RZ, R131.H0_H0 ;  /* 0x20000083ff4a7230 */ /* 0x001fc40000004100 */
        /* <DEDUP_REMOVED lines=33> */
[C---:B------:R-:W-:Y:S01]  /*3840*/  FFMA.FTZ R74, R141.reuse, R74, R8 ;  /* 0x0000004a8d4a7223 */ /* 0x040fe20000010008 */
[C---:B------:R-:W-:Y:S01]  /*3850*/  FFMA.FTZ R143, R42.reuse, R38, R9 ;  /* 0x000000262a8f7223 */ /* 0x040fe20000010009 */
[----:B------:R-:W-:Y:S01]  /*3860*/  FFMA.FTZ R141, R141, R36, R163 ;  /* 0x000000248d8d7223 */ /* 0x000fe200000100a3 */
[----:B------:R-:W-:Y:S01]  /*3870*/  FFMA.FTZ R42, R42, R237, R166 ;  /* 0x000000ed2a2a7223 */ /* 0x000fe200000100a6 */
[----:B------:R-:W-:-:S02]  /*3880*/  HADD2.F32 R237, -RZ, R130.H0_H0 ;  /* 0x20000082ffed7230 */ /* 0x000fc40000004100 */
[C---:B------:R-:W-:Y:S01]  /*3890*/  FMUL.FTZ R235, R44.reuse, R72 ;  /* 0x000000482ceb7220 */ /* 0x040fe20000410000 */
[----:B------:R-:W-:Y:S02]  /*38a0*/  HADD2.F32 R36, -RZ, R110.H0_H0 ;  /* 0x2000006eff247230 */ /* 0x000fe40000004100 */
[----:B------:R-:W-:Y:S01]  /*38b0*/  FMUL.FTZ R40, R44, R73 ;  /* 0x000000492c287220 */ /* 0x000fe20000410000 */
[----:B------:R-:W-:Y:S02]  /*38c0*/  HADD2.F32 R38, -RZ, R130.H1_H1 ;  /* 0x30000082ff267230 */ /* 0x000fe40000004100 */
[C---:B------:R-:W-:Y:S01]  /*38d0*/  FFMA.FTZ R237, R235.reuse, R237, R6 ;  /* 0x000000edebed7223 */ /* 0x040fe20000010006 */
[----:B------:R-:W-:Y:S02]  /*38e0*/  HADD2.F32 R243, -RZ, R129.H0_H0 ;  /* 0x20000081fff37230 */ /* 0x000fe40000004100 */
[----:B------:R-:W-:Y:S01]  /*38f0*/  FFMA.FTZ R72, R235, R36, R161 ;  /* 0x00000024eb487223 */ /* 0x000fe200000100a1 */
[C---:B------:R-:W-:Y:S01]  /*3900*/  FFMA.FTZ R73, R40.reuse, R239, R164 ;  /* 0x000000ef28497223 */ /* 0x040fe200000100a4 */
[----:B------:R-:W0:Y:S01]  /*3910*/  @!P1 LDC.64 R234, c[0x0][0x250] ;  /* 0x00009400ffea9b82 */ /* 0x000e220000000a00 */
[----:B------:R-:W-:Y:S01]  /*3920*/  FFMA.FTZ R38, R40, R38, R7 ;  /* 0x0000002628267223 */ /* 0x000fe20000010007 */
[----:B------:R-:W-:-:S02]  /*3930*/  HADD2.F32 R40, -RZ, R109.H0_H0 ;  /* 0x2000006dff287230 */ /* 0x000fc40000004100 */
[C---:B------:R-:W-:Y:S01]  /*3940*/  FMUL.FTZ R245, R44.reuse, R78 ;  /* 0x0000004e2cf57220 */ /* 0x040fe20000410000 */
[----:B------:R-:W-:Y:S02]  /*3950*/  HADD2.F32 R241, -RZ, R108.H0_H0 ;  /* 0x2000006cfff17230 */ /* 0x000fe40000004100 */
[C---:B------:R-:W-:Y:S01]  /*3960*/  FMUL.FTZ R239, R44.reuse, R76 ;  /* 0x0000004c2cef7220 */ /* 0x040fe20000410000 */
[----:B------:R-:W-:Y:S02]  /*3970*/  HADD2.F32 R142, -RZ, R129.H1_H1 ;  /* 0x30000081ff8e7230 */ /* 0x000fe40000004100 */
[----:B------:R-:W-:Y:S01]  /*3980*/  FMUL.FTZ R78, R44, R79 ;  /* 0x0000004f2c4e7220 */ /* 0x000fe20000410000 */
[----:B------:R-:W-:Y:S02]  /*3990*/  HADD2.F32 R247, -RZ, R109.H1_H1 ;  /* 0x3000006dfff77230 */ /* 0x000fe40000004100 */
[C---:B------:R-:W-:Y:S01]  /*39a0*/  FFMA.FTZ R243, R245.reuse, R243, R4 ;  /* 0x000000f3f5f37223 */ /* 0x040fe20000010004 */
[----:B------:R-:W-:Y:S01]  /*39b0*/  FFMA.FTZ R79, R245, R40, R159 ;  /* 0x00000028f54f7223 */ /* 0x000fe2000001009f */
[----:B------:R-:W-:Y:S01]  /*39c0*/  FFMA.FTZ R76, R239, R241, R158 ;  /* 0x000000f1ef4c7223 */ /* 0x000fe2000001009e */
[----:B------:R-:W-:Y:S01]  /*39d0*/  FFMA.FTZ R142, R78, R142, R5 ;  /* 0x0000008e4e8e7223 */ /* 0x000fe20000010005 */
[----:B------:R-:W-:-:S02]  /*39e0*/  HADD2.F32 R245, -RZ, R128.H1_H1 ;  /* 0x30000080fff57230 */ /* 0x000fc40000004100 */
[----:B------:R-:W-:Y:S01]  /*39f0*/  FFMA.FTZ R78, R78, R247, R162 ;  /* 0x000000f74e4e7223 */ /* 0x000fe200000100a2 */
[----:B------:R-:W-:Y:S02]  /*3a00*/  HADD2.F32 R241, -RZ, R108.H1_H1 ;  /* 0x3000006cfff17230 */ /* 0x000fe40000004100 */
[C---:B------:R-:W-:Y:S01]  /*3a10*/  FMUL.FTZ R40, R44.reuse, R77 ;  /* 0x0000004d2c287220 */ /* 0x040fe20000410000 */
[----:B------:R-:W-:Y:S02]  /*3a20*/  HADD2.F32 R36, -RZ, R128.H0_H0 ;  /* 0x20000080ff247230 */ /* 0x000fe40000004100 */
[----:B------:R-:W-:Y:S01]  /*3a30*/  FMUL.FTZ R247, R44, R66 ;  /* 0x000000422cf77220 */ /* 0x000fe20000410000 */
[----:B------:R-:W-:Y:S02]  /*3a40*/  HADD2.F32 R46, -RZ, R127.H0_H0 ;  /* 0x2000007fff2e7230 */ /* 0x000fe40000004100 */
[----:B------:R-:W-:Y:S01]  /*3a50*/  FFMA.FTZ R245, R40, R245, R3 ;  /* 0x000000f528f57223 */ /* 0x000fe20000010003 */
[----:B------:R-:W-:-:S02]  /*3a60*/  HADD2.F32 R140, -RZ, R107.H0_H0 ;  /* 0x2000006bff8c7230 */ /* 0x000fc40000004100 */
[----:B------:R-:W-:Y:S01]  /*3a70*/  FFMA.FTZ R77, R40, R241, R160 ;  /* 0x000000f1284d7223 */ /* 0x000fe200000100a0 */
[----:B------:R-:W-:Y:S01]  /*3a80*/  FFMA.FTZ R36, R239, R36, R2 ;  /* 0x00000024ef247223 */ /* 0x000fe20000010002 */
[C---:B------:R-:W-:Y:S01]  /*3a90*/  FFMA.FTZ R46, R247.reuse, R46, R16 ;  /* 0x0000002ef72e7223 */ /* 0x040fe20000010010 */
[----:B------:R-:W-:Y:S02]  /*3aa0*/  HADD2.F32 R66, -RZ, R106.H0_H0 ;  /* 0x2000006aff427230 */ /* 0x000fe40000004100 */
[----:B------:R-:W-:Y:S01]  /*3ab0*/  FFMA.FTZ R40, R247, R140, R171 ;  /* 0x0000008cf7287223 */ /* 0x000fe200000100ab */
[----:B0-----:R-:W-:-:S04]  /*3ac0*/  @!P1 IMAD.WIDE R238, R207, 0x4, R234 ;  /* 0x00000004cfee9825 */ /* 0x001fc800078e02ea */
[C---:B------:R-:W-:Y:S01]  /*3ad0*/  FMUL.FTZ R241, R44.reuse, R64 ;  /* 0x000000402cf17220 */ /* 0x040fe20000410000 */
[C---:B------:R-:W-:Y:S01]  /*3ae0*/  FMUL.FTZ R220, R44.reuse, R65 ;  /* 0x000000412cdc7220 */ /* 0x040fe20000410000 */
[----:B------:R-:W-:Y:S01]  /*3af0*/  FMUL.FTZ R224, R44, R67 ;  /* 0x000000432ce07220 */ /* 0x000fe20000410000 */
[--C-:B------:R-:W-:Y:S02]  /*3b00*/  HADD2.F32 R140, -RZ, R126.reuse.H0_H0 ;  /* 0x2000007eff8c7230 */ /* 0x100fe40000004100 */
[C---:B------:R-:W-:Y:S01]  /*3b10*/  FFMA.FTZ R64, R241.reuse, R66, R169 ;  /* 0x00000042f1407223 */ /* 0x040fe200000100a9 */
[----:B------:R-:W-:Y:S01]  /*3b20*/  HADD2.F32 R247, -RZ, R107.H1_H1 ;  /* 0x3000006bfff77230 */ /* 0x000fe20000004100 */
[----:B------:R0:W-:Y:S01]  /*3b30*/  @!P1 STG.E desc[UR4][R238.64], R218 ;  /* 0x000000daee009986 */ /* 0x0001e2000c101904 */
[----:B------:R-:W-:Y:S02]  /*3b40*/  HADD2.F32 R222, -RZ, R126.H1_H1 ;  /* 0x3000007effde7230 */ /* 0x000fe40000004100 */
[----:B------:R-:W-:Y:S01]  /*3b50*/  FFMA.FTZ R140, R241, R140, R14 ;  /* 0x0000008cf18c7223 */ /* 0x000fe2000001000e */
[----:B------:R-:W-:-:S02]  /*3b60*/  HADD2.F32 R65, -RZ, R106.H1_H1 ;  /* 0x3000006aff417230 */ /* 0x000fc40000004100 */
[----:B------:R-:W-:Y:S01]  /*3b70*/  FFMA.FTZ R67, R224, R247, R174 ;  /* 0x000000f7e0437223 */ /* 0x000fe200000100ae */
[----:B------:R-:W-:Y:S02]  /*3b80*/  HADD2.F32 R66, -RZ, R125.H0_H0 ;  /* 0x2000007dff427230 */ /* 0x000fe40000004100 */
[----:B------:R-:W-:Y:S01]  /*3b90*/  FMUL.FTZ R241, R44, R70 ;  /* 0x000000462cf17220 */ /* 0x000fe20000410000 */
[----:B------:R-:W-:Y:S02]  /*3ba0*/  HADD2.F32 R247, -RZ, R105.H1_H1 ;  /* 0x30000069fff77230 */ /* 0x000fe40000004100 */
[----:B------:R-:W-:Y:S01]  /*3bb0*/  FFMA.FTZ R65, R220, R65, R172 ;  /* 0x00000041dc417223 */ /* 0x000fe200000100ac */
[----:B-1----:R-:W-:-:S04]  /*3bc0*/  @!P1 IMAD.WIDE R250, R207, 0x4, R250 ;  /* 0x00000004cffa9825 */ /* 0x002fc800078e02fa */
[C---:B------:R-:W-:Y:S01]  /*3bd0*/  FFMA.FTZ R70, R241.reuse, R66, R12 ;  /* 0x00000042f1467223 */ /* 0x040fe2000001000c */
[----:B------:R-:W-:Y:S01]  /*3be0*/  FMUL.FTZ R249, R44, R58 ;  /* 0x0000003a2cf97220 */ /* 0x000fe20000410000 */
[----:B0-----:R-:W-:Y:S01]  /*3bf0*/  FFMA.FTZ R239, R220, R222, R15 ;  /* 0x000000dedcef7223 */ /* 0x001fe2000001000f */
[----:B------:R-:W-:Y:S01]  /*3c00*/  FMUL.FTZ R220, R44, R71 ;  /* 0x000000472cdc7220 */ /* 0x000fe20000410000 */
[----:B------:R-:W-:Y:S01]  /*3c10*/  HADD2.F32 R218, -RZ, R105.H0_H0 ;  /* 0x20000069ffda7230 */ /* 0x000fe20000004100 */
[----:B------:R0:W-:Y:S01]  /*3c20*/  @!P1 STG.E desc[UR4][R250.64], R44 ;  /* 0x0000002cfa009986 */ /* 0x0001e2000c101904 */
[----:B------:R-:W-:Y:S02]  /*3c30*/  HADD2.F32 R222, -RZ, R125.H1_H1 ;  /* 0x3000007dffde7230 */ /* 0x000fe40000004100 */
        /* <DEDUP_REMOVED lines=10> */
[----:B------:R-:W-:Y:S01]  /*3ce0*/  SHF.L.U32 R227, R216, 0x4, RZ ;  /* 0x00000004d8e37819 */ /* 0x000fe200000006ff */
[C---:B------:R-:W-:Y:S01]  /*3cf0*/  FMUL.FTZ R218, R44.reuse, R57 ;  /* 0x000000392cda7220 */ /* 0x040fe20000410000 */
[----:B------:R-:W-:Y:S01]  /*3d00*/  FMUL.FTZ R57, R44, R229 ;  /* 0x000000e52c397220 */ /* 0x000fe20000410000 */
[----:B------:R-:W-:Y:S01]  /*3d10*/  SHF.R.U32.HI R229, RZ, 0x1c, R216 ;  /* 0x0000001cffe57819 */ /* 0x000fe200000116d8 */
[----:B------:R-:W-:Y:S01]  /*3d20*/  FFMA.FTZ R241, R220, R222, R13 ;  /* 0x000000dedcf17223 */ /* 0x000fe2000001000d */
[----:B------:R-:W-:Y:S01]  /*3d30*/  IADD3 R216, P1, R227, UR14, RZ ;  /* 0x0000000ee3d87c10 */ /* 0x000fe2000ff3e0ff */
[----:B------:R-:W-:-:S02]  /*3d40*/  HADD2.F32 R235, -RZ, R127.H1_H1 ;  /* 0x3000007fffeb7230 */ /* 0x000fc40000004100 */
        /* <DEDUP_REMOVED lines=9> */
[----:B------:R-:W-:Y:S01]  /*3de0*/  HADD2.F32 R41, -RZ, R124.H0_H0 ;  /* 0x2000007cff297230 */ /* 0x000fe20000004100 */
[----:B------:R-:W-:Y:S01]  /*3df0*/  F2FP.F16.F32.PACK_AB R37, R142, R243 ;  /* 0x000000f38e25723e */ /* 0x000fe200000000ff */
[----:B------:R-:W-:Y:S01]  /*3e00*/  FMUL.FTZ R54, R44, R55 ;  /* 0x000000372c367220 */ /* 0x000fe20000410000 */
[----:B------:R-:W-:Y:S01]  /*3e10*/  F2FP.F16.F32.PACK_AB R38, R38, R237 ;  /* 0x000000ed2626723e */ /* 0x000fe200000000ff */
[----:B------:R-:W-:Y:S01]  /*3e20*/  FMUL.FTZ R222, R44, R49 ;  /* 0x000000312cde7220 */ /* 0x000fe20000410000 */
[----:B------:R-:W-:Y:S01]  /*3e30*/  F2FP.F16.F32.PACK_AB R39, R143, R74 ;  /* 0x0000004a8f27723e */ /* 0x000fe200000000ff */
[----:B------:R-:W-:Y:S01]  /*3e40*/  HADD2.F32 R74, -RZ, R104.H0_H0 ;  /* 0x20000068ff4a7230 */ /* 0x000fe20000004100 */
[----:B------:R-:W-:Y:S01]  /*3e50*/  IADD3.X R217, R229, UR15, RZ, P1, !PT ;  /* 0x0000000fe5d97c10 */ /* 0x000fe20008ffe4ff */
        /* <DEDUP_REMOVED lines=14> */
[----:B0-----:R-:W-:-:S02]  /*3f40*/  HADD2.F32 R44, -RZ, R103.H0_H0 ;  /* 0x20000067ff2c7230 */ /* 0x001fc40000004100 */
[C---:B------:R-:W-:Y:S01]  /*3f50*/  FFMA.FTZ R41, R247.reuse, R41, R10 ;  /* 0x00000029f7297223 */ /* 0x040fe2000001000a */
[----:B------:R0:W-:Y:S01]  /*3f60*/  STG.E.128 desc[UR4][R216.64], R36 ;  /* 0x00000024d8007986 */ /* 0x0001e2000c101d04 */
[----:B------:R-:W-:Y:S02]  /*3f70*/  HADD2.F32 R45, -RZ, R123.H1_H1 ;  /* 0x3000007bff2d7230 */ /* 0x000fe40000004100 */
[----:B------:R-:W-:Y:S01]  /*3f80*/  FFMA.FTZ R247, R247, R74, R165 ;  /* 0x0000004af7f77223 */ /* 0x000fe200000100a5 */
[----:B------:R-:W-:Y:S02]  /*3f90*/  HADD2.F32 R51, -RZ, R122.H0_H0 ;  /* 0x2000007aff337230 */ /* 0x000fe40000004100 */
[----:B------:R-:W-:Y:S01]  /*3fa0*/  FFMA.FTZ R47, R249, R44, R179 ;  /* 0x0000002cf92f7223 */ /* 0x000fe200000100b3 */
[----:B------:R-:W-:Y:S02]  /*3fb0*/  HADD2.F32 R74, -RZ, R102.H0_H0 ;  /* 0x20000066ff4a7230 */ /* 0x000fe40000004100 */
[----:B------:R-:W-:Y:S01]  /*3fc0*/  FFMA.FTZ R44, R220, R45, R25 ;  /* 0x0000002ddc2c7223 */ /* 0x000fe20000010019 */
[----:B------:R-:W-:-:S02]  /*3fd0*/  HADD2.F32 R236, -RZ, R120.H1_H1 ;  /* 0x30000078ffec7230 */ /* 0x000fc40000004100 */
[----:B------:R-:W-:Y:S01]  /*3fe0*/  FFMA.FTZ R51, R63, R51, R22 ;  /* 0x000000333f337223 */ /* 0x000fe20000010016 */
[----:B------:R-:W-:Y:S01]  /*3ff0*/  IADD3 R242, P1, R227, UR16, RZ ;  /* 0x00000010e3f27c10 */ /* 0x000fe2000ff3e0ff */
[----:B------:R-:W-:Y:S01]  /*4000*/  FFMA.FTZ R63, R63, R74, R177 ;  /* 0x0000004a3f3f7223 */ /* 0x000fe200000100b1 */
[----:B------:R-:W-:Y:S02]  /*4010*/  HADD2.F32 R74, -RZ, R122.H1_H1 ;  /* 0x3000007aff4a7230 */ /* 0x000fe40000004100 */
[----:B------:R-:W-:Y:S01]  /*4020*/  FFMA.FTZ R236, R60, R236, R19 ;  /* 0x000000ec3cec7223 */ /* 0x000fe20000010013 */
[----:B------:R-:W-:Y:S01]  /*4030*/  IADD3.X R243, R229, UR17, RZ, P1, !PT ;  /* 0x00000011e5f37c10 */ /* 0x000fe20008ffe4ff */
[----:B------:R-:W-:Y:S01]  /*4040*/  HADD2.F32 R238, -RZ, R118.H1_H1 ;  /* 0x30000076ffee7230 */ /* 0x000fe20000004100 */
[----:B------:R-:W-:Y:S01]  /*4050*/  SHF.L.U32 R227, R215, 0x4, RZ ;  /* 0x00000004d7e37819 */ /* 0x000fe200000006ff */
[----:B------:R-:W-:Y:S01]  /*4060*/  FFMA.FTZ R74, R218, R74, R23 ;  /* 0x0000004ada4a7223 */ /* 0x000fe20000010017 */
[----:B------:R-:W-:Y:S01]  /*4070*/  HADD2.F32 R240, -RZ, R117.H1_H1 ;  /* 0x30000075fff07230 */ /* 0x000fe20000004100 */
[----:B0-----:R-:W-:Y:S01]  /*4080*/  F2FP.F16.F32.PACK_AB R38, R73, R72 ;  /* 0x000000484926723e */ /* 0x001fe200000000ff */
[----:B------:R-:W-:-:S02]  /*4090*/  HADD2.F32 R36, -RZ, R101.H0_H0 ;  /* 0x20000065ff247230 */ /* 0x000fc40000004100 */
[----:B------:R-:W-:Y:S01]  /*40a0*/  FFMA.FTZ R238, R222, R238, R31 ;  /* 0x000000eedeee7223 */ /* 0x000fe2000001001f */
        /* <DEDUP_REMOVED lines=12> */
[----:B------:R-:W-:Y:S01]  /*4170*/  F2FP.F16.F32.PACK_AB R36, R77, R76 ;  /* 0x0000004c4d24723e */ /* 0x000fe200000000ff */
[----:B------:R-:W-:Y:S02]  /*4180*/  HADD2.F32 R73, -RZ, R119.H1_H1 ;  /* 0x30000077ff497230 */ /* 0x000fe40000004100 */
[----:B------:R-:W-:Y:S01]  /*4190*/  FFMA.FTZ R218, R218, R39, R180 ;  /* 0x00000027dada7223 */ /* 0x000fe200000100b4 */
[----:B------:R-:W-:Y:S01]  /*41a0*/  FFMA.FTZ R60, R60, R37, R176 ;  /* 0x000000253c3c7223 */ /* 0x000fe200000100b0 */
[----:B------:R-:W-:Y:S01]  /*41b0*/  HADD2.F32 R77, -RZ, R99.H1_H1 ;  /* 0x30000063ff4d7230 */ /* 0x000fe20000004100 */
[----:B------:R-:W-:Y:S01]  /*41c0*/  F2FP.F16.F32.PACK_AB R39, R42, R141 ;  /* 0x0000008d2a27723e */ /* 0x000fe200000000ff */
[----:B------:R-:W-:Y:S01]  /*41d0*/  HADD2.F32 R76, -RZ, R98.H0_H0 ;  /* 0x20000062ff4c7230 */ /* 0x000fe20000004100 */
[----:B------:R-:W-:Y:S01]  /*41e0*/  F2FP.F16.F32.PACK_AB R37, R78, R79 ;  /* 0x0000004f4e25723e */ /* 0x000fe200000000ff */
[----:B------:R-:W-:-:S02]  /*41f0*/  HADD2.F32 R79, -RZ, R118.H0_H0 ;  /* 0x20000076ff4f7230 */ /* 0x000fc40000004100 */
[C---:B------:R-:W-:Y:S01]  /*4200*/  FFMA.FTZ R73, R224.reuse, R73, R33 ;  /* 0x00000049e0497223 */ /* 0x040fe20000010021 */
[----:B------:R-:W-:Y:S01]  /*4210*/  FFMA.FTZ R224, R224, R77, R190 ;  /* 0x0000004de0e07223 */ /* 0x000fe200000100be */
[----:B------:R-:W-:Y:S01]  /*4220*/  HADD2.F32 R77, -RZ, R98.H1_H1 ;  /* 0x30000062ff4d7230 */ /* 0x000fe20000004100 */
[----:B------:R0:W-:Y:S01]  /*4230*/  STG.E.128 desc[UR4][R242.64], R36 ;  /* 0x00000024f2007986 */ /* 0x0001e2000c101d04 */
[C---:B------:R-:W-:Y:S01]  /*4240*/  FFMA.FTZ R79, R55.reuse, R79, R30 ;  /* 0x0000004f374f7223 */ /* 0x040fe2000001001e */
[----:B------:R-:W-:Y:S01]  /*4250*/  FFMA.FTZ R76, R55, R76, R185 ;  /* 0x0000004c374c7223 */ /* 0x000fe200000100b9 */
[----:B------:R-:W-:Y:S02]  /*4260*/  HADD2.F32 R55, -RZ, R116.H1_H1 ;  /* 0x30000074ff377230 */ /* 0x000fe40000004100 */
[----:B------:R-:W-:Y:S01]  /*4270*/  FFMA.FTZ R77, R222, R77, R188 ;  /* 0x0000004dde4d7223 */ /* 0x000fe200000100bc */
[----:B------:R-:W-:Y:S01]  /*4280*/  HADD2.F32 R142, -RZ, R124.H1_H1 ;  /* 0x3000007cff8e7230 */ /* 0x000fe20000004100 */
[----:B------:R-:W-:Y:S01]  /*4290*/  SHF.R.U32.HI R237, RZ, 0x1c, R215 ;  /* 0x0000001cffed7819 */ /* 0x000fe200000116d7 */
[----:B------:R-:W-:-:S02]  /*42a0*/  HADD2.F32 R78, -RZ, R115.H1_H1 ;  /* 0x30000073ff4e7230 */ /* 0x000fc40000004100 */
[----:B------:R-:W-:Y:S01]  /*42b0*/  FFMA.FTZ R55, R52, R55, R27 ;  /* 0x0000003734377223 */ /* 0x000fe2000001001b */
[----:B------:R-:W-:Y:S02]  /*42c0*/  HADD2.F32 R143, -RZ, R103.H1_H1 ;  /* 0x30000067ff8f7230 */ /* 0x000fe40000004100 */
[----:B------:R-:W-:Y:S01]  /*42d0*/  FFMA.FTZ R142, R68, R142, R11 ;  /* 0x0000008e448e7223 */ /* 0x000fe2000001000b */
[----:B------:R-:W-:Y:S02]  /*42e0*/  HADD2.F32 R229, -RZ, R114.H1_H1 ;  /* 0x30000072ffe57230 */ /* 0x000fe40000004100 */
[----:B------:R-:W-:Y:S01]  /*42f0*/  FFMA.FTZ R78, R230, R78, R149 ;  /* 0x0000004ee64e7223 */ /* 0x000fe20000010095 */
[----:B------:R-:W-:Y:S02]  /*4300*/  HADD2.F32 R215, -RZ, R94.H1_H1 ;  /* 0x3000005effd77230 */ /* 0x000fe40000004100 */
[----:B------:R-:W-:Y:S01]  /*4310*/  FFMA.FTZ R220, R220, R143, R182 ;  /* 0x0000008fdcdc7223 */ /* 0x000fe200000100b6 */
[----:B------:R-:W-:-:S02]  /*4320*/  HADD2.F32 R143, -RZ, R121.H0_H0 ;  /* 0x20000079ff8f7230 */ /* 0x000fc40000004100 */
[C---:B------:R-:W-:Y:S01]  /*4330*/  FFMA.FTZ R229, R226.reuse, R229, R147 ;  /* 0x000000e5e2e57223 */ /* 0x040fe20000010093 */
[----:B------:R-:W-:Y:S01]  /*4340*/  HADD2.F32 R72, -RZ, R119.H0_H0 ;  /* 0x20000077ff487230 */ /* 0x000fe20000004100 */
[----:B0-----:R-:W-:Y:S01]  /*4350*/  IADD3 R242, P1, R227, UR14, RZ ;  /* 0x0000000ee3f27c10 */ /* 0x001fe2000ff3e0ff */
[----:B------:R-:W-:Y:S02]  /*4360*/  HADD2.F32 R39, -RZ, R97.H1_H1 ;  /* 0x30000061ff277230 */ /* 0x000fe40000004100 */
[----:B------:R-:W-:Y:S01]  /*4370*/  FFMA.FTZ R226, R226, R215, R196 ;  /* 0x000000d7e2e27223 */ /* 0x000fe200000100c4 */
[----:B------:R-:W-:Y:S01]  /*4380*/  HADD2.F32 R36, -RZ, R116.H0_H0 ;  /* 0x20000074ff247230 */ /* 0x000fe20000004100 */
[----:B------:R-:W-:Y:S01]  /*4390*/  IADD3.X R243, R237, UR15, RZ, P1, !PT ;  /* 0x0000000fedf37c10 */ /* 0x000fe20008ffe4ff */
[--C-:B------:R-:W-:Y:S02]  /*43a0*/  HADD2.F32 R38, -RZ, R96.reuse.H0_H0 ;  /* 0x20000060ff267230 */ /* 0x100fe40000004100 */
[----:B------:R-:W-:Y:S01]  /*43b0*/  FFMA.FTZ R222, R54, R39, R186 ;  /* 0x0000002736de7223 */ /* 0x000fe200000100ba */
[----:B------:R-:W-:-:S02]  /*43c0*/  HADD2.F32 R37, -RZ, R96.H1_H1 ;  /* 0x30000060ff257230 */ /* 0x000fc40000004100 */
[C---:B------:R-:W-:Y:S01]  /*43d0*/  FFMA.FTZ R54, R59.reuse, R36, R26 ;  /* 0x000000243b367223 */ /* 0x040fe2000001001a */
[----:B------:R-:W-:Y:S02]  /*43e0*/  HADD2.F32 R36, -RZ, R95.H0_H0 ;  /* 0x2000005fff247230 */ /* 0x000fe40000004100 */
[----:B------:R-:W-:Y:S01]  /*43f0*/  FFMA.FTZ R141, R59, R38, R181 ;  /* 0x000000263b8d7223 */ /* 0x000fe200000100b5 */
[----:B------:R-:W-:Y:S02]  /*4400*/  HADD2.F32 R59, -RZ, R115.H0_H0 ;  /* 0x20000073ff3b7230 */ /* 0x000fe40000004100 */
[----:B------:R-:W-:Y:S01]  /*4410*/  FFMA.FTZ R52, R52, R37, R184 ;  /* 0x0000002534347223 */ /* 0x000fe200000100b8 */
[----:B------:R-:W-:Y:S01]  /*4420*/  HADD2.F32 R37, -RZ, R95.H1_H1 ;  /* 0x3000005fff257230 */ /* 0x000fe20000004100 */
[----:B------:R-:W-:Y:S01]  /*4430*/  F2FP.F16.F32.PACK_AB R38, R239, R140 ;  /* 0x0000008cef26723e */ /* 0x000fe200000000ff */
[----:B------:R-:W-:Y:S02]  /*4440*/  HADD2.F32 R42, -RZ, R99.H0_H0 ;  /* 0x20000063ff2a7230 */ /* 0x000fe40000004100 */
[C---:B------:R-:W-:Y:S01]  /*4450*/  FFMA.FTZ R59, R223.reuse, R59, R148 ;  /* 0x0000003bdf3b7223 */ /* 0x040fe20000010094 */
[----:B------:R-:W-:Y:S01]  /*4460*/  FFMA.FTZ R223, R223, R36, R195 ;  /* 0x00000024dfdf7223 */ /* 0x000fe200000100c3 */
[----:B------:R-:W-:Y:S01]  /*4470*/  FFMA.FTZ R230, R230, R37, R198 ;  /* 0x00000025e6e67223 */ /* 0x000fe200000100c6 */
[----:B------:R-:W-:Y:S01]  /*4480*/  F2FP.F16.F32.PACK_AB R36, R142, R41 ;  /* 0x000000298e24723e */ /* 0x000fe200000000ff */
[----:B------:R-:W-:Y:S01]  /*4490*/  FFMA.FTZ R143, R61, R143, R20 ;  /* 0x0000008f3d8f7223 */ /* 0x000fe20000010014 */
[----:B------:R-:W-:Y:S01]  /*44a0*/  F2FP.F16.F32.PACK_AB R37, R241, R70 ;  /* 0x00000046f125723e */ /* 0x000fe200000000ff */
[----:B------:R-:W-:Y:S01]  /*44b0*/  FFMA.FTZ R72, R49, R72, R32 ;  /* 0x0000004831487223 */ /* 0x000fe20000010020 */
[----:B------:R-:W-:Y:S01]  /*44c0*/  F2FP.F16.F32.PACK_AB R39, R235, R46 ;  /* 0x0000002eeb27723e */ /* 0x000fe200000000ff */
[----:B------:R-:W-:-:S02]  /*44d0*/  HADD2.F32 R235, -RZ, R112.H0_H0 ;  /* 0x20000070ffeb7230 */ /* 0x000fc40000004100 */
[----:B------:R-:W-:Y:S01]  /*44e0*/  FFMA.FTZ R61, R49, R42, R187 ;  /* 0x0000002a313d7223 */ /* 0x000fe200000100bb */
[----:B------:R-:W-:Y:S01]  /*44f0*/  HADD2.F32 R43, -RZ, R104.H1_H1 ;  /* 0x30000068ff2b7230 */ /* 0x000fe20000004100 */
[----:B------:R-:W-:Y:S01]  /*4500*/  F2FP.F16.F32.PACK_AB R47, R220, R47 ;  /* 0x0000002fdc2f723e */ /* 0x000fe200000000ff */
[----:B------:R0:W-:Y:S01]  /*4510*/  STG.E.128 desc[UR4][R242.64], R36 ;  /* 0x00000024f2007986 */ /* 0x0001e2000c101d04 */
[----:B------:R-:W-:Y:S02]  /*4520*/  HADD2.F32 R49, -RZ, R117.H0_H0 ;  /* 0x20000075ff317230 */ /* 0x000fe40000004100 */
[----:B------:R-:W-:Y:S01]  /*4530*/  FFMA.FTZ R235, R75, R235, R34 ;  /* 0x000000eb4beb7223 */ /* 0x000fe20000010022 */
[----:B------:R-:W-:Y:S02]  /*4540*/  HADD2.F32 R42, -RZ, R97.H0_H0 ;  /* 0x20000061ff2a7230 */ /* 0x000fe40000004100 */
[----:B------:R-:W-:Y:S01]  /*4550*/  FFMA.FTZ R68, R68, R43, R168 ;  /* 0x0000002b44447223 */ /* 0x000fe200000100a8 */
[----:B------:R-:W-:-:S02]  /*4560*/  HADD2.F32 R41, -RZ, R93.H1_H1 ;  /* 0x3000005dff297230 */ /* 0x000fc40000004100 */
[C---:B------:R-:W-:Y:S01]  /*4570*/  FFMA.FTZ R49, R53.reuse, R49, R28 ;  /* 0x0000003135317223 */ /* 0x040fe2000001001c */
[----:B------:R-:W-:Y:S02]  /*4580*/  HADD2.F32 R70, -RZ, R114.H0_H0 ;  /* 0x20000072ff467230 */ /* 0x000fe40000004100 */
[----:B------:R-:W-:Y:S01]  /*4590*/  FFMA.FTZ R53, R53, R42, R183 ;  /* 0x0000002a35357223 */ /* 0x000fe200000100b7 */
[----:B------:R-:W-:Y:S02]  /*45a0*/  HADD2.F32 R42, -RZ, R94.H0_H0 ;  /* 0x2000005eff2a7230 */ /* 0x000fe40000004100 */
[----:B------:R-:W-:Y:S01]  /*45b0*/  FFMA.FTZ R142, R50, R41, R194 ;  /* 0x00000029328e7223 */ /* 0x000fe200000100c2 */
[----:B------:R-:W-:Y:S02]  /*45c0*/  HADD2.F32 R41, -RZ, R136.H1_H1 ;  /* 0x30000088ff297230 */ /* 0x000fe40000004100 */
[----:B------:R-:W-:Y:S01]  /*45d0*/  FFMA.FTZ R70, R221, R70, R146 ;  /* 0x00000046dd467223 */ /* 0x000fe20000010092 */
[----:B------:R-:W-:-:S02]  /*45e0*/  HADD2.F32 R43, -RZ, R123.H0_H0 ;  /* 0x2000007bff2b7230 */ /* 0x000fc40000004100 */
[----:B------:R-:W-:Y:S01]  /*45f0*/  FFMA.FTZ R221, R221, R42, R193 ;  /* 0x0000002adddd7223 */ /* 0x000fe200000100c1 */
[----:B------:R-:W-:Y:S01]  /*4600*/  HADD2.F32 R233, -RZ, R113.H0_H0 ;  /* 0x20000071ffe97230 */ /* 0x000fe20000004100 */
[----:B------:R-:W-:Y:S01]  /*4610*/  F2FP.F16.F32.PACK_AB R46, R218, R63 ;  /* 0x0000003fda2e723e */ /* 0x000fe200000000ff */
[----:B------:R-:W-:Y:S01]  /*4620*/  HADD2.F32 R42, -RZ, R93.H0_H0 ;  /* 0x2000005dff2a7230 */ /* 0x000fe20000004100 */
[----:B0-----:R-:W-:Y:S01]  /*4630*/  F2FP.F16.F32.PACK_AB R39, R67, R40 ;  /* 0x000000284327723e */ /* 0x001fe200000000ff */
[----:B------:R-:W-:Y:S02]  /*4640*/  HADD2.F32 R36, -RZ, R92.H0_H0 ;  /* 0x2000005cff247230 */ /* 0x000fe40000004100 */
[----:B------:R-:W-:Y:S01]  /*4650*/  FFMA.FTZ R43, R249, R43, R24 ;  /* 0x0000002bf92b7223 */ /* 0x000fe20000010018 */
[----:B------:R-:W-:Y:S01]  /*4660*/  HADD2.F32 R38, -RZ, R139.H1_H1 ;  /* 0x3000008bff267230 */ /* 0x000fe20000004100 */
[----:B------:R-:W-:Y:S01]  /*4670*/  F2FP.F16.F32.PACK_AB R40, R236, R217 ;  /* 0x000000d9ec28723e */ /* 0x000fe200000000ff */
[----:B------:R-:W-:-:S02]  /*4680*/  HADD2.F32 R67, -RZ, R135.H0_H0 ;  /* 0x20000087ff437230 */ /* 0x000fc40000004100 */
[----:B------:R-:W-:Y:S01]  /*4690*/  FFMA.FTZ R215, R75, R36, R189 ;  /* 0x000000244bd77223 */ /* 0x000fe200000100bd */
[----:B------:R-:W-:Y:S02]  /*46a0*/  HADD2.F32 R36, -RZ, R139.H0_H0 ;  /* 0x2000008bff247230 */ /* 0x000fe40000004100 */
[----:B------:R-:W-:Y:S01]  /*46b0*/  FFMA.FTZ R75, R234, R38, R205 ;  /* 0x00000026ea4b7223 */ /* 0x000fe200000100cd */
[----:B------:R-:W-:Y:S01]  /*46c0*/  F2FP.F16.F32.PACK_AB R38, R65, R64 ;  /* 0x000000404126723e */ /* 0x000fe200000000ff */
[C---:B------:R-:W-:Y:S01]  /*46d0*/  FFMA.FTZ R67, R232.reuse, R67, R155 ;  /* 0x00000043e8437223 */ /* 0x040fe2000001009b */
[----:B------:R-:W-:Y:S02]  /*46e0*/  HADD2.F32 R64, -RZ, R132.H0_H0 ;  /* 0x20000084ff407230 */ /* 0x000fe40000004100 */
[----:B------:R-:W-:Y:S01]  /*46f0*/  FFMA.FTZ R232, R232, R36, R203 ;  /* 0x00000024e8e87223 */ /* 0x000fe200000100cb */
[----:B------:R-:W-:Y:S02]  /*4700*/  HADD2.F32 R36, -RZ, R136.H0_H0 ;  /* 0x20000088ff247230 */ /* 0x000fe40000004100 */
[----:B------:R-:W-:Y:S01]  /*4710*/  FFMA.FTZ R233, R219, R233, R144 ;  /* 0x000000e9dbe97223 */ /* 0x000fe20000010090 */
[----:B------:R-:W-:-:S02]  /*4720*/  HADD2.F32 R65, -RZ, R132.H1_H1 ;  /* 0x30000084ff417230 */ /* 0x000fc40000004100 */
[C---:B------:R-:W-:Y:S01]  /*4730*/  FFMA.FTZ R64, R225.reuse, R64, R150 ;  /* 0x00000040e1407223 */ /* 0x040fe20000010096 */
[----:B------:R-:W-:Y:S02]  /*4740*/  HADD2.F32 R37, -RZ, R92.H1_H1 ;  /* 0x3000005cff257230 */ /* 0x000fe40000004100 */
[----:B------:R-:W-:Y:S01]  /*4750*/  FFMA.FTZ R225, R225, R36, R197 ;  /* 0x00000024e1e17223 */ /* 0x000fe200000100c5 */
[----:B------:R-:W-:Y:S01]  /*4760*/  F2FP.F16.F32.PACK_AB R36, R68, R247 ;  /* 0x000000f74424723e */ /* 0x000fe200000000ff */
[----:B------:R-:W-:Y:S01]  /*4770*/  FFMA.FTZ R65, R228, R65, R151 ;  /* 0x00000041e4417223 */ /* 0x000fe20000010097 */
[----:B------:R-:W-:Y:S01]  /*4780*/  SHF.L.U32 R68, R214, 0x4, RZ ;  /* 0x00000004d6447819 */ /* 0x000fe200000006ff */
[----:B------:R-:W-:Y:S01]  /*4790*/  FFMA.FTZ R228, R228, R41, R200 ;  /* 0x00000029e4e47223 */ /* 0x000fe200000100c8 */
[----:B------:R-:W-:Y:S01]  /*47a0*/  F2FP.F16.F32.PACK_AB R41, R216, R143 ;  /* 0x0000008fd829723e */ /* 0x000fe200000000ff */
[----:B------:R-:W-:Y:S01]  /*47b0*/  FFMA.FTZ R242, R48, R37, R192 ;  /* 0x0000002530f27223 */ /* 0x000fe200000100c0 */
[----:B------:R-:W-:Y:S01]  /*47c0*/  IADD3 R216, P1, R227, UR16, RZ ;  /* 0x00000010e3d87c10 */ /* 0x000fe2000ff3e0ff */
[----:B------:R-:W-:Y:S01]  /*47d0*/  FFMA.FTZ R219, R219, R42, R191 ;  /* 0x0000002adbdb7223 */ /* 0x000fe200000100bf */
[----:B------:R-:W-:Y:S01]  /*47e0*/  SHF.R.U32.HI R214, RZ, 0x1c, R214 ;  /* 0x0000001cffd67819 */ /* 0x000fe200000116d6 */
[----:B------:R-:W-:Y:S01]  /*47f0*/  HADD2.F32 R244, -RZ, R113.H1_H1 ;  /* 0x30000071fff47230 */ /* 0x000fe20000004100 */
[C---:B------:R-:W-:Y:S01]  /*4800*/  IADD3 R236, P2, R68.reuse, UR14, RZ ;  /* 0x0000000e44ec7c10 */ /* 0x040fe2000ff5e0ff */
[----:B------:R-:W-:Y:S01]  /*4810*/  HADD2.F32 R246, -RZ, R112.H1_H1 ;  /* 0x30000070fff67230 */ /* 0x000fe20000004100 */
[----:B------:R-:W-:Y:S01]  /*4820*/  IADD3 R68, P4, R68, UR16, RZ ;  /* 0x0000001044447c10 */ /* 0x000fe2000ff9e0ff */
[----:B------:R-:W-:Y:S01]  /*4830*/  FFMA.FTZ R63, R138, R58, R153 ;  /* 0x0000003a8a3f7223 */ /* 0x000fe20000010099 */
[----:B------:R-:W-:Y:S01]  /*4840*/  F2FP.F16.F32.PACK_AB R37, R66, R71 ;  /* 0x000000474225723e */ /* 0x000fe200000000ff */
[----:B------:R-:W-:Y:S01]  /*4850*/  FFMA.FTZ R244, R50, R244, R145 ;  /* 0x000000f432f47223 */ /* 0x000fe20000010091 */
[----:B------:R-:W-:Y:S01]  /*4860*/  F2FP.F16.F32.PACK_AB R43, R44, R43 ;  /* 0x0000002b2c2b723e */ /* 0x000fe200000000ff */
[----:B------:R-:W-:Y:S01]  /*4870*/  FFMA.FTZ R246, R48, R246, R35 ;  /* 0x000000f630f67223 */ /* 0x000fe20000010023 */
[----:B------:R-:W-:Y:S01]  /*4880*/  IADD3.X R217, R237, UR17, RZ, P1, !PT ;  /* 0x00000011edd97c10 */ /* 0x000fe20008ffe4ff */
[----:B------:R-:W-:Y:S01]  /*4890*/  HADD2.F32 R140, -RZ, R135.H1_H1 ;  /* 0x30000087ff8c7230 */ /* 0x000fe20000004100 */
[----:B------:R-:W-:-:S02]  /*48a0*/  F2FP.F16.F32.PACK_AB R42, R74, R51 ;  /* 0x000000334a2a723e */ /* 0x000fc400000000ff */
[----:B------:R-:W-:Y:S01]  /*48b0*/  IADD3.X R237, R214, UR15, RZ, P2, !PT ;  /* 0x0000000fd6ed7c10 */ /* 0x000fe200097fe4ff */
[----:B------:R-:W-:Y:S01]  /*48c0*/  STG.E.128 desc[UR4][R216.64], R36 ;  /* 0x00000024d8007986 */ /* 0x000fe2000c101d04 */
[----:B------:R-:W-:Y:S01]  /*48d0*/  F2FP.F16.F32.PACK_AB R44, R60, R69 ;  /* 0x000000453c2c723e */ /* 0x000fe200000000ff */
[----:B------:R-:W-:Y:S01]  /*48e0*/  FFMA.FTZ R140, R234, R140, R157 ;  /* 0x0000008cea8c7223 */ /* 0x000fe2000001009d */
[----:B------:R-:W-:Y:S01]  /*48f0*/  F2FP.F16.F32.PACK_AB R45, R62, R45 ;  /* 0x0000002d3e2d723e */ /* 0x000fe200000000ff */
[----:B------:R-:W-:Y:S01]  /*4900*/  STG.E.128 desc[UR4][R236.64], R40 ;  /* 0x00000028ec007986 */ /* 0x000fe2000c101d04 */
[----:B------:R-:W-:Y:S01]  /*4910*/  IADD3.X R69, R214, UR17, RZ, P4, !PT ;  /* 0x00000011d6457c10 */ /* 0x000fe2000a7fe4ff */
[-C--:B------:R-:W-:Y:S01]  /*4920*/  FFMA.FTZ R62, R213, R56.reuse, R154 ;  /* 0x00000038d53e7223 */ /* 0x080fe2000001009a */
[----:B------:R-:W-:Y:S01]  /*4930*/  SHF.L.U32 R60, R210, 0x4, RZ ;  /* 0x00000004d23c7819 */ /* 0x000fe200000006ff */
[----:B------:R-:W-:Y:S01]  /*4940*/  FFMA.FTZ R56, R137, R56, R202 ;  /* 0x0000003889387223 */ /* 0x000fe200000100ca */
[----:B------:R-:W-:Y:S01]  /*4950*/  SHF.R.U32.HI R210, RZ, 0x1c, R210 ;  /* 0x0000001cffd27819 */ /* 0x000fe200000116d2 */
[----:B------:R0:W-:Y:S01]  /*4960*/  STG.E.128 desc[UR4][R68.64], R44 ;  /* 0x0000002c44007986 */ /* 0x0001e2000c101d04 */
[----:B------:R-:W-:-:S02]  /*4970*/  SHF.L.U32 R66, R212, 0x4, RZ ;  /* 0x00000004d4427819 */ /* 0x000fc400000006ff */
[----:B------:R-:W-:Y:S02]  /*4980*/  F2FP.F16.F32.PACK_AB R48, R55, R54 ;  /* 0x000000363730723e */ /* 0x000fe400000000ff */
[----:B------:R-:W-:Y:S02]  /*4990*/  F2FP.F16.F32.PACK_AB R49, R240, R49 ;  /* 0x00000031f031723e */ /* 0x000fe400000000ff */
[----:B------:R-:W-:Y:S02]  /*49a0*/  F2FP.F16.F32.PACK_AB R50, R238, R79 ;  /* 0x0000004fee32723e */ /* 0x000fe400000000ff */
[----:B------:R-:W-:Y:S02]  /*49b0*/  F2FP.F16.F32.PACK_AB R51, R73, R72 ;  /* 0x000000484933723e */ /* 0x000fe400000000ff */
[----:B------:R-:W-:Y:S02]  /*49c0*/  SHF.R.U32.HI R212, RZ, 0x1c, R212 ;  /* 0x0000001cffd47819 */ /* 0x000fe400000116d4 */
[----:B------:R-:W-:-:S02]  /*49d0*/  F2FP.F16.F32.PACK_AB R55, R224, R61 ;  /* 0x0000003de037723e */ /* 0x000fc400000000ff */
[----:B------:R-:W-:Y:S02]  /*49e0*/  F2FP.F16.F32.PACK_AB R54, R77, R76 ;  /* 0x0000004c4d36723e */ /* 0x000fe400000000ff */
[----:B------:R-:W-:Y:S02]  /*49f0*/  F2FP.F16.F32.PACK_AB R53, R222, R53 ;  /* 0x00000035de35723e */ /* 0x000fe400000000ff */
[C---:B0-----:R-:W-:Y:S02]  /*4a00*/  IADD3 R44, P1, R60.reuse, UR14, RZ ;  /* 0x0000000e3c2c7c10 */ /* 0x041fe4000ff3e0ff */
[----:B------:R-:W-:Y:S02]  /*4a10*/  IADD3 R60, P2, R60, UR16, RZ ;  /* 0x000000103c3c7c10 */ /* 0x000fe4000ff5e0ff */
[----:B------:R-:W-:Y:S02]  /*4a20*/  IADD3.X R45, R210, UR15, RZ, P1, !PT ;  /* 0x0000000fd22d7c10 */ /* 0x000fe40008ffe4ff */
[----:B------:R-:W-:-:S02]  /*4a30*/  IADD3 R46, P4, R66, UR14, RZ ;  /* 0x0000000e422e7c10 */ /* 0x000fc4000ff9e0ff */
[----:B------:R-:W-:Y:S01]  /*4a40*/  F2FP.F16.F32.PACK_AB R52, R52, R141 ;  /* 0x0000008d3434723e */ /* 0x000fe200000000ff */
[----:B------:R0:W-:Y:S01]  /*4a50*/  STG.E.128 desc[UR4][R44.64], R48 ;  /* 0x000000302c007986 */ /* 0x0001e2000c101d04 */
[----:B------:R-:W-:Y:S02]  /*4a60*/  IADD3.X R61, R210, UR17, RZ, P2, !PT ;  /* 0x00000011d23d7c10 */ /* 0x000fe400097fe4ff */
[----:B------:R-:W-:Y:S02]  /*4a70*/  F2FP.F16.F32.PACK_AB R36, R246, R235 ;  /* 0x000000ebf624723e */ /* 0x000fe400000000ff */
[----:B------:R-:W-:Y:S01]  /*4a80*/  F2FP.F16.F32.PACK_AB R37, R244, R233 ;  /* 0x000000e9f425723e */ /* 0x000fe200000000ff */
[----:B------:R1:W-:Y:S01]  /*4a90*/  STG.E.128 desc[UR4][R60.64], R52 ;  /* 0x000000343c007986 */ /* 0x0003e2000c101d04 */
[----:B------:R-:W-:Y:S02]  /*4aa0*/  F2FP.F16.F32.PACK_AB R38, R229, R70 ;  /* 0x00000046e526723e */ /* 0x000fe400000000ff */
[----:B------:R-:W-:Y:S01]  /*4ab0*/  F2FP.F16.F32.PACK_AB R39, R78, R59 ;  /* 0x0000003b4e27723e */ /* 0x000fe200000000ff */
[----:B------:R-:W-:Y:S01]  /*4ac0*/  HADD2.F32 R59, -RZ, R133.H0_H0 ;  /* 0x20000085ff3b7230 */ /* 0x000fe20000004100 */
[----:B------:R-:W-:-:S02]  /*4ad0*/  IADD3.X R47, R212, UR15, RZ, P4, !PT ;  /* 0x0000000fd42f7c10 */ /* 0x000fc4000a7fe4ff */
[----:B------:R-:W-:Y:S02]  /*4ae0*/  F2FP.F16.F32.PACK_AB R43, R230, R223 ;  /* 0x000000dfe62b723e */ /* 0x000fe400000000ff */
[----:B------:R-:W-:Y:S01]  /*4af0*/  FFMA.FTZ R59, R57, R59, R152 ;  /* 0x0000003b393b7223 */ /* 0x000fe20000010098 */
[----:B------:R2:W-:Y:S01]  /*4b00*/  STG.E.128 desc[UR4][R46.64], R36 ;  /* 0x000000242e007986 */ /* 0x0005e2000c101d04 */
[----:B------:R-:W-:Y:S01]  /*4b10*/  F2FP.F16.F32.PACK_AB R42, R226, R221 ;  /* 0x000000dde22a723e */ /* 0x000fe200000000ff */
[-C--:B0-----:R-:W-:Y:S01]  /*4b20*/  FFMA.FTZ R48, R211, R231.reuse, R156 ;  /* 0x000000e7d3307223 */ /* 0x081fe2000001009c */
[----:B------:R-:W-:Y:S01]  /*4b30*/  IADD3 R50, P1, R66, UR16, RZ ;  /* 0x0000001042327c10 */ /* 0x000fe2000ff3e0ff */
[----:B------:R-:W-:Y:S01]  /*4b40*/  FFMA.FTZ R231, R209, R231, R204 ;  /* 0x000000e7d1e77223 */ /* 0x000fe200000100cc */
[----:B------:R-:W-:Y:S02]  /*4b50*/  F2FP.F16.F32.PACK_AB R41, R142, R219 ;  /* 0x000000db8e29723e */ /* 0x000fe400000000ff */
[----:B------:R-:W-:-:S02]  /*4b60*/  F2FP.F16.F32.PACK_AB R40, R242, R215 ;  /* 0x000000d7f228723e */ /* 0x000fc400000000ff */
[----:B-1----:R-:W-:Y:S02]  /*4b70*/  SHF.L.U32 R52, R134, 0x4, RZ ;  /* 0x0000000486347819 */ /* 0x002fe400000006ff */
[----:B------:R-:W-:Y:S02]  /*4b80*/  SHF.R.U32.HI R134, RZ, 0x1c, R134 ;  /* 0x0000001cff867819 */ /* 0x000fe40000011686 */
[C---:B------:R-:W-:Y:S02]  /*4b90*/  IADD3 R54, P2, R52.reuse, UR14, RZ ;  /* 0x0000000e34367c10 */ /* 0x040fe4000ff5e0ff */
[----:B------:R-:W-:Y:S02]  /*4ba0*/  IADD3 R52, P4, R52, UR16, RZ ;  /* 0x0000001034347c10 */ /* 0x000fe4000ff9e0ff */
[----:B------:R-:W-:Y:S01]  /*4bb0*/  IADD3.X R51, R212, UR17, RZ, P1, !PT ;  /* 0x00000011d4337c10 */ /* 0x000fe20008ffe4ff */
[----:B--2---:R-:W-:Y:S01]  /*4bc0*/  FFMA.FTZ R38, R208, R58, R201 ;  /* 0x0000003ad0267223 */ /* 0x004fe200000100c9 */
[----:B------:R-:W-:Y:S01]  /*4bd0*/  F2FP.F16.F32.PACK_AB R46, R48, R63 ;  /* 0x0000003f302e723e */ /* 0x000fe200000000ff */
[----:B------:R-:W-:Y:S01]  /*4be0*/  FFMA.FTZ R37, R206, R57, R199 ;  /* 0x00000039ce257223 */ /* 0x000fe200000100c7 */
[----:B------:R-:W0:Y:S01]  /*4bf0*/  LDC.64 R48, c[0x0][0x210] ;  /* 0x00008400ff307b82 */ /* 0x000e220000000a00 */
[----:B------:R-:W-:Y:S01]  /*4c00*/  F2FP.F16.F32.PACK_AB R44, R65, R64 ;  /* 0x00000040412c723e */ /* 0x000fe200000000ff */
[----:B------:R1:W-:Y:S01]  /*4c10*/  STG.E.128 desc[UR4][R50.64], R40 ;  /* 0x0000002832007986 */ /* 0x0003e2000c101d04 */
[----:B------:R-:W-:-:S02]  /*4c20*/  F2FP.F16.F32.PACK_AB R45, R62, R59 ;  /* 0x0000003b3e2d723e */ /* 0x000fc400000000ff */
[----:B------:R-:W-:Y:S02]  /*4c30*/  F2FP.F16.F32.PACK_AB R47, R140, R67 ;  /* 0x000000438c2f723e */ /* 0x000fe400000000ff */
[----:B------:R-:W-:Y:S02]  /*4c40*/  IADD3.X R55, R134, UR15, RZ, P2, !PT ;  /* 0x0000000f86377c10 */ /* 0x000fe400097fe4ff */
[----:B------:R-:W-:Y:S02]  /*4c50*/  F2FP.F16.F32.PACK_AB R39, R75, R232 ;  /* 0x000000e84b27723e */ /* 0x000fe400000000ff */
[----:B------:R-:W-:Y:S01]  /*4c60*/  F2FP.F16.F32.PACK_AB R38, R231, R38 ;  /* 0x00000026e726723e */ /* 0x000fe200000000ff */
[----:B------:R1:W-:Y:S01]  /*4c70*/  STG.E.128 desc[UR4][R54.64], R44 ;  /* 0x0000002c36007986 */ /* 0x0003e2000c101d04 */
[----:B------:R-:W-:Y:S02]  /*4c80*/  F2FP.F16.F32.PACK_AB R37, R56, R37 ;  /* 0x000000253825723e */ /* 0x000fe400000000ff */
[----:B------:R-:W-:-:S02]  /*4c90*/  F2FP.F16.F32.PACK_AB R36, R228, R225 ;  /* 0x000000e1e424723e */ /* 0x000fc400000000ff */
[----:B------:R-:W-:-:S05]  /*4ca0*/  IADD3.X R53, R134, UR17, RZ, P4, !PT ;  /* 0x0000001186357c10 */ /* 0x000fca000a7fe4ff */
[----:B------:R1:W-:Y:S01]  /*4cb0*/  STG.E.128 desc[UR4][R52.64], R36 ;  /* 0x0000002434007986 */ /* 0x0003e2000c101d04 */
[----:B0-----:R-:W-:-:S04]  /*4cc0*/  LEA R207, R48, R207, 0x2 ;  /* 0x000000cf30cf7211 */ /* 0x001fc800078e10ff */
[----:B------:R-:W-:-:S13]  /*4cd0*/  ISETP.GE.AND P1, PT, R207, R49, PT ;  /* 0x00000031cf00720c */ /* 0x000fda0003f26270 */
[----:B-1----:R-:W-:Y:S05]  /*4ce0*/  @!P1 BRA `(.L_x_24260) ;  /* 0xffffffbc00c89947 */ /* 0x002fea000383ffff */
[----:B------:R-:W-:Y:S05]  /*4cf0*/  BSYNC B0 ;  /* 0x0000000000007941 */ /* 0x000fea0003800000 */
.L_x_24162:
[----:B------:R-:W-:Y:S05]  /*4d00*/  EXIT ;  /* 0x000000000000794d */ /* 0x000fea0003800000 */
.L_x_24259:
        /* <DEDUP_REMOVED lines=8> */
.L_x_24262:
[----:B------:R-:W-:Y:S05]  /*4d90*/  BSYNC B1 ;  /* 0x0000000000017941 */ /* 0x000fea0003800000 */
.L_x_24261:
        /* <DEDUP_REMOVED lines=10> */
.L_x_24263:
[----:B------:R-:W-:Y:S01]  /*4e40*/  HFMA2.MMA R227, -RZ, RZ, 0, 2.384185791015625e-07 ;  /* 0x00000004ffe37435 */ /* 0x000fe200000001ff */
[----:B------:R-:W-:-:S05]  /*4e50*/  MOV R218, R226 ;  /* 0x000000e200da7202 */ /* 0x000fca0000000f00 */
[----:B------:R-:W-:-:S05]  /*4e60*/  FADD.FTZ R222, R221, R218 ;  /* 0x000000daddde7221 */ /* 0x000fca0000010000 */
[----:B------:R-:W-:-:S07]  /*4e70*/  MOV R228, R222 ;  /* 0x000000de00e47202 */ /* 0x000fce0000000f00 */
[----:B------:R-:W-:Y:S05]  /*4e80*/  WARPSYNC.COLLECTIVE R225, `(.L_x_24264) ;  /* 0x00000000e1087348 */ /* 0x000fea0003c00000 */
[----:B------:R0:W1:Y:S02]  /*4e90*/  SHFL.BFLY P2, R226, R228, R227, R230 ;  /* 0x0c0000e3e4e27389 */ /* 0x00006400000400e6 */
[----:B01----:R-:W-:Y:S01]  /*4ea0*/  ENDCOLLECTIVE ;  /* 0x000000000000791b */ /* 0x003fe20003800000 */
.L_x_24264:
[----:B------:R-:W-:Y:S01]  /*4eb0*/  HFMA2.MMA R227, -RZ, RZ, 0, 4.76837158203125e-07 ;  /* 0x00000008ffe37435 */ /* 0x000fe200000001ff */
[----:B------:R-:W-:-:S05]  /*4ec0*/  MOV R217, R226 ;  /* 0x000000e200d97202 */ /* 0x000fca0000000f00 */
[----:B------:R-:W-:-:S05]  /*4ed0*/  FADD.FTZ R223, R222, R217 ;  /* 0x000000d9dedf7221 */ /* 0x000fca0000010000 */
[----:B------:R-:W-:-:S07]  /*4ee0*/  MOV R228, R223 ;  /* 0x000000df00e47202 */ /* 0x000fce0000000f00 */
[----:B------:R-:W-:Y:S05]  /*4ef0*/  WARPSYNC.COLLECTIVE R225, `(.L_x_24265) ;  /* 0x00000000e1087348 */ /* 0x000fea0003c00000 */
[----:B------:R0:W1:Y:S02]  /*4f00*/  SHFL.BFLY P2, R226, R228, R227, R230 ;  /* 0x0c0000e3e4e27389 */ /* 0x00006400000400e6 */
[----:B01----:R-:W-:Y:S01]  /*4f10*/  ENDCOLLECTIVE ;  /* 0x000000000000791b */ /* 0x003fe20003800000 */
.L_x_24265:
[----:B------:R-:W-:Y:S01]  /*4f20*/  HFMA2.MMA R227, -RZ, RZ, 0, 9.5367431640625e-07 ;  /* 0x00000010ffe37435 */ /* 0x000fe200000001ff */
[----:B------:R-:W-:-:S05]  /*4f30*/  MOV R218, R226 ;  /* 0x000000e200da7202 */ /* 0x000fca0000000f00 */
[----:B------:R-:W-:-:S05]  /*4f40*/  FADD.FTZ R224, R223, R218 ;  /* 0x000000dadfe07221 */ /* 0x000fca0000010000 */
[----:B------:R-:W-:-:S07]  /*4f50*/  MOV R228, R224 ;  /* 0x000000e000e47202 */ /* 0x000fce0000000f00 */
[----:B------:R-:W-:Y:S05]  /*4f60*/  WARPSYNC.COLLECTIVE R225, `(.L_x_24266) ;  /* 0x00000000e1087348 */ /* 0x000fea0003c00000 */
[----:B------:R0:W1:Y:S02]  /*4f70*/  SHFL.BFLY P2, R226, R228, R227, R230 ;  /* 0x0c0000e3e4e27389 */ /* 0x00006400000400e6 */
[----:B01----:R-:W-:Y:S01]  /*4f80*/  ENDCOLLECTIVE ;  /* 0x000000000000791b */ /* 0x003fe20003800000 */
.L_x_24266:
        /* <DEDUP_REMOVED lines=104> */
.L_x_24267:
[----:B------:R-:W-:Y:S01]  /*5610*/  HFMA2.MMA R227, -RZ, RZ, 0, 1.1920928955078125e-07 ;  /* 0x00000002ffe37435 */ /* 0x000fe200000001ff */
[----:B------:R-:W-:-:S05]  /*5620*/  MOV R220, R226 ;  /* 0x000000e200dc7202 */ /* 0x000fca0000000f00 */
[----:B------:R-:W-:-:S05]  /*5630*/  FADD.FTZ R220, R217, R220 ;  /* 0x000000dcd9dc7221 */ /* 0x000fca0000010000 */
[----:B------:R-:W-:-:S07]  /*5640*/  MOV R228, R220 ;  /* 0x000000dc00e47202 */ /* 0x000fce0000000f00 */
[----:B------:R-:W-:Y:S05]  /*5650*/  WARPSYNC.COLLECTIVE R225, `(.L_x_24268) ;  /* 0x00000000e1087348 */ /* 0x000fea0003c00000 */
[----:B------:R0:W1:Y:S02]  /*5660*/  SHFL.BFLY P2, R226, R228, R227, R230 ;  /* 0x0c0000e3e4e27389 */ /* 0x00006400000400e6 */
[----:B01----:R-:W-:Y:S01]  /*5670*/  ENDCOLLECTIVE ;  /* 0x000000000000791b */ /* 0x003fe20003800000 */
.L_x_24268:
[----:B------:R-:W-:Y:S01]  /*5680*/  HFMA2.MMA R227, -RZ, RZ, 0, 2.384185791015625e-07 ;  /* 0x00000004ffe37435 */ /* 0x000fe200000001ff */
[----:B------:R-:W-:-:S05]  /*5690*/  MOV R221, R226 ;  /* 0x000000e200dd7202 */ /* 0x000fca0000000f00 */
[----:B------:R-:W-:-:S05]  /*56a0*/  FADD.FTZ R221, R220, R221 ;  /* 0x000000dddcdd7221 */ /* 0x000fca0000010000 */
[----:B------:R-:W-:-:S07]  /*56b0*/  MOV R228, R221 ;  /* 0x000000dd00e47202 */ /* 0x000fce0000000f00 */
[----:B------:R-:W-:Y:S05]  /*56c0*/  WARPSYNC.COLLECTIVE R225, `(.L_x_24269) ;  /* 0x00000000e1087348 */ /* 0x000fea0003c00000 */
[----:B------:R0:W1:Y:S02]  /*56d0*/  SHFL.BFLY P2, R226, R228, R227, R230 ;  /* 0x0c0000e3e4e27389 */ /* 0x00006400000400e6 */
[----:B01----:R-:W-:Y:S01]  /*56e0*/  ENDCOLLECTIVE ;  /* 0x000000000000791b */ /* 0x003fe20003800000 */
.L_x_24269:
[----:B------:R-:W-:Y:S01]  /*56f0*/  HFMA2.MMA R227, -RZ, RZ, 0, 4.76837158203125e-07 ;  /* 0x00000008ffe37435 */ /* 0x000fe200000001ff */
[----:B------:R-:W-:-:S05]  /*5700*/  MOV R222, R226 ;  /* 0x000000e200de7202 */ /* 0x000fca0000000f00 */
[----:B------:R-:W-:-:S05]  /*5710*/  FADD.FTZ R222, R221, R222 ;  /* 0x000000deddde7221 */ /* 0x000fca0000010000 */
[----:B------:R-:W-:-:S07]  /*5720*/  MOV R228, R222 ;  /* 0x000000de00e47202 */ /* 0x000fce0000000f00 */
[----:B------:R-:W-:Y:S05]  /*5730*/  WARPSYNC.COLLECTIVE R225, `(.L_x_24270) ;  /* 0x00000000e1087348 */ /* 0x000fea0003c00000 */
[----:B------:R0:W1:Y:S02]  /*5740*/  SHFL.BFLY P2, R226, R228, R227, R230 ;  /* 0x0c0000e3e4e27389 */ /* 0x00006400000400e6 */
[----:B01----:R-:W-:Y:S01]  /*5750*/  ENDCOLLECTIVE ;  /* 0x000000000000791b */ /* 0x003fe20003800000 */
.L_x_24270:
[----:B------:R-:W-:Y:S01]  /*5760*/  HFMA2.MMA R227, -RZ, RZ, 0, 9.5367431640625e-07 ;  /* 0x00000010ffe37435 */ /* 0x000fe200000001ff */
[----:B------:R-:W-:-:S05]  /*5770*/  MOV R223, R226 ;  /* 0x000000e200df7202 */ /* 0x000fca0000000f00 */
[----:B------:R-:W-:-:S05]  /*5780*/  FADD.FTZ R223, R222, R223 ;  /* 0x000000dfdedf7221 */ /* 0x000fca0000010000 */
[----:B------:R-:W-:-:S07]  /*5790*/  MOV R228, R223 ;  /* 0x000000df00e47202 */ /* 0x000fce0000000f00 */
[----:B------:R-:W-:Y:S05]  /*57a0*/  WARPSYNC.COLLECTIVE R225, `(.L_x_24271) ;  /* 0x00000000e1087348 */ /* 0x000fea0003c00000 */
[----:B------:R0:W1:Y:S02]  /*57b0*/  SHFL.BFLY P2, R226, R228, R227, R230 ;  /* 0x0c0000e3e4e27389 */ /* 0x00006400000400e6 */
[----:B01----:R-:W-:Y:S01]  /*57c0*/  ENDCOLLECTIVE ;  /* 0x000000000000791b */ /* 0x003fe20003800000 */
.L_x_24271:
[----:B------:R-:W-:Y:S01]  /*57d0*/  MOV R224, R226 ;  /* 0x000000e200e07202 */ /* 0x000fe20000000f00 */
[----:B------:R-:W-:Y:S06]  /*57e0*/  BRA `(.L_x_24272) ;  /* 0xffffffdc00187947 */ /* 0x000fec000383ffff */
.L_x_24273:
        /* <DEDUP_REMOVED lines=9> */
.L_x_40157:


//--------------------- .text._ZN10layer_norm31ln_parallel_residual_fwd_kernelINS_13Kernel_traitsI6__halfS2_fS2_fjLj1536ELj1ELj4ELj1ELj16ENS_18Kernel_traits_baseILj1536ES2_S2_fS2_fjLj128EEEEELb0ELb1ELb0EEEvNS_9FwdParamsE --------------------------
	.section	.text._ZN10layer_norm31ln_parallel_residual_fwd_kernelINS_13Kernel_traitsI6__halfS2_fS2_fjLj1536ELj1ELj4ELj1ELj16ENS_18Kernel_traits_baseILj1536ES2_S2_fS2_fjLj128EEEEELb0ELb1ELb0EEEvNS_9FwdParamsE,"ax",@progbits
	.align	128
        .global         _ZN10layer_norm31ln_parallel_residual_fwd_kernelINS_13Kernel_traitsI6__halfS2_fS2_fjLj1536ELj1ELj4ELj1ELj16ENS_18Kernel_traits_baseILj1536ES2_S2_fS2_fjLj128EEEEELb0ELb1ELb0EEEvNS_9FwdParamsE
        .type           _ZN10layer_norm31ln_parallel_residual_fwd_kernelINS_13Kernel_traitsI6__halfS2_fS2_fjLj1536ELj1ELj4ELj1ELj16ENS_18Kernel_traits_baseILj1536ES2_S2_fS2_fjLj128EEEEELb0ELb1ELb0EEEvNS_9FwdParamsE,@function
        .size           _ZN10layer_norm31ln_parallel_residual_fwd_kernelINS_13Kernel_traitsI6__halfS2_fS2_fjLj1536ELj1ELj4ELj1ELj16ENS_18Kernel_traits_baseILj1536ES2_S2_fS2_fjLj128EEEEELb0ELb1ELb0EEEvNS_9FwdParamsE,(.L_x_40158 - _ZN10layer_norm31ln_parallel_residual_fwd_kernelINS_13Kernel_traitsI6__halfS2_fS2_fjLj1536ELj1ELj4ELj1ELj16ENS_18Kernel_traits_baseILj1536ES2_S2_fS2_fjLj128EEEEELb0ELb1ELb0EEEvNS_9FwdParamsE)
        .other          _ZN10layer_norm31ln_parallel_residual_fwd_kernelINS_13Kernel_traitsI6__halfS2_fS2_fjLj1536ELj1ELj4ELj1ELj16ENS_18Kernel_traits_baseILj1536ES2_S2_fS2_fjLj128EEEEELb0ELb1ELb0EEEvNS_9FwdParamsE,@"STO_CUDA_ENTRY STV_DEFAULT"
_ZN10layer_norm31ln_parallel_residual_fwd_kernelINS_13Kernel_traitsI6__halfS2_fS2_fjLj1536ELj1ELj4ELj1ELj16ENS_18Kernel_traits_baseILj1536ES2_S2_fS2_fjLj128EEEEELb0ELb1ELb0EEEvNS_9FwdParamsE:
.text._ZN10layer_norm31ln_parallel_residual_fwd_kernelINS_13Kernel_traitsI6__halfS2_fS2_fjLj1536ELj1ELj4ELj1ELj16ENS_18Kernel_traits_baseILj1536ES2_S2_fS2_fjLj128EEEEELb0ELb1ELb0EEEvNS_9FwdParamsE:
        /* <DEDUP_REMOVED lines=34> */
.L_x_24275:
[----:B------:R-:W-:Y:S05]  /*0220*/  BSYNC B0 ;  /* 0x0000000000007941 */ /* 0x000fea0003800000 */
.L_x_24274:
        /* <DEDUP_REMOVED lines=14> */
.L_x_24277:
[----:B------:R-:W-:Y:S05]  /*0310*/  BSYNC B0 ;  /* 0x0000000000007941 */ /* 0x000fea0003800000 */
.L_x_24276:
        /* <DEDUP_REMOVED lines=14> */
.L_x_24279:
[----:B------:R-:W-:Y:S05]  /*0400*/  BSYNC B0 ;  /* 0x0000000000007941 */ /* 0x000fea0003800000 */
.L_x_24278:
        /* <DEDUP_REMOVED lines=14> */
.L_x_24281:
[----:B------:R-:W-:Y:S05]  /*04f0*/  BSYNC B0 ;  /* 0x0000000000007941 */ /* 0x000fea0003800000 */
.L_x_24280:
        /* <DEDUP_REMOVED lines=14> */
.L_x_24283:
[----:B------:R-:W-:Y:S05]  /*05e0*/  BSYNC B0 ;  /* 0x0000000000007941 */ /* 0x000fea0003800000 */
.L_x_24282:
        /* <DEDUP_REMOVED lines=17> */
.L_x_24285:
[----:B------:R-:W-:Y:S05]  /*0700*/  BSYNC B0 ;  /* 0x0000000000007941 */ /* 0x000fea0003800000 */
.L_x_24284:
[----:B------:R-:W-:Y:S02]  /*0710*/  ULDC UR6, c[0x0][0x214] ;  /* 0x0000850000067ab9 */ /* 0x000fe40000000800 */
        /* <DEDUP_REMOVED lines=106> */
.L_x_24407:
        /* <DEDUP_REMOVED lines=28> */
.L_x_24288:
[----:B-----5:R-:W-:-:S05]  /*0f80*/  HADD2.F32 R61, -RZ, R48.H0_H0 ;  /* 0x20000030ff3d7230 */ /* 0x020fca0000004100 */
[----:B------:R-:W-:-:S04]  /*0f90*/  FADD.FTZ R60, R61, R60 ;  /* 0x0000003c3d3c7221 */ /* 0x000fc80000010000 */
[----:B------:R-:W-:-:S07]  /*0fa0*/  @P1 FADD.FTZ R60, R52, R60 ;  /* 0x0000003c343c1221 */ /* 0x000fce0000010000 */
.L_x_24289:
[----:B------:R-:W-:Y:S01]  /*0fb0*/  HADD2.F32 R61, -RZ, R64.H1_H1 ;  /* 0x30000040ff3d7230 */ /* 0x000fe20000004100 */
[----:B------:R-:W-:Y:S06]  /*0fc0*/  @P2 BRA `(.L_x_24290) ;  /* 0x00000000000c2947 */ /* 0x000fec0003800000 */
[----:B------:R-:W-:Y:S05]  /*0fd0*/  @!P1 BRA `(.L_x_24291) ;  /* 0x0000000000149947 */ /* 0x000fea0003800000 */
[----:B-----5:R-:W-:Y:S01]  /*0fe0*/  FADD.FTZ R61, R53, R61 ;  /* 0x0000003d353d7221 */ /* 0x020fe20000010000 */
[----:B------:R-:W-:Y:S06]  /*0ff0*/  BRA `(.L_x_24291) ;  /* 0x00000000000c7947 */ /* 0x000fec0003800000 */
.L_x_24290:
[----:B-----5:R-:W-:-:S05]  /*1000*/  HADD2.F32 R62, -RZ, R48.H1_H1 ;  /* 0x30000030ff3e7230 */ /* 0x020fca0000004100 */
[----:B------:R-:W-:-:S04]  /*1010*/  FADD.FTZ R61, R62, R61 ;  /* 0x0000003d3e3d7221 */ /* 0x000fc80000010000 */
[----:B------:R-:W-:-:S07]  /*1020*/  @P1 FADD.FTZ R61, R53, R61 ;  /* 0x0000003d353d1221 */ /* 0x000fce0000010000 */
.L_x_24291:
[----:B------:R-:W-:Y:S01]  /*1030*/  HADD2.F32 R62, -RZ, R65.H0_H0 ;  /* 0x20000041ff3e7230 */ /* 0x000fe20000004100 */
[----:B------:R-:W-:Y:S06]  /*1040*/  @P2 BRA `(.L_x_24292) ;  /* 0x00000000000c2947 */ /* 0x000fec0003800000 */
[----:B------:R-:W-:Y:S05]  /*1050*/  @!P1 BRA `(.L_x_24293) ;  /* 0x0000000000149947 */ /* 0x000fea0003800000 */
[----:B-----5:R-:W-:Y:S01]  /*1060*/  FADD.FTZ R62, R54, R62 ;  /* 0x0000003e363e7221 */ /* 0x020fe20000010000 */
[----:B------:R-:W-:Y:S06]  /*1070*/  BRA `(.L_x_24293) ;  /* 0x00000000000c7947 */ /* 0x000fec0003800000 */
.L_x_24292:
[----:B-----5:R-:W-:-:S05]  /*1080*/  HADD2.F32 R63, -RZ, R49.H0_H0 ;  /* 0x20000031ff3f7230 */ /* 0x020fca0000004100 */
[----:B------:R-:W-:-:S04]  /*1090*/  FADD.FTZ R62, R63, R62 ;  /* 0x0000003e3f3e7221 */ /* 0x000fc80000010000 */
[----:B------:R-:W-:-:S07]  /*10a0*/  @P1 FADD.FTZ R62, R54, R62 ;  /* 0x0000003e363e1221 */ /* 0x000fce0000010000 */
.L_x_24293:
[----:B------:R-:W-:Y:S01]  /*10b0*/  HADD2.F32 R63, -RZ, R65.H1_H1 ;  /* 0x30000041ff3f7230 */ /* 0x000fe20000004100 */
[----:B------:R-:W-:Y:S06]  /*10c0*/  @P2 BRA `(.L_x_24294) ;  /* 0x00000000000c2947 */ /* 0x000fec0003800000 */
[----:B------:R-:W-:Y:S05]  /*10d0*/  @!P1 BRA `(.L_x_24295) ;  /* 0x0000000000149947 */ /* 0x000fea0003800000 */
[----:B-----5:R-:W-:Y:S01]  /*10e0*/  FADD.FTZ R63, R55, R63 ;  /* 0x0000003f373f7221 */ /* 0x020fe20000010000 */
[----:B------:R-:W-:Y:S06]  /*10f0*/  BRA `(.L_x_24295) ;  /* 0x00000000000c7947 */ /* 0x000fec0003800000 */
.L_x_24294:
[----:B-----5:R-:W-:-:S05]  /*1100*/  HADD2.F32 R64, -RZ, R49.H1_H1 ;  /* 0x30000031ff407230 */ /* 0x020fca0000004100 */
[----:B------:R-:W-:-:S04]  /*1110*/  FADD.FTZ R63, R64, R63 ;  /* 0x0000003f403f7221 */ /* 0x000fc80000010000 */
[----:B------:R-:W-:-:S07]  /*1120*/  @P1 FADD.FTZ R63, R55, R63 ;  /* 0x0000003f373f1221 */ /* 0x000fce0000010000 */
.L_x_24295:
[----:B------:R-:W-:Y:S01]  /*1130*/  HADD2.F32 R64, -RZ, R66.H0_H0 ;  /* 0x20000042ff407230 */ /* 0x000fe20000004100 */
[----:B------:R-:W-:Y:S06]  /*1140*/  @P2 BRA `(.L_x_24296) ;  /* 0x00000000000c2947 */ /* 0x000fec0003800000 */
[----:B------:R-:W-:Y:S05]  /*1150*/  @!P1 BRA `(.L_x_24297) ;  /* 0x0000000000149947 */ /* 0x000fea0003800000 */
[----:B-----5:R-:W-:Y:S01]  /*1160*/  FADD.FTZ R64, R56, R64 ;  /* 0x0000004038407221 */ /* 0x020fe20000010000 */
[----:B------:R-:W-:Y:S06]  /*1170*/  BRA `(.L_x_24297) ;  /* 0x00000000000c7947 */ /* 0x000fec0003800000 */
.L_x_24296:
[----:B-----5:R-:W-:-:S05]  /*1180*/  HADD2.F32 R65, -RZ, R50.H0_H0 ;  /* 0x20000032ff417230 */ /* 0x020fca0000004100 */
[----:B------:R-:W-:-:S04]  /*1190*/  FADD.FTZ R64, R65, R64 ;  /* 0x0000004041407221 */ /* 0x000fc80000010000 */
[----:B------:R-:W-:-:S07]  /*11a0*/  @P1 FADD.FTZ R64, R56, R64 ;  /* 0x0000004038401221 */ /* 0x000fce0000010000 */
.L_x_24297:
[----:B------:R-:W-:Y:S01]  /*11b0*/  HADD2.F32 R65, -RZ, R66.H1_H1 ;  /* 0x30000042ff417230 */ /* 0x000fe20000004100 */
[----:B------:R-:W-:Y:S06]  /*11c0*/  @P2 BRA `(.L_x_24298) ;  /* 0x00000000000c2947 */ /* 0x000fec0003800000 */
[----:B------:R-:W-:Y:S05]  /*11d0*/  @!P1 BRA `(.L_x_24299) ;  /* 0x0000000000149947 */ /* 0x000fea0003800000 */
[----:B-----5:R-:W-:Y:S01]  /*11e0*/  FADD.FTZ R65, R57, R65 ;  /* 0x0000004139417221 */ /* 0x020fe20000010000 */
[----:B------:R-:W-:Y:S06]  /*11f0*/  BRA `(.L_x_24299) ;  /* 0x00000000000c7947 */ /* 0x000fec0003800000 */
.L_x_24298:
[----:B-----5:R-:W-:-:S05]  /*1200*/  HADD2.F32 R66, -RZ, R50.H1_H1 ;  /* 0x30000032ff427230 */ /* 0x020fca0000004100 */
[----:B------:R-:W-:-:S04]  /*1210*/  FADD.FTZ R65, R66, R65 ;  /* 0x0000004142417221 */ /* 0x000fc80000010000 */
[----:B------:R-:W-:-:S07]  /*1220*/  @P1 FADD.FTZ R65, R57, R65 ;  /* 0x0000004139411221 */ /* 0x000fce0000010000 */
.L_x_24299:
[----:B------:R-:W-:Y:S01]  /*1230*/  HADD2.F32 R66, -RZ, R67.H0_H0 ;  /* 0x20000043ff427230 */ /* 0x000fe20000004100 */
[----:B------:R-:W-:Y:S06]  /*1240*/  @P2 BRA `(.L_x_24300) ;  /* 0x00000000000c2947 */ /* 0x000fec0003800000 */
[----:B------:R-:W-:Y:S05]  /*1250*/  @!P1 BRA `(.L_x_24301) ;  /* 0x0000000000149947 */ /* 0x000fea0003800000 */
[----:B-----5:R-:W-:Y:S01]  /*1260*/  FADD.FTZ R66, R58, R66 ;  /* 0x000000423a427221 */ /* 0x020fe20000010000 */
[----:B------:R-:W-:Y:S06]  /*1270*/  BRA `(.L_x_24301) ;  /* 0x00000000000c7947 */ /* 0x000fec0003800000 */
.L_x_24300:
[----:B-----5:R-:W-:-:S05]  /*1280*/  HADD2.F32 R109, -RZ, R51.H0_H0 ;  /* 0x20000033ff6d7230 */ /* 0x020fca0000004100 */
[----:B------:R-:W-:-:S04]  /*1290*/  FADD.FTZ R66, R109, R66 ;  /* 0x000000426d427221 */ /* 0x000fc80000010000 */
[----:B------:R-:W-:-:S07]  /*12a0*/  @P1 FADD.FTZ R66, R58, R66 ;  /* 0x000000423a421221 */ /* 0x000fce0000010000 */
.L_x_24301:
[----:B------:R-:W-:Y:S01]  /*12b0*/  HADD2.F32 R67, -RZ, R67.H1_H1 ;  /* 0x30000043ff437230 */ /* 0x000fe20000004100 */
[----:B------:R-:W-:Y:S06]  /*12c0*/  @P2 BRA `(.L_x_24302) ;  /* 0x00000000000c2947 */ /* 0x000fec0003800000 */
[----:B------:R-:W-:Y:S05]  /*12d0*/  @!P1 BRA `(.L_x_24303) ;  /* 0x0000000000149947 */ /* 0x000fea0003800000 */
[----:B-----5:R-:W-:Y:S01]  /*12e0*/  FADD.FTZ R67, R59, R67 ;  /* 0x000000433b437221 */ /* 0x020fe20000010000 */
[----:B------:R-:W-:Y:S06]  /*12f0*/  BRA `(.L_x_24303) ;  /* 0x00000000000c7947 */ /* 0x000fec0003800000 */
.L_x_24302:
[----:B-----5:R-:W-:-:S05]  /*1300*/  HADD2.F32 R108, -RZ, R51.H1_H1 ;  /* 0x30000033ff6c7230 */ /* 0x020fca0000004100 */
[----:B------:R-:W-:-:S04]  /*1310*/  FADD.FTZ R67, R108, R67 ;  /* 0x000000436c437221 */ /* 0x000fc80000010000 */
[----:B------:R-:W-:-:S07]  /*1320*/  @P1 FADD.FTZ R67, R59, R67 ;  /* 0x000000433b431221 */ /* 0x000fce0000010000 */
.L_x_24303:
[C---:B------:R-:W-:Y:S02]  /*1330*/  LEA R108, P1, R167.reuse, UR10, 0x5 ;  /* 0x0000000aa76c7c11 */ /* 0x040fe4000f8228ff */
[C---:B------:R-:W-:Y:S02]  /*1340*/  IADD3 R111, R167.reuse, 0x20, RZ ;  /* 0x00000020a76f7810 */ /* 0x040fe40007ffe0ff */
[----:B------:R-:W-:-:S05]  /*1350*/  LEA.HI.X R109, R167, UR11, RZ, 0x5, P1 ;  /* 0x0000000ba76d7c11 */ /* 0x000fca00088f2cff */
[----:B------:R0:W-:Y:S04]  /*1360*/  STG.E.128 desc[UR4][R108.64], R60 ;  /* 0x0000003c6c007986 */ /* 0x0001e8000c101d04 */
[----:B------:R0:W-:Y:S02]  /*1370*/  STG.E.128 desc[UR4][R108.64+0x10], R64 ;  /* 0x000010406c007986 */ /* 0x0001e4000c101d04 */
.L_x_24287:
[----:B------:R-:W-:Y:S05]  /*1380*/  BSYNC B0 ;  /* 0x0000000000007941 */ /* 0x000fea0003800000 */
.L_x_24286:
        /* <DEDUP_REMOVED lines=24> */
.L_x_24306:
[----:B-----5:R-:W-:-:S05]  /*1510*/  HADD2.F32 R69, -RZ, R48.H0_H0 ;  /* 0x20000030ff457230 */ /* 0x020fca0000004100 */
[----:B------:R-:W-:-:S04]  /*1520*/  FADD.FTZ R68, R69, R68 ;  /* 0x0000004445447221 */ /* 0x000fc80000010000 */
[----:B------:R-:W-:-:S07]  /*1530*/  @P1 FADD.FTZ R68, R52, R68 ;  /* 0x0000004434441221 */ /* 0x000fce0000010000 */
.L_x_24307:
[----:B------:R-:W-:Y:S01]  /*1540*/  HADD2.F32 R69, -RZ, R72.H1_H1 ;  /* 0x30000048ff457230 */ /* 0x000fe20000004100 */
[----:B------:R-:W-:Y:S06]  /*1550*/  @P2 BRA `(.L_x_24308) ;  /* 0x00000000000c2947 */ /* 0x000fec0003800000 */
[----:B------:R-:W-:Y:S05]  /*1560*/  @!P1 BRA `(.L_x_24309) ;  /* 0x0000000000149947 */ /* 0x000fea0003800000 */
[----:B-----5:R-:W-:Y:S01]  /*1570*/  FADD.FTZ R69, R53, R69 ;  /* 0x0000004535457221 */ /* 0x020fe20000010000 */
[----:B------:R-:W-:Y:S06]  /*1580*/  BRA `(.L_x_24309) ;  /* 0x00000000000c7947 */ /* 0x000fec0003800000 */
.L_x_24308:
[----:B-----5:R-:W-:-:S05]  /*1590*/  HADD2.F32 R70, -RZ, R48.H1_H1 ;  /* 0x30000030ff467230 */ /* 0x020fca0000004100 */
[----:B------:R-:W-:-:S04]  /*15a0*/  FADD.FTZ R69, R70, R69 ;  /* 0x0000004546457221 */ /* 0x000fc80000010000 */
[----:B------:R-:W-:-:S07]  /*15b0*/  @P1 FADD.FTZ R69, R53, R69 ;  /* 0x0000004535451221 */ /* 0x000fce0000010000 */
.L_x_24309:
[----:B------:R-:W-:Y:S01]  /*15c0*/  HADD2.F32 R70, -RZ, R73.H0_H0 ;  /* 0x20000049ff467230 */ /* 0x000fe20000004100 */
[----:B------:R-:W-:Y:S06]  /*15d0*/  @P2 BRA `(.L_x_24310) ;  /* 0x00000000000c2947 */ /* 0x000fec0003800000 */
[----:B------:R-:W-:Y:S05]  /*15e0*/  @!P1 BRA `(.L_x_24311) ;  /* 0x0000000000149947 */ /* 0x000fea0003800000 */
[----:B-----5:R-:W-:Y:S01]  /*15f0*/  FADD.FTZ R70, R54, R70 ;  /* 0x0000004636467221 */ /* 0x020fe20000010000 */
[----:B------:R-:W-:Y:S06]  /*1600*/  BRA `(.L_x_24311) ;  /* 0x00000000000c7947 */ /* 0x000fec0003800000 */
.L_x_24310:
[----:B-----5:R-:W-:-:S05]  /*1610*/  HADD2.F32 R71, -RZ, R49.H0_H0 ;  /* 0x20000031ff477230 */ /* 0x020fca0000004100 */
[----:B------:R-:W-:-:S04]  /*1620*/  FADD.FTZ R70, R71, R70 ;  /* 0x0000004647467221 */ /* 0x000fc80000010000 */
[----:B------:R-:W-:-:S07]  /*1630*/  @P1 FADD.FTZ R70, R54, R70 ;  /* 0x0000004636461221 */ /* 0x000fce0000010000 */
.L_x_24311:
[----:B------:R-:W-:Y:S01]  /*1640*/  HADD2.F32 R71, -RZ, R73.H1_H1 ;  /* 0x30000049ff477230 */ /* 0x000fe20000004100 */
[----:B------:R-:W-:Y:S06]  /*1650*/  @P2 BRA `(.L_x_24312) ;  /* 0x00000000000c2947 */ /* 0x000fec0003800000 */
[----:B------:R-:W-:Y:S05]  /*1660*/  @!P1 BRA `(.L_x_24313) ;  /* 0x0000000000149947 */ /* 0x000fea0003800000 */
[----:B-----5:R-:W-:Y:S01]  /*1670*/  FADD.FTZ R71, R55, R71 ;  /* 0x0000004737477221 */ /* 0x020fe20000010000 */
[----:B------:R-:W-:Y:S06]  /*1680*/  BRA `(.L_x_24313) ;  /* 0x00000000000c7947 */ /* 0x000fec0003800000 */
.L_x_24312:
[----:B-----5:R-:W-:-:S05]  /*1690*/  HADD2.F32 R72, -RZ, R49.H1_H1 ;  /* 0x30000031ff487230 */ /* 0x020fca0000004100 */
[----:B------:R-:W-:-:S04]  /*16a0*/  FADD.FTZ R71, R72, R71 ;  /* 0x0000004748477221 */ /* 0x000fc80000010000 */
[----:B------:R-:W-:-:S07]  /*16b0*/  @P1 FADD.FTZ R71, R55, R71 ;  /* 0x0000004737471221 */ /* 0x000fce0000010000 */
.L_x_24313:
[----:B------:R-:W-:Y:S01]  /*16c0*/  HADD2.F32 R72, -RZ, R74.H0_H0 ;  /* 0x2000004aff487230 */ /* 0x000fe20000004100 */
[----:B------:R-:W-:Y:S06]  /*16d0*/  @P2 BRA `(.L_x_24314) ;  /* 0x00000000000c2947 */ /* 0x000fec0003800000 */
[----:B------:R-:W-:Y:S05]  /*16e0*/  @!P1 BRA `(.L_x_24315) ;  /* 0x0000000000149947 */ /* 0x000fea0003800000 */
[----:B-----5:R-:W-:Y:S01]  /*16f0*/  FADD.FTZ R72, R56, R72 ;  /* 0x0000004838487221 */ /* 0x020fe20000010000 */
[----:B------:R-:W-:Y:S06]  /*1700*/  BRA `(.L_x_24315) ;  /* 0x00000000000c7947 */ /* 0x000fec0003800000 */
.L_x_24314:
[----:B-----5:R-:W-:-:S05]  /*1710*/  HADD2.F32 R73, -RZ, R50.H0_H0 ;  /* 0x20000032ff497230 */ /* 0x020fca0000004100 */
[----:B------:R-:W-:-:S04]  /*1720*/  FADD.FTZ R72, R73, R72 ;  /* 0x0000004849487221 */ /* 0x000fc80000010000 */
[----:B------:R-:W-:-:S07]  /*1730*/  @P1 FADD.FTZ R72, R56, R72 ;  /* 0x0000004838481221 */ /* 0x000fce0000010000 */
.L_x_24315:
[----:B------:R-:W-:Y:S01]  /*1740*/  HADD2.F32 R73, -RZ, R74.H1_H1 ;  /* 0x3000004aff497230 */ /* 0x000fe20000004100 */
[----:B------:R-:W-:Y:S06]  /*1750*/  @P2 BRA `(.L_x_24316) ;  /* 0x00000000000c2947 */ /* 0x000fec0003800000 */
[----:B------:R-:W-:Y:S05]  /*1760*/  @!P1 BRA `(.L_x_24317) ;  /* 0x0000000000149947 */ /* 0x000fea0003800000 */
[----:B-----5:R-:W-:Y:S01]  /*1770*/  FADD.FTZ R73, R57, R73 ;  /* 0x0000004939497221 */ /* 0x020fe20000010000 */
[----:B------:R-:W-:Y:S06]  /*1780*/  BRA `(.L_x_24317) ;  /* 0x00000000000c7947 */ /* 0x000fec0003800000 */
.L_x_24316:
[----:B-----5:R-:W-:-:S05]  /*1790*/  HADD2.F32 R74, -RZ, R50.H1_H1 ;  /* 0x30000032ff4a7230 */ /* 0x020fca0000004100 */
[----:B------:R-:W-:-:S04]  /*17a0*/  FADD.FTZ R73, R74, R73 ;  /* 0x000000494a497221 */ /* 0x000fc80000010000 */
[----:B------:R-:W-:-:S07]  /*17b0*/  @P1 FADD.FTZ R73, R57, R73 ;  /* 0x0000004939491221 */ /* 0x000fce0000010000 */
.L_x_24317:
[----:B------:R-:W-:Y:S01]  /*17c0*/  HADD2.F32 R74, -RZ, R75.H0_H0 ;  /* 0x2000004bff4a7230 */ /* 0x000fe20000004100 */
[----:B------:R-:W-:Y:S06]  /*17d0*/  @P2 BRA `(.L_x_24318) ;  /* 0x00000000000c2947 */ /* 0x000fec0003800000 */
[----:B------:R-:W-:Y:S05]  /*17e0*/  @!P1 BRA `(.L_x_24319) ;  /* 0x0000000000149947 */ /* 0x000fea0003800000 */
[----:B-----5:R-:W-:Y:S01]  /*17f0*/  FADD.FTZ R74, R58, R74 ;  /* 0x0000004a3a4a7221 */ /* 0x020fe20000010000 */
[----:B------:R-:W-:Y:S06]  /*1800*/  BRA `(.L_x_24319) ;  /* 0x00000000000c7947 */ /* 0x000fec0003800000 */
.L_x_24318:
[----:B-----5:R-:W-:-:S05]  /*1810*/  HADD2.F32 R109, -RZ, R51.H0_H0 ;  /* 0x20000033ff6d7230 */ /* 0x020fca0000004100 */
[----:B------:R-:W-:-:S04]  /*1820*/  FADD.FTZ R74, R109, R74 ;  /* 0x0000004a6d4a7221 */ /* 0x000fc80000010000 */
[----:B------:R-:W-:-:S07]  /*1830*/  @P1 FADD.FTZ R74, R58, R74 ;  /* 0x0000004a3a4a1221 */ /* 0x000fce0000010000 */
.L_x_24319:
[----:B------:R-:W-:Y:S01]  /*1840*/  HADD2.F32 R75, -RZ, R75.H1_H1 ;  /* 0x3000004bff4b7230 */ /* 0x000fe20000004100 */
[----:B------:R-:W-:Y:S06]  /*1850*/  @P2 BRA `(.L_x_24320) ;  /* 0x00000000000c2947 */ /* 0x000fec0003800000 */
[----:B------:R-:W-:Y:S05]  /*1860*/  @!P1 BRA `(.L_x_24321) ;  /* 0x0000000000149947 */ /* 0x000fea0003800000 */
[----:B-----5:R-:W-:Y:S01]  /*1870*/  FADD.FTZ R75, R59, R75 ;  /* 0x0000004b3b4b7221 */ /* 0x020fe20000010000 */
[----:B------:R-:W-:Y:S06]  /*1880*/  BRA `(.L_x_24321) ;  /* 0x00000000000c7947 */ /* 0x000fec0003800000 */
.L_x_24320:
[----:B-----5:R-:W-:-:S05]  /*1890*/  HADD2.F32 R108, -RZ, R51.H1_H1 ;  /* 0x30000033ff6c7230 */ /* 0x020fca0000004100 */
[----:B------:R-:W-:-:S04]  /*18a0*/  FADD.FTZ R75, R108, R75 ;  /* 0x0000004b6c4b7221 */ /* 0x000fc80000010000 */
[----:B------:R-:W-:-:S07]  /*18b0*/  @P1 FADD.FTZ R75, R59, R75 ;  /* 0x0000004b3b4b1221 */ /* 0x000fce0000010000 */
.L_x_24321:
[----:B------:R-:W-:-:S04]  /*18c0*/  LEA R108, P1, R111, UR10, 0x5 ;  /* 0x0000000a6f6c7c11 */ /* 0x000fc8000f8228ff */
[C---:B------:R-:W-:Y:S02]  /*18d0*/  LEA.HI.X R109, R111.reuse, UR11, RZ, 0x5, P1 ;  /* 0x0000000b6f6d7c11 */ /* 0x040fe400088f2cff */
[----:B------:R-:W-:-:S03]  /*18e0*/  IADD3 R111, R111, 0x20, RZ ;  /* 0x000000206f6f7810 */ /* 0x000fc60007ffe0ff */
[----:B------:R1:W-:Y:S04]  /*18f0*/  STG.E.128 desc[UR4][R108.64], R68 ;  /* 0x000000446c007986 */ /* 0x0003e8000c101d04 */
[----:B------:R1:W-:Y:S02]  /*1900*/  STG.E.128 desc[UR4][R108.64+0x10], R72 ;  /* 0x000010486c007986 */ /* 0x0003e4000c101d04 */
.L_x_24305:
[----:B------:R-:W-:Y:S05]  /*1910*/  BSYNC B0 ;  /* 0x0000000000007941 */ /* 0x000fea0003800000 */
.L_x_24304:
        /* <DEDUP_REMOVED lines=24> */
.L_x_24324:
[----:B-----5:R-:W-:-:S05]  /*1aa0*/  HADD2.F32 R77, -RZ, R48.H0_H0 ;  /* 0x20000030ff4d7230 */ /* 0x020fca0000004100 */
[----:B------:R-:W-:-:S04]  /*1ab0*/  FADD.FTZ R76, R77, R76 ;  /* 0x0000004c4d4c7221 */ /* 0x000fc80000010000 */
[----:B------:R-:W-:-:S07]  /*1ac0*/  @P1 FADD.FTZ R76, R52, R76 ;  /* 0x0000004c344c1221 */ /* 0x000fce0000010000 */
.L_x_24325:
[----:B------:R-:W-:Y:S01]  /*1ad0*/  HADD2.F32 R77, -RZ, R80.H1_H1 ;  /* 0x30000050ff4d7230 */ /* 0x000fe20000004100 */
[----:B------:R-:W-:Y:S06]  /*1ae0*/  @P2 BRA `(.L_x_24326) ;  /* 0x00000000000c2947 */ /* 0x000fec0003800000 */
[----:B------:R-:W-:Y:S05]  /*1af0*/  @!P1 BRA `(.L_x_24327) ;  /* 0x0000000000149947 */ /* 0x000fea0003800000 */
[----:B-----5:R-:W-:Y:S01]  /*1b00*/  FADD.FTZ R77, R53, R77 ;  /* 0x0000004d354d7221 */ /* 0x020fe20000010000 */
[----:B------:R-:W-:Y:S06]  /*1b10*/  BRA `(.L_x_24327) ;  /* 0x00000000000c7947 */ /* 0x000fec0003800000 */
.L_x_24326:
[----:B-----5:R-:W-:-:S05]  /*1b20*/  HADD2.F32 R78, -RZ, R48.H1_H1 ;  /* 0x30000030ff4e7230 */ /* 0x020fca0000004100 */
[----:B------:R-:W-:-:S04]  /*1b30*/  FADD.FTZ R77, R78, R77 ;  /* 0x0000004d4e4d7221 */ /* 0x000fc80000010000 */
[----:B------:R-:W-:-:S07]  /*1b40*/  @P1 FADD.FTZ R77, R53, R77 ;  /* 0x0000004d354d1221 */ /* 0x000fce0000010000 */
.L_x_24327:
[----:B------:R-:W-:Y:S01]  /*1b50*/  HADD2.F32 R78, -RZ, R81.H0_H0 ;  /* 0x20000051ff4e7230 */ /* 0x000fe20000004100 */
[----:B------:R-:W-:Y:S06]  /*1b60*/  @P2 BRA `(.L_x_24328) ;  /* 0x00000000000c2947 */ /* 0x000fec0003800000 */
[----:B------:R-:W-:Y:S05]  /*1b70*/  @!P1 BRA `(.L_x_24329) ;  /* 0x0000000000149947 */ /* 0x000fea0003800000 */
[----:B-----5:R-:W-:Y:S01]  /*1b80*/  FADD.FTZ R78, R54, R78 ;  /* 0x0000004e364e7221 */ /* 0x020fe20000010000 */
[----:B------:R-:W-:Y:S06]  /*1b90*/  BRA `(.L_x_24329) ;  /* 0x00000000000c7947 */ /* 0x000fec0003800000 */
.L_x_24328:
[----:B-----5:R-:W-:-:S05]  /*1ba0*/  HADD2.F32 R79, -RZ, R49.H0_H0 ;  /* 0x20000031ff4f7230 */ /* 0x020fca0000004100 */
[----:B------:R-:W-:-:S04]  /*1bb0*/  FADD.FTZ R78, R79, R78 ;  /* 0x0000004e4f4e7221 */ /* 0x000fc80000010000 */
[----:B------:R-:W-:-:S07]  /*1bc0*/  @P1 FADD.FTZ R78, R54, R78 ;  /* 0x0000004e364e1221 */ /* 0x000fce0000010000 */
.L_x_24329:
[----:B------:R-:W-:Y:S01]  /*1bd0*/  HADD2.F32 R79, -RZ, R81.H1_H1 ;  /* 0x30000051ff4f7230 */ /* 0x000fe20000004100 */
[----:B------:R-:W-:Y:S06]  /*1be0*/  @P2 BRA `(.L_x_24330) ;  /* 0x00000000000c2947 */ /* 0x000fec0003800000 */
[----:B------:R-:W-:Y:S05]  /*1bf0*/  @!P1 BRA `(.L_x_24331) ;  /* 0x0000000000149947 */ /* 0x000fea0003800000 */
[----:B-----5:R-:W-:Y:S01]  /*1c00*/  FADD.FTZ R79, R55, R79 ;  /* 0x0000004f374f7221 */ /* 0x020fe20000010000 */
[----:B------:R-:W-:Y:S06]  /*1c10*/  BRA `(.L_x_24331) ;  /* 0x00000000000c7947 */ /* 0x000fec0003800000 */
.L_x_24330:
[----:B-----5:R-:W-:-:S05]  /*1c20*/  HADD2.F32 R80, -RZ, R49.H1_H1 ;  /* 0x30000031ff507230 */ /* 0x020fca0000004100 */
[----:B------:R-:W-:-:S04]  /*1c30*/  FADD.FTZ R79, R80, R79 ;  /* 0x0000004f504f7221 */ /* 0x000fc80000010000 */
[----:B------:R-:W-:-:S07]  /*1c40*/  @P1 FADD.FTZ R79, R55, R79 ;  /* 0x0000004f374f1221 */ /* 0x000fce0000010000 */
.L_x_24331:
[----:B------:R-:W-:Y:S01]  /*1c50*/  HADD2.F32 R80, -RZ, R82.H0_H0 ;  /* 0x20000052ff507230 */ /* 0x000fe20000004100 */
[----:B------:R-:W-:Y:S06]  /*1c60*/  @P2 BRA `(.L_x_24332) ;  /* 0x00000000000c2947 */ /* 0x000fec0003800000 */
[----:B------:R-:W-:Y:S05]  /*1c70*/  @!P1 BRA `(.L_x_24333) ;  /* 0x0000000000149947 */ /* 0x000fea0003800000 */
[----:B-----5:R-:W-:Y:S01]  /*1c80*/  FADD.FTZ R80, R56, R80 ;  /* 0x0000005038507221 */ /* 0x020fe20000010000 */
[----:B------:R-:W-:Y:S06]  /*1c90*/  BRA `(.L_x_24333) ;  /* 0x00000000000c7947 */ /* 0x000fec0003800000 */
.L_x_24332:
[----:B-----5:R-:W-:-:S05]  /*1ca0*/  HADD2.F32 R81, -RZ, R50.H0_H0 ;  /* 0x20000032ff517230 */ /* 0x020fca0000004100 */
[----:B------:R-:W-:-:S04]  /*1cb0*/  FADD.FTZ R80, R81, R80 ;  /* 0x0000005051507221 */ /* 0x000fc80000010000 */
[----:B------:R-:W-:-:S07]  /*1cc0*/  @P1 FADD.FTZ R80, R56, R80 ;  /* 0x0000005038501221 */ /* 0x000fce0000010000 */
.L_x_24333:
[----:B------:R-:W-:Y:S01]  /*1cd0*/  HADD2.F32 R81, -RZ, R82.H1_H1 ;  /* 0x30000052ff517230 */ /* 0x000fe20000004100 */
[----:B------:R-:W-:Y:S06]  /*1ce0*/  @P2 BRA `(.L_x_24334) ;  /* 0x00000000000c2947 */ /* 0x000fec0003800000 */
[----:B------:R-:W-:Y:S05]  /*1cf0*/  @!P1 BRA `(.L_x_24335) ;  /* 0x0000000000149947 */ /* 0x000fea0003800000 */
[----:B-----5:R-:W-:Y:S01]  /*1d00*/  FADD.FTZ R81, R57, R81 ;  /* 0x0000005139517221 */ /* 0x020fe20000010000 */
[----:B------:R-:W-:Y:S06]  /*1d10*/  BRA `(.L_x_24335) ;  /* 0x00000000000c7947 */ /* 0x000fec0003800000 */
.L_x_24334:
[----:B-----5:R-:W-:-:S05]  /*1d20*/  HADD2.F32 R82, -RZ, R50.H1_H1 ;  /* 0x30000032ff527230 */ /* 0x020fca0000004100 */
[----:B------:R-:W-:-:S04]  /*1d30*/  FADD.FTZ R81, R82, R81 ;  /* 0x0000005152517221 */ /* 0x000fc80000010000 */
[----:B------:R-:W-:-:S07]  /*1d40*/  @P1 FADD.FTZ R81, R57, R81 ;  /* 0x0000005139511221 */ /* 0x000fce0000010000 */
.L_x_24335:
[----:B------:R-:W-:Y:S01]  /*1d50*/  HADD2.F32 R82, -RZ, R83.H0_H0 ;  /* 0x20000053ff527230 */ /* 0x000fe20000004100 */
[----:B------:R-:W-:Y:S06]  /*1d60*/  @P2 BRA `(.L_x_24336) ;  /* 0x00000000000c2947 */ /* 0x000fec0003800000 */
[----:B------:R-:W-:Y:S05]  /*1d70*/  @!P1 BRA `(.L_x_24337) ;  /* 0x0000000000149947 */ /* 0x000fea0003800000 */
[----:B-----5:R-:W-:Y:S01]  /*1d80*/  FADD.FTZ R82, R58, R82 ;  /* 0x000000523a527221 */ /* 0x020fe20000010000 */
[----:B------:R-:W-:Y:S06]  /*1d90*/  BRA `(.L_x_24337) ;  /* 0x00000000000c7947 */ /* 0x000fec0003800000 */
.L_x_24336:
[----:B-----5:R-:W-:-:S05]  /*1da0*/  HADD2.F32 R109, -RZ, R51.H0_H0 ;  /* 0x20000033ff6d7230 */ /* 0x020fca0000004100 */
[----:B------:R-:W-:-:S04]  /*1db0*/  FADD.FTZ R82, R109, R82 ;  /* 0x000000526d527221 */ /* 0x000fc80000010000 */
[----:B------:R-:W-:-:S07]  /*1dc0*/  @P1 FADD.FTZ R82, R58, R82 ;  /* 0x000000523a521221 */ /* 0x000fce0000010000 */
.L_x_24337:
[----:B------:R-:W-:Y:S01]  /*1dd0*/  HADD2.F32 R83, -RZ, R83.H1_H1 ;  /* 0x30000053ff537230 */ /* 0x000fe20000004100 */
[----:B------:R-:W-:Y:S06]  /*1de0*/  @P2 BRA `(.L_x_24338) ;  /* 0x00000000000c2947 */ /* 0x000fec0003800000 */
[----:B------:R-:W-:Y:S05]  /*1df0*/  @!P1 BRA `(.L_x_24339) ;  /* 0x0000000000149947 */ /* 0x000fea0003800000 */
[----:B-----5:R-:W-:Y:S01]  /*1e00*/  FADD.FTZ R83, R59, R83 ;  /* 0x000000533b537221 */ /* 0x020fe20000010000 */
[----:B------:R-:W-:Y:S06]  /*1e10*/  BRA `(.L_x_24339) ;  /* 0x00000000000c7947 */ /* 0x000fec0003800000 */
.L_x_24338:
[----:B-----5:R-:W-:-:S05]  /*1e20*/  HADD2.F32 R108, -RZ, R51.H1_H1 ;  /* 0x30000033ff6c7230 */ /* 0x020fca0000004100 */
[----:B------:R-:W-:-:S04]  /*1e30*/  FADD.FTZ R83, R108, R83 ;  /* 0x000000536c537221 */ /* 0x000fc80000010000 */
[----:B------:R-:W-:-:S07]  /*1e40*/  @P1 FADD.FTZ R83, R59, R83 ;  /* 0x000000533b531221 */ /* 0x000fce0000010000 */
.L_x_24339:
[----:B------:R-:W-:-:S04]  /*1e50*/  LEA R108, P1, R111, UR10, 0x5 ;  /* 0x0000000a6f6c7c11 */ /* 0x000fc8000f8228ff */
[C---:B------:R-:W-:Y:S02]  /*1e60*/  LEA.HI.X R109, R111.reuse, UR11, RZ, 0x5, P1 ;  /* 0x0000000b6f6d7c11 */ /* 0x040fe400088f2cff */
[----:B------:R-:W-:-:S03]  /*1e70*/  IADD3 R111, R111, 0x20, RZ ;  /* 0x000000206f6f7810 */ /* 0x000fc60007ffe0ff */
[----:B------:R2:W-:Y:S04]  /*1e80*/  STG.E.128 desc[UR4][R108.64], R76 ;  /* 0x0000004c6c007986 */ /* 0x0005e8000c101d04 */
[----:B------:R2:W-:Y:S02]  /*1e90*/  STG.E.128 desc[UR4][R108.64+0x10], R80 ;  /* 0x000010506c007986 */ /* 0x0005e4000c101d04 */
.L_x_24323:
[----:B------:R-:W-:Y:S05]  /*1ea0*/  BSYNC B0 ;  /* 0x0000000000007941 */ /* 0x000fea0003800000 */
.L_x_24322:
        /* <DEDUP_REMOVED lines=24> */
.L_x_24342:
[----:B-----5:R-:W-:-:S05]  /*2030*/  HADD2.F32 R85, -RZ, R48.H0_H0 ;  /* 0x20000030ff557230 */ /* 0x020fca0000004100 */
[----:B------:R-:W-:-:S04]  /*2040*/  FADD.FTZ R84, R85, R84 ;  /* 0x0000005455547221 */ /* 0x000fc80000010000 */
[----:B------:R-:W-:-:S07]  /*2050*/  @P1 FADD.FTZ R84, R52, R84 ;  /* 0x0000005434541221 */ /* 0x000fce0000010000 */
.L_x_24343:
[----:B------:R-:W-:Y:S01]  /*2060*/  HADD2.F32 R85, -RZ, R88.H1_H1 ;  /* 0x30000058ff557230 */ /* 0x000fe20000004100 */
[----:B------:R-:W-:Y:S06]  /*2070*/  @P2 BRA `(.L_x_24344) ;  /* 0x00000000000c2947 */ /* 0x000fec0003800000 */
[----:B------:R-:W-:Y:S05]  /*2080*/  @!P1 BRA `(.L_x_24345) ;  /* 0x0000000000149947 */ /* 0x000fea0003800000 */
[----:B-----5:R-:W-:Y:S01]  /*2090*/  FADD.FTZ R85, R53, R85 ;  /* 0x0000005535557221 */ /* 0x020fe20000010000 */
[----:B------:R-:W-:Y:S06]  /*20a0*/  BRA `(.L_x_24345) ;  /* 0x00000000000c7947 */ /* 0x000fec0003800000 */
.L_x_24344:
[----:B-----5:R-:W-:-:S05]  /*20b0*/  HADD2.F32 R86, -RZ, R48.H1_H1 ;  /* 0x30000030ff567230 */ /* 0x020fca0000004100 */
[----:B------:R-:W-:-:S04]  /*20c0*/  FADD.FTZ R85, R86, R85 ;  /* 0x0000005556557221 */ /* 0x000fc80000010000 */
[----:B------:R-:W-:-:S07]  /*20d0*/  @P1 FADD.FTZ R85, R53, R85 ;  /* 0x0000005535551221 */ /* 0x000fce0000010000 */
.L_x_24345:
[----:B------:R-:W-:Y:S01]  /*20e0*/  HADD2.F32 R86, -RZ, R89.H0_H0 ;  /* 0x20000059ff567230 */ /* 0x000fe20000004100 */
[----:B------:R-:W-:Y:S06]  /*20f0*/  @P2 BRA `(.L_x_24346) ;  /* 0x00000000000c2947 */ /* 0x000fec0003800000 */
[----:B------:R-:W-:Y:S05]  /*2100*/  @!P1 BRA `(.L_x_24347) ;  /* 0x0000000000149947 */ /* 0x000fea0003800000 */
[----:B-----5:R-:W-:Y:S01]  /*2110*/  FADD.FTZ R86, R54, R86 ;  /* 0x0000005636567221 */ /* 0x020fe20000010000 */
[----:B------:R-:W-:Y:S06]  /*2120*/  BRA `(.L_x_24347) ;  /* 0x00000000000c7947 */ /* 0x000fec0003800000 */
.L_x_24346:
[----:B-----5:R-:W-:-:S05]  /*2130*/  HADD2.F32 R87, -RZ, R49.H0_H0 ;  /* 0x20000031ff577230 */ /* 0x020fca0000004100 */
[----:B------:R-:W-:-:S04]  /*2140*/  FADD.FTZ R86, R87, R86 ;  /* 0x0000005657567221 */ /* 0x000fc80000010000 */
[----:B------:R-:W-:-:S07]  /*2150*/  @P1 FADD.FTZ R86, R54, R86 ;  /* 0x0000005636561221 */ /* 0x000fce0000010000 */
.L_x_24347:
[----:B------:R-:W-:Y:S01]  /*2160*/  HADD2.F32 R87, -RZ, R89.H1_H1 ;  /* 0x30000059ff577230 */ /* 0x000fe20000004100 */
[----:B------:R-:W-:Y:S06]  /*2170*/  @P2 BRA `(.L_x_24348) ;  /* 0x00000000000c2947 */ /* 0x000fec0003800000 */
[----:B------:R-:W-:Y:S05]  /*2180*/  @!P1 BRA `(.L_x_24349) ;  /* 0x0000000000149947 */ /* 0x000fea0003800000 */
[----:B-----5:R-:W-:Y:S01]  /*2190*/  FADD.FTZ R87, R55, R87 ;  /* 0x0000005737577221 */ /* 0x020fe20000010000 */
[----:B------:R-:W-:Y:S06]  /*21a0*/  BRA `(.L_x_24349) ;  /* 0x00000000000c7947 */ /* 0x000fec0003800000 */
.L_x_24348:
[----:B-----5:R-:W-:-:S05]  /*21b0*/  HADD2.F32 R88, -RZ, R49.H1_H1 ;  /* 0x30000031ff587230 */ /* 0x020fca0000004100 */
[----:B------:R-:W-:-:S04]  /*21c0*/  FADD.FTZ R87, R88, R87 ;  /* 0x0000005758577221 */ /* 0x000fc80000010000 */
[----:B------:R-:W-:-:S07]  /*21d0*/  @P1 FADD.FTZ R87, R55, R87 ;  /* 0x0000005737571221 */ /* 0x000fce0000010000 */
.L_x_24349:
[----:B------:R-:W-:Y:S01]  /*21e0*/  HADD2.F32 R88, -RZ, R90.H0_H0 ;  /* 0x2000005aff587230 */ /* 0x000fe20000004100 */
[----:B------:R-:W-:Y:S06]  /*21f0*/  @P2 BRA `(.L_x_24350) ;  /* 0x00000000000c2947 */ /* 0x000fec0003800000 */
[----:B------:R-:W-:Y:S05]  /*2200*/  @!P1 BRA `(.L_x_24351) ;  /* 0x0000000000149947 */ /* 0x000fea0003800000 */
[----:B-----5:R-:W-:Y:S01]  /*2210*/  FADD.FTZ R88, R56, R88 ;  /* 0x0000005838587221 */ /* 0x020fe20000010000 */
[----:B------:R-:W-:Y:S06]  /*2220*/  BRA `(.L_x_24351) ;  /* 0x00000000000c7947 */ /* 0x000fec0003800000 */
.L_x_24350:
[----:B-----5:R-:W-:-:S05]  /*2230*/  HADD2.F32 R89, -RZ, R50.H0_H0 ;  /* 0x20000032ff597230 */ /* 0x020fca0000004100 */
[----:B------:R-:W-:-:S04]  /*2240*/  FADD.FTZ R88, R89, R88 ;  /* 0x0000005859587221 */ /* 0x000fc80000010000 */
[----:B------:R-:W-:-:S07]  /*2250*/  @P1 FADD.FTZ R88, R56, R88 ;  /* 0x0000005838581221 */ /* 0x000fce0000010000 */
.L_x_24351:
[----:B------:R-:W-:Y:S01]  /*2260*/  HADD2.F32 R89, -RZ, R90.H1_H1 ;  /* 0x3000005aff597230 */ /* 0x000fe20000004100 */
[----:B------:R-:W-:Y:S06]  /*2270*/  @P2 BRA `(.L_x_24352) ;  /* 0x00000000000c2947 */ /* 0x000fec0003800000 */
[----:B------:R-:W-:Y:S05]  /*2280*/  @!P1 BRA `(.L_x_24353) ;  /* 0x0000000000149947 */ /* 0x000fea0003800000 */
[----:B-----5:R-:W-:Y:S01]  /*2290*/  FADD.FTZ R89, R57, R89 ;  /* 0x0000005939597221 */ /* 0x020fe20000010000 */
[----:B------:R-:W-:Y:S06]  /*22a0*/  BRA `(.L_x_24353) ;  /* 0x00000000000c7947 */ /* 0x000fec0003800000 */
.L_x_24352:
[----:B-----5:R-:W-:-:S05]  /*22b0*/  HADD2.F32 R90, -RZ, R50.H1_H1 ;  /* 0x30000032ff5a7230 */ /* 0x020fca0000004100 */
[----:B------:R-:W-:-:S04]  /*22c0*/  FADD.FTZ R89, R90, R89 ;  /* 0x000000595a597221 */ /* 0x000fc80000010000 */
[----:B------:R-:W-:-:S07]  /*22d0*/  @P1 FADD.FTZ R89, R57, R89 ;  /* 0x0000005939591221 */ /* 0x000fce0000010000 */
.L_x_24353:
[----:B------:R-:W-:Y:S01]  /*22e0*/  HADD2.F32 R90, -RZ, R91.H0_H0 ;  /* 0x2000005bff5a7230 */ /* 0x000fe20000004100 */
[----:B------:R-:W-:Y:S06]  /*22f0*/  @P2 BRA `(.L_x_24354) ;  /* 0x00000000000c2947 */ /* 0x000fec0003800000 */
[----:B------:R-:W-:Y:S05]  /*2300*/  @!P1 BRA `(.L_x_24355) ;  /* 0x0000000000149947 */ /* 0x000fea0003800000 */
[----:B-----5:R-:W-:Y:S01]  /*2310*/  FADD.FTZ R90, R58, R90 ;  /* 0x0000005a3a5a7221 */ /* 0x020fe20000010000 */
[----:B------:R-:W-:Y:S06]  /*2320*/  BRA `(.L_x_24355) ;  /* 0x00000000000c7947 */ /* 0x000fec0003800000 */
.L_x_24354:
[----:B-----5:R-:W-:-:S05]  /*2330*/  HADD2.F32 R109, -RZ, R51.H0_H0 ;  /* 0x20000033ff6d7230 */ /* 0x020fca0000004100 */
[----:B------:R-:W-:-:S04]  /*2340*/  FADD.FTZ R90, R109, R90 ;  /* 0x0000005a6d5a7221 */ /* 0x000fc80000010000 */
[----:B------:R-:W-:-:S07]  /*2350*/  @P1 FADD.FTZ R90, R58, R90 ;  /* 0x0000005a3a5a1221 */ /* 0x000fce0000010000 */
.L_x_24355:
[----:B------:R-:W-:Y:S01]  /*2360*/  HADD2.F32 R91, -RZ, R91.H1_H1 ;  /* 0x3000005bff5b7230 */ /* 0x000fe20000004100 */
[----:B------:R-:W-:Y:S06]  /*2370*/  @P2 BRA `(.L_x_24356) ;  /* 0x00000000000c2947 */ /* 0x000fec0003800000 */
[----:B------:R-:W-:Y:S05]  /*2380*/  @!P1 BRA `(.L_x_24357) ;  /* 0x0000000000149947 */ /* 0x000fea0003800000 */
[----:B-----5:R-:W-:Y:S01]  /*2390*/  FADD.FTZ R91, R59, R91 ;  /* 0x0000005b3b5b7221 */ /* 0x020fe20000010000 */
[----:B------:R-:W-:Y:S06]  /*23a0*/  BRA `(.L_x_24357) ;  /* 0x00000000000c7947 */ /* 0x000fec0003800000 */
.L_x_24356:
[----:B-----5:R-:W-:-:S05]  /*23b0*/  HADD2.F32 R108, -RZ, R51.H1_H1 ;  /* 0x30000033ff6c7230 */ /* 0x020fca0000004100 */
[----:B------:R-:W-:-:S04]  /*23c0*/  FADD.FTZ R91, R108, R91 ;  /* 0x0000005b6c5b7221 */ /* 0x000fc80000010000 */
[----:B------:R-:W-:-:S07]  /*23d0*/  @P1 FADD.FTZ R91, R59, R91 ;  /* 0x0000005b3b5b1221 */ /* 0x000fce0000010000 */
.L_x_24357:
[----:B------:R-:W-:-:S04]  /*23e0*/  LEA R108, P1, R111, UR10, 0x5 ;  /* 0x0000000a6f6c7c11 */ /* 0x000fc8000f8228ff */
[C---:B------:R-:W-:Y:S02]  /*23f0*/  LEA.HI.X R109, R111.reuse, UR11, RZ, 0x5, P1 ;  /* 0x0000000b6f6d7c11 */ /* 0x040fe400088f2cff */
[----:B------:R-:W-:-:S03]  /*2400*/  IADD3 R111, R111, 0x20, RZ ;  /* 0x000000206f6f7810 */ /* 0x000fc60007ffe0ff */
[----:B------:R3:W-:Y:S04]  /*2410*/  STG.E.128 desc[UR4][R108.64], R84 ;  /* 0x000000546c007986 */ /* 0x0007e8000c101d04 */
[----:B------:R3:W-:Y:S02]  /*2420*/  STG.E.128 desc[UR4][R108.64+0x10], R88 ;  /* 0x000010586c007986 */ /* 0x0007e4000c101d04 */
.L_x_24341:
[----:B------:R-:W-:Y:S05]  /*2430*/  BSYNC B0 ;  /* 0x0000000000007941 */ /* 0x000fea0003800000 */
.L_x_24340:
        /* <DEDUP_REMOVED lines=24> */
.L_x_24360:
[----:B-----5:R-:W-:-:S05]  /*25c0*/  HADD2.F32 R93, -RZ, R48.H0_H0 ;  /* 0x20000030ff5d7230 */ /* 0x020fca0000004100 */
[----:B------:R-:W-:-:S04]  /*25d0*/  FADD.FTZ R92, R93, R92 ;  /* 0x0000005c5d5c7221 */ /* 0x000fc80000010000 */
[----:B------:R-:W-:-:S07]  /*25e0*/  @P1 FADD.FTZ R92, R52, R92 ;  /* 0x0000005c345c1221 */ /* 0x000fce0000010000 */
.L_x_24361:
[----:B------:R-:W-:Y:S01]  /*25f0*/  HADD2.F32 R93, -RZ, R96.H1_H1 ;  /* 0x30000060ff5d7230 */ /* 0x000fe20000004100 */
[----:B------:R-:W-:Y:S06]  /*2600*/  @P2 BRA `(.L_x_24362) ;  /* 0x00000000000c2947 */ /* 0x000fec0003800000 */
[----:B------:R-:W-:Y:S05]  /*2610*/  @!P1 BRA `(.L_x_24363) ;  /* 0x0000000000149947 */ /* 0x000fea0003800000 */
[----:B-----5:R-:W-:Y:S01]  /*2620*/  FADD.FTZ R93, R53, R93 ;  /* 0x0000005d355d7221 */ /* 0x020fe20000010000 */
[----:B------:R-:W-:Y:S06]  /*2630*/  BRA `(.L_x_24363) ;  /* 0x00000000000c7947 */ /* 0x000fec0003800000 */
.L_x_24362:
[----:B-----5:R-:W-:-:S05]  /*2640*/  HADD2.F32 R94, -RZ, R48.H1_H1 ;  /* 0x30000030ff5e7230 */ /* 0x020fca0000004100 */
[----:B------:R-:W-:-:S04]  /*2650*/  FADD.FTZ R93, R94, R93 ;  /* 0x0000005d5e5d7221 */ /* 0x000fc80000010000 */
[----:B------:R-:W-:-:S07]  /*2660*/  @P1 FADD.FTZ R93, R53, R93 ;  /* 0x0000005d355d1221 */ /* 0x000fce0000010000 */
.L_x_24363:
[----:B------:R-:W-:Y:S01]  /*2670*/  HADD2.F32 R94, -RZ, R97.H0_H0 ;  /* 0x20000061ff5e7230 */ /* 0x000fe20000004100 */
[----:B------:R-:W-:Y:S06]  /*2680*/  @P2 BRA `(.L_x_24364) ;  /* 0x00000000000c2947 */ /* 0x000fec0003800000 */
[----:B------:R-:W-:Y:S05]  /*2690*/  @!P1 BRA `(.L_x_24365) ;  /* 0x0000000000149947 */ /* 0x000fea0003800000 */
[----:B-----5:R-:W-:Y:S01]  /*26a0*/  FADD.FTZ R94, R54, R94 ;  /* 0x0000005e365e7221 */ /* 0x020fe20000010000 */
[----:B------:R-:W-:Y:S06]  /*26b0*/  BRA `(.L_x_24365) ;  /* 0x00000000000c7947 */ /* 0x000fec0003800000 */
.L_x_24364:
[----:B-----5:R-:W-:-:S05]  /*26c0*/  HADD2.F32 R95, -RZ, R49.H0_H0 ;  /* 0x20000031ff5f7230 */ /* 0x020fca0000004100 */
[----:B------:R-:W-:-:S04]  /*26d0*/  FADD.FTZ R94, R95, R94 ;  /* 0x0000005e5f5e7221 */ /* 0x000fc80000010000 */
[----:B------:R-:W-:-:S07]  /*26e0*/  @P1 FADD.FTZ R94, R54, R94 ;  /* 0x0000005e365e1221 */ /* 0x000fce0000010000 */
.L_x_24365:
[----:B------:R-:W-:Y:S01]  /*26f0*/  HADD2.F32 R95, -RZ, R97.H1_H1 ;  /* 0x30000061ff5f7230 */ /* 0x000fe20000004100 */
[----:B------:R-:W-:Y:S06]  /*2700*/  @P2 BRA `(.L_x_24366) ;  /* 0x00000000000c2947 */ /* 0x000fec0003800000 */
[----:B------:R-:W-:Y:S05]  /*2710*/  @!P1 BRA `(.L_x_24367) ;  /* 0x0000000000149947 */ /* 0x000fea0003800000 */
[----:B-----5:R-:W-:Y:S01]  /*2720*/  FADD.FTZ R95, R55, R95 ;  /* 0x0000005f375f7221 */ /* 0x020fe20000010000 */
[----:B------:R-:W-:Y:S06]  /*2730*/  BRA `(.L_x_24367) ;  /* 0x00000000000c7947 */ /* 0x000fec0003800000 */
.L_x_24366:
[----:B-----5:R-:W-:-:S05]  /*2740*/  HADD2.F32 R96, -RZ, R49.H1_H1 ;  /* 0x30000031ff607230 */ /* 0x020fca0000004100 */
[----:B------:R-:W-:-:S04]  /*2750*/  FADD.FTZ R95, R96, R95 ;  /* 0x0000005f605f7221 */ /* 0x000fc80000010000 */
[----:B------:R-:W-:-:S07]  /*2760*/  @P1 FADD.FTZ R95, R55, R95 ;  /* 0x0000005f375f1221 */ /* 0x000fce0000010000 */
.L_x_24367:
[----:B------:R-:W-:Y:S01]  /*2770*/  HADD2.F32 R96, -RZ, R98.H0_H0 ;  /* 0x20000062ff607230 */ /* 0x000fe20000004100 */
[----:B------:R-:W-:Y:S06]  /*2780*/  @P2 BRA `(.L_x_24368) ;  /* 0x00000000000c2947 */ /* 0x000fec0003800000 */
[----:B------:R-:W-:Y:S05]  /*2790*/  @!P1 BRA `(.L_x_24369) ;  /* 0x0000000000149947 */ /* 0x000fea0003800000 */
[----:B-----5:R-:W-:Y:S01]  /*27a0*/  FADD.FTZ R96, R56, R96 ;  /* 0x0000006038607221 */ /* 0x020fe20000010000 */
[----:B------:R-:W-:Y:S06]  /*27b0*/  BRA `(.L_x_24369) ;  /* 0x00000000000c7947 */ /* 0x000fec0003800000 */
.L_x_24368:
[----:B-----5:R-:W-:-:S05]  /*27c0*/  HADD2.F32 R97, -RZ, R50.H0_H0 ;  /* 0x20000032ff617230 */ /* 0x020fca0000004100 */
[----:B------:R-:W-:-:S04]  /*27d0*/  FADD.FTZ R96, R97, R96 ;  /* 0x0000006061607221 */ /* 0x000fc80000010000 */
[----:B------:R-:W-:-:S07]  /*27e0*/  @P1 FADD.FTZ R96, R56, R96 ;  /* 0x0000006038601221 */ /* 0x000fce0000010000 */
.L_x_24369:
[----:B------:R-:W-:Y:S01]  /*27f0*/  HADD2.F32 R97, -RZ, R98.H1_H1 ;  /* 0x30000062ff617230 */ /* 0x000fe20000004100 */
[----:B------:R-:W-:Y:S06]  /*2800*/  @P2 BRA `(.L_x_24370) ;  /* 0x00000000000c2947 */ /* 0x000fec0003800000 */
[----:B------:R-:W-:Y:S05]  /*2810*/  @!P1 BRA `(.L_x_24371) ;  /* 0x0000000000149947 */ /* 0x000fea0003800000 */
[----:B-----5:R-:W-:Y:S01]  /*2820*/  FADD.FTZ R97, R57, R97 ;  /* 0x0000006139617221 */ /* 0x020fe20000010000 */
[----:B------:R-:W-:Y:S06]  /*2830*/  BRA `(.L_x_24371) ;  /* 0x00000000000c7947 */ /* 0x000fec0003800000 */
.L_x_24370:
[----:B-----5:R-:W-:-:S05]  /*2840*/  HADD2.F32 R98, -RZ, R50.H1_H1 ;  /* 0x30000032ff627230 */ /* 0x020fca0000004100 */
[----:B------:R-:W-:-:S04]  /*2850*/  FADD.FTZ R97, R98, R97 ;  /* 0x0000006162617221 */ /* 0x000fc80000010000 */
[----:B------:R-:W-:-:S07]  /*2860*/  @P1 FADD.FTZ R97, R57, R97 ;  /* 0x0000006139611221 */ /* 0x000fce0000010000 */
.L_x_24371:
[----:B------:R-:W-:Y:S01]  /*2870*/  HADD2.F32 R98, -RZ, R99.H0_H0 ;  /* 0x20000063ff627230 */ /* 0x000fe20000004100 */
[----:B------:R-:W-:Y:S06]  /*2880*/  @P2 BRA `(.L_x_24372) ;  /* 0x00000000000c2947 */ /* 0x000fec0003800000 */
[----:B------:R-:W-:Y:S05]  /*2890*/  @!P1 BRA `(.L_x_24373) ;  /* 0x0000000000149947 */ /* 0x000fea0003800000 */
[----:B-----5:R-:W-:Y:S01]  /*28a0*/  FADD.FTZ R98, R58, R98 ;  /* 0x000000623a627221 */ /* 0x020fe20000010000 */
[----:B------:R-:W-:Y:S06]  /*28b0*/  BRA `(.L_x_24373) ;  /* 0x00000000000c7947 */ /* 0x000fec0003800000 */
.L_x_24372:
[----:B-----5:R-:W-:-:S05]  /*28c0*/  HADD2.F32 R109, -RZ, R51.H0_H0 ;  /* 0x20000033ff6d7230 */ /* 0x020fca0000004100 */
[----:B------:R-:W-:-:S04]  /*28d0*/  FADD.FTZ R98, R109, R98 ;  /* 0x000000626d627221 */ /* 0x000fc80000010000 */
[----:B------:R-:W-:-:S07]  /*28e0*/  @P1 FADD.FTZ R98, R58, R98 ;  /* 0x000000623a621221 */ /* 0x000fce0000010000 */
.L_x_24373:
[----:B------:R-:W-:Y:S01]  /*28f0*/  HADD2.F32 R99, -RZ, R99.H1_H1 ;  /* 0x30000063ff637230 */ /* 0x000fe20000004100 */
[----:B------:R-:W-:Y:S06]  /*2900*/  @P2 BRA `(.L_x_24374) ;  /* 0x00000000000c2947 */ /* 0x000fec0003800000 */
[----:B------:R-:W-:Y:S05]  /*2910*/  @!P1 BRA `(.L_x_24375) ;  /* 0x0000000000149947 */ /* 0x000fea0003800000 */
[----:B-----5:R-:W-:Y:S01]  /*2920*/  FADD.FTZ R99, R59, R99 ;  /* 0x000000633b637221 */ /* 0x020fe20000010000 */
[----:B------:R-:W-:Y:S06]  /*2930*/  BRA `(.L_x_24375) ;  /* 0x00000000000c7947 */ /* 0x000fec0003800000 */
.L_x_24374:
[----:B-----5:R-:W-:-:S05]  /*2940*/  HADD2.F32 R108, -RZ, R51.H1_H1 ;  /* 0x30000033ff6c7230 */ /* 0x020fca0000004100 */
[----:B------:R-:W-:-:S04]  /*2950*/  FADD.FTZ R99, R108, R99 ;  /* 0x000000636c637221 */ /* 0x000fc80000010000 */
[----:B------:R-:W-:-:S07]  /*2960*/  @P1 FADD.FTZ R99, R59, R99 ;  /* 0x000000633b631221 */ /* 0x000fce0000010000 */
.L_x_24375:
[----:B------:R-:W-:-:S04]  /*2970*/  LEA R108, P1, R111, UR10, 0x5 ;  /* 0x0000000a6f6c7c11 */ /* 0x000fc8000f8228ff */
[C---:B------:R-:W-:Y:S02]  /*2980*/  LEA.HI.X R109, R111.reuse, UR11, RZ, 0x5, P1 ;  /* 0x0000000b6f6d7c11 */ /* 0x040fe400088f2cff */
[----:B------:R-:W-:-:S03]  /*2990*/  IADD3 R111, R111, 0x20, RZ ;  /* 0x000000206f6f7810 */ /* 0x000fc60007ffe0ff */
[----:B------:R4:W-:Y:S04]  /*29a0*/  STG.E.128 desc[UR4][R108.64], R92 ;  /* 0x0000005c6c007986 */ /* 0x0009e8000c101d04 */
[----:B------:R4:W-:Y:S02]  /*29b0*/  STG.E.128 desc[UR4][R108.64+0x10], R96 ;  /* 0x000010606c007986 */ /* 0x0009e4000c101d04 */
.L_x_24359:
[----:B------:R-:W-:Y:S05]  /*29c0*/  BSYNC B0 ;  /* 0x0000000000007941 */ /* 0x000fea0003800000 */
.L_x_24358:
        /* <DEDUP_REMOVED lines=24> */
.L_x_24378:
[----:B-----5:R-:W-:-:S05]  /*2b50*/  HADD2.F32 R101, -RZ, R48.H0_H0 ;  /* 0x20000030ff657230 */ /* 0x020fca0000004100 */
[----:B------:R-:W-:-:S04]  /*2b60*/  FADD.FTZ R100, R101, R100 ;  /* 0x0000006465647221 */ /* 0x000fc80000010000 */
[----:B------:R-:W-:-:S07]  /*2b70*/  @P1 FADD.FTZ R100, R52, R100 ;  /* 0x0000006434641221 */ /* 0x000fce0000010000 */
.L_x_24379:
[----:B------:R-:W-:Y:S01]  /*2b80*/  HADD2.F32 R101, -RZ, R104.H1_H1 ;  /* 0x30000068ff657230 */ /* 0x000fe20000004100 */
[----:B------:R-:W-:Y:S06]  /*2b90*/  @P2 BRA `(.L_x_24380) ;  /* 0x00000000000c2947 */ /* 0x000fec0003800000 */
[----:B------:R-:W-:Y:S05]  /*2ba0*/  @!P1 BRA `(.L_x_24381) ;  /* 0x0000000000149947 */ /* 0x000fea0003800000 */
[----:B-----5:R-:W-:Y:S01]  /*2bb0*/  FADD.FTZ R101, R53, R101 ;  /* 0x0000006535657221 */ /* 0x020fe20000010000 */
[----:B------:R-:W-:Y:S06]  /*2bc0*/  BRA `(.L_x_24381) ;  /* 0x00000000000c7947 */ /* 0x000fec0003800000 */
.L_x_24380:
[----:B-----5:R-:W-:-:S05]  /*2bd0*/  HADD2.F32 R102, -RZ, R48.H1_H1 ;  /* 0x30000030ff667230 */ /* 0x020fca0000004100 */
[----:B------:R-:W-:-:S04]  /*2be0*/  FADD.FTZ R101, R102, R101 ;  /* 0x0000006566657221 */ /* 0x000fc80000010000 */
[----:B------:R-:W-:-:S07]  /*2bf0*/  @P1 FADD.FTZ R101, R53, R101 ;  /* 0x0000006535651221 */ /* 0x000fce0000010000 */
.L_x_24381:
[----:B------:R-:W-:Y:S01]  /*2c00*/  HADD2.F32 R102, -RZ, R105.H0_H0 ;  /* 0x20000069ff667230 */ /* 0x000fe20000004100 */
[----:B------:R-:W-:Y:S06]  /*2c10*/  @P2 BRA `(.L_x_24382) ;  /* 0x00000000000c2947 */ /* 0x000fec0003800000 */
[----:B------:R-:W-:Y:S05]  /*2c20*/  @!P1 BRA `(.L_x_24383) ;  /* 0x0000000000149947 */ /* 0x000fea0003800000 */
[----:B-----5:R-:W-:Y:S01]  /*2c30*/  FADD.FTZ R102, R54, R102 ;  /* 0x0000006636667221 */ /* 0x020fe20000010000 */
[----:B------:R-:W-:Y:S06]  /*2c40*/  BRA `(.L_x_24383) ;  /* 0x00000000000c7947 */ /* 0x000fec0003800000 */
.L_x_24382:
[----:B-----5:R-:W-:-:S05]  /*2c50*/  HADD2.F32 R103, -RZ, R49.H0_H0 ;  /* 0x20000031ff677230 */ /* 0x020fca0000004100 */
[----:B------:R-:W-:-:S04]  /*2c60*/  FADD.FTZ R102, R103, R102 ;  /* 0x0000006667667221 */ /* 0x000fc80000010000 */
[----:B------:R-:W-:-:S07]  /*2c70*/  @P1 FADD.FTZ R102, R54, R102 ;  /* 0x0000006636661221 */ /* 0x000fce0000010000 */
.L_x_24383:
[----:B------:R-:W-:Y:S01]  /*2c80*/  HADD2.F32 R103, -RZ, R105.H1_H1 ;  /* 0x30000069ff677230 */ /* 0x000fe20000004100 */
[----:B------:R-:W-:Y:S06]  /*2c90*/  @P2 BRA `(.L_x_24384) ;  /* 0x00000000000c2947 */ /* 0x000fec0003800000 */
[----:B------:R-:W-:Y:S05]  /*2ca0*/  @!P1 BRA `(.L_x_24385) ;  /* 0x0000000000149947 */ /* 0x000fea0003800000 */
[----:B-----5:R-:W-:Y:S01]  /*2cb0*/  FADD.FTZ R103, R55, R103 ;  /* 0x0000006737677221 */ /* 0x020fe20000010000 */
[----:B------:R-:W-:Y:S06]  /*2cc0*/  BRA `(.L_x_24385) ;  /* 0x00000000000c7947 */ /* 0x000fec0003800000 */
.L_x_24384:
[----:B-----5:R-:W-:-:S05]  /*2cd0*/  HADD2.F32 R104, -RZ, R49.H1_H1 ;  /* 0x30000031ff687230 */ /* 0x020fca0000004100 */
[----:B------:R-:W-:-:S04]  /*2ce0*/  FADD.FTZ R103, R104, R103 ;  /* 0x0000006768677221 */ /* 0x000fc80000010000 */
[----:B------:R-:W-:-:S07]  /*2cf0*/  @P1 FADD.FTZ R103, R55, R103 ;  /* 0x0000006737671221 */ /* 0x000fce0000010000 */
.L_x_24385:
[----:B------:R-:W-:Y:S01]  /*2d00*/  HADD2.F32 R104, -RZ, R106.H0_H0 ;  /* 0x2000006aff687230 */ /* 0x000fe20000004100 */
[----:B------:R-:W-:Y:S06]  /*2d10*/  @P2 BRA `(.L_x_24386) ;  /* 0x00000000000c2947 */ /* 0x000fec0003800000 */
[----:B------:R-:W-:Y:S05]  /*2d20*/  @!P1 BRA `(.L_x_24387) ;  /* 0x0000000000149947 */ /* 0x000fea0003800000 */
[----:B-----5:R-:W-:Y:S01]  /*2d30*/  FADD.FTZ R104, R56, R104 ;  /* 0x0000006838687221 */ /* 0x020fe20000010000 */
[----:B------:R-:W-:Y:S06]  /*2d40*/  BRA `(.L_x_24387) ;  /* 0x00000000000c7947 */ /* 0x000fec0003800000 */
.L_x_24386:
[----:B-----5:R-:W-:-:S05]  /*2d50*/  HADD2.F32 R105, -RZ, R50.H0_H0 ;  /* 0x20000032ff697230 */ /* 0x020fca0000004100 */
[----:B------:R-:W-:-:S04]  /*2d60*/  FADD.FTZ R104, R105, R104 ;  /* 0x0000006869687221 */ /* 0x000fc80000010000 */
[----:B------:R-:W-:-:S07]  /*2d70*/  @P1 FADD.FTZ R104, R56, R104 ;  /* 0x0000006838681221 */ /* 0x000fce0000010000 */
.L_x_24387:
[----:B------:R-:W-:Y:S01]  /*2d80*/  HADD2.F32 R105, -RZ, R106.H1_H1 ;  /* 0x3000006aff697230 */ /* 0x000fe20000004100 */
[----:B------:R-:W-:Y:S06]  /*2d90*/  @P2 BRA `(.L_x_24388) ;  /* 0x00000000000c2947 */ /* 0x000fec0003800000 */
[----:B------:R-:W-:Y:S05]  /*2da0*/  @!P1 BRA `(.L_x_24389) ;  /* 0x0000000000149947 */ /* 0x000fea0003800000 */
[----:B-----5:R-:W-:Y:S01]  /*2db0*/  FADD.FTZ R105, R57, R105 ;  /* 0x0000006939697221 */ /* 0x020fe20000010000 */
[----:B------:R-:W-:Y:S06]  /*2dc0*/  BRA `(.L_x_24389) ;  /* 0x00000000000c7947 */ /* 0x000fec0003800000 */
.L_x_24388:
[----:B-----5:R-:W-:-:S05]  /*2dd0*/  HADD2.F32 R106, -RZ, R50.H1_H1 ;  /* 0x30000032ff6a7230 */ /* 0x020fca0000004100 */
[----:B------:R-:W-:-:S04]  /*2de0*/  FADD.FTZ R105, R106, R105 ;  /* 0x000000696a697221 */ /* 0x000fc80000010000 */
[----:B------:R-:W-:-:S07]  /*2df0*/  @P1 FADD.FTZ R105, R57, R105 ;  /* 0x0000006939691221 */ /* 0x000fce0000010000 */
.L_x_24389:
[----:B------:R-:W-:Y:S01]  /*2e00*/  HADD2.F32 R106, -RZ, R107.H0_H0 ;  /* 0x2000006bff6a7230 */ /* 0x000fe20000004100 */
[----:B------:R-:W-:Y:S06]  /*2e10*/  @P2 BRA `(.L_x_24390) ;  /* 0x00000000000c2947 */ /* 0x000fec0003800000 */
[----:B------:R-:W-:Y:S05]  /*2e20*/  @!P1 BRA `(.L_x_24391) ;  /* 0x0000000000149947 */ /* 0x000fea0003800000 */
[----:B-----5:R-:W-:Y:S01]  /*2e30*/  FADD.FTZ R106, R58, R106 ;  /* 0x0000006a3a6a7221 */ /* 0x020fe20000010000 */
[----:B------:R-:W-:Y:S06]  /*2e40*/  BRA `(.L_x_24391) ;  /* 0x00000000000c7947 */ /* 0x000fec0003800000 */
.L_x_24390:
[----:B-----5:R-:W-:-:S05]  /*2e50*/  HADD2.F32 R109, -RZ, R51.H0_H0 ;  /* 0x20000033ff6d7230 */ /* 0x020fca0000004100 */
[----:B------:R-:W-:-:S04]  /*2e60*/  FADD.FTZ R106, R109, R106 ;  /* 0x0000006a6d6a7221 */ /* 0x000fc80000010000 */
[----:B------:R-:W-:-:S07]  /*2e70*/  @P1 FADD.FTZ R106, R58, R106 ;  /* 0x0000006a3a6a1221 */ /* 0x000fce0000010000 */
.L_x_24391:
[----:B------:R-:W-:Y:S01]  /*2e80*/  HADD2.F32 R107, -RZ, R107.H1_H1 ;  /* 0x3000006bff6b7230 */ /* 0x000fe20000004100 */
[----:B------:R-:W-:Y:S06]  /*2e90*/  @P2 BRA `(.L_x_24392) ;  /* 0x00000000000c2947 */ /* 0x000fec0003800000 */
[----:B------:R-:W-:Y:S05]  /*2ea0*/  @!P1 BRA `(.L_x_24393) ;  /* 0x0000000000149947 */ /* 0x000fea0003800000 */
[----:B-----5:R-:W-:Y:S01]  /*2eb0*/  FADD.FTZ R107, R59, R107 ;  /* 0x0000006b3b6b7221 */ /* 0x020fe20000010000 */
[----:B------:R-:W-:Y:S06]  /*2ec0*/  BRA `(.L_x_24393) ;  /* 0x00000000000c7947 */ /* 0x000fec0003800000 */
.L_x_24392:
[----:B-----5:R-:W-:-:S05]  /*2ed0*/  HADD2.F32 R108, -RZ, R51.H1_H1 ;  /* 0x30000033ff6c7230 */ /* 0x020fca0000004100 */
[----:B------:R-:W-:-:S04]  /*2ee0*/  FADD.FTZ R107, R108, R107 ;  /* 0x0000006b6c6b7221 */ /* 0x000fc80000010000 */
[----:B------:R-:W-:-:S07]  /*2ef0*/  @P1 FADD.FTZ R107, R59, R107 ;  /* 0x0000006b3b6b1221 */ /* 0x000fce0000010000 */
.L_x_24393:
[----:B------:R-:W-:-:S04]  /*2f00*/  LEA R108, P1, R111, UR10, 0x5 ;  /* 0x0000000a6f6c7c11 */ /* 0x000fc8000f8228ff */
[----:B------:R-:W-:-:S05]  /*2f10*/  LEA.HI.X R109, R111, UR11, RZ, 0x5, P1 ;  /* 0x0000000b6f6d7c11 */ /* 0x000fca00088f2cff */
[----:B------:R0:W-:Y:S04]  /*2f20*/  STG.E.128 desc[UR4][R108.64], R100 ;  /* 0x000000646c007986 */ /* 0x0001e8000c101d04 */
[----:B------:R0:W-:Y:S02]  /*2f30*/  STG.E.128 desc[UR4][R108.64+0x10], R104 ;  /* 0x000010686c007986 */ /* 0x0001e4000c101d04 */
.L_x_24377:
[----:B------:R-:W-:Y:S05]  /*2f40*/  BSYNC B0 ;  /* 0x0000000000007941 */ /* 0x000fea0003800000 */
.L_x_24376:
        /* <DEDUP_REMOVED lines=177> */
.L_x_24419:
        /* <DEDUP_REMOVED lines=48> */
.L_x_24396:
[----:B------:R-:W-:Y:S05]  /*3d60*/  BSYNC B0 ;  /* 0x0000000000007941 */ /* 0x000fea0003800000 */
.L_x_24395:
        /* <DEDUP_REMOVED lines=35> */
.L_x_24398:
[----:B------:R-:W-:Y:S05]  /*3fa0*/  BSYNC B0 ;  /* 0x0000000000007941 */ /* 0x000fea0003800000 */
.L_x_24397:
        /* <DEDUP_REMOVED lines=35> */
.L_x_24400:
[----:B------:R-:W-:Y:S05]  /*41e0*/  BSYNC B0 ;  /* 0x0000000000007941 */ /* 0x000fea0003800000 */
.L_x_24399:
        /* <DEDUP_REMOVED lines=35> */
.L_x_24402:
[----:B------:R-:W-:Y:S05]  /*4420*/  BSYNC B0 ;  /* 0x0000000000007941 */ /* 0x000fea0003800000 */
.L_x_24401:
        /* <DEDUP_REMOVED lines=35> */
.L_x_24404:
[----:B------:R-:W-:Y:S05]  /*4660*/  BSYNC B0 ;  /* 0x0000000000007941 */ /* 0x000fea0003800000 */
.L_x_24403:
        /* <DEDUP_REMOVED lines=34> */
.L_x_24406:
[----:B------:R-:W-:Y:S05]  /*4890*/  BSYNC B0 ;  /* 0x0000000000007941 */ /* 0x000fea0003800000 */
.L_x_24405:
[----:B01234-:R-:W0:Y:S02]  /*48a0*/  LDC.64 R108, c[0x0][0x210] ;  /* 0x00008400ff6c7b82 */ /* 0x01fe240000000a00 */
[----:B0-----:R-:W-:-:S04]  /*48b0*/  LEA R165, R108, R165, 0x2 ;  /* 0x000000a56ca57211 */ /* 0x001fc800078e10ff */
[----:B------:R-:W-:-:S13]  /*48c0*/  ISETP.GE.AND P1, PT, R165, R109, PT ;  /* 0x0000006da500720c */ /* 0x000fda0003f26270 */
[----:B------:R-:W-:Y:S05]  /*48d0*/  @!P1 BRA `(.L_x_24407) ;  /* 0xffffffc400389947 */ /* 0x000fea000383ffff */
[----:B------:R-:W-:Y:S05]  /*48e0*/  EXIT ;  /* 0x000000000000794d */ /* 0x000fea0003800000 */
.L_x_24394:
        /* <DEDUP_REMOVED lines=8> */
.L_x_24409:
[----:B------:R-:W-:Y:S05]  /*4970*/  BSYNC B0 ;  /* 0x0000000000007941 */ /* 0x000fea0003800000 */
.L_x_24408:
        /* <DEDUP_REMOVED lines=10> */
.L_x_24410:
[----:B------:R-:W-:Y:S01]  /*4a20*/  HFMA2.MMA R172, -RZ, RZ, 0, 2.384185791015625e-07 ;  /* 0x00000004ffac7435 */ /* 0x000fe200000001ff */
[----:B------:R-:W-:-:S05]  /*4a30*/  MOV R111, R171 ;  /* 0x000000ab006f7202 */ /* 0x000fca0000000f00 */
[----:B------:R-:W-:-:S05]  /*4a40*/  FADD.FTZ R111, R110, R111 ;  /* 0x0000006f6e6f7221 */ /* 0x000fca0000010000 */
[----:B------:R-:W-:-:S07]  /*4a50*/  MOV R173, R111 ;  /* 0x0000006f00ad7202 */ /* 0x000fce0000000f00 */
[----:B------:R-:W-:Y:S05]  /*4a60*/  WARPSYNC.COLLECTIVE R170, `(.L_x_24411) ;  /* 0x00000000aa087348 */ /* 0x000fea0003c00000 */
[----:B------:R0:W1:Y:S02]  /*4a70*/  SHFL.BFLY P6, R171, R173, R172, R175 ;  /* 0x0c0000acadab7389 */ /* 0x00006400000c00af */
[----:B01----:R-:W-:Y:S01]  /*4a80*/  ENDCOLLECTIVE ;  /* 0x000000000000791b */ /* 0x003fe20003800000 */
.L_x_24411:
[----:B------:R-:W-:Y:S01]  /*4a90*/  HFMA2.MMA R172, -RZ, RZ, 0, 4.76837158203125e-07 ;  /* 0x00000008ffac7435 */ /* 0x000fe200000001ff */
[----:B------:R-:W-:-:S05]  /*4aa0*/  MOV R108, R171 ;  /* 0x000000ab006c7202 */ /* 0x000fca0000000f00 */
[----:B------:R-:W-:-:S05]  /*4ab0*/  FADD.FTZ R168, R111, R108 ;  /* 0x0000006c6fa87221 */ /* 0x000fca0000010000 */
[----:B------:R-:W-:-:S07]  /*4ac0*/  MOV R173, R168 ;  /* 0x000000a800ad7202 */ /* 0x000fce0000000f00 */
[----:B------:R-:W-:Y:S05]  /*4ad0*/  WARPSYNC.COLLECTIVE R170, `(.L_x_24412) ;  /* 0x00000000aa087348 */ /* 0x000fea0003c00000 */
[----:B------:R0:W1:Y:S02]  /*4ae0*/  SHFL.BFLY P6, R171, R173, R172, R175 ;  /* 0x0c0000acadab7389 */ /* 0x00006400000c00af */
[----:B01----:R-:W-:Y:S01]  /*4af0*/  ENDCOLLECTIVE ;  /* 0x000000000000791b */ /* 0x003fe20003800000 */
.L_x_24412:
[----:B------:R-:W-:Y:S01]  /*4b00*/  HFMA2.MMA R172, -RZ, RZ, 0, 9.5367431640625e-07 ;  /* 0x00000010ffac7435 */ /* 0x000fe200000001ff */
[----:B------:R-:W-:-:S05]  /*4b10*/  MOV R159, R171 ;  /* 0x000000ab009f7202 */ /* 0x000fca0000000f00 */
[----:B------:R-:W-:-:S05]  /*4b20*/  FADD.FTZ R169, R168, R159 ;  /* 0x0000009fa8a97221 */ /* 0x000fca0000010000 */
[----:B------:R-:W-:-:S07]  /*4b30*/  MOV R173, R169 ;  /* 0x000000a900ad7202 */ /* 0x000fce0000000f00 */
[----:B------:R-:W-:Y:S05]  /*4b40*/  WARPSYNC.COLLECTIVE R170, `(.L_x_24413) ;  /* 0x00000000aa087348 */ /* 0x000fea0003c00000 */
[----:B------:R0:W1:Y:S02]  /*4b50*/  SHFL.BFLY P6, R171, R173, R172, R175 ;  /* 0x0c0000acadab7389 */ /* 0x00006400000c00af */
[----:B01----:R-:W-:Y:S01]  /*4b60*/  ENDCOLLECTIVE ;  /* 0x000000000000791b */ /* 0x003fe20003800000 */
.L_x_24413:
        /* <DEDUP_REMOVED lines=106> */
.L_x_24414:
[----:B------:R-:W-:Y:S01]  /*5210*/  HFMA2.MMA R172, -RZ, RZ, 0, 1.1920928955078125e-07 ;  /* 0x00000002ffac7435 */ /* 0x000fe200000001ff */
[----:B------:R-:W-:-:S05]  /*5220*/  MOV R109, R171 ;  /* 0x000000ab006d7202 */ /* 0x000fca0000000f00 */
[----:B------:R-:W-:-:S05]  /*5230*/  FADD.FTZ R109, R108, R109 ;  /* 0x0000006d6c6d7221 */ /* 0x000fca0000010000 */
[----:B------:R-:W-:-:S07]  /*5240*/  MOV R173, R109 ;  /* 0x0000006d00ad7202 */ /* 0x000fce0000000f00 */
[----:B------:R-:W-:Y:S05]  /*5250*/  WARPSYNC.COLLECTIVE R170, `(.L_x_24415) ;  /* 0x00000000aa087348 */ /* 0x000fea0003c00000 */
[----:B------:R0:W1:Y:S02]  /*5260*/  SHFL.BFLY P6, R171, R173, R172, R175 ;  /* 0x0c0000acadab7389 */ /* 0x00006400000c00af */
[----:B01----:R-:W-:Y:S01]  /*5270*/  ENDCOLLECTIVE ;  /* 0x000000000000791b */ /* 0x003fe20003800000 */
.L_x_24415:
[----:B------:R-:W-:Y:S01]  /*5280*/  HFMA2.MMA R172, -RZ, RZ, 0, 2.384185791015625e-07 ;  /* 0x00000004ffac7435 */ /* 0x000fe200000001ff */
[----:B------:R-:W-:-:S05]  /*5290*/  MOV R110, R171 ;  /* 0x000000ab006e7202 */ /* 0x000fca0000000f00 */
[----:B------:R-:W-:-:S05]  /*52a0*/  FADD.FTZ R110, R109, R110 ;  /* 0x0000006e6d6e7221 */ /* 0x000fca0000010000 */
[----:B------:R-:W-:-:S07]  /*52b0*/  MOV R173, R110 ;  /* 0x0000006e00ad7202 */ /* 0x000fce0000000f00 */
[----:B------:R-:W-:Y:S05]  /*52c0*/  WARPSYNC.COLLECTIVE R170, `(.L_x_24416) ;  /* 0x00000000aa087348 */ /* 0x000fea0003c00000 */
[----:B------:R0:W1:Y:S02]  /*52d0*/  SHFL.BFLY P6, R171, R173, R172, R175 ;  /* 0x0c0000acadab7389 */ /* 0x00006400000c00af */
[----:B01----:R-:W-:Y:S01]  /*52e0*/  ENDCOLLECTIVE ;  /* 0x000000000000791b */ /* 0x003fe20003800000 */
.L_x_24416:
[----:B------:R-:W-:Y:S01]  /*52f0*/  HFMA2.MMA R172, -RZ, RZ, 0, 4.76837158203125e-07 ;  /* 0x00000008ffac7435 */ /* 0x000fe200000001ff */
[----:B------:R-:W-:-:S05]  /*5300*/  MOV R111, R171 ;  /* 0x000000ab006f7202 */ /* 0x000fca0000000f00 */
[----:B------:R-:W-:-:S05]  /*5310*/  FADD.FTZ R111, R110, R111 ;  /* 0x0000006f6e6f7221 */ /* 0x000fca0000010000 */
[----:B------:R-:W-:-:S07]  /*5320*/  MOV R173, R111 ;  /* 0x0000006f00ad7202 */ /* 0x000fce0000000f00 */
[----:B------:R-:W-:Y:S05]  /*5330*/  WARPSYNC.COLLECTIVE R170, `(.L_x_24417) ;  /* 0x00000000aa087348 */ /* 0x000fea0003c00000 */
[----:B------:R0:W1:Y:S02]  /*5340*/  SHFL.BFLY P6, R171, R173, R172, R175 ;  /* 0x0c0000acadab7389 */ /* 0x00006400000c00af */
[----:B01----:R-:W-:Y:S01]  /*5350*/  ENDCOLLECTIVE ;  /* 0x000000000000791b */ /* 0x003fe20003800000 */
.L_x_24417:
[----:B------:R-:W-:Y:S01]  /*5360*/  HFMA2.MMA R172, -RZ, RZ, 0, 9.5367431640625e-07 ;  /* 0x00000010ffac7435 */ /* 0x000fe200000001ff */
[----:B------:R-:W-:-:S05]  /*5370*/  MOV R168, R171 ;  /* 0x000000ab00a87202 */ /* 0x000fca0000000f00 */
[----:B------:R-:W-:-:S05]  /*5380*/  FADD.FTZ R168, R111, R168 ;  /* 0x000000a86fa87221 */ /* 0x000fca0000010000 */
[----:B------:R-:W-:-:S07]  /*5390*/  MOV R173, R168 ;  /* 0x000000a800ad7202 */ /* 0x000fce0000000f00 */
[----:B------:R-:W-:Y:S05]  /*53a0*/  WARPSYNC.COLLECTIVE R170, `(.L_x_24418) ;  /* 0x00000000aa087348 */ /* 0x000fea0003c00000 */
[----:B------:R0:W1:Y:S02]  /*53b0*/  SHFL.BFLY P6, R171, R173, R172, R175 ;  /* 0x0c0000acadab7389 */ /* 0x00006400000c00af */
[----:B01----:R-:W-:Y:S01]  /*53c0*/  ENDCOLLECTIVE ;  /* 0x000000000000791b */ /* 0x003fe20003800000 */
.L_x_24418:
[----:B------:R-:W-:Y:S01]  /*53d0*/  MOV R169, R171 ;  /* 0x000000ab00a97202 */ /* 0x000fe20000000f00 */
[----:B------:R-:W-:Y:S06]  /*53e0*/  BRA `(.L_x_24419) ;  /* 0xffffffe4009c7947 */ /* 0x000fec000383ffff */
.L_x_24420:
        /* <DEDUP_REMOVED lines=9> */
.L_x_40158:


//--------------------- .text._ZN10layer_norm31ln_parallel_residual_fwd_kernelINS_13Kernel_traitsI6__halfS2_fS2_fjLj1536ELj1ELj4ELj1ELj16ENS_18Kernel_traits_baseILj1536ES2_S2_fS2_fjLj128EEEEELb0ELb1ELb1EEEvNS_9FwdParamsE --------------------------
	.section	.text._ZN10layer_norm31ln_parallel_residual_fwd_kernelINS_13Kernel_traitsI6__halfS2_fS2_fjLj1536ELj1ELj4ELj1ELj16ENS_18Kernel_traits_baseILj1536ES2_S2_fS2_fjLj128EEEEELb0ELb1ELb1EEEvNS_9FwdParamsE,"ax",@progbits
	.align	128
        .global         _ZN10layer_norm31ln_parallel_residual_fwd_kernelINS_13Kernel_traitsI6__halfS2_fS2_fjLj1536ELj1ELj4ELj1ELj16ENS_18Kernel_traits_baseILj1536ES2_S2_fS2_fjLj128EEEEELb0ELb1ELb1EEEvNS_9FwdParamsE
        .type           _ZN10layer_norm31ln_parallel_residual_fwd_kernelINS_13Kernel_traitsI6__halfS2_fS2_fjLj1536ELj1ELj4ELj1ELj16ENS_18Kernel_traits_baseILj1536ES2_S2_fS2_fjLj128EEEEELb0ELb1ELb1EEEvNS_9FwdParamsE,@function
        .size           _ZN10layer_norm31ln_parallel_residual_fwd_kernelINS_13Kernel_traitsI6__halfS2_fS2_fjLj1536ELj1ELj4ELj1ELj16ENS_18Kernel_traits_baseILj1536ES2_S2_fS2_fjLj128EEEEELb0ELb1ELb1EEEvNS_9FwdParamsE,(.L_x_40159 - _ZN10layer_norm31ln_parallel_residual_fwd_kernelINS_13Kernel_traitsI6__halfS2_fS2_fjLj1536ELj1ELj4ELj1ELj16ENS_18Kernel_traits_baseILj1536ES2_S2_fS2_fjLj128EEEEELb0ELb1ELb1EEEvNS_9FwdParamsE)
        .other          _ZN10layer_norm31ln_parallel_residual_fwd_kernelINS_13Kernel_traitsI6__halfS2_fS2_fjLj1536ELj1ELj4ELj1ELj16ENS_18Kernel_traits_baseILj1536ES2_S2_fS2_fjLj128EEEEELb0ELb1ELb1EEEvNS_9FwdParamsE,@"STO_CUDA_ENTRY STV_DEFAULT"
_ZN10layer_norm31ln_parallel_residual_fwd_kernelINS_13Kernel_traitsI6__halfS2_fS2_fjLj1536ELj1ELj4ELj1ELj16ENS_18Kernel_traits_baseILj1536ES2_S2_fS2_fjLj128EEEEELb0ELb1ELb1EEEvNS_9FwdParamsE:
.text._ZN10layer_norm31ln_parallel_residual_fwd_kernelINS_13Kernel_traitsI6__halfS2_fS2_fjLj1536ELj1ELj4ELj1ELj16ENS_18Kernel_traits_baseILj1536ES2_S2_fS2_fjLj128EEEEELb0ELb1ELb1EEEvNS_9FwdParamsE:
        /* <DEDUP_REMOVED lines=20> */
[----:B-1----:R-:W-:Y:S02]  /*0140*/  LEA R156, R3, R0, 0x2 ;  /* 0x00000000039c7211 */ /* 0x002fe400078e10ff */
[----:B------:R-:W-:Y:S02]  /*0150*/  IADD3 R2, P2, R2, UR6, RZ ;  /* 0x0000000602027c10 */ /* 0x000fe4000ff5e0ff */
        /* <DEDUP_REMOVED lines=21> */
[----:B------:R-:W-:Y:S01]  /*02b0*/  ULDC.64 UR6, c[0x0][0x228] ;  /* 0x00008a0000067ab9 */ /* 0x000fe20000000a00 */
[----:B------:R-:W-:Y:S01]  /*02c0*/  BSSY B0, `(.L_x_24421) ;  /* 0x00003bb000007945 */ /* 0x000fe20003800000 */
[----:B------:R-:W-:Y:S01]  /*02d0*/  ISETP.NE.U32.AND P0, PT, RZ, UR6, PT ;  /* 0x00000006ff007c0c */ /* 0x000fe2000bf05070 */
[----:B------:R-:W-:Y:S01]  /*02e0*/  ULDC.U8 UR6, c[0x0][0x2a0] ;  /* 0x0000a80000067ab9 */ /* 0x000fe20000000000 */
[--C-:B------:R-:W-:Y:S01]  /*02f0*/  HADD2.F32 R120, -RZ, R28.reuse.H0_H0 ;  /* 0x2000001cff787230 */ /* 0x100fe20000004100 */
[----:B------:R-:W-:Y:S01]  /*0300*/  LOP3.LUT R151, R151, 0x1f, RZ, 0xc0, !PT ;  /* 0x0000001f97977812 */ /* 0x000fe200078ec0ff */
[----:B------:R-:W-:Y:S01]  /*0310*/  HADD2.F32 R119, -RZ, R28.H1_H1 ;  /* 0x3000001cff777230 */ /* 0x000fe20000004100 */
[----:B------:R-:W-:Y:S01]  /*0320*/  ISETP.NE.AND P3, PT, RZ, UR6, PT ;  /* 0x00000006ff007c0c */ /* 0x000fe2000bf65270 */
        /* <DEDUP_REMOVED lines=50> */
[----:B------:R-:W-:Y:S01]  /*0650*/  HADD2.F32 R73, -RZ, R27.H1_H1 ;  /* 0x3000001bff497230 */ /* 0x000fe20000004100 */
[----:B------:R-:W-:Y:S01]  /*0660*/  ISETP.NE.AND.EX P0, PT, RZ, UR7, PT, P0 ;  /* 0x00000007ff007c0c */ /* 0x000fe2000bf05300 */
[----:B------:R-:W-:Y:S01]  /*0670*/  ULDC UR7, c[0x0][0x218] ;  /* 0x0000860000077ab9 */ /* 0x000fe20000000800 */
[--C-:B--2---:R-:W-:Y:S02]  /*0680*/  HADD2.F32 R72, -RZ, R124.reuse.H0_H0 ;  /* 0x2000007cff487230 */ /* 0x104fe40000004100 */
[----:B------:R-:W-:-:S02]  /*0690*/  HADD2.F32 R122, -RZ, R124.H1_H1 ;  /* 0x3000007cff7a7230 */ /* 0x000fc40000004100 */
[--C-:B------:R-:W-:Y:S02]  /*06a0*/  HADD2.F32 R121, -RZ, R125.reuse.H0_H0 ;  /* 0x2000007dff797230 */ /* 0x100fe40000004100 */
[----:B------:R-:W-:Y:S02]  /*06b0*/  HADD2.F32 R124, -RZ, R125.H1_H1 ;  /* 0x3000007dff7c7230 */ /* 0x000fe40000004100 */
[----:B------:R-:W-:Y:S02]  /*06c0*/  HADD2.F32 R123, -RZ, R126.H0_H0 ;  /* 0x2000007eff7b7230 */ /* 0x000fe40000004100 */
[--C-:B------:R-:W-:Y:S02]  /*06d0*/  HADD2.F32 R125, -RZ, R127.reuse.H0_H0 ;  /* 0x2000007fff7d7230 */ /* 0x100fe40000004100 */
[----:B------:R-:W-:Y:S02]  /*06e0*/  HADD2.F32 R128, -RZ, R127.H1_H1 ;  /* 0x3000007fff807230 */ /* 0x000fe40000004100 */
[----:B---3--:R-:W-:-:S02]  /*06f0*/  HADD2.F32 R157, -RZ, R6.H0_H0 ;  /* 0x20000006ff9d7230 */ /* 0x008fc40000004100 */
[----:B----4-:R-:W-:Y:S02]  /*0700*/  HADD2.F32 R163, -RZ, R10.H0_H0 ;  /* 0x2000000affa37230 */ /* 0x010fe40000004100 */
        /* <DEDUP_REMOVED lines=34> */
[----:B------:R-:W-:-:S07]  /*0930*/  HADD2.F32 R10, -RZ, R10.H1_H1 ;  /* 0x3000000aff0a7230 */ /* 0x000fce0000004100 */
.L_x_24519:
        /* <DEDUP_REMOVED lines=23> */
.L_x_24422:
[----:B-----5:R-:W-:-:S05]  /*0ab0*/  HADD2.F32 R5, -RZ, R12.H0_H0 ;  /* 0x2000000cff057230 */ /* 0x020fca0000004100 */
[----:B------:R-:W-:-:S04]  /*0ac0*/  FADD.FTZ R24, R24, R5 ;  /* 0x0000000518187221 */ /* 0x000fc80000010000 */
[----:B------:R-:W-:-:S07]  /*0ad0*/  @P1 FADD.FTZ R24, R16, R24 ;  /* 0x0000001810181221 */ /* 0x000fce0000010000 */
.L_x_24423:
[----:B------:R-:W-:Y:S01]  /*0ae0*/  HADD2.F32 R25, -RZ, R28.H1_H1 ;  /* 0x3000001cff197230 */ /* 0x000fe20000004100 */
[----:B------:R-:W-:Y:S06]  /*0af0*/  @P2 BRA `(.L_x_24424) ;  /* 0x00000000000c2947 */ /* 0x000fec0003800000 */
[----:B------:R-:W-:Y:S05]  /*0b00*/  @!P1 BRA `(.L_x_24425) ;  /* 0x0000000000149947 */ /* 0x000fea0003800000 */
[----:B-----5:R-:W-:Y:S01]  /*0b10*/  FADD.FTZ R25, R17, R25 ;  /* 0x0000001911197221 */ /* 0x020fe20000010000 */
[----:B------:R-:W-:Y:S06]  /*0b20*/  BRA `(.L_x_24425) ;  /* 0x00000000000c7947 */ /* 0x000fec0003800000 */
.L_x_24424:
[----:B-----5:R-:W-:-:S05]  /*0b30*/  HADD2.F32 R0, -RZ, R12.H1_H1 ;  /* 0x3000000cff007230 */ /* 0x020fca0000004100 */
[----:B------:R-:W-:-:S04]  /*0b40*/  FADD.FTZ R25, R25, R0 ;  /* 0x0000000019197221 */ /* 0x000fc80000010000 */
[----:B------:R-:W-:-:S07]  /*0b50*/  @P1 FADD.FTZ R25, R17, R25 ;  /* 0x0000001911191221 */ /* 0x000fce0000010000 */
.L_x_24425:
[----:B------:R-:W-:Y:S01]  /*0b60*/  HADD2.F32 R26, -RZ, R29.H0_H0 ;  /* 0x2000001dff1a7230 */ /* 0x000fe20000004100 */
[----:B------:R-:W-:Y:S06]  /*0b70*/  @P2 BRA `(.L_x_24426) ;  /* 0x00000000000c2947 */ /* 0x000fec0003800000 */
[----:B------:R-:W-:Y:S05]  /*0b80*/  @!P1 BRA `(.L_x_24427) ;  /* 0x0000000000149947 */ /* 0x000fea0003800000 */
[----:B-----5:R-:W-:Y:S01]  /*0b90*/  FADD.FTZ R26, R18, R26 ;  /* 0x0000001a121a7221 */ /* 0x020fe20000010000 */
[----:B------:R-:W-:Y:S06]  /*0ba0*/  BRA `(.L_x_24427) ;  /* 0x00000000000c7947 */ /* 0x000fec0003800000 */
.L_x_24426:
[----:B-----5:R-:W-:-:S05]  /*0bb0*/  HADD2.F32 R5, -RZ, R13.H0_H0 ;  /* 0x2000000dff057230 */ /* 0x020fca0000004100 */
[----:B------:R-:W-:-:S04]  /*0bc0*/  FADD.FTZ R26, R26, R5 ;  /* 0x000000051a1a7221 */ /* 0x000fc80000010000 */
[----:B------:R-:W-:-:S07]  /*0bd0*/  @P1 FADD.FTZ R26, R18, R26 ;  /* 0x0000001a121a1221 */ /* 0x000fce0000010000 */
.L_x_24427:
[----:B------:R-:W-:Y:S01]  /*0be0*/  HADD2.F32 R27, -RZ, R29.H1_H1 ;  /* 0x3000001dff1b7230 */ /* 0x000fe20000004100 */
[----:B------:R-:W-:Y:S06]  /*0bf0*/  @P2 BRA `(.L_x_24428) ;  /* 0x00000000000c2947 */ /* 0x000fec0003800000 */
[----:B------:R-:W-:Y:S05]  /*0c00*/  @!P1 BRA `(.L_x_24429) ;  /* 0x0000000000149947 */ /* 0x000fea0003800000 */
[----:B-----5:R-:W-:Y:S01]  /*0c10*/  FADD.FTZ R27, R19, R27 ;  /* 0x0000001b131b7221 */ /* 0x020fe20000010000 */
[----:B------:R-:W-:Y:S06]  /*0c20*/  BRA `(.L_x_24429) ;  /* 0x00000000000c7947 */ /* 0x000fec0003800000 */
.L_x_24428:
[----:B-----5:R-:W-:-:S05]  /*0c30*/  HADD2.F32 R0, -RZ, R13.H1_H1 ;  /* 0x3000000dff007230 */ /* 0x020fca0000004100 */
[----:B------:R-:W-:-:S04]  /*0c40*/  FADD.FTZ R27, R27, R0 ;  /* 0x000000001b1b7221 */ /* 0x000fc80000010000 */
[----:B------:R-:W-:-:S07]  /*0c50*/  @P1 FADD.FTZ R27, R19, R27 ;  /* 0x0000001b131b1221 */ /* 0x000fce0000010000 */
.L_x_24429:
[----:B------:R-:W-:Y:S01]  /*0c60*/  HADD2.F32 R28, -RZ, R30.H0_H0 ;  /* 0x2000001eff1c7230 */ /* 0x000fe20000004100 */
[----:B------:R-:W-:Y:S06]  /*0c70*/  @P2 BRA `(.L_x_24430) ;  /* 0x00000000000c2947 */ /* 0x000fec0003800000 */
[----:B------:R-:W-:Y:S05]  /*0c80*/  @!P1 BRA `(.L_x_24431) ;  /* 0x0000000000149947 */ /* 0x000fea0003800000 */
[----:B-----5:R-:W-:Y:S01]  /*0c90*/  FADD.FTZ R28, R20, R28 ;  /* 0x0000001c141c7221 */ /* 0x020fe20000010000 */
[----:B------:R-:W-:Y:S06]  /*0ca0*/  BRA `(.L_x_24431) ;  /* 0x00000000000c7947 */ /* 0x000fec0003800000 */
.L_x_24430:
[----:B-----5:R-:W-:-:S05]  /*0cb0*/  HADD2.F32 R5, -RZ, R14.H0_H0 ;  /* 0x2000000eff057230 */ /* 0x020fca0000004100 */
[----:B------:R-:W-:-:S04]  /*0cc0*/  FADD.FTZ R28, R28, R5 ;  /* 0x000000051c1c7221 */ /* 0x000fc80000010000 */
[----:B------:R-:W-:-:S07]  /*0cd0*/  @P1 FADD.FTZ R28, R20, R28 ;  /* 0x0000001c141c1221 */ /* 0x000fce0000010000 */
.L_x_24431:
[----:B------:R-:W-:Y:S01]  /*0ce0*/  HADD2.F32 R29, -RZ, R30.H1_H1 ;  /* 0x3000001eff1d7230 */ /* 0x000fe20000004100 */
[----:B------:R-:W-:Y:S06]  /*0cf0*/  @P2 BRA `(.L_x_24432) ;  /* 0x00000000000c2947 */ /* 0x000fec0003800000 */
[----:B------:R-:W-:Y:S05]  /*0d00*/  @!P1 BRA `(.L_x_24433) ;  /* 0x0000000000149947 */ /* 0x000fea0003800000 */
[----:B-----5:R-:W-:Y:S01]  /*0d10*/  FADD.FTZ R29, R21, R29 ;  /* 0x0000001d151d7221 */ /* 0x020fe20000010000 */
[----:B------:R-:W-:Y:S06]  /*0d20*/  BRA `(.L_x_24433) ;  /* 0x00000000000c7947 */ /* 0x000fec0003800000 */
.L_x_24432:
[----:B-----5:R-:W-:-:S05]  /*0d30*/  HADD2.F32 R0, -RZ, R14.H1_H1 ;  /* 0x3000000eff007230 */ /* 0x020fca0000004100 */
[----:B------:R-:W-:-:S04]  /*0d40*/  FADD.FTZ R29, R29, R0 ;  /* 0x000000001d1d7221 */ /* 0x000fc80000010000 */
[----:B------:R-:W-:-:S07]  /*0d50*/  @P1 FADD.FTZ R29, R21, R29 ;  /* 0x0000001d151d1221 */ /* 0x000fce0000010000 */
.L_x_24433:
[----:B------:R-:W-:Y:S01]  /*0d60*/  HADD2.F32 R30, -RZ, R31.H0_H0 ;  /* 0x2000001fff1e7230 */ /* 0x000fe20000004100 */
[----:B------:R-:W-:Y:S06]  /*0d70*/  @P2 BRA `(.L_x_24434) ;  /* 0x00000000000c2947 */ /* 0x000fec0003800000 */
[----:B------:R-:W-:Y:S05]  /*0d80*/  @!P1 BRA `(.L_x_24435) ;  /* 0x0000000000149947 */ /* 0x000fea0003800000 */
[----:B-----5:R-:W-:Y:S01]  /*0d90*/  FADD.FTZ R30, R22, R30 ;  /* 0x0000001e161e7221 */ /* 0x020fe20000010000 */
[----:B------:R-:W-:Y:S06]  /*0da0*/  BRA `(.L_x_24435) ;  /* 0x00000000000c7947 */ /* 0x000fec0003800000 */
.L_x_24434:
[----:B-----5:R-:W-:-:S05]  /*0db0*/  HADD2.F32 R5, -RZ, R15.H0_H0 ;  /* 0x2000000fff057230 */ /* 0x020fca0000004100 */
[----:B------:R-:W-:-:S04]  /*0dc0*/  FADD.FTZ R30, R30, R5 ;  /* 0x000000051e1e7221 */ /* 0x000fc80000010000 */
[----:B------:R-:W-:-:S07]  /*0dd0*/  @P1 FADD.FTZ R30, R22, R30 ;  /* 0x0000001e161e1221 */ /* 0x000fce0000010000 */
.L_x_24435:
[----:B------:R-:W-:Y:S01]  /*0de0*/  HADD2.F32 R31, -RZ, R31.H1_H1 ;  /* 0x3000001fff1f7230 */ /* 0x000fe20000004100 */
[----:B------:R-:W-:Y:S06]  /*0df0*/  @P2 BRA `(.L_x_24436) ;  /* 0x00000000000c2947 */ /* 0x000fec0003800000 */
[----:B------:R-:W-:Y:S05]  /*0e00*/  @!P1 BRA `(.L_x_24437) ;  /* 0x0000000000149947 */ /* 0x000fea0003800000 */
[----:B-----5:R-:W-:Y:S01]  /*0e10*/  FADD.FTZ R31, R23, R31 ;  /* 0x0000001f171f7221 */ /* 0x020fe20000010000 */
[----:B------:R-:W-:Y:S06]  /*0e20*/  BRA `(.L_x_24437) ;  /* 0x00000000000c7947 */ /* 0x000fec0003800000 */
.L_x_24436:
[----:B-----5:R-:W-:-:S05]  /*0e30*/  HADD2.F32 R0, -RZ, R15.H1_H1 ;  /* 0x3000000fff007230 */ /* 0x020fca0000004100 */
[----:B------:R-:W-:-:S04]  /*0e40*/  FADD.FTZ R31, R31, R0 ;  /* 0x000000001f1f7221 */ /* 0x000fc80000010000 */
[----:B------:R-:W-:-:S07]  /*0e50*/  @P1 FADD.FTZ R31, R23, R31 ;  /* 0x0000001f171f1221 */ /* 0x000fce0000010000 */
.L_x_24437:
        /* <DEDUP_REMOVED lines=19> */
.L_x_24438:
[----:B-----5:R-:W-:-:S05]  /*0f90*/  HADD2.F32 R5, -RZ, R12.H0_H0 ;  /* 0x2000000cff057230 */ /* 0x020fca0000004100 */
[----:B------:R-:W-:-:S04]  /*0fa0*/  FADD.FTZ R32, R5, R32 ;  /* 0x0000002005207221 */ /* 0x000fc80000010000 */
[----:B------:R-:W-:-:S07]  /*0fb0*/  @P1 FADD.FTZ R32, R16, R32 ;  /* 0x0000002010201221 */ /* 0x000fce0000010000 */
.L_x_24439:
[----:B------:R-:W-:Y:S01]  /*0fc0*/  HADD2.F32 R33, -RZ, R36.H1_H1 ;  /* 0x30000024ff217230 */ /* 0x000fe20000004100 */
[----:B------:R-:W-:Y:S06]  /*0fd0*/  @P2 BRA `(.L_x_24440) ;  /* 0x00000000000c2947 */ /* 0x000fec0003800000 */
[----:B------:R-:W-:Y:S05]  /*0fe0*/  @!P1 BRA `(.L_x_24441) ;  /* 0x0000000000149947 */ /* 0x000fea0003800000 */
[----:B-----5:R-:W-:Y:S01]  /*0ff0*/  FADD.FTZ R33, R17, R33 ;  /* 0x0000002111217221 */ /* 0x020fe20000010000 */
[----:B------:R-:W-:Y:S06]  /*1000*/  BRA `(.L_x_24441) ;  /* 0x00000000000c7947 */ /* 0x000fec0003800000 */
.L_x_24440:
[----:B-----5:R-:W-:-:S05]  /*1010*/  HADD2.F32 R0, -RZ, R12.H1_H1 ;  /* 0x3000000cff007230 */ /* 0x020fca0000004100 */
[----:B------:R-:W-:-:S04]  /*1020*/  FADD.FTZ R33, R0, R33 ;  /* 0x0000002100217221 */ /* 0x000fc80000010000 */
[----:B------:R-:W-:-:S07]  /*1030*/  @P1 FADD.FTZ R33, R17, R33 ;  /* 0x0000002111211221 */ /* 0x000fce0000010000 */
.L_x_24441:
[----:B------:R-:W-:Y:S01]  /*1040*/  HADD2.F32 R34, -RZ, R37.H0_H0 ;  /* 0x20000025ff227230 */ /* 0x000fe20000004100 */
[----:B------:R-:W-:Y:S06]  /*1050*/  @P2 BRA `(.L_x_24442) ;  /* 0x00000000000c2947 */ /* 0x000fec0003800000 */
[----:B------:R-:W-:Y:S05]  /*1060*/  @!P1 BRA `(.L_x_24443) ;  /* 0x0000000000149947 */ /* 0x000fea0003800000 */
[----:B-----5:R-:W-:Y:S01]  /*1070*/  FADD.FTZ R34, R18, R34 ;  /* 0x0000002212227221 */ /* 0x020fe20000010000 */
[----:B------:R-:W-:Y:S06]  /*1080*/  BRA `(.L_x_24443) ;  /* 0x00000000000c7947 */ /* 0x000fec0003800000 */
.L_x_24442:
[----:B-----5:R-:W-:-:S05]  /*1090*/  HADD2.F32 R5, -RZ, R13.H0_H0 ;  /* 0x2000000dff057230 */ /* 0x020fca0000004100 */
[----:B------:R-:W-:-:S04]  /*10a0*/  FADD.FTZ R34, R5, R34 ;  /* 0x0000002205227221 */ /* 0x000fc80000010000 */
[----:B------:R-:W-:-:S07]  /*10b0*/  @P1 FADD.FTZ R34, R18, R34 ;  /* 0x0000002212221221 */ /* 0x000fce0000010000 */
.L_x_24443:
[----:B------:R-:W-:Y:S01]  /*10c0*/  HADD2.F32 R35, -RZ, R37.H1_H1 ;  /* 0x30000025ff237230 */ /* 0x000fe20000004100 */
[----:B------:R-:W-:Y:S06]  /*10d0*/  @P2 BRA `(.L_x_24444) ;  /* 0x00000000000c2947 */ /* 0x000fec0003800000 */
[----:B------:R-:W-:Y:S05]  /*10e0*/  @!P1 BRA `(.L_x_24445) ;  /* 0x0000000000149947 */ /* 0x000fea0003800000 */
[----:B-----5:R-:W-:Y:S01]  /*10f0*/  FADD.FTZ R35, R19, R35 ;  /* 0x0000002313237221 */ /* 0x020fe20000010000 */
[----:B------:R-:W-:Y:S06]  /*1100*/  BRA `(.L_x_24445) ;  /* 0x00000000000c7947 */ /* 0x000fec0003800000 */
.L_x_24444:
[----:B-----5:R-:W-:-:S05]  /*1110*/  HADD2.F32 R0, -RZ, R13.H1_H1 ;  /* 0x3000000dff007230 */ /* 0x020fca0000004100 */
[----:B------:R-:W-:-:S04]  /*1120*/  FADD.FTZ R35, R0, R35 ;  /* 0x0000002300237221 */ /* 0x000fc80000010000 */
[----:B------:R-:W-:-:S07]  /*1130*/  @P1 FADD.FTZ R35, R19, R35 ;  /* 0x0000002313231221 */ /* 0x000fce0000010000 */
.L_x_24445:
[----:B------:R-:W-:Y:S01]  /*1140*/  HADD2.F32 R36, -RZ, R38.H0_H0 ;  /* 0x20000026ff247230 */ /* 0x000fe20000004100 */
[----:B------:R-:W-:Y:S06]  /*1150*/  @P2 BRA `(.L_x_24446) ;  /* 0x00000000000c2947 */ /* 0x000fec0003800000 */
[----:B------:R-:W-:Y:S05]  /*1160*/  @!P1 BRA `(.L_x_24447) ;  /* 0x0000000000149947 */ /* 0x000fea0003800000 */
[----:B-----5:R-:W-:Y:S01]  /*1170*/  FADD.FTZ R36, R20, R36 ;  /* 0x0000002414247221 */ /* 0x020fe20000010000 */
[----:B------:R-:W-:Y:S06]  /*1180*/  BRA `(.L_x_24447) ;  /* 0x00000000000c7947 */ /* 0x000fec0003800000 */
.L_x_24446:
[----:B-----5:R-:W-:-:S05]  /*1190*/  HADD2.F32 R5, -RZ, R14.H0_H0 ;  /* 0x2000000eff057230 */ /* 0x020fca0000004100 */
[----:B------:R-:W-:-:S04]  /*11a0*/  FADD.FTZ R36, R5, R36 ;  /* 0x0000002405247221 */ /* 0x000fc80000010000 */
[----:B------:R-:W-:-:S07]  /*11b0*/  @P1 FADD.FTZ R36, R20, R36 ;  /* 0x0000002414241221 */ /* 0x000fce0000010000 */
.L_x_24447:
[----:B------:R-:W-:Y:S01]  /*11c0*/  HADD2.F32 R37, -RZ, R38.H1_H1 ;  /* 0x30000026ff257230 */ /* 0x000fe20000004100 */
[----:B------:R-:W-:Y:S06]  /*11d0*/  @P2 BRA `(.L_x_24448) ;  /* 0x00000000000c2947 */ /* 0x000fec0003800000 */
[----:B------:R-:W-:Y:S05]  /*11e0*/  @!P1 BRA `(.L_x_24449) ;  /* 0x0000000000149947 */ /* 0x000fea0003800000 */
[----:B-----5:R-:W-:Y:S01]  /*11f0*/  FADD.FTZ R37, R21, R37 ;  /* 0x0000002515257221 */ /* 0x020fe20000010000 */
[----:B------:R-:W-:Y:S06]  /*1200*/  BRA `(.L_x_24449) ;  /* 0x00000000000c7947 */ /* 0x000fec0003800000 */
.L_x_24448:
[----:B-----5:R-:W-:-:S05]  /*1210*/  HADD2.F32 R0, -RZ, R14.H1_H1 ;  /* 0x3000000eff007230 */ /* 0x020fca0000004100 */
[----:B------:R-:W-:-:S04]  /*1220*/  FADD.FTZ R37, R0, R37 ;  /* 0x0000002500257221 */ /* 0x000fc80000010000 */
[----:B------:R-:W-:-:S07]  /*1230*/  @P1 FADD.FTZ R37, R21, R37 ;  /* 0x0000002515251221 */ /* 0x000fce0000010000 */
.L_x_24449:
[----:B------:R-:W-:Y:S01]  /*1240*/  HADD2.F32 R38, -RZ, R39.H0_H0 ;  /* 0x20000027ff267230 */ /* 0x000fe20000004100 */
[----:B------:R-:W-:Y:S06]  /*1250*/  @P2 BRA `(.L_x_24450) ;  /* 0x00000000000c2947 */ /* 0x000fec0003800000 */
[----:B------:R-:W-:Y:S05]  /*1260*/  @!P1 BRA `(.L_x_24451) ;  /* 0x0000000000149947 */ /* 0x000fea0003800000 */
[----:B-----5:R-:W-:Y:S01]  /*1270*/  FADD.FTZ R38, R22, R38 ;  /* 0x0000002616267221 */ /* 0x020fe20000010000 */
[----:B------:R-:W-:Y:S06]  /*1280*/  BRA `(.L_x_24451) ;  /* 0x00000000000c7947 */ /* 0x000fec0003800000 */
.L_x_24450:
[----:B-----5:R-:W-:-:S05]  /*1290*/  HADD2.F32 R5, -RZ, R15.H0_H0 ;  /* 0x2000000fff057230 */ /* 0x020fca0000004100 */
[----:B------:R-:W-:-:S04]  /*12a0*/  FADD.FTZ R38, R5, R38 ;  /* 0x0000002605267221 */ /* 0x000fc80000010000 */
[----:B------:R-:W-:-:S07]  /*12b0*/  @P1 FADD.FTZ R38, R22, R38 ;  /* 0x0000002616261221 */ /* 0x000fce0000010000 */
.L_x_24451:
[----:B------:R-:W-:Y:S01]  /*12c0*/  HADD2.F32 R39, -RZ, R39.H1_H1 ;  /* 0x30000027ff277230 */ /* 0x000fe20000004100 */
[----:B------:R-:W-:Y:S06]  /*12d0*/  @P2 BRA `(.L_x_24452) ;  /* 0x00000000000c2947 */ /* 0x000fec0003800000 */
[----:B------:R-:W-:Y:S05]  /*12e0*/  @!P1 BRA `(.L_x_24453) ;  /* 0x0000000000149947 */ /* 0x000fea0003800000 */
[----:B-----5:R-:W-:Y:S01]  /*12f0*/  FADD.FTZ R39, R23, R39 ;  /* 0x0000002717277221 */ /* 0x020fe20000010000 */
[----:B------:R-:W-:Y:S06]  /*1300*/  BRA `(.L_x_24453) ;  /* 0x00000000000c7947 */ /* 0x000fec0003800000 */
.L_x_24452:
[----:B-----5:R-:W-:-:S05]  /*1310*/  HADD2.F32 R0, -RZ, R15.H1_H1 ;  /* 0x3000000fff007230 */ /* 0x020fca0000004100 */
[----:B------:R-:W-:-:S04]  /*1320*/  FADD.FTZ R39, R0, R39 ;  /* 0x0000002700277221 */ /* 0x000fc80000010000 */
[----:B------:R-:W-:-:S07]  /*1330*/  @P1 FADD.FTZ R39, R23, R39 ;  /* 0x0000002717271221 */ /* 0x000fce0000010000 */
.L_x_24453:
        /* <DEDUP_REMOVED lines=19> */
.L_x_24454:
[----:B-----5:R-:W-:-:S05]  /*1470*/  HADD2.F32 R5, -RZ, R12.H0_H0 ;  /* 0x2000000cff057230 */ /* 0x020fca0000004100 */
[----:B------:R-:W-:-:S04]  /*1480*/  FADD.FTZ R40, R5, R40 ;  /* 0x0000002805287221 */ /* 0x000fc80000010000 */
[----:B------:R-:W-:-:S07]  /*1490*/  @P1 FADD.FTZ R40, R16, R40 ;  /* 0x0000002810281221 */ /* 0x000fce0000010000 */
.L_x_24455:
[----:B------:R-:W-:Y:S01]  /*14a0*/  HADD2.F32 R41, -RZ, R44.H1_H1 ;  /* 0x3000002cff297230 */ /* 0x000fe20000004100 */
[----:B------:R-:W-:Y:S06]  /*14b0*/  @P2 BRA `(.L_x_24456) ;  /* 0x00000000000c2947 */ /* 0x000fec0003800000 */
[----:B------:R-:W-:Y:S05]  /*14c0*/  @!P1 BRA `(.L_x_24457) ;  /* 0x0000000000149947 */ /* 0x000fea0003800000 */
[----:B-----5:R-:W-:Y:S01]  /*14d0*/  FADD.FTZ R41, R17, R41 ;  /* 0x0000002911297221 */ /* 0x020fe20000010000 */
[----:B------:R-:W-:Y:S06]  /*14e0*/  BRA `(.L_x_24457) ;  /* 0x00000000000c7947 */ /* 0x000fec0003800000 */
.L_x_24456:
[----:B-----5:R-:W-:-:S05]  /*14f0*/  HADD2.F32 R0, -RZ, R12.H1_H1 ;  /* 0x3000000cff007230 */ /* 0x020fca0000004100 */
[----:B------:R-:W-:-:S04]  /*1500*/  FADD.FTZ R41, R0, R41 ;  /* 0x0000002900297221 */ /* 0x000fc80000010000 */
[----:B------:R-:W-:-:S07]  /*1510*/  @P1 FADD.FTZ R41, R17, R41 ;  /* 0x0000002911291221 */ /* 0x000fce0000010000 */
.L_x_24457:
[----:B------:R-:W-:Y:S01]  /*1520*/  HADD2.F32 R42, -RZ, R45.H0_H0 ;  /* 0x2000002dff2a7230 */ /* 0x000fe20000004100 */
[----:B------:R-:W-:Y:S06]  /*1530*/  @P2 BRA `(.L_x_24458) ;  /* 0x00000000000c2947 */ /* 0x000fec0003800000 */
[----:B------:R-:W-:Y:S05]  /*1540*/  @!P1 BRA `(.L_x_24459) ;  /* 0x0000000000149947 */ /* 0x000fea0003800000 */
[----:B-----5:R-:W-:Y:S01]  /*1550*/  FADD.FTZ R42, R18, R42 ;  /* 0x0000002a122a7221 */ /* 0x020fe20000010000 */
[----:B------:R-:W-:Y:S06]  /*1560*/  BRA `(.L_x_24459) ;  /* 0x00000000000c7947 */ /* 0x000fec0003800000 */
.L_x_24458:
[----:B-----5:R-:W-:-:S05]  /*1570*/  HADD2.F32 R5, -RZ, R13.H0_H0 ;  /* 0x2000000dff057230 */ /* 0x020fca0000004100 */
[----:B------:R-:W-:-:S04]  /*1580*/  FADD.FTZ R42, R5, R42 ;  /* 0x0000002a052a7221 */ /* 0x000fc80000010000 */
[----:B------:R-:W-:-:S07]  /*1590*/  @P1 FADD.FTZ R42, R18, R42 ;  /* 0x0000002a122a1221 */ /* 0x000fce0000010000 */
.L_x_24459:
[----:B------:R-:W-:Y:S01]  /*15a0*/  HADD2.F32 R43, -RZ, R45.H1_H1 ;  /* 0x3000002dff2b7230 */ /* 0x000fe20000004100 */
[----:B------:R-:W-:Y:S06]  /*15b0*/  @P2 BRA `(.L_x_24460) ;  /* 0x00000000000c2947 */ /* 0x000fec0003800000 */
[----:B------:R-:W-:Y:S05]  /*15c0*/  @!P1 BRA `(.L_x_24461) ;  /* 0x0000000000149947 */ /* 0x000fea0003800000 */
[----:B-----5:R-:W-:Y:S01]  /*15d0*/  FADD.FTZ R43, R19, R43 ;  /* 0x0000002b132b7221 */ /* 0x020fe20000010000 */
[----:B------:R-:W-:Y:S06]  /*15e0*/  BRA `(.L_x_24461) ;  /* 0x00000000000c7947 */ /* 0x000fec0003800000 */
.L_x_24460:
[----:B-----5:R-:W-:-:S05]  /*15f0*/  HADD2.F32 R0, -RZ, R13.H1_H1 ;  /* 0x3000000dff007230 */ /* 0x020fca0000004100 */
[----:B------:R-:W-:-:S04]  /*1600*/  FADD.FTZ R43, R0, R43 ;  /* 0x0000002b002b7221 */ /* 0x000fc80000010000 */
[----:B------:R-:W-:-:S07]  /*1610*/  @P1 FADD.FTZ R43, R19, R43 ;  /* 0x0000002b132b1221 */ /* 0x000fce0000010000 */
.L_x_24461:
[----:B------:R-:W-:Y:S01]  /*1620*/  HADD2.F32 R44, -RZ, R46.H0_H0 ;  /* 0x2000002eff2c7230 */ /* 0x000fe20000004100 */
[----:B------:R-:W-:Y:S06]  /*1630*/  @P2 BRA `(.L_x_24462) ;  /* 0x00000000000c2947 */ /* 0x000fec0003800000 */
[----:B------:R-:W-:Y:S05]  /*1640*/  @!P1 BRA `(.L_x_24463) ;  /* 0x0000000000149947 */ /* 0x000fea0003800000 */
[----:B-----5:R-:W-:Y:S01]  /*1650*/  FADD.FTZ R44, R20, R44 ;  /* 0x0000002c142c7221 */ /* 0x020fe20000010000 */
[----:B------:R-:W-:Y:S06]  /*1660*/  BRA `(.L_x_24463) ;  /* 0x00000000000c7947 */ /* 0x000fec0003800000 */
.L_x_24462:
[----:B-----5:R-:W-:-:S05]  /*1670*/  HADD2.F32 R5, -RZ, R14.H0_H0 ;  /* 0x2000000eff057230 */ /* 0x020fca0000004100 */
[----:B------:R-:W-:-:S04]  /*1680*/  FADD.FTZ R44, R5, R44 ;  /* 0x0000002c052c7221 */ /* 0x000fc80000010000 */
[----:B------:R-:W-:-:S07]  /*1690*/  @P1 FADD.FTZ R44, R20, R44 ;  /* 0x0000002c142c1221 */ /* 0x000fce0000010000 */
.L_x_24463:
[----:B------:R-:W-:Y:S01]  /*16a0*/  HADD2.F32 R45, -RZ, R46.H1_H1 ;  /* 0x3000002eff2d7230 */ /* 0x000fe20000004100 */
[----:B------:R-:W-:Y:S06]  /*16b0*/  @P2 BRA `(.L_x_24464) ;  /* 0x00000000000c2947 */ /* 0x000fec0003800000 */
[----:B------:R-:W-:Y:S05]  /*16c0*/  @!P1 BRA `(.L_x_24465) ;  /* 0x0000000000149947 */ /* 0x000fea0003800000 */
[----:B-----5:R-:W-:Y:S01]  /*16d0*/  FADD.FTZ R45, R21, R45 ;  /* 0x0000002d152d7221 */ /* 0x020fe20000010000 */
[----:B------:R-:W-:Y:S06]  /*16e0*/  BRA `(.L_x_24465) ;  /* 0x00000000000c7947 */ /* 0x000fec0003800000 */
.L_x_24464:
[----:B-----5:R-:W-:-:S05]  /*16f0*/  HADD2.F32 R0, -RZ, R14.H1_H1 ;  /* 0x3000000eff007230 */ /* 0x020fca0000004100 */
[----:B------:R-:W-:-:S04]  /*1700*/  FADD.FTZ R45, R0, R45 ;  /* 0x0000002d002d7221 */ /* 0x000fc80000010000 */
[----:B------:R-:W-:-:S07]  /*1710*/  @P1 FADD.FTZ R45, R21, R45 ;  /* 0x0000002d152d1221 */ /* 0x000fce0000010000 */
.L_x_24465:
[----:B------:R-:W-:Y:S01]  /*1720*/  HADD2.F32 R46, -RZ, R47.H0_H0 ;  /* 0x2000002fff2e7230 */ /* 0x000fe20000004100 */
[----:B------:R-:W-:Y:S06]  /*1730*/  @P2 BRA `(.L_x_24466) ;  /* 0x00000000000c2947 */ /* 0x000fec0003800000 */
[----:B------:R-:W-:Y:S05]  /*1740*/  @!P1 BRA `(.L_x_24467) ;  /* 0x0000000000149947 */ /* 0x000fea0003800000 */
[----:B-----5:R-:W-:Y:S01]  /*1750*/  FADD.FTZ R46, R22, R46 ;  /* 0x0000002e162e7221 */ /* 0x020fe20000010000 */
[----:B------:R-:W-:Y:S06]  /*1760*/  BRA `(.L_x_24467) ;  /* 0x00000000000c7947 */ /* 0x000fec0003800000 */
.L_x_24466:
[----:B-----5:R-:W-:-:S05]  /*1770*/  HADD2.F32 R5, -RZ, R15.H0_H0 ;  /* 0x2000000fff057230 */ /* 0x020fca0000004100 */
[----:B------:R-:W-:-:S04]  /*1780*/  FADD.FTZ R46, R5, R46 ;  /* 0x0000002e052e7221 */ /* 0x000fc80000010000 */
[----:B------:R-:W-:-:S07]  /*1790*/  @P1 FADD.FTZ R46, R22, R46 ;  /* 0x0000002e162e1221 */ /* 0x000fce0000010000 */
.L_x_24467:
[----:B------:R-:W-:Y:S01]  /*17a0*/  HADD2.F32 R47, -RZ, R47.H1_H1 ;  /* 0x3000002fff2f7230 */ /* 0x000fe20000004100 */
[----:B------:R-:W-:Y:S06]  /*17b0*/  @P2 BRA `(.L_x_24468) ;  /* 0x00000000000c2947 */ /* 0x000fec0003800000 */
[----:B------:R-:W-:Y:S05]  /*17c0*/  @!P1 BRA `(.L_x_24469) ;  /* 0x0000000000149947 */ /* 0x000fea0003800000 */
[----:B-----5:R-:W-:Y:S01]  /*17d0*/  FADD.FTZ R47, R23, R47 ;  /* 0x0000002f172f7221 */ /* 0x020fe20000010000 */
[----:B------:R-:W-:Y:S06]  /*17e0*/  BRA `(.L_x_24469) ;  /* 0x00000000000c7947 */ /* 0x000fec0003800000 */
.L_x_24468:
[----:B-----5:R-:W-:-:S05]  /*17f0*/  HADD2.F32 R0, -RZ, R15.H1_H1 ;  /* 0x3000000fff007230 */ /* 0x020fca0000004100 */
[----:B------:R-:W-:-:S04]  /*1800*/  FADD.FTZ R47, R0, R47 ;  /* 0x0000002f002f7221 */ /* 0x000fc80000010000 */
[----:B------:R-:W-:-:S07]  /*1810*/  @P1 FADD.FTZ R47, R23, R47 ;  /* 0x0000002f172f1221 */ /* 0x000fce0000010000 */
.L_x_24469:
        /* <DEDUP_REMOVED lines=19> */
.L_x_24470:
[----:B-----5:R-:W-:-:S05]  /*1950*/  HADD2.F32 R5, -RZ, R12.H0_H0 ;  /* 0x2000000cff057230 */ /* 0x020fca0000004100 */
[----:B------:R-:W-:-:S04]  /*1960*/  FADD.FTZ R48, R5, R48 ;  /* 0x0000003005307221 */ /* 0x000fc80000010000 */
[----:B------:R-:W-:-:S07]  /*1970*/  @P1 FADD.FTZ R48, R16, R48 ;  /* 0x0000003010301221 */ /* 0x000fce0000010000 */
.L_x_24471:
[----:B------:R-:W-:Y:S01]  /*1980*/  HADD2.F32 R49, -RZ, R52.H1_H1 ;  /* 0x30000034ff317230 */ /* 0x000fe20000004100 */
[----:B------:R-:W-:Y:S06]  /*1990*/  @P2 BRA `(.L_x_24472) ;  /* 0x00000000000c2947 */ /* 0x000fec0003800000 */
[----:B------:R-:W-:Y:S05]  /*19a0*/  @!P1 BRA `(.L_x_24473) ;  /* 0x0000000000149947 */ /* 0x000fea0003800000 */
[----:B-----5:R-:W-:Y:S01]  /*19b0*/  FADD.FTZ R49, R17, R49 ;  /* 0x0000003111317221 */ /* 0x020fe20000010000 */
[----:B------:R-:W-:Y:S06]  /*19c0*/  BRA `(.L_x_24473) ;  /* 0x00000000000c7947 */ /* 0x000fec0003800000 */
.L_x_24472:
[----:B-----5:R-:W-:-:S05]  /*19d0*/  HADD2.F32 R0, -RZ, R12.H1_H1 ;  /* 0x3000000cff007230 */ /* 0x020fca0000004100 */
[----:B------:R-:W-:-:S04]  /*19e0*/  FADD.FTZ R49, R0, R49 ;  /* 0x0000003100317221 */ /* 0x000fc80000010000 */
[----:B------:R-:W-:-:S07]  /*19f0*/  @P1 FADD.FTZ R49, R17, R49 ;  /* 0x0000003111311221 */ /* 0x000fce0000010000 */
.L_x_24473:
[----:B------:R-:W-:Y:S01]  /*1a00*/  HADD2.F32 R50, -RZ, R53.H0_H0 ;  /* 0x20000035ff327230 */ /* 0x000fe20000004100 */
[----:B------:R-:W-:Y:S06]  /*1a10*/  @P2 BRA `(.L_x_24474) ;  /* 0x00000000000c2947 */ /* 0x000fec0003800000 */
[----:B------:R-:W-:Y:S05]  /*1a20*/  @!P1 BRA `(.L_x_24475) ;  /* 0x0000000000149947 */ /* 0x000fea0003800000 */
[----:B-----5:R-:W-:Y:S01]  /*1a30*/  FADD.FTZ R50, R18, R50 ;  /* 0x0000003212327221 */ /* 0x020fe20000010000 */
[----:B------:R-:W-:Y:S06]  /*1a40*/  BRA `(.L_x_24475) ;  /* 0x00000000000c7947 */ /* 0x000fec0003800000 */
.L_x_24474:
[----:B-----5:R-:W-:-:S05]  /*1a50*/  HADD2.F32 R5, -RZ, R13.H0_H0 ;  /* 0x2000000dff057230 */ /* 0x020fca0000004100 */
[----:B------:R-:W-:-:S04]  /*1a60*/  FADD.FTZ R50, R5, R50 ;  /* 0x0000003205327221 */ /* 0x000fc80000010000 */
[----:B------:R-:W-:-:S07]  /*1a70*/  @P1 FADD.FTZ R50, R18, R50 ;  /* 0x0000003212321221 */ /* 0x000fce0000010000 */
.L_x_24475:
[----:B------:R-:W-:Y:S01]  /*1a80*/  HADD2.F32 R51, -RZ, R53.H1_H1 ;  /* 0x30000035ff337230 */ /* 0x000fe20000004100 */
[----:B------:R-:W-:Y:S06]  /*1a90*/  @P2 BRA `(.L_x_24476) ;  /* 0x00000000000c2947 */ /* 0x000fec0003800000 */
[----:B------:R-:W-:Y:S05]  /*1aa0*/  @!P1 BRA `(.L_x_24477) ;  /* 0x0000000000149947 */ /* 0x000fea0003800000 */
[----:B-----5:R-:W-:Y:S01]  /*1ab0*/  FADD.FTZ R51, R19, R51 ;  /* 0x0000003313337221 */ /* 0x020fe20000010000 */
[----:B------:R-:W-:Y:S06]  /*1ac0*/  BRA `(.L_x_24477) ;  /* 0x00000000000c7947 */ /* 0x000fec0003800000 */
.L_x_24476:
[----:B-----5:R-:W-:-:S05]  /*1ad0*/  HADD2.F32 R0, -RZ, R13.H1_H1 ;  /* 0x3000000dff007230 */ /* 0x020fca0000004100 */
[----:B------:R-:W-:-:S04]  /*1ae0*/  FADD.FTZ R51, R0, R51 ;  /* 0x0000003300337221 */ /* 0x000fc80000010000 */
[----:B------:R-:W-:-:S07]  /*1af0*/  @P1 FADD.FTZ R51, R19, R51 ;  /* 0x0000003313331221 */ /* 0x000fce0000010000 */
.L_x_24477:
[----:B------:R-:W-:Y:S01]  /*1b00*/  HADD2.F32 R52, -RZ, R54.H0_H0 ;  /* 0x20000036ff347230 */ /* 0x000fe20000004100 */
[----:B------:R-:W-:Y:S06]  /*1b10*/  @P2 BRA `(.L_x_24478) ;  /* 0x00000000000c2947 */ /* 0x000fec0003800000 */
[----:B------:R-:W-:Y:S05]  /*1b20*/  @!P1 BRA `(.L_x_24479) ;  /* 0x0000000000149947 */ /* 0x000fea0003800000 */
[----:B-----5:R-:W-:Y:S01]  /*1b30*/  FADD.FTZ R52, R20, R52 ;  /* 0x0000003414347221 */ /* 0x020fe20000010000 */
[----:B------:R-:W-:Y:S06]  /*1b40*/  BRA `(.L_x_24479) ;  /* 0x00000000000c7947 */ /* 0x000fec0003800000 */
.L_x_24478:
[----:B-----5:R-:W-:-:S05]  /*1b50*/  HADD2.F32 R5, -RZ, R14.H0_H0 ;  /* 0x2000000eff057230 */ /* 0x020fca0000004100 */
[----:B------:R-:W-:-:S04]  /*1b60*/  FADD.FTZ R52, R5, R52 ;  /* 0x0000003405347221 */ /* 0x000fc80000010000 */
[----:B------:R-:W-:-:S07]  /*1b70*/  @P1 FADD.FTZ R52, R20, R52 ;  /* 0x0000003414341221 */ /* 0x000fce0000010000 */
.L_x_24479:
[----:B------:R-:W-:Y:S01]  /*1b80*/  HADD2.F32 R53, -RZ, R54.H1_H1 ;  /* 0x30000036ff357230 */ /* 0x000fe20000004100 */
[----:B------:R-:W-:Y:S06]  /*1b90*/  @P2 BRA `(.L_x_24480) ;  /* 0x00000000000c2947 */ /* 0x000fec0003800000 */
[----:B------:R-:W-:Y:S05]  /*1ba0*/  @!P1 BRA `(.L_x_24481) ;  /* 0x0000000000149947 */ /* 0x000fea0003800000 */
[----:B-----5:R-:W-:Y:S01]  /*1bb0*/  FADD.FTZ R53, R21, R53 ;  /* 0x0000003515357221 */ /* 0x020fe20000010000 */
[----:B------:R-:W-:Y:S06]  /*1bc0*/  BRA `(.L_x_24481) ;  /* 0x00000000000c7947 */ /* 0x000fec0003800000 */
.L_x_24480:
[----:B-----5:R-:W-:-:S05]  /*1bd0*/  HADD2.F32 R0, -RZ, R14.H1_H1 ;  /* 0x3000000eff007230 */ /* 0x020fca0000004100 */
[----:B------:R-:W-:-:S04]  /*1be0*/  FADD.FTZ R53, R0, R53 ;  /* 0x0000003500357221 */ /* 0x000fc80000010000 */
[----:B------:R-:W-:-:S07]  /*1bf0*/  @P1 FADD.FTZ R53, R21, R53 ;  /* 0x0000003515351221 */ /* 0x000fce0000010000 */
.L_x_24481:
[----:B------:R-:W-:Y:S01]  /*1c00*/  HADD2.F32 R54, -RZ, R55.H0_H0 ;  /* 0x20000037ff367230 */ /* 0x000fe20000004100 */
[----:B------:R-:W-:Y:S06]  /*1c10*/  @P2 BRA `(.L_x_24482) ;  /* 0x00000000000c2947 */ /* 0x000fec0003800000 */
[----:B------:R-:W-:Y:S05]  /*1c20*/  @!P1 BRA `(.L_x_24483) ;  /* 0x0000000000149947 */ /* 0x000fea0003800000 */
[----:B-----5:R-:W-:Y:S01]  /*1c30*/  FADD.FTZ R54, R22, R54 ;  /* 0x0000003616367221 */ /* 0x020fe20000010000 */
[----:B------:R-:W-:Y:S06]  /*1c40*/  BRA `(.L_x_24483) ;  /* 0x00000000000c7947 */ /* 0x000fec0003800000 */
.L_x_24482:
[----:B-----5:R-:W-:-:S05]  /*1c50*/  HADD2.F32 R5, -RZ, R15.H0_H0 ;  /* 0x2000000fff057230 */ /* 0x020fca0000004100 */
[----:B------:R-:W-:-:S04]  /*1c60*/  FADD.FTZ R54, R5, R54 ;  /* 0x0000003605367221 */ /* 0x000fc80000010000 */
[----:B------:R-:W-:-:S07]  /*1c70*/  @P1 FADD.FTZ R54, R22, R54 ;  /* 0x0000003616361221 */ /* 0x000fce0000010000 */
.L_x_24483:
[----:B------:R-:W-:Y:S01]  /*1c80*/  HADD2.F32 R55, -RZ, R55.H1_H1 ;  /* 0x30000037ff377230 */ /* 0x000fe20000004100 */
[----:B------:R-:W-:Y:S06]  /*1c90*/  @P2 BRA `(.L_x_24484) ;  /* 0x00000000000c2947 */ /* 0x000fec0003800000 */
[----:B------:R-:W-:Y:S05]  /*1ca0*/  @!P1 BRA `(.L_x_24485) ;  /* 0x0000000000149947 */ /* 0x000fea0003800000 */
[----:B-----5:R-:W-:Y:S01]  /*1cb0*/  FADD.FTZ R55, R23, R55 ;  /* 0x0000003717377221 */ /* 0x020fe20000010000 */
[----:B------:R-:W-:Y:S06]  /*1cc0*/  BRA `(.L_x_24485) ;  /* 0x00000000000c7947 */ /* 0x000fec0003800000 */
.L_x_24484:
[----:B-----5:R-:W-:-:S05]  /*1cd0*/  HADD2.F32 R0, -RZ, R15.H1_H1 ;  /* 0x3000000fff007230 */ /* 0x020fca0000004100 */
[----:B------:R-:W-:-:S04]  /*1ce0*/  FADD.FTZ R55, R0, R55 ;  /* 0x0000003700377221 */ /* 0x000fc80000010000 */
[----:B------:R-:W-:-:S07]  /*1cf0*/  @P1 FADD.FTZ R55, R23, R55 ;  /* 0x0000003717371221 */ /* 0x000fce0000010000 */
.L_x_24485:
        /* <DEDUP_REMOVED lines=19> */
.L_x_24486:
[----:B-----5:R-:W-:-:S05]  /*1e30*/  HADD2.F32 R5, -RZ, R12.H0_H0 ;  /* 0x2000000cff057230 */ /* 0x020fca0000004100 */
[----:B------:R-:W-:-:S04]  /*1e40*/  FADD.FTZ R56, R5, R56 ;  /* 0x0000003805387221 */ /* 0x000fc80000010000 */
[----:B------:R-:W-:-:S07]  /*1e50*/  @P1 FADD.FTZ R56, R16, R56 ;  /* 0x0000003810381221 */ /* 0x000fce0000010000 */
.L_x_24487:
[----:B------:R-:W-:Y:S01]  /*1e60*/  HADD2.F32 R57, -RZ, R60.H1_H1 ;  /* 0x3000003cff397230 */ /* 0x000fe20000004100 */
[----:B------:R-:W-:Y:S06]  /*1e70*/  @P2 BRA `(.L_x_24488) ;  /* 0x00000000000c2947 */ /* 0x000fec0003800000 */
[----:B------:R-:W-:Y:S05]  /*1e80*/  @!P1 BRA `(.L_x_24489) ;  /* 0x0000000000149947 */ /* 0x000fea0003800000 */
[----:B-----5:R-:W-:Y:S01]  /*1e90*/  FADD.FTZ R57, R17, R57 ;  /* 0x0000003911397221 */ /* 0x020fe20000010000 */
[----:B------:R-:W-:Y:S06]  /*1ea0*/  BRA `(.L_x_24489) ;  /* 0x00000000000c7947 */ /* 0x000fec0003800000 */
.L_x_24488:
[----:B-----5:R-:W-:-:S05]  /*1eb0*/  HADD2.F32 R0, -RZ, R12.H1_H1 ;  /* 0x3000000cff007230 */ /* 0x020fca0000004100 */
[----:B------:R-:W-:-:S04]  /*1ec0*/  FADD.FTZ R57, R0, R57 ;  /* 0x0000003900397221 */ /* 0x000fc80000010000 */
[----:B------:R-:W-:-:S07]  /*1ed0*/  @P1 FADD.FTZ R57, R17, R57 ;  /* 0x0000003911391221 */ /* 0x000fce0000010000 */
.L_x_24489:
[----:B------:R-:W-:Y:S01]  /*1ee0*/  HADD2.F32 R58, -RZ, R61.H0_H0 ;  /* 0x2000003dff3a7230 */ /* 0x000fe20000004100 */
[----:B------:R-:W-:Y:S06]  /*1ef0*/  @P2 BRA `(.L_x_24490) ;  /* 0x00000000000c2947 */ /* 0x000fec0003800000 */
[----:B------:R-:W-:Y:S05]  /*1f00*/  @!P1 BRA `(.L_x_24491) ;  /* 0x0000000000149947 */ /* 0x000fea0003800000 */
[----:B-----5:R-:W-:Y:S01]  /*1f10*/  FADD.FTZ R58, R18, R58 ;  /* 0x0000003a123a7221 */ /* 0x020fe20000010000 */
[----:B------:R-:W-:Y:S06]  /*1f20*/  BRA `(.L_x_24491) ;  /* 0x00000000000c7947 */ /* 0x000fec0003800000 */
.L_x_24490:
[----:B-----5:R-:W-:-:S05]  /*1f30*/  HADD2.F32 R5, -RZ, R13.H0_H0 ;  /* 0x2000000dff057230 */ /* 0x020fca0000004100 */
[----:B------:R-:W-:-:S04]  /*1f40*/  FADD.FTZ R58, R5, R58 ;  /* 0x0000003a053a7221 */ /* 0x000fc80000010000 */
[----:B------:R-:W-:-:S07]  /*1f50*/  @P1 FADD.FTZ R58, R18, R58 ;  /* 0x0000003a123a1221 */ /* 0x000fce0000010000 */
.L_x_24491:
[----:B------:R-:W-:Y:S01]  /*1f60*/  HADD2.F32 R59, -RZ, R61.H1_H1 ;  /* 0x3000003dff3b7230 */ /* 0x000fe20000004100 */
[----:B------:R-:W-:Y:S06]  /*1f70*/  @P2 BRA `(.L_x_24492) ;  /* 0x00000000000c2947 */ /* 0x000fec0003800000 */
[----:B------:R-:W-:Y:S05]  /*1f80*/  @!P1 BRA `(.L_x_24493) ;  /* 0x0000000000149947 */ /* 0x000fea0003800000 */
[----:B-----5:R-:W-:Y:S01]  /*1f90*/  FADD.FTZ R59, R19, R59 ;  /* 0x0000003b133b7221 */ /* 0x020fe20000010000 */
[----:B------:R-:W-:Y:S06]  /*1fa0*/  BRA `(.L_x_24493) ;  /* 0x00000000000c7947 */ /* 0x000fec0003800000 */
.L_x_24492:
[----:B-----5:R-:W-:-:S05]  /*1fb0*/  HADD2.F32 R0, -RZ, R13.H1_H1 ;  /* 0x3000000dff007230 */ /* 0x020fca0000004100 */
[----:B------:R-:W-:-:S04]  /*1fc0*/  FADD.FTZ R59, R0, R59 ;  /* 0x0000003b003b7221 */ /* 0x000fc80000010000 */
[----:B------:R-:W-:-:S07]  /*1fd0*/  @P1 FADD.FTZ R59, R19, R59 ;  /* 0x0000003b133b1221 */ /* 0x000fce0000010000 */
.L_x_24493:
[----:B------:R-:W-:Y:S01]  /*1fe0*/  HADD2.F32 R60, -RZ, R62.H0_H0 ;  /* 0x2000003eff3c7230 */ /* 0x000fe20000004100 */
[----:B------:R-:W-:Y:S06]  /*1ff0*/  @P2 BRA `(.L_x_24494) ;  /* 0x00000000000c2947 */ /* 0x000fec0003800000 */
[----:B------:R-:W-:Y:S05]  /*2000*/  @!P1 BRA `(.L_x_24495) ;  /* 0x0000000000149947 */ /* 0x000fea0003800000 */
[----:B-----5:R-:W-:Y:S01]  /*2010*/  FADD.FTZ R60, R20, R60 ;  /* 0x0000003c143c7221 */ /* 0x020fe20000010000 */
[----:B------:R-:W-:Y:S06]  /*2020*/  BRA `(.L_x_24495) ;  /* 0x00000000000c7947 */ /* 0x000fec0003800000 */
.L_x_24494:
[----:B-----5:R-:W-:-:S05]  /*2030*/  HADD2.F32 R5, -RZ, R14.H0_H0 ;  /* 0x2000000eff057230 */ /* 0x020fca0000004100 */
[----:B------:R-:W-:-:S04]  /*2040*/  FADD.FTZ R60, R5, R60 ;  /* 0x0000003c053c7221 */ /* 0x000fc80000010000 */
[----:B------:R-:W-:-:S07]  /*2050*/  @P1 FADD.FTZ R60, R20, R60 ;  /* 0x0000003c143c1221 */ /* 0x000fce0000010000 */
.L_x_24495:
[----:B------:R-:W-:Y:S01]  /*2060*/  HADD2.F32 R61, -RZ, R62.H1_H1 ;  /* 0x3000003eff3d7230 */ /* 0x000fe20000004100 */
[----:B------:R-:W-:Y:S06]  /*2070*/  @P2 BRA `(.L_x_24496) ;  /* 0x00000000000c2947 */ /* 0x000fec0003800000 */
[----:B------:R-:W-:Y:S05]  /*2080*/  @!P1 BRA `(.L_x_24497) ;  /* 0x0000000000149947 */ /* 0x000fea0003800000 */
[----:B-----5:R-:W-:Y:S01]  /*2090*/  FADD.FTZ R61, R21, R61 ;  /* 0x0000003d153d7221 */ /* 0x020fe20000010000 */
[----:B------:R-:W-:Y:S06]  /*20a0*/  BRA `(.L_x_24497) ;  /* 0x00000000000c7947 */ /* 0x000fec0003800000 */
.L_x_24496:
[----:B-----5:R-:W-:-:S05]  /*20b0*/  HADD2.F32 R0, -RZ, R14.H1_H1 ;  /* 0x3000000eff007230 */ /* 0x020fca0000004100 */
[----:B------:R-:W-:-:S04]  /*20c0*/  FADD.FTZ R61, R0, R61 ;  /* 0x0000003d003d7221 */ /* 0x000fc80000010000 */
[----:B------:R-:W-:-:S07]  /*20d0*/  @P1 FADD.FTZ R61, R21, R61 ;  /* 0x0000003d153d1221 */ /* 0x000fce0000010000 */
.L_x_24497:
[----:B------:R-:W-:Y:S01]  /*20e0*/  HADD2.F32 R62, -RZ, R63.H0_H0 ;  /* 0x2000003fff3e7230 */ /* 0x000fe20000004100 */
[----:B------:R-:W-:Y:S06]  /*20f0*/  @P2 BRA `(.L_x_24498) ;  /* 0x00000000000c2947 */ /* 0x000fec0003800000 */
[----:B------:R-:W-:Y:S05]  /*2100*/  @!P1 BRA `(.L_x_24499) ;  /* 0x0000000000149947 */ /* 0x000fea0003800000 */
[----:B-----5:R-:W-:Y:S01]  /*2110*/  FADD.FTZ R62, R22, R62 ;  /* 0x0000003e163e7221 */ /* 0x020fe20000010000 */
[----:B------:R-:W-:Y:S06]  /*2120*/  BRA `(.L_x_24499) ;  /* 0x00000000000c7947 */ /* 0x000fec0003800000 */
.L_x_24498:
[----:B-----5:R-:W-:-:S05]  /*2130*/  HADD2.F32 R5, -RZ, R15.H0_H0 ;  /* 0x2000000fff057230 */ /* 0x020fca0000004100 */
[----:B------:R-:W-:-:S04]  /*2140*/  FADD.FTZ R62, R5, R62 ;  /* 0x0000003e053e7221 */ /* 0x000fc80000010000 */
[----:B------:R-:W-:-:S07]  /*2150*/  @P1 FADD.FTZ R62, R22, R62 ;  /* 0x0000003e163e1221 */ /* 0x000fce0000010000 */
.L_x_24499:
[----:B------:R-:W-:Y:S01]  /*2160*/  HADD2.F32 R63, -RZ, R63.H1_H1 ;  /* 0x3000003fff3f7230 */ /* 0x000fe20000004100 */
[----:B------:R-:W-:Y:S06]  /*2170*/  @P2 BRA `(.L_x_24500) ;  /* 0x00000000000c2947 */ /* 0x000fec0003800000 */
[----:B------:R-:W-:Y:S05]  /*2180*/  @!P1 BRA `(.L_x_24501) ;  /* 0x0000000000149947 */ /* 0x000fea0003800000 */
[----:B-----5:R-:W-:Y:S01]  /*2190*/  FADD.FTZ R63, R23, R63 ;  /* 0x0000003f173f7221 */ /* 0x020fe20000010000 */
[----:B------:R-:W-:Y:S06]  /*21a0*/  BRA `(.L_x_24501) ;  /* 0x00000000000c7947 */ /* 0x000fec0003800000 */
.L_x_24500:
[----:B-----5:R-:W-:-:S05]  /*21b0*/  HADD2.F32 R0, -RZ, R15.H1_H1 ;  /* 0x3000000fff007230 */ /* 0x020fca0000004100 */
[----:B------:R-:W-:-:S04]  /*21c0*/  FADD.FTZ R63, R0, R63 ;  /* 0x0000003f003f7221 */ /* 0x000fc80000010000 */
[----:B------:R-:W-:-:S07]  /*21d0*/  @P1 FADD.FTZ R63, R23, R63 ;  /* 0x0000003f173f1221 */ /* 0x000fce0000010000 */
.L_x_24501:
        /* <DEDUP_REMOVED lines=19> */
.L_x_24502:
[----:B-----5:R-:W-:-:S05]  /*2310*/  HADD2.F32 R3, -RZ, R12.H0_H0 ;  /* 0x2000000cff037230 */ /* 0x020fca0000004100 */
[----:B------:R-:W-:-:S04]  /*2320*/  FADD.FTZ R64, R3, R64 ;  /* 0x0000004003407221 */ /* 0x000fc80000010000 */
[----:B------:R-:W-:-:S07]  /*2330*/  @P1 FADD.FTZ R64, R16, R64 ;  /* 0x0000004010401221 */ /* 0x000fce0000010000 */
.L_x_24503:
[----:B------:R-:W-:Y:S01]  /*2340*/  HADD2.F32 R65, -RZ, R68.H1_H1 ;  /* 0x30000044ff417230 */ /* 0x000fe20000004100 */
[----:B------:R-:W-:Y:S06]  /*2350*/  @P2 BRA `(.L_x_24504) ;  /* 0x00000000000c2947 */ /* 0x000fec0003800000 */
[----:B------:R-:W-:Y:S05]  /*2360*/  @!P1 BRA `(.L_x_24505) ;  /* 0x0000000000149947 */ /* 0x000fea0003800000 */
[----:B-----5:R-:W-:Y:S01]  /*2370*/  FADD.FTZ R65, R17, R65 ;  /* 0x0000004111417221 */ /* 0x020fe20000010000 */
[----:B------:R-:W-:Y:S06]  /*2380*/  BRA `(.L_x_24505) ;  /* 0x00000000000c7947 */ /* 0x000fec0003800000 */
.L_x_24504:
[----:B-----5:R-:W-:-:S05]  /*2390*/  HADD2.F32 R0, -RZ, R12.H1_H1 ;  /* 0x3000000cff007230 */ /* 0x020fca0000004100 */
[----:B------:R-:W-:-:S04]  /*23a0*/  FADD.FTZ R65, R0, R65 ;  /* 0x0000004100417221 */ /* 0x000fc80000010000 */
[----:B------:R-:W-:-:S07]  /*23b0*/  @P1 FADD.FTZ R65, R17, R65 ;  /* 0x0000004111411221 */ /* 0x000fce0000010000 */
.L_x_24505:
[----:B------:R-:W-:Y:S01]  /*23c0*/  HADD2.F32 R66, -RZ, R69.H0_H0 ;  /* 0x20000045ff427230 */ /* 0x000fe20000004100 */
[----:B------:R-:W-:Y:S06]  /*23d0*/  @P2 BRA `(.L_x_24506) ;  /* 0x00000000000c2947 */ /* 0x000fec0003800000 */
[----:B------:R-:W-:Y:S05]  /*23e0*/  @!P1 BRA `(.L_x_24507) ;  /* 0x0000000000149947 */ /* 0x000fea0003800000 */
[----:B-----5:R-:W-:Y:S01]  /*23f0*/  FADD.FTZ R66, R18, R66 ;  /* 0x0000004212427221 */ /* 0x020fe20000010000 */
[----:B------:R-:W-:Y:S06]  /*2400*/  BRA `(.L_x_24507) ;  /* 0x00000000000c7947 */ /* 0x000fec0003800000 */
.L_x_24506:
[----:B-----5:R-:W-:-:S05]  /*2410*/  HADD2.F32 R3, -RZ, R13.H0_H0 ;  /* 0x2000000dff037230 */ /* 0x020fca0000004100 */
[----:B------:R-:W-:-:S04]  /*2420*/  FADD.FTZ R66, R3, R66 ;  /* 0x0000004203427221 */ /* 0x000fc80000010000 */
[----:B------:R-:W-:-:S07]  /*2430*/  @P1 FADD.FTZ R66, R18, R66 ;  /* 0x0000004212421221 */ /* 0x000fce0000010000 */
.L_x_24507:
[----:B------:R-:W-:Y:S01]  /*2440*/  HADD2.F32 R67, -RZ, R69.H1_H1 ;  /* 0x30000045ff437230 */ /* 0x000fe20000004100 */
[----:B------:R-:W-:Y:S06]  /*2450*/  @P2 BRA `(.L_x_24508) ;  /* 0x00000000000c2947 */ /* 0x000fec0003800000 */
[----:B------:R-:W-:Y:S05]  /*2460*/  @!P1 BRA `(.L_x_24509) ;  /* 0x0000000000149947 */ /* 0x000fea0003800000 */
[----:B-----5:R-:W-:Y:S01]  /*2470*/  FADD.FTZ R67, R19, R67 ;  /* 0x0000004313437221 */ /* 0x020fe20000010000 */
[----:B------:R-:W-:Y:S06]  /*2480*/  BRA `(.L_x_24509) ;  /* 0x00000000000c7947 */ /* 0x000fec0003800000 */
.L_x_24508:
[----:B-----5:R-:W-:-:S05]  /*2490*/  HADD2.F32 R0, -RZ, R13.H1_H1 ;  /* 0x3000000dff007230 */ /* 0x020fca0000004100 */
[----:B------:R-:W-:-:S04]  /*24a0*/  FADD.FTZ R67, R0, R67 ;  /* 0x0000004300437221 */ /* 0x000fc80000010000 */
[----:B------:R-:W-:-:S07]  /*24b0*/  @P1 FADD.FTZ R67, R19, R67 ;  /* 0x0000004313431221 */ /* 0x000fce0000010000 */
.L_x_24509:
[----:B------:R-:W-:Y:S01]  /*24c0*/  HADD2.F32 R68, -RZ, R70.H0_H0 ;  /* 0x20000046ff447230 */ /* 0x000fe20000004100 */
[----:B------:R-:W-:Y:S06]  /*24d0*/  @P2 BRA `(.L_x_24510) ;  /* 0x00000000000c2947 */ /* 0x000fec0003800000 */
[----:B------:R-:W-:Y:S05]  /*24e0*/  @!P1 BRA `(.L_x_24511) ;  /* 0x0000000000149947 */ /* 0x000fea0003800000 */
[----:B-----5:R-:W-:Y:S01]  /*24f0*/  FADD.FTZ R68, R20, R68 ;  /* 0x0000004414447221 */ /* 0x020fe20000010000 */
[----:B------:R-:W-:Y:S06]  /*2500*/  BRA `(.L_x_24511) ;  /* 0x00000000000c7947 */ /* 0x000fec0003800000 */
.L_x_24510:
[----:B-----5:R-:W-:-:S05]  /*2510*/  HADD2.F32 R3, -RZ, R14.H0_H0 ;  /* 0x2000000eff037230 */ /* 0x020fca0000004100 */
[----:B------:R-:W-:-:S04]  /*2520*/  FADD.FTZ R68, R3, R68 ;  /* 0x0000004403447221 */ /* 0x000fc80000010000 */
[----:B------:R-:W-:-:S07]  /*2530*/  @P1 FADD.FTZ R68, R20, R68 ;  /* 0x0000004414441221 */ /* 0x000fce0000010000 */
.L_x_24511:
[----:B------:R-:W-:Y:S01]  /*2540*/  HADD2.F32 R69, -RZ, R70.H1_H1 ;  /* 0x30000046ff457230 */ /* 0x000fe20000004100 */
[----:B------:R-:W-:Y:S06]  /*2550*/  @P2 BRA `(.L_x_24512) ;  /* 0x00000000000c2947 */ /* 0x000fec0003800000 */
[----:B------:R-:W-:Y:S05]  /*2560*/  @!P1 BRA `(.L_x_24513) ;  /* 0x0000000000149947 */ /* 0x000fea0003800000 */
[----:B-----5:R-:W-:Y:S01]  /*2570*/  FADD.FTZ R69, R21, R69 ;  /* 0x0000004515457221 */ /* 0x020fe20000010000 */
[----:B------:R-:W-:Y:S06]  /*2580*/  BRA `(.L_x_24513) ;  /* 0x00000000000c7947 */ /* 0x000fec0003800000 */
.L_x_24512:
[----:B-----5:R-:W-:-:S05]  /*2590*/  HADD2.F32 R0, -RZ, R14.H1_H1 ;  /* 0x3000000eff007230 */ /* 0x020fca0000004100 */
[----:B------:R-:W-:-:S04]  /*25a0*/  FADD.FTZ R69, R0, R69 ;  /* 0x0000004500457221 */ /* 0x000fc80000010000 */
[----:B------:R-:W-:-:S07]  /*25b0*/  @P1 FADD.FTZ R69, R21, R69 ;  /* 0x0000004515451221 */ /* 0x000fce0000010000 */
.L_x_24513:
[----:B------:R-:W-:Y:S01]  /*25c0*/  HADD2.F32 R70, -RZ, R71.H0_H0 ;  /* 0x20000047ff467230 */ /* 0x000fe20000004100 */
[----:B------:R-:W-:Y:S06]  /*25d0*/  @P2 BRA `(.L_x_24514) ;  /* 0x00000000000c2947 */ /* 0x000fec0003800000 */
[----:B------:R-:W-:Y:S05]  /*25e0*/  @!P1 BRA `(.L_x_24515) ;  /* 0x0000000000149947 */ /* 0x000fea0003800000 */
[----:B-----5:R-:W-:Y:S01]  /*25f0*/  FADD.FTZ R70, R22, R70 ;  /* 0x0000004616467221 */ /* 0x020fe20000010000 */
[----:B------:R-:W-:Y:S06]  /*2600*/  BRA `(.L_x_24515) ;  /* 0x00000000000c7947 */ /* 0x000fec0003800000 */
.L_x_24514:
[----:B-----5:R-:W-:-:S05]  /*2610*/  HADD2.F32 R3, -RZ, R15.H0_H0 ;  /* 0x2000000fff037230 */ /* 0x020fca0000004100 */
[----:B------:R-:W-:-:S04]  /*2620*/  FADD.FTZ R70, R3, R70 ;  /* 0x0000004603467221 */ /* 0x000fc80000010000 */
[----:B------:R-:W-:-:S07]  /*2630*/  @P1 FADD.FTZ R70, R22, R70 ;  /* 0x0000004616461221 */ /* 0x000fce0000010000 */
.L_x_24515:
[----:B------:R-:W-:Y:S01]  /*2640*/  HADD2.F32 R71, -RZ, R71.H1_H1 ;  /* 0x30000047ff477230 */ /* 0x000fe20000004100 */
[----:B------:R-:W-:Y:S06]  /*2650*/  @P2 BRA `(.L_x_24516) ;  /* 0x00000000000c2947 */ /* 0x000fec0003800000 */
[----:B------:R-:W-:Y:S05]  /*2660*/  @!P1 BRA `(.L_x_24517) ;  /* 0x0000000000149947 */ /* 0x000fea0003800000 */
[----:B-----5:R-:W-:Y:S01]  /*2670*/  FADD.FTZ R71, R23, R71 ;  /* 0x0000004717477221 */ /* 0x020fe20000010000 */
[----:B------:R-:W-:Y:S06]  /*2680*/  BRA `(.L_x_24517) ;  /* 0x00000000000c7947 */ /* 0x000fec0003800000 */
.L_x_24516:
[----:B-----5:R-:W-:-:S05]  /*2690*/  HADD2.F32 R0, -RZ, R15.H1_H1 ;  /* 0x3000000fff007230 */ /* 0x020fca0000004100 */
[----:B------:R-:W-:-:S04]  /*26a0*/  FADD.FTZ R71, R0, R71 ;  /* 0x0000004700477221 */ /* 0x000fc80000010000 */
[----:B------:R-:W-:-:S07]  /*26b0*/  @P1 FADD.FTZ R71, R23, R71 ;  /* 0x0000004717471221 */ /* 0x000fce0000010000 */
.L_x_24517:
        /* <DEDUP_REMOVED lines=172> */
.L_x_24531:
[----:B------:R-:W-:Y:S01]  /*3180*/  FMUL.FTZ R0, R2, R2 ;  /* 0x0000000202007220 */ /* 0x000fe20000410000 */
[----:B01----:R-:W-:Y:S01]  /*3190*/  FADD.FTZ R8, R8, R177 ;  /* 0x000000b108087221 */ /* 0x003fe20000010000 */
[----:B------:R-:W0:Y:S01]  /*31a0*/  @!P1 LDC.64 R4, c[0x0][0x250] ;  /* 0x00009400ff049b82 */ /* 0x000e220000000a00 */
[----:B------:R-:W-:Y:S02]  /*31b0*/  FSEL R164, R2, RZ, !P3 ;  /* 0x000000ff02a47208 */ /* 0x000fe40005800000 */
[----:B------:R-:W-:Y:S01]  /*31c0*/  FSEL R0, R0, RZ, P3 ;  /* 0x000000ff00007208 */ /* 0x000fe20001800000 */
[----:B------:R-:W-:Y:S02]  /*31d0*/  FFMA.FTZ R3, R8, R3, UR12 ;  /* 0x0000000c08037e23 */ /* 0x000fe40008010003 */
[C---:B------:R-:W-:Y:S01]  /*31e0*/  FADD.FTZ R30, -R164.reuse, R30 ;  /* 0x0000001ea41e7221 */ /* 0x040fe20000010100 */
[C---:B------:R-:W-:Y:S01]  /*31f0*/  FADD.FTZ R25, -R164.reuse, R25 ;  /* 0x00000019a4197221 */ /* 0x040fe20000010100 */
[----:B------:R-:W-:Y:S01]  /*3200*/  FADD.FTZ R0, R3, R0 ;  /* 0x0000000003007221 */ /* 0x000fe20000010000 */
[----:B------:R-:W1:Y:S01]  /*3210*/  @!P1 LDC.64 R8, c[0x0][0x258] ;  /* 0x00009600ff089b82 */ /* 0x000e620000000a00 */
[C---:B------:R-:W-:Y:S01]  /*3220*/  FADD.FTZ R26, -R164.reuse, R26 ;  /* 0x0000001aa41a7221 */ /* 0x040fe20000010100 */
[C---:B------:R-:W-:Y:S01]  /*3230*/  FADD.FTZ R31, -R164.reuse, R31 ;  /* 0x0000001fa41f7221 */ /* 0x040fe20000010100 */
[----:B------:R2:W3:Y:S01]  /*3240*/  MUFU.RSQ R177, R0 ;  /* 0x0000000000b17308 */ /* 0x0004e20000001400 */
[C---:B------:R-:W-:Y:S01]  /*3250*/  FADD.FTZ R27, -R164.reuse, R27 ;  /* 0x0000001ba41b7221 */ /* 0x040fe20000010100 */
[C---:B------:R-:W-:Y:S01]  /*3260*/  FADD.FTZ R28, -R164.reuse, R28 ;  /* 0x0000001ca41c7221 */ /* 0x040fe20000010100 */
[C---:B------:R-:W-:Y:S01]  /*3270*/  FADD.FTZ R29, -R164.reuse, R29 ;  /* 0x0000001da41d7221 */ /* 0x040fe20000010100 */
[----:B------:R-:W-:Y:S01]  /*3280*/  FADD.FTZ R166, -R164, R32 ;  /* 0x00000020a4a67221 */ /* 0x000fe20000010100 */
[----:B------:R-:W-:-:S02]  /*3290*/  HADD2.F32 R32, -RZ, R7.H1_H1 ;  /* 0x30000007ff207230 */ /* 0x000fc40000004100 */
[C---:B------:R-:W-:Y:S01]  /*32a0*/  FADD.FTZ R24, -R164.reuse, R24 ;  /* 0x00000018a4187221 */ /* 0x040fe20000010100 */
[C---:B------:R-:W-:Y:S01]  /*32b0*/  FADD.FTZ R36, -R164.reuse, R36 ;  /* 0x00000024a4247221 */ /* 0x040fe20000010100 */
[C---:B------:R-:W-:Y:S01]  /*32c0*/  FADD.FTZ R37, -R164.reuse, R37 ;  /* 0x00000025a4257221 */ /* 0x040fe20000010100 */
[----:B--2---:R-:W-:Y:S02]  /*32d0*/  HADD2.F32 R0, -RZ, R7.H0_H0 ;  /* 0x20000007ff007230 */ /* 0x004fe40000004100 */
[C---:B------:R-:W-:Y:S01]  /*32e0*/  FADD.FTZ R33, -R164.reuse, R33 ;  /* 0x00000021a4217221 */ /* 0x040fe20000010100 */
[C---:B------:R-:W-:Y:S01]  /*32f0*/  FADD.FTZ R34, -R164.reuse, R34 ;  /* 0x00000022a4227221 */ /* 0x040fe20000010100 */
[----:B------:R-:W-:Y:S01]  /*3300*/  FADD.FTZ R35, -R164, R35 ;  /* 0x00000023a4237221 */ /* 0x000fe20000010100 */
[----:B0-----:R-:W-:-:S04]  /*3310*/  @!P1 IMAD.WIDE R4, R156, 0x4, R4 ;  /* 0x000000049c049825 */ /* 0x001fc800078e0204 */
[C---:B------:R-:W-:Y:S01]  /*3320*/  FADD.FTZ R38, -R164.reuse, R38 ;  /* 0x00000026a4267221 */ /* 0x040fe20000010100 */
[C---:B------:R-:W-:Y:S01]  /*3330*/  FADD.FTZ R39, -R164.reuse, R39 ;  /* 0x00000027a4277221 */ /* 0x040fe20000010100 */
[----:B------:R-:W-:Y:S01]  /*3340*/  FADD.FTZ R170, -R164, R48 ;  /* 0x00000030a4aa7221 */ /* 0x000fe20000010100 */
[C---:B---3--:R-:W-:Y:S01]  /*3350*/  FMUL.FTZ R3, R177.reuse, R30 ;  /* 0x0000001eb1037220 */ /* 0x048fe20000410000 */
        /* <DEDUP_REMOVED lines=10> */
[----:B-1----:R-:W-:-:S04]  /*3400*/  @!P1 IMAD.WIDE R8, R156, 0x4, R8 ;  /* 0x000000049c089825 */ /* 0x002fc800078e0208 */
[----:B------:R-:W-:Y:S01]  /*3410*/  FMUL.FTZ R24, R177, R24 ;  /* 0x00000018b1187220 */ /* 0x000fe20000410000 */
        /* <DEDUP_REMOVED lines=19> */
[----:B------:R-:W-:Y:S01]  /*3550*/  FFMA.FTZ R24, R153, R24, R120 ;  /* 0x0000001899187223 */ /* 0x000fe20000010078 */
[----:B------:R-:W-:Y:S01]  /*3560*/  F2FP.F16.F32.PACK_AB R27, R31, R30 ;  /* 0x0000001e1f1b723e */ /* 0x000fe200000000ff */
[----:B------:R-:W-:Y:S01]  /*3570*/  FFMA.FTZ R30, R123, R36, R108 ;  /* 0x000000247b1e7223 */ /* 0x000fe2000001006c */
[----:B------:R1:W-:Y:S01]  /*3580*/  @!P1 STG.E desc[UR4][R8.64], R177 ;  /* 0x000000b108009986 */ /* 0x0003e2000c101904 */
[----:B------:R-:W-:Y:S01]  /*3590*/  F2FP.F16.F32.PACK_AB R26, R29, R26 ;  /* 0x0000001a1d1a723e */ /* 0x000fe200000000ff */
[----:B------:R-:W-:Y:S01]  /*35a0*/  FFMA.FTZ R37, R126, R37, R107 ;  /* 0x000000257e257223 */ /* 0x000fe2000001006b */
[----:B------:R-:W-:Y:S01]  /*35b0*/  F2FP.F16.F32.PACK_AB R25, R0, R25 ;  /* 0x000000190019723e */ /* 0x000fe200000000ff */
[----:B------:R-:W-:Y:S01]  /*35c0*/  FFMA.FTZ R28, R72, R166, R113 ;  /* 0x000000a6481c7223 */ /* 0x000fe20000010071 */
[----:B------:R-:W-:Y:S01]  /*35d0*/  FFMA.FTZ R29, R121, R34, R110 ;  /* 0x00000022791d7223 */ /* 0x000fe2000001006e */
[----:B------:R-:W-:Y:S01]  /*35e0*/  FFMA.FTZ R0, R124, R35, R109 ;  /* 0x000000237c007223 */ /* 0x000fe2000001006d */
[----:B------:R-:W-:Y:S01]  /*35f0*/  FFMA.FTZ R33, R122, R33, R111 ;  /* 0x000000217a217223 */ /* 0x000fe2000001006f */
[----:B0-----:R-:W-:Y:S01]  /*3600*/  LEA R2, P1, R165, UR14, 0x4 ;  /* 0x0000000ea5027c11 */ /* 0x001fe2000f8220ff */
        /* <DEDUP_REMOVED lines=17> */
[----:B------:R-:W-:Y:S01]  /*3720*/  FFMA.FTZ R39, R128, R39, R105 ;  /* 0x0000002780277223 */ /* 0x000fe20000010069 */
[----:B------:R-:W-:Y:S01]  /*3730*/  LEA.HI.X R3, R165, UR15, RZ, 0x4, P1 ;  /* 0x0000000fa5037c11 */ /* 0x000fe200088f24ff */
        /* <DEDUP_REMOVED lines=13> */
[----:B-1----:R-:W-:Y:S01]  /*3810*/  LEA R8, P4, R171, UR14, 0x4 ;  /* 0x0000000eab087c11 */ /* 0x002fe2000f8820ff */
[C---:B------:R-:W-:Y:S01]  /*3820*/  FADD.FTZ R70, -R164.reuse, R70 ;  /* 0x00000046a4467221 */ /* 0x040fe20000010100 */
[C---:B------:R-:W-:Y:S01]  /*3830*/  FADD.FTZ R71, -R164.reuse, R71 ;  /* 0x00000047a4477221 */ /* 0x040fe20000010100 */
[----:B------:R0:W-:Y:S01]  /*3840*/  STG.E.128 desc[UR4][R2.64], R24 ;  /* 0x0000001802007986 */ /* 0x0001e2000c101d04 */
[C---:B------:R-:W-:Y:S01]  /*3850*/  FADD.FTZ R58, -R164.reuse, R58 ;  /* 0x0000003aa43a7221 */ /* 0x040fe20000010100 */
[----:B------:R-:W-:Y:S01]  /*3860*/  FADD.FTZ R59, -R164, R59 ;  /* 0x0000003ba43b7221 */ /* 0x000fe20000010100 */
[----:B------:R-:W-:Y:S01]  /*3870*/  F2FP.F16.F32.PACK_AB R31, R39, R38 ;  /* 0x00000026271f723e */ /* 0x000fe200000000ff */
[----:B------:R-:W-:Y:S01]  /*3880*/  FMUL.FTZ R70, R177, R70 ;  /* 0x00000046b1467220 */ /* 0x000fe20000410000 */
[----:B------:R-:W-:Y:S01]  /*3890*/  LEA.HI.X R5, R167, UR15, RZ, 0x4, P2 ;  /* 0x0000000fa7057c11 */ /* 0x000fe200090f24ff */
[----:B------:R-:W-:Y:S01]  /*38a0*/  FMUL.FTZ R71, R177, R71 ;  /* 0x00000047b1477220 */ /* 0x000fe20000410000 */
[----:B------:R-:W-:Y:S01]  /*38b0*/  F2FP.F16.F32.PACK_AB R35, R168, R47 ;  /* 0x0000002fa823723e */ /* 0x000fe200000000ff */
[C---:B------:R-:W-:Y:S01]  /*38c0*/  FADD.FTZ R50, -R164.reuse, R50 ;  /* 0x00000032a4327221 */ /* 0x040fe20000010100 */
[----:B------:R-:W-:Y:S01]  /*38d0*/  F2FP.F16.F32.PACK_AB R34, R45, R34 ;  /* 0x000000222d22723e */ /* 0x000fe200000000ff */
[----:B------:R-:W-:Y:S01]  /*38e0*/  FADD.FTZ R51, -R164, R51 ;  /* 0x00000033a4337221 */ /* 0x000fe20000010100 */
[----:B------:R-:W-:Y:S01]  /*38f0*/  F2FP.F16.F32.PACK_AB R33, R0, R33 ;  /* 0x000000210021723e */ /* 0x000fe200000000ff */
[C---:B------:R-:W-:Y:S01]  /*3900*/  FADD.FTZ R52, -R164.reuse, R52 ;  /* 0x00000034a4347221 */ /* 0x040fe20000010100 */
[----:B------:R-:W-:Y:S01]  /*3910*/  F2FP.F16.F32.PACK_AB R32, R41, R32 ;  /* 0x000000202920723e */ /* 0x000fe200000000ff */
[C---:B------:R-:W-:Y:S01]  /*3920*/  FADD.FTZ R53, -R164.reuse, R53 ;  /* 0x00000035a4357221 */ /* 0x040fe20000010100 */
[----:B------:R-:W-:Y:S01]  /*3930*/  LEA.HI.X R9, R171, UR15, RZ, 0x4, P4 ;  /* 0x0000000fab097c11 */ /* 0x000fe2000a0f24ff */
[C---:B------:R-:W-:Y:S01]  /*3940*/  FADD.FTZ R54, -R164.reuse, R54 ;  /* 0x00000036a4367221 */ /* 0x040fe20000010100 */
[C---:B------:R-:W-:Y:S01]  /*3950*/  FADD.FTZ R55, -R164.reuse, R55 ;  /* 0x00000037a4377221 */ /* 0x040fe20000010100 */
[----:B0-----:R-:W-:Y:S01]  /*3960*/  F2FP.F16.F32.PACK_AB R24, R37, R170 ;  /* 0x000000aa2518723e */ /* 0x001fe200000000ff */
[C---:B------:R-:W-:Y:S01]  /*3970*/  FMUL.FTZ R58, R177.reuse, R58 ;  /* 0x0000003ab13a7220 */ /* 0x040fe20000410000 */
[----:B------:R-:W0:Y:S01]  /*3980*/  LDC.64 R36, c[0x0][0x210] ;  /* 0x00008400ff247b82 */ /* 0x000e220000000a00 */
[C---:B------:R-:W-:Y:S01]  /*3990*/  FMUL.FTZ R59, R177.reuse, R59 ;  /* 0x0000003bb13b7220 */ /* 0x040fe20000410000 */
        /* <DEDUP_REMOVED lines=12> */
[----:B------:R-:W-:Y:S01]  /*3a60*/  FADD.FTZ R69, -R164, R69 ;  /* 0x00000045a4457221 */ /* 0x000fe20000010100 */
[----:B------:R2:W-:Y:S01]  /*3a70*/  STG.E.128 desc[UR4][R8.64], R32 ;  /* 0x0000002008007986 */ /* 0x0005e2000c101d04 */
[----:B------:R-:W-:Y:S01]  /*3a80*/  FFMA.FTZ R2, R152, R71, R73 ;  /* 0x0000004798027223 */ /* 0x000fe20000010049 */
        /* <DEDUP_REMOVED lines=15> */
[----:B------:R-:W-:Y:S01]  /*3b80*/  FMUL.FTZ R65, R177, R65 ;  /* 0x00000041b1417220 */ /* 0x000fe20000410000 */
[----:B--2---:R-:W-:Y:S01]  /*3b90*/  FFMA.FTZ R35, R149, R70, R74 ;  /* 0x0000004695237223 */ /* 0x004fe2000001004a */
        /* <DEDUP_REMOVED lines=19> */
[----:B------:R-:W-:Y:S01]  /*3cd0*/  LEA R2, P1, R169, UR14, 0x4 ;  /* 0x0000000ea9027c11 */ /* 0x000fe2000f8220ff */
[----:B------:R-:W-:Y:S01]  /*3ce0*/  FFMA.FTZ R69, R150, R69, R75 ;  /* 0x0000004596457223 */ /* 0x000fe2000001004b */
[----:B------:R-:W-:Y:S01]  /*3cf0*/  LEA R4, P2, R173, UR14, 0x4 ;  /* 0x0000000ead047c11 */ /* 0x000fe2000f8420ff */
        /* <DEDUP_REMOVED lines=8> */
[----:B------:R-:W-:Y:S02]  /*3d80*/  LEA.HI.X R3, R169, UR15, RZ, 0x4, P1 ;  /* 0x0000000fa9037c11 */ /* 0x000fe400088f24ff */
[----:B------:R-:W-:Y:S02]  /*3d90*/  F2FP.F16.F32.PACK_AB R31, R31, R62 ;  /* 0x0000003e1f1f723e */ /* 0x000fe400000000ff */
[----:B------:R-:W-:Y:S01]  /*3da0*/  F2FP.F16.F32.PACK_AB R30, R61, R30 ;  /* 0x0000001e3d1e723e */ /* 0x000fe200000000ff */
[----:B------:R1:W-:Y:S01]  /*3db0*/  STG.E.128 desc[UR4][R2.64], R24 ;  /* 0x0000001802007986 */ /* 0x0003e2000c101d04 */
[----:B------:R-:W-:-:S02]  /*3dc0*/  F2FP.F16.F32.PACK_AB R28, R57, R28 ;  /* 0x0000001c391c723e */ /* 0x000fc400000000ff */
[----:B------:R-:W-:Y:S02]  /*3dd0*/  LEA.HI.X R5, R173, UR15, RZ, 0x4, P2 ;  /* 0x0000000fad057c11 */ /* 0x000fe400090f24ff */
[----:B------:R-:W-:Y:S02]  /*3de0*/  F2FP.F16.F32.PACK_AB R34, R69, R34 ;  /* 0x000000224522723e */ /* 0x000fe400000000ff */
[----:B------:R-:W-:Y:S01]  /*3df0*/  F2FP.F16.F32.PACK_AB R33, R0, R33 ;  /* 0x000000210021723e */ /* 0x000fe200000000ff */
[----:B------:R1:W-:Y:S01]  /*3e00*/  STG.E.128 desc[UR4][R4.64], R28 ;  /* 0x0000001c04007986 */ /* 0x0003e2000c101d04 */
[----:B------:R-:W-:Y:S02]  /*3e10*/  F2FP.F16.F32.PACK_AB R32, R65, R32 ;  /* 0x000000204120723e */ /* 0x000fe400000000ff */
[----:B------:R-:W-:Y:S02]  /*3e20*/  LEA.HI.X R9, R175, UR15, RZ, 0x4, P4 ;  /* 0x0000000faf097c11 */ /* 0x000fe4000a0f24ff */
[----:B0-----:R-:W-:-:S03]  /*3e30*/  LEA R156, R36, R156, 0x2 ;  /* 0x0000009c249c7211 */ /* 0x001fc600078e10ff */
[----:B------:R1:W-:Y:S01]  /*3e40*/  STG.E.128 desc[UR4][R8.64], R32 ;  /* 0x0000002008007986 */ /* 0x0003e2000c101d04 */
[----:B------:R-:W-:-:S13]  /*3e50*/  ISETP.GE.AND P1, PT, R156, R37, PT ;  /* 0x000000259c00720c */ /* 0x000fda0003f26270 */
[----:B------:R-:W-:Y:S05]  /*3e60*/  @!P1 BRA `(.L_x_24519) ;  /* 0xffffffc800b49947 */ /* 0x000fea000383ffff */
[----:B------:R-:W-:Y:S05]  /*3e70*/  BSYNC B0 ;  /* 0x0000000000007941 */ /* 0x000fea0003800000 */
.L_x_24421:
[----:B------:R-:W-:Y:S05]  /*3e80*/  EXIT ;  /* 0x000000000000794d */ /* 0x000fea0003800000 */
.L_x_24518:
        /* <DEDUP_REMOVED lines=8> */
.L_x_24521:
[----:B------:R-:W-:Y:S05]  /*3f10*/  BSYNC B1 ;  /* 0x0000000000017941 */ /* 0x000fea0003800000 */
.L_x_24520:
        /* <DEDUP_REMOVED lines=9> */
.L_x_24522:
[----:B------:R-:W-:Y:S01]  /*3fb0*/  HFMA2.MMA R166, -RZ, RZ, 0, 2.384185791015625e-07 ;  /* 0x00000004ffa67435 */ /* 0x000fe200000001ff */
[----:B------:R-:W-:-:S05]  /*3fc0*/  MOV R3, R177 ;  /* 0x000000b100037202 */ /* 0x000fca0000000f00 */
[----:B------:R-:W-:-:S05]  /*3fd0*/  FADD.FTZ R5, R4, R3 ;  /* 0x0000000304057221 */ /* 0x000fca0000010000 */
[----:B------:R-:W-:-:S07]  /*3fe0*/  MOV R179, R5 ;  /* 0x0000000500b37202 */ /* 0x000fce0000000f00 */
[----:B------:R-:W-:Y:S05]  /*3ff0*/  WARPSYNC.COLLECTIVE R164, `(.L_x_24523) ;  /* 0x00000000a4087348 */ /* 0x000fea0003c00000 */
[----:B------:R0:W1:Y:S02]  /*4000*/  SHFL.BFLY P2, R177, R179, R166, R181 ;  /* 0x0c0000a6b3b17389 */ /* 0x00006400000400b5 */
[----:B01----:R-:W-:Y:S01]  /*4010*/  ENDCOLLECTIVE ;  /* 0x000000000000791b */ /* 0x003fe20003800000 */
.L_x_24523:
[----:B------:R-:W-:Y:S01]  /*4020*/  HFMA2.MMA R166, -RZ, RZ, 0, 4.76837158203125e-07 ;  /* 0x00000008ffa67435 */ /* 0x000fe200000001ff */
[----:B------:R-:W-:-:S05]  /*4030*/  MOV R2, R177 ;  /* 0x000000b100027202 */ /* 0x000fca0000000f00 */
[----:B------:R-:W-:-:S05]  /*4040*/  FADD.FTZ R8, R5, R2 ;  /* 0x0000000205087221 */ /* 0x000fca0000010000 */
[----:B------:R-:W-:-:S07]  /*4050*/  MOV R179, R8 ;  /* 0x0000000800b37202 */ /* 0x000fce0000000f00 */
[----:B------:R-:W-:Y:S05]  /*4060*/  WARPSYNC.COLLECTIVE R164, `(.L_x_24524) ;  /* 0x00000000a4087348 */ /* 0x000fea0003c00000 */
[----:B------:R0:W1:Y:S02]  /*4070*/  SHFL.BFLY P2, R177, R179, R166, R181 ;  /* 0x0c0000a6b3b17389 */ /* 0x00006400000400b5 */
[----:B01----:R-:W-:Y:S01]  /*4080*/  ENDCOLLECTIVE ;  /* 0x000000000000791b */ /* 0x003fe20003800000 */
.L_x_24524:
        /* <DEDUP_REMOVED lines=8> */
.L_x_24525:
        /* <DEDUP_REMOVED lines=104> */
.L_x_24526:
[----:B------:R-:W-:Y:S01]  /*4790*/  HFMA2.MMA R166, -RZ, RZ, 0, 1.1920928955078125e-07 ;  /* 0x00000002ffa67435 */ /* 0x000fe200000001ff */
[----:B------:R-:W-:-:S05]  /*47a0*/  MOV R5, R177 ;  /* 0x000000b100057202 */ /* 0x000fca0000000f00 */
[----:B------:R-:W-:-:S05]  /*47b0*/  FADD.FTZ R5, R0, R5 ;  /* 0x0000000500057221 */ /* 0x000fca0000010000 */
[----:B------:R-:W-:-:S07]  /*47c0*/  MOV R179, R5 ;  /* 0x0000000500b37202 */ /* 0x000fce0000000f00 */
[----:B------:R-:W-:Y:S05]  /*47d0*/  WARPSYNC.COLLECTIVE R164, `(.L_x_24527) ;  /* 0x00000000a4087348 */ /* 0x000fea0003c00000 */
[----:B------:R0:W1:Y:S02]  /*47e0*/  SHFL.BFLY P2, R177, R179, R166, R181 ;  /* 0x0c0000a6b3b17389 */ /* 0x00006400000400b5 */
[----:B01----:R-:W-:Y:S01]  /*47f0*/  ENDCOLLECTIVE ;  /* 0x000000000000791b */ /* 0x003fe20003800000 */
.L_x_24527:
[----:B------:R-:W-:Y:S01]  /*4800*/  HFMA2.MMA R166, -RZ, RZ, 0, 2.384185791015625e-07 ;  /* 0x00000004ffa67435 */ /* 0x000fe200000001ff */
[----:B------:R-:W-:-:S05]  /*4810*/  MOV R4, R177 ;  /* 0x000000b100047202 */ /* 0x000fca0000000f00 */
[----:B------:R-:W-:-:S05]  /*4820*/  FADD.FTZ R4, R5, R4 ;  /* 0x0000000405047221 */ /* 0x000fca0000010000 */
[----:B------:R-:W-:-:S07]  /*4830*/  MOV R179, R4 ;  /* 0x0000000400b37202 */ /* 0x000fce0000000f00 */
[----:B------:R-:W-:Y:S05]  /*4840*/  WARPSYNC.COLLECTIVE R164, `(.L_x_24528) ;  /* 0x00000000a4087348 */ /* 0x000fea0003c00000 */
[----:B------:R0:W1:Y:S02]  /*4850*/  SHFL.BFLY P2, R177, R179, R166, R181 ;  /* 0x0c0000a6b3b17389 */ /* 0x00006400000400b5 */
[----:B01----:R-:W-:Y:S01]  /*4860*/  ENDCOLLECTIVE ;  /* 0x000000000000791b */ /* 0x003fe20003800000 */
.L_x_24528:
[----:B------:R-:W-:Y:S01]  /*4870*/  HFMA2.MMA R166, -RZ, RZ, 0, 4.76837158203125e-07 ;  /* 0x00000008ffa67435 */ /* 0x000fe200000001ff */
[----:B------:R-:W-:-:S05]  /*4880*/  MOV R9, R177 ;  /* 0x000000b100097202 */ /* 0x000fca0000000f00 */
[----:B------:R-:W-:-:S05]  /*4890*/  FADD.FTZ R9, R4, R9 ;  /* 0x0000000904097221 */ /* 0x000fca0000010000 */
[----:B------:R-:W-:-:S07]  /*48a0*/  MOV R179, R9 ;  /* 0x0000000900b37202 */ /* 0x000fce0000000f00 */
[----:B------:R-:W-:Y:S05]  /*48b0*/  WARPSYNC.COLLECTIVE R164, `(.L_x_24529) ;  /* 0x00000000a4087348 */ /* 0x000fea0003c00000 */
[----:B------:R0:W1:Y:S02]  /*48c0*/  SHFL.BFLY P2, R177, R179, R166, R181 ;  /* 0x0c0000a6b3b17389 */ /* 0x00006400000400b5 */
[----:B01----:R-:W-:Y:S01]  /*48d0*/  ENDCOLLECTIVE ;  /* 0x000000000000791b */ /* 0x003fe20003800000 */
.L_x_24529:
[----:B------:R-:W-:Y:S01]  /*48e0*/  HFMA2.MMA R166, -RZ, RZ, 0, 9.5367431640625e-07 ;  /* 0x00000010ffa67435 */ /* 0x000fe200000001ff */
[----:B------:R-:W-:-:S05]  /*48f0*/  MOV R8, R177 ;  /* 0x000000b100087202 */ /* 0x000fca0000000f00 */
[----:B------:R-:W-:-:S05]  /*4900*/  FADD.FTZ R8, R9, R8 ;  /* 0x0000000809087221 */ /* 0x000fca0000010000 */
[----:B------:R-:W-:-:S07]  /*4910*/  MOV R179, R8 ;  /* 0x0000000800b37202 */ /* 0x000fce0000000f00 */
[----:B------:R-:W-:Y:S05]  /*4920*/  WARPSYNC.COLLECTIVE R164, `(.L_x_24530) ;  /* 0x00000000a4087348 */ /* 0x000fea0003c00000 */
[----:B------:R0:W1:Y:S02]  /*4930*/  SHFL.BFLY P2, R177, R179, R166, R181 ;  /* 0x0c0000a6b3b17389 */ /* 0x00006400000400b5 */
[----:B01----:R-:W-:Y:S01]  /*4940*/  ENDCOLLECTIVE ;  /* 0x000000000000791b */ /* 0x003fe20003800000 */
.L_x_24530:
[----:B------:R-:W-:Y:S05]  /*4950*/  BRA `(.L_x_24531) ;  /* 0xffffffe800087947 */ /* 0x000fea000383ffff */
.L_x_24532:
        /* <DEDUP_REMOVED lines=10> */
.L_x_40159:


//--------------------- .text._ZN10layer_norm31ln_parallel_residual_fwd_kernelINS_13Kernel_traitsI6__halfS2_fS2_fjLj1536ELj1ELj4ELj1ELj16ENS_18Kernel_traits_baseILj1536ES2_S2_fS2_fjLj128EEEEELb1ELb0ELb0EEEvNS_9FwdParamsE --------------------------
	.section	.text._ZN10layer_norm31ln_parallel_residual_fwd_kernelINS_13Kernel_traitsI6__halfS2_fS2_fjLj1536ELj1ELj4ELj1ELj16ENS_18Kernel_traits_baseILj1536ES2_S2_fS2_fjLj128EEEEELb1ELb0ELb0EEEvNS_9FwdParamsE,"ax",@progbits
	.align	128
        .global         _ZN10layer_norm31ln_parallel_residual_fwd_kernelINS_13Kernel_traitsI6__halfS2_fS2_fjLj1536ELj1ELj4ELj1ELj16ENS_18Kernel_traits_baseILj1536ES2_S2_fS2_fjLj128EEEEELb1ELb0ELb0EEEvNS_9FwdParamsE
        .type           _ZN10layer_norm31ln_parallel_residual_fwd_kernelINS_13Kernel_traitsI6__halfS2_fS2_fjLj1536ELj1ELj4ELj1ELj16ENS_18Kernel_traits_baseILj1536ES2_S2_fS2_fjLj128EEEEELb1ELb0ELb0EEEvNS_9FwdParamsE,@function
        .size           _ZN10layer_norm31ln_parallel_residual_fwd_kernelINS_13Kernel_traitsI6__halfS2_fS2_fjLj1536ELj1ELj4ELj1ELj16ENS_18Kernel_traits_baseILj1536ES2_S2_fS2_fjLj128EEEEELb1ELb0ELb0EEEvNS_9FwdParamsE,(.L_x_40160 - _ZN10layer_norm31ln_parallel_residual_fwd_kernelINS_13Kernel_traitsI6__halfS2_fS2_fjLj1536ELj1ELj4ELj1ELj16ENS_18Kernel_traits_baseILj1536ES2_S2_fS2_fjLj128EEEEELb1ELb0ELb0EEEvNS_9FwdParamsE)
        .other          _ZN10layer_norm31ln_parallel_residual_fwd_kernelINS_13Kernel_traitsI6__halfS2_fS2_fjLj1536ELj1ELj4ELj1ELj16ENS_18Kernel_traits_baseILj1536ES2_S2_fS2_fjLj128EEEEELb1ELb0ELb0EEEvNS_9FwdParamsE,@"STO_CUDA_ENTRY STV_DEFAULT"
_ZN10layer_norm31ln_parallel_residual_fwd_kernelINS_13Kernel_traitsI6__halfS2_fS2_fjLj1536ELj1ELj4ELj1ELj16ENS_18Kernel_traits_baseILj1536ES2_S2_fS2_fjLj128EEEEELb1ELb0ELb0EEEvNS_9FwdParamsE:
.text._ZN10layer_norm31ln_parallel_residual_fwd_kernelINS_13Kernel_traitsI6__halfS2_fS2_fjLj1536ELj1ELj4ELj1ELj16ENS_18Kernel_traits_baseILj1536ES2_S2_fS2_fjLj128EEEEELb1ELb0ELb0EEEvNS_9FwdParamsE:
        /* <DEDUP_REMOVED lines=21> */
[----:B----4-:R-:W-:-:S03]  /*0150*/  SHF.R.S32.HI R4, RZ, 0x1f, R15 ;  /* 0x0000001fff047819 */ /* 0x010fc6000001140f */
[----:B------:R-:W-:Y:S01]  /*0160*/  IMAD.MOV.U32 R55, RZ, RZ, R14 ;  /* 0x000000ffff377224 */ /* 0x000fe200078e000e */
[----:B------:R-:W-:Y:S02]  /*0170*/  LEA.HI R4, R4, R15, RZ, 0x3 ;  /* 0x0000000f04047211 */ /* 0x000fe400078f18ff */
        /* <DEDUP_REMOVED lines=92> */
.L_x_24534:
[----:B------:R-:W-:Y:S05]  /*0740*/  BSYNC B0 ;  /* 0x0000000000007941 */ /* 0x000fea0003800000 */
.L_x_24533:
        /* <DEDUP_REMOVED lines=28> */
.L_x_24536:
[----:B------:R-:W-:Y:S05]  /*0910*/  BSYNC B0 ;  /* 0x0000000000007941 */ /* 0x000fea0003800000 */
.L_x_24535:
        /* <DEDUP_REMOVED lines=28> */
.L_x_24538:
[----:B------:R-:W-:Y:S05]  /*0ae0*/  BSYNC B0 ;  /* 0x0000000000007941 */ /* 0x000fea0003800000 */
.L_x_24537:
        /* <DEDUP_REMOVED lines=28> */
.L_x_24540:
[----:B------:R-:W-:Y:S05]  /*0cb0*/  BSYNC B0 ;  /* 0x0000000000007941 */ /* 0x000fea0003800000 */
.L_x_24539:
        /* <DEDUP_REMOVED lines=37> */
.L_x_24542:
[----:B------:R-:W-:Y:S05]  /*0f10*/  BSYNC B0 ;  /* 0x0000000000007941 */ /* 0x000fea0003800000 */
.L_x_24541:
        /* <DEDUP_REMOVED lines=15> */
[----:B------:R-:W0:Y:S03]  /*1010*/  LDC.64 R60, c[0x0][0x260] ;  /* 0x00009800ff3c7b82 */ /* 0x000e260000000a00 */
[----:B------:R-:W-:Y:S02]  /*1020*/  IADD3.X R53, R48, UR27, RZ, P0, !PT ;  /* 0x0000001b30357c10 */ /* 0x000fe400087fe4ff */
[----:B------:R-:W-:-:S04]  /*1030*/  ISETP.NE.U32.AND P0, PT, RZ, UR24, PT ;  /* 0x00000018ff007c0c */ /* 0x000fc8000bf05070 */
[----:B------:R-:W-:-:S13]  /*1040*/  ISETP.NE.AND.EX P0, PT, RZ, UR25, PT, P0 ;  /* 0x00000019ff007c0c */ /* 0x000fda000bf05300 */
[----:B------:R-:W-:-:S04]  /*1050*/  @P0 LEA R66, P1, R55, UR24, 0x4 ;  /* 0x0000001837420c11 */ /* 0x000fc8000f8220ff */
[----:B------:R-:W-:Y:S01]  /*1060*/  @P0 LEA.HI.X R67, R55, UR25, RZ, 0x4, P1 ;  /* 0x0000001937430c11 */ /* 0x000fe200088f24ff */
[----:B------:R-:W-:Y:S02]  /*1070*/  ULDC.64 UR24, c[0x0][0x2d0] ;  /* 0x0000b40000187ab9 */ /* 0x000fe40000000a00 */
[----:B------:R-:W-:-:S04]  /*1080*/  ISETP.NE.U32.AND P1, PT, RZ, UR24, PT ;  /* 0x00000018ff007c0c */ /* 0x000fc8000bf25070 */
[----:B------:R-:W-:Y:S01]  /*1090*/  ISETP.NE.AND.EX P1, PT, RZ, UR25, PT, P1 ;  /* 0x00000019ff007c0c */ /* 0x000fe2000bf25310 */
[----:B0-----:R-:W-:Y:S02]  /*10a0*/  IMAD.WIDE.U32 R60, R55, 0x10, R60 ;  /* 0x00000010373c7825 */ /* 0x001fe400078e003c */
[----:B------:R-:W5:Y:S04]  /*10b0*/  LDG.E.128 R52, desc[UR4][R52.64] ;  /* 0x0000000434347981 */ /* 0x000f68000c1e1d00 */
[----:B------:R-:W5:Y:S06]  /*10c0*/  LDG.E.128 R60, desc[UR4][R60.64] ;  /* 0x000000043c3c7981 */ /* 0x000f6c000c1e1d00 */
[----:B------:R-:W-:-:S04]  /*10d0*/  @P1 IADD3 R84, P2, R84, UR24, RZ ;  /* 0x0000001854541c10 */ /* 0x000fc8000ff5e0ff */
[----:B------:R-:W-:Y:S02]  /*10e0*/  @P1 IADD3.X R85, R48, UR25, RZ, P2, !PT ;  /* 0x0000001930551c10 */ /* 0x000fe400097fe4ff */
[----:B------:R0:W5:Y:S04]  /*10f0*/  @P0 LDG.E.128 R48, desc[UR4][R66.64] ;  /* 0x0000000442300981 */ /* 0x000168000c1e1d00 */
[----:B------:R0:W5:Y:S01]  /*1100*/  @P1 LDG.E.128 R56, desc[UR4][R84.64] ;  /* 0x0000000454381981 */ /* 0x000162000c1e1d00 */
[----:B------:R-:W-:Y:S02]  /*1110*/  @!P0 CS2R R48, SRZ ;  /* 0x0000000000308805 */ /* 0x000fe4000001ff00 */
[----:B------:R-:W-:Y:S02]  /*1120*/  @!P0 CS2R R50, SRZ ;  /* 0x0000000000328805 */ /* 0x000fe4000001ff00 */
[----:B------:R-:W-:-:S02]  /*1130*/  @!P1 CS2R R56, SRZ ;  /* 0x0000000000389805 */ /* 0x000fc4000001ff00 */
[----:B0-----:R-:W-:-:S07]  /*1140*/  @!P1 CS2R R58, SRZ ;  /* 0x00000000003a9805 */ /* 0x001fce000001ff00 */
.L_x_24544:
[----:B------:R-:W-:Y:S05]  /*1150*/  BSYNC B0 ;  /* 0x0000000000007941 */ /* 0x000fea0003800000 */
.L_x_24543:
[----:B------:R-:W-:Y:S01]  /*1160*/  ULDC UR24, c[0x0][0x214] ;  /* 0x0000850000187ab9 */ /* 0x000fe20000000800 */
[----:B------:R-:W-:Y:S02]  /*1170*/  LOP3.LUT R146, R7, UR23, R146, 0x96, !PT ;  /* 0x0000001707927c12 */ /* 0x000fe4000f8e9692 */
[----:B------:R-:W-:-:S13]  /*1180*/  ISETP.GE.AND P0, PT, R6, UR24, PT ;  /* 0x0000001806007c0c */ /* 0x000fda000bf06270 */
[----:B------:R-:W-:Y:S05]  /*1190*/  @P0 EXIT ;  /* 0x000000000000094d */ /* 0x000fea0003800000 */
[--C-:B-----5:R-:W-:Y:S01]  /*11a0*/  HADD2.F32 R7, -RZ, R80.reuse.H0_H0 ;  /* 0x20000050ff077230 */ /* 0x120fe20000004100 */
[----:B------:R-:W-:Y:S01]  /*11b0*/  BSSY B0, `(.L_x_24545) ;  /* 0x0002593000007945 */ /* 0x000fe20003800000 */
[----:B------:R-:W-:Y:S01]  /*11c0*/  HADD2.F32 R67, -RZ, R80.H1_H1 ;  /* 0x30000050ff437230 */ /* 0x000fe20000004100 */
[----:B------:R-:W-:Y:S01]  /*11d0*/  LOP3.LUT R144, R144, 0x3, RZ, 0xc0, !PT ;  /* 0x0000000390907812 */ /* 0x000fe200078ec0ff */
[----:B------:R-:W-:Y:S01]  /*11e0*/  HADD2.F32 R66, -RZ, R81.H0_H0 ;  /* 0x20000051ff427230 */ /* 0x000fe20000004100 */
[----:B------:R0:W-:Y:S01]  /*11f0*/  STL [R1+0x90], R7 ;  /* 0x0000900701007387 */ /* 0x0001e20000100800 */
[--C-:B------:R-:W-:Y:S01]  /*1200*/  HADD2.F32 R193, -RZ, R207.reuse.H0_H0 ;  /* 0x200000cfffc17230 */ /* 0x100fe20000004100 */
[----:B------:R-:W-:Y:S01]  /*1210*/  ULDC.U8 UR24, c[0x0][0x2a0] ;  /* 0x0000a80000187ab9 */ /* 0x000fe20000000000 */
[----:B------:R-:W-:Y:S01]  /*1220*/  HADD2.F32 R189, -RZ, R207.H1_H1 ;  /* 0x300000cfffbd7230 */ /* 0x000fe20000004100 */
[----:B------:R1:W-:Y:S01]  /*1230*/  STL [R1+0x80], R67 ;  /* 0x0000804301007387 */ /* 0x0003e20000100800 */
[--C-:B------:R-:W-:Y:S01]  /*1240*/  HADD2.F32 R207, -RZ, R185.reuse.H0_H0 ;  /* 0x200000b9ffcf7230 */ /* 0x100fe20000004100 */
[----:B------:R-:W-:Y:S01]  /*1250*/  ULDC UR36, c[0x0][0x218] ;  /* 0x0000860000247ab9 */ /* 0x000fe20000000800 */
[----:B------:R-:W-:Y:S01]  /*1260*/  HADD2.F32 R203, -RZ, R185.H1_H1 ;  /* 0x300000b9ffcb7230 */ /* 0x000fe20000004100 */
[----:B------:R2:W-:Y:S01]  /*1270*/  STL [R1+0x70], R66 ;  /* 0x0000704201007387 */ /* 0x0005e20000100800 */
[--C-:B------:R-:W-:Y:S01]  /*1280*/  HADD2.F32 R215, -RZ, R184.reuse.H0_H0 ;  /* 0x200000b8ffd77230 */ /* 0x100fe20000004100 */
[----:B------:R-:W-:Y:S01]  /*1290*/  ULDC UR25, c[0x0][0x2d8] ;  /* 0x0000b60000197ab9 */ /* 0x000fe20000000800 */
[----:B0-----:R-:W-:Y:S01]  /*12a0*/  HADD2.F32 R7, -RZ, R81.H1_H1 ;  /* 0x30000051ff077230 */ /* 0x001fe20000004100 */
[----:B------:R-:W-:Y:S01]  /*12b0*/  UISETP.NE.AND UP0, UPT, UR24, URZ, UPT ;  /* 0x0000003f1800728c */ /* 0x000fe2000bf05270 */
        /* <DEDUP_REMOVED lines=12> */
[----:B------:R-:W-:Y:S01]  /*1380*/  HADD2.F32 R165, -RZ, R174.H1_H1 ;  /* 0x300000aeffa57230 */ /* 0x000fe20000004100 */
[----:B------:R-:W-:Y:S01]  /*1390*/  ULDC.64 UR32, c[0x0][0x248] ;  /* 0x0000920000207ab9 */ /* 0x000fe20000000a00 */
[----:B0-----:R-:W-:-:S02]  /*13a0*/  HADD2.F32 R7, -RZ, R83.H0_H0 ;  /* 0x20000053ff077230 */ /* 0x001fc40000004100 */
[----:B------:R-:W-:Y:S02]  /*13b0*/  HADD2.F32 R160, -RZ, R175.H0_H0 ;  /* 0x200000afffa07230 */ /* 0x000fe40000004100 */
[----:B-1----:R-:W-:Y:S01]  /*13c0*/  HADD2.F32 R67, -RZ, R83.H1_H1 ;  /* 0x30000053ff437230 */ /* 0x002fe20000004100 */
[----:B------:R0:W-:Y:S01]  /*13d0*/  STL [R1+0x30], R7 ;  /* 0x0000300701007387 */ /* 0x0001e20000100800 */
[----:B------:R-:W-:Y:S02]  /*13e0*/  HADD2.F32 R184, -RZ, R8.H0_H0 ;  /* 0x20000008ffb87230 */ /* 0x000fe40000004100 */
[----:B--2---:R-:W-:Y:S01]  /*13f0*/  HADD2.F32 R66, -RZ, R76.H0_H0 ;  /* 0x2000004cff427230 */ /* 0x004fe20000004100 */
[----:B------:R1:W-:Y:S01]  /*1400*/  STL [R1+0x20], R67 ;  /* 0x0000204301007387 */ /* 0x0003e20000100800 */
[----:B------:R-:W-:Y:S02]  /*1410*/  HADD2.F32 R180, -RZ, R8.H1_H1 ;  /* 0x30000008ffb47230 */ /* 0x000fe40000004100 */
[--C-:B------:R-:W-:Y:S01]  /*1420*/  HADD2.F32 R176, -RZ, R9.reuse.H0_H0 ;  /* 0x20000009ffb07230 */ /* 0x100fe20000004100 */
[----:B------:R2:W-:Y:S01]  /*1430*/  STL [R1+0x8c], R66 ;  /* 0x00008c4201007387 */ /* 0x0005e20000100800 */
[----:B------:R-:W-:-:S02]  /*1440*/  HADD2.F32 R172, -RZ, R9.H1_H1 ;  /* 0x30000009ffac7230 */ /* 0x000fc40000004100 */
[----:B0-----:R-:W-:Y:S02]  /*1450*/  HADD2.F32 R7, -RZ, R76.H1_H1 ;  /* 0x3000004cff077230 */ /* 0x001fe40000004100 */
[--C-:B------:R-:W-:Y:S02]  /*1460*/  HADD2.F32 R182, -RZ, R12.reuse.H0_H0 ;  /* 0x2000000cffb67230 */ /* 0x100fe40000004100 */
[--C-:B-1----:R-:W-:Y:S01]  /*1470*/  HADD2.F32 R67, -RZ, R77.reuse.H0_H0 ;  /* 0x2000004dff437230 */ /* 0x102fe20000004100 */
[----:B------:R0:W-:Y:S01]  /*1480*/  STL [R1+0x7c], R7 ;  /* 0x00007c0701007387 */ /* 0x0001e20000100800 */
[----:B------:R-:W-:Y:S02]  /*1490*/  HADD2.F32 R178, -RZ, R12.H1_H1 ;  /* 0x3000000cffb27230 */ /* 0x000fe40000004100 */
[----:B--2---:R-:W-:Y:S01]  /*14a0*/  HADD2.F32 R66, -RZ, R77.H1_H1 ;  /* 0x3000004dff427230 */ /* 0x004fe20000004100 */
[----:B------:R1:W-:Y:S01]  /*14b0*/  STL [R1+0x6c], R67 ;  /* 0x00006c4301007387 */ /* 0x0003e20000100800 */
[----:B------:R-:W-:-:S02]  /*14c0*/  HADD2.F32 R174, -RZ, R13.H0_H0 ;  /* 0x2000000dffae7230 */ /* 0x000fc40000004100 */
[----:B------:R-:W-:Y:S01]  /*14d0*/  HADD2.F32 R170, -RZ, R13.H1_H1 ;  /* 0x3000000dffaa7230 */ /* 0x000fe20000004100 */
[----:B------:R2:W-:Y:S01]  /*14e0*/  STL [R1+0x5c], R66 ;  /* 0x00005c4201007387 */ /* 0x0005e20000100800 */
[----:B------:R-:W-:Y:S02]  /*14f0*/  HADD2.F32 R168, -RZ, R10.H0_H0 ;  /* 0x2000000affa87230 */ /* 0x000fe40000004100 */
[----:B0-----:R-:W-:Y:S02]  /*1500*/  HADD2.F32 R7, -RZ, R78.H0_H0 ;  /* 0x2000004eff077230 */ /* 0x001fe40000004100 */
[----:B------:R-:W-:Y:S02]  /*1510*/  HADD2.F32 R164, -RZ, R10.H1_H1 ;  /* 0x3000000affa47230 */ /* 0x000fe40000004100 */
[----:B-1----:R-:W-:Y:S01]  /*1520*/  HADD2.F32 R67, -RZ, R78.H1_H1 ;  /* 0x3000004eff437230 */ /* 0x002fe20000004100 */
[----:B------:R0:W-:Y:S01]  /*1530*/  STL [R1+0x4c], R7 ;  /* 0x00004c0701007387 */ /* 0x0001e20000100800 */
[----:B------:R-:W-:-:S02]  /*1540*/  HADD2.F32 R8, -RZ, R11.H0_H0 ;  /* 0x2000000bff087230 */ /* 0x000fc40000004100 */
[----:B--2---:R-:W-:Y:S01]  /*1550*/  HADD2.F32 R66, -RZ, R79.H0_H0 ;  /* 0x2000004fff427230 */ /* 0x004fe20000004100 */
[----:B------:R1:W-:Y:S01]  /*1560*/  STL [R1+0x3c], R67 ;  /* 0x00003c4301007387 */ /* 0x0003e20000100800 */
[----:B------:R-:W-:Y:S02]  /*1570*/  HADD2.F32 R9, -RZ, R11.H1_H1 ;  /* 0x3000000bff097230 */ /* 0x000fe40000004100 */
[--C-:B------:R-:W-:Y:S01]  /*1580*/  HADD2.F32 R183, -RZ, R16.reuse.H0_H0 ;  /* 0x20000010ffb77230 */ /* 0x100fe20000004100 */
[----:B------:R2:W-:Y:S01]  /*1590*/  STL [R1+0x2c], R66 ;  /* 0x00002c4201007387 */ /* 0x0005e20000100800 */
[----:B------:R-:W-:Y:S02]  /*15a0*/  HADD2.F32 R179, -RZ, R16.H1_H1 ;  /* 0x30000010ffb37230 */ /* 0x000fe40000004100 */
[----:B0-----:R-:W-:Y:S02]  /*15b0*/  HADD2.F32 R7, -RZ, R79.H1_H1 ;  /* 0x3000004fff077230 */ /* 0x001fe40000004100 */
[----:B------:R-:W-:-:S02]  /*15c0*/  HADD2.F32 R171, -RZ, R17.H1_H1 ;  /* 0x30000011ffab7230 */ /* 0x000fc40000004100 */
[----:B-1----:R-:W-:Y:S01]  /*15d0*/  HADD2.F32 R67, -RZ, R72.H0_H0 ;  /* 0x20000048ff437230 */ /* 0x002fe20000004100 */
[----:B------:R0:W-:Y:S01]  /*15e0*/  STL [R1+0x1c], R7 ;  /* 0x00001c0701007387 */ /* 0x0001e20000100800 */
[----:B------:R-:W-:Y:S02]  /*15f0*/  HADD2.F32 R166, -RZ, R14.H0_H0 ;  /* 0x2000000effa67230 */ /* 0x000fe40000004100 */
[----:B--2---:R-:W-:Y:S01]  /*1600*/  HADD2.F32 R66, -RZ, R72.H1_H1 ;  /* 0x30000048ff427230 */ /* 0x004fe20000004100 */
[----:B------:R1:W-:Y:S01]  /*1610*/  STL [R1+0x88], R67 ;  /* 0x0000884301007387 */ /* 0x0003e20000100800 */
[----:B------:R-:W-:Y:S02]  /*1620*/  HADD2.F32 R162, -RZ, R14.H1_H1 ;  /* 0x3000000effa27230 */ /* 0x000fe40000004100 */
[--C-:B------:R-:W-:Y:S01]  /*1630*/  HADD2.F32 R12, -RZ, R15.reuse.H0_H0 ;  /* 0x2000000fff0c7230 */ /* 0x100fe20000004100 */
[----:B------:R2:W-:Y:S01]  /*1640*/  STL [R1+0x78], R66 ;  /* 0x0000784201007387 */ /* 0x0005e20000100800 */
[----:B------:R-:W-:-:S02]  /*1650*/  HADD2.F32 R13, -RZ, R15.H1_H1 ;  /* 0x3000000fff0d7230 */ /* 0x000fc40000004100 */
[----:B0-----:R-:W-:Y:S02]  /*1660*/  HADD2.F32 R7, -RZ, R73.H0_H0 ;  /* 0x20000049ff077230 */ /* 0x001fe40000004100 */
[----:B------:R-:W-:Y:S02]  /*1670*/  HADD2.F32 R225, -RZ, R239.H0_H0 ;  /* 0x200000efffe17230 */ /* 0x000fe40000004100 */
[----:B-1----:R-:W-:Y:S01]  /*1680*/  HADD2.F32 R67, -RZ, R73.H1_H1 ;  /* 0x30000049ff437230 */ /* 0x002fe20000004100 */
[----:B------:R0:W-:Y:S01]  /*1690*/  STL [R1+0x68], R7 ;  /* 0x0000680701007387 */ /* 0x0001e20000100800 */
[----:B------:R-:W-:Y:S02]  /*16a0*/  HADD2.F32 R221, -RZ, R239.H1_H1 ;  /* 0x300000efffdd7230 */ /* 0x000fe40000004100 */
[----:B--2---:R-:W-:Y:S01]  /*16b0*/  HADD2.F32 R66, -RZ, R74.H0_H0 ;  /* 0x2000004aff427230 */ /* 0x004fe20000004100 */
[----:B------:R1:W-:Y:S01]  /*16c0*/  STL [R1+0x58], R67 ;  /* 0x0000584301007387 */ /* 0x0003e20000100800 */
[----:B------:R-:W-:-:S02]  /*16d0*/  HADD2.F32 R201, -RZ, R206.H0_H0 ;  /* 0x200000ceffc97230 */ /* 0x000fc40000004100 */
[----:B------:R-:W-:Y:S01]  /*16e0*/  HADD2.F32 R197, -RZ, R206.H1_H1 ;  /* 0x300000ceffc57230 */ /* 0x000fe20000004100 */
[----:B------:R2:W-:Y:S01]  /*16f0*/  STL [R1+0x48], R66 ;  /* 0x0000484201007387 */ /* 0x0005e20000100800 */
[----:B------:R-:W-:Y:S02]  /*1700*/  HADD2.F32 R167, -RZ, R18.H0_H0 ;  /* 0x20000012ffa77230 */ /* 0x000fe40000004100 */
[----:B0-----:R-:W-:Y:S02]  /*1710*/  HADD2.F32 R7, -RZ, R74.H1_H1 ;  /* 0x3000004aff077230 */ /* 0x001fe40000004100 */
[----:B------:R-:W-:Y:S02]  /*1720*/  HADD2.F32 R163, -RZ, R18.H1_H1 ;  /* 0x30000012ffa37230 */ /* 0x000fe40000004100 */
        /* <DEDUP_REMOVED lines=21> */
[----:B------:R-:W-:Y:S02]  /*1880*/  HADD2.F32 R214, -RZ, R24.H0_H0 ;  /* 0x20000018ffd67230 */ /* 0x000fe40000004100 */
[----:B-1----:R-:W-:Y:S01]  /*1890*/  HADD2.F32 R67, -RZ, R70.H0_H0 ;  /* 0x20000046ff437230 */ /* 0x002fe20000004100 */
[----:B------:R0:W-:Y:S01]  /*18a0*/  STL [R1+0x54], R7 ;  /* 0x0000540701007387 */ /* 0x0001e20000100800 */
[----:B------:R-:W-:Y:S02]  /*18b0*/  HADD2.F32 R210, -RZ, R24.H1_H1 ;  /* 0x30000018ffd27230 */ /* 0x000fe40000004100 */
[----:B--2---:R-:W-:Y:S01]  /*18c0*/  HADD2.F32 R66, -RZ, R70.H1_H1 ;  /* 0x30000046ff427230 */ /* 0x004fe20000004100 */
        /* <DEDUP_REMOVED lines=8> */
[----:B------:R0:W-:Y:S01]  /*1950*/  STL [R1+0x24], R7 ;  /* 0x0000240701007387 */ /* 0x0001e20000100800 */
[----:B------:R-:W-:-:S02]  /*1960*/  HADD2.F32 R20, -RZ, R23.H0_H0 ;  /* 0x20000017ff147230 */ /* 0x000fc40000004100 */
[----:B--2---:R-:W-:Y:S01]  /*1970*/  HADD2.F32 R66, -RZ, R236.H0_H0 ;  /* 0x200000ecff427230 */ /* 0x004fe20000004100 */
[----:B------:R-:W-:Y:S01]  /*1980*/  STL [R1+0x14], R67 ;  /* 0x0000144301007387 */ /* 0x000fe20000100800 */
[----:B------:R-:W-:Y:S02]  /*1990*/  HADD2.F32 R243, -RZ, R216.H1_H1 ;  /* 0x300000d8fff37230 */ /* 0x000fe40000004100 */
[--C-:B------:R-:W-:Y:S01]  /*19a0*/  HADD2.F32 R217, -RZ, R204.reuse.H0_H0 ;  /* 0x200000ccffd97230 */ /* 0x100fe20000004100 */
[----:B------:R-:W-:Y:S01]  /*19b0*/  STL [R1+0x10], R66 ;  /* 0x0000104201007387 */ /* 0x000fe20000100800 */
[----:B------:R-:W-:Y:S02]  /*19c0*/  HADD2.F32 R213, -RZ, R204.H1_H1 ;  /* 0x300000ccffd57230 */ /* 0x000fe40000004100 */
[----:B0-----:R-:W-:Y:S02]  /*19d0*/  HADD2.F32 R7, -RZ, R236.H1_H1 ;  /* 0x300000ecff077230 */ /* 0x001fe40000004100 */
[----:B------:R-:W-:-:S02]  /*19e0*/  HADD2.F32 R198, -RZ, R26.H0_H0 ;  /* 0x2000001affc67230 */ /* 0x000fc40000004100 */
[----:B------:R-:W-:Y:S01]  /*19f0*/  HADD2.F32 R194, -RZ, R26.H1_H1 ;  /* 0x3000001affc27230 */ /* 0x000fe20000004100 */
[----:B------:R0:W-:Y:S01]  /*1a00*/  STL [R1], R7 ;  /* 0x0000000701007387 */ /* 0x0001e20000100800 */
[--C-:B------:R-:W-:Y:S02]  /*1a10*/  HADD2.F32 R190, -RZ, R27.reuse.H0_H0 ;  /* 0x2000001bffbe7230 */ /* 0x100fe40000004100 */
[----:B------:R-:W-:Y:S02]  /*1a20*/  HADD2.F32 R186, -RZ, R27.H1_H1 ;  /* 0x3000001bffba7230 */ /* 0x000fe40000004100 */
[----:B------:R-:W-:Y:S02]  /*1a30*/  HADD2.F32 R22, -RZ, R28.H0_H0 ;  /* 0x2000001cff167230 */ /* 0x000fe40000004100 */
[--C-:B------:R-:W-:Y:S02]  /*1a40*/  HADD2.F32 R24, -RZ, R29.reuse.H0_H0 ;  /* 0x2000001dff187230 */ /* 0x100fe40000004100 */
[----:B------:R-:W-:-:S02]  /*1a50*/  HADD2.F32 R25, -RZ, R29.H1_H1 ;  /* 0x3000001dff197230 */ /* 0x000fc40000004100 */
[----:B0-----:R-:W-:Y:S02]  /*1a60*/  HADD2.F32 R7, -RZ, R244.H0_H0 ;  /* 0x200000f4ff077230 */ /* 0x001fe40000004100 */
[----:B------:R-:W-:Y:S02]  /*1a70*/  HADD2.F32 R212, -RZ, R32.H1_H1 ;  /* 0x30000020ffd47230 */ /* 0x000fe40000004100 */
[--C-:B------:R-:W-:Y:S01]  /*1a80*/  HADD2.F32 R208, -RZ, R33.reuse.H0_H0 ;  /* 0x20000021ffd07230 */ /* 0x100fe20000004100 */
[----:B------:R0:W-:Y:S01]  /*1a90*/  STL [R1+0xc], R7 ;  /* 0x00000c0701007387 */ /* 0x0001e20000100800 */
[----:B------:R-:W-:Y:S02]  /*1aa0*/  HADD2.F32 R204, -RZ, R33.H1_H1 ;  /* 0x30000021ffcc7230 */ /* 0x000fe40000004100 */
[--C-:B------:R-:W-:Y:S02]  /*1ab0*/  HADD2.F32 R26, -RZ, R30.reuse.H0_H0 ;  /* 0x2000001eff1a7230 */ /* 0x100fe40000004100 */
[----:B------:R-:W-:-:S02]  /*1ac0*/  HADD2.F32 R27, -RZ, R30.H1_H1 ;  /* 0x3000001eff1b7230 */ /* 0x000fc40000004100 */
[----:B------:R-:W-:Y:S02]  /*1ad0*/  HADD2.F32 R29, -RZ, R31.H1_H1 ;  /* 0x3000001fff1d7230 */ /* 0x000fe40000004100 */
[----:B------:R-:W-:Y:S02]  /*1ae0*/  IMAD R64, R64, -0x2daee0ad, RZ ;  /* 0xd2511f5340407824 */ /* 0x000fe400078e02ff */
[----:B0-----:R-:W-:Y:S02]  /*1af0*/  HADD2.F32 R7, -RZ, R216.H0_H0 ;  /* 0x200000d8ff077230 */ /* 0x001fe40000004100 */
[----:B------:R-:W-:Y:S02]  /*1b00*/  HADD2.F32 R216, -RZ, R32.H0_H0 ;  /* 0x20000020ffd87230 */ /* 0x000fe40000004100 */
[----:B------:R-:W-:Y:S01]  /*1b10*/  IMAD R65, R65, -0x326172a9, RZ ;  /* 0xcd9e8d5741417824 */ /* 0x000fe200078e02ff */
[----:B------:R0:W-:Y:S01]  /*1b20*/  STL [R1+0x8], R7 ;  /* 0x0000080701007387 */ /* 0x0001e20000100800 */
[----:B------:R-:W-:-:S04]  /*1b30*/  IMAD.HI.U32 R142, R146, -0x326172a9, RZ ;  /* 0xcd9e8d57928e7827 */ /* 0x000fc800078e00ff */
[----:B------:R-:W-:Y:S01]  /*1b40*/  IMAD.HI.U32 R143, R148, -0x2daee0ad, RZ ;  /* 0xd2511f53948f7827 */ /* 0x000fe200078e00ff */
[----:B------:R-:W-:-:S03]  /*1b50*/  LOP3.LUT R142, R142, UR34, R65, 0x96, !PT ;  /* 0x000000228e8e7c12 */ /* 0x000fc6000f8e9641 */
[----:B------:R-:W-:Y:S01]  /*1b60*/  HADD2.F32 R233, -RZ, R238.H0_H0 ;  /* 0x200000eeffe97230 */ /* 0x000fe20000004100 */
[----:B------:R-:W-:Y:S01]  /*1b70*/  LOP3.LUT R143, R143, UR35, R64, 0x96, !PT ;  /* 0x000000238f8f7c12 */ /* 0x000fe2000f8e9640 */
[----:B0-----:R-:W-:Y:S02]  /*1b80*/  HADD2.F32 R7, -RZ, R40.H0_H0 ;  /* 0x20000028ff077230 */ /* 0x001fe40000004100 */
[----:B------:R-:W-:Y:S02]  /*1b90*/  HADD2.F32 R229, -RZ, R238.H1_H1 ;  /* 0x300000eeffe57230 */ /* 0x000fe40000004100 */
[--C-:B------:R-:W-:Y:S01]  /*1ba0*/  HADD2.F32 R200, -RZ, R34.reuse.H0_H0 ;  /* 0x20000022ffc87230 */ /* 0x100fe20000004100 */
[----:B------:R0:W-:Y:S01]  /*1bb0*/  STL [R1+0x4], R7 ;  /* 0x0000040701007387 */ /* 0x0001e20000100800 */
[----:B------:R-:W-:Y:S02]  /*1bc0*/  HADD2.F32 R196, -RZ, R34.H1_H1 ;  /* 0x30000022ffc47230 */ /* 0x000fe40000004100 */
[----:B------:R-:W-:-:S02]  /*1bd0*/  HADD2.F32 R192, -RZ, R35.H0_H0 ;  /* 0x20000023ffc07230 */ /* 0x000fc40000004100 */
[----:B------:R-:W-:Y:S02]  /*1be0*/  HADD2.F32 R188, -RZ, R35.H1_H1 ;  /* 0x30000023ffbc7230 */ /* 0x000fe40000004100 */
[----:B------:R-:W-:Y:S02]  /*1bf0*/  HADD2.F32 R30, -RZ, R36.H0_H0 ;  /* 0x20000024ff1e7230 */ /* 0x000fe40000004100 */
[----:B------:R-:W-:Y:S02]  /*1c00*/  HADD2.F32 R32, -RZ, R37.H0_H0 ;  /* 0x20000025ff207230 */ /* 0x000fe40000004100 */
[----:B0-----:R-:W-:Y:S02]  /*1c10*/  HADD2.F32 R7, -RZ, R175.H1_H1 ;  /* 0x300000afff077230 */ /* 0x001fe40000004100 */
[----:B------:R-:W-:Y:S02]  /*1c20*/  HADD2.F32 R175, -RZ, R17.H0_H0 ;  /* 0x20000011ffaf7230 */ /* 0x000fe40000004100 */
[----:B------:R-:W-:-:S02]  /*1c30*/  HADD2.F32 R17, -RZ, R21.H1_H1 ;  /* 0x30000015ff117230 */ /* 0x000fc40000004100 */
[----:B------:R-:W-:Y:S02]  /*1c40*/  HADD2.F32 R21, -RZ, R23.H1_H1 ;  /* 0x30000017ff157230 */ /* 0x000fe40000004100 */
[----:B------:R-:W-:Y:S02]  /*1c50*/  HADD2.F32 R23, -RZ, R28.H1_H1 ;  /* 0x3000001cff177230 */ /* 0x000fe40000004100 */
[----:B------:R-:W-:Y:S02]  /*1c60*/  HADD2.F32 R28, -RZ, R31.H0_H0 ;  /* 0x2000001fff1c7230 */ /* 0x000fe40000004100 */
[----:B------:R-:W-:Y:S02]  /*1c70*/  HADD2.F32 R31, -RZ, R36.H1_H1 ;  /* 0x30000024ff1f7230 */ /* 0x000fe40000004100 */
[----:B------:R-:W-:Y:S02]  /*1c80*/  HADD2.F32 R33, -RZ, R37.H1_H1 ;  /* 0x30000025ff217230 */ /* 0x000fe40000004100 */
[----:B------:R-:W-:-:S02]  /*1c90*/  HADD2.F32 R231, -RZ, R218.H0_H0 ;  /* 0x200000daffe77230 */ /* 0x000fc40000004100 */
        /* <DEDUP_REMOVED lines=21> */
[--C-:B------:R-:W-:Y:S02]  /*1df0*/  HADD2.F32 R42, -RZ, R46.reuse.H0_H0 ;  /* 0x2000002eff2a7230 */ /* 0x100fe40000004100 */
[----:B------:R-:W-:Y:S02]  /*1e00*/  HADD2.F32 R43, -RZ, R46.H1_H1 ;  /* 0x3000002eff2b7230 */ /* 0x000fe40000004100 */
[----:B------:R-:W-:-:S02]  /*1e10*/  HADD2.F32 R44, -RZ, R47.H0_H0 ;  /* 0x2000002fff2c7230 */ /* 0x000fc40000004100 */
        /* <DEDUP_REMOVED lines=9> */
[----:B------:R-:W-:Y:S02]  /*1eb0*/  HADD2.F32 R219, -RZ, R219.H1_H1 ;  /* 0x300000dbffdb7230 */ /* 0x000fe40000004100 */
[----:B------:R-:W-:Y:S02]  /*1ec0*/  HADD2.F32 R205, -RZ, R205.H1_H1 ;  /* 0x300000cdffcd7230 */ /* 0x000fe40000004100 */
        /* <DEDUP_REMOVED lines=34> */
[----:B------:R-:W-:Y:S02]  /*20f0*/  IMAD R146, R146, -0x326172a9, RZ ;  /* 0xcd9e8d5792927824 */ /* 0x000fe400078e02ff */
[----:B------:R-:W-:Y:S02]  /*2100*/  IMAD R148, R148, -0x2daee0ad, RZ ;  /* 0xd2511f5394947824 */ /* 0x000fe400078e02ff */
[----:B------:R-:W-:-:S07]  /*2110*/  IMAD.MOV.U32 R145, RZ, RZ, RZ ;  /* 0x000000ffff917224 */ /* 0x000fce00078e00ff */
.L_x_25344:
        /* <DEDUP_REMOVED lines=37> */
.L_x_24549:
[----:B------:R-:W-:-:S07]  /*2370*/  IMAD.MOV.U32 R157, RZ, RZ, R146 ;  /* 0x000000ffff9d7224 */ /* 0x000fce00078e0092 */
.L_x_24550:
[----:B------:R-:W-:Y:S05]  /*2380*/  BSYNC B2 ;  /* 0x0000000000027941 */ /* 0x000fea0003800000 */
.L_x_24548:
        /* <DEDUP_REMOVED lines=16> */
.L_x_24554:
[----:B------:R-:W-:Y:S05]  /*2490*/  BSYNC B3 ;  /* 0x0000000000037941 */ /* 0x000fea0003800000 */
.L_x_24553:
        /* <DEDUP_REMOVED lines=38> */
[----:B------:R-:W-:Y:S02]  /*2700*/  LOP3.LUT R143, R63, UR35, R108, 0x96, !PT ;  /* 0x000000233f8f7c12 */ /* 0x000fe4000f8e966c */
[----:B------:R-:W-:Y:S01]  /*2710*/  MOV R148, R62 ;  /* 0x0000003e00947202 */ /* 0x000fe20000000f00 */
[----:B------:R-:W-:-:S04]  /*2720*/  IMAD.WIDE.U32 R62, R110, -0x326172a9, RZ ;  /* 0xcd9e8d576e3e7825 */ /* 0x000fc800078e00ff */
[----:B------:R-:W-:Y:S01]  /*2730*/  IMAD.MOV.U32 R146, RZ, RZ, R62 ;  /* 0x000000ffff927224 */ /* 0x000fe200078e003e */
[----:B------:R-:W-:Y:S01]  /*2740*/  LOP3.LUT R142, R63, UR34, R142, 0x96, !PT ;  /* 0x000000223f8e7c12 */ /* 0x000fe2000f8e968e */
[----:B------:R-:W-:-:S07]  /*2750*/  IMAD.MOV.U32 R62, RZ, RZ, RZ ;  /* 0x000000ffff3e7224 */ /* 0x000fce00078e00ff */
.L_x_24552:
[----:B------:R-:W-:Y:S05]  /*2760*/  BSYNC B2 ;  /* 0x0000000000027941 */ /* 0x000fea0003800000 */
.L_x_24551:
[----:B------:R-:W0:Y:S01]  /*2770*/  LDC R108, c[0x0][0x294] ;  /* 0x0000a500ff6c7b82 */ /* 0x000e220000000800 */
[----:B------:R-:W-:Y:S01]  /*2780*/  ISETP.NE.U32.AND P2, PT, R60, RZ, PT ;  /* 0x000000ff3c00720c */ /* 0x000fe20003f45070 */
[----:B------:R-:W-:Y:S01]  /*2790*/  HFMA2.MMA R109, -RZ, RZ, 0.1171875, 0 ;  /* 0x2f800000ff6d7435 */ /* 0x000fe200000001ff */
[----:B------:R-:W-:Y:S02]  /*27a0*/  I2FP.F32.U32 R60, R157 ;  /* 0x0000009d003c7245 */ /* 0x000fe40000201000 */
[----:B------:R-:W-:Y:S02]  /*27b0*/  ISETP.NE.AND.EX P2, PT, R61, RZ, PT, P2 ;  /* 0x000000ff3d00720c */ /* 0x000fe40003f45320 */
[----:B------:R-:W-:Y:S01]  /*27c0*/  LOP3.LUT R5, R5, 0xffffffef, RZ, 0xc0, !PT ;  /* 0xffffffef05057812 */ /* 0x000fe200078ec0ff */
[----:B------:R-:W1:Y:S04]  /*27d0*/  LDC R157, c[0x0][0x298] ;  /* 0x0000a600ff9d7b82 */ /* 0x000e680000000800 */
        /* <DEDUP_REMOVED lines=12> */
.L_x_24555:
        /* <DEDUP_REMOVED lines=12> */
.L_x_24558:
[----:B------:R-:W-:-:S07]  /*2960*/  IMAD.MOV.U32 R61, RZ, RZ, R146 ;  /* 0x000000ffff3d7224 */ /* 0x000fce00078e0092 */
.L_x_24559:
[----:B------:R-:W-:Y:S05]  /*2970*/  BSYNC B2 ;  /* 0x0000000000027941 */ /* 0x000fea0003800000 */
.L_x_24557:
        /* <DEDUP_REMOVED lines=16> */
.L_x_24563:
[----:B------:R-:W-:Y:S05]  /*2a80*/  BSYNC B3 ;  /* 0x0000000000037941 */ /* 0x000fea0003800000 */
.L_x_24562:
        /* <DEDUP_REMOVED lines=41> */
[----:B------:R-:W-:Y:S01]  /*2d20*/  IMAD.MOV.U32 R63, RZ, RZ, RZ ;  /* 0x000000ffff3f7224 */ /* 0x000fe200078e00ff */
[----:B------:R-:W-:-:S07]  /*2d30*/  MOV R146, R62 ;  /* 0x0000003e00927202 */ /* 0x000fce0000000f00 */
.L_x_24561:
[----:B------:R-:W-:Y:S05]  /*2d40*/  BSYNC B2 ;  /* 0x0000000000027941 */ /* 0x000fea0003800000 */
.L_x_24560:
[----:B------:R-:W-:-:S05]  /*2d50*/  I2FP.F32.U32 R61, R61 ;  /* 0x0000003d003d7245 */ /* 0x000fca0000201000 */
[----:B------:R-:W-:-:S05]  /*2d60*/  FFMA.FTZ R61, R61, R109, 1.1641532182693481445e-10 ;  /* 0x2f0000003d3d7423 */ /* 0x000fca000001006d */
[----:B------:R-:W-:Y:S01]  /*2d70*/  FSETP.GTU.FTZ.AND P3, PT, R61, R108, PT ;  /* 0x0000006c3d00720b */ /* 0x000fe20003f7c000 */
[----:B------:R-:W-:-:S03]  /*2d80*/  HADD2.F32 R61, -RZ, R56.H0_H0 ;  /* 0x20000038ff3d7230 */ /* 0x000fc60000004100 */
[----:B------:R-:W-:Y:S02]  /*2d90*/  SEL R149, RZ, 0x1, P3 ;  /* 0x00000001ff957807 */ /* 0x000fe40001800000 */
[----:B------:R-:W-:-:S05]  /*2da0*/  FMUL.FTZ R61, R61, R157 ;  /* 0x0000009d3d3d7220 */ /* 0x000fca0000410000 */
[----:B------:R-:W-:-:S05]  /*2db0*/  FSEL R61, R61, RZ, !P3 ;  /* 0x000000ff3d3d7208 */ /* 0x000fca0005800000 */
[----:B------:R-:W-:-:S04]  /*2dc0*/  FADD.FTZ R60, R61, R60 ;  /* 0x0000003c3d3c7221 */ /* 0x000fc80000010000 */
[----:B------:R-:W-:-:S07]  /*2dd0*/  @P0 FADD.FTZ R60, R48, R60 ;  /* 0x0000003c303c0221 */ /* 0x000fce0000010000 */
.L_x_24556:
        /* <DEDUP_REMOVED lines=12> */
.L_x_24565:
[----:B------:R-:W-:-:S07]  /*2ea0*/  MOV R61, R146 ;  /* 0x00000092003d7202 */ /* 0x000fce0000000f00 */
.L_x_24566:
[----:B------:R-:W-:Y:S05]  /*2eb0*/  BSYNC B2 ;  /* 0x0000000000027941 */ /* 0x000fea0003800000 */
.L_x_24564:
        /* <DEDUP_REMOVED lines=16> */
.L_x_24570:
[----:B------:R-:W-:Y:S05]  /*2fc0*/  BSYNC B3 ;  /* 0x0000000000037941 */ /* 0x000fea0003800000 */
.L_x_24569:
        /* <DEDUP_REMOVED lines=44> */
.L_x_24568:
[----:B------:R-:W-:Y:S05]  /*3290*/  BSYNC B2 ;  /* 0x0000000000027941 */ /* 0x000fea0003800000 */
.L_x_24567:
        /* <DEDUP_REMOVED lines=14> */
.L_x_24571:
        /* <DEDUP_REMOVED lines=12> */
.L_x_24574:
[----:B------:R-:W-:-:S07]  /*3440*/  IMAD.MOV.U32 R64, RZ, RZ, R146 ;  /* 0x000000ffff407224 */ /* 0x000fce00078e0092 */
.L_x_24575:
[----:B------:R-:W-:Y:S05]  /*3450*/  BSYNC B2 ;  /* 0x0000000000027941 */ /* 0x000fea0003800000 */
.L_x_24573:
        /* <DEDUP_REMOVED lines=16> */
.L_x_24579:
[----:B------:R-:W-:Y:S05]  /*3560*/  BSYNC B3 ;  /* 0x0000000000037941 */ /* 0x000fea0003800000 */
.L_x_24578:
        /* <DEDUP_REMOVED lines=44> */
.L_x_24577:
[----:B------:R-:W-:Y:S05]  /*3830*/  BSYNC B2 ;  /* 0x0000000000027941 */ /* 0x000fea0003800000 */
.L_x_24576:
[----:B------:R-:W-:-:S05]  /*3840*/  I2FP.F32.U32 R62, R64 ;  /* 0x00000040003e7245 */ /* 0x000fca0000201000 */
[----:B------:R-:W-:-:S05]  /*3850*/  FFMA.FTZ R62, R62, R109, 1.1641532182693481445e-10 ;  /* 0x2f0000003e3e7423 */ /* 0x000fca000001006d */
[----:B------:R-:W-:Y:S01]  /*3860*/  FSETP.GTU.FTZ.AND P3, PT, R62, R108, PT ;  /* 0x0000006c3e00720b */ /* 0x000fe20003f7c000 */
[----:B------:R-:W-:-:S03]  /*3870*/  HADD2.F32 R62, -RZ, R56.H1_H1 ;  /* 0x30000038ff3e7230 */ /* 0x000fc60000004100 */
[----:B------:R-:W-:Y:S02]  /*3880*/  SEL R150, RZ, 0x1, P3 ;  /* 0x00000001ff967807 */ /* 0x000fe40001800000 */
[----:B------:R-:W-:-:S05]  /*3890*/  FMUL.FTZ R62, R62, R157 ;  /* 0x0000009d3e3e7220 */ /* 0x000fca0000410000 */
[----:B------:R-:W-:-:S05]  /*38a0*/  FSEL R62, R62, RZ, !P3 ;  /* 0x000000ff3e3e7208 */ /* 0x000fca0005800000 */
[----:B------:R-:W-:-:S04]  /*38b0*/  FADD.FTZ R61, R62, R61 ;  /* 0x0000003d3e3d7221 */ /* 0x000fc80000010000 */
[----:B------:R-:W-:-:S07]  /*38c0*/  @P0 FADD.FTZ R61, R49, R61 ;  /* 0x0000003d313d0221 */ /* 0x000fce0000010000 */
.L_x_24572:
        /* <DEDUP_REMOVED lines=12> */
.L_x_24581:
[----:B------:R-:W-:-:S07]  /*3990*/  IMAD.MOV.U32 R64, RZ, RZ, R146 ;  /* 0x000000ffff407224 */ /* 0x000fce00078e0092 */
.L_x_24582:
[----:B------:R-:W-:Y:S05]  /*39a0*/  BSYNC B2 ;  /* 0x0000000000027941 */ /* 0x000fea0003800000 */
.L_x_24580:
        /* <DEDUP_REMOVED lines=16> */
.L_x_24586:
[----:B------:R-:W-:Y:S05]  /*3ab0*/  BSYNC B3 ;  /* 0x0000000000037941 */ /* 0x000fea0003800000 */
.L_x_24585:
        /* <DEDUP_REMOVED lines=44> */
.L_x_24584:
[----:B------:R-:W-:Y:S05]  /*3d80*/  BSYNC B2 ;  /* 0x0000000000027941 */ /* 0x000fea0003800000 */
.L_x_24583:
        /* <DEDUP_REMOVED lines=14> */
.L_x_24587:
        /* <DEDUP_REMOVED lines=12> */
.L_x_24590:
[----:B------:R-:W-:-:S07]  /*3f30*/  IMAD.MOV.U32 R63, RZ, RZ, R146 ;  /* 0x000000ffff3f7224 */ /* 0x000fce00078e0092 */
.L_x_24591:
[----:B------:R-:W-:Y:S05]  /*3f40*/  BSYNC B2 ;  /* 0x0000000000027941 */ /* 0x000fea0003800000 */
.L_x_24589:
        /* <DEDUP_REMOVED lines=16> */
.L_x_24595:
[----:B------:R-:W-:Y:S05]  /*4050*/  BSYNC B3 ;  /* 0x0000000000037941 */ /* 0x000fea0003800000 */
.L_x_24594:
        /* <DEDUP_REMOVED lines=44> */
.L_x_24593:
[----:B------:R-:W-:Y:S05]  /*4320*/  BSYNC B2 ;  /* 0x0000000000027941 */ /* 0x000fea0003800000 */
.L_x_24592:
        /* <DEDUP_REMOVED lines=9> */
.L_x_24588:
        /* <DEDUP_REMOVED lines=12> */
.L_x_24597:
[----:B------:R-:W-:-:S07]  /*4480*/  IMAD.MOV.U32 R63, RZ, RZ, R146 ;  /* 0x000000ffff3f7224 */ /* 0x000fce00078e0092 */
.L_x_24598:
[----:B------:R-:W-:Y:S05]  /*4490*/  BSYNC B2 ;  /* 0x0000000000027941 */ /* 0x000fea0003800000 */
.L_x_24596:
        /* <DEDUP_REMOVED lines=16> */
.L_x_24602:
[----:B------:R-:W-:Y:S05]  /*45a0*/  BSYNC B3 ;  /* 0x0000000000037941 */ /* 0x000fea0003800000 */
.L_x_24601:
        /* <DEDUP_REMOVED lines=44> */
.L_x_24600:
[----:B------:R-:W-:Y:S05]  /*4870*/  BSYNC B2 ;  /* 0x0000000000027941 */ /* 0x000fea0003800000 */
.L_x_24599:
        /* <DEDUP_REMOVED lines=14> */
.L_x_24603:
        /* <DEDUP_REMOVED lines=12> */
.L_x_24606:
[----:B------:R-:W-:-:S07]  /*4a20*/  MOV R144, R146 ;  /* 0x0000009200907202 */ /* 0x000fce0000000f00 */
.L_x_24607:
[----:B------:R-:W-:Y:S05]  /*4a30*/  BSYNC B2 ;  /* 0x0000000000027941 */ /* 0x000fea0003800000 */
.L_x_24605:
        /* <DEDUP_REMOVED lines=16> */
.L_x_24611:
[----:B------:R-:W-:Y:S05]  /*4b40*/  BSYNC B3 ;  /* 0x0000000000037941 */ /* 0x000fea0003800000 */
.L_x_24610:
        /* <DEDUP_REMOVED lines=44> */
.L_x_24609:
[----:B------:R-:W-:Y:S05]  /*4e10*/  BSYNC B2 ;  /* 0x0000000000027941 */ /* 0x000fea0003800000 */
.L_x_24608:
        /* <DEDUP_REMOVED lines=9> */
.L_x_24604:
        /* <DEDUP_REMOVED lines=12> */
.L_x_24613:
[----:B------:R-:W-:-:S07]  /*4f70*/  MOV R144, R146 ;  /* 0x0000009200907202 */ /* 0x000fce0000000f00 */
.L_x_24614:
[----:B------:R-:W-:Y:S05]  /*4f80*/  BSYNC B2 ;  /* 0x0000000000027941 */ /* 0x000fea0003800000 */
.L_x_24612:
        /* <DEDUP_REMOVED lines=16> */
.L_x_24618:
[----:B------:R-:W-:Y:S05]  /*5090*/  BSYNC B3 ;  /* 0x0000000000037941 */ /* 0x000fea0003800000 */
.L_x_24617:
        /* <DEDUP_REMOVED lines=44> */
.L_x_24616:
[----:B------:R-:W-:Y:S05]  /*5360*/  BSYNC B2 ;  /* 0x0000000000027941 */ /* 0x000fea0003800000 */
.L_x_24615:
        /* <DEDUP_REMOVED lines=11> */
[----:B------:R-:W-:Y:S01]  /*5420*/  MOV R111, R110 ;  /* 0x0000006e006f7202 */ /* 0x000fe20000000f00 */
[----:B------:R-:W-:Y:S01]  /*5430*/  FADD.FTZ R64, R52, R64 ;  /* 0x0000004034407221 */ /* 0x000fe20000010000 */
[----:B------:R-:W-:Y:S06]  /*5440*/  BRA `(.L_x_24620) ;  /* 0x0000000400547947 */ /* 0x000fec0003800000 */
.L_x_24619:
        /* <DEDUP_REMOVED lines=12> */
.L_x_24622:
[----:B------:R-:W-:-:S07]  /*5510*/  IMAD.MOV.U32 R65, RZ, RZ, R146 ;  /* 0x000000ffff417224 */ /* 0x000fce00078e0092 */
.L_x_24623:
[----:B------:R-:W-:Y:S05]  /*5520*/  BSYNC B2 ;  /* 0x0000000000027941 */ /* 0x000fea0003800000 */
.L_x_24621:
        /* <DEDUP_REMOVED lines=16> */
.L_x_24627:
[----:B------:R-:W-:Y:S05]  /*5630*/  BSYNC B3 ;  /* 0x0000000000037941 */ /* 0x000fea0003800000 */
.L_x_24626:
        /* <DEDUP_REMOVED lines=44> */
.L_x_24625:
[----:B------:R-:W-:Y:S05]  /*5900*/  BSYNC B2 ;  /* 0x0000000000027941 */ /* 0x000fea0003800000 */
.L_x_24624:
        /* <DEDUP_REMOVED lines=9> */
.L_x_24620:
        /* <DEDUP_REMOVED lines=12> */
.L_x_24629:
[----:B------:R-:W-:-:S07]  /*5a60*/  IMAD.MOV.U32 R65, RZ, RZ, R146 ;  /* 0x000000ffff417224 */ /* 0x000fce00078e0092 */
.L_x_24630:
[----:B------:R-:W-:Y:S05]  /*5a70*/  BSYNC B2 ;  /* 0x0000000000027941 */ /* 0x000fea0003800000 */
.L_x_24628:
        /* <DEDUP_REMOVED lines=16> */
.L_x_24634:
[----:B------:R-:W-:Y:S05]  /*5b80*/  BSYNC B3 ;  /* 0x0000000000037941 */ /* 0x000fea0003800000 */
.L_x_24633:
        /* <DEDUP_REMOVED lines=44> */
.L_x_24632:
[----:B------:R-:W-:Y:S05]  /*5e50*/  BSYNC B2 ;  /* 0x0000000000027941 */ /* 0x000fea0003800000 */
.L_x_24631:
        /* <DEDUP_REMOVED lines=12> */
.L_x_24635:
        /* <DEDUP_REMOVED lines=12> */
.L_x_24638:
[----:B------:R-:W-:-:S07]  /*5fe0*/  IMAD.MOV.U32 R66, RZ, RZ, R146 ;  /* 0x000000ffff427224 */ /* 0x000fce00078e0092 */
.L_x_24639:
[----:B------:R-:W-:Y:S05]  /*5ff0*/  BSYNC B2 ;  /* 0x0000000000027941 */ /* 0x000fea0003800000 */
.L_x_24637:
        /* <DEDUP_REMOVED lines=16> */
.L_x_24643:
[----:B------:R-:W-:Y:S05]  /*6100*/  BSYNC B3 ;  /* 0x0000000000037941 */ /* 0x000fea0003800000 */
.L_x_24642:
        /* <DEDUP_REMOVED lines=44> */
.L_x_24641:
[----:B------:R-:W-:Y:S05]  /*63d0*/  BSYNC B2 ;  /* 0x0000000000027941 */ /* 0x000fea0003800000 */
.L_x_24640:
        /* <DEDUP_REMOVED lines=9> */
.L_x_24636:
        /* <DEDUP_REMOVED lines=12> */
.L_x_24645:
[----:B------:R-:W-:-:S07]  /*6530*/  IMAD.MOV.U32 R66, RZ, RZ, R146 ;  /* 0x000000ffff427224 */ /* 0x000fce00078e0092 */
.L_x_24646:
[----:B------:R-:W-:Y:S05]  /*6540*/  BSYNC B2 ;  /* 0x0000000000027941 */ /* 0x000fea0003800000 */
.L_x_24644:
        /* <DEDUP_REMOVED lines=16> */
.L_x_24650:
[----:B------:R-:W-:Y:S05]  /*6650*/  BSYNC B3 ;  /* 0x0000000000037941 */ /* 0x000fea0003800000 */
.L_x_24649:
        /* <DEDUP_REMOVED lines=44> */
.L_x_24648:
[----:B------:R-:W-:Y:S05]  /*6920*/  BSYNC B2 ;  /* 0x0000000000027941 */ /* 0x000fea0003800000 */
.L_x_24647:
        /* <DEDUP_REMOVED lines=12> */
.L_x_24651:
        /* <DEDUP_REMOVED lines=12> */
.L_x_24654:
[----:B------:R-:W-:-:S07]  /*6ab0*/  MOV R144, R146 ;  /* 0x0000009200907202 */ /* 0x000fce0000000f00 */
.L_x_24655:
[----:B------:R-:W-:Y:S05]  /*6ac0*/  BSYNC B2 ;  /* 0x0000000000027941 */ /* 0x000fea0003800000 */
.L_x_24653:
        /* <DEDUP_REMOVED lines=16> */
.L_x_24659:
[----:B------:R-:W-:Y:S05]  /*6bd0*/  BSYNC B3 ;  /* 0x0000000000037941 */ /* 0x000fea0003800000 */
.L_x_24658:
        /* <DEDUP_REMOVED lines=44> */
.L_x_24657:
[----:B------:R-:W-:Y:S05]  /*6ea0*/  BSYNC B2 ;  /* 0x0000000000027941 */ /* 0x000fea0003800000 */
.L_x_24656:
        /* <DEDUP_REMOVED lines=9> */
.L_x_24652:
        /* <DEDUP_REMOVED lines=12> */
.L_x_24661:
[----:B------:R-:W-:-:S07]  /*7000*/  MOV R144, R146 ;  /* 0x0000009200907202 */ /* 0x000fce0000000f00 */
.L_x_24662:
[----:B------:R-:W-:Y:S05]  /*7010*/  BSYNC B2 ;  /* 0x0000000000027941 */ /* 0x000fea0003800000 */
.L_x_24660:
        /* <DEDUP_REMOVED lines=16> */
.L_x_24666:
[----:B------:R-:W-:Y:S05]  /*7120*/  BSYNC B3 ;  /* 0x0000000000037941 */ /* 0x000fea0003800000 */
.L_x_24665:
        /* <DEDUP_REMOVED lines=44> */
.L_x_24664:
[----:B------:R-:W-:Y:S05]  /*73f0*/  BSYNC B2 ;  /* 0x0000000000027941 */ /* 0x000fea0003800000 */
.L_x_24663:
        /* <DEDUP_REMOVED lines=12> */
.L_x_24667:
        /* <DEDUP_REMOVED lines=12> */
.L_x_24670:
[----:B------:R-:W-:-:S07]  /*7580*/  IMAD.MOV.U32 R156, RZ, RZ, R146 ;  /* 0x000000ffff9c7224 */ /* 0x000fce00078e0092 */
.L_x_24671:
[----:B------:R-:W-:Y:S05]  /*7590*/  BSYNC B2 ;  /* 0x0000000000027941 */ /* 0x000fea0003800000 */
.L_x_24669:
        /* <DEDUP_REMOVED lines=16> */
.L_x_24675:
[----:B------:R-:W-:Y:S05]  /*76a0*/  BSYNC B3 ;  /* 0x0000000000037941 */ /* 0x000fea0003800000 */
.L_x_24674:
        /* <DEDUP_REMOVED lines=44> */
.L_x_24673:
[----:B------:R-:W-:Y:S05]  /*7970*/  BSYNC B2 ;  /* 0x0000000000027941 */ /* 0x000fea0003800000 */
.L_x_24672:
        /* <DEDUP_REMOVED lines=9> */
.L_x_24668:
[----:B------:R-:W-:Y:S01]  /*7a10*/  SEL R109, RZ, 0x10000, P4 ;  /* 0x00010000ff6d7807 */ /* 0x000fe20002000000 */
[----:B------:R-:W-:Y:S01]  /*7a20*/  IMAD.SHL.U32 R161, R147, 0x8, RZ ;  /* 0x0000000893a17824 */ /* 0x000fe200078e00ff */
        /* <DEDUP_REMOVED lines=49> */
.L_x_24676:
[----:B------:R-:W-:-:S07]  /*7d40*/  IADD3 R157, R147, 0x20, RZ ;  /* 0x00000020939d7810 */ /* 0x000fce0007ffe0ff */
.L_x_24547:
[----:B------:R-:W-:Y:S05]  /*7d50*/  BSYNC B1 ;  /* 0x0000000000017941 */ /* 0x000fea0003800000 */
.L_x_24546:
        /* <DEDUP_REMOVED lines=19> */
[C---:B------:R-:W-:Y:S01]  /*7e90*/  ISETP.NE.AND P2, PT, R144.reuse, 0x1, PT ;  /* 0x000000019000780c */ /* 0x040fe20003f45270 */
[----:B------:R-:W-:-:S12]  /*7ea0*/  VIADD R70, R144, 0x1 ;  /* 0x0000000190467836 */ /* 0x000fd80000000000 */
[----:B------:R-:W-:Y:S05]  /*7eb0*/  @!P2 BRA `(.L_x_24680) ;  /* 0x000000000020a947 */ /* 0x000fea0003800000 */
[----:B------:R-:W-:Y:S01]  /*7ec0*/  ISETP.NE.AND P2, PT, R144, 0x2, PT ;  /* 0x000000029000780c */ /* 0x000fe20003f45270 */
[----:B-1----:R-:W-:-:S12]  /*7ed0*/  IMAD.MOV.U32 R158, RZ, RZ, R143 ;  /* 0x000000ffff9e7224 */ /* 0x002fd800078e008f */
[----:B------:R-:W-:Y:S05]  /*7ee0*/  @!P2 BRA `(.L_x_24681) ;  /* 0x000000000018a947 */ /* 0x000fea0003800000 */
[----:B------:R-:W-:Y:S02]  /*7ef0*/  ISETP.NE.AND P2, PT, R144, 0x3, PT ;  /* 0x000000039000780c */ /* 0x000fe40003f45270 */
[----:B------:R-:W-:-:S11]  /*7f00*/  MOV R158, R142 ;  /* 0x0000008e009e7202 */ /* 0x000fd60000000f00 */
[----:B------:R-:W-:Y:S05]  /*7f10*/  @P2 BRA `(.L_x_24681) ;  /* 0x00000000000c2947 */ /* 0x000fea0003800000 */
[----:B------:R-:W-:Y:S01]  /*7f20*/  IMAD.MOV.U32 R158, RZ, RZ, R148 ;  /* 0x000000ffff9e7224 */ /* 0x000fe200078e0094 */
[----:B------:R-:W-:Y:S06]  /*7f30*/  BRA `(.L_x_24681) ;  /* 0x0000000000047947 */ /* 0x000fec0003800000 */
.L_x_24680:
[----:B-1----:R-:W-:-:S07]  /*7f40*/  IMAD.MOV.U32 R158, RZ, RZ, R146 ;  /* 0x000000ffff9e7224 */ /* 0x002fce00078e0092 */
.L_x_24681:
[----:B------:R-:W-:Y:S05]  /*7f50*/  BSYNC B2 ;  /* 0x0000000000027941 */ /* 0x000fea0003800000 */
.L_x_24679:
        /* <DEDUP_REMOVED lines=16> */
.L_x_24685:
[----:B------:R-:W-:Y:S05]  /*8060*/  BSYNC B3 ;  /* 0x0000000000037941 */ /* 0x000fea0003800000 */
.L_x_24684:
[----:B------:R-:W-:Y:S01]  /*8070*/  LOP3.LUT R70, R70, UR7, R145, 0x96, !PT ;  /* 0x0000000746467c12 */ /* 0x000fe2000f8e9691 */
[----:B0-----:R-:W-:-:S04]  /*8080*/  IMAD.HI.U32 R110, R0, -0x326172a9, RZ ;  /* 0xcd9e8d57006e7827 */ /* 0x001fc800078e00ff */
        /* <DEDUP_REMOVED lines=40> */
[----:B------:R-:W-:Y:S01]  /*8310*/  HFMA2.MMA R70, -RZ, RZ, 0, 0 ;  /* 0x00000000ff467435 */ /* 0x000fe200000001ff */
[----:B------:R-:W-:-:S10]  /*8320*/  LOP3.LUT R142, R71, UR34, R142, 0x96, !PT ;  /* 0x00000022478e7c12 */ /* 0x000fd4000f8e968e */
.L_x_24683:
[----:B------:R-:W-:Y:S05]  /*8330*/  BSYNC B2 ;  /* 0x0000000000027941 */ /* 0x000fea0003800000 */
.L_x_24682:
[----:B0-----:R-:W0:Y:S01]  /*8340*/  LDC R108, c[0x0][0x294] ;  /* 0x0000a500ff6c7b82 */ /* 0x001e220000000800 */
        /* <DEDUP_REMOVED lines=18> */
.L_x_24686:
        /* <DEDUP_REMOVED lines=12> */
.L_x_24689:
[----:B------:R-:W-:-:S07]  /*8530*/  IMAD.MOV.U32 R69, RZ, RZ, R146 ;  /* 0x000000ffff457224 */ /* 0x000fce00078e0092 */
.L_x_24690:
[----:B------:R-:W-:Y:S05]  /*8540*/  BSYNC B2 ;  /* 0x0000000000027941 */ /* 0x000fea0003800000 */
.L_x_24688:
        /* <DEDUP_REMOVED lines=16> */
.L_x_24694:
[----:B------:R-:W-:Y:S05]  /*8650*/  BSYNC B3 ;  /* 0x0000000000037941 */ /* 0x000fea0003800000 */
.L_x_24693:
        /* <DEDUP_REMOVED lines=40> */
[----:B------:R-:W-:Y:S01]  /*88e0*/  IMAD.MOV.U32 R146, RZ, RZ, R70 ;  /* 0x000000ffff927224 */ /* 0x000fe200078e0046 */
[----:B------:R-:W-:Y:S01]  /*88f0*/  LOP3.LUT R142, R71, UR34, R142, 0x96, !PT ;  /* 0x00000022478e7c12 */ /* 0x000fe2000f8e968e */
[----:B------:R-:W-:-:S07]  /*8900*/  IMAD.MOV.U32 R71, RZ, RZ, RZ ;  /* 0x000000ffff477224 */ /* 0x000fce00078e00ff */
.L_x_24692:
[----:B------:R-:W-:Y:S05]  /*8910*/  BSYNC B2 ;  /* 0x0000000000027941 */ /* 0x000fea0003800000 */
.L_x_24691:
        /* <DEDUP_REMOVED lines=9> */
.L_x_24687:
        /* <DEDUP_REMOVED lines=12> */
.L_x_24696:
[----:B------:R-:W-:-:S07]  /*8a70*/  IMAD.MOV.U32 R69, RZ, RZ, R146 ;  /* 0x000000ffff457224 */ /* 0x000fce00078e0092 */
.L_x_24697:
[----:B------:R-:W-:Y:S05]  /*8a80*/  BSYNC B2 ;  /* 0x0000000000027941 */ /* 0x000fea0003800000 */
.L_x_24695:
        /* <DEDUP_REMOVED lines=16> */
.L_x_24701:
[----:B------:R-:W-:Y:S05]  /*8b90*/  BSYNC B3 ;  /* 0x0000000000037941 */ /* 0x000fea0003800000 */
.L_x_24700:
        /* <DEDUP_REMOVED lines=44> */
.L_x_24699:
[----:B------:R-:W-:Y:S05]  /*8e60*/  BSYNC B2 ;  /* 0x0000000000027941 */ /* 0x000fea0003800000 */
.L_x_24698:
        /* <DEDUP_REMOVED lines=14> */
.L_x_24702:
        /* <DEDUP_REMOVED lines=12> */
.L_x_24705:
[----:B------:R-:W-:-:S07]  /*9010*/  MOV R72, R146 ;  /* 0x0000009200487202 */ /* 0x000fce0000000f00 */
.L_x_24706:
[----:B------:R-:W-:Y:S05]  /*9020*/  BSYNC B2 ;  /* 0x0000000000027941 */ /* 0x000fea0003800000 */
.L_x_24704:
        /* <DEDUP_REMOVED lines=16> */
.L_x_24710:
[----:B------:R-:W-:Y:S05]  /*9130*/  BSYNC B3 ;  /* 0x0000000000037941 */ /* 0x000fea0003800000 */
.L_x_24709:
        /* <DEDUP_REMOVED lines=44> */
.L_x_24708:
[----:B------:R-:W-:Y:S05]  /*9400*/  BSYNC B2 ;  /* 0x0000000000027941 */ /* 0x000fea0003800000 */
.L_x_24707:
        /* <DEDUP_REMOVED lines=9> */
.L_x_24703:
        /* <DEDUP_REMOVED lines=12> */
.L_x_24712:
[----:B------:R-:W-:-:S07]  /*9560*/  MOV R72, R146 ;  /* 0x0000009200487202 */ /* 0x000fce0000000f00 */
.L_x_24713:
[----:B------:R-:W-:Y:S05]  /*9570*/  BSYNC B2 ;  /* 0x0000000000027941 */ /* 0x000fea0003800000 */
.L_x_24711:
        /* <DEDUP_REMOVED lines=16> */
.L_x_24717:
[----:B------:R-:W-:Y:S05]  /*9680*/  BSYNC B3 ;  /* 0x0000000000037941 */ /* 0x000fea0003800000 */
.L_x_24716:
        /* <DEDUP_REMOVED lines=44> */
.L_x_24715:
[----:B------:R-:W-:Y:S05]  /*9950*/  BSYNC B2 ;  /* 0x0000000000027941 */ /* 0x000fea0003800000 */
.L_x_24714:
        /* <DEDUP_REMOVED lines=14> */
.L_x_24718:
        /* <DEDUP_REMOVED lines=12> */
.L_x_24721:
[----:B------:R-:W-:-:S07]  /*9b00*/  IMAD.MOV.U32 R71, RZ, RZ, R146 ;  /* 0x000000ffff477224 */ /* 0x000fce00078e0092 */
.L_x_24722:
[----:B------:R-:W-:Y:S05]  /*9b10*/  BSYNC B2 ;  /* 0x0000000000027941 */ /* 0x000fea0003800000 */
.L_x_24720:
        /* <DEDUP_REMOVED lines=16> */
.L_x_24726:
[----:B------:R-:W-:Y:S05]  /*9c20*/  BSYNC B3 ;  /* 0x0000000000037941 */ /* 0x000fea0003800000 */
.L_x_24725:
        /* <DEDUP_REMOVED lines=44> */
.L_x_24724:
[----:B------:R-:W-:Y:S05]  /*9ef0*/  BSYNC B2 ;  /* 0x0000000000027941 */ /* 0x000fea0003800000 */
.L_x_24723:
        /* <DEDUP_REMOVED lines=9> */
.L_x_24719:
        /* <DEDUP_REMOVED lines=12> */
.L_x_24728:
[----:B------:R-:W-:-:S07]  /*a050*/  IMAD.MOV.U32 R71, RZ, RZ, R146 ;  /* 0x000000ffff477224 */ /* 0x000fce00078e0092 */
.L_x_24729:
[----:B------:R-:W-:Y:S05]  /*a060*/  BSYNC B2 ;  /* 0x0000000000027941 */ /* 0x000fea0003800000 */
.L_x_24727:
        /* <DEDUP_REMOVED lines=16> */
.L_x_24733:
[----:B------:R-:W-:Y:S05]  /*a170*/  BSYNC B3 ;  /* 0x0000000000037941 */ /* 0x000fea0003800000 */
.L_x_24732:
        /* <DEDUP_REMOVED lines=44> */
.L_x_24731:
[----:B------:R-:W-:Y:S05]  /*a440*/  BSYNC B2 ;  /* 0x0000000000027941 */ /* 0x000fea0003800000 */
.L_x_24730:
        /* <DEDUP_REMOVED lines=14> */
.L_x_24734:
        /* <DEDUP_REMOVED lines=12> */
.L_x_24737:
[----:B------:R-:W-:-:S07]  /*a5f0*/  IMAD.MOV.U32 R144, RZ, RZ, R146 ;  /* 0x000000ffff907224 */ /* 0x000fce00078e0092 */
.L_x_24738:
[----:B------:R-:W-:Y:S05]  /*a600*/  BSYNC B2 ;  /* 0x0000000000027941 */ /* 0x000fea0003800000 */
.L_x_24736:
        /* <DEDUP_REMOVED lines=16> */
.L_x_24742:
[----:B------:R-:W-:Y:S05]  /*a710*/  BSYNC B3 ;  /* 0x0000000000037941 */ /* 0x000fea0003800000 */
.L_x_24741:
        /* <DEDUP_REMOVED lines=44> */
.L_x_24740:
[----:B------:R-:W-:Y:S05]  /*a9e0*/  BSYNC B2 ;  /* 0x0000000000027941 */ /* 0x000fea0003800000 */
.L_x_24739:
        /* <DEDUP_REMOVED lines=9> */
.L_x_24735:
        /* <DEDUP_REMOVED lines=12> */
.L_x_24744:
[----:B------:R-:W-:-:S07]  /*ab40*/  IMAD.MOV.U32 R144, RZ, RZ, R146 ;  /* 0x000000ffff907224 */ /* 0x000fce00078e0092 */
.L_x_24745:
[----:B------:R-:W-:Y:S05]  /*ab50*/  BSYNC B2 ;  /* 0x0000000000027941 */ /* 0x000fea0003800000 */
.L_x_24743:
        /* <DEDUP_REMOVED lines=16> */
.L_x_24749:
[----:B------:R-:W-:Y:S05]  /*ac60*/  BSYNC B3 ;  /* 0x0000000000037941 */ /* 0x000fea0003800000 */
.L_x_24748:
        /* <DEDUP_REMOVED lines=44> */
.L_x_24747:
[----:B------:R-:W-:Y:S05]  /*af30*/  BSYNC B2 ;  /* 0x0000000000027941 */ /* 0x000fea0003800000 */
.L_x_24746:
        /* <DEDUP_REMOVED lines=11> */
[----:B------:R-:W-:Y:S02]  /*aff0*/  IMAD.MOV.U32 R111, RZ, RZ, R110 ;  /* 0x000000ffff6f7224 */ /* 0x000fe400078e006e */
[----:B------:R-:W-:Y:S01]  /*b000*/  FADD.FTZ R72, R52, R72 ;  /* 0x0000004834487221 */ /* 0x000fe20000010000 */
[----:B------:R-:W-:Y:S06]  /*b010*/  BRA `(.L_x_24751) ;  /* 0x0000000400547947 */ /* 0x000fec0003800000 */
.L_x_24750:
        /* <DEDUP_REMOVED lines=12> */
.L_x_24753:
[----:B------:R-:W-:-:S07]  /*b0e0*/  MOV R73, R146 ;  /* 0x0000009200497202 */ /* 0x000fce0000000f00 */
.L_x_24754:
[----:B------:R-:W-:Y:S05]  /*b0f0*/  BSYNC B2 ;  /* 0x0000000000027941 */ /* 0x000fea0003800000 */
.L_x_24752:
        /* <DEDUP_REMOVED lines=16> */
.L_x_24758:
[----:B------:R-:W-:Y:S05]  /*b200*/  BSYNC B3 ;  /* 0x0000000000037941 */ /* 0x000fea0003800000 */
.L_x_24757:
        /* <DEDUP_REMOVED lines=44> */
.L_x_24756:
[----:B------:R-:W-:Y:S05]  /*b4d0*/  BSYNC B2 ;  /* 0x0000000000027941 */ /* 0x000fea0003800000 */
.L_x_24755:
        /* <DEDUP_REMOVED lines=9> */
.L_x_24751:
        /* <DEDUP_REMOVED lines=12> */
.L_x_24760:
[----:B------:R-:W-:-:S07]  /*b630*/  MOV R73, R146 ;  /* 0x0000009200497202 */ /* 0x000fce0000000f00 */
.L_x_24761:
[----:B------:R-:W-:Y:S05]  /*b640*/  BSYNC B2 ;  /* 0x0000000000027941 */ /* 0x000fea0003800000 */
.L_x_24759:
        /* <DEDUP_REMOVED lines=16> */
.L_x_24765:
[----:B------:R-:W-:Y:S05]  /*b750*/  BSYNC B3 ;  /* 0x0000000000037941 */ /* 0x000fea0003800000 */
.L_x_24764:
        /* <DEDUP_REMOVED lines=44> */
.L_x_24763:
[----:B------:R-:W-:Y:S05]  /*ba20*/  BSYNC B2 ;  /* 0x0000000000027941 */ /* 0x000fea0003800000 */
.L_x_24762:
        /* <DEDUP_REMOVED lines=12> */
.L_x_24766:
        /* <DEDUP_REMOVED lines=12> */
.L_x_24769:
[----:B------:R-:W-:-:S07]  /*bbb0*/  IMAD.MOV.U32 R74, RZ, RZ, R146 ;  /* 0x000000ffff4a7224 */ /* 0x000fce00078e0092 */
.L_x_24770:
[----:B------:R-:W-:Y:S05]  /*bbc0*/  BSYNC B2 ;  /* 0x0000000000027941 */ /* 0x000fea0003800000 */
.L_x_24768:
        /* <DEDUP_REMOVED lines=16> */
.L_x_24774:
[----:B------:R-:W-:Y:S05]  /*bcd0*/  BSYNC B3 ;  /* 0x0000000000037941 */ /* 0x000fea0003800000 */
.L_x_24773:
        /* <DEDUP_REMOVED lines=44> */
.L_x_24772:
[----:B------:R-:W-:Y:S05]  /*bfa0*/  BSYNC B2 ;  /* 0x0000000000027941 */ /* 0x000fea0003800000 */
.L_x_24771:
        /* <DEDUP_REMOVED lines=9> */
.L_x_24767:
        /* <DEDUP_REMOVED lines=12> */
.L_x_24776:
[----:B------:R-:W-:-:S07]  /*c100*/  IMAD.MOV.U32 R74, RZ, RZ, R146 ;  /* 0x000000ffff4a7224 */ /* 0x000fce00078e0092 */
.L_x_24777:
[----:B------:R-:W-:Y:S05]  /*c110*/  BSYNC B2 ;  /* 0x0000000000027941 */ /* 0x000fea0003800000 */
.L_x_24775:
        /* <DEDUP_REMOVED lines=16> */
.L_x_24781:
[----:B------:R-:W-:Y:S05]  /*c220*/  BSYNC B3 ;  /* 0x0000000000037941 */ /* 0x000fea0003800000 */
.L_x_24780:
        /* <DEDUP_REMOVED lines=44> */
.L_x_24779:
[----:B------:R-:W-:Y:S05]  /*c4f0*/  BSYNC B2 ;  /* 0x0000000000027941 */ /* 0x000fea0003800000 */
.L_x_24778:
        /* <DEDUP_REMOVED lines=12> */
.L_x_24782:
        /* <DEDUP_REMOVED lines=12> */
.L_x_24785:
[----:B------:R-:W-:-:S07]  /*c680*/  IMAD.MOV.U32 R144, RZ, RZ, R146 ;  /* 0x000000ffff907224 */ /* 0x000fce00078e0092 */
.L_x_24786:
[----:B------:R-:W-:Y:S05]  /*c690*/  BSYNC B2 ;  /* 0x0000000000027941 */ /* 0x000fea0003800000 */
.L_x_24784:
        /* <DEDUP_REMOVED lines=16> */
.L_x_24790:
[----:B------:R-:W-:Y:S05]  /*c7a0*/  BSYNC B3 ;  /* 0x0000000000037941 */ /* 0x000fea0003800000 */
.L_x_24789:
        /* <DEDUP_REMOVED lines=44> */
.L_x_24788:
[----:B------:R-:W-:Y:S05]  /*ca70*/  BSYNC B2 ;  /* 0x0000000000027941 */ /* 0x000fea0003800000 */
.L_x_24787:
        /* <DEDUP_REMOVED lines=9> */
.L_x_24783:
        /* <DEDUP_REMOVED lines=12> */
.L_x_24792:
[----:B------:R-:W-:-:S07]  /*cbd0*/  IMAD.MOV.U32 R144, RZ, RZ, R146 ;  /* 0x000000ffff907224 */ /* 0x000fce00078e0092 */
.L_x_24793:
[----:B------:R-:W-:Y:S05]  /*cbe0*/  BSYNC B2 ;  /* 0x0000000000027941 */ /* 0x000fea0003800000 */
.L_x_24791:
        /* <DEDUP_REMOVED lines=16> */
.L_x_24797:
[----:B------:R-:W-:Y:S05]  /*ccf0*/  BSYNC B3 ;  /* 0x0000000000037941 */ /* 0x000fea0003800000 */
.L_x_24796:
        /* <DEDUP_REMOVED lines=44> */
.L_x_24795:
[----:B------:R-:W-:Y:S05]  /*cfc0*/  BSYNC B2 ;  /* 0x0000000000027941 */ /* 0x000fea0003800000 */
.L_x_24794:
        /* <DEDUP_REMOVED lines=12> */
.L_x_24798:
        /* <DEDUP_REMOVED lines=12> */
.L_x_24801:
[----:B------:R-:W-:-:S07]  /*d150*/  MOV R156, R146 ;  /* 0x00000092009c7202 */ /* 0x000fce0000000f00 */
.L_x_24802:
[----:B------:R-:W-:Y:S05]  /*d160*/  BSYNC B2 ;  /* 0x0000000000027941 */ /* 0x000fea0003800000 */
.L_x_24800:
        /* <DEDUP_REMOVED lines=16> */
.L_x_24806:
[----:B------:R-:W-:Y:S05]  /*d270*/  BSYNC B3 ;  /* 0x0000000000037941 */ /* 0x000fea0003800000 */
.L_x_24805:
        /* <DEDUP_REMOVED lines=44> */
.L_x_24804:
[----:B------:R-:W-:Y:S05]  /*d540*/  BSYNC B2 ;  /* 0x0000000000027941 */ /* 0x000fea0003800000 */
.L_x_24803:
        /* <DEDUP_REMOVED lines=9> */
.L_x_24799:
        /* <DEDUP_REMOVED lines=51> */
.L_x_24807:
[----:B------:R-:W-:-:S07]  /*d910*/  VIADD R157, R157, 0x20 ;  /* 0x000000209d9d7836 */ /* 0x000fce0000000000 */
.L_x_24678:
[----:B------:R-:W-:Y:S05]  /*d920*/  BSYNC B1 ;  /* 0x0000000000017941 */ /* 0x000fea0003800000 */
.L_x_24677:
        /* <DEDUP_REMOVED lines=22> */
[----:B------:R-:W-:Y:S02]  /*da90*/  ISETP.NE.AND P2, PT, R144, 0x2, PT ;  /* 0x000000029000780c */ /* 0x000fe40003f45270 */
[----:B-1----:R-:W-:-:S11]  /*daa0*/  MOV R158, R143 ;  /* 0x0000008f009e7202 */ /* 0x002fd60000000f00 */
[----:B------:R-:W-:Y:S05]  /*dab0*/  @!P2 BRA `(.L_x_24812) ;  /* 0x000000000018a947 */ /* 0x000fea0003800000 */
[----:B------:R-:W-:Y:S01]  /*dac0*/  ISETP.NE.AND P2, PT, R144, 0x3, PT ;  /* 0x000000039000780c */ /* 0x000fe20003f45270 */
[----:B------:R-:W-:-:S12]  /*dad0*/  IMAD.MOV.U32 R158, RZ, RZ, R142 ;  /* 0x000000ffff9e7224 */ /* 0x000fd800078e008e */
[----:B------:R-:W-:Y:S05]  /*dae0*/  @P2 BRA `(.L_x_24812) ;  /* 0x00000000000c2947 */ /* 0x000fea0003800000 */
[----:B------:R-:W-:Y:S01]  /*daf0*/  IMAD.MOV.U32 R158, RZ, RZ, R148 ;  /* 0x000000ffff9e7224 */ /* 0x000fe200078e0094 */
[----:B------:R-:W-:Y:S06]  /*db00*/  BRA `(.L_x_24812) ;  /* 0x0000000000047947 */ /* 0x000fec0003800000 */
.L_x_24811:
[----:B-1----:R-:W-:-:S07]  /*db10*/  MOV R158, R146 ;  /* 0x00000092009e7202 */ /* 0x002fce0000000f00 */
.L_x_24812:
[----:B------:R-:W-:Y:S05]  /*db20*/  BSYNC B2 ;  /* 0x0000000000027941 */ /* 0x000fea0003800000 */
.L_x_24810:
        /* <DEDUP_REMOVED lines=16> */
.L_x_24816:
[----:B------:R-:W-:Y:S05]  /*dc30*/  BSYNC B3 ;  /* 0x0000000000037941 */ /* 0x000fea0003800000 */
.L_x_24815:
        /* <DEDUP_REMOVED lines=44> */
.L_x_24814:
[----:B------:R-:W-:Y:S05]  /*df00*/  BSYNC B2 ;  /* 0x0000000000027941 */ /* 0x000fea0003800000 */
.L_x_24813:
        /* <DEDUP_REMOVED lines=19> */
.L_x_24817:
        /* <DEDUP_REMOVED lines=12> */
.L_x_24820:
[----:B------:R-:W-:-:S07]  /*e100*/  MOV R77, R146 ;  /* 0x00000092004d7202 */ /* 0x000fce0000000f00 */
.L_x_24821:
[----:B------:R-:W-:Y:S05]  /*e110*/  BSYNC B2 ;  /* 0x0000000000027941 */ /* 0x000fea0003800000 */
.L_x_24819:
        /* <DEDUP_REMOVED lines=16> */
.L_x_24825:
[----:B------:R-:W-:Y:S05]  /*e220*/  BSYNC B3 ;  /* 0x0000000000037941 */ /* 0x000fea0003800000 */
.L_x_24824:
        /* <DEDUP_REMOVED lines=42> */
[----:B------:R-:W-:-:S11]  /*e4d0*/  HFMA2.MMA R79, -RZ, RZ, 0, 0 ;  /* 0x00000000ff4f7435 */ /* 0x000fd600000001ff */
.L_x_24823:
[----:B------:R-:W-:Y:S05]  /*e4e0*/  BSYNC B2 ;  /* 0x0000000000027941 */ /* 0x000fea0003800000 */
.L_x_24822:
        /* <DEDUP_REMOVED lines=9> */
.L_x_24818:
        /* <DEDUP_REMOVED lines=12> */
.L_x_24827:
[----:B------:R-:W-:-:S07]  /*e640*/  IMAD.MOV.U32 R77, RZ, RZ, R146 ;  /* 0x000000ffff4d7224 */ /* 0x000fce00078e0092 */
.L_x_24828:
[----:B------:R-:W-:Y:S05]  /*e650*/  BSYNC B2 ;  /* 0x0000000000027941 */ /* 0x000fea0003800000 */
.L_x_24826:
        /* <DEDUP_REMOVED lines=16> */
.L_x_24832:
[----:B------:R-:W-:Y:S05]  /*e760*/  BSYNC B3 ;  /* 0x0000000000037941 */ /* 0x000fea0003800000 */
.L_x_24831:
        /* <DEDUP_REMOVED lines=44> */
.L_x_24830:
[----:B------:R-:W-:Y:S05]  /*ea30*/  BSYNC B2 ;  /* 0x0000000000027941 */ /* 0x000fea0003800000 */
.L_x_24829:
        /* <DEDUP_REMOVED lines=14> */
.L_x_24833:
        /* <DEDUP_REMOVED lines=12> */
.L_x_24836:
[----:B------:R-:W-:-:S07]  /*ebe0*/  IMAD.MOV.U32 R80, RZ, RZ, R146 ;  /* 0x000000ffff507224 */ /* 0x000fce00078e0092 */
.L_x_24837:
[----:B------:R-:W-:Y:S05]  /*ebf0*/  BSYNC B2 ;  /* 0x0000000000027941 */ /* 0x000fea0003800000 */
.L_x_24835:
        /* <DEDUP_REMOVED lines=16> */
.L_x_24841:
[----:B------:R-:W-:Y:S05]  /*ed00*/  BSYNC B3 ;  /* 0x0000000000037941 */ /* 0x000fea0003800000 */
.L_x_24840:
        /* <DEDUP_REMOVED lines=44> */
.L_x_24839:
[----:B------:R-:W-:Y:S05]  /*efd0*/  BSYNC B2 ;  /* 0x0000000000027941 */ /* 0x000fea0003800000 */
.L_x_24838:
        /* <DEDUP_REMOVED lines=9> */
.L_x_24834:
        /* <DEDUP_REMOVED lines=12> */
.L_x_24843:
[----:B------:R-:W-:-:S07]  /*f130*/  IMAD.MOV.U32 R80, RZ, RZ, R146 ;  /* 0x000000ffff507224 */ /* 0x000fce00078e0092 */
.L_x_24844:
[----:B------:R-:W-:Y:S05]  /*f140*/  BSYNC B2 ;  /* 0x0000000000027941 */ /* 0x000fea0003800000 */
.L_x_24842:
        /* <DEDUP_REMOVED lines=16> */
.L_x_24848:
[----:B------:R-:W-:Y:S05]  /*f250*/  BSYNC B3 ;  /* 0x0000000000037941 */ /* 0x000fea0003800000 */
.L_x_24847:
        /* <DEDUP_REMOVED lines=44> */
.L_x_24846:
[----:B------:R-:W-:Y:S05]  /*f520*/  BSYNC B2 ;  /* 0x0000000000027941 */ /* 0x000fea0003800000 */
.L_x_24845:
        /* <DEDUP_REMOVED lines=14> */
.L_x_24849:
        /* <DEDUP_REMOVED lines=12> */
.L_x_24852:
[----:B------:R-:W-:-:S07]  /*f6d0*/  MOV R79, R146 ;  /* 0x00000092004f7202 */ /* 0x000fce0000000f00 */
.L_x_24853:
[----:B------:R-:W-:Y:S05]  /*f6e0*/  BSYNC B2 ;  /* 0x0000000000027941 */ /* 0x000fea0003800000 */
.L_x_24851:
        /* <DEDUP_REMOVED lines=16> */
.L_x_24857:
[----:B------:R-:W-:Y:S05]  /*f7f0*/  BSYNC B3 ;  /* 0x0000000000037941 */ /* 0x000fea0003800000 */
.L_x_24856:
        /* <DEDUP_REMOVED lines=44> */
.L_x_24855:
[----:B------:R-:W-:Y:S05]  /*fac0*/  BSYNC B2 ;  /* 0x0000000000027941 */ /* 0x000fea0003800000 */
.L_x_24854:
        /* <DEDUP_REMOVED lines=9> */
.L_x_24850:
        /* <DEDUP_REMOVED lines=12> */
.L_x_24859:
[----:B------:R-:W-:-:S07]  /*fc20*/  MOV R79, R146 ;  /* 0x00000092004f7202 */ /* 0x000fce0000000f00 */
.L_x_24860:
[----:B------:R-:W-:Y:S05]  /*fc30*/  BSYNC B2 ;  /* 0x0000000000027941 */ /* 0x000fea0003800000 */
.L_x_24858:
        /* <DEDUP_REMOVED lines=16> */
.L_x_24864:
[----:B------:R-:W-:Y:S05]  /*fd40*/  BSYNC B3 ;  /* 0x0000000000037941 */ /* 0x000fea0003800000 */
.L_x_24863:
        /* <DEDUP_REMOVED lines=44> */
.L_x_24862:
[----:B------:R-:W-:Y:S05]  /*10010*/  BSYNC B2 ;  /* 0x0000000000027941 */ /* 0x000fea0003800000 */
.L_x_24861:
        /* <DEDUP_REMOVED lines=14> */
.L_x_24865:
        /* <DEDUP_REMOVED lines=12> */
.L_x_24868:
[----:B------:R-:W-:-:S07]  /*101c0*/  MOV R144, R146 ;  /* 0x0000009200907202 */ /* 0x000fce0000000f00 */
.L_x_24869:
[----:B------:R-:W-:Y:S05]  /*101d0*/  BSYNC B2 ;  /* 0x0000000000027941 */ /* 0x000fea0003800000 */
.L_x_24867:
        /* <DEDUP_REMOVED lines=16> */
.L_x_24873:
[----:B------:R-:W-:Y:S05]  /*102e0*/  BSYNC B3 ;  /* 0x0000000000037941 */ /* 0x000fea0003800000 */
.L_x_24872:
        /* <DEDUP_REMOVED lines=44> */
.L_x_24871:
[----:B------:R-:W-:Y:S05]  /*105b0*/  BSYNC B2 ;  /* 0x0000000000027941 */ /* 0x000fea0003800000 */
.L_x_24870:
        /* <DEDUP_REMOVED lines=9> */
.L_x_24866:
        /* <DEDUP_REMOVED lines=12> */
.L_x_24875:
[----:B------:R-:W-:-:S07]  /*10710*/  IMAD.MOV.U32 R144, RZ, RZ, R146 ;  /* 0x000000ffff907224 */ /* 0x000fce00078e0092 */
.L_x_24876:
[----:B------:R-:W-:Y:S05]  /*10720*/  BSYNC B2 ;  /* 0x0000000000027941 */ /* 0x000fea0003800000 */
.L_x_24874:
        /* <DEDUP_REMOVED lines=16> */
.L_x_24880:
[----:B------:R-:W-:Y:S05]  /*10830*/  BSYNC B3 ;  /* 0x0000000000037941 */ /* 0x000fea0003800000 */
.L_x_24879:
        /* <DEDUP_REMOVED lines=44> */
.L_x_24878:
[----:B------:R-:W-:Y:S05]  /*10b00*/  BSYNC B2 ;  /* 0x0000000000027941 */ /* 0x000fea0003800000 */
.L_x_24877:
        /* <DEDUP_REMOVED lines=14> */
.L_x_24881:
        /* <DEDUP_REMOVED lines=12> */
.L_x_24884:
[----:B------:R-:W-:-:S07]  /*10cb0*/  MOV R81, R146 ;  /* 0x0000009200517202 */ /* 0x000fce0000000f00 */
.L_x_24885:
[----:B------:R-:W-:Y:S05]  /*10cc0*/  BSYNC B2 ;  /* 0x0000000000027941 */ /* 0x000fea0003800000 */
.L_x_24883:
        /* <DEDUP_REMOVED lines=16> */
.L_x_24889:
[----:B------:R-:W-:Y:S05]  /*10dd0*/  BSYNC B3 ;  /* 0x0000000000037941 */ /* 0x000fea0003800000 */
.L_x_24888:
        /* <DEDUP_REMOVED lines=44> */
.L_x_24887:
[----:B------:R-:W-:Y:S05]  /*110a0*/  BSYNC B2 ;  /* 0x0000000000027941 */ /* 0x000fea0003800000 */
.L_x_24886:
        /* <DEDUP_REMOVED lines=9> */
.L_x_24882:
        /* <DEDUP_REMOVED lines=12> */
.L_x_24891:
[----:B------:R-:W-:-:S07]  /*11200*/  IMAD.MOV.U32 R81, RZ, RZ, R146 ;  /* 0x000000ffff517224 */ /* 0x000fce00078e0092 */
.L_x_24892:
[----:B------:R-:W-:Y:S05]  /*11210*/  BSYNC B2 ;  /* 0x0000000000027941 */ /* 0x000fea0003800000 */
.L_x_24890:
        /* <DEDUP_REMOVED lines=16> */
.L_x_24896:
[----:B------:R-:W-:Y:S05]  /*11320*/  BSYNC B3 ;  /* 0x0000000000037941 */ /* 0x000fea0003800000 */
.L_x_24895:
        /* <DEDUP_REMOVED lines=44> */
.L_x_24894:
[----:B------:R-:W-:Y:S05]  /*115f0*/  BSYNC B2 ;  /* 0x0000000000027941 */ /* 0x000fea0003800000 */
.L_x_24893:
        /* <DEDUP_REMOVED lines=12> */
.L_x_24897:
        /* <DEDUP_REMOVED lines=12> */
.L_x_24900:
[----:B------:R-:W-:-:S07]  /*11780*/  MOV R82, R146 ;  /* 0x0000009200527202 */ /* 0x000fce0000000f00 */
.L_x_24901:
[----:B------:R-:W-:Y:S05]  /*11790*/  BSYNC B2 ;  /* 0x0000000000027941 */ /* 0x000fea0003800000 */
.L_x_24899:
        /* <DEDUP_REMOVED lines=16> */
.L_x_24905:
[----:B------:R-:W-:Y:S05]  /*118a0*/  BSYNC B3 ;  /* 0x0000000000037941 */ /* 0x000fea0003800000 */
.L_x_24904:
        /* <DEDUP_REMOVED lines=44> */
.L_x_24903:
[----:B------:R-:W-:Y:S05]  /*11b70*/  BSYNC B2 ;  /* 0x0000000000027941 */ /* 0x000fea0003800000 */
.L_x_24902:
        /* <DEDUP_REMOVED lines=9> */
.L_x_24898:
        /* <DEDUP_REMOVED lines=12> */
.L_x_24907:
[----:B------:R-:W-:-:S07]  /*11cd0*/  IMAD.MOV.U32 R82, RZ, RZ, R146 ;  /* 0x000000ffff527224 */ /* 0x000fce00078e0092 */
.L_x_24908:
[----:B------:R-:W-:Y:S05]  /*11ce0*/  BSYNC B2 ;  /* 0x0000000000027941 */ /* 0x000fea0003800000 */
.L_x_24906:
        /* <DEDUP_REMOVED lines=16> */
.L_x_24912:
[----:B------:R-:W-:Y:S05]  /*11df0*/  BSYNC B3 ;  /* 0x0000000000037941 */ /* 0x000fea0003800000 */
.L_x_24911:
        /* <DEDUP_REMOVED lines=44> */
.L_x_24910:
[----:B------:R-:W-:Y:S05]  /*120c0*/  BSYNC B2 ;  /* 0x0000000000027941 */ /* 0x000fea0003800000 */
.L_x_24909:
        /* <DEDUP_REMOVED lines=12> */
.L_x_24913:
        /* <DEDUP_REMOVED lines=12> */
.L_x_24916:
[----:B------:R-:W-:-:S07]  /*12250*/  MOV R144, R146 ;  /* 0x0000009200907202 */ /* 0x000fce0000000f00 */
.L_x_24917:
[----:B------:R-:W-:Y:S05]  /*12260*/  BSYNC B2 ;  /* 0x0000000000027941 */ /* 0x000fea0003800000 */
.L_x_24915:
        /* <DEDUP_REMOVED lines=16> */
.L_x_24921:
[----:B------:R-:W-:Y:S05]  /*12370*/  BSYNC B3 ;  /* 0x0000000000037941 */ /* 0x000fea0003800000 */
.L_x_24920:
        /* <DEDUP_REMOVED lines=44> */
.L_x_24919:
[----:B------:R-:W-:Y:S05]  /*12640*/  BSYNC B2 ;  /* 0x0000000000027941 */ /* 0x000fea0003800000 */
.L_x_24918:
        /* <DEDUP_REMOVED lines=9> */
.L_x_24914:
        /* <DEDUP_REMOVED lines=12> */
.L_x_24923:
[----:B------:R-:W-:-:S07]  /*127a0*/  IMAD.MOV.U32 R144, RZ, RZ, R146 ;  /* 0x000000ffff907224 */ /* 0x000fce00078e0092 */
.L_x_24924:
[----:B------:R-:W-:Y:S05]  /*127b0*/  BSYNC B2 ;  /* 0x0000000000027941 */ /* 0x000fea0003800000 */
.L_x_24922:
        /* <DEDUP_REMOVED lines=16> */
.L_x_24928:
[----:B------:R-:W-:Y:S05]  /*128c0*/  BSYNC B3 ;  /* 0x0000000000037941 */ /* 0x000fea0003800000 */
.L_x_24927:
        /* <DEDUP_REMOVED lines=44> */
.L_x_24926:
[----:B------:R-:W-:Y:S05]  /*12b90*/  BSYNC B2 ;  /* 0x0000000000027941 */ /* 0x000fea0003800000 */
.L_x_24925:
        /* <DEDUP_REMOVED lines=12> */
.L_x_24929:
        /* <DEDUP_REMOVED lines=12> */
.L_x_24932:
[----:B------:R-:W-:-:S07]  /*12d20*/  MOV R156, R146 ;  /* 0x00000092009c7202 */ /* 0x000fce0000000f00 */
.L_x_24933:
[----:B------:R-:W-:Y:S05]  /*12d30*/  BSYNC B2 ;  /* 0x0000000000027941 */ /* 0x000fea0003800000 */
.L_x_24931:
        /* <DEDUP_REMOVED lines=16> */
.L_x_24937:
[----:B------:R-:W-:Y:S05]  /*12e40*/  BSYNC B3 ;  /* 0x0000000000037941 */ /* 0x000fea0003800000 */
.L_x_24936:
        /* <DEDUP_REMOVED lines=40> */
[----:B------:R-:W-:Y:S01]  /*130d0*/  IMAD.WIDE.U32 R110, R144, -0x326172a9, RZ ;  /* 0xcd9e8d57906e7825 */ /* 0x000fe200078e00ff */
[----:B------:R-:W-:-:S03]  /*130e0*/  HFMA2.MMA R144, -RZ, RZ, 0, 0 ;  /* 0x00000000ff907435 */ /* 0x000fc600000001ff */
[----:B------:R-:W-:Y:S01]  /*130f0*/  IMAD.MOV.U32 R146, RZ, RZ, R110 ;  /* 0x000000ffff927224 */ /* 0x000fe200078e006e */
[----:B------:R-:W-:-:S07]  /*13100*/  LOP3.LUT R142, R111, UR34, R142, 0x96, !PT ;  /* 0x000000226f8e7c12 */ /* 0x000fce000f8e968e */
.L_x_24935:
[----:B------:R-:W-:Y:S05]  /*13110*/  BSYNC B2 ;  /* 0x0000000000027941 */ /* 0x000fea0003800000 */
.L_x_24934:
        /* <DEDUP_REMOVED lines=9> */
.L_x_24930:
        /* <DEDUP_REMOVED lines=51> */
.L_x_24938:
[----:B------:R-:W-:-:S07]  /*134e0*/  VIADD R157, R157, 0x20 ;  /* 0x000000209d9d7836 */ /* 0x000fce0000000000 */
.L_x_24809:
[----:B------:R-:W-:Y:S05]  /*134f0*/  BSYNC B1 ;  /* 0x0000000000017941 */ /* 0x000fea0003800000 */
.L_x_24808:
        /* <DEDUP_REMOVED lines=30> */
.L_x_24942:
[----:B-1----:R-:W-:-:S07]  /*136e0*/  MOV R158, R146 ;  /* 0x00000092009e7202 */ /* 0x002fce0000000f00 */
.L_x_24943:
[----:B------:R-:W-:Y:S05]  /*136f0*/  BSYNC B2 ;  /* 0x0000000000027941 */ /* 0x000fea0003800000 */
.L_x_24941:
        /* <DEDUP_REMOVED lines=16> */
.L_x_24947:
[----:B------:R-:W-:Y:S05]  /*13800*/  BSYNC B3 ;  /* 0x0000000000037941 */ /* 0x000fea0003800000 */
.L_x_24946:
        /* <DEDUP_REMOVED lines=42> */
[----:B------:R-:W-:Y:S01]  /*13ab0*/  HFMA2.MMA R86, -RZ, RZ, 0, 0 ;  /* 0x00000000ff567435 */ /* 0x000fe200000001ff */
[----:B------:R-:W-:-:S10]  /*13ac0*/  LOP3.LUT R142, R87, UR34, R142, 0x96, !PT ;  /* 0x00000022578e7c12 */ /* 0x000fd4000f8e968e */
.L_x_24945:
[----:B------:R-:W-:Y:S05]  /*13ad0*/  BSYNC B2 ;  /* 0x0000000000027941 */ /* 0x000fea0003800000 */
.L_x_24944:
        /* <DEDUP_REMOVED lines=19> */
.L_x_24948:
        /* <DEDUP_REMOVED lines=12> */
.L_x_24951:
[----:B------:R-:W-:-:S07]  /*13cd0*/  MOV R85, R146 ;  /* 0x0000009200557202 */ /* 0x000fce0000000f00 */
.L_x_24952:
[----:B------:R-:W-:Y:S05]  /*13ce0*/  BSYNC B2 ;  /* 0x0000000000027941 */ /* 0x000fea0003800000 */
.L_x_24950:
        /* <DEDUP_REMOVED lines=16> */
.L_x_24956:
[----:B------:R-:W-:Y:S05]  /*13df0*/  BSYNC B3 ;  /* 0x0000000000037941 */ /* 0x000fea0003800000 */
.L_x_24955:
        /* <DEDUP_REMOVED lines=43> */
.L_x_24954:
[----:B------:R-:W-:Y:S05]  /*140b0*/  BSYNC B2 ;  /* 0x0000000000027941 */ /* 0x000fea0003800000 */
.L_x_24953:
        /* <DEDUP_REMOVED lines=9> */
.L_x_24949:
        /* <DEDUP_REMOVED lines=12> */
.L_x_24958:
[----:B------:R-:W-:-:S07]  /*14210*/  MOV R85, R146 ;  /* 0x0000009200557202 */ /* 0x000fce0000000f00 */
.L_x_24959:
[----:B------:R-:W-:Y:S05]  /*14220*/  BSYNC B2 ;  /* 0x0000000000027941 */ /* 0x000fea0003800000 */
.L_x_24957:
        /* <DEDUP_REMOVED lines=16> */
.L_x_24963:
[----:B------:R-:W-:Y:S05]  /*14330*/  BSYNC B3 ;  /* 0x0000000000037941 */ /* 0x000fea0003800000 */
.L_x_24962:
        /* <DEDUP_REMOVED lines=44> */
.L_x_24961:
[----:B------:R-:W-:Y:S05]  /*14600*/  BSYNC B2 ;  /* 0x0000000000027941 */ /* 0x000fea0003800000 */
.L_x_24960:
        /* <DEDUP_REMOVED lines=14> */
.L_x_24964:
        /* <DEDUP_REMOVED lines=12> */
.L_x_24967:
[----:B------:R-:W-:-:S07]  /*147b0*/  IMAD.MOV.U32 R88, RZ, RZ, R146 ;  /* 0x000000ffff587224 */ /* 0x000fce00078e0092 */
.L_x_24968:
[----:B------:R-:W-:Y:S05]  /*147c0*/  BSYNC B2 ;  /* 0x0000000000027941 */ /* 0x000fea0003800000 */
.L_x_24966:
        /* <DEDUP_REMOVED lines=16> */
.L_x_24972:
[----:B------:R-:W-:Y:S05]  /*148d0*/  BSYNC B3 ;  /* 0x0000000000037941 */ /* 0x000fea0003800000 */
.L_x_24971:
        /* <DEDUP_REMOVED lines=44> */
.L_x_24970:
[----:B------:R-:W-:Y:S05]  /*14ba0*/  BSYNC B2 ;  /* 0x0000000000027941 */ /* 0x000fea0003800000 */
.L_x_24969:
        /* <DEDUP_REMOVED lines=9> */
.L_x_24965:
        /* <DEDUP_REMOVED lines=12> */
.L_x_24974:
[----:B------:R-:W-:-:S07]  /*14d00*/  MOV R88, R146 ;  /* 0x0000009200587202 */ /* 0x000fce0000000f00 */
.L_x_24975:
[----:B------:R-:W-:Y:S05]  /*14d10*/  BSYNC B2 ;  /* 0x0000000000027941 */ /* 0x000fea0003800000 */
.L_x_24973:
        /* <DEDUP_REMOVED lines=16> */
.L_x_24979:
[----:B------:R-:W-:Y:S05]  /*14e20*/  BSYNC B3 ;  /* 0x0000000000037941 */ /* 0x000fea0003800000 */
.L_x_24978:
        /* <DEDUP_REMOVED lines=44> */
.L_x_24977:
[----:B------:R-:W-:Y:S05]  /*150f0*/  BSYNC B2 ;  /* 0x0000000000027941 */ /* 0x000fea0003800000 */
.L_x_24976:
        /* <DEDUP_REMOVED lines=14> */
.L_x_24980:
        /* <DEDUP_REMOVED lines=12> */
.L_x_24983:
[----:B------:R-:W-:-:S07]  /*152a0*/  IMAD.MOV.U32 R87, RZ, RZ, R146 ;  /* 0x000000ffff577224 */ /* 0x000fce00078e0092 */
.L_x_24984:
[----:B------:R-:W-:Y:S05]  /*152b0*/  BSYNC B2 ;  /* 0x0000000000027941 */ /* 0x000fea0003800000 */
.L_x_24982:
        /* <DEDUP_REMOVED lines=16> */
.L_x_24988:
[----:B------:R-:W-:Y:S05]  /*153c0*/  BSYNC B3 ;  /* 0x0000000000037941 */ /* 0x000fea0003800000 */
.L_x_24987:
        /* <DEDUP_REMOVED lines=44> */
.L_x_24986:
[----:B------:R-:W-:Y:S05]  /*15690*/  BSYNC B2 ;  /* 0x0000000000027941 */ /* 0x000fea0003800000 */
.L_x_24985:
        /* <DEDUP_REMOVED lines=9> */
.L_x_24981:
        /* <DEDUP_REMOVED lines=12> */
.L_x_24990:
[----:B------:R-:W-:-:S07]  /*157f0*/  MOV R87, R146 ;  /* 0x0000009200577202 */ /* 0x000fce0000000f00 */
.L_x_24991:
[----:B------:R-:W-:Y:S05]  /*15800*/  BSYNC B2 ;  /* 0x0000000000027941 */ /* 0x000fea0003800000 */
.L_x_24989:
        /* <DEDUP_REMOVED lines=16> */
.L_x_24995:
[----:B------:R-:W-:Y:S05]  /*15910*/  BSYNC B3 ;  /* 0x0000000000037941 */ /* 0x000fea0003800000 */
.L_x_24994:
        /* <DEDUP_REMOVED lines=44> */
.L_x_24993:
[----:B------:R-:W-:Y:S05]  /*15be0*/  BSYNC B2 ;  /* 0x0000000000027941 */ /* 0x000fea0003800000 */
.L_x_24992:
        /* <DEDUP_REMOVED lines=14> */
.L_x_24996:
        /* <DEDUP_REMOVED lines=12> */
.L_x_24999:
[----:B------:R-:W-:-:S07]  /*15d90*/  IMAD.MOV.U32 R144, RZ, RZ, R146 ;  /* 0x000000ffff907224 */ /* 0x000fce00078e0092 */
.L_x_25000:
[----:B------:R-:W-:Y:S05]  /*15da0*/  BSYNC B2 ;  /* 0x0000000000027941 */ /* 0x000fea0003800000 */
.L_x_24998:
        /* <DEDUP_REMOVED lines=16> */
.L_x_25004:
[----:B------:R-:W-:Y:S05]  /*15eb0*/  BSYNC B3 ;  /* 0x0000000000037941 */ /* 0x000fea0003800000 */
.L_x_25003:
        /* <DEDUP_REMOVED lines=44> */
.L_x_25002:
[----:B------:R-:W-:Y:S05]  /*16180*/  BSYNC B2 ;  /* 0x0000000000027941 */ /* 0x000fea0003800000 */
.L_x_25001:
        /* <DEDUP_REMOVED lines=9> */
.L_x_24997:
        /* <DEDUP_REMOVED lines=12> */
.L_x_25006:
[----:B------:R-:W-:-:S07]  /*162e0*/  MOV R144, R146 ;  /* 0x0000009200907202 */ /* 0x000fce0000000f00 */
.L_x_25007:
[----:B------:R-:W-:Y:S05]  /*162f0*/  BSYNC B2 ;  /* 0x0000000000027941 */ /* 0x000fea0003800000 */
.L_x_25005:
        /* <DEDUP_REMOVED lines=16> */
.L_x_25011:
[----:B------:R-:W-:Y:S05]  /*16400*/  BSYNC B3 ;  /* 0x0000000000037941 */ /* 0x000fea0003800000 */
.L_x_25010:
        /* <DEDUP_REMOVED lines=39> */
[----:B------:R-:W-:Y:S01]  /*16680*/  HFMA2.MMA R110, -RZ, RZ, 0, 0 ;  /* 0x00000000ff6e7435 */ /* 0x000fe200000001ff */
[----:B------:R-:W-:Y:S01]  /*16690*/  MOV R148, R88 ;  /* 0x0000005800947202 */ /* 0x000fe20000000f00 */
[----:B------:R-:W-:-:S04]  /*166a0*/  IMAD.WIDE.U32 R88, R111, -0x326172a9, RZ ;  /* 0xcd9e8d576f587825 */ /* 0x000fc800078e00ff */
[----:B------:R-:W-:Y:S01]  /*166b0*/  IMAD.MOV.U32 R146, RZ, RZ, R88 ;  /* 0x000000ffff927224 */ /* 0x000fe200078e0058 */
[----:B------:R-:W-:-:S07]  /*166c0*/  LOP3.LUT R142, R89, UR34, R142, 0x96, !PT ;  /* 0x00000022598e7c12 */ /* 0x000fce000f8e968e */
.L_x_25009:
[----:B------:R-:W-:Y:S05]  /*166d0*/  BSYNC B2 ;  /* 0x0000000000027941 */ /* 0x000fea0003800000 */
.L_x_25008:
        /* <DEDUP_REMOVED lines=14> */
.L_x_25012:
        /* <DEDUP_REMOVED lines=12> */
.L_x_25015:
[----:B------:R-:W-:-:S07]  /*16880*/  IMAD.MOV.U32 R89, RZ, RZ, R146 ;  /* 0x000000ffff597224 */ /* 0x000fce00078e0092 */
.L_x_25016:
[----:B------:R-:W-:Y:S05]  /*16890*/  BSYNC B2 ;  /* 0x0000000000027941 */ /* 0x000fea0003800000 */
.L_x_25014:
        /* <DEDUP_REMOVED lines=16> */
.L_x_25020:
[----:B------:R-:W-:Y:S05]  /*169a0*/  BSYNC B3 ;  /* 0x0000000000037941 */ /* 0x000fea0003800000 */
.L_x_25019:
        /* <DEDUP_REMOVED lines=44> */
.L_x_25018:
[----:B------:R-:W-:Y:S05]  /*16c70*/  BSYNC B2 ;  /* 0x0000000000027941 */ /* 0x000fea0003800000 */
.L_x_25017:
        /* <DEDUP_REMOVED lines=9> */
.L_x_25013:
        /* <DEDUP_REMOVED lines=12> */
.L_x_25022:
[----:B------:R-:W-:-:S07]  /*16dd0*/  MOV R89, R146 ;  /* 0x0000009200597202 */ /* 0x000fce0000000f00 */
.L_x_25023:
[----:B------:R-:W-:Y:S05]  /*16de0*/  BSYNC B2 ;  /* 0x0000000000027941 */ /* 0x000fea0003800000 */
.L_x_25021:
        /* <DEDUP_REMOVED lines=16> */
.L_x_25027:
[----:B------:R-:W-:Y:S05]  /*16ef0*/  BSYNC B3 ;  /* 0x0000000000037941 */ /* 0x000fea0003800000 */
.L_x_25026:
        /* <DEDUP_REMOVED lines=44> */
.L_x_25025:
[----:B------:R-:W-:Y:S05]  /*171c0*/  BSYNC B2 ;  /* 0x0000000000027941 */ /* 0x000fea0003800000 */
.L_x_25024:
        /* <DEDUP_REMOVED lines=12> */
.L_x_25028:
        /* <DEDUP_REMOVED lines=12> */
.L_x_25031:
[----:B------:R-:W-:-:S07]  /*17350*/  IMAD.MOV.U32 R90, RZ, RZ, R146 ;  /* 0x000000ffff5a7224 */ /* 0x000fce00078e0092 */
.L_x_25032:
[----:B------:R-:W-:Y:S05]  /*17360*/  BSYNC B2 ;  /* 0x0000000000027941 */ /* 0x000fea0003800000 */
.L_x_25030:
        /* <DEDUP_REMOVED lines=16> */
.L_x_25036:
[----:B------:R-:W-:Y:S05]  /*17470*/  BSYNC B3 ;  /* 0x0000000000037941 */ /* 0x000fea0003800000 */
.L_x_25035:
        /* <DEDUP_REMOVED lines=44> */
.L_x_25034:
[----:B------:R-:W-:Y:S05]  /*17740*/  BSYNC B2 ;  /* 0x0000000000027941 */ /* 0x000fea0003800000 */
.L_x_25033:
        /* <DEDUP_REMOVED lines=9> */
.L_x_25029:
        /* <DEDUP_REMOVED lines=12> */
.L_x_25038:
[----:B------:R-:W-:-:S07]  /*178a0*/  MOV R90, R146 ;  /* 0x00000092005a7202 */ /* 0x000fce0000000f00 */
.L_x_25039:
[----:B------:R-:W-:Y:S05]  /*178b0*/  BSYNC B2 ;  /* 0x0000000000027941 */ /* 0x000fea0003800000 */
.L_x_25037:
        /* <DEDUP_REMOVED lines=16> */
.L_x_25043:
[----:B------:R-:W-:Y:S05]  /*179c0*/  BSYNC B3 ;  /* 0x0000000000037941 */ /* 0x000fea0003800000 */
.L_x_25042:
        /* <DEDUP_REMOVED lines=44> */
.L_x_25041:
[----:B------:R-:W-:Y:S05]  /*17c90*/  BSYNC B2 ;  /* 0x0000000000027941 */ /* 0x000fea0003800000 */
.L_x_25040:
        /* <DEDUP_REMOVED lines=12> */
.L_x_25044:
        /* <DEDUP_REMOVED lines=12> */
.L_x_25047:
[----:B------:R-:W-:-:S07]  /*17e20*/  IMAD.MOV.U32 R144, RZ, RZ, R146 ;  /* 0x000000ffff907224 */ /* 0x000fce00078e0092 */
.L_x_25048:
[----:B------:R-:W-:Y:S05]  /*17e30*/  BSYNC B2 ;  /* 0x0000000000027941 */ /* 0x000fea0003800000 */
.L_x_25046:
        /* <DEDUP_REMOVED lines=16> */
.L_x_25052:
[----:B------:R-:W-:Y:S05]  /*17f40*/  BSYNC B3 ;  /* 0x0000000000037941 */ /* 0x000fea0003800000 */
.L_x_25051:
        /* <DEDUP_REMOVED lines=44> */
.L_x_25050:
[----:B------:R-:W-:Y:S05]  /*18210*/  BSYNC B2 ;  /* 0x0000000000027941 */ /* 0x000fea0003800000 */
.L_x_25049:
        /* <DEDUP_REMOVED lines=9> */
.L_x_25045:
        /* <DEDUP_REMOVED lines=12> */
.L_x_25054:
[----:B------:R-:W-:-:S07]  /*18370*/  MOV R144, R146 ;  /* 0x0000009200907202 */ /* 0x000fce0000000f00 */
.L_x_25055:
[----:B------:R-:W-:Y:S05]  /*18380*/  BSYNC B2 ;  /* 0x0000000000027941 */ /* 0x000fea0003800000 */
.L_x_25053:
        /* <DEDUP_REMOVED lines=16> */
.L_x_25059:
[----:B------:R-:W-:Y:S05]  /*18490*/  BSYNC B3 ;  /* 0x0000000000037941 */ /* 0x000fea0003800000 */
.L_x_25058:
        /* <DEDUP_REMOVED lines=44> */
.L_x_25057:
[----:B------:R-:W-:Y:S05]  /*18760*/  BSYNC B2 ;  /* 0x0000000000027941 */ /* 0x000fea0003800000 */
.L_x_25056:
        /* <DEDUP_REMOVED lines=12> */
.L_x_25060:
        /* <DEDUP_REMOVED lines=12> */
.L_x_25063:
[----:B------:R-:W-:-:S07]  /*188f0*/  IMAD.MOV.U32 R156, RZ, RZ, R146 ;  /* 0x000000ffff9c7224 */ /* 0x000fce00078e0092 */
.L_x_25064:
[----:B------:R-:W-:Y:S05]  /*18900*/  BSYNC B2 ;  /* 0x0000000000027941 */ /* 0x000fea0003800000 */
.L_x_25062:
        /* <DEDUP_REMOVED lines=16> */
.L_x_25068:
[----:B------:R-:W-:Y:S05]  /*18a10*/  BSYNC B3 ;  /* 0x0000000000037941 */ /* 0x000fea0003800000 */
.L_x_25067:
        /* <DEDUP_REMOVED lines=44> */
.L_x_25066:
[----:B------:R-:W-:Y:S05]  /*18ce0*/  BSYNC B2 ;  /* 0x0000000000027941 */ /* 0x000fea0003800000 */
.L_x_25065:
        /* <DEDUP_REMOVED lines=9> */
.L_x_25061:
        /* <DEDUP_REMOVED lines=51> */
.L_x_25069:
[----:B------:R-:W-:-:S07]  /*190b0*/  IADD3 R157, R157, 0x20, RZ ;  /* 0x000000209d9d7810 */ /* 0x000fce0007ffe0ff */
.L_x_24940:
[----:B------:R-:W-:Y:S05]  /*190c0*/  BSYNC B1 ;  /* 0x0000000000017941 */ /* 0x000fea0003800000 */
.L_x_24939:
        /* <DEDUP_REMOVED lines=28> */
[----:B------:R-:W-:Y:S01]  /*19290*/  MOV R158, R148 ;  /* 0x00000094009e7202 */ /* 0x000fe20000000f00 */
[----:B------:R-:W-:Y:S06]  /*192a0*/  BRA `(.L_x_25074) ;  /* 0x0000000000047947 */ /* 0x000fec0003800000 */
.L_x_25073:
[----:B-1----:R-:W-:-:S07]  /*192b0*/  IMAD.MOV.U32 R158, RZ, RZ, R146 ;  /* 0x000000ffff9e7224 */ /* 0x002fce00078e0092 */
.L_x_25074:
[----:B------:R-:W-:Y:S05]  /*192c0*/  BSYNC B2 ;  /* 0x0000000000027941 */ /* 0x000fea0003800000 */
.L_x_25072:
        /* <DEDUP_REMOVED lines=16> */
.L_x_25078:
[----:B------:R-:W-:Y:S05]  /*193d0*/  BSYNC B3 ;  /* 0x0000000000037941 */ /* 0x000fea0003800000 */
.L_x_25077:
        /* <DEDUP_REMOVED lines=44> */
.L_x_25076:
[----:B------:R-:W-:Y:S05]  /*196a0*/  BSYNC B2 ;  /* 0x0000000000027941 */ /* 0x000fea0003800000 */
.L_x_25075:
[----:B0-----:R-:W0:Y:S01]  /*196b0*/  LDC R108, c[0x0][0x294] ;  /* 0x0000a500ff6c7b82 */ /* 0x001e220000000800 */
[----:B------:R-:W-:Y:S01]  /*196c0*/  HFMA2.MMA R109, -RZ, RZ, 0.1171875, 0 ;  /* 0x2f800000ff6d7435 */ /* 0x000fe200000001ff */
[----:B------:R-:W-:Y:S02]  /*196d0*/  ISETP.NE.U32.AND P2, PT, R92, RZ, PT ;  /* 0x000000ff5c00720c */ /* 0x000fe40003f45070 */
[----:B------:R-:W-:Y:S02]  /*196e0*/  I2FP.F32.U32 R92, R158 ;  /* 0x0000009e005c7245 */ /* 0x000fe40000201000 */
[----:B------:R-:W-:Y:S02]  /*196f0*/  ISETP.NE.AND.EX P2, PT, R93, RZ, PT, P2 ;  /* 0x000000ff5d00720c */ /* 0x000fe40003f45320 */
[----:B------:R-:W1:Y:S01]  /*19700*/  LDC R161, c[0x0][0x298] ;  /* 0x0000a600ffa17b82 */ /* 0x000e620000000800 */
[----:B------:R-:W-:Y:S02]  /*19710*/  LOP3.LUT R5, R5, 0xffffffef, RZ, 0xc0, !PT ;  /* 0xffffffef05057812 */ /* 0x000fe400078ec0ff */
        /* <DEDUP_REMOVED lines=12> */
.L_x_25079:
        /* <DEDUP_REMOVED lines=12> */
.L_x_25082:
[----:B------:R-:W-:-:S07]  /*198a0*/  IMAD.MOV.U32 R93, RZ, RZ, R146 ;  /* 0x000000ffff5d7224 */ /* 0x000fce00078e0092 */
.L_x_25083:
[----:B------:R-:W-:Y:S05]  /*198b0*/  BSYNC B2 ;  /* 0x0000000000027941 */ /* 0x000fea0003800000 */
.L_x_25081:
        /* <DEDUP_REMOVED lines=16> */
.L_x_25087:
[----:B------:R-:W-:Y:S05]  /*199c0*/  BSYNC B3 ;  /* 0x0000000000037941 */ /* 0x000fea0003800000 */
.L_x_25086:
        /* <DEDUP_REMOVED lines=43> */
.L_x_25085:
[----:B------:R-:W-:Y:S05]  /*19c80*/  BSYNC B2 ;  /* 0x0000000000027941 */ /* 0x000fea0003800000 */
.L_x_25084:
        /* <DEDUP_REMOVED lines=9> */
.L_x_25080:
        /* <DEDUP_REMOVED lines=12> */
.L_x_25089:
[----:B------:R-:W-:-:S07]  /*19de0*/  IMAD.MOV.U32 R93, RZ, RZ, R146 ;  /* 0x000000ffff5d7224 */ /* 0x000fce00078e0092 */
.L_x_25090:
[----:B------:R-:W-:Y:S05]  /*19df0*/  BSYNC B2 ;  /* 0x0000000000027941 */ /* 0x000fea0003800000 */
.L_x_25088:
        /* <DEDUP_REMOVED lines=16> */
.L_x_25094:
[----:B------:R-:W-:Y:S05]  /*19f00*/  BSYNC B3 ;  /* 0x0000000000037941 */ /* 0x000fea0003800000 */
.L_x_25093:
        /* <DEDUP_REMOVED lines=44> */
.L_x_25092:
[----:B------:R-:W-:Y:S05]  /*1a1d0*/  BSYNC B2 ;  /* 0x0000000000027941 */ /* 0x000fea0003800000 */
.L_x_25091:
        /* <DEDUP_REMOVED lines=14> */
.L_x_25095:
        /* <DEDUP_REMOVED lines=12> */
.L_x_25098:
[----:B------:R-:W-:-:S07]  /*1a380*/  MOV R96, R146 ;  /* 0x0000009200607202 */ /* 0x000fce0000000f00 */
.L_x_25099:
[----:B------:R-:W-:Y:S05]  /*1a390*/  BSYNC B2 ;  /* 0x0000000000027941 */ /* 0x000fea0003800000 */
.L_x_25097:
        /* <DEDUP_REMOVED lines=16> */
.L_x_25103:
[----:B------:R-:W-:Y:S05]  /*1a4a0*/  BSYNC B3 ;  /* 0x0000000000037941 */ /* 0x000fea0003800000 */
.L_x_25102:
        /* <DEDUP_REMOVED lines=44> */
.L_x_25101:
[----:B------:R-:W-:Y:S05]  /*1a770*/  BSYNC B2 ;  /* 0x0000000000027941 */ /* 0x000fea0003800000 */
.L_x_25100:
        /* <DEDUP_REMOVED lines=9> */
.L_x_25096:
        /* <DEDUP_REMOVED lines=12> */
.L_x_25105:
[----:B------:R-:W-:-:S07]  /*1a8d0*/  IMAD.MOV.U32 R96, RZ, RZ, R146 ;  /* 0x000000ffff607224 */ /* 0x000fce00078e0092 */
.L_x_25106:
[----:B------:R-:W-:Y:S05]  /*1a8e0*/  BSYNC B2 ;  /* 0x0000000000027941 */ /* 0x000fea0003800000 */
.L_x_25104:
        /* <DEDUP_REMOVED lines=16> */
.L_x_25110:
[----:B------:R-:W-:Y:S05]  /*1a9f0*/  BSYNC B3 ;  /* 0x0000000000037941 */ /* 0x000fea0003800000 */
.L_x_25109:
        /* <DEDUP_REMOVED lines=44> */
.L_x_25108:
[----:B------:R-:W-:Y:S05]  /*1acc0*/  BSYNC B2 ;  /* 0x0000000000027941 */ /* 0x000fea0003800000 */
.L_x_25107:
        /* <DEDUP_REMOVED lines=14> */
.L_x_25111:
        /* <DEDUP_REMOVED lines=12> */
.L_x_25114:
[----:B------:R-:W-:-:S07]  /*1ae70*/  MOV R95, R146 ;  /* 0x00000092005f7202 */ /* 0x000fce0000000f00 */
.L_x_25115:
[----:B------:R-:W-:Y:S05]  /*1ae80*/  BSYNC B2 ;  /* 0x0000000000027941 */ /* 0x000fea0003800000 */
.L_x_25113:
        /* <DEDUP_REMOVED lines=16> */
.L_x_25119:
[----:B------:R-:W-:Y:S05]  /*1af90*/  BSYNC B3 ;  /* 0x0000000000037941 */ /* 0x000fea0003800000 */
.L_x_25118:
        /* <DEDUP_REMOVED lines=44> */
.L_x_25117:
[----:B------:R-:W-:Y:S05]  /*1b260*/  BSYNC B2 ;  /* 0x0000000000027941 */ /* 0x000fea0003800000 */
.L_x_25116:
        /* <DEDUP_REMOVED lines=9> */
.L_x_25112:
        /* <DEDUP_REMOVED lines=12> */
.L_x_25121:
[----:B------:R-:W-:-:S07]  /*1b3c0*/  IMAD.MOV.U32 R95, RZ, RZ, R146 ;  /* 0x000000ffff5f7224 */ /* 0x000fce00078e0092 */
.L_x_25122:
[----:B------:R-:W-:Y:S05]  /*1b3d0*/  BSYNC B2 ;  /* 0x0000000000027941 */ /* 0x000fea0003800000 */
.L_x_25120:
        /* <DEDUP_REMOVED lines=16> */
.L_x_25126:
[----:B------:R-:W-:Y:S05]  /*1b4e0*/  BSYNC B3 ;  /* 0x0000000000037941 */ /* 0x000fea0003800000 */
.L_x_25125:
        /* <DEDUP_REMOVED lines=44> */
.L_x_25124:
[----:B------:R-:W-:Y:S05]  /*1b7b0*/  BSYNC B2 ;  /* 0x0000000000027941 */ /* 0x000fea0003800000 */
.L_x_25123:
        /* <DEDUP_REMOVED lines=14> */
.L_x_25127:
        /* <DEDUP_REMOVED lines=12> */
.L_x_25130:
[----:B------:R-:W-:-:S07]  /*1b960*/  MOV R144, R146 ;  /* 0x0000009200907202 */ /* 0x000fce0000000f00 */
.L_x_25131:
[----:B------:R-:W-:Y:S05]  /*1b970*/  BSYNC B2 ;  /* 0x0000000000027941 */ /* 0x000fea0003800000 */
.L_x_25129:
        /* <DEDUP_REMOVED lines=16> */
.L_x_25135:
[----:B------:R-:W-:Y:S05]  /*1ba80*/  BSYNC B3 ;  /* 0x0000000000037941 */ /* 0x000fea0003800000 */
.L_x_25134:
        /* <DEDUP_REMOVED lines=44> */
.L_x_25133:
[----:B------:R-:W-:Y:S05]  /*1bd50*/  BSYNC B2 ;  /* 0x0000000000027941 */ /* 0x000fea0003800000 */
.L_x_25132:
        /* <DEDUP_REMOVED lines=9> */
.L_x_25128:
        /* <DEDUP_REMOVED lines=12> */
.L_x_25137:
[----:B------:R-:W-:-:S07]  /*1beb0*/  IMAD.MOV.U32 R144, RZ, RZ, R146 ;  /* 0x000000ffff907224 */ /* 0x000fce00078e0092 */
.L_x_25138:
[----:B------:R-:W-:Y:S05]  /*1bec0*/  BSYNC B2 ;  /* 0x0000000000027941 */ /* 0x000fea0003800000 */
.L_x_25136:
        /* <DEDUP_REMOVED lines=16> */
.L_x_25142:
[----:B------:R-:W-:Y:S05]  /*1bfd0*/  BSYNC B3 ;  /* 0x0000000000037941 */ /* 0x000fea0003800000 */
.L_x_25141:
        /* <DEDUP_REMOVED lines=44> */
.L_x_25140:
[----:B------:R-:W-:Y:S05]  /*1c2a0*/  BSYNC B2 ;  /* 0x0000000000027941 */ /* 0x000fea0003800000 */
.L_x_25139:
        /* <DEDUP_REMOVED lines=14> */
.L_x_25143:
        /* <DEDUP_REMOVED lines=12> */
.L_x_25146:
[----:B------:R-:W-:-:S07]  /*1c450*/  MOV R97, R146 ;  /* 0x0000009200617202 */ /* 0x000fce0000000f00 */
.L_x_25147:
[----:B------:R-:W-:Y:S05]  /*1c460*/  BSYNC B2 ;  /* 0x0000000000027941 */ /* 0x000fea0003800000 */
.L_x_25145:
        /* <DEDUP_REMOVED lines=16> */
.L_x_25151:
[----:B------:R-:W-:Y:S05]  /*1c570*/  BSYNC B3 ;  /* 0x0000000000037941 */ /* 0x000fea0003800000 */
.L_x_25150:
        /* <DEDUP_REMOVED lines=44> */
.L_x_25149:
[----:B------:R-:W-:Y:S05]  /*1c840*/  BSYNC B2 ;  /* 0x0000000000027941 */ /* 0x000fea0003800000 */
.L_x_25148:
        /* <DEDUP_REMOVED lines=9> */
.L_x_25144:
        /* <DEDUP_REMOVED lines=12> */
.L_x_25153:
[----:B------:R-:W-:-:S07]  /*1c9a0*/  IMAD.MOV.U32 R97, RZ, RZ, R146 ;  /* 0x000000ffff617224 */ /* 0x000fce00078e0092 */
.L_x_25154:
[----:B------:R-:W-:Y:S05]  /*1c9b0*/  BSYNC B2 ;  /* 0x0000000000027941 */ /* 0x000fea0003800000 */
.L_x_25152:
        /* <DEDUP_REMOVED lines=16> */
.L_x_25158:
[----:B------:R-:W-:Y:S05]  /*1cac0*/  BSYNC B3 ;  /* 0x0000000000037941 */ /* 0x000fea0003800000 */
.L_x_25157:
        /* <DEDUP_REMOVED lines=44> */
.L_x_25156:
[----:B------:R-:W-:Y:S05]  /*1cd90*/  BSYNC B2 ;  /* 0x0000000000027941 */ /* 0x000fea0003800000 */
.L_x_25155:
        /* <DEDUP_REMOVED lines=12> */
.L_x_25159:
        /* <DEDUP_REMOVED lines=12> */
.L_x_25162:
[----:B------:R-:W-:-:S07]  /*1cf20*/  MOV R98, R146 ;  /* 0x0000009200627202 */ /* 0x000fce0000000f00 */
.L_x_25163:
[----:B------:R-:W-:Y:S05]  /*1cf30*/  BSYNC B2 ;  /* 0x0000000000027941 */ /* 0x000fea0003800000 */
.L_x_25161:
        /* <DEDUP_REMOVED lines=16> */
.L_x_25167:
[----:B------:R-:W-:Y:S05]  /*1d040*/  BSYNC B3 ;  /* 0x0000000000037941 */ /* 0x000fea0003800000 */
.L_x_25166:
        /* <DEDUP_REMOVED lines=44> */
.L_x_25165:
[----:B------:R-:W-:Y:S05]  /*1d310*/  BSYNC B2 ;  /* 0x0000000000027941 */ /* 0x000fea0003800000 */
.L_x_25164:
        /* <DEDUP_REMOVED lines=9> */
.L_x_25160:
        /* <DEDUP_REMOVED lines=12> */
.L_x_25169:
[----:B------:R-:W-:-:S07]  /*1d470*/  IMAD.MOV.U32 R98, RZ, RZ, R146 ;  /* 0x000000ffff627224 */ /* 0x000fce00078e0092 */
.L_x_25170:
[----:B------:R-:W-:Y:S05]  /*1d480*/  BSYNC B2 ;  /* 0x0000000000027941 */ /* 0x000fea0003800000 */
.L_x_25168:
        /* <DEDUP_REMOVED lines=16> */
.L_x_25174:
[----:B------:R-:W-:Y:S05]  /*1d590*/  BSYNC B3 ;  /* 0x0000000000037941 */ /* 0x000fea0003800000 */
.L_x_25173:
        /* <DEDUP_REMOVED lines=44> */
.L_x_25172:
[----:B------:R-:W-:Y:S05]  /*1d860*/  BSYNC B2 ;  /* 0x0000000000027941 */ /* 0x000fea0003800000 */
.L_x_25171:
        /* <DEDUP_REMOVED lines=12> */
.L_x_25175:
        /* <DEDUP_REMOVED lines=12> */
.L_x_25178:
[----:B------:R-:W-:-:S07]  /*1d9f0*/  MOV R144, R146 ;  /* 0x0000009200907202 */ /* 0x000fce0000000f00 */
.L_x_25179:
[----:B------:R-:W-:Y:S05]  /*1da00*/  BSYNC B2 ;  /* 0x0000000000027941 */ /* 0x000fea0003800000 */
.L_x_25177:
        /* <DEDUP_REMOVED lines=16> */
.L_x_25183:
[----:B------:R-:W-:Y:S05]  /*1db10*/  BSYNC B3 ;  /* 0x0000000000037941 */ /* 0x000fea0003800000 */
.L_x_25182:
        /* <DEDUP_REMOVED lines=44> */
.L_x_25181:
[----:B------:R-:W-:Y:S05]  /*1dde0*/  BSYNC B2 ;  /* 0x0000000000027941 */ /* 0x000fea0003800000 */
.L_x_25180:
        /* <DEDUP_REMOVED lines=9> */
.L_x_25176:
        /* <DEDUP_REMOVED lines=12> */
.L_x_25185:
[----:B------:R-:W-:-:S07]  /*1df40*/  IMAD.MOV.U32 R144, RZ, RZ, R146 ;  /* 0x000000ffff907224 */ /* 0x000fce00078e0092 */
.L_x_25186:
[----:B------:R-:W-:Y:S05]  /*1df50*/  BSYNC B2 ;  /* 0x0000000000027941 */ /* 0x000fea0003800000 */
.L_x_25184:
        /* <DEDUP_REMOVED lines=16> */
.L_x_25190:
[----:B------:R-:W-:Y:S05]  /*1e060*/  BSYNC B3 ;  /* 0x0000000000037941 */ /* 0x000fea0003800000 */
.L_x_25189:
        /* <DEDUP_REMOVED lines=44> */
.L_x_25188:
[----:B------:R-:W-:Y:S05]  /*1e330*/  BSYNC B2 ;  /* 0x0000000000027941 */ /* 0x000fea0003800000 */
.L_x_25187:
        /* <DEDUP_REMOVED lines=12> */
.L_x_25191:
        /* <DEDUP_REMOVED lines=12> */
.L_x_25194:
[----:B------:R-:W-:-:S07]  /*1e4c0*/  MOV R156, R146 ;  /* 0x00000092009c7202 */ /* 0x000fce0000000f00 */
.L_x_25195:
[----:B------:R-:W-:Y:S05]  /*1e4d0*/  BSYNC B2 ;  /* 0x0000000000027941 */ /* 0x000fea0003800000 */
.L_x_25193:
        /* <DEDUP_REMOVED lines=16> */
.L_x_25199:
[----:B------:R-:W-:Y:S05]  /*1e5e0*/  BSYNC B3 ;  /* 0x0000000000037941 */ /* 0x000fea0003800000 */
.L_x_25198:
        /* <DEDUP_REMOVED lines=44> */
.L_x_25197:
[----:B------:R-:W-:Y:S05]  /*1e8b0*/  BSYNC B2 ;  /* 0x0000000000027941 */ /* 0x000fea0003800000 */
.L_x_25196:
        /* <DEDUP_REMOVED lines=9> */
.L_x_25192:
        /* <DEDUP_REMOVED lines=51> */
.L_x_25200:
[----:B------:R-:W-:-:S07]  /*1ec80*/  VIADD R157, R157, 0x20 ;  /* 0x000000209d9d7836 */ /* 0x000fce0000000000 */
.L_x_25071:
[----:B------:R-:W-:Y:S05]  /*1ec90*/  BSYNC B1 ;  /* 0x0000000000017941 */ /* 0x000fea0003800000 */
.L_x_25070:
        /* <DEDUP_REMOVED lines=30> */
.L_x_25204:
[----:B-1----:R-:W-:-:S07]  /*1ee80*/  MOV R158, R146 ;  /* 0x00000092009e7202 */ /* 0x002fce0000000f00 */
.L_x_25205:
[----:B------:R-:W-:Y:S05]  /*1ee90*/  BSYNC B2 ;  /* 0x0000000000027941 */ /* 0x000fea0003800000 */
.L_x_25203:
        /* <DEDUP_REMOVED lines=16> */
.L_x_25209:
[----:B------:R-:W-:Y:S05]  /*1efa0*/  BSYNC B3 ;  /* 0x0000000000037941 */ /* 0x000fea0003800000 */
.L_x_25208:
        /* <DEDUP_REMOVED lines=44> */
.L_x_25207:
[----:B------:R-:W-:Y:S05]  /*1f270*/  BSYNC B2 ;  /* 0x0000000000027941 */ /* 0x000fea0003800000 */
.L_x_25206:
        /* <DEDUP_REMOVED lines=19> */
.L_x_25210:
        /* <DEDUP_REMOVED lines=12> */
.L_x_25213:
[----:B------:R-:W-:-:S07]  /*1f470*/  MOV R101, R146 ;  /* 0x0000009200657202 */ /* 0x000fce0000000f00 */
.L_x_25214:
[----:B------:R-:W-:Y:S05]  /*1f480*/  BSYNC B2 ;  /* 0x0000000000027941 */ /* 0x000fea0003800000 */
.L_x_25212:
        /* <DEDUP_REMOVED lines=16> */
.L_x_25218:
[----:B------:R-:W-:Y:S05]  /*1f590*/  BSYNC B3 ;  /* 0x0000000000037941 */ /* 0x000fea0003800000 */
.L_x_25217:
        /* <DEDUP_REMOVED lines=43> */
.L_x_25216:
[----:B------:R-:W-:Y:S05]  /*1f850*/  BSYNC B2 ;  /* 0x0000000000027941 */ /* 0x000fea0003800000 */
.L_x_25215:
        /* <DEDUP_REMOVED lines=9> */
.L_x_25211:
        /* <DEDUP_REMOVED lines=12> */
.L_x_25220:
[----:B------:R-:W-:-:S07]  /*1f9b0*/  MOV R101, R146 ;  /* 0x0000009200657202 */ /* 0x000fce0000000f00 */
.L_x_25221:
[----:B------:R-:W-:Y:S05]  /*1f9c0*/  BSYNC B2 ;  /* 0x0000000000027941 */ /* 0x000fea0003800000 */
.L_x_25219:
        /* <DEDUP_REMOVED lines=16> */
.L_x_25225:
[----:B------:R-:W-:Y:S05]  /*1fad0*/  BSYNC B3 ;  /* 0x0000000000037941 */ /* 0x000fea0003800000 */
.L_x_25224:
        /* <DEDUP_REMOVED lines=44> */
.L_x_25223:
[----:B------:R-:W-:Y:S05]  /*1fda0*/  BSYNC B2 ;  /* 0x0000000000027941 */ /* 0x000fea0003800000 */
.L_x_25222:
        /* <DEDUP_REMOVED lines=14> */
.L_x_25226:
        /* <DEDUP_REMOVED lines=12> */
.L_x_25229:
[----:B------:R-:W-:-:S07]  /*1ff50*/  IMAD.MOV.U32 R104, RZ, RZ, R146 ;  /* 0x000000ffff687224 */ /* 0x000fce00078e0092 */
.L_x_25230:
[----:B------:R-:W-:Y:S05]  /*1ff60*/  BSYNC B2 ;  /* 0x0000000000027941 */ /* 0x000fea0003800000 */
.L_x_25228:
        /* <DEDUP_REMOVED lines=16> */
.L_x_25234:
[----:B------:R-:W-:Y:S05]  /*20070*/  BSYNC B3 ;  /* 0x0000000000037941 */ /* 0x000fea0003800000 */
.L_x_25233:
        /* <DEDUP_REMOVED lines=44> */
.L_x_25232:
[----:B------:R-:W-:Y:S05]  /*20340*/  BSYNC B2 ;  /* 0x0000000000027941 */ /* 0x000fea0003800000 */
.L_x_25231:
        /* <DEDUP_REMOVED lines=9> */
.L_x_25227:
        /* <DEDUP_REMOVED lines=12> */
.L_x_25236:
[----:B------:R-:W-:-:S07]  /*204a0*/  MOV R104, R146 ;  /* 0x0000009200687202 */ /* 0x000fce0000000f00 */
.L_x_25237:
[----:B------:R-:W-:Y:S05]  /*204b0*/  BSYNC B2 ;  /* 0x0000000000027941 */ /* 0x000fea0003800000 */
.L_x_25235:
        /* <DEDUP_REMOVED lines=16> */
.L_x_25241:
[----:B------:R-:W-:Y:S05]  /*205c0*/  BSYNC B3 ;  /* 0x0000000000037941 */ /* 0x000fea0003800000 */
.L_x_25240:
        /* <DEDUP_REMOVED lines=44> */
.L_x_25239:
[----:B------:R-:W-:Y:S05]  /*20890*/  BSYNC B2 ;  /* 0x0000000000027941 */ /* 0x000fea0003800000 */
.L_x_25238:
        /* <DEDUP_REMOVED lines=14> */
.L_x_25242:
        /* <DEDUP_REMOVED lines=12> */
.L_x_25245:
[----:B------:R-:W-:-:S07]  /*20a40*/  IMAD.MOV.U32 R103, RZ, RZ, R146 ;  /* 0x000000ffff677224 */ /* 0x000fce00078e0092 */
.L_x_25246:
[----:B------:R-:W-:Y:S05]  /*20a50*/  BSYNC B2 ;  /* 0x0000000000027941 */ /* 0x000fea0003800000 */
.L_x_25244:
        /* <DEDUP_REMOVED lines=16> */
.L_x_25250:
[----:B------:R-:W-:Y:S05]  /*20b60*/  BSYNC B3 ;  /* 0x0000000000037941 */ /* 0x000fea0003800000 */
.L_x_25249:
        /* <DEDUP_REMOVED lines=44> */
.L_x_25248:
[----:B------:R-:W-:Y:S05]  /*20e30*/  BSYNC B2 ;  /* 0x0000000000027941 */ /* 0x000fea0003800000 */
.L_x_25247:
        /* <DEDUP_REMOVED lines=9> */
.L_x_25243:
        /* <DEDUP_REMOVED lines=12> */
.L_x_25252:
[----:B------:R-:W-:-:S07]  /*20f90*/  MOV R103, R146 ;  /* 0x0000009200677202 */ /* 0x000fce0000000f00 */
.L_x_25253:
[----:B------:R-:W-:Y:S05]  /*20fa0*/  BSYNC B2 ;  /* 0x0000000000027941 */ /* 0x000fea0003800000 */
.L_x_25251:
        /* <DEDUP_REMOVED lines=16> */
.L_x_25257:
[----:B------:R-:W-:Y:S05]  /*210b0*/  BSYNC B3 ;  /* 0x0000000000037941 */ /* 0x000fea0003800000 */
.L_x_25256:
        /* <DEDUP_REMOVED lines=44> */
.L_x_25255:
[----:B------:R-:W-:Y:S05]  /*21380*/  BSYNC B2 ;  /* 0x0000000000027941 */ /* 0x000fea0003800000 */
.L_x_25254:
        /* <DEDUP_REMOVED lines=14> */
.L_x_25258:
        /* <DEDUP_REMOVED lines=12> */
.L_x_25261:
[----:B------:R-:W-:-:S07]  /*21530*/  IMAD.MOV.U32 R144, RZ, RZ, R146 ;  /* 0x000000ffff907224 */ /* 0x000fce00078e0092 */
.L_x_25262:
[----:B------:R-:W-:Y:S05]  /*21540*/  BSYNC B2 ;  /* 0x0000000000027941 */ /* 0x000fea0003800000 */
.L_x_25260:
        /* <DEDUP_REMOVED lines=16> */
.L_x_25266:
[----:B------:R-:W-:Y:S05]  /*21650*/  BSYNC B3 ;  /* 0x0000000000037941 */ /* 0x000fea0003800000 */
.L_x_25265:
        /* <DEDUP_REMOVED lines=44> */
.L_x_25264:
[----:B------:R-:W-:Y:S05]  /*21920*/  BSYNC B2 ;  /* 0x0000000000027941 */ /* 0x000fea0003800000 */
.L_x_25263:
        /* <DEDUP_REMOVED lines=9> */
.L_x_25259:
        /* <DEDUP_REMOVED lines=12> */
.L_x_25268:
[----:B------:R-:W-:-:S07]  /*21a80*/  MOV R144, R146 ;  /* 0x0000009200907202 */ /* 0x000fce0000000f00 */
.L_x_25269:
[----:B------:R-:W-:Y:S05]  /*21a90*/  BSYNC B2 ;  /* 0x0000000000027941 */ /* 0x000fea0003800000 */
.L_x_25267:
        /* <DEDUP_REMOVED lines=16> */
.L_x_25273:
[----:B------:R-:W-:Y:S05]  /*21ba0*/  BSYNC B3 ;  /* 0x0000000000037941 */ /* 0x000fea0003800000 */
.L_x_25272:
        /* <DEDUP_REMOVED lines=44> */
.L_x_25271:
[----:B------:R-:W-:Y:S05]  /*21e70*/  BSYNC B2 ;  /* 0x0000000000027941 */ /* 0x000fea0003800000 */
.L_x_25270:
        /* <DEDUP_REMOVED lines=14> */
.L_x_25274:
        /* <DEDUP_REMOVED lines=12> */
.L_x_25277:
[----:B------:R-:W-:-:S07]  /*22020*/  IMAD.MOV.U32 R105, RZ, RZ, R146 ;  /* 0x000000ffff697224 */ /* 0x000fce00078e0092 */
.L_x_25278:
[----:B------:R-:W-:Y:S05]  /*22030*/  BSYNC B2 ;  /* 0x0000000000027941 */ /* 0x000fea0003800000 */
.L_x_25276:
        /* <DEDUP_REMOVED lines=16> */
.L_x_25282:
[----:B------:R-:W-:Y:S05]  /*22140*/  BSYNC B3 ;  /* 0x0000000000037941 */ /* 0x000fea0003800000 */
.L_x_25281:
        /* <DEDUP_REMOVED lines=44> */
.L_x_25280:
[----:B------:R-:W-:Y:S05]  /*22410*/  BSYNC B2 ;  /* 0x0000000000027941 */ /* 0x000fea0003800000 */
.L_x_25279:
        /* <DEDUP_REMOVED lines=9> */
.L_x_25275:
        /* <DEDUP_REMOVED lines=12> */
.L_x_25284:
[----:B------:R-:W-:-:S07]  /*22570*/  MOV R105, R146 ;  /* 0x0000009200697202 */ /* 0x000fce0000000f00 */
.L_x_25285:
[----:B------:R-:W-:Y:S05]  /*22580*/  BSYNC B2 ;  /* 0x0000000000027941 */ /* 0x000fea0003800000 */
.L_x_25283:
        /* <DEDUP_REMOVED lines=16> */
.L_x_25289:
[----:B------:R-:W-:Y:S05]  /*22690*/  BSYNC B3 ;  /* 0x0000000000037941 */ /* 0x000fea0003800000 */
.L_x_25288:
        /* <DEDUP_REMOVED lines=44> */
.L_x_25287:
[----:B------:R-:W-:Y:S05]  /*22960*/  BSYNC B2 ;  /* 0x0000000000027941 */ /* 0x000fea0003800000 */
.L_x_25286:
        /* <DEDUP_REMOVED lines=12> */
.L_x_25290:
        /* <DEDUP_REMOVED lines=12> */
.L_x_25293:
[----:B------:R-:W-:-:S07]  /*22af0*/  IMAD.MOV.U32 R106, RZ, RZ, R146 ;  /* 0x000000ffff6a7224 */ /* 0x000fce00078e0092 */
.L_x_25294:
[----:B------:R-:W-:Y:S05]  /*22b00*/  BSYNC B2 ;  /* 0x0000000000027941 */ /* 0x000fea0003800000 */
.L_x_25292:
        /* <DEDUP_REMOVED lines=16> */
.L_x_25298:
[----:B------:R-:W-:Y:S05]  /*22c10*/  BSYNC B3 ;  /* 0x0000000000037941 */ /* 0x000fea0003800000 */
.L_x_25297:
        /* <DEDUP_REMOVED lines=44> */
.L_x_25296:
[----:B------:R-:W-:Y:S05]  /*22ee0*/  BSYNC B2 ;  /* 0x0000000000027941 */ /* 0x000fea0003800000 */
.L_x_25295:
        /* <DEDUP_REMOVED lines=9> */
.L_x_25291:
        /* <DEDUP_REMOVED lines=12> */
.L_x_25300:
[----:B------:R-:W-:-:S07]  /*23040*/  MOV R106, R146 ;  /* 0x00000092006a7202 */ /* 0x000fce0000000f00 */
.L_x_25301:
[----:B------:R-:W-:Y:S05]  /*23050*/  BSYNC B2 ;  /* 0x0000000000027941 */ /* 0x000fea0003800000 */
.L_x_25299:
        /* <DEDUP_REMOVED lines=16> */
.L_x_25305:
[----:B------:R-:W-:Y:S05]  /*23160*/  BSYNC B3 ;  /* 0x0000000000037941 */ /* 0x000fea0003800000 */
.L_x_25304:
        /* <DEDUP_REMOVED lines=44> */
.L_x_25303:
[----:B------:R-:W-:Y:S05]  /*23430*/  BSYNC B2 ;  /* 0x0000000000027941 */ /* 0x000fea0003800000 */
.L_x_25302:
        /* <DEDUP_REMOVED lines=12> */
.L_x_25306:
        /* <DEDUP_REMOVED lines=12> */
.L_x_25309:
[----:B------:R-:W-:-:S07]  /*235c0*/  IMAD.MOV.U32 R144, RZ, RZ, R146 ;  /* 0x000000ffff907224 */ /* 0x000fce00078e0092 */
.L_x_25310:
[----:B------:R-:W-:Y:S05]  /*235d0*/  BSYNC B2 ;  /* 0x0000000000027941 */ /* 0x000fea0003800000 */
.L_x_25308:
        /* <DEDUP_REMOVED lines=16> */
.L_x_25314:
[----:B------:R-:W-:Y:S05]  /*236e0*/  BSYNC B3 ;  /* 0x0000000000037941 */ /* 0x000fea0003800000 */
.L_x_25313:
        /* <DEDUP_REMOVED lines=44> */
.L_x_25312:
[----:B------:R-:W-:Y:S05]  /*239b0*/  BSYNC B2 ;  /* 0x0000000000027941 */ /* 0x000fea0003800000 */
.L_x_25311:
        /* <DEDUP_REMOVED lines=9> */
.L_x_25307:
        /* <DEDUP_REMOVED lines=12> */
.L_x_25316:
[----:B------:R-:W-:-:S07]  /*23b10*/  MOV R144, R146 ;  /* 0x0000009200907202 */ /* 0x000fce0000000f00 */
.L_x_25317:
[----:B------:R-:W-:Y:S05]  /*23b20*/  BSYNC B2 ;  /* 0x0000000000027941 */ /* 0x000fea0003800000 */
.L_x_25315:
        /* <DEDUP_REMOVED lines=16> */
.L_x_25321:
[----:B------:R-:W-:Y:S05]  /*23c30*/  BSYNC B3 ;  /* 0x0000000000037941 */ /* 0x000fea0003800000 */
.L_x_25320:
        /* <DEDUP_REMOVED lines=44> */
.L_x_25319:
[----:B------:R-:W-:Y:S05]  /*23f00*/  BSYNC B2 ;  /* 0x0000000000027941 */ /* 0x000fea0003800000 */
.L_x_25318:
        /* <DEDUP_REMOVED lines=12> */
.L_x_25322:
        /* <DEDUP_REMOVED lines=12> */
.L_x_25325:
[----:B------:R-:W-:-:S07]  /*24090*/  IMAD.MOV.U32 R156, RZ, RZ, R146 ;  /* 0x000000ffff9c7224 */ /* 0x000fce00078e0092 */
.L_x_25326:
[----:B------:R-:W-:Y:S05]  /*240a0*/  BSYNC B2 ;  /* 0x0000000000027941 */ /* 0x000fea0003800000 */
.L_x_25324:
        /* <DEDUP_REMOVED lines=16> */
.L_x_25330:
[----:B------:R-:W-:Y:S05]  /*241b0*/  BSYNC B3 ;  /* 0x0000000000037941 */ /* 0x000fea0003800000 */
.L_x_25329:
        /* <DEDUP_REMOVED lines=44> */
.L_x_25328:
[----:B------:R-:W-:Y:S05]  /*24480*/  BSYNC B2 ;  /* 0x0000000000027941 */ /* 0x000fea0003800000 */
.L_x_25327:
        /* <DEDUP_REMOVED lines=9> */
.L_x_25323:
        /* <DEDUP_REMOVED lines=51> */
.L_x_25202:
[----:B------:R-:W-:Y:S05]  /*24850*/  BSYNC B1 ;  /* 0x0000000000017941 */ /* 0x000fea0003800000 */
.L_x_25201:
        /* <DEDUP_REMOVED lines=177> */
.L_x_25356:
        /* <DEDUP_REMOVED lines=52> */
[----:B------:R-:W-:Y:S01]  /*256b0*/  FMUL.FTZ R245, R161, R245 ;  /* 0x000000f5a1f57220 */ /* 0x000fe20000410000 */
        /* <DEDUP_REMOVED lines=58> */
.L_x_25333:
[----:B------:R-:W-:Y:S05]  /*25a60*/  BSYNC B1 ;  /* 0x0000000000017941 */ /* 0x000fea0003800000 */
.L_x_25332:
[----:B-----5:R-:W-:Y:S01]  /*25a70*/  LOP3.LUT P0, RZ, R5, 0x400, RZ, 0xc0, !PT ;  /* 0x0000040005ff7812 */ /* 0x020fe2000780c0ff */
[----:B------:R-:W-:-:S12]  /*25a80*/  BSSY B1, `(.L_x_25334) ;  /* 0x0000036000017945 */ /* 0x000fd80003800000 */
[----:B------:R-:W-:Y:S05]  /*25a90*/  @!P0 BRA `(.L_x_25335) ;  /* 0x0000000000d08947 */ /* 0x000fea0003800000 */
[----:B--2---:R-:W2:Y:S04]  /*25aa0*/  LDL R110, [R1+0xc] ;  /* 0x00000c00016e7983 */ /* 0x004ea80000100800 */
[----:B-1----:R-:W2:Y:S04]  /*25ab0*/  LDL R108, [R1+0x10] ;  /* 0x00001000016c7983 */ /* 0x002ea80000100800 */
[----:B------:R-:W3:Y:S01]  /*25ac0*/  LDL R109, [R1] ;  /* 0x00000000016d7983 */ /* 0x000ee20000100800 */
        /* <DEDUP_REMOVED lines=16> */
[C---:B------:R-:W-:Y:S01]  /*25bd0*/  FMUL.FTZ R251, R161.reuse, R251 ;  /* 0x000000fba1fb7220 */ /* 0x040fe20000410000 */
[----:B------:R-:W-:Y:S01]  /*25be0*/  FMUL.FTZ R252, R161, R252 ;  /* 0x000000fca1fc7220 */ /* 0x000fe20000410000 */
[----:B--2---:R-:W-:Y:S01]  /*25bf0*/  FFMA.FTZ R108, R108, R247, R110 ;  /* 0x000000f76c6c7223 */ /* 0x004fe2000001006e */
[----:B------:R-:W-:Y:S01]  /*25c00*/  FFMA.FTZ R110, R233, R249, R232 ;  /* 0x000000f9e96e7223 */ /* 0x000fe200000100e8 */
[----:B---3--:R-:W-:-:S04]  /*25c10*/  FFMA.FTZ R109, R109, R246, R244 ;  /* 0x000000f66d6d7223 */ /* 0x008fc800000100f4 */
[----:B------:R-:W-:Y:S01]  /*25c20*/  F2FP.F16.F32.PACK_AB R110, R111, R110 ;  /* 0x0000006e6f6e723e */ /* 0x000fe200000000ff */
[----:B------:R-:W-:Y:S01]  /*25c30*/  FFMA.FTZ R111, R225, R251, R224 ;  /* 0x000000fbe16f7223 */ /* 0x000fe200000100e0 */
[----:B------:R-:W-:Y:S01]  /*25c40*/  F2FP.F16.F32.PACK_AB R108, R109, R108 ;  /* 0x0000006c6d6c723e */ /* 0x000fe200000000ff */
[----:B------:R-:W-:-:S05]  /*25c50*/  FFMA.FTZ R109, R241, R248, R240 ;  /* 0x000000f8f16d7223 */ /* 0x000fca00000100f0 */
[----:B------:R-:W-:Y:S01]  /*25c60*/  F2FP.F16.F32.PACK_AB R109, R158, R109 ;  /* 0x0000006d9e6d723e */ /* 0x000fe200000000ff */
[----:B------:R-:W-:-:S05]  /*25c70*/  FFMA.FTZ R158, R221, R252, R220 ;  /* 0x000000fcdd9e7223 */ /* 0x000fca00000100dc */
[----:B------:R-:W-:Y:S02]  /*25c80*/  F2FP.F16.F32.PACK_AB R111, R158, R111 ;  /* 0x0000006f9e6f723e */ /* 0x000fe400000000ff */
[----:B------:R-:W0:Y:S02]  /*25c90*/  LDC.64 R158, c[0x0][0x2b8] ;  /* 0x0000ae00ff9e7b82 */ /* 0x000e240000000a00 */
[----:B0-----:R-:W-:-:S05]  /*25ca0*/  IMAD.WIDE.U32 R158, R147, 0x10, R158 ;  /* 0x00000010939e7825 */ /* 0x001fca00078e009e */
[----:B------:R0:W-:Y:S04]  /*25cb0*/  STG.E.128 desc[UR4][R158.64], R108 ;  /* 0x0000006c9e007986 */ /* 0x0001e8000c101d04 */
[----:B0-----:R-:W2:Y:S01]  /*25cc0*/  LDL R109, [R1+0x4] ;  /* 0x00000400016d7983 */ /* 0x001ea20000100800 */
[----:B------:R-:W0:Y:S03]  /*25cd0*/  LDC.64 R158, c[0x0][0x2c0] ;  /* 0x0000b000ff9e7b82 */ /* 0x000e260000000a00 */
[----:B------:R-:W2:Y:S01]  /*25ce0*/  LDL R110, [R1+0x8] ;  /* 0x00000800016e7983 */ /* 0x000ea20000100800 */
[----:B------:R-:W-:Y:S01]  /*25cf0*/  FFMA.FTZ R111, R223, R251, R222 ;  /* 0x000000fbdf6f7223 */ /* 0x000fe200000100de */
[----:B------:R-:W-:Y:S01]  /*25d00*/  FFMA.FTZ R252, R219, R252, R218 ;  /* 0x000000fcdbfc7223 */ /* 0x000fe200000100da */
[----:B------:R-:W-:Y:S01]  /*25d10*/  FFMA.FTZ R250, R227, R250, R226 ;  /* 0x000000fae3fa7223 */ /* 0x000fe200000100e2 */
[----:B------:R-:W-:Y:S01]  /*25d20*/  FFMA.FTZ R245, R235, R245, R234 ;  /* 0x000000f5ebf57223 */ /* 0x000fe200000100ea */
[----:B------:R-:W-:-:S02]  /*25d30*/  FFMA.FTZ R246, R243, R246, R242 ;  /* 0x000000f6f3f67223 */ /* 0x000fc400000100f2 */
[----:B------:R-:W-:Y:S01]  /*25d40*/  F2FP.F16.F32.PACK_AB R111, R252, R111 ;  /* 0x0000006ffc6f723e */ /* 0x000fe200000000ff */
[----:B0-----:R-:W-:-:S04]  /*25d50*/  IMAD.WIDE.U32 R158, R147, 0x10, R158 ;  /* 0x00000010939e7825 */ /* 0x001fc800078e009e */
[----:B------:R-:W-:Y:S02]  /*25d60*/  VIADD R147, R147, 0x20 ;  /* 0x0000002093937836 */ /* 0x000fe40000000000 */
[----:B--2---:R-:W-:Y:S01]  /*25d70*/  FFMA.FTZ R108, R110, R247, R109 ;  /* 0x000000f76e6c7223 */ /* 0x004fe2000001006d */
[----:B------:R-:W-:Y:S01]  /*25d80*/  FFMA.FTZ R109, R239, R248, R238 ;  /* 0x000000f8ef6d7223 */ /* 0x000fe200000100ee */
[----:B------:R-:W-:-:S03]  /*25d90*/  FFMA.FTZ R110, R231, R249, R230 ;  /* 0x000000f9e76e7223 */ /* 0x000fc600000100e6 */
[----:B------:R-:W-:Y:S02]  /*25da0*/  F2FP.F16.F32.PACK_AB R108, R246, R108 ;  /* 0x0000006cf66c723e */ /* 0x000fe400000000ff */
[----:B------:R-:W-:Y:S02]  /*25db0*/  F2FP.F16.F32.PACK_AB R110, R250, R110 ;  /* 0x0000006efa6e723e */ /* 0x000fe400000000ff */
[----:B------:R-:W-:-:S05]  /*25dc0*/  F2FP.F16.F32.PACK_AB R109, R245, R109 ;  /* 0x0000006df56d723e */ /* 0x000fca00000000ff */
[----:B------:R3:W-:Y:S02]  /*25dd0*/  STG.E.128 desc[UR4][R158.64], R108 ;  /* 0x0000006c9e007986 */ /* 0x0007e4000c101d04 */
.L_x_25335:
[----:B------:R-:W-:Y:S05]  /*25de0*/  BSYNC B1 ;  /* 0x0000000000017941 */ /* 0x000fea0003800000 */
.L_x_25334:
        /* <DEDUP_REMOVED lines=50> */
.L_x_25337:
[----:B------:R-:W-:Y:S05]  /*26110*/  BSYNC B1 ;  /* 0x0000000000017941 */ /* 0x000fea0003800000 */
.L_x_25336:
        /* <DEDUP_REMOVED lines=50> */
.L_x_25339:
[----:B------:R-:W-:Y:S05]  /*26440*/  BSYNC B1 ;  /* 0x0000000000017941 */ /* 0x000fea0003800000 */
.L_x_25338:
        /* <DEDUP_REMOVED lines=50> */
.L_x_25341:
[----:B------:R-:W-:Y:S05]  /*26770*/  BSYNC B1 ;  /* 0x0000000000017941 */ /* 0x000fea0003800000 */
.L_x_25340:
        /* <DEDUP_REMOVED lines=49> */
.L_x_25343:
[----:B------:R-:W-:Y:S05]  /*26a90*/  BSYNC B1 ;  /* 0x0000000000017941 */ /* 0x000fea0003800000 */
.L_x_25342:
[----:B01234-:R-:W0:Y:S02]  /*26aa0*/  LDC.64 R108, c[0x0][0x210] ;  /* 0x00008400ff6c7b82 */ /* 0x01fe240000000a00 */
[----:B0-----:R-:W-:-:S05]  /*26ab0*/  IMAD R6, R108, 0x4, R6 ;  /* 0x000000046c067824 */ /* 0x001fca00078e0206 */
[----:B------:R-:W-:-:S13]  /*26ac0*/  ISETP.GE.AND P0, PT, R6, R109, PT ;  /* 0x0000006d0600720c */ /* 0x000fda0003f06270 */
[----:B------:R-:W-:Y:S05]  /*26ad0*/  @!P0 BRA `(.L_x_25344) ;  /* 0xfffffdb400908947 */ /* 0x000fea000383ffff */
[----:B------:R-:W-:Y:S05]  /*26ae0*/  BSYNC B0 ;  /* 0x0000000000007941 */ /* 0x000fea0003800000 */
.L_x_24545:
[----:B------:R-:W-:Y:S05]  /*26af0*/  EXIT ;  /* 0x000000000000794d */ /* 0x000fea0003800000 */
.L_x_25331:
        /* <DEDUP_REMOVED lines=8> */
.L_x_25346:
[----:B------:R-:W-:Y:S05]  /*26b80*/  BSYNC B1 ;  /* 0x0000000000017941 */ /* 0x000fea0003800000 */
.L_x_25345:
        /* <DEDUP_REMOVED lines=8> */
.L_x_25347:
[----:B------:R-:W-:Y:S02]  /*26c10*/  IMAD.MOV.U32 R157, RZ, RZ, 0x4 ;  /* 0x00000004ff9d7424 */ /* 0x000fe400078e00ff */
[----:B------:R-:W-:Y:S01]  /*26c20*/  FADD.FTZ R108, R108, R109 ;  /* 0x0000006d6c6c7221 */ /* 0x000fe20000010000 */
[----:B------:R-:W-:-:S04]  /*26c30*/  MOV R109, 0xffffffff ;  /* 0xffffffff006d7802 */ /* 0x000fc80000000f00 */
[----:B------:R-:W-:-:S07]  /*26c40*/  MOV R246, R108 ;  /* 0x0000006c00f67202 */ /* 0x000fce0000000f00 */
[----:B------:R-:W-:Y:S05]  /*26c50*/  WARPSYNC.COLLECTIVE R109, `(.L_x_25348) ;  /* 0x000000006d087348 */ /* 0x000fea0003c00000 */
[----:B------:R0:W1:Y:S02]  /*26c60*/  SHFL.BFLY P6, R109, R246, R157, R110 ;  /* 0x0c00009df66d7389 */ /* 0x00006400000c006e */
[----:B01----:R-:W-:Y:S01]  /*26c70*/  ENDCOLLECTIVE ;  /* 0x000000000000791b */ /* 0x003fe20003800000 */
.L_x_25348:
[----:B------:R-:W-:Y:S01]  /*26c80*/  HFMA2.MMA R157, -RZ, RZ, 0, 4.76837158203125e-07 ;  /* 0x00000008ff9d7435 */ /* 0x000fe200000001ff */
[----:B------:R-:W-:Y:S01]  /*26c90*/  FADD.FTZ R108, R108, R109 ;  /* 0x0000006d6c6c7221 */ /* 0x000fe20000010000 */
[----:B------:R-:W-:-:S03]  /*26ca0*/  IMAD.MOV.U32 R109, RZ, RZ, -0x1 ;  /* 0xffffffffff6d7424 */ /* 0x000fc600078e00ff */
[----:B------:R-:W-:-:S07]  /*26cb0*/  IMAD.MOV.U32 R246, RZ, RZ, R108 ;  /* 0x000000fffff67224 */ /* 0x000fce00078e006c */
[----:B------:R-:W-:Y:S05]  /*26cc0*/  WARPSYNC.COLLECTIVE R109, `(.L_x_25349) ;  /* 0x000000006d087348 */ /* 0x000fea0003c00000 */
[----:B------:R0:W1:Y:S02]  /*26cd0*/  SHFL.BFLY P6, R109, R246, R157, R110 ;  /* 0x0c00009df66d7389 */ /* 0x00006400000c006e */
[----:B01----:R-:W-:Y:S01]  /*26ce0*/  ENDCOLLECTIVE ;  /* 0x000000000000791b */ /* 0x003fe20003800000 */
.L_x_25349:
[----:B------:R-:W-:Y:S02]  /*26cf0*/  IMAD.MOV.U32 R157, RZ, RZ, 0x10 ;  /* 0x00000010ff9d7424 */ /* 0x000fe400078e00ff */
[----:B------:R-:W-:Y:S01]  /*26d00*/  FADD.FTZ R108, R108, R109 ;  /* 0x0000006d6c6c7221 */ /* 0x000fe20000010000 */
[----:B------:R-:W-:-:S04]  /*26d10*/  MOV R109, 0xffffffff ;  /* 0xffffffff006d7802 */ /* 0x000fc80000000f00 */
[----:B------:R-:W-:-:S07]  /*26d20*/  MOV R246, R108 ;  /* 0x0000006c00f67202 */ /* 0x000fce0000000f00 */
[----:B------:R-:W-:Y:S05]  /*26d30*/  WARPSYNC.COLLECTIVE R109, `(.L_x_25350) ;  /* 0x000000006d087348 */ /* 0x000fea0003c00000 */
[----:B------:R0:W1:Y:S02]  /*26d40*/  SHFL.BFLY P6, R109, R246, R157, R110 ;  /* 0x0c00009df66d7389 */ /* 0x00006400000c006e */
[----:B01----:R-:W-:Y:S01]  /*26d50*/  ENDCOLLECTIVE ;  /* 0x000000000000791b */ /* 0x003fe20003800000 */
.L_x_25350:
        /* <DEDUP_REMOVED lines=108> */
.L_x_25351:
[----:B------:R-:W-:Y:S01]  /*27420*/  HFMA2.MMA R157, -RZ, RZ, 0, 1.1920928955078125e-07 ;  /* 0x00000002ff9d7435 */ /* 0x000fe200000001ff */
[----:B------:R-:W-:Y:S01]  /*27430*/  FADD.FTZ R158, R158, R109 ;  /* 0x0000006d9e9e7221 */ /* 0x000fe20000010000 */
[----:B------:R-:W-:-:S03]  /*27440*/  IMAD.MOV.U32 R109, RZ, RZ, -0x1 ;  /* 0xffffffffff6d7424 */ /* 0x000fc600078e00ff */
[----:B------:R-:W-:-:S07]  /*27450*/  IMAD.MOV.U32 R246, RZ, RZ, R158 ;  /* 0x000000fffff67224 */ /* 0x000fce00078e009e */
[----:B------:R-:W-:Y:S05]  /*27460*/  WARPSYNC.COLLECTIVE R109, `(.L_x_25352) ;  /* 0x000000006d087348 */ /* 0x000fea0003c00000 */
[----:B------:R0:W1:Y:S02]  /*27470*/  SHFL.BFLY P6, R109, R246, R157, R110 ;  /* 0x0c00009df66d7389 */ /* 0x00006400000c006e */
[----:B01----:R-:W-:Y:S01]  /*27480*/  ENDCOLLECTIVE ;  /* 0x000000000000791b */ /* 0x003fe20003800000 */
.L_x_25352:
[----:B------:R-:W-:Y:S02]  /*27490*/  IMAD.MOV.U32 R157, RZ, RZ, 0x4 ;  /* 0x00000004ff9d7424 */ /* 0x000fe400078e00ff */
[----:B------:R-:W-:Y:S01]  /*274a0*/  FADD.FTZ R158, R158, R109 ;  /* 0x0000006d9e9e7221 */ /* 0x000fe20000010000 */
[----:B------:R-:W-:-:S04]  /*274b0*/  MOV R109, 0xffffffff ;  /* 0xffffffff006d7802 */ /* 0x000fc80000000f00 */
[----:B------:R-:W-:-:S07]  /*274c0*/  MOV R246, R158 ;  /* 0x0000009e00f67202 */ /* 0x000fce0000000f00 */
[----:B------:R-:W-:Y:S05]  /*274d0*/  WARPSYNC.COLLECTIVE R109, `(.L_x_25353) ;  /* 0x000000006d087348 */ /* 0x000fea0003c00000 */
[----:B------:R0:W1:Y:S02]  /*274e0*/  SHFL.BFLY P6, R109, R246, R157, R110 ;  /* 0x0c00009df66d7389 */ /* 0x00006400000c006e */
[----:B01----:R-:W-:Y:S01]  /*274f0*/  ENDCOLLECTIVE ;  /* 0x000000000000791b */ /* 0x003fe20003800000 */
.L_x_25353:
[----:B------:R-:W-:Y:S01]  /*27500*/  HFMA2.MMA R157, -RZ, RZ, 0, 4.76837158203125e-07 ;  /* 0x00000008ff9d7435 */ /* 0x000fe200000001ff */
[----:B------:R-:W-:Y:S01]  /*27510*/  FADD.FTZ R158, R158, R109 ;  /* 0x0000006d9e9e7221 */ /* 0x000fe20000010000 */
[----:B------:R-:W-:-:S03]  /*27520*/  IMAD.MOV.U32 R109, RZ, RZ, -0x1 ;  /* 0xffffffffff6d7424 */ /* 0x000fc600078e00ff */
[----:B------:R-:W-:-:S07]  /*27530*/  IMAD.MOV.U32 R246, RZ, RZ, R158 ;  /* 0x000000fffff67224 */ /* 0x000fce00078e009e */
[----:B------:R-:W-:Y:S05]  /*27540*/  WARPSYNC.COLLECTIVE R109, `(.L_x_25354) ;  /* 0x000000006d087348 */ /* 0x000fea0003c00000 */
[----:B------:R0:W1:Y:S02]  /*27550*/  SHFL.BFLY P6, R109, R246, R157, R110 ;  /* 0x0c00009df66d7389 */ /* 0x00006400000c006e */
[----:B01----:R-:W-:Y:S01]  /*27560*/  ENDCOLLECTIVE ;  /* 0x000000000000791b */ /* 0x003fe20003800000 */
.L_x_25354:
[----:B------:R-:W-:Y:S02]  /*27570*/  IMAD.MOV.U32 R157, RZ, RZ, 0x10 ;  /* 0x00000010ff9d7424 */ /* 0x000fe400078e00ff */
[----:B------:R-:W-:Y:S01]  /*27580*/  FADD.FTZ R158, R158, R109 ;  /* 0x0000006d9e9e7221 */ /* 0x000fe20000010000 */
[----:B------:R-:W-:-:S04]  /*27590*/  MOV R109, 0xffffffff ;  /* 0xffffffff006d7802 */ /* 0x000fc80000000f00 */
[----:B------:R-:W-:-:S07]  /*275a0*/  MOV R246, R158 ;  /* 0x0000009e00f67202 */ /* 0x000fce0000000f00 */
[----:B------:R-:W-:Y:S05]  /*275b0*/  WARPSYNC.COLLECTIVE R109, `(.L_x_25355) ;  /* 0x000000006d087348 */ /* 0x000fea0003c00000 */
[----:B------:R0:W1:Y:S02]  /*275c0*/  SHFL.BFLY P6, R109, R246, R157, R110 ;  /* 0x0c00009df66d7389 */ /* 0x00006400000c006e */
[----:B01----:R-:W-:Y:S01]  /*275d0*/  ENDCOLLECTIVE ;  /* 0x000000000000791b */ /* 0x003fe20003800000 */
.L_x_25355:
[----:B------:R-:W-:Y:S05]  /*275e0*/  BRA `(.L_x_25356) ;  /* 0xffffffdc00607947 */ /* 0x000fea000383ffff */
.L_x_25357:
        /* <DEDUP_REMOVED lines=9> */
.L_x_40160:


//--------------------- .text._ZN10layer_norm31ln_parallel_residual_fwd_kernelINS_13Kernel_traitsI6__halfS2_fS2_fjLj1536ELj1ELj4ELj1ELj16ENS_18Kernel_traits_baseILj1536ES2_S2_fS2_fjLj128EEEEELb1ELb0ELb1EEEvNS_9FwdParamsE --------------------------
	.section	.text._ZN10layer_norm31ln_parallel_residual_fwd_kernelINS_13Kernel_traitsI6__halfS2_fS2_fjLj1536ELj1ELj4ELj1ELj16ENS_18Kernel_traits_baseILj1536ES2_S2_fS2_fjLj128EEEEELb1ELb0ELb1EEEvNS_9FwdParamsE,"ax",@progbits
	.align	128
        .global         _ZN10layer_norm31ln_parallel_residual_fwd_kernelINS_13Kernel_traitsI6__halfS2_fS2_fjLj1536ELj1ELj4ELj1ELj16ENS_18Kernel_traits_baseILj1536ES2_S2_fS2_fjLj128EEEEELb1ELb0ELb1EEEvNS_9FwdParamsE
        .type           _ZN10layer_norm31ln_parallel_residual_fwd_kernelINS_13Kernel_traitsI6__halfS2_fS2_fjLj1536ELj1ELj4ELj1ELj16ENS_18Kernel_traits_baseILj1536ES2_S2_fS2_fjLj128EEEEELb1ELb0ELb1EEEvNS_9FwdParamsE,@function
        .size           _ZN10layer_norm31ln_parallel_residual_fwd_kernelINS_13Kernel_traitsI6__halfS2_fS2_fjLj1536ELj1ELj4ELj1ELj16ENS_18Kernel_traits_baseILj1536ES2_S2_fS2_fjLj128EEEEELb1ELb0ELb1EEEvNS_9FwdParamsE,(.L_x_40161 - _ZN10layer_norm31ln_parallel_residual_fwd_kernelINS_13Kernel_traitsI6__halfS2_fS2_fjLj1536ELj1ELj4ELj1ELj16ENS_18Kernel_traits_baseILj1536ES2_S2_fS2_fjLj128EEEEELb1ELb0ELb1EEEvNS_9FwdParamsE)
        .other          _ZN10layer_norm31ln_parallel_residual_fwd_kernelINS_13Kernel_traitsI6__halfS2_fS2_fjLj1536ELj1ELj4ELj1ELj16ENS_18Kernel_traits_baseILj1536ES2_S2_fS2_fjLj128EEEEELb1ELb0ELb1EEEvNS_9FwdParamsE,@"STO_CUDA_ENTRY STV_DEFAULT"
_ZN10layer_norm31ln_parallel_residual_fwd_kernelINS_13Kernel_traitsI6__halfS2_fS2_fjLj1536ELj1ELj4ELj1ELj16ENS_18Kernel_traits_baseILj1536ES2_S2_fS2_fjLj128EEEEELb1ELb0ELb1EEEvNS_9FwdParamsE:
.text._ZN10layer_norm31ln_parallel_residual_fwd_kernelINS_13Kernel_traitsI6__halfS2_fS2_fjLj1536ELj1ELj4ELj1ELj16ENS_18Kernel_traits_baseILj1536ES2_S2_fS2_fjLj128EEEEELb1ELb0ELb1EEEvNS_9FwdParamsE:
        /* <DEDUP_REMOVED lines=31> */
[----:B------:R-:W-:-:S05]  /*01f0*/  IADD3 R40, P2, R21, UR8, RZ ;  /* 0x0000000815287c10 */ /* 0x000fca000ff5e0ff */
[----:B------:R-:W-:Y:S01]  /*0200*/  IMAD.X R41, RZ, RZ, UR9, P2 ;  /* 0x00000009ff297e24 */ /* 0x000fe200090e06ff */
[--C-:B------:R-:W-:Y:S01]  /*0210*/  SHF.R.U64 R221, R224, 0x2, R225.reuse ;  /* 0x00000002e0dd7819 */ /* 0x100fe200000012e1 */
[----:B------:R-:W-:Y:S01]  /*0220*/  IMAD.WIDE.U32 R4, R222, -0x326172a9, RZ ;  /* 0xcd9e8d57de047825 */ /* 0x000fe200078e00ff */
[----:B------:R-:W-:Y:S01]  /*0230*/  SHF.R.U32.HI R219, RZ, 0x2, R225 ;  /* 0x00000002ffdb7819 */ /* 0x000fe200000116e1 */
[----:B------:R-:W-:Y:S01]  /*0240*/  UIADD3 UR27, UR7, -0x4498517b, URZ ;  /* 0xbb67ae85071b7890 */ /* 0x000fe2000fffe03f */
[----:B------:R-:W5:Y:S01]  /*0250*/  @P1 LDG.E.128 R56, desc[UR4][R40.64] ;  /* 0x0000000428381981 */ /* 0x000f62000c1e1d00 */
[----:B------:R-:W-:Y:S01]  /*0260*/  UIADD3 UR26, UR6, -0x61c88647, URZ ;  /* 0x9e3779b9061a7890 */ /* 0x000fe2000fffe03f */
[----:B----4-:R-:W-:Y:S01]  /*0270*/  IMAD.WIDE.U32 R6, R0, 0x10, R6 ;  /* 0x0000001000067825 */ /* 0x010fe200078e0006 */
[----:B------:R-:W-:Y:S01]  /*0280*/  UIADD3 UR28, UR6, 0x3c6ef372, URZ ;  /* 0x3c6ef372061c7890 */ /* 0x000fe2000fffe03f */
[----:B------:R-:W5:Y:S01]  /*0290*/  @P1 LDG.E.128 R52, desc[UR4][R40.64+0x200] ;  /* 0x0002000428341981 */ /* 0x000f62000c1e1d00 */
[----:B------:R-:W-:-:S02]  /*02a0*/  UIADD3 UR29, UR7, 0x76cf5d0a, URZ ;  /* 0x76cf5d0a071d7890 */ /* 0x000fc4000fffe03f */
[----:B------:R-:W-:Y:S01]  /*02b0*/  UIADD3 UR31, UR7, 0x32370b8f, URZ ;  /* 0x32370b8f071f7890 */ /* 0x000fe2000fffe03f */
[----:B------:R-:W5:Y:S01]  /*02c0*/  @P1 LDG.E.128 R48, desc[UR4][R40.64+0x400] ;  /* 0x0004000428301981 */ /* 0x000f62000c1e1d00 */
[----:B------:R-:W-:Y:S02]  /*02d0*/  UIADD3 UR30, UR6, -0x255992d5, URZ ;  /* 0xdaa66d2b061e7890 */ /* 0x000fe4000fffe03f */
[----:B------:R-:W-:Y:S01]  /*02e0*/  UIADD3 UR32, UR6, 0x78dde6e4, URZ ;  /* 0x78dde6e406207890 */ /* 0x000fe2000fffe03f */
[----:B------:R-:W5:Y:S01]  /*02f0*/  @P1 LDG.E.128 R44, desc[UR4][R40.64+0x600] ;  /* 0x00060004282c1981 */ /* 0x000f62000c1e1d00 */
[----:B0-----:R-:W-:Y:S01]  /*0300*/  @P1 IMAD.WIDE.U32 R36, R0, 0x10, R36 ;  /* 0x0000001000241825 */ /* 0x001fe200078e0024 */
[----:B------:R-:W-:Y:S02]  /*0310*/  UIADD3 UR33, UR7, -0x126145ec, URZ ;  /* 0xed9eba1407217890 */ /* 0x000fe4000fffe03f */
[----:B------:R-:W-:Y:S01]  /*0320*/  UIADD3 UR35, UR7, -0x56f99767, URZ ;  /* 0xa906689907237890 */ /* 0x000fe2000fffe03f */
[----:B------:R-:W-:Y:S01]  /*0330*/  IMAD.WIDE.U32 R2, R221, -0x2daee0ad, RZ ;  /* 0xd2511f53dd027825 */ /* 0x000fe200078e00ff */
[----:B------:R-:W-:Y:S01]  /*0340*/  LOP3.LUT R12, R5, UR6, R219, 0x96, !PT ;  /* 0x00000006050c7c12 */ /* 0x000fe2000f8e96db */
[----:B------:R-:W5:Y:S01]  /*0350*/  @P1 LDG.E.128 R36, desc[UR4][R36.64+0xa00] ;  /* 0x000a000424241981 */ /* 0x000f62000c1e1d00 */
[----:B------:R-:W-:-:S02]  /*0360*/  UIADD3 UR34, UR6, 0x1715609d, URZ ;  /* 0x1715609d06227890 */ /* 0x000fc4000fffe03f */
[----:B------:R-:W-:Y:S01]  /*0370*/  UIADD3 UR36, UR6, -0x4ab325aa, URZ ;  /* 0xb54cda5606247890 */ /* 0x000fe2000fffe03f */
[----:B------:R-:W5:Y:S01]  /*0380*/  @P1 LDG.E.128 R40, desc[UR4][R40.64+0x800] ;  /* 0x0008000428281981 */ /* 0x000f62000c1e1d00 */
[----:B------:R-:W-:Y:S01]  /*0390*/  LOP3.LUT R14, R3, UR7, RZ, 0x3c, !PT ;  /* 0x00000007030e7c12 */ /* 0x000fe2000f8e3cff */
[----:B------:R-:W-:Y:S01]  /*03a0*/  IMAD.WIDE.U32 R12, R12, -0x2daee0ad, RZ ;  /* 0xd2511f530c0c7825 */ /* 0x000fe200078e00ff */
[----:B------:R-:W-:Y:S01]  /*03b0*/  UIADD3 UR37, UR7, 0x646e171e, URZ ;  /* 0x646e171e07257890 */ /* 0x000fe2000fffe03f */
[----:B------:R-:W5:Y:S01]  /*03c0*/  @P0 LDG.E.128 R8, desc[UR4][R6.64] ;  /* 0x0000000406080981 */ /* 0x000f62000c1e1d00 */
[----:B------:R-:W-:Y:S01]  /*03d0*/  UIADD3 UR38, UR6, 0x5384540f, URZ ;  /* 0x5384540f06267890 */ /* 0x000fe2000fffe03f */
[----:B------:R-:W-:Y:S01]  /*03e0*/  IMAD.WIDE.U32 R14, R14, -0x326172a9, RZ ;  /* 0xcd9e8d570e0e7825 */ /* 0x000fe200078e00ff */
[----:B------:R-:W-:Y:S01]  /*03f0*/  LOP3.LUT R5, R13, UR27, R2, 0x96, !PT ;  /* 0x0000001b0d057c12 */ /* 0x000fe2000f8e9602 */
[----:B------:R-:W5:Y:S01]  /*0400*/  @P0 LDG.E.128 R16, desc[UR4][R6.64+0x200] ;  /* 0x0002000406100981 */ /* 0x000f62000c1e1d00 */
[----:B------:R-:W-:-:S02]  /*0410*/  UIADD3 UR39, UR7, 0x1fd5c5a3, URZ ;  /* 0x1fd5c5a307277890 */ /* 0x000fc4000fffe03f */
[----:B------:R-:W-:Y:S01]  /*0420*/  LOP3.LUT R2, R15, UR26, R4, 0x96, !PT ;  /* 0x0000001a0f027c12 */ /* 0x000fe2000f8e9604 */
[----:B------:R-:W-:Y:S01]  /*0430*/  IMAD.WIDE.U32 R4, R5, -0x326172a9, RZ ;  /* 0xcd9e8d5705047825 */ /* 0x000fe200078e00ff */
[----:B------:R-:W5:Y:S01]  /*0440*/  @P0 LDG.E.128 R24, desc[UR4][R6.64+0x400] ;  /* 0x0004000406180981 */ /* 0x000f62000c1e1d00 */
[----:B------:R-:W-:Y:S02]  /*0450*/  ULDC.64 UR8, c[0x0][0x268] ;  /* 0x00009a0000087ab9 */ /* 0x000fe40000000a00 */
[----:B------:R-:W-:Y:S01]  /*0460*/  IMAD.WIDE.U32 R2, R2, -0x2daee0ad, RZ ;  /* 0xd2511f5302027825 */ /* 0x000fe200078e00ff */
[----:B------:R-:W5:Y:S04]  /*0470*/  @P0 LDG.E.128 R32, desc[UR4][R6.64+0x600] ;  /* 0x0006000406200981 */ /* 0x000f68000c1e1d00 */
[----:B------:R-:W5:Y:S01]  /*0480*/  @P0 LDG.E.128 R64, desc[UR4][R6.64+0x800] ;  /* 0x0008000406400981 */ /* 0x000f62000c1e1d00 */
[----:B------:R-:W-:-:S03]  /*0490*/  LOP3.LUT R12, R3, UR29, R12, 0x96, !PT ;  /* 0x0000001d030c7c12 */ /* 0x000fc6000f8e960c */
[----:B------:R0:W5:Y:S02]  /*04a0*/  @P0 LDG.E.128 R60, desc[UR4][R6.64+0xa00] ;  /* 0x000a0004063c0981 */ /* 0x000164000c1e1d00 */
[----:B------:R-:W-:Y:S01]  /*04b0*/  IMAD.WIDE.U32 R12, R12, -0x326172a9, RZ ;  /* 0xcd9e8d570c0c7825 */ /* 0x000fe200078e00ff */
[----:B0-----:R-:W-:-:S05]  /*04c0*/  LOP3.LUT R6, R5, UR28, R14, 0x96, !PT ;  /* 0x0000001c05067c12 */ /* 0x001fca000f8e960e */
        /* <DEDUP_REMOVED lines=14> */
[----:B------:R-:W-:Y:S02]  /*05b0*/  SHF.R.U32.HI R13, RZ, 0x5, R20 ;  /* 0x00000005ff0d7819 */ /* 0x000fe40000011614 */
[----:B------:R-:W-:Y:S02]  /*05c0*/  LOP3.LUT R12, R3, UR37, R6, 0x96, !PT ;  /* 0x00000025030c7c12 */ /* 0x000fe4000f8e9606 */
[----:B------:R-:W-:-:S03]  /*05d0*/  LEA R217, R217, R13, 0x2 ;  /* 0x0000000dd9d97211 */ /* 0x000fc600078e10ff */
[----:B------:R-:W-:Y:S01]  /*05e0*/  IMAD.WIDE.U32 R12, R12, -0x326172a9, RZ ;  /* 0xcd9e8d570c0c7825 */ /* 0x000fe200078e00ff */
[----:B------:R-:W-:-:S03]  /*05f0*/  ISETP.GE.AND P2, PT, R217, UR10, PT ;  /* 0x0000000ad9007c0c */ /* 0x000fc6000bf46270 */
        /* <DEDUP_REMOVED lines=29> */
[----:B------:R-:W-:-:S03]  /*07d0*/  @!P0 CS2R R64, SRZ ;  /* 0x0000000000408805 */ /* 0x000fc6000001ff00 */
[----:B------:R-:W5:Y:S01]  /*07e0*/  LDG.E.128 R120, desc[UR4][R2.64+0x800] ;  /* 0x0008000402787981 */ /* 0x000f62000c1e1d00 */
[----:B0-----:R-:W-:-:S03]  /*07f0*/  IMAD.WIDE.U32 R12, R0, 0x10, R12 ;  /* 0x00000010000c7825 */ /* 0x001fc600078e000c */
[----:B------:R0:W5:Y:S01]  /*0800*/  LDG.E.128 R116, desc[UR4][R2.64+0xa00] ;  /* 0x000a000402747981 */ /* 0x000162000c1e1d00 */
[----:B------:R-:W-:Y:S01]  /*0810*/  HADD2.F32 R7, -RZ, R10.H1_H1 ;  /* 0x3000000aff077230 */ /* 0x000fe20000004100 */
[----:B------:R-:W-:Y:S01]  /*0820*/  @!P0 CS2R R66, SRZ ;  /* 0x0000000000428805 */ /* 0x000fe2000001ff00 */
[--C-:B------:R-:W-:Y:S01]  /*0830*/  HADD2.F32 R9, -RZ, R11.reuse.H1_H1 ;  /* 0x3000000bff097230 */ /* 0x100fe20000004100 */
[----:B------:R-:W5:Y:S01]  /*0840*/  LDG.E.128 R112, desc[UR4][R12.64] ;  /* 0x000000040c707981 */ /* 0x000f62000c1e1d00 */
[----:B------:R-:W-:Y:S01]  /*0850*/  HADD2.F32 R10, -RZ, R16.H0_H0 ;  /* 0x20000010ff0a7230 */ /* 0x000fe20000004100 */
[----:B------:R-:W-:Y:S02]  /*0860*/  @!P0 CS2R R60, SRZ ;  /* 0x00000000003c8805 */ /* 0x000fe4000001ff00 */
[----:B------:R-:W-:Y:S01]  /*0870*/  @!P0 CS2R R62, SRZ ;  /* 0x00000000003e8805 */ /* 0x000fe2000001ff00 */
[----:B------:R-:W5:Y:S01]  /*0880*/  LDG.E.128 R108, desc[UR4][R12.64+0x200] ;  /* 0x000200040c6c7981 */ /* 0x000f62000c1e1d00 */
[----:B------:R-:W-:Y:S01]  /*0890*/  @!P1 CS2R R56, SRZ ;  /* 0x0000000000389805 */ /* 0x000fe2000001ff00 */
[--C-:B0-----:R-:W-:Y:S01]  /*08a0*/  HADD2.F32 R2, -RZ, R8.reuse.H0_H0 ;  /* 0x20000008ff027230 */ /* 0x101fe20000004100 */
[----:B------:R-:W-:Y:S01]  /*08b0*/  @!P1 CS2R R58, SRZ ;  /* 0x00000000003a9805 */ /* 0x000fe2000001ff00 */
[----:B------:R-:W-:Y:S01]  /*08c0*/  HADD2.F32 R3, -RZ, R8.H1_H1 ;  /* 0x30000008ff037230 */ /* 0x000fe20000004100 */
[----:B------:R-:W5:Y:S01]  /*08d0*/  LDG.E.128 R104, desc[UR4][R12.64+0x400] ;  /* 0x000400040c687981 */ /* 0x000f62000c1e1d00 */
[----:B------:R-:W-:Y:S01]  /*08e0*/  HADD2.F32 R8, -RZ, R11.H0_H0 ;  /* 0x2000000bff087230 */ /* 0x000fe20000004100 */
[----:B------:R-:W-:Y:S01]  /*08f0*/  @!P1 CS2R R52, SRZ ;  /* 0x0000000000349805 */ /* 0x000fe2000001ff00 */
[----:B------:R-:W-:Y:S01]  /*0900*/  HADD2.F32 R11, -RZ, R16.H1_H1 ;  /* 0x30000010ff0b7230 */ /* 0x000fe20000004100 */
[----:B------:R-:W5:Y:S01]  /*0910*/  LDG.E.128 R100, desc[UR4][R12.64+0x600] ;  /* 0x000600040c647981 */ /* 0x000f62000c1e1d00 */
[----:B------:R-:W-:-:S02]  /*0920*/  @!P1 CS2R R54, SRZ ;  /* 0x0000000000369805 */ /* 0x000fc4000001ff00 */
[----:B------:R-:W-:Y:S02]  /*0930*/  @!P1 CS2R R48, SRZ ;  /* 0x0000000000309805 */ /* 0x000fe4000001ff00 */
[----:B------:R-:W-:Y:S01]  /*0940*/  @!P1 CS2R R50, SRZ ;  /* 0x0000000000329805 */ /* 0x000fe2000001ff00 */
[----:B------:R-:W5:Y:S01]  /*0950*/  LDG.E.128 R96, desc[UR4][R12.64+0x800] ;  /* 0x000800040c607981 */ /* 0x000f62000c1e1d00 */
[----:B------:R-:W-:Y:S02]  /*0960*/  @!P1 CS2R R44, SRZ ;  /* 0x00000000002c9805 */ /* 0x000fe4000001ff00 */
[----:B------:R-:W-:Y:S02]  /*0970*/  @!P1 CS2R R46, SRZ ;  /* 0x00000000002e9805 */ /* 0x000fe4000001ff00 */
[----:B------:R-:W-:Y:S01]  /*0980*/  @!P1 CS2R R40, SRZ ;  /* 0x0000000000289805 */ /* 0x000fe2000001ff00 */
[----:B------:R0:W5:Y:S01]  /*0990*/  LDG.E.128 R92, desc[UR4][R12.64+0xa00] ;  /* 0x000a00040c5c7981 */ /* 0x000162000c1e1d00 */
[----:B------:R-:W-:-:S02]  /*09a0*/  @!P1 CS2R R42, SRZ ;  /* 0x00000000002a9805 */ /* 0x000fc4000001ff00 */
[----:B------:R-:W-:Y:S01]  /*09b0*/  @!P1 CS2R R38, SRZ ;  /* 0x0000000000269805 */ /* 0x000fe2000001ff00 */
[--C-:B------:R-:W-:Y:S01]  /*09c0*/  HADD2.F32 R197, -RZ, R36.reuse.H0_H0 ;  /* 0x20000024ffc57230 */ /* 0x100fe20000004100 */
[----:B------:R-:W-:Y:S01]  /*09d0*/  UIADD3 UR42, UR6, -0x700cb87f, URZ ;  /* 0x8ff34781062a7890 */ /* 0x000fe2000fffe03f */
[----:B------:R-:W-:Y:S01]  /*09e0*/  HADD2.F32 R200, -RZ, R36.H1_H1 ;  /* 0x30000024ffc87230 */ /* 0x000fe20000004100 */
[----:B------:R-:W-:Y:S01]  /*09f0*/  UIADD3 UR43, UR7, -0x695add53, URZ ;  /* 0x96a522ad072b7890 */ /* 0x000fe2000fffe03f */
[--C-:B------:R-:W-:Y:S01]  /*0a00*/  HADD2.F32 R199, -RZ, R37.reuse.H0_H0 ;  /* 0x20000025ffc77230 */ /* 0x100fe20000004100 */
[----:B------:R-:W-:Y:S01]  /*0a10*/  ULDC.64 UR8, c[0x0][0x228] ;  /* 0x00008a0000087ab9 */ /* 0x000fe20000000a00 */
[----:B------:R-:W-:Y:S02]  /*0a20*/  HADD2.F32 R202, -RZ, R37.H1_H1 ;  /* 0x30000025ffca7230 */ /* 0x000fe40000004100 */
[----:B------:R-:W-:Y:S02]  /*0a30*/  IMAD R216, R216, -0x2daee0ad, RZ ;  /* 0xd2511f53d8d87824 */ /* 0x000fe400078e02ff */
[----:B------:R-:W-:Y:S01]  /*0a40*/  IMAD R215, R215, -0x326172a9, RZ ;  /* 0xcd9e8d57d7d77824 */ /* 0x000fe200078e02ff */
[----:B------:R-:W-:Y:S01]  /*0a50*/  LOP3.LUT R224, R224, 0x3, RZ, 0xc0, !PT ;  /* 0x00000003e0e07812 */ /* 0x000fe200078ec0ff */
[--C-:B0-----:R-:W-:Y:S01]  /*0a60*/  HADD2.F32 R12, -RZ, R17.reuse.H0_H0 ;  /* 0x20000011ff0c7230 */ /* 0x101fe20000004100 */
[----:B------:R-:W-:Y:S01]  /*0a70*/  ULDC UR23, c[0x0][0x218] ;  /* 0x0000860000177ab9 */ /* 0x000fe20000000800 */
[----:B------:R-:W-:Y:S01]  /*0a80*/  HADD2.F32 R13, -RZ, R17.H1_H1 ;  /* 0x30000011ff0d7230 */ /* 0x000fe20000004100 */
[----:B------:R-:W-:Y:S01]  /*0a90*/  ULDC.U8 UR24, c[0x0][0x2a0] ;  /* 0x0000a80000187ab9 */ /* 0x000fe20000000000 */
        /* <DEDUP_REMOVED lines=8> */
[----:B------:R-:W-:Y:S01]  /*0b20*/  IMAD.HI.U32 R36, R220, -0x326172a9, RZ ;  /* 0xcd9e8d57dc247827 */ /* 0x000fe200078e00ff */
[----:B------:R-:W-:Y:S01]  /*0b30*/  ISETP.NE.U32.AND P0, PT, RZ, UR8, PT ;  /* 0x00000008ff007c0c */ /* 0x000fe2000bf05070 */
[----:B------:R-:W-:Y:S01]  /*0b40*/  ULDC.64 UR16, c[0x0][0x248] ;  /* 0x0000920000107ab9 */ /* 0x000fe20000000a00 */
[----:B------:R-:W-:Y:S01]  /*0b50*/  ULDC.64 UR18, c[0x0][0x2b8] ;  /* 0x0000ae0000127ab9 */ /* 0x000fe20000000a00 */
[----:B------:R-:W-:Y:S01]  /*0b60*/  IMAD.HI.U32 R37, R218, -0x2daee0ad, RZ ;  /* 0xd2511f53da257827 */ /* 0x000fe200078e00ff */
[----:B------:R-:W-:Y:S01]  /*0b70*/  BSSY B0, `(.L_x_25358) ;  /* 0x000249b000007945 */ /* 0x000fe20003800000 */
[----:B------:R-:W-:-:S02]  /*0b80*/  ULDC.64 UR20, c[0x0][0x2c0] ;  /* 0x0000b00000147ab9 */ /* 0x000fc40000000a00 */
        /* <DEDUP_REMOVED lines=11> */
[----:B------:R-:W-:Y:S01]  /*0c40*/  HADD2.F32 R29, -RZ, R33.H1_H1 ;  /* 0x30000021ff1d7230 */ /* 0x000fe20000004100 */
[----:B------:R-:W-:Y:S01]  /*0c50*/  LOP3.LUT R215, R36, UR42, R215, 0x96, !PT ;  /* 0x0000002a24d77c12 */ /* 0x000fe2000f8e96d7 */
[--C-:B------:R-:W-:Y:S01]  /*0c60*/  HADD2.F32 R30, -RZ, R34.reuse.H0_H0 ;  /* 0x20000022ff1e7230 */ /* 0x100fe20000004100 */
[----:B------:R-:W-:Y:S01]  /*0c70*/  LOP3.LUT R216, R37, UR43, R216, 0x96, !PT ;  /* 0x0000002b25d87c12 */ /* 0x000fe2000f8e96d8 */
        /* <DEDUP_REMOVED lines=63> */
[----:B------:R-:W-:Y:S02]  /*1070*/  IMAD R220, R220, -0x326172a9, RZ ;  /* 0xcd9e8d57dcdc7824 */ /* 0x000fe400078e02ff */
[----:B------:R-:W-:Y:S02]  /*1080*/  IMAD R218, R218, -0x2daee0ad, RZ ;  /* 0xd2511f53dada7824 */ /* 0x000fe400078e02ff */
[----:B------:R-:W-:Y:S01]  /*1090*/  IMAD.MOV.U32 R214, RZ, RZ, RZ ;  /* 0x000000ffffd67224 */ /* 0x000fe200078e00ff */
[----:B------:R-:W-:Y:S01]  /*10a0*/  ISETP.NE.AND.EX P0, PT, RZ, UR9, PT, P0 ;  /* 0x00000009ff007c0c */ /* 0x000fe2000bf05300 */
[----:B------:R-:W-:-:S12]  /*10b0*/  ULDC.64 UR8, c[0x0][0x228] ;  /* 0x00008a0000087ab9 */ /* 0x000fd80000000a00 */
.L_x_26134:
[----:B--2---:R-:W0:Y:S01]  /*10c0*/  @P0 LDC.64 R36, c[0x0][0x228] ;  /* 0x00008a00ff240b82 */ /* 0x004e220000000a00 */
        /* <DEDUP_REMOVED lines=11> */
[----:B-----5:R0:W5:Y:S01]  /*1180*/  @P1 LDG.E.128 R88, desc[UR4][R42.64] ;  /* 0x000000042a581981 */ /* 0x020162000c1e1d00 */
[----:B-1----:R-:W-:-:S03]  /*1190*/  IMAD.WIDE.U32 R36, R228, 0x10, R140 ;  /* 0x00000010e4247825 */ /* 0x002fc600078e008c */
[----:B------:R0:W5:Y:S04]  /*11a0*/  @P1 LDG.E.128 R84, desc[UR4][R42.64+0x10] ;  /* 0x000010042a541981 */ /* 0x000168000c1e1d00 */
        /* <DEDUP_REMOVED lines=14> */
.L_x_25360:
[----:B------:R-:W-:-:S07]  /*1290*/  IMAD.MOV.U32 R48, RZ, RZ, R220 ;  /* 0x000000ffff307224 */ /* 0x000fce00078e00dc */
.L_x_25361:
[----:B------:R-:W-:Y:S05]  /*12a0*/  BSYNC B1 ;  /* 0x0000000000017941 */ /* 0x000fea0003800000 */
.L_x_25359:
        /* <DEDUP_REMOVED lines=16> */
.L_x_25365:
[----:B------:R-:W-:Y:S05]  /*13b0*/  BSYNC B2 ;  /* 0x0000000000027941 */ /* 0x000fea0003800000 */
.L_x_25364:
        /* <DEDUP_REMOVED lines=44> */
.L_x_25363:
[----:B------:R-:W-:Y:S05]  /*1680*/  BSYNC B1 ;  /* 0x0000000000017941 */ /* 0x000fea0003800000 */
.L_x_25362:
[----:B------:R-:W0:Y:S01]  /*1690*/  LDC R231, c[0x0][0x298] ;  /* 0x0000a600ffe77b82 */ /* 0x000e220000000800 */
[----:B------:R-:W-:Y:S01]  /*16a0*/  HFMA2.MMA R233, -RZ, RZ, 0.1171875, 0 ;  /* 0x2f800000ffe97435 */ /* 0x000fe200000001ff */
[----:B------:R-:W-:Y:S02]  /*16b0*/  ISETP.NE.U32.AND P2, PT, RZ, UR8, PT ;  /* 0x00000008ff007c0c */ /* 0x000fe4000bf45070 */
[----:B------:R-:W-:Y:S02]  /*16c0*/  I2FP.F32.U32 R40, R48 ;  /* 0x0000003000287245 */ /* 0x000fe40000201000 */
[----:B------:R-:W-:Y:S02]  /*16d0*/  ISETP.NE.AND.EX P2, PT, RZ, UR9, PT, P2 ;  /* 0x00000009ff007c0c */ /* 0x000fe4000bf45320 */
[----:B------:R-:W1:Y:S03]  /*16e0*/  LDC R232, c[0x0][0x294] ;  /* 0x0000a500ffe87b82 */ /* 0x000e660000000800 */
[----:B------:R-:W-:Y:S01]  /*16f0*/  FFMA.FTZ R41, R40, R233, 1.1641532182693481445e-10 ;  /* 0x2f00000028297423 */ /* 0x000fe200000100e9 */
[----:B-----5:R-:W-:-:S05]  /*1700*/  HADD2.F32 R40, -RZ, R36.H0_H0 ;  /* 0x20000024ff287230 */ /* 0x020fca0000004100 */
[----:B0-----:R-:W-:Y:S01]  /*1710*/  FMUL.FTZ R40, R40, R231 ;  /* 0x000000e728287220 */ /* 0x001fe20000410000 */
[----:B-1----:R-:W-:-:S04]  /*1720*/  FSETP.GTU.FTZ.AND P3, PT, R41, R232, PT ;  /* 0x000000e82900720b */ /* 0x002fc80003f7c000 */
        /* <DEDUP_REMOVED lines=8> */
.L_x_25366:
        /* <DEDUP_REMOVED lines=12> */
.L_x_25369:
[----:B------:R-:W-:-:S07]  /*1870*/  IMAD.MOV.U32 R47, RZ, RZ, R220 ;  /* 0x000000ffff2f7224 */ /* 0x000fce00078e00dc */
.L_x_25370:
[----:B------:R-:W-:Y:S05]  /*1880*/  BSYNC B1 ;  /* 0x0000000000017941 */ /* 0x000fea0003800000 */
.L_x_25368:
        /* <DEDUP_REMOVED lines=16> */
.L_x_25374:
[----:B------:R-:W-:Y:S05]  /*1990*/  BSYNC B2 ;  /* 0x0000000000027941 */ /* 0x000fea0003800000 */
.L_x_25373:
        /* <DEDUP_REMOVED lines=44> */
.L_x_25372:
[----:B------:R-:W-:Y:S05]  /*1c60*/  BSYNC B1 ;  /* 0x0000000000017941 */ /* 0x000fea0003800000 */
.L_x_25371:
[----:B------:R-:W-:Y:S01]  /*1c70*/  I2FP.F32.U32 R42, R47 ;  /* 0x0000002f002a7245 */ /* 0x000fe20000201000 */
[----:B------:R-:W-:-:S04]  /*1c80*/  HADD2.F32 R44, -RZ, R80.H0_H0 ;  /* 0x20000050ff2c7230 */ /* 0x000fc80000004100 */
[----:B------:R-:W-:Y:S01]  /*1c90*/  FFMA.FTZ R41, R42, R233, 1.1641532182693481445e-10 ;  /* 0x2f0000002a297423 */ /* 0x000fe200000100e9 */
[----:B------:R-:W-:-:S04]  /*1ca0*/  FMUL.FTZ R44, R44, R231 ;  /* 0x000000e72c2c7220 */ /* 0x000fc80000410000 */
[----:B------:R-:W-:-:S04]  /*1cb0*/  FSETP.GTU.FTZ.AND P3, PT, R41, R232, PT ;  /* 0x000000e82900720b */ /* 0x000fc80003f7c000 */
[----:B------:R-:W-:Y:S02]  /*1cc0*/  FSEL R41, R44, RZ, !P3 ;  /* 0x000000ff2c297208 */ /* 0x000fe40005800000 */
[----:B------:R-:W-:-:S03]  /*1cd0*/  SEL R213, RZ, 0x1, P3 ;  /* 0x00000001ffd57807 */ /* 0x000fc60001800000 */
[----:B------:R-:W-:-:S04]  /*1ce0*/  FADD.FTZ R76, R76, R41 ;  /* 0x000000294c4c7221 */ /* 0x000fc80000010000 */
[----:B------:R-:W-:-:S07]  /*1cf0*/  @P1 FADD.FTZ R76, R88, R76 ;  /* 0x0000004c584c1221 */ /* 0x000fce0000010000 */
.L_x_25367:
        /* <DEDUP_REMOVED lines=12> */
.L_x_25376:
[----:B------:R-:W-:-:S07]  /*1dc0*/  IMAD.MOV.U32 R47, RZ, RZ, R220 ;  /* 0x000000ffff2f7224 */ /* 0x000fce00078e00dc */
.L_x_25377:
[----:B------:R-:W-:Y:S05]  /*1dd0*/  BSYNC B1 ;  /* 0x0000000000017941 */ /* 0x000fea0003800000 */
.L_x_25375:
        /* <DEDUP_REMOVED lines=16> */
.L_x_25381:
[----:B------:R-:W-:Y:S05]  /*1ee0*/  BSYNC B2 ;  /* 0x0000000000027941 */ /* 0x000fea0003800000 */
.L_x_25380:
        /* <DEDUP_REMOVED lines=44> */
.L_x_25379:
[----:B------:R-:W-:Y:S05]  /*21b0*/  BSYNC B1 ;  /* 0x0000000000017941 */ /* 0x000fea0003800000 */
.L_x_25378:
        /* <DEDUP_REMOVED lines=13> */
.L_x_25382:
        /* <DEDUP_REMOVED lines=12> */
.L_x_25385:
[----:B------:R-:W-:-:S07]  /*2350*/  MOV R50, R220 ;  /* 0x000000dc00327202 */ /* 0x000fce0000000f00 */
.L_x_25386:
[----:B------:R-:W-:Y:S05]  /*2360*/  BSYNC B1 ;  /* 0x0000000000017941 */ /* 0x000fea0003800000 */
.L_x_25384:
        /* <DEDUP_REMOVED lines=16> */
.L_x_25390:
[----:B------:R-:W-:Y:S05]  /*2470*/  BSYNC B2 ;  /* 0x0000000000027941 */ /* 0x000fea0003800000 */
.L_x_25389:
        /* <DEDUP_REMOVED lines=44> */
.L_x_25388:
[----:B------:R-:W-:Y:S05]  /*2740*/  BSYNC B1 ;  /* 0x0000000000017941 */ /* 0x000fea0003800000 */
.L_x_25387:
[----:B------:R-:W-:Y:S01]  /*2750*/  I2FP.F32.U32 R40, R50 ;  /* 0x0000003200287245 */ /* 0x000fe20000201000 */
[----:B------:R-:W-:-:S04]  /*2760*/  HADD2.F32 R42, -RZ, R80.H1_H1 ;  /* 0x30000050ff2a7230 */ /* 0x000fc80000004100 */
[----:B------:R-:W-:Y:S01]  /*2770*/  FFMA.FTZ R41, R40, R233, 1.1641532182693481445e-10 ;  /* 0x2f00000028297423 */ /* 0x000fe200000100e9 */
[----:B------:R-:W-:-:S04]  /*2780*/  FMUL.FTZ R42, R42, R231 ;  /* 0x000000e72a2a7220 */ /* 0x000fc80000410000 */
[----:B------:R-:W-:-:S04]  /*2790*/  FSETP.GTU.FTZ.AND P3, PT, R41, R232, PT ;  /* 0x000000e82900720b */ /* 0x000fc80003f7c000 */
[----:B------:R-:W-:Y:S02]  /*27a0*/  FSEL R42, R42, RZ, !P3 ;  /* 0x000000ff2a2a7208 */ /* 0x000fe40005800000 */
[----:B------:R-:W-:-:S03]  /*27b0*/  SEL R212, RZ, 0x1, P3 ;  /* 0x00000001ffd47807 */ /* 0x000fc60001800000 */
[----:B------:R-:W-:-:S04]  /*27c0*/  FADD.FTZ R77, R77, R42 ;  /* 0x0000002a4d4d7221 */ /* 0x000fc80000010000 */
[----:B------:R-:W-:-:S07]  /*27d0*/  @P1 FADD.FTZ R77, R89, R77 ;  /* 0x0000004d594d1221 */ /* 0x000fce0000010000 */
.L_x_25383:
        /* <DEDUP_REMOVED lines=12> */
.L_x_25392:
[----:B------:R-:W-:-:S07]  /*28a0*/  MOV R50, R220 ;  /* 0x000000dc00327202 */ /* 0x000fce0000000f00 */
.L_x_25393:
[----:B------:R-:W-:Y:S05]  /*28b0*/  BSYNC B1 ;  /* 0x0000000000017941 */ /* 0x000fea0003800000 */
.L_x_25391:
        /* <DEDUP_REMOVED lines=16> */
.L_x_25397:
[----:B------:R-:W-:Y:S05]  /*29c0*/  BSYNC B2 ;  /* 0x0000000000027941 */ /* 0x000fea0003800000 */
.L_x_25396:
        /* <DEDUP_REMOVED lines=44> */
.L_x_25395:
[----:B------:R-:W-:Y:S05]  /*2c90*/  BSYNC B1 ;  /* 0x0000000000017941 */ /* 0x000fea0003800000 */
.L_x_25394:
[----:B------:R-:W-:-:S05]  /*2ca0*/  I2FP.F32.U32 R36, R50 ;  /* 0x0000003200247245 */ /* 0x000fca0000201000 */
[----:B------:R-:W-:Y:S01]  /*2cb0*/  FFMA.FTZ R41, R36, R233, 1.1641532182693481445e-10 ;  /* 0x2f00000024297423 */ /* 0x000fe200000100e9 */
[----:B------:R-:W-:-:S04]  /*2cc0*/  HADD2.F32 R36, -RZ, R37.H0_H0 ;  /* 0x20000025ff247230 */ /* 0x000fc80000004100 */
[----:B------:R-:W-:Y:S01]  /*2cd0*/  FSETP.GTU.FTZ.AND P3, PT, R41, R232, PT ;  /* 0x000000e82900720b */ /* 0x000fe20003f7c000 */
[----:B------:R-:W-:-:S03]  /*2ce0*/  FMUL.FTZ R36, R36, R231 ;  /* 0x000000e724247220 */ /* 0x000fc60000410000 */
        /* <DEDUP_REMOVED lines=8> */
.L_x_25398:
        /* <DEDUP_REMOVED lines=12> */
.L_x_25401:
[----:B------:R-:W-:-:S07]  /*2e30*/  IMAD.MOV.U32 R49, RZ, RZ, R220 ;  /* 0x000000ffff317224 */ /* 0x000fce00078e00dc */
.L_x_25402:
[----:B------:R-:W-:Y:S05]  /*2e40*/  BSYNC B1 ;  /* 0x0000000000017941 */ /* 0x000fea0003800000 */
.L_x_25400:
        /* <DEDUP_REMOVED lines=16> */
.L_x_25406:
[----:B------:R-:W-:Y:S05]  /*2f50*/  BSYNC B2 ;  /* 0x0000000000027941 */ /* 0x000fea0003800000 */
.L_x_25405:
        /* <DEDUP_REMOVED lines=44> */
.L_x_25404:
[----:B------:R-:W-:Y:S05]  /*3220*/  BSYNC B1 ;  /* 0x0000000000017941 */ /* 0x000fea0003800000 */
.L_x_25403:
        /* <DEDUP_REMOVED lines=9> */
.L_x_25399:
        /* <DEDUP_REMOVED lines=12> */
.L_x_25408:
[----:B------:R-:W-:-:S07]  /*3380*/  MOV R49, R220 ;  /* 0x000000dc00317202 */ /* 0x000fce0000000f00 */
.L_x_25409:
[----:B------:R-:W-:Y:S05]  /*3390*/  BSYNC B1 ;  /* 0x0000000000017941 */ /* 0x000fea0003800000 */
.L_x_25407:
        /* <DEDUP_REMOVED lines=16> */
.L_x_25413:
[----:B------:R-:W-:Y:S05]  /*34a0*/  BSYNC B2 ;  /* 0x0000000000027941 */ /* 0x000fea0003800000 */
.L_x_25412:
        /* <DEDUP_REMOVED lines=44> */
.L_x_25411:
[----:B------:R-:W-:Y:S05]  /*3770*/  BSYNC B1 ;  /* 0x0000000000017941 */ /* 0x000fea0003800000 */
.L_x_25410:
[----:B------:R-:W-:-:S05]  /*3780*/  I2FP.F32.U32 R36, R49 ;  /* 0x0000003100247245 */ /* 0x000fca0000201000 */
[----:B------:R-:W-:Y:S01]  /*3790*/  FFMA.FTZ R41, R36, R233, 1.1641532182693481445e-10 ;  /* 0x2f00000024297423 */ /* 0x000fe200000100e9 */
[----:B------:R-:W-:-:S04]  /*37a0*/  HADD2.F32 R36, -RZ, R37.H1_H1 ;  /* 0x30000025ff247230 */ /* 0x000fc80000004100 */
        /* <DEDUP_REMOVED lines=10> */
.L_x_25414:
        /* <DEDUP_REMOVED lines=12> */
.L_x_25417:
[----:B------:R-:W-:-:S07]  /*3910*/  IMAD.MOV.U32 R50, RZ, RZ, R220 ;  /* 0x000000ffff327224 */ /* 0x000fce00078e00dc */
.L_x_25418:
[----:B------:R-:W-:Y:S05]  /*3920*/  BSYNC B1 ;  /* 0x0000000000017941 */ /* 0x000fea0003800000 */
.L_x_25416:
        /* <DEDUP_REMOVED lines=16> */
.L_x_25422:
[----:B------:R-:W-:Y:S05]  /*3a30*/  BSYNC B2 ;  /* 0x0000000000027941 */ /* 0x000fea0003800000 */
.L_x_25421:
        /* <DEDUP_REMOVED lines=44> */
.L_x_25420:
[----:B------:R-:W-:Y:S05]  /*3d00*/  BSYNC B1 ;  /* 0x0000000000017941 */ /* 0x000fea0003800000 */
.L_x_25419:
        /* <DEDUP_REMOVED lines=9> */
.L_x_25415:
        /* <DEDUP_REMOVED lines=12> */
.L_x_25424:
[----:B------:R-:W-:-:S07]  /*3e60*/  MOV R50, R220 ;  /* 0x000000dc00327202 */ /* 0x000fce0000000f00 */
.L_x_25425:
[----:B------:R-:W-:Y:S05]  /*3e70*/  BSYNC B1 ;  /* 0x0000000000017941 */ /* 0x000fea0003800000 */
.L_x_25423:
        /* <DEDUP_REMOVED lines=16> */
.L_x_25429:
[----:B------:R-:W-:Y:S05]  /*3f80*/  BSYNC B2 ;  /* 0x0000000000027941 */ /* 0x000fea0003800000 */
.L_x_25428:
        /* <DEDUP_REMOVED lines=44> */
.L_x_25427:
[----:B------:R-:W-:Y:S05]  /*4250*/  BSYNC B1 ;  /* 0x0000000000017941 */ /* 0x000fea0003800000 */
.L_x_25426:
        /* <DEDUP_REMOVED lines=13> */
.L_x_25430:
        /* <DEDUP_REMOVED lines=12> */
.L_x_25433:
[----:B------:R-:W-:-:S07]  /*43f0*/  IMAD.MOV.U32 R51, RZ, RZ, R220 ;  /* 0x000000ffff337224 */ /* 0x000fce00078e00dc */
.L_x_25434:
[----:B------:R-:W-:Y:S05]  /*4400*/  BSYNC B1 ;  /* 0x0000000000017941 */ /* 0x000fea0003800000 */
.L_x_25432:
        /* <DEDUP_REMOVED lines=16> */
.L_x_25438:
[----:B------:R-:W-:Y:S05]  /*4510*/  BSYNC B2 ;  /* 0x0000000000027941 */ /* 0x000fea0003800000 */
.L_x_25437:
        /* <DEDUP_REMOVED lines=44> */
.L_x_25436:
[----:B------:R-:W-:Y:S05]  /*47e0*/  BSYNC B1 ;  /* 0x0000000000017941 */ /* 0x000fea0003800000 */
.L_x_25435:
        /* <DEDUP_REMOVED lines=9> */
.L_x_25431:
        /* <DEDUP_REMOVED lines=12> */
.L_x_25440:
[----:B------:R-:W-:-:S07]  /*4940*/  MOV R51, R220 ;  /* 0x000000dc00337202 */ /* 0x000fce0000000f00 */
.L_x_25441:
[----:B------:R-:W-:Y:S05]  /*4950*/  BSYNC B1 ;  /* 0x0000000000017941 */ /* 0x000fea0003800000 */
.L_x_25439:
        /* <DEDUP_REMOVED lines=16> */
.L_x_25445:
[----:B------:R-:W-:Y:S05]  /*4a60*/  BSYNC B2 ;  /* 0x0000000000027941 */ /* 0x000fea0003800000 */
.L_x_25444:
        /* <DEDUP_REMOVED lines=44> */
.L_x_25443:
[----:B------:R-:W-:Y:S05]  /*4d30*/  BSYNC B1 ;  /* 0x0000000000017941 */ /* 0x000fea0003800000 */
.L_x_25442:
        /* <DEDUP_REMOVED lines=12> */
.L_x_25446:
        /* <DEDUP_REMOVED lines=12> */
.L_x_25449:
[----:B------:R-:W-:-:S07]  /*4ec0*/  IMAD.MOV.U32 R38, RZ, RZ, R220 ;  /* 0x000000ffff267224 */ /* 0x000fce00078e00dc */
.L_x_25450:
[----:B------:R-:W-:Y:S05]  /*4ed0*/  BSYNC B1 ;  /* 0x0000000000017941 */ /* 0x000fea0003800000 */
.L_x_25448:
        /* <DEDUP_REMOVED lines=16> */
.L_x_25454:
[----:B------:R-:W-:Y:S05]  /*4fe0*/  BSYNC B2 ;  /* 0x0000000000027941 */ /* 0x000fea0003800000 */
.L_x_25453:
        /* <DEDUP_REMOVED lines=44> */
.L_x_25452:
[----:B------:R-:W-:Y:S05]  /*52b0*/  BSYNC B1 ;  /* 0x0000000000017941 */ /* 0x000fea0003800000 */
.L_x_25451:
        /* <DEDUP_REMOVED lines=9> */
.L_x_25447:
        /* <DEDUP_REMOVED lines=12> */
.L_x_25456:
[----:B------:R-:W-:-:S07]  /*5410*/  MOV R38, R220 ;  /* 0x000000dc00267202 */ /* 0x000fce0000000f00 */
.L_x_25457:
[----:B------:R-:W-:Y:S05]  /*5420*/  BSYNC B1 ;  /* 0x0000000000017941 */ /* 0x000fea0003800000 */
.L_x_25455:
        /* <DEDUP_REMOVED lines=16> */
.L_x_25461:
[----:B------:R-:W-:Y:S05]  /*5530*/  BSYNC B2 ;  /* 0x0000000000027941 */ /* 0x000fea0003800000 */
.L_x_25460:
        /* <DEDUP_REMOVED lines=44> */
.L_x_25459:
[----:B------:R-:W-:Y:S05]  /*5800*/  BSYNC B1 ;  /* 0x0000000000017941 */ /* 0x000fea0003800000 */
.L_x_25458:
        /* <DEDUP_REMOVED lines=12> */
.L_x_25462:
        /* <DEDUP_REMOVED lines=12> */
.L_x_25465:
[----:B------:R-:W-:-:S07]  /*5990*/  IMAD.MOV.U32 R38, RZ, RZ, R220 ;  /* 0x000000ffff267224 */ /* 0x000fce00078e00dc */
.L_x_25466:
[----:B------:R-:W-:Y:S05]  /*59a0*/  BSYNC B1 ;  /* 0x0000000000017941 */ /* 0x000fea0003800000 */
.L_x_25464:
        /* <DEDUP_REMOVED lines=16> */
.L_x_25470:
[----:B------:R-:W-:Y:S05]  /*5ab0*/  BSYNC B2 ;  /* 0x0000000000027941 */ /* 0x000fea0003800000 */
.L_x_25469:
        /* <DEDUP_REMOVED lines=44> */
.L_x_25468:
[----:B------:R-:W-:Y:S05]  /*5d80*/  BSYNC B1 ;  /* 0x0000000000017941 */ /* 0x000fea0003800000 */
.L_x_25467:
        /* <DEDUP_REMOVED lines=9> */
.L_x_25463:
        /* <DEDUP_REMOVED lines=12> */
.L_x_25472:
[----:B------:R-:W-:-:S07]  /*5ee0*/  MOV R38, R220 ;  /* 0x000000dc00267202 */ /* 0x000fce0000000f00 */
.L_x_25473:
[----:B------:R-:W-:Y:S05]  /*5ef0*/  BSYNC B1 ;  /* 0x0000000000017941 */ /* 0x000fea0003800000 */
.L_x_25471:
        /* <DEDUP_REMOVED lines=16> */
.L_x_25477:
[----:B------:R-:W-:Y:S05]  /*6000*/  BSYNC B2 ;  /* 0x0000000000027941 */ /* 0x000fea0003800000 */
.L_x_25476:
        /* <DEDUP_REMOVED lines=44> */
.L_x_25475:
[----:B------:R-:W-:Y:S05]  /*62d0*/  BSYNC B1 ;  /* 0x0000000000017941 */ /* 0x000fea0003800000 */
.L_x_25474:
        /* <DEDUP_REMOVED lines=12> */
.L_x_25478:
        /* <DEDUP_REMOVED lines=12> */
.L_x_25481:
[----:B------:R-:W-:-:S07]  /*6460*/  IMAD.MOV.U32 R44, RZ, RZ, R220 ;  /* 0x000000ffff2c7224 */ /* 0x000fce00078e00dc */
.L_x_25482:
[----:B------:R-:W-:Y:S05]  /*6470*/  BSYNC B1 ;  /* 0x0000000000017941 */ /* 0x000fea0003800000 */
.L_x_25480:
        /* <DEDUP_REMOVED lines=18> */
.L_x_25486:
[----:B------:R-:W-:Y:S05]  /*65a0*/  BSYNC B2 ;  /* 0x0000000000027941 */ /* 0x000fea0003800000 */
.L_x_25485:
        /* <DEDUP_REMOVED lines=44> */
.L_x_25484:
[----:B------:R-:W-:Y:S05]  /*6870*/  BSYNC B1 ;  /* 0x0000000000017941 */ /* 0x000fea0003800000 */
.L_x_25483:
        /* <DEDUP_REMOVED lines=9> */
.L_x_25479:
[----:B------:R-:W-:Y:S01]  /*6910*/  P2R R36, PR, RZ, 0x4 ;  /* 0x00000004ff247803 */ /* 0x000fe20000000000 */
[----:B------:R-:W0:Y:S01]  /*6920*/  @P0 LDC.64 R42, c[0x0][0x228] ;  /* 0x00008a00ff2a0b82 */ /* 0x000e220000000a00 */
[----:B------:R-:W-:Y:S01]  /*6930*/  ISETP.NE.AND P2, PT, R49, RZ, PT ;  /* 0x000000ff3100720c */ /* 0x000fe20003f45270 */
[----:B------:R-:W-:Y:S01]  /*6940*/  VIADD R226, R228, 0x20 ;  /* 0x00000020e4e27836 */ /* 0x000fe20000000000 */
[----:B------:R-:W-:Y:S02]  /*6950*/  ISETP.NE.AND P6, PT, R46, RZ, PT ;  /* 0x000000ff2e00720c */ /* 0x000fe40003fc5270 */
[----:B------:R-:W-:Y:S02]  /*6960*/  SEL R39, RZ, 0x1000000, P5 ;  /* 0x01000000ff277807 */ /* 0x000fe40002800000 */
[----:B------:R-:W-:Y:S01]  /*6970*/  SEL R37, RZ, 0x10000, P4 ;  /* 0x00010000ff257807 */ /* 0x000fe20002000000 */
[----:B------:R-:W1:Y:S01]  /*6980*/  @P1 LDC.64 R40, c[0x0][0x230] ;  /* 0x00008c00ff281b82 */ /* 0x000e620000000a00 */
[----:B------:R-:W-:-:S02]  /*6990*/  SEL R46, RZ, 0x100, P3 ;  /* 0x00000100ff2e7807 */ /* 0x000fc40001800000 */
[----:B------:R-:W-:Y:S02]  /*69a0*/  SEL R38, RZ, 0x1, P2 ;  /* 0x00000001ff267807 */ /* 0x000fe40001000000 */
[----:B------:R-:W-:Y:S02]  /*69b0*/  ISETP.NE.AND P4, PT, R47, RZ, PT ;  /* 0x000000ff2f00720c */ /* 0x000fe40003f85270 */
[----:B------:R-:W-:Y:S02]  /*69c0*/  ISETP.NE.AND P3, PT, R48, RZ, PT ;  /* 0x000000ff3000720c */ /* 0x000fe40003f65270 */
[----:B------:R-:W-:Y:S02]  /*69d0*/  ISETP.NE.AND P5, PT, R50, RZ, PT ;  /* 0x000000ff3200720c */ /* 0x000fe40003fa5270 */
[----:B------:R-:W-:Y:S02]  /*69e0*/  ISETP.NE.AND P2, PT, R36, RZ, PT ;  /* 0x000000ff2400720c */ /* 0x000fe40003f45270 */
[----:B------:R-:W-:Y:S01]  /*69f0*/  LOP3.LUT R46, R46, R39, R37, 0xfe, !PT ;  /* 0x000000272e2e7212 */ /* 0x000fe200078efe25 */
[----:B------:R-:W-:Y:S01]  /*6a00*/  IMAD.WIDE.U32 R38, R38, 0x1000000, RZ ;  /* 0x0100000026267825 */ /* 0x000fe200078e00ff */
[----:B------:R-:W-:-:S02]  /*6a10*/  SEL R36, RZ, 0x1, P3 ;  /* 0x00000001ff247807 */ /* 0x000fc40001800000 */
[----:B------:R-:W-:Y:S01]  /*6a20*/  SEL R44, RZ, 0x1, P4 ;  /* 0x00000001ff2c7807 */ /* 0x000fe20002000000 */
[----:B0-----:R-:W-:Y:S01]  /*6a30*/  @P0 IMAD.WIDE.U32 R42, R226, 0x10, R42 ;  /* 0x00000010e22a0825 */ /* 0x001fe200078e002a */
[----:B------:R-:W-:Y:S02]  /*6a40*/  SEL R47, RZ, 0x1, P5 ;  /* 0x00000001ff2f7807 */ /* 0x000fe40002800000 */
[----:B------:R-:W-:Y:S01]  /*6a50*/  SHF.L.U32 R50, R228, 0x3, RZ ;  /* 0x00000003e4327819 */ /* 0x000fe200000006ff */
[----:B------:R-:W-:Y:S01]  /*6a60*/  IMAD.WIDE.U32 R36, R36, 0x10000, RZ ;  /* 0x0001000024247825 */ /* 0x000fe200078e00ff */
[----:B------:R-:W-:Y:S02]  /*6a70*/  LOP3.LUT R39, R39, R46, R47, 0xfe, !PT ;  /* 0x0000002e27277212 */ /* 0x000fe400078efe2f */
[----:B------:R-:W-:Y:S01]  /*6a80*/  LEA R46, P3, R228, UR12, 0x5 ;  /* 0x0000000ce42e7c11 */ /* 0x000fe2000f8628ff */
[----:B------:R-:W-:Y:S01]  /*6a90*/  IMAD.WIDE.U32 R44, R44, 0x100, RZ ;  /* 0x000001002c2c7825 */ /* 0x000fe200078e00ff */
[----:B------:R-:W-:-:S02]  /*6aa0*/  SHF.R.U32.HI R52, RZ, 0x1d, R228 ;  /* 0x0000001dff347819 */ /* 0x000fc400000116e4 */
[----:B------:R-:W-:Y:S01]  /*6ab0*/  LEA.HI.X R47, R228, UR13, RZ, 0x5, P3 ;  /* 0x0000000de42f7c11 */ /* 0x000fe200098f2cff */
[----:B-1----:R-:W-:Y:S01]  /*6ac0*/  @P1 IMAD.WIDE.U32 R40, R226, 0x20, R40 ;  /* 0x00000020e2281825 */ /* 0x002fe200078e0028 */
[----:B------:R-:W-:Y:S02]  /*6ad0*/  LOP3.LUT R38, R44, R38, R36, 0xfe, !PT ;  /* 0x000000262c267212 */ /* 0x000fe400078efe24 */
[----:B------:R-:W-:Y:S01]  /*6ae0*/  LOP3.LUT R45, R45, R39, R37, 0xfe, !PT ;  /* 0x000000272d2d7212 */ /* 0x000fe200078efe25 */
[----:B------:R0:W-:Y:S01]  /*6af0*/  STG.E.128 desc[UR4][R46.64], R76 ;  /* 0x0000004c2e007986 */ /* 0x0001e2000c101d04 */
[----:B------:R-:W-:Y:S02]  /*6b00*/  SEL R39, RZ, 0x1, P6 ;  /* 0x00000001ff277807 */ /* 0x000fe40003000000 */
[----:B------:R-:W-:Y:S01]  /*6b10*/  IADD3 R36, P3, R50, UR14, RZ ;  /* 0x0000000e32247c10 */ /* 0x000fe2000ff7e0ff */
[----:B------:R0:W-:Y:S01]  /*6b20*/  STG.E.128 desc[UR4][R46.64+0x10], R72 ;  /* 0x000010482e007986 */ /* 0x0001e2000c101d04 */
[----:B------:R-:W-:Y:S01]  /*6b30*/  LOP3.LUT R44, R38, R39, RZ, 0xfc, !PT ;  /* 0x00000027262c7212 */ /* 0x000fe200078efcff */
[----:B------:R-:W-:Y:S01]  /*6b40*/  IMAD.WIDE.U32 R38, R226, 0x10, R140 ;  /* 0x00000010e2267825 */ /* 0x000fe200078e008c */
        /* <DEDUP_REMOVED lines=14> */
[----:B------:R-:W-:Y:S02]  /*6c30*/  LOP3.LUT R37, R36, 0xff, R209, 0xf8, !PT ;  /* 0x000000ff24257812 */ /* 0x000fe400078ef8d1 */
[----:B------:R-:W-:Y:S01]  /*6c40*/  IADD3 R36, P3, R50, UR16, RZ ;  /* 0x0000001032247c10 */ /* 0x000fe2000ff7e0ff */
[----:B------:R-:W-:Y:S01]  /*6c50*/  IMAD.WIDE.U32 R44, R44, 0x100, RZ ;  /* 0x000001002c2c7825 */ /* 0x000fe200078e00ff */
[----:B------:R-:W-:Y:S02]  /*6c60*/  LOP3.LUT R47, R47, R37, R49, 0xfe, !PT ;  /* 0x000000252f2f7212 */ /* 0x000fe400078efe31 */
[----:B------:R-:W-:Y:S02]  /*6c70*/  IADD3.X R37, R52, UR17, RZ, P3, !PT ;  /* 0x0000001134257c10 */ /* 0x000fe40009ffe4ff */
[----:B------:R-:W-:Y:S02]  /*6c80*/  LOP3.LUT R44, R44, R48, R46, 0xfe, !PT ;  /* 0x000000302c2c7212 */ /* 0x000fe400078efe2e */
[----:B------:R-:W-:-:S02]  /*6c90*/  LOP3.LUT R45, R47, R45, RZ, 0xfc, !PT ;  /* 0x0000002d2f2d7212 */ /* 0x000fc400078efcff */
[----:B------:R-:W-:-:S05]  /*6ca0*/  LOP3.LUT R44, R44, 0xff, R213, 0xf8, !PT ;  /* 0x000000ff2c2c7812 */ /* 0x000fca00078ef8d5 */
[----:B------:R1:W-:Y:S02]  /*6cb0*/  STG.E.64 desc[UR4][R36.64], R44 ;  /* 0x0000002c24007986 */ /* 0x0003e4000c101b04 */
.L_x_25487:
        /* <DEDUP_REMOVED lines=16> */
.L_x_25489:
[----:B------:R-:W-:-:S07]  /*6dc0*/  IMAD.MOV.U32 R48, RZ, RZ, R220 ;  /* 0x000000ffff307224 */ /* 0x000fce00078e00dc */
.L_x_25490:
[----:B------:R-:W-:Y:S05]  /*6dd0*/  BSYNC B1 ;  /* 0x0000000000017941 */ /* 0x000fea0003800000 */
.L_x_25488:
        /* <DEDUP_REMOVED lines=16> */
.L_x_25494:
[----:B------:R-:W-:Y:S05]  /*6ee0*/  BSYNC B2 ;  /* 0x0000000000027941 */ /* 0x000fea0003800000 */
.L_x_25493:
        /* <DEDUP_REMOVED lines=44> */
.L_x_25492:
[----:B------:R-:W-:Y:S05]  /*71b0*/  BSYNC B1 ;  /* 0x0000000000017941 */ /* 0x000fea0003800000 */
.L_x_25491:
[----:B------:R-:W-:-:S05]  /*71c0*/  I2FP.F32.U32 R40, R48 ;  /* 0x0000003000287245 */ /* 0x000fca0000201000 */
[----:B------:R-:W-:Y:S01]  /*71d0*/  FFMA.FTZ R41, R40, R233, 1.1641532182693481445e-10 ;  /* 0x2f00000028297423 */ /* 0x000fe200000100e9 */
[----:B-----5:R-:W-:-:S04]  /*71e0*/  HADD2.F32 R40, -RZ, R36.H0_H0 ;  /* 0x20000024ff287230 */ /* 0x020fc80000004100 */
[----:B------:R-:W-:Y:S01]  /*71f0*/  FSETP.GTU.FTZ.AND P3, PT, R41, R232, PT ;  /* 0x000000e82900720b */ /* 0x000fe20003f7c000 */
[----:B------:R-:W-:-:S03]  /*7200*/  FMUL.FTZ R40, R40, R231 ;  /* 0x000000e728287220 */ /* 0x000fc60000410000 */
        /* <DEDUP_REMOVED lines=8> */
.L_x_25495:
        /* <DEDUP_REMOVED lines=12> */
.L_x_25498:
[----:B------:R-:W-:-:S07]  /*7350*/  MOV R47, R220 ;  /* 0x000000dc002f7202 */ /* 0x000fce0000000f00 */
.L_x_25499:
[----:B------:R-:W-:Y:S05]  /*7360*/  BSYNC B1 ;  /* 0x0000000000017941 */ /* 0x000fea0003800000 */
.L_x_25497:
        /* <DEDUP_REMOVED lines=16> */
.L_x_25503:
[----:B------:R-:W-:Y:S05]  /*7470*/  BSYNC B2 ;  /* 0x0000000000027941 */ /* 0x000fea0003800000 */
.L_x_25502:
        /* <DEDUP_REMOVED lines=44> */
.L_x_25501:
[----:B------:R-:W-:Y:S05]  /*7740*/  BSYNC B1 ;  /* 0x0000000000017941 */ /* 0x000fea0003800000 */
.L_x_25500:
        /* <DEDUP_REMOVED lines=9> */
.L_x_25496:
        /* <DEDUP_REMOVED lines=12> */
.L_x_25505:
[----:B------:R-:W-:-:S07]  /*78a0*/  IMAD.MOV.U32 R47, RZ, RZ, R220 ;  /* 0x000000ffff2f7224 */ /* 0x000fce00078e00dc */
.L_x_25506:
[----:B------:R-:W-:Y:S05]  /*78b0*/  BSYNC B1 ;  /* 0x0000000000017941 */ /* 0x000fea0003800000 */
.L_x_25504:
        /* <DEDUP_REMOVED lines=16> */
.L_x_25510:
[----:B------:R-:W-:Y:S05]  /*79c0*/  BSYNC B2 ;  /* 0x0000000000027941 */ /* 0x000fea0003800000 */
.L_x_25509:
        /* <DEDUP_REMOVED lines=44> */
.L_x_25508:
[----:B------:R-:W-:Y:S05]  /*7c90*/  BSYNC B1 ;  /* 0x0000000000017941 */ /* 0x000fea0003800000 */
.L_x_25507:
        /* <DEDUP_REMOVED lines=13> */
.L_x_25511:
        /* <DEDUP_REMOVED lines=12> */
.L_x_25514:
[----:B------:R-:W-:-:S07]  /*7e30*/  MOV R36, R220 ;  /* 0x000000dc00247202 */ /* 0x000fce0000000f00 */
.L_x_25515:
[----:B------:R-:W-:Y:S05]  /*7e40*/  BSYNC B1 ;  /* 0x0000000000017941 */ /* 0x000fea0003800000 */
.L_x_25513:
        /* <DEDUP_REMOVED lines=16> */
.L_x_25519:
[----:B------:R-:W-:Y:S05]  /*7f50*/  BSYNC B2 ;  /* 0x0000000000027941 */ /* 0x000fea0003800000 */
.L_x_25518:
        /* <DEDUP_REMOVED lines=44> */
.L_x_25517:
[----:B------:R-:W-:Y:S05]  /*8220*/  BSYNC B1 ;  /* 0x0000000000017941 */ /* 0x000fea0003800000 */
.L_x_25516:
        /* <DEDUP_REMOVED lines=9> */
.L_x_25512:
        /* <DEDUP_REMOVED lines=12> */
.L_x_25521:
[----:B------:R-:W-:-:S07]  /*8380*/  IMAD.MOV.U32 R36, RZ, RZ, R220 ;  /* 0x000000ffff247224 */ /* 0x000fce00078e00dc */
.L_x_25522:
[----:B------:R-:W-:Y:S05]  /*8390*/  BSYNC B1 ;  /* 0x0000000000017941 */ /* 0x000fea0003800000 */
.L_x_25520:
        /* <DEDUP_REMOVED lines=16> */
.L_x_25526:
[----:B------:R-:W-:Y:S05]  /*84a0*/  BSYNC B2 ;  /* 0x0000000000027941 */ /* 0x000fea0003800000 */
.L_x_25525:
        /* <DEDUP_REMOVED lines=44> */
.L_x_25524:
[----:B------:R-:W-:Y:S05]  /*8770*/  BSYNC B1 ;  /* 0x0000000000017941 */ /* 0x000fea0003800000 */
.L_x_25523:
        /* <DEDUP_REMOVED lines=13> */
.L_x_25527:
        /* <DEDUP_REMOVED lines=12> */
.L_x_25530:
[----:B------:R-:W-:-:S07]  /*8910*/  MOV R36, R220 ;  /* 0x000000dc00247202 */ /* 0x000fce0000000f00 */
.L_x_25531:
[----:B------:R-:W-:Y:S05]  /*8920*/  BSYNC B1 ;  /* 0x0000000000017941 */ /* 0x000fea0003800000 */
.L_x_25529:
        /* <DEDUP_REMOVED lines=16> */
.L_x_25535:
[----:B------:R-:W-:Y:S05]  /*8a30*/  BSYNC B2 ;  /* 0x0000000000027941 */ /* 0x000fea0003800000 */
.L_x_25534:
        /* <DEDUP_REMOVED lines=44> */
.L_x_25533:
[----:B------:R-:W-:Y:S05]  /*8d00*/  BSYNC B1 ;  /* 0x0000000000017941 */ /* 0x000fea0003800000 */
.L_x_25532:
        /* <DEDUP_REMOVED lines=9> */
.L_x_25528:
        /* <DEDUP_REMOVED lines=12> */
.L_x_25537:
[----:B------:R-:W-:-:S07]  /*8e60*/  IMAD.MOV.U32 R36, RZ, RZ, R220 ;  /* 0x000000ffff247224 */ /* 0x000fce00078e00dc */
.L_x_25538:
[----:B------:R-:W-:Y:S05]  /*8e70*/  BSYNC B1 ;  /* 0x0000000000017941 */ /* 0x000fea0003800000 */
.L_x_25536:
        /* <DEDUP_REMOVED lines=16> */
.L_x_25542:
[----:B------:R-:W-:Y:S05]  /*8f80*/  BSYNC B2 ;  /* 0x0000000000027941 */ /* 0x000fea0003800000 */
.L_x_25541:
        /* <DEDUP_REMOVED lines=44> */
.L_x_25540:
[----:B------:R-:W-:Y:S05]  /*9250*/  BSYNC B1 ;  /* 0x0000000000017941 */ /* 0x000fea0003800000 */
.L_x_25539:
        /* <DEDUP_REMOVED lines=13> */
.L_x_25543:
        /* <DEDUP_REMOVED lines=12> */
.L_x_25546:
[----:B------:R-:W-:-:S07]  /*93f0*/  MOV R50, R220 ;  /* 0x000000dc00327202 */ /* 0x000fce0000000f00 */
.L_x_25547:
[----:B------:R-:W-:Y:S05]  /*9400*/  BSYNC B1 ;  /* 0x0000000000017941 */ /* 0x000fea0003800000 */
.L_x_25545:
        /* <DEDUP_REMOVED lines=16> */
.L_x_25551:
[----:B------:R-:W-:Y:S05]  /*9510*/  BSYNC B2 ;  /* 0x0000000000027941 */ /* 0x000fea0003800000 */
.L_x_25550:
        /* <DEDUP_REMOVED lines=44> */
.L_x_25549:
[----:B------:R-:W-:Y:S05]  /*97e0*/  BSYNC B1 ;  /* 0x0000000000017941 */ /* 0x000fea0003800000 */
.L_x_25548:
        /* <DEDUP_REMOVED lines=9> */
.L_x_25544:
        /* <DEDUP_REMOVED lines=12> */
.L_x_25553:
[----:B------:R-:W-:-:S07]  /*9940*/  IMAD.MOV.U32 R50, RZ, RZ, R220 ;  /* 0x000000ffff327224 */ /* 0x000fce00078e00dc */
.L_x_25554:
[----:B------:R-:W-:Y:S05]  /*9950*/  BSYNC B1 ;  /* 0x0000000000017941 */ /* 0x000fea0003800000 */
.L_x_25552:
        /* <DEDUP_REMOVED lines=16> */
.L_x_25558:
[----:B------:R-:W-:Y:S05]  /*9a60*/  BSYNC B2 ;  /* 0x0000000000027941 */ /* 0x000fea0003800000 */
.L_x_25557:
        /* <DEDUP_REMOVED lines=44> */
.L_x_25556:
[----:B------:R-:W-:Y:S05]  /*9d30*/  BSYNC B1 ;  /* 0x0000000000017941 */ /* 0x000fea0003800000 */
.L_x_25555:
        /* <DEDUP_REMOVED lines=13> */
.L_x_25559:
        /* <DEDUP_REMOVED lines=12> */
.L_x_25562:
[----:B------:R-:W-:-:S07]  /*9ed0*/  MOV R51, R220 ;  /* 0x000000dc00337202 */ /* 0x000fce0000000f00 */
.L_x_25563:
[----:B------:R-:W-:Y:S05]  /*9ee0*/  BSYNC B1 ;  /* 0x0000000000017941 */ /* 0x000fea0003800000 */
.L_x_25561:
        /* <DEDUP_REMOVED lines=16> */
.L_x_25567:
[----:B------:R-:W-:Y:S05]  /*9ff0*/  BSYNC B2 ;  /* 0x0000000000027941 */ /* 0x000fea0003800000 */
.L_x_25566:
        /* <DEDUP_REMOVED lines=44> */
.L_x_25565:
[----:B------:R-:W-:Y:S05]  /*a2c0*/  BSYNC B1 ;  /* 0x0000000000017941 */ /* 0x000fea0003800000 */
.L_x_25564:
        /* <DEDUP_REMOVED lines=9> */
.L_x_25560:
        /* <DEDUP_REMOVED lines=12> */
.L_x_25569:
[----:B------:R-:W-:-:S07]  /*a420*/  IMAD.MOV.U32 R51, RZ, RZ, R220 ;  /* 0x000000ffff337224 */ /* 0x000fce00078e00dc */
.L_x_25570:
[----:B------:R-:W-:Y:S05]  /*a430*/  BSYNC B1 ;  /* 0x0000000000017941 */ /* 0x000fea0003800000 */
.L_x_25568:
        /* <DEDUP_REMOVED lines=16> */
.L_x_25574:
[----:B------:R-:W-:Y:S05]  /*a540*/  BSYNC B2 ;  /* 0x0000000000027941 */ /* 0x000fea0003800000 */
.L_x_25573:
        /* <DEDUP_REMOVED lines=44> */
.L_x_25572:
[----:B------:R-:W-:Y:S05]  /*a810*/  BSYNC B1 ;  /* 0x0000000000017941 */ /* 0x000fea0003800000 */
.L_x_25571:
        /* <DEDUP_REMOVED lines=12> */
.L_x_25575:
        /* <DEDUP_REMOVED lines=12> */
.L_x_25578:
[----:B------:R-:W-:-:S07]  /*a9a0*/  MOV R38, R220 ;  /* 0x000000dc00267202 */ /* 0x000fce0000000f00 */
.L_x_25579:
[----:B------:R-:W-:Y:S05]  /*a9b0*/  BSYNC B1 ;  /* 0x0000000000017941 */ /* 0x000fea0003800000 */
.L_x_25577:
        /* <DEDUP_REMOVED lines=16> */
.L_x_25583:
[----:B------:R-:W-:Y:S05]  /*aac0*/  BSYNC B2 ;  /* 0x0000000000027941 */ /* 0x000fea0003800000 */
.L_x_25582:
        /* <DEDUP_REMOVED lines=44> */
.L_x_25581:
[----:B------:R-:W-:Y:S05]  /*ad90*/  BSYNC B1 ;  /* 0x0000000000017941 */ /* 0x000fea0003800000 */
.L_x_25580:
        /* <DEDUP_REMOVED lines=9> */
.L_x_25576:
        /* <DEDUP_REMOVED lines=12> */
.L_x_25585:
[----:B------:R-:W-:-:S07]  /*aef0*/  IMAD.MOV.U32 R38, RZ, RZ, R220 ;  /* 0x000000ffff267224 */ /* 0x000fce00078e00dc */
.L_x_25586:
[----:B------:R-:W-:Y:S05]  /*af00*/  BSYNC B1 ;  /* 0x0000000000017941 */ /* 0x000fea0003800000 */
.L_x_25584:
        /* <DEDUP_REMOVED lines=16> */
.L_x_25590:
[----:B------:R-:W-:Y:S05]  /*b010*/  BSYNC B2 ;  /* 0x0000000000027941 */ /* 0x000fea0003800000 */
.L_x_25589:
        /* <DEDUP_REMOVED lines=44> */
.L_x_25588:
[----:B------:R-:W-:Y:S05]  /*b2e0*/  BSYNC B1 ;  /* 0x0000000000017941 */ /* 0x000fea0003800000 */
.L_x_25587:
        /* <DEDUP_REMOVED lines=12> */
.L_x_25591:
        /* <DEDUP_REMOVED lines=12> */
.L_x_25594:
[----:B------:R-:W-:-:S07]  /*b470*/  MOV R38, R220 ;  /* 0x000000dc00267202 */ /* 0x000fce0000000f00 */
.L_x_25595:
[----:B------:R-:W-:Y:S05]  /*b480*/  BSYNC B1 ;  /* 0x0000000000017941 */ /* 0x000fea0003800000 */
.L_x_25593:
        /* <DEDUP_REMOVED lines=16> */
.L_x_25599:
[----:B------:R-:W-:Y:S05]  /*b590*/  BSYNC B2 ;  /* 0x0000000000027941 */ /* 0x000fea0003800000 */
.L_x_25598:
        /* <DEDUP_REMOVED lines=44> */
.L_x_25597:
[----:B------:R-:W-:Y:S05]  /*b860*/  BSYNC B1 ;  /* 0x0000000000017941 */ /* 0x000fea0003800000 */
.L_x_25596:
        /* <DEDUP_REMOVED lines=9> */
.L_x_25592:
        /* <DEDUP_REMOVED lines=12> */
.L_x_25601:
[----:B------:R-:W-:-:S07]  /*b9c0*/  IMAD.MOV.U32 R38, RZ, RZ, R220 ;  /* 0x000000ffff267224 */ /* 0x000fce00078e00dc */
.L_x_25602:
[----:B------:R-:W-:Y:S05]  /*b9d0*/  BSYNC B1 ;  /* 0x0000000000017941 */ /* 0x000fea0003800000 */
.L_x_25600:
        /* <DEDUP_REMOVED lines=16> */
.L_x_25606:
[----:B------:R-:W-:Y:S05]  /*bae0*/  BSYNC B2 ;  /* 0x0000000000027941 */ /* 0x000fea0003800000 */
.L_x_25605:
        /* <DEDUP_REMOVED lines=44> */
.L_x_25604:
[----:B------:R-:W-:Y:S05]  /*bdb0*/  BSYNC B1 ;  /* 0x0000000000017941 */ /* 0x000fea0003800000 */
.L_x_25603:
        /* <DEDUP_REMOVED lines=12> */
.L_x_25607:
        /* <DEDUP_REMOVED lines=12> */
.L_x_25610:
[----:B------:R-:W-:-:S07]  /*bf40*/  MOV R44, R220 ;  /* 0x000000dc002c7202 */ /* 0x000fce0000000f00 */
.L_x_25611:
[----:B------:R-:W-:Y:S05]  /*bf50*/  BSYNC B1 ;  /* 0x0000000000017941 */ /* 0x000fea0003800000 */
.L_x_25609:
        /* <DEDUP_REMOVED lines=18> */
.L_x_25615:
[----:B------:R-:W-:Y:S05]  /*c080*/  BSYNC B2 ;  /* 0x0000000000027941 */ /* 0x000fea0003800000 */
.L_x_25614:
        /* <DEDUP_REMOVED lines=44> */
.L_x_25613:
[----:B------:R-:W-:Y:S05]  /*c350*/  BSYNC B1 ;  /* 0x0000000000017941 */ /* 0x000fea0003800000 */
.L_x_25612:
        /* <DEDUP_REMOVED lines=9> */
.L_x_25608:
        /* <DEDUP_REMOVED lines=12> */
[----:B------:R-:W-:Y:S01]  /*c4b0*/  SEL R39, RZ, 0x1000000, P5 ;  /* 0x01000000ff277807 */ /* 0x000fe20002800000 */
[----:B------:R-:W-:Y:S01]  /*c4c0*/  IMAD.WIDE.U32 R40, R40, 0x1000000, RZ ;  /* 0x0100000028287825 */ /* 0x000fe200078e00ff */
[----:B------:R-:W-:Y:S02]  /*c4d0*/  SEL R38, RZ, 0x1, P3 ;  /* 0x00000001ff267807 */ /* 0x000fe40001800000 */
[----:B------:R-:W-:Y:S02]  /*c4e0*/  SEL R36, RZ, 0x1, P4 ;  /* 0x00000001ff247807 */ /* 0x000fe40002000000 */
[----:B------:R-:W-:-:S02]  /*c4f0*/  ISETP.NE.AND P5, PT, R50, RZ, PT ;  /* 0x000000ff3200720c */ /* 0x000fc40003fa5270 */
[----:B------:R-:W-:Y:S01]  /*c500*/  LOP3.LUT R42, R42, R39, R37, 0xfe, !PT ;  /* 0x000000272a2a7212 */ /* 0x000fe200078efe25 */
[----:B------:R-:W-:Y:S01]  /*c510*/  IMAD.WIDE.U32 R38, R38, 0x10000, RZ ;  /* 0x0001000026267825 */ /* 0x000fe200078e00ff */
[----:B------:R-:W-:Y:S02]  /*c520*/  SEL R49, RZ, 0x1, P5 ;  /* 0x00000001ff317807 */ /* 0x000fe40002800000 */
[----:B------:R-:W-:Y:S01]  /*c530*/  ISETP.NE.AND P6, PT, R46, RZ, PT ;  /* 0x000000ff2e00720c */ /* 0x000fe20003fc5270 */
[----:B------:R-:W-:Y:S01]  /*c540*/  IMAD.WIDE.U32 R36, R36, 0x100, RZ ;  /* 0x0000010024247825 */ /* 0x000fe200078e00ff */
[----:B------:R-:W-:Y:S01]  /*c550*/  LOP3.LUT R49, R41, R42, R49, 0xfe, !PT ;  /* 0x0000002a29317212 */ /* 0x000fe200078efe31 */
[----:B------:R-:W3:Y:S01]  /*c560*/  @P0 LDC.64 R46, c[0x0][0x228] ;  /* 0x00008a00ff2e0b82 */ /* 0x000ee20000000a00 */
[----:B------:R-:W-:Y:S02]  /*c570*/  SEL R43, RZ, 0x1, P6 ;  /* 0x00000001ff2b7807 */ /* 0x000fe40003000000 */
[----:B------:R-:W-:Y:S01]  /*c580*/  LOP3.LUT R36, R36, R40, R38, 0xfe, !PT ;  /* 0x0000002824247212 */ /* 0x000fe200078efe26 */
[----:B0-----:R-:W-:Y:S01]  /*c590*/  IMAD.WIDE.U32 R40, R226, 0x20, R236 ;  /* 0x00000020e2287825 */ /* 0x001fe200078e00ec */
[----:B------:R-:W-:-:S02]  /*c5a0*/  LOP3.LUT R37, R37, R49, R39, 0xfe, !PT ;  /* 0x0000003125257212 */ /* 0x000fc400078efe27 */
        /* <DEDUP_REMOVED lines=29> */
.L_x_25616:
        /* <DEDUP_REMOVED lines=16> */
.L_x_25618:
[----:B------:R-:W-:-:S07]  /*c880*/  IMAD.MOV.U32 R48, RZ, RZ, R220 ;  /* 0x000000ffff307224 */ /* 0x000fce00078e00dc */
.L_x_25619:
[----:B------:R-:W-:Y:S05]  /*c890*/  BSYNC B1 ;  /* 0x0000000000017941 */ /* 0x000fea0003800000 */
.L_x_25617:
        /* <DEDUP_REMOVED lines=16> */
.L_x_25623:
[----:B------:R-:W-:Y:S05]  /*c9a0*/  BSYNC B2 ;  /* 0x0000000000027941 */ /* 0x000fea0003800000 */
.L_x_25622:
        /* <DEDUP_REMOVED lines=44> */
.L_x_25621:
[----:B------:R-:W-:Y:S05]  /*cc70*/  BSYNC B1 ;  /* 0x0000000000017941 */ /* 0x000fea0003800000 */
.L_x_25620:
        /* <DEDUP_REMOVED lines=14> */
.L_x_25624:
        /* <DEDUP_REMOVED lines=12> */
.L_x_25627:
[----:B------:R-:W-:-:S07]  /*ce20*/  MOV R48, R220 ;  /* 0x000000dc00307202 */ /* 0x000fce0000000f00 */
.L_x_25628:
[----:B------:R-:W-:Y:S05]  /*ce30*/  BSYNC B1 ;  /* 0x0000000000017941 */ /* 0x000fea0003800000 */
.L_x_25626:
        /* <DEDUP_REMOVED lines=16> */
.L_x_25632:
[----:B------:R-:W-:Y:S05]  /*cf40*/  BSYNC B2 ;  /* 0x0000000000027941 */ /* 0x000fea0003800000 */
.L_x_25631:
        /* <DEDUP_REMOVED lines=44> */
.L_x_25630:
[----:B------:R-:W-:Y:S05]  /*d210*/  BSYNC B1 ;  /* 0x0000000000017941 */ /* 0x000fea0003800000 */
.L_x_25629:
        /* <DEDUP_REMOVED lines=9> */
.L_x_25625:
        /* <DEDUP_REMOVED lines=12> */
.L_x_25634:
[----:B------:R-:W-:-:S07]  /*d370*/  IMAD.MOV.U32 R48, RZ, RZ, R220 ;  /* 0x000000ffff307224 */ /* 0x000fce00078e00dc */
.L_x_25635:
[----:B------:R-:W-:Y:S05]  /*d380*/  BSYNC B1 ;  /* 0x0000000000017941 */ /* 0x000fea0003800000 */
.L_x_25633:
        /* <DEDUP_REMOVED lines=16> */
.L_x_25639:
[----:B------:R-:W-:Y:S05]  /*d490*/  BSYNC B2 ;  /* 0x0000000000027941 */ /* 0x000fea0003800000 */
.L_x_25638:
        /* <DEDUP_REMOVED lines=44> */
.L_x_25637:
[----:B------:R-:W-:Y:S05]  /*d760*/  BSYNC B1 ;  /* 0x0000000000017941 */ /* 0x000fea0003800000 */
.L_x_25636:
        /* <DEDUP_REMOVED lines=13> */
.L_x_25640:
        /* <DEDUP_REMOVED lines=12> */
.L_x_25643:
[----:B------:R-:W-:-:S07]  /*d900*/  MOV R36, R220 ;  /* 0x000000dc00247202 */ /* 0x000fce0000000f00 */
.L_x_25644:
[----:B------:R-:W-:Y:S05]  /*d910*/  BSYNC B1 ;  /* 0x0000000000017941 */ /* 0x000fea0003800000 */
.L_x_25642:
        /* <DEDUP_REMOVED lines=16> */
.L_x_25648:
[----:B------:R-:W-:Y:S05]  /*da20*/  BSYNC B2 ;  /* 0x0000000000027941 */ /* 0x000fea0003800000 */
.L_x_25647:
        /* <DEDUP_REMOVED lines=44> */
.L_x_25646:
[----:B------:R-:W-:Y:S05]  /*dcf0*/  BSYNC B1 ;  /* 0x0000000000017941 */ /* 0x000fea0003800000 */
.L_x_25645:
        /* <DEDUP_REMOVED lines=9> */
.L_x_25641:
        /* <DEDUP_REMOVED lines=12> */
.L_x_25650:
[----:B------:R-:W-:-:S07]  /*de50*/  IMAD.MOV.U32 R36, RZ, RZ, R220 ;  /* 0x000000ffff247224 */ /* 0x000fce00078e00dc */
.L_x_25651:
[----:B------:R-:W-:Y:S05]  /*de60*/  BSYNC B1 ;  /* 0x0000000000017941 */ /* 0x000fea0003800000 */
.L_x_25649:
        /* <DEDUP_REMOVED lines=16> */
.L_x_25655:
[----:B------:R-:W-:Y:S05]  /*df70*/  BSYNC B2 ;  /* 0x0000000000027941 */ /* 0x000fea0003800000 */
.L_x_25654:
        /* <DEDUP_REMOVED lines=44> */
.L_x_25653:
[----:B------:R-:W-:Y:S05]  /*e240*/  BSYNC B1 ;  /* 0x0000000000017941 */ /* 0x000fea0003800000 */
.L_x_25652:
        /* <DEDUP_REMOVED lines=13> */
.L_x_25656:
        /* <DEDUP_REMOVED lines=12> */
.L_x_25659:
[----:B------:R-:W-:-:S07]  /*e3e0*/  MOV R36, R220 ;  /* 0x000000dc00247202 */ /* 0x000fce0000000f00 */
.L_x_25660:
[----:B------:R-:W-:Y:S05]  /*e3f0*/  BSYNC B1 ;  /* 0x0000000000017941 */ /* 0x000fea0003800000 */
.L_x_25658:
        /* <DEDUP_REMOVED lines=16> */
.L_x_25664:
[----:B------:R-:W-:Y:S05]  /*e500*/  BSYNC B2 ;  /* 0x0000000000027941 */ /* 0x000fea0003800000 */
.L_x_25663:
        /* <DEDUP_REMOVED lines=44> */
.L_x_25662:
[----:B------:R-:W-:Y:S05]  /*e7d0*/  BSYNC B1 ;  /* 0x0000000000017941 */ /* 0x000fea0003800000 */
.L_x_25661:
        /* <DEDUP_REMOVED lines=9> */
.L_x_25657:
        /* <DEDUP_REMOVED lines=12> */
.L_x_25666:
[----:B------:R-:W-:-:S07]  /*e930*/  IMAD.MOV.U32 R36, RZ, RZ, R220 ;  /* 0x000000ffff247224 */ /* 0x000fce00078e00dc */
.L_x_25667:
[----:B------:R-:W-:Y:S05]  /*e940*/  BSYNC B1 ;  /* 0x0000000000017941 */ /* 0x000fea0003800000 */
.L_x_25665:
        /* <DEDUP_REMOVED lines=16> */
.L_x_25671:
[----:B------:R-:W-:Y:S05]  /*ea50*/  BSYNC B2 ;  /* 0x0000000000027941 */ /* 0x000fea0003800000 */
.L_x_25670:
        /* <DEDUP_REMOVED lines=44> */
.L_x_25669:
[----:B------:R-:W-:Y:S05]  /*ed20*/  BSYNC B1 ;  /* 0x0000000000017941 */ /* 0x000fea0003800000 */
.L_x_25668:
        /* <DEDUP_REMOVED lines=13> */
.L_x_25672:
        /* <DEDUP_REMOVED lines=12> */
.L_x_25675:
[----:B------:R-:W-:-:S07]  /*eec0*/  MOV R49, R220 ;  /* 0x000000dc00317202 */ /* 0x000fce0000000f00 */
.L_x_25676:
[----:B------:R-:W-:Y:S05]  /*eed0*/  BSYNC B1 ;  /* 0x0000000000017941 */ /* 0x000fea0003800000 */
.L_x_25674:
        /* <DEDUP_REMOVED lines=16> */
.L_x_25680:
[----:B------:R-:W-:Y:S05]  /*efe0*/  BSYNC B2 ;  /* 0x0000000000027941 */ /* 0x000fea0003800000 */
.L_x_25679:
        /* <DEDUP_REMOVED lines=44> */
.L_x_25678:
[----:B------:R-:W-:Y:S05]  /*f2b0*/  BSYNC B1 ;  /* 0x0000000000017941 */ /* 0x000fea0003800000 */
.L_x_25677:
        /* <DEDUP_REMOVED lines=9> */
.L_x_25673:
        /* <DEDUP_REMOVED lines=12> */
.L_x_25682:
[----:B------:R-:W-:-:S07]  /*f410*/  IMAD.MOV.U32 R49, RZ, RZ, R220 ;  /* 0x000000ffff317224 */ /* 0x000fce00078e00dc */
.L_x_25683:
[----:B------:R-:W-:Y:S05]  /*f420*/  BSYNC B1 ;  /* 0x0000000000017941 */ /* 0x000fea0003800000 */
.L_x_25681:
        /* <DEDUP_REMOVED lines=16> */
.L_x_25687:
[----:B------:R-:W-:Y:S05]  /*f530*/  BSYNC B2 ;  /* 0x0000000000027941 */ /* 0x000fea0003800000 */
.L_x_25686:
        /* <DEDUP_REMOVED lines=44> */
.L_x_25685:
[----:B------:R-:W-:Y:S05]  /*f800*/  BSYNC B1 ;  /* 0x0000000000017941 */ /* 0x000fea0003800000 */
.L_x_25684:
        /* <DEDUP_REMOVED lines=13> */
.L_x_25688:
        /* <DEDUP_REMOVED lines=12> */
.L_x_25691:
[----:B------:R-:W-:-:S07]  /*f9a0*/  MOV R50, R220 ;  /* 0x000000dc00327202 */ /* 0x000fce0000000f00 */
.L_x_25692:
[----:B------:R-:W-:Y:S05]  /*f9b0*/  BSYNC B1 ;  /* 0x0000000000017941 */ /* 0x000fea0003800000 */
.L_x_25690:
        /* <DEDUP_REMOVED lines=16> */
.L_x_25696:
[----:B------:R-:W-:Y:S05]  /*fac0*/  BSYNC B2 ;  /* 0x0000000000027941 */ /* 0x000fea0003800000 */
.L_x_25695:
        /* <DEDUP_REMOVED lines=44> */
.L_x_25694:
[----:B------:R-:W-:Y:S05]  /*fd90*/  BSYNC B1 ;  /* 0x0000000000017941 */ /* 0x000fea0003800000 */
.L_x_25693:
        /* <DEDUP_REMOVED lines=9> */
.L_x_25689:
        /* <DEDUP_REMOVED lines=12> */
.L_x_25698:
[----:B------:R-:W-:-:S07]  /*fef0*/  IMAD.MOV.U32 R50, RZ, RZ, R220 ;  /* 0x000000ffff327224 */ /* 0x000fce00078e00dc */
.L_x_25699:
[----:B------:R-:W-:Y:S05]  /*ff00*/  BSYNC B1 ;  /* 0x0000000000017941 */ /* 0x000fea0003800000 */
.L_x_25697:
        /* <DEDUP_REMOVED lines=16> */
.L_x_25703:
[----:B------:R-:W-:Y:S05]  /*10010*/  BSYNC B2 ;  /* 0x0000000000027941 */ /* 0x000fea0003800000 */
.L_x_25702:
        /* <DEDUP_REMOVED lines=44> */
.L_x_25701:
[----:B------:R-:W-:Y:S05]  /*102e0*/  BSYNC B1 ;  /* 0x0000000000017941 */ /* 0x000fea0003800000 */
.L_x_25700:
        /* <DEDUP_REMOVED lines=12> */
.L_x_25704:
        /* <DEDUP_REMOVED lines=12> */
.L_x_25707:
[----:B------:R-:W-:-:S07]  /*10470*/  MOV R38, R220 ;  /* 0x000000dc00267202 */ /* 0x000fce0000000f00 */
.L_x_25708:
[----:B------:R-:W-:Y:S05]  /*10480*/  BSYNC B1 ;  /* 0x0000000000017941 */ /* 0x000fea0003800000 */
.L_x_25706:
        /* <DEDUP_REMOVED lines=16> */
.L_x_25712:
[----:B------:R-:W-:Y:S05]  /*10590*/  BSYNC B2 ;  /* 0x0000000000027941 */ /* 0x000fea0003800000 */
.L_x_25711:
        /* <DEDUP_REMOVED lines=44> */
.L_x_25710:
[----:B------:R-:W-:Y:S05]  /*10860*/  BSYNC B1 ;  /* 0x0000000000017941 */ /* 0x000fea0003800000 */
.L_x_25709:
        /* <DEDUP_REMOVED lines=9> */
.L_x_25705:
        /* <DEDUP_REMOVED lines=12> */
.L_x_25714:
[----:B------:R-:W-:-:S07]  /*109c0*/  IMAD.MOV.U32 R38, RZ, RZ, R220 ;  /* 0x000000ffff267224 */ /* 0x000fce00078e00dc */
.L_x_25715:
[----:B------:R-:W-:Y:S05]  /*109d0*/  BSYNC B1 ;  /* 0x0000000000017941 */ /* 0x000fea0003800000 */
.L_x_25713:
        /* <DEDUP_REMOVED lines=16> */
.L_x_25719:
[----:B------:R-:W-:Y:S05]  /*10ae0*/  BSYNC B2 ;  /* 0x0000000000027941 */ /* 0x000fea0003800000 */
.L_x_25718:
        /* <DEDUP_REMOVED lines=44> */
.L_x_25717:
[----:B------:R-:W-:Y:S05]  /*10db0*/  BSYNC B1 ;  /* 0x0000000000017941 */ /* 0x000fea0003800000 */
.L_x_25716:
        /* <DEDUP_REMOVED lines=12> */
.L_x_25720:
        /* <DEDUP_REMOVED lines=12> */
.L_x_25723:
[----:B------:R-:W-:-:S07]  /*10f40*/  MOV R38, R220 ;  /* 0x000000dc00267202 */ /* 0x000fce0000000f00 */
.L_x_25724:
[----:B------:R-:W-:Y:S05]  /*10f50*/  BSYNC B1 ;  /* 0x0000000000017941 */ /* 0x000fea0003800000 */
.L_x_25722:
        /* <DEDUP_REMOVED lines=16> */
.L_x_25728:
[----:B------:R-:W-:Y:S05]  /*11060*/  BSYNC B2 ;  /* 0x0000000000027941 */ /* 0x000fea0003800000 */
.L_x_25727:
        /* <DEDUP_REMOVED lines=44> */
.L_x_25726:
[----:B------:R-:W-:Y:S05]  /*11330*/  BSYNC B1 ;  /* 0x0000000000017941 */ /* 0x000fea0003800000 */
.L_x_25725:
        /* <DEDUP_REMOVED lines=9> */
.L_x_25721:
        /* <DEDUP_REMOVED lines=12> */
.L_x_25730:
[----:B------:R-:W-:-:S07]  /*11490*/  IMAD.MOV.U32 R38, RZ, RZ, R220 ;  /* 0x000000ffff267224 */ /* 0x000fce00078e00dc */
.L_x_25731:
[----:B------:R-:W-:Y:S05]  /*114a0*/  BSYNC B1 ;  /* 0x0000000000017941 */ /* 0x000fea0003800000 */
.L_x_25729:
        /* <DEDUP_REMOVED lines=16> */
.L_x_25735:
[----:B------:R-:W-:Y:S05]  /*115b0*/  BSYNC B2 ;  /* 0x0000000000027941 */ /* 0x000fea0003800000 */
.L_x_25734:
        /* <DEDUP_REMOVED lines=44> */
.L_x_25733:
[----:B------:R-:W-:Y:S05]  /*11880*/  BSYNC B1 ;  /* 0x0000000000017941 */ /* 0x000fea0003800000 */
.L_x_25732:
        /* <DEDUP_REMOVED lines=12> */
.L_x_25736:
        /* <DEDUP_REMOVED lines=12> */
.L_x_25739:
[----:B------:R-:W-:-:S07]  /*11a10*/  MOV R44, R220 ;  /* 0x000000dc002c7202 */ /* 0x000fce0000000f00 */
.L_x_25740:
[----:B------:R-:W-:Y:S05]  /*11a20*/  BSYNC B1 ;  /* 0x0000000000017941 */ /* 0x000fea0003800000 */
.L_x_25738:
        /* <DEDUP_REMOVED lines=18> */
.L_x_25744:
[----:B------:R-:W-:Y:S05]  /*11b50*/  BSYNC B2 ;  /* 0x0000000000027941 */ /* 0x000fea0003800000 */
.L_x_25743:
        /* <DEDUP_REMOVED lines=44> */
.L_x_25742:
[----:B------:R-:W-:Y:S05]  /*11e20*/  BSYNC B1 ;  /* 0x0000000000017941 */ /* 0x000fea0003800000 */
.L_x_25741:
        /* <DEDUP_REMOVED lines=9> */
.L_x_25737:
[----:B------:R-:W-:Y:S01]  /*11ec0*/  P2R R36, PR, RZ, 0x4 ;  /* 0x00000004ff247803 */ /* 0x000fe20000000000 */
[----:B------:R-:W-:Y:S01]  /*11ed0*/  IMAD.WIDE.U32 R40, R227, 0x20, R236 ;  /* 0x00000020e3287825 */ /* 0x000fe200078e00ec */
[----:B------:R-:W-:Y:S01]  /*11ee0*/  ISETP.NE.AND P2, PT, R48, RZ, PT ;  /* 0x000000ff3000720c */ /* 0x000fe20003f45270 */
[----:B------:R-:W0:Y:S01]  /*11ef0*/  @P1 LDC.64 R44, c[0x0][0x230] ;  /* 0x00008c00ff2c1b82 */ /* 0x000e220000000a00 */
[----:B------:R-:W-:Y:S01]  /*11f00*/  SEL R37, RZ, 0x10000, P4 ;  /* 0x00010000ff257807 */ /* 0x000fe20002000000 */
[----:B------:R-:W-:Y:S01]  /*11f10*/  VIADD R229, R228, 0x60 ;  /* 0x00000060e4e57836 */ /* 0x000fe20000000000 */
[----:B------:R-:W-:Y:S01]  /*11f20*/  SEL R48, RZ, 0x100, P3 ;  /* 0x00000100ff307807 */ /* 0x000fe20001800000 */
[----:B------:R1:W-:Y:S01]  /*11f30*/  STG.E.128 desc[UR4][R40.64], R60 ;  /* 0x0000003c28007986 */ /* 0x0003e2000c101d04 */
[----:B------:R-:W-:Y:S02]  /*11f40*/  ISETP.NE.AND P4, PT, R46, RZ, PT ;  /* 0x000000ff2e00720c */ /* 0x000fe40003f85270 */
[----:B------:R-:W-:Y:S01]  /*11f50*/  ISETP.NE.AND P3, PT, R47, RZ, PT ;  /* 0x000000ff2f00720c */ /* 0x000fe20003f65270 */
[----:B------:R1:W-:Y:S01]  /*11f60*/  STG.E.128 desc[UR4][R40.64+0x10], R56 ;  /* 0x0000103828007986 */ /* 0x0003e2000c101d04 */
[----:B------:R-:W-:Y:S01]  /*11f70*/  SEL R42, RZ, 0x1, P2 ;  /* 0x00000001ff2a7807 */ /* 0x000fe20001000000 */
[----:B------:R-:W2:Y:S01]  /*11f80*/  @P0 LDC.64 R46, c[0x0][0x228] ;  /* 0x00008a00ff2e0b82 */ /* 0x000ea20000000a00 */
        /* <DEDUP_REMOVED lines=42> */
.L_x_25745:
        /* <DEDUP_REMOVED lines=16> */
.L_x_25747:
[----:B------:R-:W-:-:S07]  /*12330*/  IMAD.MOV.U32 R48, RZ, RZ, R220 ;  /* 0x000000ffff307224 */ /* 0x000fce00078e00dc */
.L_x_25748:
[----:B------:R-:W-:Y:S05]  /*12340*/  BSYNC B1 ;  /* 0x0000000000017941 */ /* 0x000fea0003800000 */
.L_x_25746:
        /* <DEDUP_REMOVED lines=16> */
.L_x_25752:
[----:B------:R-:W-:Y:S05]  /*12450*/  BSYNC B2 ;  /* 0x0000000000027941 */ /* 0x000fea0003800000 */
.L_x_25751:
        /* <DEDUP_REMOVED lines=44> */
.L_x_25750:
[----:B------:R-:W-:Y:S05]  /*12720*/  BSYNC B1 ;  /* 0x0000000000017941 */ /* 0x000fea0003800000 */
.L_x_25749:
        /* <DEDUP_REMOVED lines=14> */
.L_x_25753:
        /* <DEDUP_REMOVED lines=12> */
.L_x_25756:
[----:B------:R-:W-:-:S07]  /*128d0*/  MOV R48, R220 ;  /* 0x000000dc00307202 */ /* 0x000fce0000000f00 */
.L_x_25757:
[----:B------:R-:W-:Y:S05]  /*128e0*/  BSYNC B1 ;  /* 0x0000000000017941 */ /* 0x000fea0003800000 */
.L_x_25755:
        /* <DEDUP_REMOVED lines=16> */
.L_x_25761:
[----:B------:R-:W-:Y:S05]  /*129f0*/  BSYNC B2 ;  /* 0x0000000000027941 */ /* 0x000fea0003800000 */
.L_x_25760:
        /* <DEDUP_REMOVED lines=44> */
.L_x_25759:
[----:B------:R-:W-:Y:S05]  /*12cc0*/  BSYNC B1 ;  /* 0x0000000000017941 */ /* 0x000fea0003800000 */
.L_x_25758:
        /* <DEDUP_REMOVED lines=9> */
.L_x_25754:
        /* <DEDUP_REMOVED lines=12> */
.L_x_25763:
[----:B------:R-:W-:-:S07]  /*12e20*/  IMAD.MOV.U32 R48, RZ, RZ, R220 ;  /* 0x000000ffff307224 */ /* 0x000fce00078e00dc */
.L_x_25764:
[----:B------:R-:W-:Y:S05]  /*12e30*/  BSYNC B1 ;  /* 0x0000000000017941 */ /* 0x000fea0003800000 */
.L_x_25762:
        /* <DEDUP_REMOVED lines=16> */
.L_x_25768:
[----:B------:R-:W-:Y:S05]  /*12f40*/  BSYNC B2 ;  /* 0x0000000000027941 */ /* 0x000fea0003800000 */
.L_x_25767:
        /* <DEDUP_REMOVED lines=44> */
.L_x_25766:
[----:B------:R-:W-:Y:S05]  /*13210*/  BSYNC B1 ;  /* 0x0000000000017941 */ /* 0x000fea0003800000 */
.L_x_25765:
        /* <DEDUP_REMOVED lines=14> */
.L_x_25769:
        /* <DEDUP_REMOVED lines=12> */
.L_x_25772:
[----:B------:R-:W-:-:S07]  /*133c0*/  MOV R36, R220 ;  /* 0x000000dc00247202 */ /* 0x000fce0000000f00 */
.L_x_25773:
[----:B------:R-:W-:Y:S05]  /*133d0*/  BSYNC B1 ;  /* 0x0000000000017941 */ /* 0x000fea0003800000 */
.L_x_25771:
        /* <DEDUP_REMOVED lines=16> */
.L_x_25777:
[----:B------:R-:W-:Y:S05]  /*134e0*/  BSYNC B2 ;  /* 0x0000000000027941 */ /* 0x000fea0003800000 */
.L_x_25776:
        /* <DEDUP_REMOVED lines=44> */
.L_x_25775:
[----:B------:R-:W-:Y:S05]  /*137b0*/  BSYNC B1 ;  /* 0x0000000000017941 */ /* 0x000fea0003800000 */
.L_x_25774:
        /* <DEDUP_REMOVED lines=9> */
.L_x_25770:
        /* <DEDUP_REMOVED lines=12> */
.L_x_25779:
[----:B------:R-:W-:-:S07]  /*13910*/  IMAD.MOV.U32 R36, RZ, RZ, R220 ;  /* 0x000000ffff247224 */ /* 0x000fce00078e00dc */
.L_x_25780:
[----:B------:R-:W-:Y:S05]  /*13920*/  BSYNC B1 ;  /* 0x0000000000017941 */ /* 0x000fea0003800000 */
.L_x_25778:
        /* <DEDUP_REMOVED lines=16> */
.L_x_25784:
[----:B------:R-:W-:Y:S05]  /*13a30*/  BSYNC B2 ;  /* 0x0000000000027941 */ /* 0x000fea0003800000 */
.L_x_25783:
        /* <DEDUP_REMOVED lines=44> */
.L_x_25782:
[----:B------:R-:W-:Y:S05]  /*13d00*/  BSYNC B1 ;  /* 0x0000000000017941 */ /* 0x000fea0003800000 */
.L_x_25781:
        /* <DEDUP_REMOVED lines=14> */
.L_x_25785:
        /* <DEDUP_REMOVED lines=12> */
.L_x_25788:
[----:B------:R-:W-:-:S07]  /*13eb0*/  MOV R36, R220 ;  /* 0x000000dc00247202 */ /* 0x000fce0000000f00 */
.L_x_25789:
[----:B------:R-:W-:Y:S05]  /*13ec0*/  BSYNC B1 ;  /* 0x0000000000017941 */ /* 0x000fea0003800000 */
.L_x_25787:
        /* <DEDUP_REMOVED lines=16> */
.L_x_25793:
[----:B------:R-:W-:Y:S05]  /*13fd0*/  BSYNC B2 ;  /* 0x0000000000027941 */ /* 0x000fea0003800000 */
.L_x_25792:
        /* <DEDUP_REMOVED lines=44> */
.L_x_25791:
[----:B------:R-:W-:Y:S05]  /*142a0*/  BSYNC B1 ;  /* 0x0000000000017941 */ /* 0x000fea0003800000 */
.L_x_25790:
        /* <DEDUP_REMOVED lines=9> */
.L_x_25786:
        /* <DEDUP_REMOVED lines=12> */
.L_x_25795:
[----:B------:R-:W-:-:S07]  /*14400*/  IMAD.MOV.U32 R36, RZ, RZ, R220 ;  /* 0x000000ffff247224 */ /* 0x000fce00078e00dc */
.L_x_25796:
[----:B------:R-:W-:Y:S05]  /*14410*/  BSYNC B1 ;  /* 0x0000000000017941 */ /* 0x000fea0003800000 */
.L_x_25794:
        /* <DEDUP_REMOVED lines=16> */
.L_x_25800:
[----:B------:R-:W-:Y:S05]  /*14520*/  BSYNC B2 ;  /* 0x0000000000027941 */ /* 0x000fea0003800000 */
.L_x_25799:
        /* <DEDUP_REMOVED lines=44> */
.L_x_25798:
[----:B------:R-:W-:Y:S05]  /*147f0*/  BSYNC B1 ;  /* 0x0000000000017941 */ /* 0x000fea0003800000 */
.L_x_25797:
        /* <DEDUP_REMOVED lines=14> */
.L_x_25801:
        /* <DEDUP_REMOVED lines=12> */
.L_x_25804:
[----:B------:R-:W-:-:S07]  /*149a0*/  MOV R46, R220 ;  /* 0x000000dc002e7202 */ /* 0x000fce0000000f00 */
.L_x_25805:
[----:B------:R-:W-:Y:S05]  /*149b0*/  BSYNC B1 ;  /* 0x0000000000017941 */ /* 0x000fea0003800000 */
.L_x_25803:
        /* <DEDUP_REMOVED lines=16> */
.L_x_25809:
[----:B------:R-:W-:Y:S05]  /*14ac0*/  BSYNC B2 ;  /* 0x0000000000027941 */ /* 0x000fea0003800000 */
.L_x_25808:
        /* <DEDUP_REMOVED lines=44> */
.L_x_25807:
[----:B------:R-:W-:Y:S05]  /*14d90*/  BSYNC B1 ;  /* 0x0000000000017941 */ /* 0x000fea0003800000 */
.L_x_25806:
        /* <DEDUP_REMOVED lines=9> */
.L_x_25802:
        /* <DEDUP_REMOVED lines=12> */
.L_x_25811:
[----:B------:R-:W-:-:S07]  /*14ef0*/  IMAD.MOV.U32 R46, RZ, RZ, R220 ;  /* 0x000000ffff2e7224 */ /* 0x000fce00078e00dc */
.L_x_25812:
[----:B------:R-:W-:Y:S05]  /*14f00*/  BSYNC B1 ;  /* 0x0000000000017941 */ /* 0x000fea0003800000 */
.L_x_25810:
        /* <DEDUP_REMOVED lines=16> */
.L_x_25816:
[----:B------:R-:W-:Y:S05]  /*15010*/  BSYNC B2 ;  /* 0x0000000000027941 */ /* 0x000fea0003800000 */
.L_x_25815:
        /* <DEDUP_REMOVED lines=44> */
.L_x_25814:
[----:B------:R-:W-:Y:S05]  /*152e0*/  BSYNC B1 ;  /* 0x0000000000017941 */ /* 0x000fea0003800000 */
.L_x_25813:
        /* <DEDUP_REMOVED lines=14> */
.L_x_25817:
        /* <DEDUP_REMOVED lines=12> */
.L_x_25820:
[----:B------:R-:W-:-:S07]  /*15490*/  MOV R46, R220 ;  /* 0x000000dc002e7202 */ /* 0x000fce0000000f00 */
.L_x_25821:
[----:B------:R-:W-:Y:S05]  /*154a0*/  BSYNC B1 ;  /* 0x0000000000017941 */ /* 0x000fea0003800000 */
.L_x_25819:
        /* <DEDUP_REMOVED lines=16> */
.L_x_25825:
[----:B------:R-:W-:Y:S05]  /*155b0*/  BSYNC B2 ;  /* 0x0000000000027941 */ /* 0x000fea0003800000 */
.L_x_25824:
        /* <DEDUP_REMOVED lines=44> */
.L_x_25823:
[----:B------:R-:W-:Y:S05]  /*15880*/  BSYNC B1 ;  /* 0x0000000000017941 */ /* 0x000fea0003800000 */
.L_x_25822:
        /* <DEDUP_REMOVED lines=9> */
.L_x_25818:
        /* <DEDUP_REMOVED lines=12> */
.L_x_25827:
[----:B------:R-:W-:-:S07]  /*159e0*/  IMAD.MOV.U32 R46, RZ, RZ, R220 ;  /* 0x000000ffff2e7224 */ /* 0x000fce00078e00dc */
.L_x_25828:
[----:B------:R-:W-:Y:S05]  /*159f0*/  BSYNC B1 ;  /* 0x0000000000017941 */ /* 0x000fea0003800000 */
.L_x_25826:
        /* <DEDUP_REMOVED lines=16> */
.L_x_25832:
[----:B------:R-:W-:Y:S05]  /*15b00*/  BSYNC B2 ;  /* 0x0000000000027941 */ /* 0x000fea0003800000 */
.L_x_25831:
        /* <DEDUP_REMOVED lines=44> */
.L_x_25830:
[----:B------:R-:W-:Y:S05]  /*15dd0*/  BSYNC B1 ;  /* 0x0000000000017941 */ /* 0x000fea0003800000 */
.L_x_25829:
        /* <DEDUP_REMOVED lines=12> */
.L_x_25833:
        /* <DEDUP_REMOVED lines=12> */
.L_x_25836:
[----:B------:R-:W-:-:S07]  /*15f60*/  MOV R38, R220 ;  /* 0x000000dc00267202 */ /* 0x000fce0000000f00 */
.L_x_25837:
[----:B------:R-:W-:Y:S05]  /*15f70*/  BSYNC B1 ;  /* 0x0000000000017941 */ /* 0x000fea0003800000 */
.L_x_25835:
        /* <DEDUP_REMOVED lines=16> */
.L_x_25841:
[----:B------:R-:W-:Y:S05]  /*16080*/  BSYNC B2 ;  /* 0x0000000000027941 */ /* 0x000fea0003800000 */
.L_x_25840:
        /* <DEDUP_REMOVED lines=44> */
.L_x_25839:
[----:B------:R-:W-:Y:S05]  /*16350*/  BSYNC B1 ;  /* 0x0000000000017941 */ /* 0x000fea0003800000 */
.L_x_25838:
        /* <DEDUP_REMOVED lines=9> */
.L_x_25834:
        /* <DEDUP_REMOVED lines=12> */
.L_x_25843:
[----:B------:R-:W-:-:S07]  /*164b0*/  IMAD.MOV.U32 R38, RZ, RZ, R220 ;  /* 0x000000ffff267224 */ /* 0x000fce00078e00dc */
.L_x_25844:
[----:B------:R-:W-:Y:S05]  /*164c0*/  BSYNC B1 ;  /* 0x0000000000017941 */ /* 0x000fea0003800000 */
.L_x_25842:
        /* <DEDUP_REMOVED lines=16> */
.L_x_25848:
[----:B------:R-:W-:Y:S05]  /*165d0*/  BSYNC B2 ;  /* 0x0000000000027941 */ /* 0x000fea0003800000 */
.L_x_25847:
        /* <DEDUP_REMOVED lines=44> */
.L_x_25846:
[----:B------:R-:W-:Y:S05]  /*168a0*/  BSYNC B1 ;  /* 0x0000000000017941 */ /* 0x000fea0003800000 */
.L_x_25845:
        /* <DEDUP_REMOVED lines=12> */
.L_x_25849:
        /* <DEDUP_REMOVED lines=12> */
.L_x_25852:
[----:B------:R-:W-:-:S07]  /*16a30*/  MOV R38, R220 ;  /* 0x000000dc00267202 */ /* 0x000fce0000000f00 */
.L_x_25853:
[----:B------:R-:W-:Y:S05]  /*16a40*/  BSYNC B1 ;  /* 0x0000000000017941 */ /* 0x000fea0003800000 */
.L_x_25851:
        /* <DEDUP_REMOVED lines=16> */
.L_x_25857:
[----:B------:R-:W-:Y:S05]  /*16b50*/  BSYNC B2 ;  /* 0x0000000000027941 */ /* 0x000fea0003800000 */
.L_x_25856:
        /* <DEDUP_REMOVED lines=44> */
.L_x_25855:
[----:B------:R-:W-:Y:S05]  /*16e20*/  BSYNC B1 ;  /* 0x0000000000017941 */ /* 0x000fea0003800000 */
.L_x_25854:
        /* <DEDUP_REMOVED lines=9> */
.L_x_25850:
        /* <DEDUP_REMOVED lines=12> */
.L_x_25859:
[----:B------:R-:W-:-:S07]  /*16f80*/  IMAD.MOV.U32 R38, RZ, RZ, R220 ;  /* 0x000000ffff267224 */ /* 0x000fce00078e00dc */
.L_x_25860:
[----:B------:R-:W-:Y:S05]  /*16f90*/  BSYNC B1 ;  /* 0x0000000000017941 */ /* 0x000fea0003800000 */
.L_x_25858:
        /* <DEDUP_REMOVED lines=16> */
.L_x_25864:
[----:B------:R-:W-:Y:S05]  /*170a0*/  BSYNC B2 ;  /* 0x0000000000027941 */ /* 0x000fea0003800000 */
.L_x_25863:
        /* <DEDUP_REMOVED lines=44> */
.L_x_25862:
[----:B------:R-:W-:Y:S05]  /*17370*/  BSYNC B1 ;  /* 0x0000000000017941 */ /* 0x000fea0003800000 */
.L_x_25861:
        /* <DEDUP_REMOVED lines=12> */
.L_x_25865:
        /* <DEDUP_REMOVED lines=12> */
.L_x_25868:
[----:B------:R-:W-:-:S07]  /*17500*/  MOV R44, R220 ;  /* 0x000000dc002c7202 */ /* 0x000fce0000000f00 */
.L_x_25869:
[----:B------:R-:W-:Y:S05]  /*17510*/  BSYNC B1 ;  /* 0x0000000000017941 */ /* 0x000fea0003800000 */
.L_x_25867:
        /* <DEDUP_REMOVED lines=18> */
.L_x_25873:
[----:B------:R-:W-:Y:S05]  /*17640*/  BSYNC B2 ;  /* 0x0000000000027941 */ /* 0x000fea0003800000 */
.L_x_25872:
        /* <DEDUP_REMOVED lines=44> */
.L_x_25871:
[----:B------:R-:W-:Y:S05]  /*17910*/  BSYNC B1 ;  /* 0x0000000000017941 */ /* 0x000fea0003800000 */
.L_x_25870:
        /* <DEDUP_REMOVED lines=9> */
.L_x_25866:
        /* <DEDUP_REMOVED lines=35> */
[----:B-1----:R-:W-:Y:S02]  /*17be0*/  SHF.L.U32 R36, R207, 0x10, RZ ;  /* 0x00000010cf247819 */ /* 0x002fe400000006ff */
[----:B------:R-:W-:Y:S02]  /*17bf0*/  LOP3.LUT R38, R206, 0xffff, RZ, 0xc0, !PT ;  /* 0x0000ffffce267812 */ /* 0x000fe400078ec0ff */
[----:B------:R-:W-:Y:S02]  /*17c00*/  LOP3.LUT R39, R36, 0xff0000, RZ, 0xc0, !PT ;  /* 0x00ff000024277812 */ /* 0x000fe400078ec0ff */
[----:B------:R-:W0:Y:S01]  /*17c10*/  LDC.64 R36, c[0x0][0x248] ;  /* 0x00009200ff247b82 */ /* 0x000e220000000a00 */
        /* <DEDUP_REMOVED lines=16> */
.L_x_25874:
        /* <DEDUP_REMOVED lines=16> */
.L_x_25876:
[----:B------:R-:W-:-:S07]  /*17e20*/  IMAD.MOV.U32 R142, RZ, RZ, R220 ;  /* 0x000000ffff8e7224 */ /* 0x000fce00078e00dc */
.L_x_25877:
[----:B------:R-:W-:Y:S05]  /*17e30*/  BSYNC B1 ;  /* 0x0000000000017941 */ /* 0x000fea0003800000 */
.L_x_25875:
        /* <DEDUP_REMOVED lines=16> */
.L_x_25881:
[----:B------:R-:W-:Y:S05]  /*17f40*/  BSYNC B2 ;  /* 0x0000000000027941 */ /* 0x000fea0003800000 */
.L_x_25880:
        /* <DEDUP_REMOVED lines=44> */
.L_x_25879:
[----:B------:R-:W-:Y:S05]  /*18210*/  BSYNC B1 ;  /* 0x0000000000017941 */ /* 0x000fea0003800000 */
.L_x_25878:
        /* <DEDUP_REMOVED lines=14> */
.L_x_25882:
        /* <DEDUP_REMOVED lines=12> */
.L_x_25885:
[----:B------:R-:W-:-:S07]  /*183c0*/  MOV R45, R220 ;  /* 0x000000dc002d7202 */ /* 0x000fce0000000f00 */
.L_x_25886:
[----:B------:R-:W-:Y:S05]  /*183d0*/  BSYNC B1 ;  /* 0x0000000000017941 */ /* 0x000fea0003800000 */
.L_x_25884:
        /* <DEDUP_REMOVED lines=16> */
.L_x_25890:
[----:B------:R-:W-:Y:S05]  /*184e0*/  BSYNC B2 ;  /* 0x0000000000027941 */ /* 0x000fea0003800000 */
.L_x_25889:
        /* <DEDUP_REMOVED lines=44> */
.L_x_25888:
[----:B------:R-:W-:Y:S05]  /*187b0*/  BSYNC B1 ;  /* 0x0000000000017941 */ /* 0x000fea0003800000 */
.L_x_25887:
        /* <DEDUP_REMOVED lines=9> */
.L_x_25883:
        /* <DEDUP_REMOVED lines=12> */
.L_x_25892:
[----:B------:R-:W-:-:S07]  /*18910*/  IMAD.MOV.U32 R45, RZ, RZ, R220 ;  /* 0x000000ffff2d7224 */ /* 0x000fce00078e00dc */
.L_x_25893:
[----:B------:R-:W-:Y:S05]  /*18920*/  BSYNC B1 ;  /* 0x0000000000017941 */ /* 0x000fea0003800000 */
.L_x_25891:
        /* <DEDUP_REMOVED lines=16> */
.L_x_25897:
[----:B------:R-:W-:Y:S05]  /*18a30*/  BSYNC B2 ;  /* 0x0000000000027941 */ /* 0x000fea0003800000 */
.L_x_25896:
        /* <DEDUP_REMOVED lines=44> */
.L_x_25895:
[----:B------:R-:W-:Y:S05]  /*18d00*/  BSYNC B1 ;  /* 0x0000000000017941 */ /* 0x000fea0003800000 */
.L_x_25894:
        /* <DEDUP_REMOVED lines=14> */
.L_x_25898:
        /* <DEDUP_REMOVED lines=12> */
.L_x_25901:
[----:B------:R-:W-:-:S07]  /*18eb0*/  MOV R36, R220 ;  /* 0x000000dc00247202 */ /* 0x000fce0000000f00 */
.L_x_25902:
[----:B------:R-:W-:Y:S05]  /*18ec0*/  BSYNC B1 ;  /* 0x0000000000017941 */ /* 0x000fea0003800000 */
.L_x_25900:
        /* <DEDUP_REMOVED lines=16> */
.L_x_25906:
[----:B------:R-:W-:Y:S05]  /*18fd0*/  BSYNC B2 ;  /* 0x0000000000027941 */ /* 0x000fea0003800000 */
.L_x_25905:
        /* <DEDUP_REMOVED lines=44> */
.L_x_25904:
[----:B------:R-:W-:Y:S05]  /*192a0*/  BSYNC B1 ;  /* 0x0000000000017941 */ /* 0x000fea0003800000 */
.L_x_25903:
        /* <DEDUP_REMOVED lines=9> */
.L_x_25899:
        /* <DEDUP_REMOVED lines=12> */
.L_x_25908:
[----:B------:R-:W-:-:S07]  /*19400*/  IMAD.MOV.U32 R36, RZ, RZ, R220 ;  /* 0x000000ffff247224 */ /* 0x000fce00078e00dc */
.L_x_25909:
[----:B------:R-:W-:Y:S05]  /*19410*/  BSYNC B1 ;  /* 0x0000000000017941 */ /* 0x000fea0003800000 */
.L_x_25907:
        /* <DEDUP_REMOVED lines=16> */
.L_x_25913:
[----:B------:R-:W-:Y:S05]  /*19520*/  BSYNC B2 ;  /* 0x0000000000027941 */ /* 0x000fea0003800000 */
.L_x_25912:
        /* <DEDUP_REMOVED lines=44> */
.L_x_25911:
[----:B------:R-:W-:Y:S05]  /*197f0*/  BSYNC B1 ;  /* 0x0000000000017941 */ /* 0x000fea0003800000 */
.L_x_25910:
        /* <DEDUP_REMOVED lines=14> */
.L_x_25914:
        /* <DEDUP_REMOVED lines=12> */
.L_x_25917:
[----:B------:R-:W-:-:S07]  /*199a0*/  MOV R36, R220 ;  /* 0x000000dc00247202 */ /* 0x000fce0000000f00 */
.L_x_25918:
[----:B------:R-:W-:Y:S05]  /*199b0*/  BSYNC B1 ;  /* 0x0000000000017941 */ /* 0x000fea0003800000 */
.L_x_25916:
        /* <DEDUP_REMOVED lines=16> */
.L_x_25922:
[----:B------:R-:W-:Y:S05]  /*19ac0*/  BSYNC B2 ;  /* 0x0000000000027941 */ /* 0x000fea0003800000 */
.L_x_25921:
        /* <DEDUP_REMOVED lines=44> */
.L_x_25920:
[----:B------:R-:W-:Y:S05]  /*19d90*/  BSYNC B1 ;  /* 0x0000000000017941 */ /* 0x000fea0003800000 */
.L_x_25919:
        /* <DEDUP_REMOVED lines=9> */
.L_x_25915:
        /* <DEDUP_REMOVED lines=12> */
.L_x_25924:
[----:B------:R-:W-:-:S07]  /*19ef0*/  IMAD.MOV.U32 R36, RZ, RZ, R220 ;  /* 0x000000ffff247224 */ /* 0x000fce00078e00dc */
.L_x_25925:
[----:B------:R-:W-:Y:S05]  /*19f00*/  BSYNC B1 ;  /* 0x0000000000017941 */ /* 0x000fea0003800000 */
.L_x_25923:
        /* <DEDUP_REMOVED lines=16> */
.L_x_25929:
[----:B------:R-:W-:Y:S05]  /*1a010*/  BSYNC B2 ;  /* 0x0000000000027941 */ /* 0x000fea0003800000 */
.L_x_25928:
        /* <DEDUP_REMOVED lines=44> */
.L_x_25927:
[----:B------:R-:W-:Y:S05]  /*1a2e0*/  BSYNC B1 ;  /* 0x0000000000017941 */ /* 0x000fea0003800000 */
.L_x_25926:
        /* <DEDUP_REMOVED lines=14> */
.L_x_25930:
        /* <DEDUP_REMOVED lines=12> */
.L_x_25933:
[----:B------:R-:W-:-:S07]  /*1a490*/  MOV R210, R220 ;  /* 0x000000dc00d27202 */ /* 0x000fce0000000f00 */
.L_x_25934:
[----:B------:R-:W-:Y:S05]  /*1a4a0*/  BSYNC B1 ;  /* 0x0000000000017941 */ /* 0x000fea0003800000 */
.L_x_25932:
        /* <DEDUP_REMOVED lines=16> */
.L_x_25938:
[----:B------:R-:W-:Y:S05]  /*1a5b0*/  BSYNC B2 ;  /* 0x0000000000027941 */ /* 0x000fea0003800000 */
.L_x_25937:
        /* <DEDUP_REMOVED lines=44> */
.L_x_25936:
[----:B------:R-:W-:Y:S05]  /*1a880*/  BSYNC B1 ;  /* 0x0000000000017941 */ /* 0x000fea0003800000 */
.L_x_25935:
        /* <DEDUP_REMOVED lines=9> */
.L_x_25931:
        /* <DEDUP_REMOVED lines=12> */
.L_x_25940:
[----:B------:R-:W-:-:S07]  /*1a9e0*/  IMAD.MOV.U32 R224, RZ, RZ, R220 ;  /* 0x000000ffffe07224 */ /* 0x000fce00078e00dc */
.L_x_25941:
[----:B------:R-:W-:Y:S05]  /*1a9f0*/  BSYNC B1 ;  /* 0x0000000000017941 */ /* 0x000fea0003800000 */
.L_x_25939:
        /* <DEDUP_REMOVED lines=16> */
.L_x_25945:
[----:B------:R-:W-:Y:S05]  /*1ab00*/  BSYNC B2 ;  /* 0x0000000000027941 */ /* 0x000fea0003800000 */
.L_x_25944:
        /* <DEDUP_REMOVED lines=44> */
.L_x_25943:
[----:B------:R-:W-:Y:S05]  /*1add0*/  BSYNC B1 ;  /* 0x0000000000017941 */ /* 0x000fea0003800000 */
.L_x_25942:
        /* <DEDUP_REMOVED lines=14> */
.L_x_25946:
        /* <DEDUP_REMOVED lines=12> */
.L_x_25949:
[----:B------:R-:W-:-:S07]  /*1af80*/  MOV R41, R220 ;  /* 0x000000dc00297202 */ /* 0x000fce0000000f00 */
.L_x_25950:
[----:B------:R-:W-:Y:S05]  /*1af90*/  BSYNC B1 ;  /* 0x0000000000017941 */ /* 0x000fea0003800000 */
.L_x_25948:
        /* <DEDUP_REMOVED lines=16> */
.L_x_25954:
[----:B------:R-:W-:Y:S05]  /*1b0a0*/  BSYNC B2 ;  /* 0x0000000000027941 */ /* 0x000fea0003800000 */
.L_x_25953:
        /* <DEDUP_REMOVED lines=44> */
.L_x_25952:
[----:B------:R-:W-:Y:S05]  /*1b370*/  BSYNC B1 ;  /* 0x0000000000017941 */ /* 0x000fea0003800000 */
.L_x_25951:
        /* <DEDUP_REMOVED lines=9> */
.L_x_25947:
        /* <DEDUP_REMOVED lines=12> */
.L_x_25956:
[----:B------:R-:W-:-:S07]  /*1b4d0*/  IMAD.MOV.U32 R41, RZ, RZ, R220 ;  /* 0x000000ffff297224 */ /* 0x000fce00078e00dc */
.L_x_25957:
[----:B------:R-:W-:Y:S05]  /*1b4e0*/  BSYNC B1 ;  /* 0x0000000000017941 */ /* 0x000fea0003800000 */
.L_x_25955:
        /* <DEDUP_REMOVED lines=16> */
.L_x_25961:
[----:B------:R-:W-:Y:S05]  /*1b5f0*/  BSYNC B2 ;  /* 0x0000000000027941 */ /* 0x000fea0003800000 */
.L_x_25960:
        /* <DEDUP_REMOVED lines=44> */
.L_x_25959:
[----:B------:R-:W-:Y:S05]  /*1b8c0*/  BSYNC B1 ;  /* 0x0000000000017941 */ /* 0x000fea0003800000 */
.L_x_25958:
        /* <DEDUP_REMOVED lines=12> */
.L_x_25962:
        /* <DEDUP_REMOVED lines=12> */
.L_x_25965:
[----:B------:R-:W-:-:S07]  /*1ba50*/  MOV R38, R220 ;  /* 0x000000dc00267202 */ /* 0x000fce0000000f00 */
.L_x_25966:
[----:B------:R-:W-:Y:S05]  /*1ba60*/  BSYNC B1 ;  /* 0x0000000000017941 */ /* 0x000fea0003800000 */
.L_x_25964:
        /* <DEDUP_REMOVED lines=16> */
.L_x_25970:
[----:B------:R-:W-:Y:S05]  /*1bb70*/  BSYNC B2 ;  /* 0x0000000000027941 */ /* 0x000fea0003800000 */
.L_x_25969:
        /* <DEDUP_REMOVED lines=44> */
.L_x_25968:
[----:B------:R-:W-:Y:S05]  /*1be40*/  BSYNC B1 ;  /* 0x0000000000017941 */ /* 0x000fea0003800000 */
.L_x_25967:
        /* <DEDUP_REMOVED lines=9> */
.L_x_25963:
        /* <DEDUP_REMOVED lines=12> */
.L_x_25972:
[----:B------:R-:W-:-:S07]  /*1bfa0*/  IMAD.MOV.U32 R38, RZ, RZ, R220 ;  /* 0x000000ffff267224 */ /* 0x000fce00078e00dc */
.L_x_25973:
[----:B------:R-:W-:Y:S05]  /*1bfb0*/  BSYNC B1 ;  /* 0x0000000000017941 */ /* 0x000fea0003800000 */
.L_x_25971:
        /* <DEDUP_REMOVED lines=16> */
.L_x_25977:
[----:B------:R-:W-:Y:S05]  /*1c0c0*/  BSYNC B2 ;  /* 0x0000000000027941 */ /* 0x000fea0003800000 */
.L_x_25976:
        /* <DEDUP_REMOVED lines=44> */
.L_x_25975:
[----:B------:R-:W-:Y:S05]  /*1c390*/  BSYNC B1 ;  /* 0x0000000000017941 */ /* 0x000fea0003800000 */
.L_x_25974:
        /* <DEDUP_REMOVED lines=12> */
.L_x_25978:
        /* <DEDUP_REMOVED lines=12> */
.L_x_25981:
[----:B------:R-:W-:-:S07]  /*1c520*/  MOV R38, R220 ;  /* 0x000000dc00267202 */ /* 0x000fce0000000f00 */
.L_x_25982:
[----:B------:R-:W-:Y:S05]  /*1c530*/  BSYNC B1 ;  /* 0x0000000000017941 */ /* 0x000fea0003800000 */
.L_x_25980:
        /* <DEDUP_REMOVED lines=16> */
.L_x_25986:
[----:B------:R-:W-:Y:S05]  /*1c640*/  BSYNC B2 ;  /* 0x0000000000027941 */ /* 0x000fea0003800000 */
.L_x_25985:
        /* <DEDUP_REMOVED lines=44> */
.L_x_25984:
[----:B------:R-:W-:Y:S05]  /*1c910*/  BSYNC B1 ;  /* 0x0000000000017941 */ /* 0x000fea0003800000 */
.L_x_25983:
        /* <DEDUP_REMOVED lines=9> */
.L_x_25979:
        /* <DEDUP_REMOVED lines=12> */
.L_x_25988:
[----:B------:R-:W-:-:S07]  /*1ca70*/  IMAD.MOV.U32 R38, RZ, RZ, R220 ;  /* 0x000000ffff267224 */ /* 0x000fce00078e00dc */
.L_x_25989:
[----:B------:R-:W-:Y:S05]  /*1ca80*/  BSYNC B1 ;  /* 0x0000000000017941 */ /* 0x000fea0003800000 */
.L_x_25987:
        /* <DEDUP_REMOVED lines=16> */
.L_x_25993:
[----:B------:R-:W-:Y:S05]  /*1cb90*/  BSYNC B2 ;  /* 0x0000000000027941 */ /* 0x000fea0003800000 */
.L_x_25992:
        /* <DEDUP_REMOVED lines=44> */
.L_x_25991:
[----:B------:R-:W-:Y:S05]  /*1ce60*/  BSYNC B1 ;  /* 0x0000000000017941 */ /* 0x000fea0003800000 */
.L_x_25990:
        /* <DEDUP_REMOVED lines=12> */
.L_x_25994:
        /* <DEDUP_REMOVED lines=12> */
.L_x_25997:
[----:B------:R-:W-:-:S07]  /*1cff0*/  MOV R206, R220 ;  /* 0x000000dc00ce7202 */ /* 0x000fce0000000f00 */
.L_x_25998:
[----:B------:R-:W-:Y:S05]  /*1d000*/  BSYNC B1 ;  /* 0x0000000000017941 */ /* 0x000fea0003800000 */
.L_x_25996:
        /* <DEDUP_REMOVED lines=18> */
.L_x_26002:
[----:B------:R-:W-:Y:S05]  /*1d130*/  BSYNC B2 ;  /* 0x0000000000027941 */ /* 0x000fea0003800000 */
.L_x_26001:
        /* <DEDUP_REMOVED lines=40> */
[----:B------:R-:W-:Y:S01]  /*1d3c0*/  HFMA2.MMA R224, -RZ, RZ, 0, 0 ;  /* 0x00000000ffe07435 */ /* 0x000fe200000001ff */
[----:B------:R-:W-:Y:S01]  /*1d3d0*/  MOV R220, R142 ;  /* 0x0000008e00dc7202 */ /* 0x000fe20000000f00 */
[----:B------:R-:W-:Y:S01]  /*1d3e0*/  IMAD.MOV.U32 R218, RZ, RZ, R36 ;  /* 0x000000ffffda7224 */ /* 0x000fe200078e0024 */
[----:B------:R-:W-:-:S08]  /*1d3f0*/  LOP3.LUT R216, R37, UR43, R38, 0x96, !PT ;  /* 0x0000002b25d87c12 */ /* 0x000fd0000f8e9626 */
.L_x_26000:
[----:B------:R-:W-:Y:S05]  /*1d400*/  BSYNC B1 ;  /* 0x0000000000017941 */ /* 0x000fea0003800000 */
.L_x_25999:
        /* <DEDUP_REMOVED lines=9> */
.L_x_25995:
        /* <DEDUP_REMOVED lines=29> */
[----:B------:R-:W-:Y:S01]  /*1d670*/  LOP3.LUT R36, R36, R39, RZ, 0xfc, !PT ;  /* 0x0000002724247212 */ /* 0x000fe200078efcff */
[----:B------:R-:W-:Y:S01]  /*1d680*/  IMAD.WIDE.U32 R38, R230, 0x8, R234 ;  /* 0x00000008e6267825 */ /* 0x000fe200078e00ea */
[----:B------:R0:W-:Y:S04]  /*1d690*/  STG.E.128 desc[UR4][R142.64], R44 ;  /* 0x0000002c8e007986 */ /* 0x0001e8000c101d04 */
[----:B------:R0:W-:Y:S04]  /*1d6a0*/  STG.E.128 desc[UR4][R142.64+0x10], R40 ;  /* 0x000010288e007986 */ /* 0x0001e8000c101d04 */
        /* <DEDUP_REMOVED lines=22> */
.L_x_26003:
[----:B------:R2:W5:Y:S04]  /*1d810*/  @P0 LDG.E.128 R80, desc[UR4][R240.64] ;  /* 0x00000004f0500981 */ /* 0x000568000c1e1d00 */
[----:B------:R2:W5:Y:S04]  /*1d820*/  @P1 LDG.E.128 R88, desc[UR4][R238.64] ;  /* 0x00000004ee581981 */ /* 0x000568000c1e1d00 */
[----:B------:R2:W5:Y:S04]  /*1d830*/  @P1 LDG.E.128 R84, desc[UR4][R238.64+0x10] ;  /* 0x00001004ee541981 */ /* 0x000568000c1e1d00 */
[----:B0-----:R2:W5:Y:S01]  /*1d840*/  LDG.E.128 R140, desc[UR4][R242.64] ;  /* 0x00000004f28c7981 */ /* 0x001562000c1e1d00 */
[C---:B------:R-:W-:Y:S01]  /*1d850*/  ISETP.NE.AND P3, PT, R224.reuse, 0x1, PT ;  /* 0x00000001e000780c */ /* 0x040fe20003f65270 */
[----:B------:R-:W-:Y:S01]  /*1d860*/  BSSY B1, `(.L_x_26004) ;  /* 0x000000c000017945 */ /* 0x000fe20003800000 */
[----:B-1----:R-:W-:-:S11]  /*1d870*/  VIADD R38, R224, 0x1 ;  /* 0x00000001e0267836 */ /* 0x002fd60000000000 */
        /* <DEDUP_REMOVED lines=9> */
.L_x_26005:
[----:B------:R-:W-:-:S07]  /*1d910*/  IMAD.MOV.U32 R240, RZ, RZ, R220 ;  /* 0x000000fffff07224 */ /* 0x000fce00078e00dc */
.L_x_26006:
[----:B------:R-:W-:Y:S05]  /*1d920*/  BSYNC B1 ;  /* 0x0000000000017941 */ /* 0x000fea0003800000 */
.L_x_26004:
        /* <DEDUP_REMOVED lines=16> */
.L_x_26010:
[----:B------:R-:W-:Y:S05]  /*1da30*/  BSYNC B2 ;  /* 0x0000000000027941 */ /* 0x000fea0003800000 */
.L_x_26009:
        /* <DEDUP_REMOVED lines=44> */
.L_x_26008:
[----:B------:R-:W-:Y:S05]  /*1dd00*/  BSYNC B1 ;  /* 0x0000000000017941 */ /* 0x000fea0003800000 */
.L_x_26007:
        /* <DEDUP_REMOVED lines=14> */
.L_x_26011:
        /* <DEDUP_REMOVED lines=12> */
.L_x_26014:
[----:B------:R-:W-:-:S07]  /*1deb0*/  MOV R37, R220 ;  /* 0x000000dc00257202 */ /* 0x000fce0000000f00 */
.L_x_26015:
[----:B------:R-:W-:Y:S05]  /*1dec0*/  BSYNC B1 ;  /* 0x0000000000017941 */ /* 0x000fea0003800000 */
.L_x_26013:
        /* <DEDUP_REMOVED lines=16> */
.L_x_26019:
[----:B------:R-:W-:Y:S05]  /*1dfd0*/  BSYNC B2 ;  /* 0x0000000000027941 */ /* 0x000fea0003800000 */
.L_x_26018:
        /* <DEDUP_REMOVED lines=40> */
[----:B------:R-:W-:-:S03]  /*1e260*/  MOV R220, R240 ;  /* 0x000000f000dc7202 */ /* 0x000fc60000000f00 */
[----:B------:R-:W-:Y:S01]  /*1e270*/  IMAD.MOV.U32 R218, RZ, RZ, R38 ;  /* 0x000000ffffda7224 */ /* 0x000fe200078e0026 */
[----:B------:R-:W-:Y:S01]  /*1e280*/  LOP3.LUT R216, R39, UR43, R238, 0x96, !PT ;  /* 0x0000002b27d87c12 */ /* 0x000fe2000f8e96ee */
[----:B------:R-:W-:-:S11]  /*1e290*/  HFMA2.MMA R39, -RZ, RZ, 0, 0 ;  /* 0x00000000ff277435 */ /* 0x000fd600000001ff */
.L_x_26017:
[----:B------:R-:W-:Y:S05]  /*1e2a0*/  BSYNC B1 ;  /* 0x0000000000017941 */ /* 0x000fea0003800000 */
.L_x_26016:
[----:B------:R-:W-:-:S05]  /*1e2b0*/  I2FP.F32.U32 R38, R37 ;  /* 0x0000002500267245 */ /* 0x000fca0000201000 */
[----:B------:R-:W-:Y:S01]  /*1e2c0*/  FFMA.FTZ R37, R38, R233, 1.1641532182693481445e-10 ;  /* 0x2f00000026257423 */ /* 0x000fe200000100e9 */
[----:B------:R-:W-:-:S04]  /*1e2d0*/  HADD2.F32 R38, -RZ, R80.H0_H0 ;  /* 0x20000050ff267230 */ /* 0x000fc80000004100 */
[----:B------:R-:W-:Y:S01]  /*1e2e0*/  FSETP.GTU.FTZ.AND P3, PT, R37, R232, PT ;  /* 0x000000e82500720b */ /* 0x000fe20003f7c000 */
[----:B------:R-:W-:-:S03]  /*1e2f0*/  FMUL.FTZ R37, R38, R231 ;  /* 0x000000e726257220 */ /* 0x000fc60000410000 */
[----:B------:R-:W-:Y:S02]  /*1e300*/  SEL R213, RZ, 0x1, P3 ;  /* 0x00000001ffd57807 */ /* 0x000fe40001800000 */
[----:B------:R-:W-:-:S05]  /*1e310*/  FSEL R37, R37, RZ, !P3 ;  /* 0x000000ff25257208 */ /* 0x000fca0005800000 */
[----:B------:R-:W-:-:S04]  /*1e320*/  FADD.FTZ R36, R36, R37 ;  /* 0x0000002524247221 */ /* 0x000fc80000010000 */
[----:B------:R-:W-:-:S07]  /*1e330*/  @P1 FADD.FTZ R36, R88, R36 ;  /* 0x0000002458241221 */ /* 0x000fce0000010000 */
.L_x_26012:
        /* <DEDUP_REMOVED lines=12> */
.L_x_26021:
[----:B------:R-:W-:-:S07]  /*1e400*/  IMAD.MOV.U32 R37, RZ, RZ, R220 ;  /* 0x000000ffff257224 */ /* 0x000fce00078e00dc */
.L_x_26022:
[----:B------:R-:W-:Y:S05]  /*1e410*/  BSYNC B1 ;  /* 0x0000000000017941 */ /* 0x000fea0003800000 */
.L_x_26020:
        /* <DEDUP_REMOVED lines=16> */
.L_x_26026:
[----:B------:R-:W-:Y:S05]  /*1e520*/  BSYNC B2 ;  /* 0x0000000000027941 */ /* 0x000fea0003800000 */
.L_x_26025:
        /* <DEDUP_REMOVED lines=44> */
.L_x_26024:
[----:B------:R-:W-:Y:S05]  /*1e7f0*/  BSYNC B1 ;  /* 0x0000000000017941 */ /* 0x000fea0003800000 */
.L_x_26023:
        /* <DEDUP_REMOVED lines=14> */
.L_x_26027:
        /* <DEDUP_REMOVED lines=12> */
.L_x_26030:
[----:B------:R-:W-:-:S07]  /*1e9a0*/  MOV R140, R220 ;  /* 0x000000dc008c7202 */ /* 0x000fce0000000f00 */
.L_x_26031:
[----:B------:R-:W-:Y:S05]  /*1e9b0*/  BSYNC B1 ;  /* 0x0000000000017941 */ /* 0x000fea0003800000 */
.L_x_26029:
        /* <DEDUP_REMOVED lines=16> */
.L_x_26035:
[----:B------:R-:W-:Y:S05]  /*1eac0*/  BSYNC B2 ;  /* 0x0000000000027941 */ /* 0x000fea0003800000 */
.L_x_26034:
        /* <DEDUP_REMOVED lines=44> */
.L_x_26033:
[----:B------:R-:W-:Y:S05]  /*1ed90*/  BSYNC B1 ;  /* 0x0000000000017941 */ /* 0x000fea0003800000 */
.L_x_26032:
[----:B------:R-:W-:-:S05]  /*1eda0*/  I2FP.F32.U32 R38, R140 ;  /* 0x0000008c00267245 */ /* 0x000fca0000201000 */
[----:B------:R-:W-:Y:S01]  /*1edb0*/  FFMA.FTZ R239, R38, R233, 1.1641532182693481445e-10 ;  /* 0x2f00000026ef7423 */ /* 0x000fe200000100e9 */
[----:B------:R-:W-:-:S04]  /*1edc0*/  HADD2.F32 R38, -RZ, R80.H1_H1 ;  /* 0x30000050ff267230 */ /* 0x000fc80000004100 */
[----:B------:R-:W-:Y:S01]  /*1edd0*/  FSETP.GTU.FTZ.AND P3, PT, R239, R232, PT ;  /* 0x000000e8ef00720b */ /* 0x000fe20003f7c000 */
[----:B------:R-:W-:-:S03]  /*1ede0*/  FMUL.FTZ R38, R38, R231 ;  /* 0x000000e726267220 */ /* 0x000fc60000410000 */
[----:B------:R-:W-:Y:S02]  /*1edf0*/  SEL R212, RZ, 0x1, P3 ;  /* 0x00000001ffd47807 */ /* 0x000fe40001800000 */
[----:B------:R-:W-:-:S05]  /*1ee00*/  FSEL R38, R38, RZ, !P3 ;  /* 0x000000ff26267208 */ /* 0x000fca0005800000 */
[----:B------:R-:W-:-:S04]  /*1ee10*/  FADD.FTZ R37, R37, R38 ;  /* 0x0000002625257221 */ /* 0x000fc80000010000 */
[----:B------:R-:W-:-:S07]  /*1ee20*/  @P1 FADD.FTZ R37, R89, R37 ;  /* 0x0000002559251221 */ /* 0x000fce0000010000 */
.L_x_26028:
        /* <DEDUP_REMOVED lines=12> */
.L_x_26037:
[----:B------:R-:W-:-:S07]  /*1eef0*/  IMAD.MOV.U32 R140, RZ, RZ, R220 ;  /* 0x000000ffff8c7224 */ /* 0x000fce00078e00dc */
.L_x_26038:
[----:B------:R-:W-:Y:S05]  /*1ef00*/  BSYNC B1 ;  /* 0x0000000000017941 */ /* 0x000fea0003800000 */
.L_x_26036:
        /* <DEDUP_REMOVED lines=16> */
.L_x_26042:
[----:B------:R-:W-:Y:S05]  /*1f010*/  BSYNC B2 ;  /* 0x0000000000027941 */ /* 0x000fea0003800000 */
.L_x_26041:
        /* <DEDUP_REMOVED lines=44> */
.L_x_26040:
[----:B------:R-:W-:Y:S05]  /*1f2e0*/  BSYNC B1 ;  /* 0x0000000000017941 */ /* 0x000fea0003800000 */
.L_x_26039:
        /* <DEDUP_REMOVED lines=14> */
.L_x_26043:
        /* <DEDUP_REMOVED lines=12> */
.L_x_26046:
[----:B------:R-:W-:-:S07]  /*1f490*/  MOV R39, R220 ;  /* 0x000000dc00277202 */ /* 0x000fce0000000f00 */
.L_x_26047:
[----:B------:R-:W-:Y:S05]  /*1f4a0*/  BSYNC B1 ;  /* 0x0000000000017941 */ /* 0x000fea0003800000 */
.L_x_26045:
        /* <DEDUP_REMOVED lines=16> */
.L_x_26051:
[----:B------:R-:W-:Y:S05]  /*1f5b0*/  BSYNC B2 ;  /* 0x0000000000027941 */ /* 0x000fea0003800000 */
.L_x_26050:
        /* <DEDUP_REMOVED lines=40> */
[----:B------:R-:W-:Y:S01]  /*1f840*/  IMAD.WIDE.U32 R238, R140, -0x2daee0ad, RZ ;  /* 0xd2511f538cee7825 */ /* 0x000fe200078e00ff */
[----:B------:R-:W-:-:S03]  /*1f850*/  HFMA2.MMA R140, -RZ, RZ, 0, 0 ;  /* 0x00000000ff8c7435 */ /* 0x000fc600000001ff */
[----:B------:R-:W-:Y:S01]  /*1f860*/  IMAD.MOV.U32 R218, RZ, RZ, R238 ;  /* 0x000000ffffda7224 */ /* 0x000fe200078e00ee */
[----:B------:R-:W-:-:S07]  /*1f870*/  LOP3.LUT R216, R239, UR43, R240, 0x96, !PT ;  /* 0x0000002befd87c12 */ /* 0x000fce000f8e96f0 */
.L_x_26049:
[----:B------:R-:W-:Y:S05]  /*1f880*/  BSYNC B1 ;  /* 0x0000000000017941 */ /* 0x000fea0003800000 */
.L_x_26048:
        /* <DEDUP_REMOVED lines=9> */
.L_x_26044:
        /* <DEDUP_REMOVED lines=12> */
.L_x_26053:
[----:B------:R-:W-:-:S07]  /*1f9e0*/  IMAD.MOV.U32 R39, RZ, RZ, R220 ;  /* 0x000000ffff277224 */ /* 0x000fce00078e00dc */
.L_x_26054:
[----:B------:R-:W-:Y:S05]  /*1f9f0*/  BSYNC B1 ;  /* 0x0000000000017941 */ /* 0x000fea0003800000 */
.L_x_26052:
        /* <DEDUP_REMOVED lines=16> */
.L_x_26058:
[----:B------:R-:W-:Y:S05]  /*1fb00*/  BSYNC B2 ;  /* 0x0000000000027941 */ /* 0x000fea0003800000 */
.L_x_26057:
        /* <DEDUP_REMOVED lines=44> */
.L_x_26056:
[----:B------:R-:W-:Y:S05]  /*1fdd0*/  BSYNC B1 ;  /* 0x0000000000017941 */ /* 0x000fea0003800000 */
.L_x_26055:
        /* <DEDUP_REMOVED lines=14> */
.L_x_26059:
        /* <DEDUP_REMOVED lines=12> */
.L_x_26062:
[----:B------:R-:W-:-:S07]  /*1ff80*/  MOV R210, R220 ;  /* 0x000000dc00d27202 */ /* 0x000fce0000000f00 */
.L_x_26063:
[----:B------:R-:W-:Y:S05]  /*1ff90*/  BSYNC B1 ;  /* 0x0000000000017941 */ /* 0x000fea0003800000 */
.L_x_26061:
        /* <DEDUP_REMOVED lines=16> */
.L_x_26067:
[----:B------:R-:W-:Y:S05]  /*200a0*/  BSYNC B2 ;  /* 0x0000000000027941 */ /* 0x000fea0003800000 */
.L_x_26066:
        /* <DEDUP_REMOVED lines=42> */
[----:B------:R-:W-:Y:S01]  /*20350*/  HFMA2.MMA R140, -RZ, RZ, 0, 0 ;  /* 0x00000000ff8c7435 */ /* 0x000fe200000001ff */
[----:B------:R-:W-:-:S10]  /*20360*/  LOP3.LUT R216, R141, UR43, R238, 0x96, !PT ;  /* 0x0000002b8dd87c12 */ /* 0x000fd4000f8e96ee */
.L_x_26065:
[----:B------:R-:W-:Y:S05]  /*20370*/  BSYNC B1 ;  /* 0x0000000000017941 */ /* 0x000fea0003800000 */
.L_x_26064:
[----:B------:R-:W-:-:S05]  /*20380*/  I2FP.F32.U32 R210, R210 ;  /* 0x000000d200d27245 */ /* 0x000fca0000201000 */
[----:B------:R-:W-:Y:S01]  /*20390*/  FFMA.FTZ R141, R210, R233, 1.1641532182693481445e-10 ;  /* 0x2f000000d28d7423 */ /* 0x000fe200000100e9 */
[----:B------:R-:W-:-:S04]  /*203a0*/  HADD2.F32 R210, -RZ, R81.H1_H1 ;  /* 0x30000051ffd27230 */ /* 0x000fc80000004100 */
[----:B------:R-:W-:Y:S01]  /*203b0*/  FSETP.GTU.FTZ.AND P3, PT, R141, R232, PT ;  /* 0x000000e88d00720b */ /* 0x000fe20003f7c000 */
[----:B------:R-:W-:-:S05]  /*203c0*/  FMUL.FTZ R210, R210, R231 ;  /* 0x000000e7d2d27220 */ /* 0x000fca0000410000 */
[----:B------:R-:W-:Y:S02]  /*203d0*/  FSEL R224, R210, RZ, !P3 ;  /* 0x000000ffd2e07208 */ /* 0x000fe40005800000 */
[----:B------:R-:W-:-:S03]  /*203e0*/  SEL R210, RZ, 0x1, P3 ;  /* 0x00000001ffd27807 */ /* 0x000fc60001800000 */
[----:B------:R-:W-:-:S04]  /*203f0*/  FADD.FTZ R39, R39, R224 ;  /* 0x000000e027277221 */ /* 0x000fc80000010000 */
[----:B------:R-:W-:-:S07]  /*20400*/  @P1 FADD.FTZ R39, R91, R39 ;  /* 0x000000275b271221 */ /* 0x000fce0000010000 */
.L_x_26060:
        /* <DEDUP_REMOVED lines=12> */
.L_x_26069:
[----:B------:R-:W-:-:S07]  /*204d0*/  IMAD.MOV.U32 R224, RZ, RZ, R220 ;  /* 0x000000ffffe07224 */ /* 0x000fce00078e00dc */
.L_x_26070:
[----:B------:R-:W-:Y:S05]  /*204e0*/  BSYNC B1 ;  /* 0x0000000000017941 */ /* 0x000fea0003800000 */
.L_x_26068:
        /* <DEDUP_REMOVED lines=16> */
.L_x_26074:
[----:B------:R-:W-:Y:S05]  /*205f0*/  BSYNC B2 ;  /* 0x0000000000027941 */ /* 0x000fea0003800000 */
.L_x_26073:
        /* <DEDUP_REMOVED lines=44> */
.L_x_26072:
[----:B------:R-:W-:Y:S05]  /*208c0*/  BSYNC B1 ;  /* 0x0000000000017941 */ /* 0x000fea0003800000 */
.L_x_26071:
        /* <DEDUP_REMOVED lines=14> */
.L_x_26075:
        /* <DEDUP_REMOVED lines=12> */
.L_x_26078:
[----:B------:R-:W-:-:S07]  /*20a70*/  MOV R141, R220 ;  /* 0x000000dc008d7202 */ /* 0x000fce0000000f00 */
.L_x_26079:
[----:B------:R-:W-:Y:S05]  /*20a80*/  BSYNC B1 ;  /* 0x0000000000017941 */ /* 0x000fea0003800000 */
.L_x_26077:
        /* <DEDUP_REMOVED lines=16> */
.L_x_26083:
[----:B------:R-:W-:Y:S05]  /*20b90*/  BSYNC B2 ;  /* 0x0000000000027941 */ /* 0x000fea0003800000 */
.L_x_26082:
        /* <DEDUP_REMOVED lines=44> */
.L_x_26081:
[----:B------:R-:W-:Y:S05]  /*20e60*/  BSYNC B1 ;  /* 0x0000000000017941 */ /* 0x000fea0003800000 */
.L_x_26080:
        /* <DEDUP_REMOVED lines=9> */
.L_x_26076:
        /* <DEDUP_REMOVED lines=12> */
.L_x_26085:
[----:B------:R-:W-:-:S07]  /*20fc0*/  IMAD.MOV.U32 R141, RZ, RZ, R220 ;  /* 0x000000ffff8d7224 */ /* 0x000fce00078e00dc */
.L_x_26086:
[----:B------:R-:W-:Y:S05]  /*20fd0*/  BSYNC B1 ;  /* 0x0000000000017941 */ /* 0x000fea0003800000 */
.L_x_26084:
        /* <DEDUP_REMOVED lines=16> */
.L_x_26090:
[----:B------:R-:W-:Y:S05]  /*210e0*/  BSYNC B2 ;  /* 0x0000000000027941 */ /* 0x000fea0003800000 */
.L_x_26089:
        /* <DEDUP_REMOVED lines=44> */
.L_x_26088:
[----:B------:R-:W-:Y:S05]  /*213b0*/  BSYNC B1 ;  /* 0x0000000000017941 */ /* 0x000fea0003800000 */
.L_x_26087:
        /* <DEDUP_REMOVED lines=12> */
.L_x_26091:
        /* <DEDUP_REMOVED lines=12> */
.L_x_26094:
[----:B------:R-:W-:-:S07]  /*21540*/  MOV R142, R220 ;  /* 0x000000dc008e7202 */ /* 0x000fce0000000f00 */
.L_x_26095:
[----:B------:R-:W-:Y:S05]  /*21550*/  BSYNC B1 ;  /* 0x0000000000017941 */ /* 0x000fea0003800000 */
.L_x_26093:
        /* <DEDUP_REMOVED lines=16> */
.L_x_26099:
[----:B------:R-:W-:Y:S05]  /*21660*/  BSYNC B2 ;  /* 0x0000000000027941 */ /* 0x000fea0003800000 */
.L_x_26098:
        /* <DEDUP_REMOVED lines=44> */
.L_x_26097:
[----:B------:R-:W-:Y:S05]  /*21930*/  BSYNC B1 ;  /* 0x0000000000017941 */ /* 0x000fea0003800000 */
.L_x_26096:
        /* <DEDUP_REMOVED lines=9> */
.L_x_26092:
        /* <DEDUP_REMOVED lines=12> */
.L_x_26101:
[----:B------:R-:W-:-:S07]  /*21a90*/  IMAD.MOV.U32 R142, RZ, RZ, R220 ;  /* 0x000000ffff8e7224 */ /* 0x000fce00078e00dc */
.L_x_26102:
[----:B------:R-:W-:Y:S05]  /*21aa0*/  BSYNC B1 ;  /* 0x0000000000017941 */ /* 0x000fea0003800000 */
.L_x_26100:
        /* <DEDUP_REMOVED lines=16> */
.L_x_26106:
[----:B------:R-:W-:Y:S05]  /*21bb0*/  BSYNC B2 ;  /* 0x0000000000027941 */ /* 0x000fea0003800000 */
.L_x_26105:
        /* <DEDUP_REMOVED lines=44> */
.L_x_26104:
[----:B------:R-:W-:Y:S05]  /*21e80*/  BSYNC B1 ;  /* 0x0000000000017941 */ /* 0x000fea0003800000 */
.L_x_26103:
[----:B------:R-:W-:-:S05]  /*21e90*/  I2FP.F32.U32 R142, R142 ;  /* 0x0000008e008e7245 */ /* 0x000fca0000201000 */
[----:B------:R-:W-:Y:S01]  /*21ea0*/  FFMA.FTZ R239, R142, R233, 1.1641532182693481445e-10 ;  /* 0x2f0000008eef7423 */ /* 0x000fe200000100e9 */
[----:B------:R-:W-:-:S04]  /*21eb0*/  HADD2.F32 R142, -RZ, R143.H0_H0 ;  /* 0x2000008fff8e7230 */ /* 0x000fc80000004100 */
[----:B------:R-:W-:Y:S01]  /*21ec0*/  FSETP.GTU.FTZ.AND P4, PT, R239, R232, PT ;  /* 0x000000e8ef00720b */ /* 0x000fe20003f9c000 */
        /* <DEDUP_REMOVED lines=8> */
.L_x_26107:
        /* <DEDUP_REMOVED lines=12> */
.L_x_26110:
[----:B------:R-:W-:-:S07]  /*22010*/  MOV R207, R220 ;  /* 0x000000dc00cf7202 */ /* 0x000fce0000000f00 */
.L_x_26111:
[----:B------:R-:W-:Y:S05]  /*22020*/  BSYNC B1 ;  /* 0x0000000000017941 */ /* 0x000fea0003800000 */
.L_x_26109:
        /* <DEDUP_REMOVED lines=16> */
.L_x_26115:
[----:B------:R-:W-:Y:S05]  /*22130*/  BSYNC B2 ;  /* 0x0000000000027941 */ /* 0x000fea0003800000 */
.L_x_26114:
        /* <DEDUP_REMOVED lines=43> */
[----:B------:R-:W-:-:S11]  /*223f0*/  HFMA2.MMA R239, -RZ, RZ, 0, 0 ;  /* 0x00000000ffef7435 */ /* 0x000fd600000001ff */
.L_x_26113:
[----:B------:R-:W-:Y:S05]  /*22400*/  BSYNC B1 ;  /* 0x0000000000017941 */ /* 0x000fea0003800000 */
.L_x_26112:
        /* <DEDUP_REMOVED lines=9> */
.L_x_26108:
        /* <DEDUP_REMOVED lines=12> */
.L_x_26117:
[----:B------:R-:W-:-:S07]  /*22560*/  IMAD.MOV.U32 R224, RZ, RZ, R220 ;  /* 0x000000ffffe07224 */ /* 0x000fce00078e00dc */
.L_x_26118:
[----:B------:R-:W-:Y:S05]  /*22570*/  BSYNC B1 ;  /* 0x0000000000017941 */ /* 0x000fea0003800000 */
.L_x_26116:
        /* <DEDUP_REMOVED lines=16> */
.L_x_26122:
[----:B------:R-:W-:Y:S05]  /*22680*/  BSYNC B2 ;  /* 0x0000000000027941 */ /* 0x000fea0003800000 */
.L_x_26121:
        /* <DEDUP_REMOVED lines=44> */
.L_x_26120:
[----:B------:R-:W-:Y:S05]  /*22950*/  BSYNC B1 ;  /* 0x0000000000017941 */ /* 0x000fea0003800000 */
.L_x_26119:
        /* <DEDUP_REMOVED lines=12> */
.L_x_26123:
        /* <DEDUP_REMOVED lines=12> */
.L_x_26126:
[----:B------:R-:W-:-:S07]  /*22ae0*/  MOV R206, R220 ;  /* 0x000000dc00ce7202 */ /* 0x000fce0000000f00 */
.L_x_26127:
[----:B------:R-:W-:Y:S05]  /*22af0*/  BSYNC B1 ;  /* 0x0000000000017941 */ /* 0x000fea0003800000 */
.L_x_26125:
        /* <DEDUP_REMOVED lines=16> */
.L_x_26131:
[----:B------:R-:W-:Y:S05]  /*22c00*/  BSYNC B2 ;  /* 0x0000000000027941 */ /* 0x000fea0003800000 */
.L_x_26130:
        /* <DEDUP_REMOVED lines=44> */
.L_x_26129:
[----:B------:R-:W-:Y:S05]  /*22ed0*/  BSYNC B1 ;  /* 0x0000000000017941 */ /* 0x000fea0003800000 */
.L_x_26128:
        /* <DEDUP_REMOVED lines=9> */
.L_x_26124:
        /* <DEDUP_REMOVED lines=84> */
[----:B------:R-:W-:Y:S01]  /*234b0*/  IMAD.WIDE.U32 R236, R236, 0x10000, RZ ;  /* 0x00010000ecec7825 */ /* 0x000fe200078e00ff */
[----:B------:R-:W-:Y:S02]  /*234c0*/  LOP3.LUT R235, R212, 0xff, RZ, 0xc0, !PT ;  /* 0x000000ffd4eb7812 */ /* 0x000fe400078ec0ff */
[----:B------:R-:W-:-:S04]  /*234d0*/  LOP3.LUT R234, R231, 0xff00, R234, 0xf8, !PT ;  /* 0x0000ff00e7ea7812 */ /* 0x000fc800078ef8ea */
[----:B------:R-:W-:Y:S01]  /*234e0*/  LOP3.LUT R231, R234, 0xff, R209, 0xf8, !PT ;  /* 0x000000ffeae77812 */ /* 0x000fe200078ef8d1 */
[----:B------:R-:W-:-:S03]  /*234f0*/  IMAD.WIDE.U32 R234, R235, 0x100, RZ ;  /* 0x00000100ebea7825 */ /* 0x000fc600078e00ff */
[----:B------:R-:W-:Y:S02]  /*23500*/  LOP3.LUT R231, R237, R231, R239, 0xfe, !PT ;  /* 0x000000e7ede77212 */ /* 0x000fe400078efeef */
[----:B------:R-:W-:Y:S02]  /*23510*/  LOP3.LUT R236, R234, R238, R236, 0xfe, !PT ;  /* 0x000000eeeaec7212 */ /* 0x000fe400078efeec */
[----:B------:R-:W-:Y:S02]  /*23520*/  LOP3.LUT R235, R231, R235, RZ, 0xfc, !PT ;  /* 0x000000ebe7eb7212 */ /* 0x000fe400078efcff */
[----:B------:R-:W-:Y:S01]  /*23530*/  LOP3.LUT R234, R236, 0xff, R213, 0xf8, !PT ;  /* 0x000000ffecea7812 */ /* 0x000fe200078ef8d5 */
[----:B0-----:R-:W-:-:S05]  /*23540*/  IMAD.WIDE.U32 R232, R225, 0x8, R232 ;  /* 0x00000008e1e87825 */ /* 0x001fca00078e00e8 */
[----:B------:R0:W-:Y:S02]  /*23550*/  STG.E.64 desc[UR4][R232.64], R234 ;  /* 0x000000eae8007986 */ /* 0x0001e4000c101b04 */
.L_x_26132:
        /* <DEDUP_REMOVED lines=120> */
.L_x_26146:
[----:B-1----:R-:W-:Y:S01]  /*23ce0*/  FADD.FTZ R231, R235, R238 ;  /* 0x000000eeebe77221 */ /* 0x002fe20000010000 */
[----:B------:R-:W1:Y:S01]  /*23cf0*/  @!P2 LDC.64 R232, c[0x0][0x250] ;  /* 0x00009400ffe8ab82 */ /* 0x000e620000000a00 */
[----:B0-----:R-:W-:Y:S01]  /*23d00*/  FMUL.FTZ R235, R239, R239 ;  /* 0x000000efefeb7220 */ /* 0x001fe20000410000 */
[----:B------:R-:W-:Y:S01]  /*23d10*/  ISETP.NE.AND P1, PT, RZ, UR24, PT ;  /* 0x00000018ff007c0c */ /* 0x000fe2000bf25270 */
[----:B------:R-:W-:Y:S01]  /*23d20*/  FFMA.FTZ R231, R231, R234, UR25 ;  /* 0x00000019e7e77e23 */ /* 0x000fe200080100ea */
[----:B------:R-:W-:Y:S02]  /*23d30*/  HADD2.F32 R240, -RZ, R112.H1_H1 ;  /* 0x30000070fff07230 */ /* 0x000fe40000004100 */
[----:B------:R-:W-:Y:S02]  /*23d40*/  FSEL R236, R235, RZ, P1 ;  /* 0x000000ffebec7208 */ /* 0x000fe40000800000 */
[----:B------:R-:W0:Y:S03]  /*23d50*/  @!P2 LDC.64 R234, c[0x0][0x258] ;  /* 0x00009600ffeaab82 */ /* 0x000e260000000a00 */
[----:B------:R-:W-:-:S06]  /*23d60*/  FADD.FTZ R231, R231, R236 ;  /* 0x000000ece7e77221 */ /* 0x000fcc0000010000 */
[----:B------:R-:W2:Y:S01]  /*23d70*/  MUFU.RSQ R231, R231 ;  /* 0x000000e700e77308 */ /* 0x000ea20000001400 */
[----:B-1----:R-:W-:Y:S01]  /*23d80*/  @!P2 IMAD.WIDE R236, R217, 0x4, R232 ;  /* 0x00000004d9eca825 */ /* 0x002fe200078e02e8 */
[----:B------:R-:W-:-:S03]  /*23d90*/  FSEL R232, R239, RZ, !P1 ;  /* 0x000000ffefe87208 */ /* 0x000fc60004800000 */
[----:B------:R-:W-:Y:S01]  /*23da0*/  HADD2.F32 R233, -RZ, R112.H0_H0 ;  /* 0x20000070ffe97230 */ /* 0x000fe20000004100 */
[----:B------:R1:W-:Y:S01]  /*23db0*/  @!P2 STG.E desc[UR4][R236.64], R239 ;  /* 0x000000efec00a986 */ /* 0x0003e2000c101904 */
[C---:B------:R-:W-:Y:S01]  /*23dc0*/  FADD.FTZ R76, -R232.reuse, R76 ;  /* 0x0000004ce84c7221 */ /* 0x040fe20000010100 */
[----:B------:R-:W-:Y:S01]  /*23dd0*/  FADD.FTZ R238, -R232, R77 ;  /* 0x0000004de8ee7221 */ /* 0x000fe20000010100 */
[----:B0-----:R-:W-:-:S04]  /*23de0*/  @!P2 IMAD.WIDE R234, R217, 0x4, R234 ;  /* 0x00000004d9eaa825 */ /* 0x001fc800078e02ea */
[C---:B------:R-:W-:Y:S01]  /*23df0*/  FADD.FTZ R78, -R232.reuse, R78 ;  /* 0x0000004ee84e7221 */ /* 0x040fe20000010100 */
[C---:B--2---:R-:W-:Y:S01]  /*23e00*/  FMUL.FTZ R77, R231.reuse, R76 ;  /* 0x0000004ce74d7220 */ /* 0x044fe20000410000 */
[----:B------:R-:W-:Y:S01]  /*23e10*/  FMUL.FTZ R76, R231, R238 ;  /* 0x000000eee74c7220 */ /* 0x000fe20000410000 */
[C---:B------:R-:W-:Y:S01]  /*23e20*/  FADD.FTZ R238, -R232.reuse, R79 ;  /* 0x0000004fe8ee7221 */ /* 0x040fe20000010100 */
[----:B------:R-:W-:Y:S01]  /*23e30*/  FADD.FTZ R242, -R232, R72 ;  /* 0x00000048e8f27221 */ /* 0x000fe20000010100 */
[----:B------:R-:W-:Y:S01]  /*23e40*/  FFMA.FTZ R233, R77, R233, R2 ;  /* 0x000000e94de97223 */ /* 0x000fe20000010002 */
[----:B------:R-:W-:Y:S01]  /*23e50*/  FFMA.FTZ R240, R76, R240, R3 ;  /* 0x000000f04cf07223 */ /* 0x000fe20000010003 */
[C---:B------:R-:W-:Y:S01]  /*23e60*/  FADD.FTZ R244, -R232.reuse, R73 ;  /* 0x00000049e8f47221 */ /* 0x040fe20000010100 */
[C---:B------:R-:W-:Y:S01]  /*23e70*/  FADD.FTZ R246, -R232.reuse, R74 ;  /* 0x0000004ae8f67221 */ /* 0x040fe20000010100 */
[----:B------:R-:W-:Y:S01]  /*23e80*/  FADD.FTZ R248, -R232, R75 ;  /* 0x0000004be8f87221 */ /* 0x000fe20000010100 */
[--C-:B------:R-:W-:Y:S01]  /*23e90*/  HADD2.F32 R73, -RZ, R113.reuse.H0_H0 ;  /* 0x20000071ff497230 */ /* 0x100fe20000004100 */
[----:B------:R-:W-:Y:S01]  /*23ea0*/  F2FP.F16.F32.PACK_AB R72, R240, R233 ;  /* 0x000000e9f048723e */ /* 0x000fe200000000ff */
[C---:B-1----:R-:W-:Y:S01]  /*23eb0*/  FMUL.FTZ R236, R231.reuse, R78 ;  /* 0x0000004ee7ec7220 */ /* 0x042fe20000410000 */
[----:B------:R-:W-:Y:S01]  /*23ec0*/  HADD2.F32 R74, -RZ, R113.H1_H1 ;  /* 0x30000071ff4a7230 */ /* 0x000fe20000004100 */
[----:B------:R0:W-:Y:S01]  /*23ed0*/  @!P2 STG.E desc[UR4][R234.64], R231 ;  /* 0x000000e7ea00a986 */ /* 0x0001e2000c101904 */
[----:B------:R-:W-:Y:S01]  /*23ee0*/  FMUL.FTZ R233, R231, R238 ;  /* 0x000000eee7e97220 */ /* 0x000fe20000410000 */
[----:B------:R-:W-:-:S02]  /*23ef0*/  HADD2.F32 R75, -RZ, R114.H0_H0 ;  /* 0x20000072ff4b7230 */ /* 0x000fc40000004100 */
[----:B------:R-:W-:Y:S01]  /*23f00*/  FFMA.FTZ R73, R236, R73, R4 ;  /* 0x00000049ec497223 */ /* 0x000fe20000010004 */
[----:B------:R-:W-:Y:S02]  /*23f10*/  HADD2.F32 R78, -RZ, R114.H1_H1 ;  /* 0x30000072ff4e7230 */ /* 0x000fe40000004100 */
[----:B------:R-:W-:Y:S01]  /*23f20*/  FFMA.FTZ R74, R233, R74, R5 ;  /* 0x0000004ae94a7223 */ /* 0x000fe20000010005 */
[--C-:B------:R-:W-:Y:S02]  /*23f30*/  HADD2.F32 R238, -RZ, R115.reuse.H0_H0 ;  /* 0x20000073ffee7230 */ /* 0x100fe40000004100 */
[C---:B------:R-:W-:Y:S01]  /*23f40*/  FMUL.FTZ R79, R231.reuse, R246 ;  /* 0x000000f6e74f7220 */ /* 0x040fe20000410000 */
[----:B------:R-:W-:Y:S02]  /*23f50*/  HADD2.F32 R240, -RZ, R115.H1_H1 ;  /* 0x30000073fff07230 */ /* 0x000fe40000004100 */
[C---:B------:R-:W-:Y:S01]  /*23f60*/  FMUL.FTZ R237, R231.reuse, R248 ;  /* 0x000000f8e7ed7220 */ /* 0x040fe20000410000 */
[----:B------:R-:W-:Y:S01]  /*23f70*/  F2FP.F16.F32.PACK_AB R73, R74, R73 ;  /* 0x000000494a49723e */ /* 0x000fe200000000ff */
[----:B------:R-:W-:Y:S01]  /*23f80*/  FADD.FTZ R48, -R232, R48 ;  /* 0x00000030e8307221 */ /* 0x000fe20000010100 */
[C---:B0-----:R-:W-:Y:S01]  /*23f90*/  FMUL.FTZ R235, R231.reuse, R242 ;  /* 0x000000f2e7eb7220 */ /* 0x041fe20000410000 */
[----:B------:R-:W-:Y:S01]  /*23fa0*/  FMUL.FTZ R234, R231, R244 ;  /* 0x000000f4e7ea7220 */ /* 0x000fe20000410000 */
        /* <DEDUP_REMOVED lines=8> */
[----:B------:R-:W-:Y:S01]  /*24030*/  F2FP.F16.F32.PACK_AB R74, R78, R75 ;  /* 0x0000004b4e4a723e */ /* 0x000fe200000000ff */
[C---:B------:R-:W-:Y:S01]  /*24040*/  FMUL.FTZ R241, R231.reuse, R48 ;  /* 0x00000030e7f17220 */ /* 0x040fe20000410000 */
[----:B------:R-:W-:Y:S01]  /*24050*/  SHF.L.U32 R78, R228, 0x4, RZ ;  /* 0x00000004e44e7819 */ /* 0x000fe200000006ff */
[----:B------:R-:W-:Y:S01]  /*24060*/  FMUL.FTZ R48, R231, R45 ;  /* 0x0000002de7307220 */ /* 0x000fe20000410000 */
[----:B------:R-:W-:Y:S01]  /*24070*/  SHF.R.U32.HI R228, RZ, 0x1c, R228 ;  /* 0x0000001cffe47819 */ /* 0x000fe200000116e4 */
[----:B------:R-:W-:Y:S01]  /*24080*/  FADD.FTZ R56, -R232, R56 ;  /* 0x00000038e8387221 */ /* 0x000fe20000010100 */
[----:B------:R-:W-:Y:S01]  /*24090*/  IADD3 R248, P1, R78, UR18, RZ ;  /* 0x000000124ef87c10 */ /* 0x000fe2000ff3e0ff */
[----:B------:R-:W-:Y:S01]  /*240a0*/  FADD.FTZ R52, -R232, R52 ;  /* 0x00000034e8347221 */ /* 0x000fe20000010100 */
[----:B------:R-:W-:Y:S01]  /*240b0*/  F2FP.F16.F32.PACK_AB R75, R239, R238 ;  /* 0x000000eeef4b723e */ /* 0x000fe200000000ff */
[C---:B------:R-:W-:Y:S01]  /*240c0*/  FMUL.FTZ R45, R231.reuse, R46 ;  /* 0x0000002ee72d7220 */ /* 0x040fe20000410000 */
[----:B------:R-:W-:Y:S01]  /*240d0*/  IADD3.X R249, R228, UR19, RZ, P1, !PT ;  /* 0x00000013e4f97c10 */ /* 0x000fe20008ffe4ff */
[C---:B------:R-:W-:Y:S01]  /*240e0*/  FADD.FTZ R49, -R232.reuse, R49 ;  /* 0x00000031e8317221 */ /* 0x040fe20000010100 */
[C---:B------:R-:W-:Y:S01]  /*240f0*/  FADD.FTZ R50, -R232.reuse, R50 ;  /* 0x00000032e8327221 */ /* 0x040fe20000010100 */
[C---:B------:R-:W-:Y:S01]  /*24100*/  FADD.FTZ R37, -R232.reuse, R37 ;  /* 0x00000025e8257221 */ /* 0x040fe20000010100 */
[C---:B------:R-:W-:Y:S01]  /*24110*/  FMUL.FTZ R46, R231.reuse, R47 ;  /* 0x0000002fe72e7220 */ /* 0x040fe20000410000 */
[C---:B------:R-:W-:Y:S01]  /*24120*/  FADD.FTZ R51, -R232.reuse, R51 ;  /* 0x00000033e8337221 */ /* 0x040fe20000010100 */
[C---:B------:R-:W-:Y:S01]  /*24130*/  FADD.FTZ R44, -R232.reuse, R44 ;  /* 0x0000002ce82c7221 */ /* 0x040fe20000010100 */
[----:B------:R-:W-:Y:S01]  /*24140*/  FMUL.FTZ R47, R231, R40 ;  /* 0x00000028e72f7220 */ /* 0x000fe20000410000 */
[C---:B------:R-:W-:Y:S01]  /*24150*/  FADD.FTZ R238, -R232.reuse, R69 ;  /* 0x00000045e8ee7221 */ /* 0x040fe20000010100 */
[C---:B------:R-:W-:Y:S01]  /*24160*/  FADD.FTZ R64, -R232.reuse, R64 ;  /* 0x00000040e8407221 */ /* 0x040fe20000010100 */
[C---:B------:R-:W-:Y:S01]  /*24170*/  FADD.FTZ R246, -R232.reuse, R61 ;  /* 0x0000003de8f67221 */ /* 0x040fe20000010100 */
[C---:B------:R-:W-:Y:S01]  /*24180*/  FADD.FTZ R41, -R232.reuse, R41 ;  /* 0x00000029e8297221 */ /* 0x040fe20000010100 */
[----:B------:R-:W-:Y:S01]  /*24190*/  FADD.FTZ R42, -R232, R42 ;  /* 0x0000002ae82a7221 */ /* 0x000fe20000010100 */
[----:B------:R-:W-:-:S02]  /*241a0*/  HADD2.F32 R40, -RZ, R137.H1_H1 ;  /* 0x30000089ff287230 */ /* 0x000fc40000004100 */
[C---:B------:R-:W-:Y:S01]  /*241b0*/  FMUL.FTZ R69, R231.reuse, R56 ;  /* 0x00000038e7457220 */ /* 0x040fe20000410000 */
[C---:B------:R-:W-:Y:S01]  /*241c0*/  FMUL.FTZ R61, R231.reuse, R52 ;  /* 0x00000034e73d7220 */ /* 0x040fe20000410000 */
[----:B------:R0:W-:Y:S01]  /*241d0*/  STG.E.128 desc[UR4][R248.64], R72 ;  /* 0x00000048f8007986 */ /* 0x0001e2000c101d04 */
[C---:B------:R-:W-:Y:S01]  /*241e0*/  FMUL.FTZ R52, R231.reuse, R49 ;  /* 0x00000031e7347220 */ /* 0x040fe20000410000 */
        /* <DEDUP_REMOVED lines=16> */
[C---:B0-----:R-:W-:Y:S01]  /*242f0*/  FADD.FTZ R72, -R232.reuse, R63 ;  /* 0x0000003fe8487221 */ /* 0x041fe20000010100 */
        /* <DEDUP_REMOVED lines=9> */
[----:B------:R-:W-:Y:S01]  /*24390*/  FMUL.FTZ R49, R231, R44 ;  /* 0x0000002ce7317220 */ /* 0x000fe20000410000 */
[----:B------:R-:W-:-:S02]  /*243a0*/  HADD2.F32 R37, -RZ, R137.H0_H0 ;  /* 0x20000089ff257230 */ /* 0x000fc40000004100 */
[C---:B------:R-:W-:Y:S01]  /*243b0*/  FMUL.FTZ R67, R231.reuse, R64 ;  /* 0x00000040e7437220 */ /* 0x040fe20000410000 */
[----:B------:R-:W-:Y:S02]  /*243c0*/  HADD2.F32 R232, -RZ, R139.H0_H0 ;  /* 0x2000008bffe87230 */ /* 0x000fe40000004100 */
[C---:B------:R-:W-:Y:S01]  /*243d0*/  FMUL.FTZ R44, R231.reuse, R41 ;  /* 0x00000029e72c7220 */ /* 0x040fe20000410000 */
[----:B------:R-:W-:Y:S01]  /*243e0*/  FMUL.FTZ R51, R231, R42 ;  /* 0x0000002ae7337220 */ /* 0x000fe20000410000 */
[----:B------:R-:W-:Y:S02]  /*243f0*/  HADD2.F32 R41, -RZ, R138.H1_H1 ;  /* 0x3000008aff297230 */ /* 0x000fe40000004100 */
[----:B------:R-:W-:Y:S01]  /*24400*/  FFMA.FTZ R233, R233, R40, R162 ;  /* 0x00000028e9e97223 */ /* 0x000fe200000100a2 */
[----:B------:R-:W-:Y:S02]  /*24410*/  HADD2.F32 R64, -RZ, R110.H0_H0 ;  /* 0x2000006eff407230 */ /* 0x000fe40000004100 */
[----:B------:R-:W-:Y:S01]  /*24420*/  FMUL.FTZ R75, R231, R66 ;  /* 0x00000042e74b7220 */ /* 0x000fe20000410000 */
[----:B------:R-:W-:-:S02]  /*24430*/  HADD2.F32 R42, -RZ, R134.H0_H0 ;  /* 0x20000086ff2a7230 */ /* 0x000fc40000004100 */
[C---:B------:R-:W-:Y:S01]  /*24440*/  FMUL.FTZ R239, R231.reuse, R39 ;  /* 0x00000027e7ef7220 */ /* 0x040fe20000410000 */
[----:B------:R-:W-:Y:S02]  /*24450*/  HADD2.F32 R40, -RZ, R135.H0_H0 ;  /* 0x20000087ff287230 */ /* 0x000fe40000004100 */
[----:B------:R-:W-:Y:S01]  /*24460*/  FFMA.FTZ R236, R236, R37, R159 ;  /* 0x00000025ecec7223 */ /* 0x000fe2000001009f */
[C---:B------:R-:W-:Y:S01]  /*24470*/  FMUL.FTZ R73, R231.reuse, R54 ;  /* 0x00000036e7497220 */ /* 0x040fe20000410000 */
[----:B------:R-:W-:Y:S01]  /*24480*/  FMUL.FTZ R71, R231, R38 ;  /* 0x00000026e7477220 */ /* 0x000fe20000410000 */
[----:B------:R-:W-:Y:S01]  /*24490*/  FFMA.FTZ R39, R79, R232, R163 ;  /* 0x000000e84f277223 */ /* 0x000fe200000100a3 */
[----:B------:R-:W-:Y:S02]  /*244a0*/  HADD2.F32 R37, -RZ, R136.H0_H0 ;  /* 0x20000088ff257230 */ /* 0x000fe40000004100 */
[----:B------:R-:W-:Y:S01]  /*244b0*/  FMUL.FTZ R54, R231, R43 ;  /* 0x0000002be7367220 */ /* 0x000fe20000410000 */
[----:B------:R-:W-:-:S02]  /*244c0*/  HADD2.F32 R57, -RZ, R139.H1_H1 ;  /* 0x3000008bff397230 */ /* 0x000fc40000004100 */
[----:B------:R-:W-:Y:S01]  /*244d0*/  FFMA.FTZ R79, R234, R41, R164 ;  /* 0x00000029ea4f7223 */ /* 0x000fe200000100a4 */
[----:B------:R-:W-:Y:S02]  /*244e0*/  HADD2.F32 R38, -RZ, R138.H0_H0 ;  /* 0x2000008aff267230 */ /* 0x000fe40000004100 */
[C---:B------:R-:W-:Y:S01]  /*244f0*/  FFMA.FTZ R64, R67.reuse, R64, R14 ;  /* 0x0000004043407223 */ /* 0x040fe2000001000e */
[----:B------:R-:W-:Y:S01]  /*24500*/  FFMA.FTZ R42, R67, R42, R169 ;  /* 0x0000002a432a7223 */ /* 0x000fe200000100a9 */
[----:B------:R-:W-:Y:S01]  /*24510*/  FMUL.FTZ R53, R231, R68 ;  /* 0x00000044e7357220 */ /* 0x000fe20000410000 */
[----:B------:R-:W-:Y:S02]  /*24520*/  HADD2.F32 R41, -RZ, R136.H1_H1 ;  /* 0x30000088ff297230 */ /* 0x000fe40000004100 */
[----:B------:R-:W-:Y:S01]  /*24530*/  FFMA.FTZ R43, R75, R40, R171 ;  /* 0x000000284b2b7223 */ /* 0x000fe200000100ab */
[----:B------:R-:W0:Y:S01]  /*24540*/  LDC.64 R66, c[0x0][0x2b8] ;  /* 0x0000ae00ff427b82 */ /* 0x000e220000000a00 */
[----:B------:R-:W-:-:S02]  /*24550*/  HADD2.F32 R68, -RZ, R109.H0_H0 ;  /* 0x2000006dff447230 */ /* 0x000fc40000004100 */
[C---:B------:R-:W-:Y:S01]  /*24560*/  FMUL.FTZ R55, R231.reuse, R70 ;  /* 0x00000046e7377220 */ /* 0x040fe20000410000 */
[----:B------:R-:W-:Y:S02]  /*24570*/  HADD2.F32 R40, -RZ, R133.H0_H0 ;  /* 0x20000085ff287230 */ /* 0x000fe40000004100 */
[C---:B------:R-:W-:Y:S01]  /*24580*/  FMUL.FTZ R65, R231.reuse, R62 ;  /* 0x0000003ee7417220 */ /* 0x040fe20000410000 */
[----:B------:R-:W-:Y:S01]  /*24590*/  FMUL.FTZ R63, R231, R36 ;  /* 0x00000024e73f7220 */ /* 0x000fe20000410000 */
[----:B------:R-:W-:Y:S01]  /*245a0*/  FFMA.FTZ R77, R77, R37, R158 ;  /* 0x000000254d4d7223 */ /* 0x000fe2000001009e */
[----:B------:R-:W-:Y:S02]  /*245b0*/  HADD2.F32 R62, -RZ, R111.H1_H1 ;  /* 0x3000006fff3e7230 */ /* 0x000fe40000004100 */
[----:B------:R-:W-:Y:S01]  /*245c0*/  FMUL.FTZ R244, R231, R244 ;  /* 0x000000f4e7f47220 */ /* 0x000fe20000410000 */
[----:B------:R-:W-:Y:S01]  /*245d0*/  FFMA.FTZ R36, R237, R57, R166 ;  /* 0x00000039ed247223 */ /* 0x000fe200000100a6 */
[----:B------:R-:W-:Y:S01]  /*245e0*/  FFMA.FTZ R38, R235, R38, R161 ;  /* 0x00000026eb267223 */ /* 0x000fe200000100a1 */
[----:B------:R-:W-:-:S02]  /*245f0*/  HADD2.F32 R37, -RZ, R135.H1_H1 ;  /* 0x30000087ff257230 */ /* 0x000fc40000004100 */
[----:B------:R-:W-:Y:S01]  /*24600*/  FFMA.FTZ R76, R76, R41, R160 ;  /* 0x000000294c4c7223 */ /* 0x000fe200000100a0 */
[----:B------:R-:W-:Y:S01]  /*24610*/  IADD3 R78, P1, R78, UR20, RZ ;  /* 0x000000144e4e7c10 */ /* 0x000fe2000ff3e0ff */
[C---:B------:R-:W-:Y:S01]  /*24620*/  FFMA.FTZ R68, R55.reuse, R68, R12 ;  /* 0x0000004437447223 */ /* 0x040fe2000001000c */
[----:B------:R-:W-:Y:S01]  /*24630*/  FFMA.FTZ R41, R55, R40, R167 ;  /* 0x0000002837297223 */ /* 0x000fe200000100a7 */
[----:B------:R-:W-:Y:S02]  /*24640*/  HADD2.F32 R55, -RZ, R109.H1_H1 ;  /* 0x3000006dff377230 */ /* 0x000fe40000004100 */
[C---:B------:R-:W-:Y:S01]  /*24650*/  FMUL.FTZ R240, R231.reuse, R240 ;  /* 0x000000f0e7f07220 */ /* 0x040fe20000410000 */
[----:B------:R-:W-:Y:S01]  /*24660*/  FMUL.FTZ R59, R231, R60 ;  /* 0x0000003ce73b7220 */ /* 0x000fe20000410000 */
[C---:B------:R-:W-:Y:S01]  /*24670*/  FFMA.FTZ R62, R244.reuse, R62, R17 ;  /* 0x0000003ef43e7223 */ /* 0x040fe20000010011 */
[----:B------:R-:W-:Y:S02]  /*24680*/  HADD2.F32 R40, -RZ, R108.H0_H0 ;  /* 0x2000006cff287230 */ /* 0x000fe40000004100 */
[----:B------:R-:W-:Y:S01]  /*24690*/  FFMA.FTZ R244, R244, R37, R174 ;  /* 0x00000025f4f47223 */ /* 0x000fe200000100ae */
        /* <DEDUP_REMOVED lines=9> */
[----:B------:R-:W-:-:S02]  /*24730*/  HADD2.F32 R77, -RZ, R110.H1_H1 ;  /* 0x3000006eff4d7230 */ /* 0x000fc40000004100 */
[----:B------:R-:W-:Y:S01]  /*24740*/  FFMA.FTZ R143, R240, R55, R13 ;  /* 0x00000037f08f7223 */ /* 0x000fe2000001000d */
[----:B------:R-:W-:Y:S01]  /*24750*/  FMUL.FTZ R242, R231, R242 ;  /* 0x000000f2e7f27220 */ /* 0x000fe20000410000 */
[C---:B------:R-:W-:Y:S01]  /*24760*/  FFMA.FTZ R55, R53.reuse, R40, R10 ;  /* 0x0000002835377223 */ /* 0x040fe2000001000a */
[----:B------:R-:W-:Y:S02]  /*24770*/  HADD2.F32 R70, -RZ, R108.H1_H1 ;  /* 0x3000006cff467230 */ /* 0x000fe40000004100 */
[----:B------:R-:W-:Y:S01]  /*24780*/  FFMA.FTZ R40, R53, R60, R165 ;  /* 0x0000003c35287223 */ /* 0x000fe200000100a5 */
[----:B------:R-:W-:Y:S01]  /*24790*/  FMUL.FTZ R238, R231, R238 ;  /* 0x000000eee7ee7220 */ /* 0x000fe20000410000 */
[----:B------:R1:W-:Y:S01]  /*247a0*/  STG.E.128 desc[UR4][R78.64], R36 ;  /* 0x000000244e007986 */ /* 0x0003e2000c101d04 */
[--C-:B------:R-:W-:Y:S02]  /*247b0*/  HADD2.F32 R53, -RZ, R107.reuse.H0_H0 ;  /* 0x2000006bff357230 */ /* 0x100fe40000004100 */
[----:B------:R-:W-:Y:S01]  /*247c0*/  FFMA.FTZ R57, R75, R57, R16 ;  /* 0x000000394b397223 */ /* 0x000fe20000010010 */
[----:B------:R-:W-:Y:S01]  /*247d0*/  FFMA.FTZ R77, R242, R77, R15 ;  /* 0x0000004df24d7223 */ /* 0x000fe2000001000f */
[----:B------:R-:W-:-:S02]  /*247e0*/  HADD2.F32 R60, -RZ, R107.H1_H1 ;  /* 0x3000006bff3c7230 */ /* 0x000fc40000004100 */
[----:B------:R-:W-:Y:S01]  /*247f0*/  FMUL.FTZ R248, R231, R248 ;  /* 0x000000f8e7f87220 */ /* 0x000fe20000410000 */
[----:B------:R-:W-:Y:S02]  /*24800*/  HADD2.F32 R233, -RZ, R133.H1_H1 ;  /* 0x30000085ffe97230 */ /* 0x000fe40000004100 */
[----:B------:R-:W-:Y:S01]  /*24810*/  FFMA.FTZ R53, R243, R53, R24 ;  /* 0x00000035f3357223 */ /* 0x000fe20000010018 */
[C---:B------:R-:W-:Y:S01]  /*24820*/  FMUL.FTZ R74, R231.reuse, R74 ;  /* 0x0000004ae74a7220 */ /* 0x040fe20000410000 */
[----:B------:R-:W-:Y:S01]  /*24830*/  FFMA.FTZ R60, R248, R60, R25 ;  /* 0x0000003cf83c7223 */ /* 0x000fe20000010019 */
[----:B------:R-:W-:Y:S01]  /*24840*/  FMUL.FTZ R72, R231, R72 ;  /* 0x00000048e7487220 */ /* 0x000fe20000410000 */
[----:B------:R-:W-:Y:S01]  /*24850*/  FFMA.FTZ R240, R240, R233, R170 ;  /* 0x000000e9f0f07223 */ /* 0x000fe200000100aa */
[----:B0-----:R-:W-:-:S04]  /*24860*/  IMAD.WIDE.U32 R232, R226, 0x10, R66 ;  /* 0x00000010e2e87825 */ /* 0x001fc800078e0042 */
[C---:B------:R-:W-:Y:S01]  /*24870*/  FMUL.FTZ R246, R231.reuse, R246 ;  /* 0x000000f6e7f67220 */ /* 0x040fe20000410000 */
[C---:B------:R-:W-:Y:S01]  /*24880*/  FMUL.FTZ R250, R231.reuse, R250 ;  /* 0x000000fae7fa7220 */ /* 0x040fe20000410000 */
[C---:B------:R-:W-:Y:S01]  /*24890*/  FMUL.FTZ R252, R231.reuse, R252 ;  /* 0x000000fce7fc7220 */ /* 0x040fe20000410000 */
[----:B------:R-:W-:Y:S02]  /*248a0*/  HADD2.F32 R75, -RZ, R134.H1_H1 ;  /* 0x30000086ff4b7230 */ /* 0x000fe40000004100 */
[----:B------:R-:W-:Y:S01]  /*248b0*/  FMUL.FTZ R140, R231, R140 ;  /* 0x0000008ce78c7220 */ /* 0x000fe20000410000 */
[--C-:B-1----:R-:W-:Y:S02]  /*248c0*/  HADD2.F32 R38, -RZ, R131.reuse.H0_H0 ;  /* 0x20000083ff267230 */ /* 0x102fe40000004100 */
[----:B------:R-:W-:Y:S01]  /*248d0*/  FFMA.FTZ R36, R238, R70, R11 ;  /* 0x00000046ee247223 */ /* 0x000fe2000001000b */
[----:B------:R-:W-:Y:S01]  /*248e0*/  HADD2.F32 R37, -RZ, R131.H1_H1 ;  /* 0x30000083ff257230 */ /* 0x000fe20000004100 */
[----:B------:R-:W-:Y:S01]  /*248f0*/  F2FP.F16.F32.PACK_AB R39, R62, R57 ;  /* 0x000000393e27723e */ /* 0x000fe200000000ff */
[----:B------:R-:W-:-:S02]  /*24900*/  HADD2.F32 R62, -RZ, R130.H0_H0 ;  /* 0x20000082ff3e7230 */ /* 0x000fc40000004100 */
[----:B------:R-:W-:Y:S01]  /*24910*/  FFMA.FTZ R243, R243, R38, R179 ;  /* 0x00000026f3f37223 */ /* 0x000fe200000100b3 */
[----:B------:R-:W-:Y:S01]  /*24920*/  F2FP.F16.F32.PACK_AB R38, R77, R64 ;  /* 0x000000404d26723e */ /* 0x000fe200000000ff */
[----:B------:R-:W-:Y:S01]  /*24930*/  FFMA.FTZ R248, R248, R37, R182 ;  /* 0x00000025f8f87223 */ /* 0x000fe200000100b6 */
[----:B------:R-:W-:Y:S01]  /*24940*/  HADD2.F32 R64, -RZ, R106.H1_H1 ;  /* 0x3000006aff407230 */ /* 0x000fe20000004100 */
[----:B------:R-:W-:Y:S01]  /*24950*/  F2FP.F16.F32.PACK_AB R36, R36, R55 ;  /* 0x000000372424723e */ /* 0x000fe200000000ff */
[----:B------:R-:W-:Y:S01]  /*24960*/  HADD2.F32 R77, -RZ, R130.H1_H1 ;  /* 0x30000082ff4d7230 */ /* 0x000fe20000004100 */
[----:B------:R-:W-:Y:S01]  /*24970*/  F2FP.F16.F32.PACK_AB R37, R143, R68 ;  /* 0x000000448f25723e */ /* 0x000fe200000000ff */
[----:B------:R-:W-:Y:S01]  /*24980*/  FFMA.FTZ R55, R69, R62, R177 ;  /* 0x0000003e45377223 */ /* 0x000fe200000100b1 */
[C---:B------:R-:W-:Y:S01]  /*24990*/  FFMA.FTZ R62, R74.reuse, R64, R23 ;  /* 0x000000404a3e7223 */ /* 0x040fe20000010017 */
[----:B------:R-:W-:Y:S02]  /*249a0*/  HADD2.F32 R143, -RZ, R105.H1_H1 ;  /* 0x30000069ff8f7230 */ /* 0x000fe40000004100 */
[----:B------:R-:W-:Y:S01]  /*249b0*/  FFMA.FTZ R74, R74, R77, R180 ;  /* 0x0000004d4a4a7223 */ /* 0x000fe200000100b4 */
[----:B------:R0:W-:Y:S01]  /*249c0*/  STG.E.128 desc[UR4][R232.64], R36 ;  /* 0x00000024e8007986 */ /* 0x0001e2000c101d04 */
[----:B------:R-:W-:-:S02]  /*249d0*/  HADD2.F32 R77, -RZ, R129.H1_H1 ;  /* 0x30000081ff4d7230 */ /* 0x000fc40000004100 */
[----:B------:R-:W-:Y:S01]  /*249e0*/  FFMA.FTZ R75, R242, R75, R172 ;  /* 0x0000004bf24b7223 */ /* 0x000fe200000100ac */
[----:B------:R-:W-:Y:S02]  /*249f0*/  HADD2.F32 R64, -RZ, R104.H0_H0 ;  /* 0x20000068ff407230 */ /* 0x000fe40000004100 */
[C---:B------:R-:W-:Y:S01]  /*24a00*/  FFMA.FTZ R143, R72.reuse, R143, R21 ;  /* 0x0000008f488f7223 */ /* 0x040fe20000010015 */
[----:B------:R-:W-:Y:S02]  /*24a10*/  HADD2.F32 R68, -RZ, R128.H0_H0 ;  /* 0x20000080ff447230 */ /* 0x000fe40000004100 */
[----:B------:R-:W-:Y:S01]  /*24a20*/  FFMA.FTZ R77, R72, R77, R178 ;  /* 0x0000004d484d7223 */ /* 0x000fe200000100b2 */
[----:B------:R-:W-:Y:S01]  /*24a30*/  HADD2.F32 R78, -RZ, R105.H0_H0 ;  /* 0x20000069ff4e7230 */ /* 0x000fe20000004100 */
[----:B------:R-:W-:Y:S01]  /*24a40*/  F2FP.F16.F32.PACK_AB R42, R75, R42 ;  /* 0x0000002a4b2a723e */ /* 0x000fe200000000ff */
[----:B------:R-:W-:Y:S02]  /*24a50*/  HADD2.F32 R70, -RZ, R129.H0_H0 ;  /* 0x20000081ff467230 */ /* 0x000fe40000004100 */
[----:B------:R-:W-:Y:S01]  /*24a60*/  FFMA.FTZ R72, R59, R68, R173 ;  /* 0x000000443b487223 */ /* 0x000fe200000100ad */
[----:B------:R-:W-:-:S02]  /*24a70*/  HADD2.F32 R75, -RZ, R102.H0_H0 ;  /* 0x20000066ff4b7230 */ /* 0x000fc40000004100 */
[C---:B------:R-:W-:Y:S01]  /*24a80*/  FFMA.FTZ R78, R65.reuse, R78, R20 ;  /* 0x0000004e414e7223 */ /* 0x040fe20000010014 */
[----:B------:R-:W-:Y:S02]  /*24a90*/  HADD2.F32 R76, -RZ, R103.H1_H1 ;  /* 0x30000067ff4c7230 */ /* 0x000fe40000004100 */
[----:B------:R-:W-:Y:S01]  /*24aa0*/  FFMA.FTZ R70, R65, R70, R175 ;  /* 0x0000004641467223 */ /* 0x000fe200000100af */
[----:B------:R-:W-:Y:S02]  /*24ab0*/  HADD2.F32 R65, -RZ, R127.H1_H1 ;  /* 0x3000007fff417230 */ /* 0x000fe40000004100 */
[C---:B------:R-:W-:Y:S01]  /*24ac0*/  FMUL.FTZ R141, R231.reuse, R141 ;  /* 0x0000008de78d7220 */ /* 0x040fe20000410000 */
[----:B------:R-:W-:Y:S01]  /*24ad0*/  FMUL.FTZ R142, R231, R142 ;  /* 0x0000008ee78e7220 */ /* 0x000fe20000410000 */
[----:B0-----:R-:W0:Y:S01]  /*24ae0*/  LDC.64 R36, c[0x0][0x2c0] ;  /* 0x0000b000ff247b82 */ /* 0x001e220000000a00 */
[----:B------:R-:W-:Y:S01]  /*24af0*/  FFMA.FTZ R38, R59, R64, R18 ;  /* 0x000000403b267223 */ /* 0x000fe20000010012 */
[----:B------:R-:W-:-:S02]  /*24b00*/  HADD2.F32 R59, -RZ, R103.H0_H0 ;  /* 0x20000067ff3b7230 */ /* 0x000fc40000004100 */
[----:B------:R-:W-:Y:S01]  /*24b10*/  FFMA.FTZ R75, R241, R75, R30 ;  /* 0x0000004bf14b7223 */ /* 0x000fe2000001001e */
[----:B------:R-:W-:Y:S02]  /*24b20*/  HADD2.F32 R64, -RZ, R127.H0_H0 ;  /* 0x2000007fff407230 */ /* 0x000fe40000004100 */
[C---:B------:R-:W-:Y:S01]  /*24b30*/  FFMA.FTZ R76, R50.reuse, R76, R33 ;  /* 0x0000004c324c7223 */ /* 0x040fe20000010021 */
[----:B------:R-:W-:Y:S02]  /*24b40*/  HADD2.F32 R231, -RZ, R132.H1_H1 ;  /* 0x30000084ffe77230 */ /* 0x000fe40000004100 */
[C---:B------:R-:W-:Y:S01]  /*24b50*/  FFMA.FTZ R59, R245.reuse, R59, R32 ;  /* 0x0000003bf53b7223 */ /* 0x040fe20000010020 */
[----:B------:R-:W-:Y:S01]  /*24b60*/  FFMA.FTZ R50, R50, R65, R190 ;  /* 0x0000004132327223 */ /* 0x000fe200000100be */
[----:B------:R-:W-:Y:S01]  /*24b70*/  FFMA.FTZ R245, R245, R64, R187 ;  /* 0x00000040f5f57223 */ /* 0x000fe200000100bb */
[----:B------:R-:W-:Y:S02]  /*24b80*/  HADD2.F32 R64, -RZ, R126.H0_H0 ;  /* 0x2000007eff407230 */ /* 0x000fe40000004100 */
[----:B------:R-:W-:Y:S01]  /*24b90*/  FFMA.FTZ R231, R238, R231, R168 ;  /* 0x000000e7eee77223 */ /* 0x000fe200000100a8 */
[----:B------:R-:W-:Y:S01]  /*24ba0*/  HADD2.F32 R57, -RZ, R106.H0_H0 ;  /* 0x2000006aff397230 */ /* 0x000fe20000004100 */
[----:B------:R-:W-:Y:S01]  /*24bb0*/  F2FP.F16.F32.PACK_AB R43, R244, R43 ;  /* 0x0000002bf42b723e */ /* 0x000fe200000000ff */
[----:B------:R-:W-:-:S02]  /*24bc0*/  HADD2.F32 R39, -RZ, R104.H1_H1 ;  /* 0x30000068ff277230 */ /* 0x000fc40000004100 */
[----:B------:R-:W-:Y:S01]  /*24bd0*/  FFMA.FTZ R241, R241, R64, R185 ;  /* 0x00000040f1f17223 */ /* 0x000fe200000100b9 */
[----:B------:R-:W-:Y:S02]  /*24be0*/  HADD2.F32 R64, -RZ, R102.H1_H1 ;  /* 0x30000066ff407230 */ /* 0x000fe40000004100 */
[----:B------:R-:W-:Y:S01]  /*24bf0*/  FFMA.FTZ R57, R69, R57, R22 ;  /* 0x0000003945397223 */ /* 0x000fe20000010016 */
[----:B------:R-:W-:Y:S02]  /*24c00*/  HADD2.F32 R65, -RZ, R126.H1_H1 ;  /* 0x3000007eff417230 */ /* 0x000fe40000004100 */
[----:B------:R-:W-:Y:S01]  /*24c10*/  FFMA.FTZ R39, R246, R39, R19 ;  /* 0x00000027f6277223 */ /* 0x000fe20000010013 */
[----:B------:R-:W-:Y:S01]  /*24c20*/  IMAD.WIDE.U32 R68, R229, 0x10, R66 ;  /* 0x00000010e5447825 */ /* 0x000fe200078e0042 */
[----:B------:R-:W-:Y:S02]  /*24c30*/  F2FP.F16.F32.PACK_AB R40, R231, R40 ;  /* 0x00000028e728723e */ /* 0x000fe400000000ff */
[----:B------:R-:W-:Y:S01]  /*24c40*/  F2FP.F16.F32.PACK_AB R41, R240, R41 ;  /* 0x00000029f029723e */ /* 0x000fe200000000ff */
[----:B0-----:R-:W-:-:S04]  /*24c50*/  IMAD.WIDE.U32 R234, R226, 0x10, R36 ;  /* 0x00000010e2ea7825 */ /* 0x001fc800078e0024 */
[C---:B------:R-:W-:Y:S01]  /*24c60*/  FFMA.FTZ R226, R52.reuse, R64, R31 ;  /* 0x0000004034e27223 */ /* 0x040fe2000001001f */
[----:B------:R-:W-:Y:S01]  /*24c70*/  FFMA.FTZ R52, R52, R65, R188 ;  /* 0x0000004134347223 */ /* 0x000fe200000100bc */
[--C-:B------:R-:W-:Y:S01]  /*24c80*/  IMAD.WIDE.U32 R64, R227, 0x10, R66.reuse ;  /* 0x00000010e3407825 */ /* 0x100fe200078e0042 */
[----:B------:R0:W-:Y:S03]  /*24c90*/  STG.E.128 desc[UR4][R234.64], R40 ;  /* 0x00000028ea007986 */ /* 0x0001e6000c101d04 */
[----:B------:R-:W-:-:S04]  /*24ca0*/  IMAD.WIDE.U32 R66, R230, 0x10, R66 ;  /* 0x00000010e6427825 */ /* 0x000fc800078e0042 */
[----:B------:R-:W-:-:S04]  /*24cb0*/  IMAD.WIDE.U32 R232, R227, 0x10, R36 ;  /* 0x00000010e3e87825 */ /* 0x000fc800078e0024 */
[----:B------:R-:W-:-:S04]  /*24cc0*/  IMAD.WIDE.U32 R228, R229, 0x10, R36 ;  /* 0x00000010e5e47825 */ /* 0x000fc800078e0024 */
[----:B------:R-:W-:Y:S01]  /*24cd0*/  IMAD.WIDE.U32 R230, R230, 0x10, R36 ;  /* 0x00000010e6e67825 */ /* 0x000fe200078e0024 */
[----:B------:R-:W-:Y:S02]  /*24ce0*/  F2FP.F16.F32.PACK_AB R36, R39, R38 ;  /* 0x000000262724723e */ /* 0x000fe400000000ff */
[----:B0-----:R-:W-:Y:S01]  /*24cf0*/  F2FP.F16.F32.PACK_AB R42, R74, R55 ;  /* 0x000000374a2a723e */ /* 0x001fe200000000ff */
[----:B------:R-:W-:Y:S01]  /*24d00*/  HADD2.F32 R37, -RZ, R101.H1_H1 ;  /* 0x30000065ff257230 */ /* 0x000fe20000004100 */
[----:B------:R-:W-:Y:S01]  /*24d10*/  F2FP.F16.F32.PACK_AB R41, R77, R70 ;  /* 0x000000464d29723e */ /* 0x000fe200000000ff */
[----:B------:R-:W-:Y:S01]  /*24d20*/  HADD2.F32 R39, -RZ, R125.H1_H1 ;  /* 0x3000007dff277230 */ /* 0x000fe20000004100 */
[----:B------:R-:W-:Y:S01]  /*24d30*/  F2FP.F16.F32.PACK_AB R43, R248, R243 ;  /* 0x000000f3f82b723e */ /* 0x000fe200000000ff */
[----:B------:R-:W-:Y:S02]  /*24d40*/  HADD2.F32 R79, -RZ, R128.H1_H1 ;  /* 0x30000080ff4f7230 */ /* 0x000fe40000004100 */
[C---:B------:R-:W-:Y:S01]  /*24d50*/  FFMA.FTZ R234, R252.reuse, R37, R29 ;  /* 0x00000025fcea7223 */ /* 0x040fe2000001001d */
[----:B------:R-:W-:Y:S01]  /*24d60*/  F2FP.F16.F32.PACK_AB R37, R143, R78 ;  /* 0x0000004e8f25723e */ /* 0x000fe200000000ff */
[----:B------:R-:W-:Y:S01]  /*24d70*/  FFMA.FTZ R252, R252, R39, R186 ;  /* 0x00000027fcfc7223 */ /* 0x000fe200000100ba */
[----:B------:R-:W-:-:S02]  /*24d80*/  HADD2.F32 R78, -RZ, R100.H0_H0 ;  /* 0x20000064ff4e7230 */ /* 0x000fc40000004100 */
[----:B------:R-:W-:Y:S01]  /*24d90*/  FFMA.FTZ R79, R246, R79, R176 ;  /* 0x0000004ff64f7223 */ /* 0x000fe200000100b0 */
[----:B------:R-:W-:Y:S02]  /*24da0*/  HADD2.F32 R235, -RZ, R100.H1_H1 ;  /* 0x30000064ffeb7230 */ /* 0x000fe40000004100 */
        /* <DEDUP_REMOVED lines=9> */
[----:B------:R-:W-:Y:S01]  /*24e40*/  F2FP.F16.F32.PACK_AB R39, R60, R53 ;  /* 0x000000353c27723e */ /* 0x000fe200000000ff */
[----:B------:R-:W-:Y:S01]  /*24e50*/  HADD2.F32 R53, -RZ, R97.H0_H0 ;  /* 0x20000061ff357230 */ /* 0x000fe20000004100 */
[----:B------:R-:W-:Y:S01]  /*24e60*/  F2FP.F16.F32.PACK_AB R40, R79, R72 ;  /* 0x000000484f28723e */ /* 0x000fe200000000ff */
[----:B------:R-:W-:Y:S02]  /*24e70*/  HADD2.F32 R72, -RZ, R121.H0_H0 ;  /* 0x20000079ff487230 */ /* 0x000fe40000004100 */
[----:B------:R-:W-:Y:S01]  /*24e80*/  FFMA.FTZ R227, R73, R227, R28 ;  /* 0x000000e349e37223 */ /* 0x000fe2000001001c */
[C---:B------:R-:W-:Y:S01]  /*24e90*/  FFMA.FTZ R55, R44.reuse, R55, R147 ;  /* 0x000000372c377223 */ /* 0x040fe20000010093 */
[----:B------:R-:W-:Y:S01]  /*24ea0*/  FFMA.FTZ R77, R44, R77, R196 ;  /* 0x0000004d2c4d7223 */ /* 0x000fe200000100c4 */
[----:B------:R-:W-:Y:S01]  /*24eb0*/  F2FP.F16.F32.PACK_AB R44, R235, R78 ;  /* 0x0000004eeb2c723e */ /* 0x000fe200000000ff */
[----:B------:R-:W-:-:S02]  /*24ec0*/  HADD2.F32 R38, -RZ, R125.H0_H0 ;  /* 0x2000007dff267230 */ /* 0x000fc40000004100 */
[C---:B------:R-:W-:Y:S01]  /*24ed0*/  FFMA.FTZ R53, R45.reuse, R53, R144 ;  /* 0x000000352d357223 */ /* 0x040fe20000010090 */
[----:B------:R-:W-:Y:S02]  /*24ee0*/  HADD2.F32 R237, -RZ, R96.H1_H1 ;  /* 0x30000060ffed7230 */ /* 0x000fe40000004100 */
[----:B------:R-:W-:Y:S01]  /*24ef0*/  FFMA.FTZ R72, R45, R72, R191 ;  /* 0x000000482d487223 */ /* 0x000fe200000100bf */
[----:B------:R-:W-:Y:S01]  /*24f00*/  HADD2.F32 R235, -RZ, R120.H1_H1 ;  /* 0x30000078ffeb7230 */ /* 0x000fe20000004100 */
[----:B------:R-:W-:Y:S01]  /*24f10*/  F2FP.F16.F32.PACK_AB R45, R234, R227 ;  /* 0x000000e3ea2d723e */ /* 0x000fe200000000ff */
[----:B------:R-:W-:Y:S02]  /*24f20*/  HADD2.F32 R234, -RZ, R96.H0_H0 ;  /* 0x20000060ffea7230 */ /* 0x000fe40000004100 */
[----:B------:R-:W-:Y:S01]  /*24f30*/  FFMA.FTZ R73, R73, R38, R183 ;  /* 0x0000002649497223 */ /* 0x000fe200000100b7 */
[----:B------:R-:W-:Y:S02]  /*24f40*/  HADD2.F32 R78, -RZ, R120.H0_H0 ;  /* 0x20000078ff4e7230 */ /* 0x000fe40000004100 */
[C---:B------:R-:W-:Y:S01]  /*24f50*/  FFMA.FTZ R237, R48.reuse, R237, R35 ;  /* 0x000000ed30ed7223 */ /* 0x040fe20000010023 */
[----:B------:R-:W-:Y:S01]  /*24f60*/  FFMA.FTZ R235, R48, R235, R192 ;  /* 0x000000eb30eb7223 */ /* 0x000fe200000100c0 */
[----:B------:R-:W-:Y:S01]  /*24f70*/  HADD2.F32 R74, -RZ, R95.H0_H0 ;  /* 0x2000005fff4a7230 */ /* 0x000fe20000004100 */
[----:B------:R-:W-:Y:S01]  /*24f80*/  F2FP.F16.F32.PACK_AB R38, R62, R57 ;  /* 0x000000393e26723e */ /* 0x000fe200000000ff */
[----:B------:R-:W-:-:S02]  /*24f90*/  HADD2.F32 R48, -RZ, R119.H0_H0 ;  /* 0x20000077ff307230 */ /* 0x000fc40000004100 */
[C---:B------:R-:W-:Y:S01]  /*24fa0*/  FFMA.FTZ R234, R49.reuse, R234, R34 ;  /* 0x000000ea31ea7223 */ /* 0x040fe20000010022 */
[----:B------:R-:W-:Y:S02]  /*24fb0*/  HADD2.F32 R57, -RZ, R99.H0_H0 ;  /* 0x20000063ff397230 */ /* 0x000fe40000004100 */
[----:B------:R-:W-:Y:S01]  /*24fc0*/  FFMA.FTZ R78, R49, R78, R189 ;  /* 0x0000004e314e7223 */ /* 0x000fe200000100bd */
[----:B------:R-:W-:Y:S02]  /*24fd0*/  HADD2.F32 R60, -RZ, R123.H0_H0 ;  /* 0x2000007bff3c7230 */ /* 0x000fe40000004100 */
[----:B------:R-:W-:Y:S01]  /*24fe0*/  FFMA.FTZ R74, R142, R74, R155 ;  /* 0x0000004a8e4a7223 */ /* 0x000fe2000001009b */
[----:B------:R-:W-:Y:S01]  /*24ff0*/  HADD2.F32 R62, -RZ, R99.H1_H1 ;  /* 0x30000063ff3e7230 */ /* 0x000fe20000004100 */
[----:B------:R-:W-:Y:S01]  /*25000*/  F2FP.F16.F32.PACK_AB R49, R252, R73 ;  /* 0x00000049fc31723e */ /* 0x000fe200000000ff */
[----:B------:R-:W-:Y:S02]  /*25010*/  HADD2.F32 R143, -RZ, R123.H1_H1 ;  /* 0x3000007bff8f7230 */ /* 0x000fe40000004100 */
[----:B------:R-:W-:Y:S01]  /*25020*/  FFMA.FTZ R142, R142, R48, R203 ;  /* 0x000000308e8e7223 */ /* 0x000fe200000100cb */
[----:B------:R-:W-:-:S02]  /*25030*/  HADD2.F32 R73, -RZ, R94.H0_H0 ;  /* 0x2000005eff497230 */ /* 0x000fc40000004100 */
[C---:B------:R-:W-:Y:S01]  /*25040*/  FFMA.FTZ R57, R51.reuse, R57, R148 ;  /* 0x0000003933397223 */ /* 0x040fe20000010094 */
[----:B------:R-:W-:Y:S01]  /*25050*/  FFMA.FTZ R60, R51, R60, R195 ;  /* 0x0000003c333c7223 */ /* 0x000fe200000100c3 */
[----:B------:R-:W-:Y:S02]  /*25060*/  HADD2.F32 R236, -RZ, R97.H1_H1 ;  /* 0x30000061ffec7230 */ /* 0x000fe40000004100 */
[C---:B------:R-:W-:Y:S01]  /*25070*/  FFMA.FTZ R62, R54.reuse, R62, R149 ;  /* 0x0000003e363e7223 */ /* 0x040fe20000010095 */
[----:B------:R-:W-:Y:S02]  /*25080*/  HADD2.F32 R79, -RZ, R121.H1_H1 ;  /* 0x30000079ff4f7230 */ /* 0x000fe40000004100 */
[----:B------:R-:W-:Y:S01]  /*25090*/  FFMA.FTZ R143, R54, R143, R198 ;  /* 0x0000008f368f7223 */ /* 0x000fe200000100c6 */
[----:B------:R-:W-:Y:S01]  /*250a0*/  HADD2.F32 R48, -RZ, R118.H0_H0 ;  /* 0x20000076ff307230 */ /* 0x000fe20000004100 */
[----:B------:R-:W-:Y:S01]  /*250b0*/  F2FP.F16.F32.PACK_AB R51, R50, R245 ;  /* 0x000000f53233723e */ /* 0x000fe200000000ff */
[----:B------:R-:W-:-:S02]  /*250c0*/  HADD2.F32 R54, -RZ, R98.H0_H0 ;  /* 0x20000062ff367230 */ /* 0x000fc40000004100 */
[----:B------:R-:W-:Y:S01]  /*250d0*/  FFMA.FTZ R73, R140, R73, R153 ;  /* 0x000000498c497223 */ /* 0x000fe20000010099 */
[----:B------:R-:W-:Y:S02]  /*250e0*/  HADD2.F32 R70, -RZ, R122.H0_H0 ;  /* 0x2000007aff467230 */ /* 0x000fe40000004100 */
[C---:B------:R-:W-:Y:S01]  /*250f0*/  FFMA.FTZ R236, R46.reuse, R236, R145 ;  /* 0x000000ec2eec7223 */ /* 0x040fe20000010091 */
[----:B------:R-:W-:Y:S02]  /*25100*/  HADD2.F32 R227, -RZ, R95.H1_H1 ;  /* 0x3000005fffe37230 */ /* 0x000fe40000004100 */
[----:B------:R-:W-:Y:S01]  /*25110*/  FFMA.FTZ R79, R46, R79, R194 ;  /* 0x0000004f2e4f7223 */ /* 0x000fe200000100c2 */
[----:B------:R-:W-:Y:S02]  /*25120*/  HADD2.F32 R50, -RZ, R119.H1_H1 ;  /* 0x30000077ff327230 */ /* 0x000fe40000004100 */
[----:B------:R-:W-:Y:S01]  /*25130*/  FFMA.FTZ R140, R140, R48, R201 ;  /* 0x000000308c8c7223 */ /* 0x000fe200000100c9 */
[----:B------:R-:W-:Y:S01]  /*25140*/  F2FP.F16.F32.PACK_AB R46, R226, R75 ;  /* 0x0000004be22e723e */ /* 0x000fe200000000ff */
[C---:B------:R-:W-:Y:S01]  /*25150*/  FFMA.FTZ R54, R47.reuse, R54, R146 ;  /* 0x000000362f367223 */ /* 0x040fe20000010092 */
[----:B------:R-:W-:Y:S01]  /*25160*/  F2FP.F16.F32.PACK_AB R48, R250, R61 ;  /* 0x0000003dfa30723e */ /* 0x000fe200000000ff */
[----:B------:R-:W-:Y:S01]  /*25170*/  FFMA.FTZ R70, R47, R70, R193 ;  /* 0x000000462f467223 */ /* 0x000fe200000100c1 */
[C---:B------:R-:W-:Y:S01]  /*25180*/  FFMA.FTZ R227, R58.reuse, R227, R157 ;  /* 0x000000e33ae37223 */ /* 0x040fe2000001009d */
[----:B------:R-:W-:Y:S01]  /*25190*/  FFMA.FTZ R75, R58, R50, R205 ;  /* 0x000000323a4b7223 */ /* 0x000fe200000100cd */
[----:B------:R-:W-:Y:S01]  /*251a0*/  HADD2.F32 R61, -RZ, R93.H0_H0 ;  /* 0x2000005dff3d7230 */ /* 0x000fe20000004100 */
[----:B------:R0:W-:Y:S01]  /*251b0*/  STG.E.128 desc[UR4][R64.64], R36 ;  /* 0x0000002440007986 */ /* 0x0001e2000c101d04 */
[----:B------:R-:W-:Y:S01]  /*251c0*/  F2FP.F16.F32.PACK_AB R47, R76, R59 ;  /* 0x0000003b4c2f723e */ /* 0x000fe200000000ff */
[----:B------:R-:W-:Y:S01]  /*251d0*/  HADD2.F32 R226, -RZ, R94.H1_H1 ;  /* 0x3000005effe27230 */ /* 0x000fe20000004100 */
[----:B------:R-:W-:Y:S01]  /*251e0*/  F2FP.F16.F32.PACK_AB R50, R52, R241 ;  /* 0x000000f13432723e */ /* 0x000fe200000000ff */
[----:B------:R-:W-:Y:S01]  /*251f0*/  HADD2.F32 R58, -RZ, R117.H0_H0 ;  /* 0x20000075ff3a7230 */ /* 0x000fe20000004100 */
[----:B------:R-:W-:Y:S01]  /*25200*/  F2FP.F16.F32.PACK_AB R52, R237, R234 ;  /* 0x000000eaed34723e */ /* 0x000fe200000000ff */
[----:B------:R-:W-:-:S02]  /*25210*/  HADD2.F32 R59, -RZ, R118.H1_H1 ;  /* 0x30000076ff3b7230 */ /* 0x000fc40000004100 */
[----:B------:R-:W-:Y:S01]  /*25220*/  FFMA.FTZ R61, R71, R61, R152 ;  /* 0x0000003d473d7223 */ /* 0x000fe20000010098 */
[----:B------:R-:W-:Y:S01]  /*25230*/  HADD2.F32 R237, -RZ, R117.H1_H1 ;  /* 0x30000075ffed7230 */ /* 0x000fe20000004100 */
[----:B------:R-:W-:Y:S01]  /*25240*/  F2FP.F16.F32.PACK_AB R54, R55, R54 ;  /* 0x000000363736723e */ /* 0x000fe200000000ff */
[----:B------:R-:W-:Y:S01]  /*25250*/  FFMA.FTZ R226, R141, R226, R156 ;  /* 0x000000e28de27223 */ /* 0x000fe2000001009c */
[----:B------:R-:W-:Y:S01]  /*25260*/  FFMA.FTZ R71, R71, R58, R199 ;  /* 0x0000003a47477223 */ /* 0x000fe200000100c7 */
[----:B------:R-:W-:Y:S02]  /*25270*/  HADD2.F32 R55, -RZ, R92.H0_H0 ;  /* 0x2000005cff377230 */ /* 0x000fe40000004100 */
[----:B------:R-:W-:Y:S01]  /*25280*/  FFMA.FTZ R141, R141, R59, R204 ;  /* 0x0000003b8d8d7223 */ /* 0x000fe200000100cc */
[----:B------:R-:W-:Y:S02]  /*25290*/  HADD2.F32 R234, -RZ, R116.H0_H0 ;  /* 0x20000074ffea7230 */ /* 0x000fe40000004100 */
[----:B------:R-:W-:Y:S01]  /*252a0*/  FFMA.FTZ R76, R239, R237, R202 ;  /* 0x000000edef4c7223 */ /* 0x000fe200000100ca */
[----:B------:R-:W-:Y:S01]  /*252b0*/  HADD2.F32 R58, -RZ, R92.H1_H1 ;  /* 0x3000005cff3a7230 */ /* 0x000fe20000004100 */
[----:B------:R1:W-:Y:S01]  /*252c0*/  STG.E.128 desc[UR4][R232.64], R40 ;  /* 0x00000028e8007986 */ /* 0x0003e2000c101d04 */
[----:B0-----:R-:W0:Y:S01]  /*252d0*/  LDC.64 R64, c[0x0][0x210] ;  /* 0x00008400ff407b82 */ /* 0x001e220000000a00 */
[----:B------:R-:W-:Y:S01]  /*252e0*/  HADD2.F32 R59, -RZ, R93.H1_H1 ;  /* 0x3000005dff3b7230 */ /* 0x000fe20000004100 */
[----:B------:R-:W-:Y:S01]  /*252f0*/  F2FP.F16.F32.PACK_AB R53, R236, R53 ;  /* 0x00000035ec35723e */ /* 0x000fe200000000ff */
[----:B------:R-:W-:-:S02]  /*25300*/  HADD2.F32 R237, -RZ, R116.H1_H1 ;  /* 0x30000074ffed7230 */ /* 0x000fc40000004100 */
[C---:B------:R-:W-:Y:S01]  /*25310*/  FFMA.FTZ R236, R63.reuse, R55, R150 ;  /* 0x000000373fec7223 */ /* 0x040fe20000010096 */
[----:B------:R-:W-:Y:S01]  /*25320*/  FFMA.FTZ R234, R63, R234, R197 ;  /* 0x000000ea3fea7223 */ /* 0x000fe200000100c5 */
[C---:B------:R-:W-:Y:S01]  /*25330*/  FFMA.FTZ R63, R56.reuse, R58, R151 ;  /* 0x0000003a383f7223 */ /* 0x040fe20000010097 */
[----:B------:R-:W-:Y:S01]  /*25340*/  FFMA.FTZ R238, R239, R59, R154 ;  /* 0x0000003befee7223 */ /* 0x000fe2000001009a */
[----:B------:R-:W-:Y:S01]  /*25350*/  FFMA.FTZ R237, R56, R237, R200 ;  /* 0x000000ed38ed7223 */ /* 0x000fe200000100c8 */
[----:B------:R-:W-:Y:S01]  /*25360*/  F2FP.F16.F32.PACK_AB R55, R62, R57 ;  /* 0x000000393e37723e */ /* 0x000fe200000000ff */
[----:B------:R2:W-:Y:S01]  /*25370*/  STG.E.128 desc[UR4][R68.64], R44 ;  /* 0x0000002c44007986 */ /* 0x0005e2000c101d04 */
[----:B------:R-:W-:Y:S02]  /*25380*/  F2FP.F16.F32.PACK_AB R59, R143, R60 ;  /* 0x0000003c8f3b723e */ /* 0x000fe400000000ff */
[----:B------:R-:W-:Y:S01]  /*25390*/  F2FP.F16.F32.PACK_AB R58, R77, R70 ;  /* 0x000000464d3a723e */ /* 0x000fe200000000ff */
[----:B------:R2:W-:Y:S01]  /*253a0*/  STG.E.128 desc[UR4][R228.64], R48 ;  /* 0x00000030e4007986 */ /* 0x0005e2000c101d04 */
[----:B------:R-:W-:Y:S01]  /*253b0*/  F2FP.F16.F32.PACK_AB R57, R79, R72 ;  /* 0x000000484f39723e */ /* 0x000fe200000000ff */
[----:B-1----:R-:W-:Y:S01]  /*253c0*/  IMAD.SHL.U32 R40, R225, 0x10, RZ ;  /* 0x00000010e1287824 */ /* 0x002fe200078e00ff */
[----:B------:R-:W-:Y:S01]  /*253d0*/  SHF.R.U32.HI R225, RZ, 0x1c, R225 ;  /* 0x0000001cffe17819 */ /* 0x000fe200000116e1 */
[----:B------:R2:W-:Y:S01]  /*253e0*/  STG.E.128 desc[UR4][R66.64], R52 ;  /* 0x0000003442007986 */ /* 0x0005e2000c101d04 */
[----:B------:R-:W-:-:S02]  /*253f0*/  F2FP.F16.F32.PACK_AB R56, R235, R78 ;  /* 0x0000004eeb38723e */ /* 0x000fc400000000ff */
[C---:B------:R-:W-:Y:S02]  /*25400*/  IADD3 R42, P1, R40.reuse, UR18, RZ ;  /* 0x00000012282a7c10 */ /* 0x040fe4000ff3e0ff */
[----:B------:R-:W-:Y:S01]  /*25410*/  IADD3 R40, P2, R40, UR20, RZ ;  /* 0x0000001428287c10 */ /* 0x000fe2000ff5e0ff */
[----:B------:R2:W-:Y:S01]  /*25420*/  STG.E.128 desc[UR4][R230.64], R56 ;  /* 0x00000038e6007986 */ /* 0x0005e2000c101d04 */
[----:B------:R-:W-:Y:S02]  /*25430*/  F2FP.F16.F32.PACK_AB R60, R63, R236 ;  /* 0x000000ec3f3c723e */ /* 0x000fe400000000ff */
[----:B------:R-:W-:Y:S02]  /*25440*/  F2FP.F16.F32.PACK_AB R61, R238, R61 ;  /* 0x0000003dee3d723e */ /* 0x000fe400000000ff */
[----:B------:R-:W-:Y:S02]  /*25450*/  F2FP.F16.F32.PACK_AB R62, R226, R73 ;  /* 0x00000049e23e723e */ /* 0x000fe400000000ff */
[----:B------:R-:W-:-:S02]  /*25460*/  F2FP.F16.F32.PACK_AB R63, R227, R74 ;  /* 0x0000004ae33f723e */ /* 0x000fc400000000ff */
[----:B------:R-:W-:Y:S02]  /*25470*/  IADD3.X R43, R225, UR19, RZ, P1, !PT ;  /* 0x00000013e12b7c10 */ /* 0x000fe40008ffe4ff */
[----:B------:R-:W-:Y:S02]  /*25480*/  F2FP.F16.F32.PACK_AB R39, R75, R142 ;  /* 0x0000008e4b27723e */ /* 0x000fe400000000ff */
[----:B------:R-:W-:Y:S01]  /*25490*/  F2FP.F16.F32.PACK_AB R38, R141, R140 ;  /* 0x0000008c8d26723e */ /* 0x000fe200000000ff */
[----:B------:R2:W-:Y:S01]  /*254a0*/  STG.E.128 desc[UR4][R42.64], R60 ;  /* 0x0000003c2a007986 */ /* 0x0005e2000c101d04 */
[----:B------:R-:W-:Y:S02]  /*254b0*/  F2FP.F16.F32.PACK_AB R37, R76, R71 ;  /* 0x000000474c25723e */ /* 0x000fe400000000ff */
[----:B------:R-:W-:Y:S02]  /*254c0*/  IADD3.X R41, R225, UR21, RZ, P2, !PT ;  /* 0x00000015e1297c10 */ /* 0x000fe400097fe4ff */
[----:B------:R-:W-:-:S02]  /*254d0*/  F2FP.F16.F32.PACK_AB R36, R237, R234 ;  /* 0x000000eaed24723e */ /* 0x000fc400000000ff */
[----:B0-----:R-:W-:-:S03]  /*254e0*/  LEA R217, R64, R217, 0x2 ;  /* 0x000000d940d97211 */ /* 0x001fc600078e10ff */
[----:B------:R2:W-:Y:S01]  /*254f0*/  STG.E.128 desc[UR4][R40.64], R36 ;  /* 0x0000002428007986 */ /* 0x0005e2000c101d04 */
[----:B------:R-:W-:-:S13]  /*25500*/  ISETP.GE.AND P1, PT, R217, R65, PT ;  /* 0x00000041d900720c */ /* 0x000fda0003f26270 */
[----:B------:R-:W-:Y:S05]  /*25510*/  @!P1 BRA `(.L_x_26134) ;  /* 0xfffffdb800e89947 */ /* 0x000fea000383ffff */
[----:B------:R-:W-:Y:S05]  /*25520*/  BSYNC B0 ;  /* 0x0000000000007941 */ /* 0x000fea0003800000 */
.L_x_25358:
[----:B------:R-:W-:Y:S05]  /*25530*/  EXIT ;  /* 0x000000000000794d */ /* 0x000fea0003800000 */
.L_x_26133:
[----:B------:R-:W-:Y:S01]  /*25540*/  HFMA2.MMA R242, -RZ, RZ, 0, 1.847743988037109375e-06 ;  /* 0x0000001ffff27435 */ /* 0x000fe200000001ff */
[----:B------:R-:W-:Y:S01]  /*25550*/  BSSY B1, `(.L_x_26135) ;  /* 0x0000006000017945 */ /* 0x000fe20003800000 */
[----:B------:R-:W-:Y:S02]  /*25560*/  IMAD.MOV.U32 R241, RZ, RZ, 0x1 ;  /* 0x00000001fff17424 */ /* 0x000fe400078e00ff */
[----:B------:R-:W-:-:S07]  /*25570*/  IMAD.MOV.U32 R237, RZ, RZ, -0x1 ;  /* 0xffffffffffed7424 */ /* 0x000fce00078e00ff */
[----:B0-----:R-:W-:Y:S05]  /*25580*/  WARPSYNC.COLLECTIVE R237, `(.L_x_26136) ;  /* 0x00000000ed087348 */ /* 0x001fea0003c00000 */
[----:B------:R1:W2:Y:S02]  /*25590*/  SHFL.BFLY P1, R238, R240, R241, R242 ;  /* 0x0c0000f1f0ee7389 */ /* 0x0002a400000200f2 */
[----:B012---:R-:W-:Y:S01]  /*255a0*/  ENDCOLLECTIVE ;  /* 0x000000000000791b */ /* 0x007fe20003800000 */
.L_x_26136:
[----:B------:R-:W-:Y:S05]  /*255b0*/  BSYNC B1 ;  /* 0x0000000000017941 */ /* 0x000fea0003800000 */
.L_x_26135:
        /* <DEDUP_REMOVED lines=9> */
.L_x_26137:
[----:B------:R-:W-:Y:S02]  /*25650*/  IMAD.MOV.U32 R241, RZ, RZ, 0x4 ;  /* 0x00000004fff17424 */ /* 0x000fe400078e00ff */
[----:B------:R-:W-:-:S04]  /*25660*/  IMAD.MOV.U32 R231, RZ, RZ, R238 ;  /* 0x000000ffffe77224 */ /* 0x000fc800078e00ee */
[----:B------:R-:W-:-:S05]  /*25670*/  FADD.FTZ R233, R232, R231 ;  /* 0x000000e7e8e97221 */ /* 0x000fca0000010000 */
[----:B------:R-:W-:-:S07]  /*25680*/  MOV R240, R233 ;  /* 0x000000e900f07202 */ /* 0x000fce0000000f00 */
[----:B------:R-:W-:Y:S05]  /*25690*/  WARPSYNC.COLLECTIVE R237, `(.L_x_26138) ;  /* 0x00000000ed087348 */ /* 0x000fea0003c00000 */
[----:B------:R0:W1:Y:S02]  /*256a0*/  SHFL.BFLY P1, R238, R240, R241, R242 ;  /* 0x0c0000f1f0ee7389 */ /* 0x00006400000200f2 */
[----:B01----:R-:W-:Y:S01]  /*256b0*/  ENDCOLLECTIVE ;  /* 0x000000000000791b */ /* 0x003fe20003800000 */
.L_x_26138:
[----:B------:R-:W-:Y:S01]  /*256c0*/  HFMA2.MMA R241, -RZ, RZ, 0, 4.76837158203125e-07 ;  /* 0x00000008fff17435 */ /* 0x000fe200000001ff */
[----:B------:R-:W-:-:S05]  /*256d0*/  MOV R234, R238 ;  /* 0x000000ee00ea7202 */ /* 0x000fca0000000f00 */
[----:B------:R-:W-:-:S04]  /*256e0*/  FADD.FTZ R235, R233, R234 ;  /* 0x000000eae9eb7221 */ /* 0x000fc80000010000 */
[----:B------:R-:W-:-:S07]  /*256f0*/  IMAD.MOV.U32 R240, RZ, RZ, R235 ;  /* 0x000000fffff07224 */ /* 0x000fce00078e00eb */
[----:B------:R-:W-:Y:S05]  /*25700*/  WARPSYNC.COLLECTIVE R237, `(.L_x_26139) ;  /* 0x00000000ed087348 */ /* 0x000fea0003c00000 */
[----:B------:R0:W1:Y:S02]  /*25710*/  SHFL.BFLY P1, R238, R240, R241, R242 ;  /* 0x0c0000f1f0ee7389 */ /* 0x00006400000200f2 */
[----:B01----:R-:W-:Y:S01]  /*25720*/  ENDCOLLECTIVE ;  /* 0x000000000000791b */ /* 0x003fe20003800000 */
.L_x_26139:
        /* <DEDUP_REMOVED lines=8> */
.L_x_26140:
        /* <DEDUP_REMOVED lines=104> */
.L_x_26141:
[----:B------:R-:W-:Y:S02]  /*25e30*/  IMAD.MOV.U32 R241, RZ, RZ, 0x2 ;  /* 0x00000002fff17424 */ /* 0x000fe400078e00ff */
[----:B------:R-:W-:-:S04]  /*25e40*/  IMAD.MOV.U32 R232, RZ, RZ, R238 ;  /* 0x000000ffffe87224 */ /* 0x000fc800078e00ee */
[----:B------:R-:W-:-:S05]  /*25e50*/  FADD.FTZ R232, R231, R232 ;  /* 0x000000e8e7e87221 */ /* 0x000fca0000010000 */
[----:B------:R-:W-:-:S07]  /*25e60*/  MOV R240, R232 ;  /* 0x000000e800f07202 */ /* 0x000fce0000000f00 */
[----:B------:R-:W-:Y:S05]  /*25e70*/  WARPSYNC.COLLECTIVE R237, `(.L_x_26142) ;  /* 0x00000000ed087348 */ /* 0x000fea0003c00000 */
[----:B------:R0:W1:Y:S02]  /*25e80*/  SHFL.BFLY P1, R238, R240, R241, R242 ;  /* 0x0c0000f1f0ee7389 */ /* 0x00006400000200f2 */
[----:B01----:R-:W-:Y:S01]  /*25e90*/  ENDCOLLECTIVE ;  /* 0x000000000000791b */ /* 0x003fe20003800000 */
.L_x_26142:
[----:B------:R-:W-:Y:S01]  /*25ea0*/  HFMA2.MMA R241, -RZ, RZ, 0, 2.384185791015625e-07 ;  /* 0x00000004fff17435 */ /* 0x000fe200000001ff */
[----:B------:R-:W-:-:S05]  /*25eb0*/  MOV R233, R238 ;  /* 0x000000ee00e97202 */ /* 0x000fca0000000f00 */
[----:B------:R-:W-:-:S04]  /*25ec0*/  FADD.FTZ R233, R232, R233 ;  /* 0x000000e9e8e97221 */ /* 0x000fc80000010000 */
[----:B------:R-:W-:-:S07]  /*25ed0*/  IMAD.MOV.U32 R240, RZ, RZ, R233 ;  /* 0x000000fffff07224 */ /* 0x000fce00078e00e9 */
[----:B------:R-:W-:Y:S05]  /*25ee0*/  WARPSYNC.COLLECTIVE R237, `(.L_x_26143) ;  /* 0x00000000ed087348 */ /* 0x000fea0003c00000 */
[----:B------:R0:W1:Y:S02]  /*25ef0*/  SHFL.BFLY P1, R238, R240, R241, R242 ;  /* 0x0c0000f1f0ee7389 */ /* 0x00006400000200f2 */
[----:B01----:R-:W-:Y:S01]  /*25f00*/  ENDCOLLECTIVE ;  /* 0x000000000000791b */ /* 0x003fe20003800000 */
.L_x_26143:
[----:B------:R-:W-:Y:S02]  /*25f10*/  IMAD.MOV.U32 R241, RZ, RZ, 0x8 ;  /* 0x00000008fff17424 */ /* 0x000fe400078e00ff */
[----:B------:R-:W-:-:S04]  /*25f20*/  IMAD.MOV.U32 R236, RZ, RZ, R238 ;  /* 0x000000ffffec7224 */ /* 0x000fc800078e00ee */
[----:B------:R-:W-:-:S05]  /*25f30*/  FADD.FTZ R236, R233, R236 ;  /* 0x000000ece9ec7221 */ /* 0x000fca0000010000 */
[----:B------:R-:W-:-:S07]  /*25f40*/  MOV R240, R236 ;  /* 0x000000ec00f07202 */ /* 0x000fce0000000f00 */
[----:B------:R-:W-:Y:S05]  /*25f50*/  WARPSYNC.COLLECTIVE R237, `(.L_x_26144) ;  /* 0x00000000ed087348 */ /* 0x000fea0003c00000 */
[----:B------:R0:W1:Y:S02]  /*25f60*/  SHFL.BFLY P1, R238, R240, R241, R242 ;  /* 0x0c0000f1f0ee7389 */ /* 0x00006400000200f2 */
[----:B01----:R-:W-:Y:S01]  /*25f70*/  ENDCOLLECTIVE ;  /* 0x000000000000791b */ /* 0x003fe20003800000 */
.L_x_26144:
[----:B------:R-:W-:Y:S01]  /*25f80*/  HFMA2.MMA R241, -RZ, RZ, 0, 9.5367431640625e-07 ;  /* 0x00000010fff17435 */ /* 0x000fe200000001ff */
[----:B------:R-:W-:-:S05]  /*25f90*/  MOV R235, R238 ;  /* 0x000000ee00eb7202 */ /* 0x000fca0000000f00 */
[----:B------:R-:W-:-:S04]  /*25fa0*/  FADD.FTZ R235, R236, R235 ;  /* 0x000000ebeceb7221 */ /* 0x000fc80000010000 */
[----:B------:R-:W-:-:S07]  /*25fb0*/  IMAD.MOV.U32 R240, RZ, RZ, R235 ;  /* 0x000000fffff07224 */ /* 0x000fce00078e00eb */
[----:B------:R-:W-:Y:S05]  /*25fc0*/  WARPSYNC.COLLECTIVE R237, `(.L_x_26145) ;  /* 0x00000000ed087348 */ /* 0x000fea0003c00000 */
[----:B------:R0:W1:Y:S02]  /*25fd0*/  SHFL.BFLY P1, R238, R240, R241, R242 ;  /* 0x0c0000f1f0ee7389 */ /* 0x00006400000200f2 */
[----:B01----:R-:W-:Y:S01]  /*25fe0*/  ENDCOLLECTIVE ;  /* 0x000000000000791b */ /* 0x003fe20003800000 */
.L_x_26145:
[----:B------:R-:W-:Y:S05]  /*25ff0*/  BRA `(.L_x_26146) ;  /* 0xffffffdc00387947 */ /* 0x000fea000383ffff */
.L_x_26147:
        /* <DEDUP_REMOVED lines=16> */
.L_x_40161:


//--------------------- .text._ZN10layer_norm31ln_parallel_residual_fwd_kernelINS_13Kernel_traitsI6__halfS2_fS2_fjLj1536ELj1ELj4ELj1ELj16ENS_18Kernel_traits_baseILj1536ES2_S2_fS2_fjLj128EEEEELb1ELb1ELb0EEEvNS_9FwdParamsE --------------------------
	.section	.text._ZN10layer_norm31ln_parallel_residual_fwd_kernelINS_13Kernel_traitsI6__halfS2_fS2_fjLj1536ELj1ELj4ELj1ELj16ENS_18Kernel_traits_baseILj1536ES2_S2_fS2_fjLj128EEEEELb1ELb1ELb0EEEvNS_9FwdParamsE,"ax",@progbits
	.align	128
        .global         _ZN10layer_norm31ln_parallel_residual_fwd_kernelINS_13Kernel_traitsI6__halfS2_fS2_fjLj1536ELj1ELj4ELj1ELj16ENS_18Kernel_traits_baseILj1536ES2_S2_fS2_fjLj128EEEEELb1ELb1ELb0EEEvNS_9FwdParamsE
        .type           _ZN10layer_norm31ln_parallel_residual_fwd_kernelINS_13Kernel_traitsI6__halfS2_fS2_fjLj1536ELj1ELj4ELj1ELj16ENS_18Kernel_traits_baseILj1536ES2_S2_fS2_fjLj128EEEEELb1ELb1ELb0EEEvNS_9FwdParamsE,@function
        .size           _ZN10layer_norm31ln_parallel_residual_fwd_kernelINS_13Kernel_traitsI6__halfS2_fS2_fjLj1536ELj1ELj4ELj1ELj16ENS_18Kernel_traits_baseILj1536ES2_S2_fS2_fjLj128EEEEELb1ELb1ELb0EEEvNS_9FwdParamsE,(.L_x_40162 - _ZN10layer_norm31ln_parallel_residual_fwd_kernelINS_13Kernel_traitsI6__halfS2_fS2_fjLj1536ELj1ELj4ELj1ELj16ENS_18Kernel_traits_baseILj1536ES2_S2_fS2_fjLj128EEEEELb1ELb1ELb0EEEvNS_9FwdParamsE)
        .other          _ZN10layer_norm31ln_parallel_residual_fwd_kernelINS_13Kernel_traitsI6__halfS2_fS2_fjLj1536ELj1ELj4ELj1ELj16ENS_18Kernel_traits_baseILj1536ES2_S2_fS2_fjLj128EEEEELb1ELb1ELb0EEEvNS_9FwdParamsE,@"STO_CUDA_ENTRY STV_DEFAULT"
_ZN10layer_norm31ln_parallel_residual_fwd_kernelINS_13Kernel_traitsI6__halfS2_fS2_fjLj1536ELj1ELj4ELj1ELj16ENS_18Kernel_traits_baseILj1536ES2_S2_fS2_fjLj128EEEEELb1ELb1ELb0EEEvNS_9FwdParamsE:
.text._ZN10layer_norm31ln_parallel_residual_fwd_kernelINS_13Kernel_traitsI6__halfS2_fS2_fjLj1536ELj1ELj4ELj1ELj16ENS_18Kernel_traits_baseILj1536ES2_S2_fS2_fjLj128EEEEELb1ELb1ELb0EEEvNS_9FwdParamsE:
        /* <DEDUP_REMOVED lines=47> */
[--C-:B------:R-:W-:Y:S01]  /*02f0*/  SHF.R.U64 R47, R88, 0x2, R89.reuse ;  /* 0x00000002582f7819 */ /* 0x100fe20000001259 */
[C---:B------:R-:W-:Y:S01]  /*0300*/  VIADD R43, R202.reuse, 0x3c6ef372 ;  /* 0x3c6ef372ca2b7836 */ /* 0x040fe20000000000 */
        /* <DEDUP_REMOVED lines=48> */
.L_x_26149:
[----:B------:R-:W-:Y:S05]  /*0610*/  BSYNC B0 ;  /* 0x0000000000007941 */ /* 0x000fea0003800000 */
.L_x_26148:
        /* <DEDUP_REMOVED lines=14> */
.L_x_26151:
[----:B------:R-:W-:Y:S05]  /*0700*/  BSYNC B0 ;  /* 0x0000000000007941 */ /* 0x000fea0003800000 */
.L_x_26150:
        /* <DEDUP_REMOVED lines=14> */
.L_x_26153:
[----:B------:R-:W-:Y:S05]  /*07f0*/  BSYNC B0 ;  /* 0x0000000000007941 */ /* 0x000fea0003800000 */
.L_x_26152:
        /* <DEDUP_REMOVED lines=14> */
.L_x_26155:
[----:B------:R-:W-:Y:S05]  /*08e0*/  BSYNC B0 ;  /* 0x0000000000007941 */ /* 0x000fea0003800000 */
.L_x_26154:
        /* <DEDUP_REMOVED lines=14> */
.L_x_26157:
[----:B------:R-:W-:Y:S05]  /*09d0*/  BSYNC B0 ;  /* 0x0000000000007941 */ /* 0x000fea0003800000 */
.L_x_26156:
        /* <DEDUP_REMOVED lines=22> */
.L_x_26159:
[----:B------:R-:W-:Y:S05]  /*0b40*/  BSYNC B0 ;  /* 0x0000000000007941 */ /* 0x000fea0003800000 */
.L_x_26158:
        /* <DEDUP_REMOVED lines=21> */
[----:B------:R-:W-:Y:S01]  /*0ca0*/  VIADD R176, R202, 0x8ff34781 ;  /* 0x8ff34781cab07836 */ /* 0x000fe20000000000 */
[----:B------:R-:W-:Y:S01]  /*0cb0*/  LOP3.LUT R197, R88, 0x3, RZ, 0xc0, !PT ;  /* 0x0000000358c57812 */ /* 0x000fe200078ec0ff */
[----:B------:R-:W-:Y:S01]  /*0cc0*/  VIADD R177, R203, 0x96a522ad ;  /* 0x96a522adcbb17836 */ /* 0x000fe20000000000 */
[----:B------:R-:W-:Y:S01]  /*0cd0*/  ULDC UR15, c[0x0][0x218] ;  /* 0x00008600000f7ab9 */ /* 0x000fe20000000800 */
[----:B------:R-:W-:Y:S01]  /*0ce0*/  IMAD R48, R89, -0x2daee0ad, RZ ;  /* 0xd2511f5359307824 */ /* 0x000fe200078e02ff */
[----:B------:R-:W-:Y:S01]  /*0cf0*/  ULDC UR14, c[0x0][0x2d8] ;  /* 0x0000b600000e7ab9 */ /* 0x000fe20000000800 */
[----:B------:R-:W-:Y:S01]  /*0d00*/  IMAD R49, R90, -0x326172a9, RZ ;  /* 0xcd9e8d575a317824 */ /* 0x000fe200078e02ff */
[----:B------:R-:W-:Y:S01]  /*0d10*/  @P0 LOP3.LUT R30, R30, 0x800, RZ, 0xfc, !PT ;  /* 0x000008001e1e0812 */ /* 0x000fe200078efcff */
[----:B------:R-:W-:Y:S01]  /*0d20*/  IMAD.HI.U32 R195, R198, -0x2daee0ad, RZ ;  /* 0xd2511f53c6c37827 */ /* 0x000fe200078e00ff */
[----:B------:R-:W-:Y:S01]  /*0d30*/  ULDC.64 UR6, c[0x0][0x230] ;  /* 0x00008c0000067ab9 */ /* 0x000fe20000000a00 */
[----:B------:R-:W-:Y:S01]  /*0d40*/  ULDC.64 UR8, c[0x0][0x238] ;  /* 0x00008e0000087ab9 */ /* 0x000fe20000000a00 */
[----:B------:R-:W-:Y:S01]  /*0d50*/  ULDC.64 UR10, c[0x0][0x240] ;  /* 0x00009000000a7ab9 */ /* 0x000fe20000000a00 */
[----:B------:R-:W-:Y:S01]  /*0d60*/  IMAD.HI.U32 R186, R200, -0x326172a9, RZ ;  /* 0xcd9e8d57c8ba7827 */ /* 0x000fe200078e00ff */
[----:B------:R-:W-:Y:S01]  /*0d70*/  LOP3.LUT R195, R195, R48, R177, 0x96, !PT ;  /* 0x00000030c3c37212 */ /* 0x000fe200078e96b1 */
[----:B------:R-:W-:-:S02]  /*0d80*/  ULDC.64 UR12, c[0x0][0x248] ;  /* 0x00009200000c7ab9 */ /* 0x000fc40000000a00 */
[--C-:B------:R-:W-:Y:S01]  /*0d90*/  HADD2.F32 R24, -RZ, R16.reuse.H0_H0 ;  /* 0x20000010ff187230 */ /* 0x100fe20000004100 */
[----:B------:R-:W-:Y:S01]  /*0da0*/  LOP3.LUT R186, R186, R49, R176, 0x96, !PT ;  /* 0x00000031baba7212 */ /* 0x000fe200078e96b0 */
[----:B------:R-:W-:Y:S02]  /*0db0*/  HADD2.F32 R25, -RZ, R16.H1_H1 ;  /* 0x30000010ff197230 */ /* 0x000fe40000004100 */
[--C-:B------:R-:W-:Y:S02]  /*0dc0*/  HADD2.F32 R22, -RZ, R17.reuse.H0_H0 ;  /* 0x20000011ff167230 */ /* 0x100fe40000004100 */
[----:B------:R-:W-:Y:S02]  /*0dd0*/  HADD2.F32 R23, -RZ, R17.H1_H1 ;  /* 0x30000011ff177230 */ /* 0x000fe40000004100 */
[--C-:B------:R-:W-:Y:S02]  /*0de0*/  HADD2.F32 R20, -RZ, R18.reuse.H0_H0 ;  /* 0x20000012ff147230 */ /* 0x100fe40000004100 */
[----:B------:R-:W-:-:S02]  /*0df0*/  HADD2.F32 R21, -RZ, R18.H1_H1 ;  /* 0x30000012ff157230 */ /* 0x000fc40000004100 */
[----:B------:R-:W-:Y:S02]  /*0e00*/  HADD2.F32 R18, -RZ, R19.H0_H0 ;  /* 0x20000013ff127230 */ /* 0x000fe40000004100 */
        /* <DEDUP_REMOVED lines=86> */
[----:B------:R-:W-:-:S07]  /*1370*/  IMAD R200, R200, -0x326172a9, RZ ;  /* 0xcd9e8d57c8c87824 */ /* 0x000fce00078e02ff */
.L_x_26959:
        /* <DEDUP_REMOVED lines=35> */
.L_x_26164:
[----:B------:R-:W-:-:S07]  /*15b0*/  MOV R204, R200 ;  /* 0x000000c800cc7202 */ /* 0x000fce0000000f00 */
.L_x_26165:
[----:B------:R-:W-:Y:S05]  /*15c0*/  BSYNC B2 ;  /* 0x0000000000027941 */ /* 0x000fea0003800000 */
.L_x_26163:
        /* <DEDUP_REMOVED lines=16> */
.L_x_26169:
[----:B------:R-:W-:Y:S05]  /*16d0*/  BSYNC B3 ;  /* 0x0000000000037941 */ /* 0x000fea0003800000 */
.L_x_26168:
        /* <DEDUP_REMOVED lines=43> */
.L_x_26167:
[----:B------:R-:W-:Y:S05]  /*1990*/  BSYNC B2 ;  /* 0x0000000000027941 */ /* 0x000fea0003800000 */
.L_x_26166:
        /* <DEDUP_REMOVED lines=19> */
.L_x_26170:
        /* <DEDUP_REMOVED lines=12> */
.L_x_26173:
[----:B------:R-:W-:-:S07]  /*1b90*/  IMAD.MOV.U32 R61, RZ, RZ, R200 ;  /* 0x000000ffff3d7224 */ /* 0x000fce00078e00c8 */
.L_x_26174:
[----:B------:R-:W-:Y:S05]  /*1ba0*/  BSYNC B2 ;  /* 0x0000000000027941 */ /* 0x000fea0003800000 */
.L_x_26172:
        /* <DEDUP_REMOVED lines=16> */
.L_x_26178:
[----:B------:R-:W-:Y:S05]  /*1cb0*/  BSYNC B3 ;  /* 0x0000000000037941 */ /* 0x000fea0003800000 */
.L_x_26177:
        /* <DEDUP_REMOVED lines=43> */
.L_x_26176:
[----:B------:R-:W-:Y:S05]  /*1f70*/  BSYNC B2 ;  /* 0x0000000000027941 */ /* 0x000fea0003800000 */
.L_x_26175:
        /* <DEDUP_REMOVED lines=9> */
.L_x_26171:
        /* <DEDUP_REMOVED lines=12> */
.L_x_26180:
[----:B------:R-:W-:-:S07]  /*20d0*/  IMAD.MOV.U32 R61, RZ, RZ, R200 ;  /* 0x000000ffff3d7224 */ /* 0x000fce00078e00c8 */
.L_x_26181:
[----:B------:R-:W-:Y:S05]  /*20e0*/  BSYNC B2 ;  /* 0x0000000000027941 */ /* 0x000fea0003800000 */
.L_x_26179:
        /* <DEDUP_REMOVED lines=16> */
.L_x_26185:
[----:B------:R-:W-:Y:S05]  /*21f0*/  BSYNC B3 ;  /* 0x0000000000037941 */ /* 0x000fea0003800000 */
.L_x_26184:
        /* <DEDUP_REMOVED lines=43> */
.L_x_26183:
[----:B------:R-:W-:Y:S05]  /*24b0*/  BSYNC B2 ;  /* 0x0000000000027941 */ /* 0x000fea0003800000 */
.L_x_26182:
        /* <DEDUP_REMOVED lines=14> */
.L_x_26186:
        /* <DEDUP_REMOVED lines=12> */
.L_x_26189:
[----:B------:R-:W-:-:S07]  /*2660*/  IMAD.MOV.U32 R64, RZ, RZ, R200 ;  /* 0x000000ffff407224 */ /* 0x000fce00078e00c8 */
.L_x_26190:
[----:B------:R-:W-:Y:S05]  /*2670*/  BSYNC B2 ;  /* 0x0000000000027941 */ /* 0x000fea0003800000 */
.L_x_26188:
        /* <DEDUP_REMOVED lines=16> */
.L_x_26194:
[----:B------:R-:W-:Y:S05]  /*2780*/  BSYNC B3 ;  /* 0x0000000000037941 */ /* 0x000fea0003800000 */
.L_x_26193:
        /* <DEDUP_REMOVED lines=43> */
.L_x_26192:
[----:B------:R-:W-:Y:S05]  /*2a40*/  BSYNC B2 ;  /* 0x0000000000027941 */ /* 0x000fea0003800000 */
.L_x_26191:
        /* <DEDUP_REMOVED lines=9> */
.L_x_26187:
        /* <DEDUP_REMOVED lines=12> */
.L_x_26196:
[----:B------:R-:W-:-:S07]  /*2ba0*/  IMAD.MOV.U32 R64, RZ, RZ, R200 ;  /* 0x000000ffff407224 */ /* 0x000fce00078e00c8 */
.L_x_26197:
[----:B------:R-:W-:Y:S05]  /*2bb0*/  BSYNC B2 ;  /* 0x0000000000027941 */ /* 0x000fea0003800000 */
.L_x_26195:
        /* <DEDUP_REMOVED lines=16> */
.L_x_26201:
[----:B------:R-:W-:Y:S05]  /*2cc0*/  BSYNC B3 ;  /* 0x0000000000037941 */ /* 0x000fea0003800000 */
.L_x_26200:
        /* <DEDUP_REMOVED lines=43> */
.L_x_26199:
[----:B------:R-:W-:Y:S05]  /*2f80*/  BSYNC B2 ;  /* 0x0000000000027941 */ /* 0x000fea0003800000 */
.L_x_26198:
        /* <DEDUP_REMOVED lines=14> */
.L_x_26202:
        /* <DEDUP_REMOVED lines=12> */
.L_x_26205:
[----:B------:R-:W-:-:S07]  /*3130*/  IMAD.MOV.U32 R63, RZ, RZ, R200 ;  /* 0x000000ffff3f7224 */ /* 0x000fce00078e00c8 */
.L_x_26206:
[----:B------:R-:W-:Y:S05]  /*3140*/  BSYNC B2 ;  /* 0x0000000000027941 */ /* 0x000fea0003800000 */
.L_x_26204:
        /* <DEDUP_REMOVED lines=16> */
.L_x_26210:
[----:B------:R-:W-:Y:S05]  /*3250*/  BSYNC B3 ;  /* 0x0000000000037941 */ /* 0x000fea0003800000 */
.L_x_26209:
        /* <DEDUP_REMOVED lines=43> */
.L_x_26208:
[----:B------:R-:W-:Y:S05]  /*3510*/  BSYNC B2 ;  /* 0x0000000000027941 */ /* 0x000fea0003800000 */
.L_x_26207:
        /* <DEDUP_REMOVED lines=9> */
.L_x_26203:
        /* <DEDUP_REMOVED lines=12> */
.L_x_26212:
[----:B------:R-:W-:-:S07]  /*3670*/  IMAD.MOV.U32 R63, RZ, RZ, R200 ;  /* 0x000000ffff3f7224 */ /* 0x000fce00078e00c8 */
.L_x_26213:
[----:B------:R-:W-:Y:S05]  /*3680*/  BSYNC B2 ;  /* 0x0000000000027941 */ /* 0x000fea0003800000 */
.L_x_26211:
        /* <DEDUP_REMOVED lines=16> */
.L_x_26217:
[----:B------:R-:W-:Y:S05]  /*3790*/  BSYNC B3 ;  /* 0x0000000000037941 */ /* 0x000fea0003800000 */
.L_x_26216:
        /* <DEDUP_REMOVED lines=43> */
.L_x_26215:
[----:B------:R-:W-:Y:S05]  /*3a50*/  BSYNC B2 ;  /* 0x0000000000027941 */ /* 0x000fea0003800000 */
.L_x_26214:
        /* <DEDUP_REMOVED lines=14> */
.L_x_26218:
        /* <DEDUP_REMOVED lines=12> */
.L_x_26221:
[----:B------:R-:W-:-:S07]  /*3c00*/  IMAD.MOV.U32 R190, RZ, RZ, R200 ;  /* 0x000000ffffbe7224 */ /* 0x000fce00078e00c8 */
.L_x_26222:
[----:B------:R-:W-:Y:S05]  /*3c10*/  BSYNC B2 ;  /* 0x0000000000027941 */ /* 0x000fea0003800000 */
.L_x_26220:
        /* <DEDUP_REMOVED lines=16> */
.L_x_26226:
[----:B------:R-:W-:Y:S05]  /*3d20*/  BSYNC B3 ;  /* 0x0000000000037941 */ /* 0x000fea0003800000 */
.L_x_26225:
        /* <DEDUP_REMOVED lines=43> */
.L_x_26224:
[----:B------:R-:W-:Y:S05]  /*3fe0*/  BSYNC B2 ;  /* 0x0000000000027941 */ /* 0x000fea0003800000 */
.L_x_26223:
        /* <DEDUP_REMOVED lines=9> */
.L_x_26219:
        /* <DEDUP_REMOVED lines=12> */
.L_x_26228:
[----:B------:R-:W-:-:S07]  /*4140*/  IMAD.MOV.U32 R197, RZ, RZ, R200 ;  /* 0x000000ffffc57224 */ /* 0x000fce00078e00c8 */
.L_x_26229:
[----:B------:R-:W-:Y:S05]  /*4150*/  BSYNC B2 ;  /* 0x0000000000027941 */ /* 0x000fea0003800000 */
.L_x_26227:
        /* <DEDUP_REMOVED lines=16> */
.L_x_26233:
[----:B------:R-:W-:Y:S05]  /*4260*/  BSYNC B3 ;  /* 0x0000000000037941 */ /* 0x000fea0003800000 */
.L_x_26232:
        /* <DEDUP_REMOVED lines=43> */
.L_x_26231:
[----:B------:R-:W-:Y:S05]  /*4520*/  BSYNC B2 ;  /* 0x0000000000027941 */ /* 0x000fea0003800000 */
.L_x_26230:
        /* <DEDUP_REMOVED lines=14> */
.L_x_26234:
        /* <DEDUP_REMOVED lines=12> */
.L_x_26237:
[----:B------:R-:W-:-:S07]  /*46d0*/  IMAD.MOV.U32 R65, RZ, RZ, R200 ;  /* 0x000000ffff417224 */ /* 0x000fce00078e00c8 */
.L_x_26238:
[----:B------:R-:W-:Y:S05]  /*46e0*/  BSYNC B2 ;  /* 0x0000000000027941 */ /* 0x000fea0003800000 */
.L_x_26236:
        /* <DEDUP_REMOVED lines=16> */
.L_x_26242:
[----:B------:R-:W-:Y:S05]  /*47f0*/  BSYNC B3 ;  /* 0x0000000000037941 */ /* 0x000fea0003800000 */
.L_x_26241:
        /* <DEDUP_REMOVED lines=43> */
.L_x_26240:
[----:B------:R-:W-:Y:S05]  /*4ab0*/  BSYNC B2 ;  /* 0x0000000000027941 */ /* 0x000fea0003800000 */
.L_x_26239:
        /* <DEDUP_REMOVED lines=9> */
.L_x_26235:
        /* <DEDUP_REMOVED lines=12> */
.L_x_26244:
[----:B------:R-:W-:-:S07]  /*4c10*/  IMAD.MOV.U32 R65, RZ, RZ, R200 ;  /* 0x000000ffff417224 */ /* 0x000fce00078e00c8 */
.L_x_26245:
[----:B------:R-:W-:Y:S05]  /*4c20*/  BSYNC B2 ;  /* 0x0000000000027941 */ /* 0x000fea0003800000 */
.L_x_26243:
        /* <DEDUP_REMOVED lines=16> */
.L_x_26249:
[----:B------:R-:W-:Y:S05]  /*4d30*/  BSYNC B3 ;  /* 0x0000000000037941 */ /* 0x000fea0003800000 */
.L_x_26248:
        /* <DEDUP_REMOVED lines=43> */
.L_x_26247:
[----:B------:R-:W-:Y:S05]  /*4ff0*/  BSYNC B2 ;  /* 0x0000000000027941 */ /* 0x000fea0003800000 */
.L_x_26246:
        /* <DEDUP_REMOVED lines=12> */
.L_x_26250:
        /* <DEDUP_REMOVED lines=12> */
.L_x_26253:
[----:B------:R-:W-:-:S07]  /*5180*/  IMAD.MOV.U32 R66, RZ, RZ, R200 ;  /* 0x000000ffff427224 */ /* 0x000fce00078e00c8 */
.L_x_26254:
[----:B------:R-:W-:Y:S05]  /*5190*/  BSYNC B2 ;  /* 0x0000000000027941 */ /* 0x000fea0003800000 */
.L_x_26252:
        /* <DEDUP_REMOVED lines=16> */
.L_x_26258:
[----:B------:R-:W-:Y:S05]  /*52a0*/  BSYNC B3 ;  /* 0x0000000000037941 */ /* 0x000fea0003800000 */
.L_x_26257:
        /* <DEDUP_REMOVED lines=43> */
.L_x_26256:
[----:B------:R-:W-:Y:S05]  /*5560*/  BSYNC B2 ;  /* 0x0000000000027941 */ /* 0x000fea0003800000 */
.L_x_26255:
        /* <DEDUP_REMOVED lines=9> */
.L_x_26251:
        /* <DEDUP_REMOVED lines=12> */
.L_x_26260:
[----:B------:R-:W-:-:S07]  /*56c0*/  IMAD.MOV.U32 R66, RZ, RZ, R200 ;  /* 0x000000ffff427224 */ /* 0x000fce00078e00c8 */
.L_x_26261:
[----:B------:R-:W-:Y:S05]  /*56d0*/  BSYNC B2 ;  /* 0x0000000000027941 */ /* 0x000fea0003800000 */
.L_x_26259:
        /* <DEDUP_REMOVED lines=16> */
.L_x_26265:
[----:B------:R-:W-:Y:S05]  /*57e0*/  BSYNC B3 ;  /* 0x0000000000037941 */ /* 0x000fea0003800000 */
.L_x_26264:
        /* <DEDUP_REMOVED lines=43> */
.L_x_26263:
[----:B------:R-:W-:Y:S05]  /*5aa0*/  BSYNC B2 ;  /* 0x0000000000027941 */ /* 0x000fea0003800000 */
.L_x_26262:
        /* <DEDUP_REMOVED lines=12> */
.L_x_26266:
        /* <DEDUP_REMOVED lines=12> */
.L_x_26269:
[----:B------:R-:W-:-:S07]  /*5c30*/  IMAD.MOV.U32 R193, RZ, RZ, R200 ;  /* 0x000000ffffc17224 */ /* 0x000fce00078e00c8 */
.L_x_26270:
[----:B------:R-:W-:Y:S05]  /*5c40*/  BSYNC B2 ;  /* 0x0000000000027941 */ /* 0x000fea0003800000 */
.L_x_26268:
        /* <DEDUP_REMOVED lines=16> */
.L_x_26274:
[----:B------:R-:W-:Y:S05]  /*5d50*/  BSYNC B3 ;  /* 0x0000000000037941 */ /* 0x000fea0003800000 */
.L_x_26273:
        /* <DEDUP_REMOVED lines=43> */
.L_x_26272:
[----:B------:R-:W-:Y:S05]  /*6010*/  BSYNC B2 ;  /* 0x0000000000027941 */ /* 0x000fea0003800000 */
.L_x_26271:
        /* <DEDUP_REMOVED lines=9> */
.L_x_26267:
        /* <DEDUP_REMOVED lines=12> */
.L_x_26276:
[----:B------:R-:W-:-:S07]  /*6170*/  IMAD.MOV.U32 R197, RZ, RZ, R200 ;  /* 0x000000ffffc57224 */ /* 0x000fce00078e00c8 */
.L_x_26277:
[----:B------:R-:W-:Y:S05]  /*6180*/  BSYNC B2 ;  /* 0x0000000000027941 */ /* 0x000fea0003800000 */
.L_x_26275:
        /* <DEDUP_REMOVED lines=16> */
.L_x_26281:
[----:B------:R-:W-:Y:S05]  /*6290*/  BSYNC B3 ;  /* 0x0000000000037941 */ /* 0x000fea0003800000 */
.L_x_26280:
        /* <DEDUP_REMOVED lines=43> */
.L_x_26279:
[----:B------:R-:W-:Y:S05]  /*6550*/  BSYNC B2 ;  /* 0x0000000000027941 */ /* 0x000fea0003800000 */
.L_x_26278:
        /* <DEDUP_REMOVED lines=12> */
.L_x_26282:
        /* <DEDUP_REMOVED lines=12> */
.L_x_26285:
[----:B------:R-:W-:-:S07]  /*66e0*/  IMAD.MOV.U32 R204, RZ, RZ, R200 ;  /* 0x000000ffffcc7224 */ /* 0x000fce00078e00c8 */
.L_x_26286:
[----:B------:R-:W-:Y:S05]  /*66f0*/  BSYNC B2 ;  /* 0x0000000000027941 */ /* 0x000fea0003800000 */
.L_x_26284:
        /* <DEDUP_REMOVED lines=16> */
.L_x_26290:
[----:B------:R-:W-:Y:S05]  /*6800*/  BSYNC B3 ;  /* 0x0000000000037941 */ /* 0x000fea0003800000 */
.L_x_26289:
        /* <DEDUP_REMOVED lines=43> */
.L_x_26288:
[----:B------:R-:W-:Y:S05]  /*6ac0*/  BSYNC B2 ;  /* 0x0000000000027941 */ /* 0x000fea0003800000 */
.L_x_26287:
        /* <DEDUP_REMOVED lines=9> */
.L_x_26283:
        /* <DEDUP_REMOVED lines=21> */
[----:B------:R-:W-:Y:S01]  /*6cb0*/  IADD3 R108, P0, R212, UR10, RZ ;  /* 0x0000000ad46c7c10 */ /* 0x000fe2000ff1e0ff */
[----:B------:R0:W-:Y:S01]  /*6cc0*/  STG.E.128 desc[UR4][R208.64], R60 ;  /* 0x0000003cd0007986 */ /* 0x0001e2000c101d04 */
[----:B------:R-:W-:Y:S02]  /*6cd0*/  LOP3.LUT R207, R207, R210, R211, 0xfe, !PT ;  /* 0x000000d2cfcf7212 */ /* 0x000fe400078efed3 */
        /* <DEDUP_REMOVED lines=27> */
.L_x_26291:
[----:B------:R-:W-:-:S07]  /*6e90*/  VIADD R201, R199, 0x20 ;  /* 0x00000020c7c97836 */ /* 0x000fce0000000000 */
.L_x_26162:
[----:B------:R-:W-:Y:S05]  /*6ea0*/  BSYNC B1 ;  /* 0x0000000000017941 */ /* 0x000fea0003800000 */
.L_x_26161:
        /* <DEDUP_REMOVED lines=30> */
.L_x_26295:
[----:B------:R-:W-:-:S07]  /*7090*/  IMAD.MOV.U32 R206, RZ, RZ, R200 ;  /* 0x000000ffffce7224 */ /* 0x000fce00078e00c8 */
.L_x_26296:
[----:B------:R-:W-:Y:S05]  /*70a0*/  BSYNC B2 ;  /* 0x0000000000027941 */ /* 0x000fea0003800000 */
.L_x_26294:
        /* <DEDUP_REMOVED lines=16> */
.L_x_26300:
[----:B------:R-:W-:Y:S05]  /*71b0*/  BSYNC B3 ;  /* 0x0000000000037941 */ /* 0x000fea0003800000 */
.L_x_26299:
        /* <DEDUP_REMOVED lines=44> */
.L_x_26298:
[----:B------:R-:W-:Y:S05]  /*7480*/  BSYNC B2 ;  /* 0x0000000000027941 */ /* 0x000fea0003800000 */
.L_x_26297:
        /* <DEDUP_REMOVED lines=19> */
.L_x_26301:
        /* <DEDUP_REMOVED lines=12> */
.L_x_26304:
[----:B------:R-:W-:-:S07]  /*7680*/  IMAD.MOV.U32 R69, RZ, RZ, R200 ;  /* 0x000000ffff457224 */ /* 0x000fce00078e00c8 */
.L_x_26305:
[----:B------:R-:W-:Y:S05]  /*7690*/  BSYNC B2 ;  /* 0x0000000000027941 */ /* 0x000fea0003800000 */
.L_x_26303:
        /* <DEDUP_REMOVED lines=16> */
.L_x_26309:
[----:B------:R-:W-:Y:S05]  /*77a0*/  BSYNC B3 ;  /* 0x0000000000037941 */ /* 0x000fea0003800000 */
.L_x_26308:
        /* <DEDUP_REMOVED lines=44> */
.L_x_26307:
[----:B------:R-:W-:Y:S05]  /*7a70*/  BSYNC B2 ;  /* 0x0000000000027941 */ /* 0x000fea0003800000 */
.L_x_26306:
        /* <DEDUP_REMOVED lines=9> */
.L_x_26302:
        /* <DEDUP_REMOVED lines=12> */
.L_x_26311:
[----:B------:R-:W-:-:S07]  /*7bd0*/  IMAD.MOV.U32 R69, RZ, RZ, R200 ;  /* 0x000000ffff457224 */ /* 0x000fce00078e00c8 */
.L_x_26312:
[----:B------:R-:W-:Y:S05]  /*7be0*/  BSYNC B2 ;  /* 0x0000000000027941 */ /* 0x000fea0003800000 */
.L_x_26310:
        /* <DEDUP_REMOVED lines=16> */
.L_x_26316:
[----:B------:R-:W-:Y:S05]  /*7cf0*/  BSYNC B3 ;  /* 0x0000000000037941 */ /* 0x000fea0003800000 */
.L_x_26315:
        /* <DEDUP_REMOVED lines=44> */
.L_x_26314:
[----:B------:R-:W-:Y:S05]  /*7fc0*/  BSYNC B2 ;  /* 0x0000000000027941 */ /* 0x000fea0003800000 */
.L_x_26313:
        /* <DEDUP_REMOVED lines=14> */
.L_x_26317:
        /* <DEDUP_REMOVED lines=12> */
.L_x_26320:
[----:B------:R-:W-:-:S07]  /*8170*/  MOV R72, R200 ;  /* 0x000000c800487202 */ /* 0x000fce0000000f00 */
.L_x_26321:
[----:B------:R-:W-:Y:S05]  /*8180*/  BSYNC B2 ;  /* 0x0000000000027941 */ /* 0x000fea0003800000 */
.L_x_26319:
        /* <DEDUP_REMOVED lines=16> */
.L_x_26325:
[----:B------:R-:W-:Y:S05]  /*8290*/  BSYNC B3 ;  /* 0x0000000000037941 */ /* 0x000fea0003800000 */
.L_x_26324:
        /* <DEDUP_REMOVED lines=44> */
.L_x_26323:
[----:B------:R-:W-:Y:S05]  /*8560*/  BSYNC B2 ;  /* 0x0000000000027941 */ /* 0x000fea0003800000 */
.L_x_26322:
        /* <DEDUP_REMOVED lines=9> */
.L_x_26318:
        /* <DEDUP_REMOVED lines=12> */
.L_x_26327:
[----:B------:R-:W-:-:S07]  /*86c0*/  MOV R72, R200 ;  /* 0x000000c800487202 */ /* 0x000fce0000000f00 */
.L_x_26328:
[----:B------:R-:W-:Y:S05]  /*86d0*/  BSYNC B2 ;  /* 0x0000000000027941 */ /* 0x000fea0003800000 */
.L_x_26326:
        /* <DEDUP_REMOVED lines=16> */
.L_x_26332:
[----:B------:R-:W-:Y:S05]  /*87e0*/  BSYNC B3 ;  /* 0x0000000000037941 */ /* 0x000fea0003800000 */
.L_x_26331:
        /* <DEDUP_REMOVED lines=44> */
.L_x_26330:
[----:B------:R-:W-:Y:S05]  /*8ab0*/  BSYNC B2 ;  /* 0x0000000000027941 */ /* 0x000fea0003800000 */
.L_x_26329:
        /* <DEDUP_REMOVED lines=14> */
.L_x_26333:
        /* <DEDUP_REMOVED lines=12> */
.L_x_26336:
[----:B------:R-:W-:-:S07]  /*8c60*/  IMAD.MOV.U32 R71, RZ, RZ, R200 ;  /* 0x000000ffff477224 */ /* 0x000fce00078e00c8 */
.L_x_26337:
[----:B------:R-:W-:Y:S05]  /*8c70*/  BSYNC B2 ;  /* 0x0000000000027941 */ /* 0x000fea0003800000 */
.L_x_26335:
        /* <DEDUP_REMOVED lines=16> */
.L_x_26341:
[----:B------:R-:W-:Y:S05]  /*8d80*/  BSYNC B3 ;  /* 0x0000000000037941 */ /* 0x000fea0003800000 */
.L_x_26340:
        /* <DEDUP_REMOVED lines=44> */
.L_x_26339:
[----:B------:R-:W-:Y:S05]  /*9050*/  BSYNC B2 ;  /* 0x0000000000027941 */ /* 0x000fea0003800000 */
.L_x_26338:
        /* <DEDUP_REMOVED lines=9> */
.L_x_26334:
        /* <DEDUP_REMOVED lines=12> */
.L_x_26343:
[----:B------:R-:W-:-:S07]  /*91b0*/  IMAD.MOV.U32 R71, RZ, RZ, R200 ;  /* 0x000000ffff477224 */ /* 0x000fce00078e00c8 */
.L_x_26344:
[----:B------:R-:W-:Y:S05]  /*91c0*/  BSYNC B2 ;  /* 0x0000000000027941 */ /* 0x000fea0003800000 */
.L_x_26342:
        /* <DEDUP_REMOVED lines=16> */
.L_x_26348:
[----:B------:R-:W-:Y:S05]  /*92d0*/  BSYNC B3 ;  /* 0x0000000000037941 */ /* 0x000fea0003800000 */
.L_x_26347:
        /* <DEDUP_REMOVED lines=44> */
.L_x_26346:
[----:B------:R-:W-:Y:S05]  /*95a0*/  BSYNC B2 ;  /* 0x0000000000027941 */ /* 0x000fea0003800000 */
.L_x_26345:
        /* <DEDUP_REMOVED lines=14> */
.L_x_26349:
        /* <DEDUP_REMOVED lines=12> */
.L_x_26352:
[----:B------:R-:W-:-:S07]  /*9750*/  IMAD.MOV.U32 R190, RZ, RZ, R200 ;  /* 0x000000ffffbe7224 */ /* 0x000fce00078e00c8 */
.L_x_26353:
[----:B------:R-:W-:Y:S05]  /*9760*/  BSYNC B2 ;  /* 0x0000000000027941 */ /* 0x000fea0003800000 */
.L_x_26351:
        /* <DEDUP_REMOVED lines=16> */
.L_x_26357:
[----:B------:R-:W-:Y:S05]  /*9870*/  BSYNC B3 ;  /* 0x0000000000037941 */ /* 0x000fea0003800000 */
.L_x_26356:
        /* <DEDUP_REMOVED lines=44> */
.L_x_26355:
[----:B------:R-:W-:Y:S05]  /*9b40*/  BSYNC B2 ;  /* 0x0000000000027941 */ /* 0x000fea0003800000 */
.L_x_26354:
        /* <DEDUP_REMOVED lines=9> */
.L_x_26350:
        /* <DEDUP_REMOVED lines=12> */
.L_x_26359:
[----:B------:R-:W-:-:S07]  /*9ca0*/  IMAD.MOV.U32 R197, RZ, RZ, R200 ;  /* 0x000000ffffc57224 */ /* 0x000fce00078e00c8 */
.L_x_26360:
[----:B------:R-:W-:Y:S05]  /*9cb0*/  BSYNC B2 ;  /* 0x0000000000027941 */ /* 0x000fea0003800000 */
.L_x_26358:
        /* <DEDUP_REMOVED lines=16> */
.L_x_26364:
[----:B------:R-:W-:Y:S05]  /*9dc0*/  BSYNC B3 ;  /* 0x0000000000037941 */ /* 0x000fea0003800000 */
.L_x_26363:
        /* <DEDUP_REMOVED lines=44> */
.L_x_26362:
[----:B------:R-:W-:Y:S05]  /*a090*/  BSYNC B2 ;  /* 0x0000000000027941 */ /* 0x000fea0003800000 */
.L_x_26361:
        /* <DEDUP_REMOVED lines=14> */
.L_x_26365:
        /* <DEDUP_REMOVED lines=12> */
.L_x_26368:
[----:B------:R-:W-:-:S07]  /*a240*/  MOV R73, R200 ;  /* 0x000000c800497202 */ /* 0x000fce0000000f00 */
.L_x_26369:
[----:B------:R-:W-:Y:S05]  /*a250*/  BSYNC B2 ;  /* 0x0000000000027941 */ /* 0x000fea0003800000 */
.L_x_26367:
        /* <DEDUP_REMOVED lines=16> */
.L_x_26373:
[----:B------:R-:W-:Y:S05]  /*a360*/  BSYNC B3 ;  /* 0x0000000000037941 */ /* 0x000fea0003800000 */
.L_x_26372:
        /* <DEDUP_REMOVED lines=44> */
.L_x_26371:
[----:B------:R-:W-:Y:S05]  /*a630*/  BSYNC B2 ;  /* 0x0000000000027941 */ /* 0x000fea0003800000 */
.L_x_26370:
        /* <DEDUP_REMOVED lines=9> */
.L_x_26366:
        /* <DEDUP_REMOVED lines=12> */
.L_x_26375:
[----:B------:R-:W-:-:S07]  /*a790*/  MOV R73, R200 ;  /* 0x000000c800497202 */ /* 0x000fce0000000f00 */
.L_x_26376:
[----:B------:R-:W-:Y:S05]  /*a7a0*/  BSYNC B2 ;  /* 0x0000000000027941 */ /* 0x000fea0003800000 */
.L_x_26374:
        /* <DEDUP_REMOVED lines=16> */
.L_x_26380:
[----:B------:R-:W-:Y:S05]  /*a8b0*/  BSYNC B3 ;  /* 0x0000000000037941 */ /* 0x000fea0003800000 */
.L_x_26379:
        /* <DEDUP_REMOVED lines=44> */
.L_x_26378:
[----:B------:R-:W-:Y:S05]  /*ab80*/  BSYNC B2 ;  /* 0x0000000000027941 */ /* 0x000fea0003800000 */
.L_x_26377:
        /* <DEDUP_REMOVED lines=12> */
.L_x_26381:
        /* <DEDUP_REMOVED lines=12> */
.L_x_26384:
[----:B------:R-:W-:-:S07]  /*ad10*/  IMAD.MOV.U32 R74, RZ, RZ, R200 ;  /* 0x000000ffff4a7224 */ /* 0x000fce00078e00c8 */
.L_x_26385:
[----:B------:R-:W-:Y:S05]  /*ad20*/  BSYNC B2 ;  /* 0x0000000000027941 */ /* 0x000fea0003800000 */
.L_x_26383:
        /* <DEDUP_REMOVED lines=16> */
.L_x_26389:
[----:B------:R-:W-:Y:S05]  /*ae30*/  BSYNC B3 ;  /* 0x0000000000037941 */ /* 0x000fea0003800000 */
.L_x_26388:
        /* <DEDUP_REMOVED lines=44> */
.L_x_26387:
[----:B------:R-:W-:Y:S05]  /*b100*/  BSYNC B2 ;  /* 0x0000000000027941 */ /* 0x000fea0003800000 */
.L_x_26386:
        /* <DEDUP_REMOVED lines=9> */
.L_x_26382:
        /* <DEDUP_REMOVED lines=12> */
.L_x_26391:
[----:B------:R-:W-:-:S07]  /*b260*/  IMAD.MOV.U32 R74, RZ, RZ, R200 ;  /* 0x000000ffff4a7224 */ /* 0x000fce00078e00c8 */
.L_x_26392:
[----:B------:R-:W-:Y:S05]  /*b270*/  BSYNC B2 ;  /* 0x0000000000027941 */ /* 0x000fea0003800000 */
.L_x_26390:
        /* <DEDUP_REMOVED lines=16> */
.L_x_26396:
[----:B------:R-:W-:Y:S05]  /*b380*/  BSYNC B3 ;  /* 0x0000000000037941 */ /* 0x000fea0003800000 */
.L_x_26395:
        /* <DEDUP_REMOVED lines=44> */
.L_x_26394:
[----:B------:R-:W-:Y:S05]  /*b650*/  BSYNC B2 ;  /* 0x0000000000027941 */ /* 0x000fea0003800000 */
.L_x_26393:
        /* <DEDUP_REMOVED lines=12> */
.L_x_26397:
        /* <DEDUP_REMOVED lines=12> */
.L_x_26400:
[----:B------:R-:W-:-:S07]  /*b7e0*/  IMAD.MOV.U32 R193, RZ, RZ, R200 ;  /* 0x000000ffffc17224 */ /* 0x000fce00078e00c8 */
.L_x_26401:
[----:B------:R-:W-:Y:S05]  /*b7f0*/  BSYNC B2 ;  /* 0x0000000000027941 */ /* 0x000fea0003800000 */
.L_x_26399:
        /* <DEDUP_REMOVED lines=16> */
.L_x_26405:
[----:B------:R-:W-:Y:S05]  /*b900*/  BSYNC B3 ;  /* 0x0000000000037941 */ /* 0x000fea0003800000 */
.L_x_26404:
        /* <DEDUP_REMOVED lines=44> */
.L_x_26403:
[----:B------:R-:W-:Y:S05]  /*bbd0*/  BSYNC B2 ;  /* 0x0000000000027941 */ /* 0x000fea0003800000 */
.L_x_26402:
        /* <DEDUP_REMOVED lines=9> */
.L_x_26398:
        /* <DEDUP_REMOVED lines=12> */
.L_x_26407:
[----:B------:R-:W-:-:S07]  /*bd30*/  IMAD.MOV.U32 R197, RZ, RZ, R200 ;  /* 0x000000ffffc57224 */ /* 0x000fce00078e00c8 */
.L_x_26408:
[----:B------:R-:W-:Y:S05]  /*bd40*/  BSYNC B2 ;  /* 0x0000000000027941 */ /* 0x000fea0003800000 */
.L_x_26406:
        /* <DEDUP_REMOVED lines=16> */
.L_x_26412:
[----:B------:R-:W-:Y:S05]  /*be50*/  BSYNC B3 ;  /* 0x0000000000037941 */ /* 0x000fea0003800000 */
.L_x_26411:
        /* <DEDUP_REMOVED lines=44> */
.L_x_26410:
[----:B------:R-:W-:Y:S05]  /*c120*/  BSYNC B2 ;  /* 0x0000000000027941 */ /* 0x000fea0003800000 */
.L_x_26409:
        /* <DEDUP_REMOVED lines=12> */
.L_x_26413:
        /* <DEDUP_REMOVED lines=12> */
.L_x_26416:
[----:B------:R-:W-:-:S07]  /*c2b0*/  MOV R206, R200 ;  /* 0x000000c800ce7202 */ /* 0x000fce0000000f00 */
.L_x_26417:
[----:B------:R-:W-:Y:S05]  /*c2c0*/  BSYNC B2 ;  /* 0x0000000000027941 */ /* 0x000fea0003800000 */
.L_x_26415:
        /* <DEDUP_REMOVED lines=16> */
.L_x_26421:
[----:B------:R-:W-:Y:S05]  /*c3d0*/  BSYNC B3 ;  /* 0x0000000000037941 */ /* 0x000fea0003800000 */
.L_x_26420:
        /* <DEDUP_REMOVED lines=44> */
.L_x_26419:
[----:B------:R-:W-:Y:S05]  /*c6a0*/  BSYNC B2 ;  /* 0x0000000000027941 */ /* 0x000fea0003800000 */
.L_x_26418:
        /* <DEDUP_REMOVED lines=9> */
.L_x_26414:
        /* <DEDUP_REMOVED lines=51> */
.L_x_26422:
[----:B------:R-:W-:-:S07]  /*ca70*/  VIADD R201, R201, 0x20 ;  /* 0x00000020c9c97836 */ /* 0x000fce0000000000 */
.L_x_26293:
[----:B------:R-:W-:Y:S05]  /*ca80*/  BSYNC B1 ;  /* 0x0000000000017941 */ /* 0x000fea0003800000 */
.L_x_26292:
        /* <DEDUP_REMOVED lines=30> */
.L_x_26426:
[----:B------:R-:W-:-:S07]  /*cc70*/  MOV R206, R200 ;  /* 0x000000c800ce7202 */ /* 0x000fce0000000f00 */
.L_x_26427:
[----:B------:R-:W-:Y:S05]  /*cc80*/  BSYNC B2 ;  /* 0x0000000000027941 */ /* 0x000fea0003800000 */
.L_x_26425:
        /* <DEDUP_REMOVED lines=16> */
.L_x_26431:
[----:B------:R-:W-:Y:S05]  /*cd90*/  BSYNC B3 ;  /* 0x0000000000037941 */ /* 0x000fea0003800000 */
.L_x_26430:
        /* <DEDUP_REMOVED lines=44> */
.L_x_26429:
[----:B------:R-:W-:Y:S05]  /*d060*/  BSYNC B2 ;  /* 0x0000000000027941 */ /* 0x000fea0003800000 */
.L_x_26428:
        /* <DEDUP_REMOVED lines=19> */
.L_x_26432:
        /* <DEDUP_REMOVED lines=12> */
.L_x_26435:
[----:B------:R-:W-:-:S07]  /*d260*/  MOV R77, R200 ;  /* 0x000000c8004d7202 */ /* 0x000fce0000000f00 */
.L_x_26436:
[----:B------:R-:W-:Y:S05]  /*d270*/  BSYNC B2 ;  /* 0x0000000000027941 */ /* 0x000fea0003800000 */
.L_x_26434:
        /* <DEDUP_REMOVED lines=16> */
.L_x_26440:
[----:B------:R-:W-:Y:S05]  /*d380*/  BSYNC B3 ;  /* 0x0000000000037941 */ /* 0x000fea0003800000 */
.L_x_26439:
        /* <DEDUP_REMOVED lines=44> */
.L_x_26438:
[----:B------:R-:W-:Y:S05]  /*d650*/  BSYNC B2 ;  /* 0x0000000000027941 */ /* 0x000fea0003800000 */
.L_x_26437:
        /* <DEDUP_REMOVED lines=9> */
.L_x_26433:
        /* <DEDUP_REMOVED lines=12> */
.L_x_26442:
[----:B------:R-:W-:-:S07]  /*d7b0*/  MOV R77, R200 ;  /* 0x000000c8004d7202 */ /* 0x000fce0000000f00 */
.L_x_26443:
[----:B------:R-:W-:Y:S05]  /*d7c0*/  BSYNC B2 ;  /* 0x0000000000027941 */ /* 0x000fea0003800000 */
.L_x_26441:
        /* <DEDUP_REMOVED lines=16> */
.L_x_26447:
[----:B------:R-:W-:Y:S05]  /*d8d0*/  BSYNC B3 ;  /* 0x0000000000037941 */ /* 0x000fea0003800000 */
.L_x_26446:
        /* <DEDUP_REMOVED lines=44> */
.L_x_26445:
[----:B------:R-:W-:Y:S05]  /*dba0*/  BSYNC B2 ;  /* 0x0000000000027941 */ /* 0x000fea0003800000 */
.L_x_26444:
        /* <DEDUP_REMOVED lines=14> */
.L_x_26448:
        /* <DEDUP_REMOVED lines=12> */
.L_x_26451:
[----:B------:R-:W-:-:S07]  /*dd50*/  IMAD.MOV.U32 R80, RZ, RZ, R200 ;  /* 0x000000ffff507224 */ /* 0x000fce00078e00c8 */
.L_x_26452:
[----:B------:R-:W-:Y:S05]  /*dd60*/  BSYNC B2 ;  /* 0x0000000000027941 */ /* 0x000fea0003800000 */
.L_x_26450:
        /* <DEDUP_REMOVED lines=16> */
.L_x_26456:
[----:B------:R-:W-:Y:S05]  /*de70*/  BSYNC B3 ;  /* 0x0000000000037941 */ /* 0x000fea0003800000 */
.L_x_26455:
        /* <DEDUP_REMOVED lines=44> */
.L_x_26454:
[----:B------:R-:W-:Y:S05]  /*e140*/  BSYNC B2 ;  /* 0x0000000000027941 */ /* 0x000fea0003800000 */
.L_x_26453:
        /* <DEDUP_REMOVED lines=9> */
.L_x_26449:
        /* <DEDUP_REMOVED lines=12> */
.L_x_26458:
[----:B------:R-:W-:-:S07]  /*e2a0*/  IMAD.MOV.U32 R80, RZ, RZ, R200 ;  /* 0x000000ffff507224 */ /* 0x000fce00078e00c8 */
.L_x_26459:
[----:B------:R-:W-:Y:S05]  /*e2b0*/  BSYNC B2 ;  /* 0x0000000000027941 */ /* 0x000fea0003800000 */
.L_x_26457:
        /* <DEDUP_REMOVED lines=16> */
.L_x_26463:
[----:B------:R-:W-:Y:S05]  /*e3c0*/  BSYNC B3 ;  /* 0x0000000000037941 */ /* 0x000fea0003800000 */
.L_x_26462:
        /* <DEDUP_REMOVED lines=44> */
.L_x_26461:
[----:B------:R-:W-:Y:S05]  /*e690*/  BSYNC B2 ;  /* 0x0000000000027941 */ /* 0x000fea0003800000 */
.L_x_26460:
        /* <DEDUP_REMOVED lines=14> */
.L_x_26464:
        /* <DEDUP_REMOVED lines=12> */
.L_x_26467:
[----:B------:R-:W-:-:S07]  /*e840*/  IMAD.MOV.U32 R79, RZ, RZ, R200 ;  /* 0x000000ffff4f7224 */ /* 0x000fce00078e00c8 */
.L_x_26468:
[----:B------:R-:W-:Y:S05]  /*e850*/  BSYNC B2 ;  /* 0x0000000000027941 */ /* 0x000fea0003800000 */
.L_x_26466:
        /* <DEDUP_REMOVED lines=16> */
.L_x_26472:
[----:B------:R-:W-:Y:S05]  /*e960*/  BSYNC B3 ;  /* 0x0000000000037941 */ /* 0x000fea0003800000 */
.L_x_26471:
        /* <DEDUP_REMOVED lines=44> */
.L_x_26470:
[----:B------:R-:W-:Y:S05]  /*ec30*/  BSYNC B2 ;  /* 0x0000000000027941 */ /* 0x000fea0003800000 */
.L_x_26469:
        /* <DEDUP_REMOVED lines=9> */
.L_x_26465:
        /* <DEDUP_REMOVED lines=12> */
.L_x_26474:
[----:B------:R-:W-:-:S07]  /*ed90*/  IMAD.MOV.U32 R79, RZ, RZ, R200 ;  /* 0x000000ffff4f7224 */ /* 0x000fce00078e00c8 */
.L_x_26475:
[----:B------:R-:W-:Y:S05]  /*eda0*/  BSYNC B2 ;  /* 0x0000000000027941 */ /* 0x000fea0003800000 */
.L_x_26473:
        /* <DEDUP_REMOVED lines=16> */
.L_x_26479:
[----:B------:R-:W-:Y:S05]  /*eeb0*/  BSYNC B3 ;  /* 0x0000000000037941 */ /* 0x000fea0003800000 */
.L_x_26478:
        /* <DEDUP_REMOVED lines=44> */
.L_x_26477:
[----:B------:R-:W-:Y:S05]  /*f180*/  BSYNC B2 ;  /* 0x0000000000027941 */ /* 0x000fea0003800000 */
.L_x_26476:
        /* <DEDUP_REMOVED lines=14> */
.L_x_26480:
        /* <DEDUP_REMOVED lines=12> */
.L_x_26483:
[----:B------:R-:W-:-:S07]  /*f330*/  MOV R190, R200 ;  /* 0x000000c800be7202 */ /* 0x000fce0000000f00 */
.L_x_26484:
[----:B------:R-:W-:Y:S05]  /*f340*/  BSYNC B2 ;  /* 0x0000000000027941 */ /* 0x000fea0003800000 */
.L_x_26482:
        /* <DEDUP_REMOVED lines=16> */
.L_x_26488:
[----:B------:R-:W-:Y:S05]  /*f450*/  BSYNC B3 ;  /* 0x0000000000037941 */ /* 0x000fea0003800000 */
.L_x_26487:
        /* <DEDUP_REMOVED lines=44> */
.L_x_26486:
[----:B------:R-:W-:Y:S05]  /*f720*/  BSYNC B2 ;  /* 0x0000000000027941 */ /* 0x000fea0003800000 */
.L_x_26485:
        /* <DEDUP_REMOVED lines=9> */
.L_x_26481:
        /* <DEDUP_REMOVED lines=12> */
.L_x_26490:
[----:B------:R-:W-:-:S07]  /*f880*/  MOV R197, R200 ;  /* 0x000000c800c57202 */ /* 0x000fce0000000f00 */
.L_x_26491:
[----:B------:R-:W-:Y:S05]  /*f890*/  BSYNC B2 ;  /* 0x0000000000027941 */ /* 0x000fea0003800000 */
.L_x_26489:
        /* <DEDUP_REMOVED lines=16> */
.L_x_26495:
[----:B------:R-:W-:Y:S05]  /*f9a0*/  BSYNC B3 ;  /* 0x0000000000037941 */ /* 0x000fea0003800000 */
.L_x_26494:
        /* <DEDUP_REMOVED lines=44> */
.L_x_26493:
[----:B------:R-:W-:Y:S05]  /*fc70*/  BSYNC B2 ;  /* 0x0000000000027941 */ /* 0x000fea0003800000 */
.L_x_26492:
        /* <DEDUP_REMOVED lines=14> */
.L_x_26496:
        /* <DEDUP_REMOVED lines=12> */
.L_x_26499:
[----:B------:R-:W-:-:S07]  /*fe20*/  IMAD.MOV.U32 R81, RZ, RZ, R200 ;  /* 0x000000ffff517224 */ /* 0x000fce00078e00c8 */
.L_x_26500:
[----:B------:R-:W-:Y:S05]  /*fe30*/  BSYNC B2 ;  /* 0x0000000000027941 */ /* 0x000fea0003800000 */
.L_x_26498:
        /* <DEDUP_REMOVED lines=16> */
.L_x_26504:
[----:B------:R-:W-:Y:S05]  /*ff40*/  BSYNC B3 ;  /* 0x0000000000037941 */ /* 0x000fea0003800000 */
.L_x_26503:
        /* <DEDUP_REMOVED lines=44> */
.L_x_26502:
[----:B------:R-:W-:Y:S05]  /*10210*/  BSYNC B2 ;  /* 0x0000000000027941 */ /* 0x000fea0003800000 */
.L_x_26501:
        /* <DEDUP_REMOVED lines=9> */
.L_x_26497:
        /* <DEDUP_REMOVED lines=12> */
.L_x_26506:
[----:B------:R-:W-:-:S07]  /*10370*/  IMAD.MOV.U32 R81, RZ, RZ, R200 ;  /* 0x000000ffff517224 */ /* 0x000fce00078e00c8 */
.L_x_26507:
[----:B------:R-:W-:Y:S05]  /*10380*/  BSYNC B2 ;  /* 0x0000000000027941 */ /* 0x000fea0003800000 */
.L_x_26505:
        /* <DEDUP_REMOVED lines=16> */
.L_x_26511:
[----:B------:R-:W-:Y:S05]  /*10490*/  BSYNC B3 ;  /* 0x0000000000037941 */ /* 0x000fea0003800000 */
.L_x_26510:
        /* <DEDUP_REMOVED lines=44> */
.L_x_26509:
[----:B------:R-:W-:Y:S05]  /*10760*/  BSYNC B2 ;  /* 0x0000000000027941 */ /* 0x000fea0003800000 */
.L_x_26508:
        /* <DEDUP_REMOVED lines=12> */
.L_x_26512:
        /* <DEDUP_REMOVED lines=12> */
.L_x_26515:
[----:B------:R-:W-:-:S07]  /*108f0*/  IMAD.MOV.U32 R82, RZ, RZ, R200 ;  /* 0x000000ffff527224 */ /* 0x000fce00078e00c8 */
.L_x_26516:
[----:B------:R-:W-:Y:S05]  /*10900*/  BSYNC B2 ;  /* 0x0000000000027941 */ /* 0x000fea0003800000 */
.L_x_26514:
        /* <DEDUP_REMOVED lines=16> */
.L_x_26520:
[----:B------:R-:W-:Y:S05]  /*10a10*/  BSYNC B3 ;  /* 0x0000000000037941 */ /* 0x000fea0003800000 */
.L_x_26519:
        /* <DEDUP_REMOVED lines=44> */
.L_x_26518:
[----:B------:R-:W-:Y:S05]  /*10ce0*/  BSYNC B2 ;  /* 0x0000000000027941 */ /* 0x000fea0003800000 */
.L_x_26517:
        /* <DEDUP_REMOVED lines=9> */
.L_x_26513:
        /* <DEDUP_REMOVED lines=12> */
.L_x_26522:
[----:B------:R-:W-:-:S07]  /*10e40*/  IMAD.MOV.U32 R82, RZ, RZ, R200 ;  /* 0x000000ffff527224 */ /* 0x000fce00078e00c8 */
.L_x_26523:
[----:B------:R-:W-:Y:S05]  /*10e50*/  BSYNC B2 ;  /* 0x0000000000027941 */ /* 0x000fea0003800000 */
.L_x_26521:
        /* <DEDUP_REMOVED lines=16> */
.L_x_26527:
[----:B------:R-:W-:Y:S05]  /*10f60*/  BSYNC B3 ;  /* 0x0000000000037941 */ /* 0x000fea0003800000 */
.L_x_26526:
        /* <DEDUP_REMOVED lines=44> */
.L_x_26525:
[----:B------:R-:W-:Y:S05]  /*11230*/  BSYNC B2 ;  /* 0x0000000000027941 */ /* 0x000fea0003800000 */
.L_x_26524:
        /* <DEDUP_REMOVED lines=12> */
.L_x_26528:
        /* <DEDUP_REMOVED lines=12> */
.L_x_26531:
[----:B------:R-:W-:-:S07]  /*113c0*/  MOV R193, R200 ;  /* 0x000000c800c17202 */ /* 0x000fce0000000f00 */
.L_x_26532:
[----:B------:R-:W-:Y:S05]  /*113d0*/  BSYNC B2 ;  /* 0x0000000000027941 */ /* 0x000fea0003800000 */
.L_x_26530:
        /* <DEDUP_REMOVED lines=16> */
.L_x_26536:
[----:B------:R-:W-:Y:S05]  /*114e0*/  BSYNC B3 ;  /* 0x0000000000037941 */ /* 0x000fea0003800000 */
.L_x_26535:
        /* <DEDUP_REMOVED lines=44> */
.L_x_26534:
[----:B------:R-:W-:Y:S05]  /*117b0*/  BSYNC B2 ;  /* 0x0000000000027941 */ /* 0x000fea0003800000 */
.L_x_26533:
        /* <DEDUP_REMOVED lines=9> */
.L_x_26529:
        /* <DEDUP_REMOVED lines=12> */
.L_x_26538:
[----:B------:R-:W-:-:S07]  /*11910*/  MOV R197, R200 ;  /* 0x000000c800c57202 */ /* 0x000fce0000000f00 */
.L_x_26539:
[----:B------:R-:W-:Y:S05]  /*11920*/  BSYNC B2 ;  /* 0x0000000000027941 */ /* 0x000fea0003800000 */
.L_x_26537:
        /* <DEDUP_REMOVED lines=16> */
.L_x_26543:
[----:B------:R-:W-:Y:S05]  /*11a30*/  BSYNC B3 ;  /* 0x0000000000037941 */ /* 0x000fea0003800000 */
.L_x_26542:
        /* <DEDUP_REMOVED lines=44> */
.L_x_26541:
[----:B------:R-:W-:Y:S05]  /*11d00*/  BSYNC B2 ;  /* 0x0000000000027941 */ /* 0x000fea0003800000 */
.L_x_26540:
        /* <DEDUP_REMOVED lines=12> */
.L_x_26544:
        /* <DEDUP_REMOVED lines=12> */
.L_x_26547:
[----:B------:R-:W-:-:S07]  /*11e90*/  IMAD.MOV.U32 R206, RZ, RZ, R200 ;  /* 0x000000ffffce7224 */ /* 0x000fce00078e00c8 */
.L_x_26548:
[----:B------:R-:W-:Y:S05]  /*11ea0*/  BSYNC B2 ;  /* 0x0000000000027941 */ /* 0x000fea0003800000 */
.L_x_26546:
        /* <DEDUP_REMOVED lines=16> */
.L_x_26552:
[----:B------:R-:W-:Y:S05]  /*11fb0*/  BSYNC B3 ;  /* 0x0000000000037941 */ /* 0x000fea0003800000 */
.L_x_26551:
        /* <DEDUP_REMOVED lines=44> */
.L_x_26550:
[----:B------:R-:W-:Y:S05]  /*12280*/  BSYNC B2 ;  /* 0x0000000000027941 */ /* 0x000fea0003800000 */
.L_x_26549:
        /* <DEDUP_REMOVED lines=9> */
.L_x_26545:
        /* <DEDUP_REMOVED lines=51> */
.L_x_26553:
[----:B------:R-:W-:-:S07]  /*12650*/  IADD3 R201, R201, 0x20, RZ ;  /* 0x00000020c9c97810 */ /* 0x000fce0007ffe0ff */
.L_x_26424:
[----:B------:R-:W-:Y:S05]  /*12660*/  BSYNC B1 ;  /* 0x0000000000017941 */ /* 0x000fea0003800000 */
.L_x_26423:
        /* <DEDUP_REMOVED lines=30> */
.L_x_26557:
[----:B------:R-:W-:-:S07]  /*12850*/  IMAD.MOV.U32 R206, RZ, RZ, R200 ;  /* 0x000000ffffce7224 */ /* 0x000fce00078e00c8 */
.L_x_26558:
[----:B------:R-:W-:Y:S05]  /*12860*/  BSYNC B2 ;  /* 0x0000000000027941 */ /* 0x000fea0003800000 */
.L_x_26556:
        /* <DEDUP_REMOVED lines=16> */
.L_x_26562:
[----:B------:R-:W-:Y:S05]  /*12970*/  BSYNC B3 ;  /* 0x0000000000037941 */ /* 0x000fea0003800000 */
.L_x_26561:
        /* <DEDUP_REMOVED lines=44> */
.L_x_26560:
[----:B------:R-:W-:Y:S05]  /*12c40*/  BSYNC B2 ;  /* 0x0000000000027941 */ /* 0x000fea0003800000 */
.L_x_26559:
        /* <DEDUP_REMOVED lines=19> */
.L_x_26563:
        /* <DEDUP_REMOVED lines=12> */
.L_x_26566:
[----:B------:R-:W-:-:S07]  /*12e40*/  IMAD.MOV.U32 R85, RZ, RZ, R200 ;  /* 0x000000ffff557224 */ /* 0x000fce00078e00c8 */
.L_x_26567:
[----:B------:R-:W-:Y:S05]  /*12e50*/  BSYNC B2 ;  /* 0x0000000000027941 */ /* 0x000fea0003800000 */
.L_x_26565:
        /* <DEDUP_REMOVED lines=16> */
.L_x_26571:
[----:B------:R-:W-:Y:S05]  /*12f60*/  BSYNC B3 ;  /* 0x0000000000037941 */ /* 0x000fea0003800000 */
.L_x_26570:
        /* <DEDUP_REMOVED lines=44> */
.L_x_26569:
[----:B------:R-:W-:Y:S05]  /*13230*/  BSYNC B2 ;  /* 0x0000000000027941 */ /* 0x000fea0003800000 */
.L_x_26568:
        /* <DEDUP_REMOVED lines=9> */
.L_x_26564:
        /* <DEDUP_REMOVED lines=12> */
.L_x_26573:
[----:B------:R-:W-:-:S07]  /*13390*/  IMAD.MOV.U32 R85, RZ, RZ, R200 ;  /* 0x000000ffff557224 */ /* 0x000fce00078e00c8 */
.L_x_26574:
[----:B------:R-:W-:Y:S05]  /*133a0*/  BSYNC B2 ;  /* 0x0000000000027941 */ /* 0x000fea0003800000 */
.L_x_26572:
        /* <DEDUP_REMOVED lines=16> */
.L_x_26578:
[----:B------:R-:W-:Y:S05]  /*134b0*/  BSYNC B3 ;  /* 0x0000000000037941 */ /* 0x000fea0003800000 */
.L_x_26577:
        /* <DEDUP_REMOVED lines=44> */
.L_x_26576:
[----:B------:R-:W-:Y:S05]  /*13780*/  BSYNC B2 ;  /* 0x0000000000027941 */ /* 0x000fea0003800000 */
.L_x_26575:
        /* <DEDUP_REMOVED lines=14> */
.L_x_26579:
        /* <DEDUP_REMOVED lines=12> */
.L_x_26582:
[----:B------:R-:W-:-:S07]  /*13930*/  IMAD.MOV.U32 R88, RZ, RZ, R200 ;  /* 0x000000ffff587224 */ /* 0x000fce00078e00c8 */
.L_x_26583:
[----:B------:R-:W-:Y:S05]  /*13940*/  BSYNC B2 ;  /* 0x0000000000027941 */ /* 0x000fea0003800000 */
.L_x_26581:
        /* <DEDUP_REMOVED lines=16> */
.L_x_26587:
[----:B------:R-:W-:Y:S05]  /*13a50*/  BSYNC B3 ;  /* 0x0000000000037941 */ /* 0x000fea0003800000 */
.L_x_26586:
        /* <DEDUP_REMOVED lines=44> */
.L_x_26585:
[----:B------:R-:W-:Y:S05]  /*13d20*/  BSYNC B2 ;  /* 0x0000000000027941 */ /* 0x000fea0003800000 */
.L_x_26584:
        /* <DEDUP_REMOVED lines=9> */
.L_x_26580:
        /* <DEDUP_REMOVED lines=12> */
.L_x_26589:
[----:B------:R-:W-:-:S07]  /*13e80*/  IMAD.MOV.U32 R88, RZ, RZ, R200 ;  /* 0x000000ffff587224 */ /* 0x000fce00078e00c8 */
.L_x_26590:
[----:B------:R-:W-:Y:S05]  /*13e90*/  BSYNC B2 ;  /* 0x0000000000027941 */ /* 0x000fea0003800000 */
.L_x_26588:
        /* <DEDUP_REMOVED lines=16> */
.L_x_26594:
[----:B------:R-:W-:Y:S05]  /*13fa0*/  BSYNC B3 ;  /* 0x0000000000037941 */ /* 0x000fea0003800000 */
.L_x_26593:
        /* <DEDUP_REMOVED lines=44> */
.L_x_26592:
[----:B------:R-:W-:Y:S05]  /*14270*/  BSYNC B2 ;  /* 0x0000000000027941 */ /* 0x000fea0003800000 */
.L_x_26591:
        /* <DEDUP_REMOVED lines=14> */
.L_x_26595:
        /* <DEDUP_REMOVED lines=12> */
.L_x_26598:
[----:B------:R-:W-:-:S07]  /*14420*/  MOV R87, R200 ;  /* 0x000000c800577202 */ /* 0x000fce0000000f00 */
.L_x_26599:
[----:B------:R-:W-:Y:S05]  /*14430*/  BSYNC B2 ;  /* 0x0000000000027941 */ /* 0x000fea0003800000 */
.L_x_26597:
        /* <DEDUP_REMOVED lines=16> */
.L_x_26603:
[----:B------:R-:W-:Y:S05]  /*14540*/  BSYNC B3 ;  /* 0x0000000000037941 */ /* 0x000fea0003800000 */
.L_x_26602:
        /* <DEDUP_REMOVED lines=44> */
.L_x_26601:
[----:B------:R-:W-:Y:S05]  /*14810*/  BSYNC B2 ;  /* 0x0000000000027941 */ /* 0x000fea0003800000 */
.L_x_26600:
        /* <DEDUP_REMOVED lines=9> */
.L_x_26596:
        /* <DEDUP_REMOVED lines=12> */
.L_x_26605:
[----:B------:R-:W-:-:S07]  /*14970*/  IMAD.MOV.U32 R87, RZ, RZ, R200 ;  /* 0x000000ffff577224 */ /* 0x000fce00078e00c8 */
.L_x_26606:
[----:B------:R-:W-:Y:S05]  /*14980*/  BSYNC B2 ;  /* 0x0000000000027941 */ /* 0x000fea0003800000 */
.L_x_26604:
        /* <DEDUP_REMOVED lines=16> */
.L_x_26610:
[----:B------:R-:W-:Y:S05]  /*14a90*/  BSYNC B3 ;  /* 0x0000000000037941 */ /* 0x000fea0003800000 */
.L_x_26609:
        /* <DEDUP_REMOVED lines=44> */
.L_x_26608:
[----:B------:R-:W-:Y:S05]  /*14d60*/  BSYNC B2 ;  /* 0x0000000000027941 */ /* 0x000fea0003800000 */
.L_x_26607:
        /* <DEDUP_REMOVED lines=14> */
.L_x_26611:
        /* <DEDUP_REMOVED lines=12> */
.L_x_26614:
[----:B------:R-:W-:-:S07]  /*14f10*/  MOV R190, R200 ;  /* 0x000000c800be7202 */ /* 0x000fce0000000f00 */
.L_x_26615:
[----:B------:R-:W-:Y:S05]  /*14f20*/  BSYNC B2 ;  /* 0x0000000000027941 */ /* 0x000fea0003800000 */
.L_x_26613:
        /* <DEDUP_REMOVED lines=16> */
.L_x_26619:
[----:B------:R-:W-:Y:S05]  /*15030*/  BSYNC B3 ;  /* 0x0000000000037941 */ /* 0x000fea0003800000 */
.L_x_26618:
        /* <DEDUP_REMOVED lines=44> */
.L_x_26617:
[----:B------:R-:W-:Y:S05]  /*15300*/  BSYNC B2 ;  /* 0x0000000000027941 */ /* 0x000fea0003800000 */
.L_x_26616:
        /* <DEDUP_REMOVED lines=9> */
.L_x_26612:
        /* <DEDUP_REMOVED lines=12> */
.L_x_26621:
[----:B------:R-:W-:-:S07]  /*15460*/  IMAD.MOV.U32 R197, RZ, RZ, R200 ;  /* 0x000000ffffc57224 */ /* 0x000fce00078e00c8 */
.L_x_26622:
[----:B------:R-:W-:Y:S05]  /*15470*/  BSYNC B2 ;  /* 0x0000000000027941 */ /* 0x000fea0003800000 */
.L_x_26620:
        /* <DEDUP_REMOVED lines=16> */
.L_x_26626:
[----:B------:R-:W-:Y:S05]  /*15580*/  BSYNC B3 ;  /* 0x0000000000037941 */ /* 0x000fea0003800000 */
.L_x_26625:
        /* <DEDUP_REMOVED lines=44> */
.L_x_26624:
[----:B------:R-:W-:Y:S05]  /*15850*/  BSYNC B2 ;  /* 0x0000000000027941 */ /* 0x000fea0003800000 */
.L_x_26623:
        /* <DEDUP_REMOVED lines=14> */
.L_x_26627:
        /* <DEDUP_REMOVED lines=12> */
.L_x_26630:
[----:B------:R-:W-:-:S07]  /*15a00*/  MOV R89, R200 ;  /* 0x000000c800597202 */ /* 0x000fce0000000f00 */
.L_x_26631:
[----:B------:R-:W-:Y:S05]  /*15a10*/  BSYNC B2 ;  /* 0x0000000000027941 */ /* 0x000fea0003800000 */
.L_x_26629:
        /* <DEDUP_REMOVED lines=16> */
.L_x_26635:
[----:B------:R-:W-:Y:S05]  /*15b20*/  BSYNC B3 ;  /* 0x0000000000037941 */ /* 0x000fea0003800000 */
.L_x_26634:
        /* <DEDUP_REMOVED lines=44> */
.L_x_26633:
[----:B------:R-:W-:Y:S05]  /*15df0*/  BSYNC B2 ;  /* 0x0000000000027941 */ /* 0x000fea0003800000 */
.L_x_26632:
        /* <DEDUP_REMOVED lines=9> */
.L_x_26628:
        /* <DEDUP_REMOVED lines=12> */
.L_x_26637:
[----:B------:R-:W-:-:S07]  /*15f50*/  IMAD.MOV.U32 R89, RZ, RZ, R200 ;  /* 0x000000ffff597224 */ /* 0x000fce00078e00c8 */
.L_x_26638:
[----:B------:R-:W-:Y:S05]  /*15f60*/  BSYNC B2 ;  /* 0x0000000000027941 */ /* 0x000fea0003800000 */
.L_x_26636:
        /* <DEDUP_REMOVED lines=16> */
.L_x_26642:
[----:B------:R-:W-:Y:S05]  /*16070*/  BSYNC B3 ;  /* 0x0000000000037941 */ /* 0x000fea0003800000 */
.L_x_26641:
        /* <DEDUP_REMOVED lines=44> */
.L_x_26640:
[----:B------:R-:W-:Y:S05]  /*16340*/  BSYNC B2 ;  /* 0x0000000000027941 */ /* 0x000fea0003800000 */
.L_x_26639:
        /* <DEDUP_REMOVED lines=12> */
.L_x_26643:
        /* <DEDUP_REMOVED lines=12> */
.L_x_26646:
[----:B------:R-:W-:-:S07]  /*164d0*/  MOV R90, R200 ;  /* 0x000000c8005a7202 */ /* 0x000fce0000000f00 */
.L_x_26647:
[----:B------:R-:W-:Y:S05]  /*164e0*/  BSYNC B2 ;  /* 0x0000000000027941 */ /* 0x000fea0003800000 */
.L_x_26645:
        /* <DEDUP_REMOVED lines=16> */
.L_x_26651:
[----:B------:R-:W-:Y:S05]  /*165f0*/  BSYNC B3 ;  /* 0x0000000000037941 */ /* 0x000fea0003800000 */
.L_x_26650:
        /* <DEDUP_REMOVED lines=44> */
.L_x_26649:
[----:B------:R-:W-:Y:S05]  /*168c0*/  BSYNC B2 ;  /* 0x0000000000027941 */ /* 0x000fea0003800000 */
.L_x_26648:
        /* <DEDUP_REMOVED lines=9> */
.L_x_26644:
        /* <DEDUP_REMOVED lines=12> */
.L_x_26653:
[----:B------:R-:W-:-:S07]  /*16a20*/  IMAD.MOV.U32 R90, RZ, RZ, R200 ;  /* 0x000000ffff5a7224 */ /* 0x000fce00078e00c8 */
.L_x_26654:
[----:B------:R-:W-:Y:S05]  /*16a30*/  BSYNC B2 ;  /* 0x0000000000027941 */ /* 0x000fea0003800000 */
.L_x_26652:
        /* <DEDUP_REMOVED lines=16> */
.L_x_26658:
[----:B------:R-:W-:Y:S05]  /*16b40*/  BSYNC B3 ;  /* 0x0000000000037941 */ /* 0x000fea0003800000 */
.L_x_26657:
        /* <DEDUP_REMOVED lines=44> */
.L_x_26656:
[----:B------:R-:W-:Y:S05]  /*16e10*/  BSYNC B2 ;  /* 0x0000000000027941 */ /* 0x000fea0003800000 */
.L_x_26655:
        /* <DEDUP_REMOVED lines=12> */
.L_x_26659:
        /* <DEDUP_REMOVED lines=12> */
.L_x_26662:
[----:B------:R-:W-:-:S07]  /*16fa0*/  MOV R193, R200 ;  /* 0x000000c800c17202 */ /* 0x000fce0000000f00 */
.L_x_26663:
[----:B------:R-:W-:Y:S05]  /*16fb0*/  BSYNC B2 ;  /* 0x0000000000027941 */ /* 0x000fea0003800000 */
.L_x_26661:
        /* <DEDUP_REMOVED lines=16> */
.L_x_26667:
[----:B------:R-:W-:Y:S05]  /*170c0*/  BSYNC B3 ;  /* 0x0000000000037941 */ /* 0x000fea0003800000 */
.L_x_26666:
        /* <DEDUP_REMOVED lines=44> */
.L_x_26665:
[----:B------:R-:W-:Y:S05]  /*17390*/  BSYNC B2 ;  /* 0x0000000000027941 */ /* 0x000fea0003800000 */
.L_x_26664:
        /* <DEDUP_REMOVED lines=9> */
.L_x_26660:
        /* <DEDUP_REMOVED lines=12> */
.L_x_26669:
[----:B------:R-:W-:-:S07]  /*174f0*/  IMAD.MOV.U32 R197, RZ, RZ, R200 ;  /* 0x000000ffffc57224 */ /* 0x000fce00078e00c8 */
.L_x_26670:
[----:B------:R-:W-:Y:S05]  /*17500*/  BSYNC B2 ;  /* 0x0000000000027941 */ /* 0x000fea0003800000 */
.L_x_26668:
        /* <DEDUP_REMOVED lines=16> */
.L_x_26674:
[----:B------:R-:W-:Y:S05]  /*17610*/  BSYNC B3 ;  /* 0x0000000000037941 */ /* 0x000fea0003800000 */
.L_x_26673:
        /* <DEDUP_REMOVED lines=44> */
.L_x_26672:
[----:B------:R-:W-:Y:S05]  /*178e0*/  BSYNC B2 ;  /* 0x0000000000027941 */ /* 0x000fea0003800000 */
.L_x_26671:
        /* <DEDUP_REMOVED lines=12> */
.L_x_26675:
        /* <DEDUP_REMOVED lines=12> */
.L_x_26678:
[----:B------:R-:W-:-:S07]  /*17a70*/  MOV R206, R200 ;  /* 0x000000c800ce7202 */ /* 0x000fce0000000f00 */
.L_x_26679:
[----:B------:R-:W-:Y:S05]  /*17a80*/  BSYNC B2 ;  /* 0x0000000000027941 */ /* 0x000fea0003800000 */
.L_x_26677:
        /* <DEDUP_REMOVED lines=16> */
.L_x_26683:
[----:B------:R-:W-:Y:S05]  /*17b90*/  BSYNC B3 ;  /* 0x0000000000037941 */ /* 0x000fea0003800000 */
.L_x_26682:
        /* <DEDUP_REMOVED lines=44> */
.L_x_26681:
[----:B------:R-:W-:Y:S05]  /*17e60*/  BSYNC B2 ;  /* 0x0000000000027941 */ /* 0x000fea0003800000 */
.L_x_26680:
        /* <DEDUP_REMOVED lines=9> */
.L_x_26676:
        /* <DEDUP_REMOVED lines=51> */
.L_x_26684:
[----:B------:R-:W-:-:S07]  /*18230*/  VIADD R201, R201, 0x20 ;  /* 0x00000020c9c97836 */ /* 0x000fce0000000000 */
.L_x_26555:
[----:B------:R-:W-:Y:S05]  /*18240*/  BSYNC B1 ;  /* 0x0000000000017941 */ /* 0x000fea0003800000 */
.L_x_26554:
        /* <DEDUP_REMOVED lines=30> */
.L_x_26688:
[----:B------:R-:W-:-:S07]  /*18430*/  MOV R206, R200 ;  /* 0x000000c800ce7202 */ /* 0x000fce0000000f00 */
.L_x_26689:
[----:B------:R-:W-:Y:S05]  /*18440*/  BSYNC B2 ;  /* 0x0000000000027941 */ /* 0x000fea0003800000 */
.L_x_26687:
        /* <DEDUP_REMOVED lines=16> */
.L_x_26693:
[----:B------:R-:W-:Y:S05]  /*18550*/  BSYNC B3 ;  /* 0x0000000000037941 */ /* 0x000fea0003800000 */
.L_x_26692:
        /* <DEDUP_REMOVED lines=44> */
.L_x_26691:
[----:B------:R-:W-:Y:S05]  /*18820*/  BSYNC B2 ;  /* 0x0000000000027941 */ /* 0x000fea0003800000 */
.L_x_26690:
        /* <DEDUP_REMOVED lines=19> */
.L_x_26694:
        /* <DEDUP_REMOVED lines=12> */
.L_x_26697:
[----:B------:R-:W-:-:S07]  /*18a20*/  MOV R93, R200 ;  /* 0x000000c8005d7202 */ /* 0x000fce0000000f00 */
.L_x_26698:
[----:B------:R-:W-:Y:S05]  /*18a30*/  BSYNC B2 ;  /* 0x0000000000027941 */ /* 0x000fea0003800000 */
.L_x_26696:
        /* <DEDUP_REMOVED lines=16> */
.L_x_26702:
[----:B------:R-:W-:Y:S05]  /*18b40*/  BSYNC B3 ;  /* 0x0000000000037941 */ /* 0x000fea0003800000 */
.L_x_26701:
        /* <DEDUP_REMOVED lines=44> */
.L_x_26700:
[----:B------:R-:W-:Y:S05]  /*18e10*/  BSYNC B2 ;  /* 0x0000000000027941 */ /* 0x000fea0003800000 */
.L_x_26699:
        /* <DEDUP_REMOVED lines=9> */
.L_x_26695:
        /* <DEDUP_REMOVED lines=12> */
.L_x_26704:
[----:B------:R-:W-:-:S07]  /*18f70*/  IMAD.MOV.U32 R93, RZ, RZ, R200 ;  /* 0x000000ffff5d7224 */ /* 0x000fce00078e00c8 */
.L_x_26705:
[----:B------:R-:W-:Y:S05]  /*18f80*/  BSYNC B2 ;  /* 0x0000000000027941 */ /* 0x000fea0003800000 */
.L_x_26703:
        /* <DEDUP_REMOVED lines=16> */
.L_x_26709:
[----:B------:R-:W-:Y:S05]  /*19090*/  BSYNC B3 ;  /* 0x0000000000037941 */ /* 0x000fea0003800000 */
.L_x_26708:
        /* <DEDUP_REMOVED lines=44> */
.L_x_26707:
[----:B------:R-:W-:Y:S05]  /*19360*/  BSYNC B2 ;  /* 0x0000000000027941 */ /* 0x000fea0003800000 */
.L_x_26706:
        /* <DEDUP_REMOVED lines=14> */
.L_x_26710:
        /* <DEDUP_REMOVED lines=12> */
.L_x_26713:
[----:B------:R-:W-:-:S07]  /*19510*/  MOV R96, R200 ;  /* 0x000000c800607202 */ /* 0x000fce0000000f00 */
.L_x_26714:
[----:B------:R-:W-:Y:S05]  /*19520*/  BSYNC B2 ;  /* 0x0000000000027941 */ /* 0x000fea0003800000 */
.L_x_26712:
        /* <DEDUP_REMOVED lines=16> */
.L_x_26718:
[----:B------:R-:W-:Y:S05]  /*19630*/  BSYNC B3 ;  /* 0x0000000000037941 */ /* 0x000fea0003800000 */
.L_x_26717:
        /* <DEDUP_REMOVED lines=44> */
.L_x_26716:
[----:B------:R-:W-:Y:S05]  /*19900*/  BSYNC B2 ;  /* 0x0000000000027941 */ /* 0x000fea0003800000 */
.L_x_26715:
        /* <DEDUP_REMOVED lines=9> */
.L_x_26711:
        /* <DEDUP_REMOVED lines=12> */
.L_x_26720:
[----:B------:R-:W-:-:S07]  /*19a60*/  IMAD.MOV.U32 R96, RZ, RZ, R200 ;  /* 0x000000ffff607224 */ /* 0x000fce00078e00c8 */
.L_x_26721:
[----:B------:R-:W-:Y:S05]  /*19a70*/  BSYNC B2 ;  /* 0x0000000000027941 */ /* 0x000fea0003800000 */
.L_x_26719:
        /* <DEDUP_REMOVED lines=16> */
.L_x_26725:
[----:B------:R-:W-:Y:S05]  /*19b80*/  BSYNC B3 ;  /* 0x0000000000037941 */ /* 0x000fea0003800000 */
.L_x_26724:
        /* <DEDUP_REMOVED lines=44> */
.L_x_26723:
[----:B------:R-:W-:Y:S05]  /*19e50*/  BSYNC B2 ;  /* 0x0000000000027941 */ /* 0x000fea0003800000 */
.L_x_26722:
        /* <DEDUP_REMOVED lines=14> */
.L_x_26726:
        /* <DEDUP_REMOVED lines=12> */
.L_x_26729:
[----:B------:R-:W-:-:S07]  /*1a000*/  MOV R95, R200 ;  /* 0x000000c8005f7202 */ /* 0x000fce0000000f00 */
.L_x_26730:
[----:B------:R-:W-:Y:S05]  /*1a010*/  BSYNC B2 ;  /* 0x0000000000027941 */ /* 0x000fea0003800000 */
.L_x_26728:
        /* <DEDUP_REMOVED lines=16> */
.L_x_26734:
[----:B------:R-:W-:Y:S05]  /*1a120*/  BSYNC B3 ;  /* 0x0000000000037941 */ /* 0x000fea0003800000 */
.L_x_26733:
        /* <DEDUP_REMOVED lines=44> */
.L_x_26732:
[----:B------:R-:W-:Y:S05]  /*1a3f0*/  BSYNC B2 ;  /* 0x0000000000027941 */ /* 0x000fea0003800000 */
.L_x_26731:
        /* <DEDUP_REMOVED lines=9> */
.L_x_26727:
        /* <DEDUP_REMOVED lines=12> */
.L_x_26736:
[----:B------:R-:W-:-:S07]  /*1a550*/  IMAD.MOV.U32 R95, RZ, RZ, R200 ;  /* 0x000000ffff5f7224 */ /* 0x000fce00078e00c8 */
.L_x_26737:
[----:B------:R-:W-:Y:S05]  /*1a560*/  BSYNC B2 ;  /* 0x0000000000027941 */ /* 0x000fea0003800000 */
.L_x_26735:
        /* <DEDUP_REMOVED lines=16> */
.L_x_26741:
[----:B------:R-:W-:Y:S05]  /*1a670*/  BSYNC B3 ;  /* 0x0000000000037941 */ /* 0x000fea0003800000 */
.L_x_26740:
        /* <DEDUP_REMOVED lines=44> */
.L_x_26739:
[----:B------:R-:W-:Y:S05]  /*1a940*/  BSYNC B2 ;  /* 0x0000000000027941 */ /* 0x000fea0003800000 */
.L_x_26738:
        /* <DEDUP_REMOVED lines=14> */
.L_x_26742:
        /* <DEDUP_REMOVED lines=12> */
.L_x_26745:
[----:B------:R-:W-:-:S07]  /*1aaf0*/  MOV R190, R200 ;  /* 0x000000c800be7202 */ /* 0x000fce0000000f00 */
.L_x_26746:
[----:B------:R-:W-:Y:S05]  /*1ab00*/  BSYNC B2 ;  /* 0x0000000000027941 */ /* 0x000fea0003800000 */
.L_x_26744:
        /* <DEDUP_REMOVED lines=16> */
.L_x_26750:
[----:B------:R-:W-:Y:S05]  /*1ac10*/  BSYNC B3 ;  /* 0x0000000000037941 */ /* 0x000fea0003800000 */
.L_x_26749:
        /* <DEDUP_REMOVED lines=44> */
.L_x_26748:
[----:B------:R-:W-:Y:S05]  /*1aee0*/  BSYNC B2 ;  /* 0x0000000000027941 */ /* 0x000fea0003800000 */
.L_x_26747:
        /* <DEDUP_REMOVED lines=9> */
.L_x_26743:
        /* <DEDUP_REMOVED lines=12> */
.L_x_26752:
[----:B------:R-:W-:-:S07]  /*1b040*/  IMAD.MOV.U32 R197, RZ, RZ, R200 ;  /* 0x000000ffffc57224 */ /* 0x000fce00078e00c8 */
.L_x_26753:
[----:B------:R-:W-:Y:S05]  /*1b050*/  BSYNC B2 ;  /* 0x0000000000027941 */ /* 0x000fea0003800000 */
.L_x_26751:
        /* <DEDUP_REMOVED lines=16> */
.L_x_26757:
[----:B------:R-:W-:Y:S05]  /*1b160*/  BSYNC B3 ;  /* 0x0000000000037941 */ /* 0x000fea0003800000 */
.L_x_26756:
        /* <DEDUP_REMOVED lines=44> */
.L_x_26755:
[----:B------:R-:W-:Y:S05]  /*1b430*/  BSYNC B2 ;  /* 0x0000000000027941 */ /* 0x000fea0003800000 */
.L_x_26754:
        /* <DEDUP_REMOVED lines=14> */
.L_x_26758:
        /* <DEDUP_REMOVED lines=12> */
.L_x_26761:
[----:B------:R-:W-:-:S07]  /*1b5e0*/  MOV R97, R200 ;  /* 0x000000c800617202 */ /* 0x000fce0000000f00 */
.L_x_26762:
[----:B------:R-:W-:Y:S05]  /*1b5f0*/  BSYNC B2 ;  /* 0x0000000000027941 */ /* 0x000fea0003800000 */
.L_x_26760:
        /* <DEDUP_REMOVED lines=16> */
.L_x_26766:
[----:B------:R-:W-:Y:S05]  /*1b700*/  BSYNC B3 ;  /* 0x0000000000037941 */ /* 0x000fea0003800000 */
.L_x_26765:
        /* <DEDUP_REMOVED lines=44> */
.L_x_26764:
[----:B------:R-:W-:Y:S05]  /*1b9d0*/  BSYNC B2 ;  /* 0x0000000000027941 */ /* 0x000fea0003800000 */
.L_x_26763:
        /* <DEDUP_REMOVED lines=9> */
.L_x_26759:
        /* <DEDUP_REMOVED lines=12> */
.L_x_26768:
[----:B------:R-:W-:-:S07]  /*1bb30*/  IMAD.MOV.U32 R97, RZ, RZ, R200 ;  /* 0x000000ffff617224 */ /* 0x000fce00078e00c8 */
.L_x_26769:
[----:B------:R-:W-:Y:S05]  /*1bb40*/  BSYNC B2 ;  /* 0x0000000000027941 */ /* 0x000fea0003800000 */
.L_x_26767:
        /* <DEDUP_REMOVED lines=16> */
.L_x_26773:
[----:B------:R-:W-:Y:S05]  /*1bc50*/  BSYNC B3 ;  /* 0x0000000000037941 */ /* 0x000fea0003800000 */
.L_x_26772:
        /* <DEDUP_REMOVED lines=44> */
.L_x_26771:
[----:B------:R-:W-:Y:S05]  /*1bf20*/  BSYNC B2 ;  /* 0x0000000000027941 */ /* 0x000fea0003800000 */
.L_x_26770:
        /* <DEDUP_REMOVED lines=12> */
.L_x_26774:
        /* <DEDUP_REMOVED lines=12> */
.L_x_26777:
[----:B------:R-:W-:-:S07]  /*1c0b0*/  MOV R98, R200 ;  /* 0x000000c800627202 */ /* 0x000fce0000000f00 */
.L_x_26778:
[----:B------:R-:W-:Y:S05]  /*1c0c0*/  BSYNC B2 ;  /* 0x0000000000027941 */ /* 0x000fea0003800000 */
.L_x_26776:
        /* <DEDUP_REMOVED lines=16> */
.L_x_26782:
[----:B------:R-:W-:Y:S05]  /*1c1d0*/  BSYNC B3 ;  /* 0x0000000000037941 */ /* 0x000fea0003800000 */
.L_x_26781:
        /* <DEDUP_REMOVED lines=44> */
.L_x_26780:
[----:B------:R-:W-:Y:S05]  /*1c4a0*/  BSYNC B2 ;  /* 0x0000000000027941 */ /* 0x000fea0003800000 */
.L_x_26779:
        /* <DEDUP_REMOVED lines=9> */
.L_x_26775:
        /* <DEDUP_REMOVED lines=12> */
.L_x_26784:
[----:B------:R-:W-:-:S07]  /*1c600*/  IMAD.MOV.U32 R98, RZ, RZ, R200 ;  /* 0x000000ffff627224 */ /* 0x000fce00078e00c8 */
.L_x_26785:
[----:B------:R-:W-:Y:S05]  /*1c610*/  BSYNC B2 ;  /* 0x0000000000027941 */ /* 0x000fea0003800000 */
.L_x_26783:
        /* <DEDUP_REMOVED lines=16> */
.L_x_26789:
[----:B------:R-:W-:Y:S05]  /*1c720*/  BSYNC B3 ;  /* 0x0000000000037941 */ /* 0x000fea0003800000 */
.L_x_26788:
        /* <DEDUP_REMOVED lines=44> */
.L_x_26787:
[----:B------:R-:W-:Y:S05]  /*1c9f0*/  BSYNC B2 ;  /* 0x0000000000027941 */ /* 0x000fea0003800000 */
.L_x_26786:
        /* <DEDUP_REMOVED lines=12> */
.L_x_26790:
        /* <DEDUP_REMOVED lines=12> */
.L_x_26793:
[----:B------:R-:W-:-:S07]  /*1cb80*/  MOV R193, R200 ;  /* 0x000000c800c17202 */ /* 0x000fce0000000f00 */
.L_x_26794:
[----:B------:R-:W-:Y:S05]  /*1cb90*/  BSYNC B2 ;  /* 0x0000000000027941 */ /* 0x000fea0003800000 */
.L_x_26792:
        /* <DEDUP_REMOVED lines=16> */
.L_x_26798:
[----:B------:R-:W-:Y:S05]  /*1cca0*/  BSYNC B3 ;  /* 0x0000000000037941 */ /* 0x000fea0003800000 */
.L_x_26797:
        /* <DEDUP_REMOVED lines=44> */
.L_x_26796:
[----:B------:R-:W-:Y:S05]  /*1cf70*/  BSYNC B2 ;  /* 0x0000000000027941 */ /* 0x000fea0003800000 */
.L_x_26795:
        /* <DEDUP_REMOVED lines=9> */
.L_x_26791:
        /* <DEDUP_REMOVED lines=12> */
.L_x_26800:
[----:B------:R-:W-:-:S07]  /*1d0d0*/  IMAD.MOV.U32 R197, RZ, RZ, R200 ;  /* 0x000000ffffc57224 */ /* 0x000fce00078e00c8 */
.L_x_26801:
[----:B------:R-:W-:Y:S05]  /*1d0e0*/  BSYNC B2 ;  /* 0x0000000000027941 */ /* 0x000fea0003800000 */
.L_x_26799:
        /* <DEDUP_REMOVED lines=16> */
.L_x_26805:
[----:B------:R-:W-:Y:S05]  /*1d1f0*/  BSYNC B3 ;  /* 0x0000000000037941 */ /* 0x000fea0003800000 */
.L_x_26804:
        /* <DEDUP_REMOVED lines=44> */
.L_x_26803:
[----:B------:R-:W-:Y:S05]  /*1d4c0*/  BSYNC B2 ;  /* 0x0000000000027941 */ /* 0x000fea0003800000 */
.L_x_26802:
        /* <DEDUP_REMOVED lines=12> */
.L_x_26806:
        /* <DEDUP_REMOVED lines=12> */
.L_x_26809:
[----:B------:R-:W-:-:S07]  /*1d650*/  MOV R206, R200 ;  /* 0x000000c800ce7202 */ /* 0x000fce0000000f00 */
.L_x_26810:
[----:B------:R-:W-:Y:S05]  /*1d660*/  BSYNC B2 ;  /* 0x0000000000027941 */ /* 0x000fea0003800000 */
.L_x_26808:
        /* <DEDUP_REMOVED lines=16> */
.L_x_26814:
[----:B------:R-:W-:Y:S05]  /*1d770*/  BSYNC B3 ;  /* 0x0000000000037941 */ /* 0x000fea0003800000 */
.L_x_26813:
        /* <DEDUP_REMOVED lines=44> */
.L_x_26812:
[----:B------:R-:W-:Y:S05]  /*1da40*/  BSYNC B2 ;  /* 0x0000000000027941 */ /* 0x000fea0003800000 */
.L_x_26811:
        /* <DEDUP_REMOVED lines=9> */
.L_x_26807:
        /* <DEDUP_REMOVED lines=51> */
.L_x_26815:
[----:B------:R-:W-:-:S07]  /*1de10*/  VIADD R201, R201, 0x20 ;  /* 0x00000020c9c97836 */ /* 0x000fce0000000000 */
.L_x_26686:
[----:B------:R-:W-:Y:S05]  /*1de20*/  BSYNC B1 ;  /* 0x0000000000017941 */ /* 0x000fea0003800000 */
.L_x_26685:
        /* <DEDUP_REMOVED lines=30> */
.L_x_26819:
[----:B------:R-:W-:-:S07]  /*1e010*/  MOV R206, R200 ;  /* 0x000000c800ce7202 */ /* 0x000fce0000000f00 */
.L_x_26820:
[----:B------:R-:W-:Y:S05]  /*1e020*/  BSYNC B2 ;  /* 0x0000000000027941 */ /* 0x000fea0003800000 */
.L_x_26818:
        /* <DEDUP_REMOVED lines=16> */
.L_x_26824:
[----:B------:R-:W-:Y:S05]  /*1e130*/  BSYNC B3 ;  /* 0x0000000000037941 */ /* 0x000fea0003800000 */
.L_x_26823:
        /* <DEDUP_REMOVED lines=44> */
.L_x_26822:
[----:B------:R-:W-:Y:S05]  /*1e400*/  BSYNC B2 ;  /* 0x0000000000027941 */ /* 0x000fea0003800000 */
.L_x_26821:
        /* <DEDUP_REMOVED lines=19> */
.L_x_26825:
        /* <DEDUP_REMOVED lines=12> */
.L_x_26828:
[----:B------:R-:W-:-:S07]  /*1e600*/  MOV R101, R200 ;  /* 0x000000c800657202 */ /* 0x000fce0000000f00 */
.L_x_26829:
[----:B------:R-:W-:Y:S05]  /*1e610*/  BSYNC B2 ;  /* 0x0000000000027941 */ /* 0x000fea0003800000 */
.L_x_26827:
        /* <DEDUP_REMOVED lines=16> */
.L_x_26833:
[----:B------:R-:W-:Y:S05]  /*1e720*/  BSYNC B3 ;  /* 0x0000000000037941 */ /* 0x000fea0003800000 */
.L_x_26832:
        /* <DEDUP_REMOVED lines=44> */
.L_x_26831:
[----:B------:R-:W-:Y:S05]  /*1e9f0*/  BSYNC B2 ;  /* 0x0000000000027941 */ /* 0x000fea0003800000 */
.L_x_26830:
        /* <DEDUP_REMOVED lines=9> */
.L_x_26826:
        /* <DEDUP_REMOVED lines=12> */
.L_x_26835:
[----:B------:R-:W-:-:S07]  /*1eb50*/  IMAD.MOV.U32 R101, RZ, RZ, R200 ;  /* 0x000000ffff657224 */ /* 0x000fce00078e00c8 */
.L_x_26836:
[----:B------:R-:W-:Y:S05]  /*1eb60*/  BSYNC B2 ;  /* 0x0000000000027941 */ /* 0x000fea0003800000 */
.L_x_26834:
        /* <DEDUP_REMOVED lines=16> */
.L_x_26840:
[----:B------:R-:W-:Y:S05]  /*1ec70*/  BSYNC B3 ;  /* 0x0000000000037941 */ /* 0x000fea0003800000 */
.L_x_26839:
        /* <DEDUP_REMOVED lines=44> */
.L_x_26838:
[----:B------:R-:W-:Y:S05]  /*1ef40*/  BSYNC B2 ;  /* 0x0000000000027941 */ /* 0x000fea0003800000 */
.L_x_26837:
        /* <DEDUP_REMOVED lines=14> */
.L_x_26841:
        /* <DEDUP_REMOVED lines=12> */
.L_x_26844:
[----:B------:R-:W-:-:S07]  /*1f0f0*/  MOV R104, R200 ;  /* 0x000000c800687202 */ /* 0x000fce0000000f00 */
.L_x_26845:
[----:B------:R-:W-:Y:S05]  /*1f100*/  BSYNC B2 ;  /* 0x0000000000027941 */ /* 0x000fea0003800000 */
.L_x_26843:
        /* <DEDUP_REMOVED lines=16> */
.L_x_26849:
[----:B------:R-:W-:Y:S05]  /*1f210*/  BSYNC B3 ;  /* 0x0000000000037941 */ /* 0x000fea0003800000 */
.L_x_26848:
        /* <DEDUP_REMOVED lines=44> */
.L_x_26847:
[----:B------:R-:W-:Y:S05]  /*1f4e0*/  BSYNC B2 ;  /* 0x0000000000027941 */ /* 0x000fea0003800000 */
.L_x_26846:
        /* <DEDUP_REMOVED lines=9> */
.L_x_26842:
        /* <DEDUP_REMOVED lines=12> */
.L_x_26851:
[----:B------:R-:W-:-:S07]  /*1f640*/  IMAD.MOV.U32 R104, RZ, RZ, R200 ;  /* 0x000000ffff687224 */ /* 0x000fce00078e00c8 */
.L_x_26852:
[----:B------:R-:W-:Y:S05]  /*1f650*/  BSYNC B2 ;  /* 0x0000000000027941 */ /* 0x000fea0003800000 */
.L_x_26850:
        /* <DEDUP_REMOVED lines=16> */
.L_x_26856:
[----:B------:R-:W-:Y:S05]  /*1f760*/  BSYNC B3 ;  /* 0x0000000000037941 */ /* 0x000fea0003800000 */
.L_x_26855:
        /* <DEDUP_REMOVED lines=44> */
.L_x_26854:
[----:B------:R-:W-:Y:S05]  /*1fa30*/  BSYNC B2 ;  /* 0x0000000000027941 */ /* 0x000fea0003800000 */
.L_x_26853:
        /* <DEDUP_REMOVED lines=14> */
.L_x_26857:
        /* <DEDUP_REMOVED lines=12> */
.L_x_26860:
[----:B------:R-:W-:-:S07]  /*1fbe0*/  MOV R103, R200 ;  /* 0x000000c800677202 */ /* 0x000fce0000000f00 */
.L_x_26861:
[----:B------:R-:W-:Y:S05]  /*1fbf0*/  BSYNC B2 ;  /* 0x0000000000027941 */ /* 0x000fea0003800000 */
.L_x_26859:
        /* <DEDUP_REMOVED lines=16> */
.L_x_26865:
[----:B------:R-:W-:Y:S05]  /*1fd00*/  BSYNC B3 ;  /* 0x0000000000037941 */ /* 0x000fea0003800000 */
.L_x_26864:
        /* <DEDUP_REMOVED lines=44> */
.L_x_26863:
[----:B------:R-:W-:Y:S05]  /*1ffd0*/  BSYNC B2 ;  /* 0x0000000000027941 */ /* 0x000fea0003800000 */
.L_x_26862:
        /* <DEDUP_REMOVED lines=9> */
.L_x_26858:
        /* <DEDUP_REMOVED lines=12> */
.L_x_26867:
[----:B------:R-:W-:-:S07]  /*20130*/  IMAD.MOV.U32 R103, RZ, RZ, R200 ;  /* 0x000000ffff677224 */ /* 0x000fce00078e00c8 */
.L_x_26868:
[----:B------:R-:W-:Y:S05]  /*20140*/  BSYNC B2 ;  /* 0x0000000000027941 */ /* 0x000fea0003800000 */
.L_x_26866:
        /* <DEDUP_REMOVED lines=16> */
.L_x_26872:
[----:B------:R-:W-:Y:S05]  /*20250*/  BSYNC B3 ;  /* 0x0000000000037941 */ /* 0x000fea0003800000 */
.L_x_26871:
        /* <DEDUP_REMOVED lines=44> */
.L_x_26870:
[----:B------:R-:W-:Y:S05]  /*20520*/  BSYNC B2 ;  /* 0x0000000000027941 */ /* 0x000fea0003800000 */
.L_x_26869:
        /* <DEDUP_REMOVED lines=14> */
.L_x_26873:
        /* <DEDUP_REMOVED lines=12> */
.L_x_26876:
[----:B------:R-:W-:-:S07]  /*206d0*/  MOV R190, R200 ;  /* 0x000000c800be7202 */ /* 0x000fce0000000f00 */
.L_x_26877:
[----:B------:R-:W-:Y:S05]  /*206e0*/  BSYNC B2 ;  /* 0x0000000000027941 */ /* 0x000fea0003800000 */
.L_x_26875:
        /* <DEDUP_REMOVED lines=16> */
.L_x_26881:
[----:B------:R-:W-:Y:S05]  /*207f0*/  BSYNC B3 ;  /* 0x0000000000037941 */ /* 0x000fea0003800000 */
.L_x_26880:
        /* <DEDUP_REMOVED lines=44> */
.L_x_26879:
[----:B------:R-:W-:Y:S05]  /*20ac0*/  BSYNC B2 ;  /* 0x0000000000027941 */ /* 0x000fea0003800000 */
.L_x_26878:
        /* <DEDUP_REMOVED lines=9> */
.L_x_26874:
        /* <DEDUP_REMOVED lines=12> */
.L_x_26883:
[----:B------:R-:W-:-:S07]  /*20c20*/  IMAD.MOV.U32 R197, RZ, RZ, R200 ;  /* 0x000000ffffc57224 */ /* 0x000fce00078e00c8 */
.L_x_26884:
[----:B------:R-:W-:Y:S05]  /*20c30*/  BSYNC B2 ;  /* 0x0000000000027941 */ /* 0x000fea0003800000 */
.L_x_26882:
        /* <DEDUP_REMOVED lines=16> */
.L_x_26888:
[----:B------:R-:W-:Y:S05]  /*20d40*/  BSYNC B3 ;  /* 0x0000000000037941 */ /* 0x000fea0003800000 */
.L_x_26887:
        /* <DEDUP_REMOVED lines=44> */
.L_x_26886:
[----:B------:R-:W-:Y:S05]  /*21010*/  BSYNC B2 ;  /* 0x0000000000027941 */ /* 0x000fea0003800000 */
.L_x_26885:
        /* <DEDUP_REMOVED lines=14> */
.L_x_26889:
        /* <DEDUP_REMOVED lines=12> */
.L_x_26892:
[----:B------:R-:W-:-:S07]  /*211c0*/  MOV R105, R200 ;  /* 0x000000c800697202 */ /* 0x000fce0000000f00 */
.L_x_26893:
[----:B------:R-:W-:Y:S05]  /*211d0*/  BSYNC B2 ;  /* 0x0000000000027941 */ /* 0x000fea0003800000 */
.L_x_26891:
        /* <DEDUP_REMOVED lines=16> */
.L_x_26897:
[----:B------:R-:W-:Y:S05]  /*212e0*/  BSYNC B3 ;  /* 0x0000000000037941 */ /* 0x000fea0003800000 */
.L_x_26896:
        /* <DEDUP_REMOVED lines=44> */
.L_x_26895:
[----:B------:R-:W-:Y:S05]  /*215b0*/  BSYNC B2 ;  /* 0x0000000000027941 */ /* 0x000fea0003800000 */
.L_x_26894:
        /* <DEDUP_REMOVED lines=9> */
.L_x_26890:
        /* <DEDUP_REMOVED lines=12> */
.L_x_26899:
[----:B------:R-:W-:-:S07]  /*21710*/  IMAD.MOV.U32 R105, RZ, RZ, R200 ;  /* 0x000000ffff697224 */ /* 0x000fce00078e00c8 */
.L_x_26900:
[----:B------:R-:W-:Y:S05]  /*21720*/  BSYNC B2 ;  /* 0x0000000000027941 */ /* 0x000fea0003800000 */
.L_x_26898:
        /* <DEDUP_REMOVED lines=16> */
.L_x_26904:
[----:B------:R-:W-:Y:S05]  /*21830*/  BSYNC B3 ;  /* 0x0000000000037941 */ /* 0x000fea0003800000 */
.L_x_26903:
        /* <DEDUP_REMOVED lines=44> */
.L_x_26902:
[----:B------:R-:W-:Y:S05]  /*21b00*/  BSYNC B2 ;  /* 0x0000000000027941 */ /* 0x000fea0003800000 */
.L_x_26901:
        /* <DEDUP_REMOVED lines=12> */
.L_x_26905:
        /* <DEDUP_REMOVED lines=12> */
.L_x_26908:
[----:B------:R-:W-:-:S07]  /*21c90*/  MOV R106, R200 ;  /* 0x000000c8006a7202 */ /* 0x000fce0000000f00 */
.L_x_26909:
[----:B------:R-:W-:Y:S05]  /*21ca0*/  BSYNC B2 ;  /* 0x0000000000027941 */ /* 0x000fea0003800000 */
.L_x_26907:
        /* <DEDUP_REMOVED lines=16> */
.L_x_26913:
[----:B------:R-:W-:Y:S05]  /*21db0*/  BSYNC B3 ;  /* 0x0000000000037941 */ /* 0x000fea0003800000 */
.L_x_26912:
        /* <DEDUP_REMOVED lines=44> */
.L_x_26911:
[----:B------:R-:W-:Y:S05]  /*22080*/  BSYNC B2 ;  /* 0x0000000000027941 */ /* 0x000fea0003800000 */
.L_x_26910:
        /* <DEDUP_REMOVED lines=9> */
.L_x_26906:
        /* <DEDUP_REMOVED lines=12> */
.L_x_26915:
[----:B------:R-:W-:-:S07]  /*221e0*/  IMAD.MOV.U32 R106, RZ, RZ, R200 ;  /* 0x000000ffff6a7224 */ /* 0x000fce00078e00c8 */
.L_x_26916:
[----:B------:R-:W-:Y:S05]  /*221f0*/  BSYNC B2 ;  /* 0x0000000000027941 */ /* 0x000fea0003800000 */
.L_x_26914:
        /* <DEDUP_REMOVED lines=16> */
.L_x_26920:
[----:B------:R-:W-:Y:S05]  /*22300*/  BSYNC B3 ;  /* 0x0000000000037941 */ /* 0x000fea0003800000 */
.L_x_26919:
        /* <DEDUP_REMOVED lines=44> */
.L_x_26918:
[----:B------:R-:W-:Y:S05]  /*225d0*/  BSYNC B2 ;  /* 0x0000000000027941 */ /* 0x000fea0003800000 */
.L_x_26917:
        /* <DEDUP_REMOVED lines=12> */
.L_x_26921:
        /* <DEDUP_REMOVED lines=12> */
.L_x_26924:
[----:B------:R-:W-:-:S07]  /*22760*/  MOV R193, R200 ;  /* 0x000000c800c17202 */ /* 0x000fce0000000f00 */
.L_x_26925:
[----:B------:R-:W-:Y:S05]  /*22770*/  BSYNC B2 ;  /* 0x0000000000027941 */ /* 0x000fea0003800000 */
.L_x_26923:
        /* <DEDUP_REMOVED lines=16> */
.L_x_26929:
[----:B------:R-:W-:Y:S05]  /*22880*/  BSYNC B3 ;  /* 0x0000000000037941 */ /* 0x000fea0003800000 */
.L_x_26928:
        /* <DEDUP_REMOVED lines=44> */
.L_x_26927:
[----:B------:R-:W-:Y:S05]  /*22b50*/  BSYNC B2 ;  /* 0x0000000000027941 */ /* 0x000fea0003800000 */
.L_x_26926:
        /* <DEDUP_REMOVED lines=9> */
.L_x_26922:
        /* <DEDUP_REMOVED lines=12> */
.L_x_26931:
[----:B------:R-:W-:-:S07]  /*22cb0*/  IMAD.MOV.U32 R197, RZ, RZ, R200 ;  /* 0x000000ffffc57224 */ /* 0x000fce00078e00c8 */
.L_x_26932:
[----:B------:R-:W-:Y:S05]  /*22cc0*/  BSYNC B2 ;  /* 0x0000000000027941 */ /* 0x000fea0003800000 */
.L_x_26930:
        /* <DEDUP_REMOVED lines=16> */
.L_x_26936:
[----:B------:R-:W-:Y:S05]  /*22dd0*/  BSYNC B3 ;  /* 0x0000000000037941 */ /* 0x000fea0003800000 */
.L_x_26935:
        /* <DEDUP_REMOVED lines=44> */
.L_x_26934:
[----:B------:R-:W-:Y:S05]  /*230a0*/  BSYNC B2 ;  /* 0x0000000000027941 */ /* 0x000fea0003800000 */
.L_x_26933:
        /* <DEDUP_REMOVED lines=12> */
.L_x_26937:
        /* <DEDUP_REMOVED lines=12> */
.L_x_26940:
[----:B------:R-:W-:-:S07]  /*23230*/  MOV R206, R200 ;  /* 0x000000c800ce7202 */ /* 0x000fce0000000f00 */
.L_x_26941:
[----:B------:R-:W-:Y:S05]  /*23240*/  BSYNC B2 ;  /* 0x0000000000027941 */ /* 0x000fea0003800000 */
.L_x_26939:
        /* <DEDUP_REMOVED lines=16> */
.L_x_26945:
[----:B------:R-:W-:Y:S05]  /*23350*/  BSYNC B3 ;  /* 0x0000000000037941 */ /* 0x000fea0003800000 */
.L_x_26944:
        /* <DEDUP_REMOVED lines=44> */
.L_x_26943:
[----:B------:R-:W-:Y:S05]  /*23620*/  BSYNC B2 ;  /* 0x0000000000027941 */ /* 0x000fea0003800000 */
.L_x_26942:
        /* <DEDUP_REMOVED lines=9> */
.L_x_26938:
[C---:B------:R-:W-:Y:S01]  /*236c0*/  LOP3.LUT P0, RZ, R30.reuse, 0x10, RZ, 0xc0, !PT ;  /* 0x000000101eff7812 */ /* 0x040fe2000780c0ff */
        /* <DEDUP_REMOVED lines=50> */
.L_x_26817:
[----:B------:R-:W-:Y:S05]  /*239f0*/  BSYNC B1 ;  /* 0x0000000000017941 */ /* 0x000fea0003800000 */
.L_x_26816:
        /* <DEDUP_REMOVED lines=177> */
.L_x_26971:
        /* <DEDUP_REMOVED lines=49> */
.L_x_26948:
[----:B------:R-:W-:Y:S05]  /*24820*/  BSYNC B1 ;  /* 0x0000000000017941 */ /* 0x000fea0003800000 */
.L_x_26947:
        /* <DEDUP_REMOVED lines=35> */
.L_x_26950:
[----:B------:R-:W-:Y:S05]  /*24a60*/  BSYNC B1 ;  /* 0x0000000000017941 */ /* 0x000fea0003800000 */
.L_x_26949:
        /* <DEDUP_REMOVED lines=35> */
.L_x_26952:
[----:B------:R-:W-:Y:S05]  /*24ca0*/  BSYNC B1 ;  /* 0x0000000000017941 */ /* 0x000fea0003800000 */
.L_x_26951:
        /* <DEDUP_REMOVED lines=35> */
.L_x_26954:
[----:B------:R-:W-:Y:S05]  /*24ee0*/  BSYNC B1 ;  /* 0x0000000000017941 */ /* 0x000fea0003800000 */
.L_x_26953:
        /* <DEDUP_REMOVED lines=35> */
.L_x_26956:
[----:B------:R-:W-:Y:S05]  /*25120*/  BSYNC B1 ;  /* 0x0000000000017941 */ /* 0x000fea0003800000 */
.L_x_26955:
        /* <DEDUP_REMOVED lines=34> */
.L_x_26958:
[----:B------:R-:W-:Y:S05]  /*25350*/  BSYNC B1 ;  /* 0x0000000000017941 */ /* 0x000fea0003800000 */
.L_x_26957:
[----:B01234-:R-:W0:Y:S02]  /*25360*/  LDC.64 R108, c[0x0][0x210] ;  /* 0x00008400ff6c7b82 */ /* 0x01fe240000000a00 */
[----:B0-----:R-:W-:-:S04]  /*25370*/  LEA R29, R108, R29, 0x2 ;  /* 0x0000001d6c1d7211 */ /* 0x001fc800078e10ff */
[----:B------:R-:W-:-:S13]  /*25380*/  ISETP.GE.AND P0, PT, R29, R109, PT ;  /* 0x0000006d1d00720c */ /* 0x000fda0003f06270 */
[----:B------:R-:W-:Y:S05]  /*25390*/  @!P0 BRA `(.L_x_26959) ;  /* 0xfffffdbc00f88947 */ /* 0x000fea000383ffff */
[----:B------:R-:W-:Y:S05]  /*253a0*/  BSYNC B0 ;  /* 0x0000000000007941 */ /* 0x000fea0003800000 */
.L_x_26160:
[----:B------:R-:W-:Y:S05]  /*253b0*/  EXIT ;  /* 0x000000000000794d */ /* 0x000fea0003800000 */
.L_x_26946:
        /* <DEDUP_REMOVED lines=8> */
.L_x_26961:
[----:B------:R-:W-:Y:S05]  /*25440*/  BSYNC B1 ;  /* 0x0000000000017941 */ /* 0x000fea0003800000 */
.L_x_26960:
        /* <DEDUP_REMOVED lines=10> */
.L_x_26962:
[----:B------:R-:W-:Y:S01]  /*254f0*/  HFMA2.MMA R209, -RZ, RZ, 0, 2.384185791015625e-07 ;  /* 0x00000004ffd17435 */ /* 0x000fe200000001ff */
[----:B------:R-:W-:-:S05]  /*25500*/  MOV R111, R208 ;  /* 0x000000d0006f7202 */ /* 0x000fca0000000f00 */
[----:B------:R-:W-:-:S04]  /*25510*/  FADD.FTZ R111, R110, R111 ;  /* 0x0000006f6e6f7221 */ /* 0x000fc80000010000 */
[----:B------:R-:W-:-:S07]  /*25520*/  IMAD.MOV.U32 R210, RZ, RZ, R111 ;  /* 0x000000ffffd27224 */ /* 0x000fce00078e006f */
[----:B------:R-:W-:Y:S05]  /*25530*/  WARPSYNC.COLLECTIVE R207, `(.L_x_26963) ;  /* 0x00000000cf087348 */ /* 0x000fea0003c00000 */
[----:B------:R0:W1:Y:S02]  /*25540*/  SHFL.BFLY P6, R208, R210, R209, R212 ;  /* 0x0c0000d1d2d07389 */ /* 0x00006400000c00d4 */
[----:B01----:R-:W-:Y:S01]  /*25550*/  ENDCOLLECTIVE ;  /* 0x000000000000791b */ /* 0x003fe20003800000 */
.L_x_26963:
[----:B------:R-:W-:Y:S02]  /*25560*/  IMAD.MOV.U32 R209, RZ, RZ, 0x8 ;  /* 0x00000008ffd17424 */ /* 0x000fe400078e00ff */
[----:B------:R-:W-:-:S04]  /*25570*/  IMAD.MOV.U32 R108, RZ, RZ, R208 ;  /* 0x000000ffff6c7224 */ /* 0x000fc800078e00d0 */
[----:B------:R-:W-:-:S05]  /*25580*/  FADD.FTZ R205, R111, R108 ;  /* 0x0000006c6fcd7221 */ /* 0x000fca0000010000 */
[----:B------:R-:W-:-:S07]  /*25590*/  MOV R210, R205 ;  /* 0x000000cd00d27202 */ /* 0x000fce0000000f00 */
[----:B------:R-:W-:Y:S05]  /*255a0*/  WARPSYNC.COLLECTIVE R207, `(.L_x_26964) ;  /* 0x00000000cf087348 */ /* 0x000fea0003c00000 */
[----:B------:R0:W1:Y:S02]  /*255b0*/  SHFL.BFLY P6, R208, R210, R209, R212 ;  /* 0x0c0000d1d2d07389 */ /* 0x00006400000c00d4 */
[----:B01----:R-:W-:Y:S01]  /*255c0*/  ENDCOLLECTIVE ;  /* 0x000000000000791b */ /* 0x003fe20003800000 */
.L_x_26964:
[----:B------:R-:W-:Y:S01]  /*255d0*/  HFMA2.MMA R209, -RZ, RZ, 0, 9.5367431640625e-07 ;  /* 0x00000010ffd17435 */ /* 0x000fe200000001ff */
[----:B------:R-:W-:-:S05]  /*255e0*/  MOV R108, R208 ;  /* 0x000000d0006c7202 */ /* 0x000fca0000000f00 */
[----:B------:R-:W-:-:S04]  /*255f0*/  FADD.FTZ R206, R205, R108 ;  /* 0x0000006ccdce7221 */ /* 0x000fc80000010000 */
[----:B------:R-:W-:-:S07]  /*25600*/  IMAD.MOV.U32 R210, RZ, RZ, R206 ;  /* 0x000000ffffd27224 */ /* 0x000fce00078e00ce */
[----:B------:R-:W-:Y:S05]  /*25610*/  WARPSYNC.COLLECTIVE R207, `(.L_x_26965) ;  /* 0x00000000cf087348 */ /* 0x000fea0003c00000 */
[----:B------:R0:W1:Y:S02]  /*25620*/  SHFL.BFLY P6, R208, R210, R209, R212 ;  /* 0x0c0000d1d2d07389 */ /* 0x00006400000c00d4 */
[----:B01----:R-:W-:Y:S01]  /*25630*/  ENDCOLLECTIVE ;  /* 0x000000000000791b */ /* 0x003fe20003800000 */
.L_x_26965:
        /* <DEDUP_REMOVED lines=106> */
.L_x_26966:
[----:B------:R-:W-:Y:S01]  /*25ce0*/  HFMA2.MMA R209, -RZ, RZ, 0, 1.1920928955078125e-07 ;  /* 0x00000002ffd17435 */ /* 0x000fe200000001ff */
[----:B------:R-:W-:-:S05]  /*25cf0*/  MOV R109, R208 ;  /* 0x000000d0006d7202 */ /* 0x000fca0000000f00 */
[----:B------:R-:W-:-:S04]  /*25d00*/  FADD.FTZ R109, R108, R109 ;  /* 0x0000006d6c6d7221 */ /* 0x000fc80000010000 */
[----:B------:R-:W-:-:S07]  /*25d10*/  IMAD.MOV.U32 R210, RZ, RZ, R109 ;  /* 0x000000ffffd27224 */ /* 0x000fce00078e006d */
[----:B------:R-:W-:Y:S05]  /*25d20*/  WARPSYNC.COLLECTIVE R207, `(.L_x_26967) ;  /* 0x00000000cf087348 */ /* 0x000fea0003c00000 */
[----:B------:R0:W1:Y:S02]  /*25d30*/  SHFL.BFLY P6, R208, R210, R209, R212 ;  /* 0x0c0000d1d2d07389 */ /* 0x00006400000c00d4 */
[----:B01----:R-:W-:Y:S01]  /*25d40*/  ENDCOLLECTIVE ;  /* 0x000000000000791b */ /* 0x003fe20003800000 */
.L_x_26967:
[----:B------:R-:W-:Y:S02]  /*25d50*/  IMAD.MOV.U32 R209, RZ, RZ, 0x4 ;  /* 0x00000004ffd17424 */ /* 0x000fe400078e00ff */
[----:B------:R-:W-:-:S04]  /*25d60*/  IMAD.MOV.U32 R110, RZ, RZ, R208 ;  /* 0x000000ffff6e7224 */ /* 0x000fc800078e00d0 */
[----:B------:R-:W-:-:S05]  /*25d70*/  FADD.FTZ R110, R109, R110 ;  /* 0x0000006e6d6e7221 */ /* 0x000fca0000010000 */
[----:B------:R-:W-:-:S07]  /*25d80*/  MOV R210, R110 ;  /* 0x0000006e00d27202 */ /* 0x000fce0000000f00 */
[----:B------:R-:W-:Y:S05]  /*25d90*/  WARPSYNC.COLLECTIVE R207, `(.L_x_26968) ;  /* 0x00000000cf087348 */ /* 0x000fea0003c00000 */
[----:B------:R0:W1:Y:S02]  /*25da0*/  SHFL.BFLY P6, R208, R210, R209, R212 ;  /* 0x0c0000d1d2d07389 */ /* 0x00006400000c00d4 */
[----:B01----:R-:W-:Y:S01]  /*25db0*/  ENDCOLLECTIVE ;  /* 0x000000000000791b */ /* 0x003fe20003800000 */
.L_x_26968:
[----:B------:R-:W-:Y:S01]  /*25dc0*/  HFMA2.MMA R209, -RZ, RZ, 0, 4.76837158203125e-07 ;  /* 0x00000008ffd17435 */ /* 0x000fe200000001ff */
[----:B------:R-:W-:-:S05]  /*25dd0*/  MOV R111, R208 ;  /* 0x000000d0006f7202 */ /* 0x000fca0000000f00 */
[----:B------:R-:W-:-:S04]  /*25de0*/  FADD.FTZ R111, R110, R111 ;  /* 0x0000006f6e6f7221 */ /* 0x000fc80000010000 */
[----:B------:R-:W-:-:S07]  /*25df0*/  IMAD.MOV.U32 R210, RZ, RZ, R111 ;  /* 0x000000ffffd27224 */ /* 0x000fce00078e006f */
[----:B------:R-:W-:Y:S05]  /*25e00*/  WARPSYNC.COLLECTIVE R207, `(.L_x_26969) ;  /* 0x00000000cf087348 */ /* 0x000fea0003c00000 */
[----:B------:R0:W1:Y:S02]  /*25e10*/  SHFL.BFLY P6, R208, R210, R209, R212 ;  /* 0x0c0000d1d2d07389 */ /* 0x00006400000c00d4 */
[----:B01----:R-:W-:Y:S01]  /*25e20*/  ENDCOLLECTIVE ;  /* 0x000000000000791b */ /* 0x003fe20003800000 */
.L_x_26969:
[----:B------:R-:W-:Y:S02]  /*25e30*/  IMAD.MOV.U32 R209, RZ, RZ, 0x10 ;  /* 0x00000010ffd17424 */ /* 0x000fe400078e00ff */
[----:B------:R-:W-:-:S04]  /*25e40*/  IMAD.MOV.U32 R206, RZ, RZ, R208 ;  /* 0x000000ffffce7224 */ /* 0x000fc800078e00d0 */
[----:B------:R-:W-:-:S05]  /*25e50*/  FADD.FTZ R206, R111, R206 ;  /* 0x000000ce6fce7221 */ /* 0x000fca0000010000 */
[----:B------:R-:W-:-:S07]  /*25e60*/  MOV R210, R206 ;  /* 0x000000ce00d27202 */ /* 0x000fce0000000f00 */
[----:B------:R-:W-:Y:S05]  /*25e70*/  WARPSYNC.COLLECTIVE R207, `(.L_x_26970) ;  /* 0x00000000cf087348 */ /* 0x000fea0003c00000 */
[----:B------:R0:W1:Y:S02]  /*25e80*/  SHFL.BFLY P6, R208, R210, R209, R212 ;  /* 0x0c0000d1d2d07389 */ /* 0x00006400000c00d4 */
[----:B01----:R-:W-:Y:S01]  /*25e90*/  ENDCOLLECTIVE ;  /* 0x000000000000791b */ /* 0x003fe20003800000 */
.L_x_26970:
[----:B------:R-:W-:Y:S01]  /*25ea0*/  MOV R205, R208 ;  /* 0x000000d000cd7202 */ /* 0x000fe20000000f00 */
[----:B------:R-:W-:Y:S06]  /*25eb0*/  BRA `(.L_x_26971) ;  /* 0xffffffe400947947 */ /* 0x000fec000383ffff */
.L_x_26972:
        /* <DEDUP_REMOVED lines=12> */
.L_x_40162:


//--------------------- .text._ZN10layer_norm31ln_parallel_residual_fwd_kernelINS_13Kernel_traitsI6__halfS2_fS2_fjLj1536ELj1ELj4ELj1ELj16ENS_18Kernel_traits_baseILj1536ES2_S2_fS2_fjLj128EEEEELb1ELb1ELb1EEEvNS_9FwdParamsE --------------------------
	.section	.text._ZN10layer_norm31ln_parallel_residual_fwd_kernelINS_13Kernel_traitsI6__halfS2_fS2_fjLj1536ELj1ELj4ELj1ELj16ENS_18Kernel_traits_baseILj1536ES2_S2_fS2_fjLj128EEEEELb1ELb1ELb1EEEvNS_9FwdParamsE,"ax",@progbits
	.align	128
        .global         _ZN10layer_norm31ln_parallel_residual_fwd_kernelINS_13Kernel_traitsI6__halfS2_fS2_fjLj1536ELj1ELj4ELj1ELj16ENS_18Kernel_traits_baseILj1536ES2_S2_fS2_fjLj128EEEEELb1ELb1ELb1EEEvNS_9FwdParamsE
        .type           _ZN10layer_norm31ln_parallel_residual_fwd_kernelINS_13Kernel_traitsI6__halfS2_fS2_fjLj1536ELj1ELj4ELj1ELj16ENS_18Kernel_traits_baseILj1536ES2_S2_fS2_fjLj128EEEEELb1ELb1ELb1EEEvNS_9FwdParamsE,@function
        .size           _ZN10layer_norm31ln_parallel_residual_fwd_kernelINS_13Kernel_traitsI6__halfS2_fS2_fjLj1536ELj1ELj4ELj1ELj16ENS_18Kernel_traits_baseILj1536ES2_S2_fS2_fjLj128EEEEELb1ELb1ELb1EEEvNS_9FwdParamsE,(.L_x_40163 - _ZN10layer_norm31ln_parallel_residual_fwd_kernelINS_13Kernel_traitsI6__halfS2_fS2_fjLj1536ELj1ELj4ELj1ELj16ENS_18Kernel_traits_baseILj1536ES2_S2_fS2_fjLj128EEEEELb1ELb1ELb1EEEvNS_9FwdParamsE)
        .other          _ZN10layer_norm31ln_parallel_residual_fwd_kernelINS_13Kernel_traitsI6__halfS2_fS2_fjLj1536ELj1ELj4ELj1ELj16ENS_18Kernel_traits_baseILj1536ES2_S2_fS2_fjLj128EEEEELb1ELb1ELb1EEEvNS_9FwdParamsE,@"STO_CUDA_ENTRY STV_DEFAULT"
_ZN10layer_norm31ln_parallel_residual_fwd_kernelINS_13Kernel_traitsI6__halfS2_fS2_fjLj1536ELj1ELj4ELj1ELj16ENS_18Kernel_traits_baseILj1536ES2_S2_fS2_fjLj128EEEEELb1ELb1ELb1EEEvNS_9FwdParamsE:
.text._ZN10layer_norm31ln_parallel_residual_fwd_kernelINS_13Kernel_traitsI6__halfS2_fS2_fjLj1536ELj1ELj4ELj1ELj16ENS_18Kernel_traits_baseILj1536ES2_S2_fS2_fjLj128EEEEELb1ELb1ELb1EEEvNS_9FwdParamsE:
[----:B------:R-:W0:Y:S08]  /*0000*/  LDC R1, c[0x0][0x28] ;  /* 0x00000a00ff017b82 */ /* 0x000e300000000800 */
[----:B------:R-:W1:Y:S01]  /*0010*/  LDC R124, c[0x0][0x2e8] ;  /* 0x0000ba00ff7c7b82 */ /* 0x000e620000000800 */
[----:B------:R-:W-:Y:S01]  /*0020*/  ULDC.U8 UR4, c[0x0][0x2f4] ;  /* 0x0000bd0000047ab9 */ /* 0x000fe20000000000 */
[----:B------:R-:W-:Y:S01]  /*0030*/  ULDC.64 UR6, c[0x0][0x208] ;  /* 0x0000820000067ab9 */ /* 0x000fe20000000a00 */
[----:B------:R-:W-:Y:S01]  /*0040*/  ISETP.NE.AND P1, PT, RZ, UR4, PT ;  /* 0x00000004ff007c0c */ /* 0x000fe2000bf25270 */
[----:B------:R-:W-:Y:S01]  /*0050*/  ULDC.64 UR4, c[0x0][0x2e0] ;  /* 0x0000b80000047ab9 */ /* 0x000fe20000000a00 */
[----:B0-----:R-:W-:-:S03]  /*0060*/  VIADD R1, R1, 0xffffffd0 ;  /* 0xffffffd001017836 */ /* 0x001fc60000000000 */
[----:B------:R-:W1:Y:S01]  /*0070*/  LDC R125, c[0x0][0x2ec] ;  /* 0x0000bb00ff7d7b82 */ /* 0x000e620000000800 */
[----:B------:R-:W-:Y:S01]  /*0080*/  IMAD.U32 R2, RZ, RZ, UR4 ;  /* 0x00000004ff027e24 */ /* 0x000fe2000f8e00ff */
[----:B------:R-:W-:Y:S01]  /*0090*/  MOV R3, UR5 ;  /* 0x0000000500037c02 */ /* 0x000fe20008000f00 */
[----:B------:R-:W0:Y:S01]  /*00a0*/  S2R R0, SR_TID.X ;  /* 0x0000000000007919 */ /* 0x000e220000002100 */
[----:B------:R-:W-:Y:S01]  /*00b0*/  ULDC.64 UR8, c[0x0][0x2c8] ;  /* 0x0000b20000087ab9 */ /* 0x000fe20000000a00 */
[----:B------:R-:W-:-:S03]  /*00c0*/  ULDC UR10, c[0x0][0x214] ;  /* 0x00008500000a7ab9 */ /* 0x000fc60000000800 */
[----:B------:R-:W2:Y:S01]  /*00d0*/  @P1 LDG.E.64 R2, desc[UR6][R2.64] ;  /* 0x0000000602021981 */ /* 0x000ea2000c1e1b00 */
[----:B------:R-:W3:Y:S03]  /*00e0*/  @P1 LDC R7, c[0x0][0x2f0] ;  /* 0x0000bc00ff071b82 */ /* 0x000ee60000000800 */
[----:B-1----:R-:W3:Y:S01]  /*00f0*/  @P1 LDG.E.64 R4, desc[UR6][R124.64] ;  /* 0x000000067c041981 */ /* 0x002ee2000c1e1b00 */
[----:B------:R-:W1:Y:S01]  /*0100*/  S2R R25, SR_CTAID.X ;  /* 0x0000000000197919 */ /* 0x000e620000002500 */
[----:B0-----:R-:W-:Y:S01]  /*0110*/  IMAD.SHL.U32 R6, R0, 0x10, RZ ;  /* 0x0000001000067824 */ /* 0x001fe200078e00ff */
[----:B------:R-:W-:-:S04]  /*0120*/  ISETP.NE.U32.AND P0, PT, RZ, UR8, PT ;  /* 0x00000008ff007c0c */ /* 0x000fc8000bf05070 */
[----:B------:R-:W-:-:S04]  /*0130*/  LOP3.LUT R36, R6, 0x1f0, RZ, 0xc0, !PT ;  /* 0x000001f006247812 */ /* 0x000fc800078ec0ff */
[----:B------:R-:W-:Y:S01]  /*0140*/  IADD3 R26, P3, R36, UR8, RZ ;  /* 0x00000008241a7c10 */ /* 0x000fe2000ff7e0ff */
[----:B------:R-:W-:Y:S02]  /*0150*/  ULDC UR8, c[0x0][0x0] ;  /* 0x0000000000087ab9 */ /* 0x000fe40000000800 */
[--C-:B-1----:R-:W-:Y:S01]  /*0160*/  IMAD R24, R25, UR8, R0.reuse ;  /* 0x0000000819187c24 */ /* 0x102fe2000f8e0200 */
[----:B------:R-:W-:Y:S02]  /*0170*/  SHF.R.U32.HI R105, RZ, 0x5, R0 ;  /* 0x00000005ff697819 */ /* 0x000fe40000011600 */
[----:B------:R-:W-:-:S03]  /*0180*/  ISETP.NE.AND.EX P0, PT, RZ, UR9, PT, P0 ;  /* 0x00000009ff007c0c */ /* 0x000fc6000bf05300 */
[----:B------:R-:W-:Y:S01]  /*0190*/  IMAD R105, R25, 0x4, R105 ;  /* 0x0000000419697824 */ /* 0x000fe200078e0269 */
[----:B------:R-:W-:Y:S01]  /*01a0*/  IADD3.X R27, RZ, UR9, RZ, P3, !PT ;  /* 0x00000009ff1b7c10 */ /* 0x000fe20009ffe4ff */
[----:B------:R-:W-:-:S08]  /*01b0*/  ULDC.64 UR8, c[0x0][0x260] ;  /* 0x0000980000087ab9 */ /* 0x000fd00000000a00 */
[----:B------:R-:W5:Y:S04]  /*01c0*/  @P0 LDG.E.128 R20, desc[UR6][R26.64] ;  /* 0x000000061a140981 */ /* 0x000f68000c1e1d00 */
[----:B------:R-:W5:Y:S04]  /*01d0*/  @P0 LDG.E.128 R16, desc[UR6][R26.64+0x200] ;  /* 0x000200061a100981 */ /* 0x000f68000c1e1d00 */
[----:B------:R-:W5:Y:S04]  /*01e0*/  @P0 LDG.E.128 R12, desc[UR6][R26.64+0x400] ;  /* 0x000400061a0c0981 */ /* 0x000f68000c1e1d00 */
[----:B------:R-:W5:Y:S01]  /*01f0*/  @P0 LDG.E.128 R140, desc[UR6][R26.64+0x600] ;  /* 0x000600061a8c0981 */ /* 0x000f62000c1e1d00 */
[----:B--2---:R-:W-:-:S02]  /*0200*/  @P1 R2UR UR4, R2 ;  /* 0x00000000020412ca */ /* 0x004fc400000e0000 */
        /* <DEDUP_REMOVED lines=63> */
[----:B-----5:R-:W-:Y:S01]  /*0600*/  @!P0 CS2R R20, SRZ ;  /* 0x0000000000148805 */ /* 0x020fe2000001ff00 */
[----:B------:R-:W5:Y:S01]  /*0610*/  LDG.E.128 R96, desc[UR6][R26.64] ;  /* 0x000000061a607981 */ /* 0x000f62000c1e1d00 */
[----:B------:R-:W-:-:S03]  /*0620*/  @!P0 CS2R R22, SRZ ;  /* 0x0000000000168805 */ /* 0x000fc6000001ff00 */
[----:B------:R-:W5:Y:S01]  /*0630*/  LDG.E.128 R92, desc[UR6][R26.64+0x200] ;  /* 0x000200061a5c7981 */ /* 0x000f62000c1e1d00 */
[----:B------:R-:W-:-:S03]  /*0640*/  HADD2.F32 R0, -RZ, R20.H1_H1 ;  /* 0x30000014ff007230 */ /* 0x000fc60000004100 */
[----:B------:R-:W5:Y:S04]  /*0650*/  LDG.E.128 R88, desc[UR6][R26.64+0x400] ;  /* 0x000400061a587981 */ /* 0x000f68000c1e1d00 */
[----:B------:R-:W5:Y:S04]  /*0660*/  LDG.E.128 R84, desc[UR6][R26.64+0x600] ;  /* 0x000600061a547981 */ /* 0x000f68000c1e1d00 */
[----:B------:R-:W5:Y:S04]  /*0670*/  LDG.E.128 R80, desc[UR6][R26.64+0x800] ;  /* 0x000800061a507981 */ /* 0x000f68000c1e1d00 */
[----:B------:R0:W5:Y:S01]  /*0680*/  LDG.E.128 R76, desc[UR6][R26.64+0xa00] ;  /* 0x000a00061a4c7981 */ /* 0x000162000c1e1d00 */
[----:B------:R-:W-:-:S02]  /*0690*/  @!P0 CS2R R16, SRZ ;  /* 0x0000000000108805 */ /* 0x000fc4000001ff00 */
[----:B------:R-:W-:Y:S02]  /*06a0*/  @!P0 CS2R R12, SRZ ;  /* 0x00000000000c8805 */ /* 0x000fe4000001ff00 */
[----:B------:R-:W-:Y:S02]  /*06b0*/  @!P0 CS2R R14, SRZ ;  /* 0x00000000000e8805 */ /* 0x000fe4000001ff00 */
[----:B------:R-:W-:Y:S02]  /*06c0*/  @!P0 CS2R R4, SRZ ;  /* 0x0000000000048805 */ /* 0x000fe4000001ff00 */
[----:B------:R-:W-:Y:S02]  /*06d0*/  @!P0 CS2R R8, SRZ ;  /* 0x0000000000088805 */ /* 0x000fe4000001ff00 */
[----:B------:R-:W-:Y:S02]  /*06e0*/  @!P0 CS2R R18, SRZ ;  /* 0x0000000000128805 */ /* 0x000fe4000001ff00 */
[----:B------:R-:W-:Y:S01]  /*06f0*/  @!P0 CS2R R10, SRZ ;  /* 0x00000000000a8805 */ /* 0x000fe2000001ff00 */
[----:B------:R-:W-:Y:S01]  /*0700*/  HADD2.F32 R158, -RZ, R13.H0_H0 ;  /* 0x2000000dff9e7230 */ /* 0x000fe20000004100 */
[----:B------:R-:W-:Y:S01]  /*0710*/  @!P0 CS2R R6, SRZ ;  /* 0x0000000000068805 */ /* 0x000fe2000001ff00 */
[----:B0-----:R-:W-:Y:S01]  /*0720*/  HADD2.F32 R27, -RZ, R20.H0_H0 ;  /* 0x20000014ff1b7230 */ /* 0x001fe20000004100 */
[----:B------:R-:W-:Y:S01]  /*0730*/  UIADD3 UR40, UR5, -0x695add53, URZ ;  /* 0x96a522ad05287890 */ /* 0x000fe2000fffe03f */
[--C-:B------:R-:W-:Y:S01]  /*0740*/  HADD2.F32 R26, -RZ, R21.reuse.H0_H0 ;  /* 0x20000015ff1a7230 */ /* 0x100fe20000004100 */
[----:B------:R-:W-:Y:S01]  /*0750*/  @!P0 CS2R R142, SRZ ;  /* 0x00000000008e8805 */ /* 0x000fe2000001ff00 */
[----:B------:R-:W-:Y:S01]  /*0760*/  HADD2.F32 R20, -RZ, R21.H1_H1 ;  /* 0x30000015ff147230 */ /* 0x000fe20000004100 */
[----:B------:R-:W-:Y:S01]  /*0770*/  STL [R1+0x28], R27 ;  /* 0x0000281b01007387 */ /* 0x000fe20000100800 */
[----:B------:R-:W-:Y:S01]  /*0780*/  HADD2.F32 R21, -RZ, R22.H1_H1 ;  /* 0x30000016ff157230 */ /* 0x000fe20000004100 */
[----:B------:R-:W-:Y:S01]  /*0790*/  @!P0 CS2R R140, SRZ ;  /* 0x00000000008c8805 */ /* 0x000fe2000001ff00 */
[----:B------:R-:W-:Y:S01]  /*07a0*/  HADD2.F32 R157, -RZ, R13.H1_H1 ;  /* 0x3000000dff9d7230 */ /* 0x000fe20000004100 */
[----:B------:R0:W-:Y:S01]  /*07b0*/  STL [R1+0x24], R0 ;  /* 0x0000240001007387 */ /* 0x0001e20000100800 */
[--C-:B------:R-:W-:Y:S01]  /*07c0*/  HADD2.F32 R156, -RZ, R14.reuse.H0_H0 ;  /* 0x2000000eff9c7230 */ /* 0x100fe20000004100 */
[----:B------:R-:W-:Y:S01]  /*07d0*/  UIADD3 UR39, UR4, -0x700cb87f, URZ ;  /* 0x8ff3478104277890 */ /* 0x000fe2000fffe03f */
[----:B------:R-:W-:Y:S01]  /*07e0*/  HADD2.F32 R155, -RZ, R14.H1_H1 ;  /* 0x3000000eff9b7230 */ /* 0x000fe20000004100 */
[----:B------:R-:W-:Y:S01]  /*07f0*/  STL [R1+0x20], R26 ;  /* 0x0000201a01007387 */ /* 0x000fe20000100800 */
[--C-:B------:R-:W-:Y:S01]  /*0800*/  HADD2.F32 R154, -RZ, R15.reuse.H0_H0 ;  /* 0x2000000fff9a7230 */ /* 0x100fe20000004100 */
[----:B------:R-:W-:Y:S01]  /*0810*/  ULDC.64 UR8, c[0x0][0x228] ;  /* 0x00008a0000087ab9 */ /* 0x000fe20000000a00 */
[----:B------:R-:W-:Y:S01]  /*0820*/  HADD2.F32 R153, -RZ, R15.H1_H1 ;  /* 0x3000000fff997230 */ /* 0x000fe20000004100 */
[----:B------:R1:W-:Y:S01]  /*0830*/  STL [R1+0x1c], R20 ;  /* 0x00001c1401007387 */ /* 0x0003e20000100800 */
[----:B------:R-:W-:Y:S01]  /*0840*/  HADD2.F32 R15, -RZ, R4.H1_H1 ;  /* 0x30000004ff0f7230 */ /* 0x000fe20000004100 */
[----:B------:R-:W-:Y:S01]  /*0850*/  ISETP.NE.U32.AND P0, PT, RZ, UR8, PT ;  /* 0x00000008ff007c0c */ /* 0x000fe2000bf05070 */
[----:B0-----:R-:W-:Y:S01]  /*0860*/  HADD2.F32 R0, -RZ, R22.H0_H0 ;  /* 0x20000016ff007230 */ /* 0x001fe20000004100 */
[----:B------:R-:W-:Y:S01]  /*0870*/  BSSY B0, `(.L_x_26973) ;  /* 0x0002419000007945 */ /* 0x000fe20003800000 */
[--C-:B------:R-:W-:Y:S01]  /*0880*/  HADD2.F32 R14, -RZ, R5.reuse.H0_H0 ;  /* 0x20000005ff0e7230 */ /* 0x100fe20000004100 */
[----:B------:R-:W-:Y:S01]  /*0890*/  LOP3.LUT R124, R124, 0x3, RZ, 0xc0, !PT ;  /* 0x000000037c7c7812 */ /* 0x000fe200078ec0ff */
[----:B------:R-:W-:Y:S01]  /*08a0*/  HADD2.F32 R13, -RZ, R5.H1_H1 ;  /* 0x30000005ff0d7230 */ /* 0x000fe20000004100 */
[----:B------:R0:W-:Y:S01]  /*08b0*/  STL [R1+0x18], R0 ;  /* 0x0000180001007387 */ /* 0x0001e20000100800 */
[----:B------:R-:W-:Y:S01]  /*08c0*/  IMAD.HI.U32 R5, R29, -0x2daee0ad, RZ ;  /* 0xd2511f531d057827 */ /* 0x000fe200078e00ff */
[----:B------:R-:W-:Y:S01]  /*08d0*/  ULDC.U8 UR8, c[0x0][0x2a0] ;  /* 0x0000a80000087ab9 */ /* 0x000fe20000000000 */
[----:B------:R-:W-:Y:S01]  /*08e0*/  ISETP.NE.AND.EX P0, PT, RZ, UR9, PT, P0 ;  /* 0x00000009ff007c0c */ /* 0x000fe2000bf05300 */
[----:B------:R2:W-:Y:S01]  /*08f0*/  STL [R1+0x14], R21 ;  /* 0x0000141501007387 */ /* 0x0005e20000100800 */
[--C-:B-1----:R-:W-:Y:S01]  /*0900*/  HADD2.F32 R20, -RZ, R23.reuse.H0_H0 ;  /* 0x20000017ff147230 */ /* 0x102fe20000004100 */
[----:B------:R-:W-:Y:S01]  /*0910*/  UISETP.NE.AND UP0, UPT, UR8, URZ, UPT ;  /* 0x0000003f0800728c */ /* 0x000fe2000bf05270 */
[--C-:B------:R-:W-:Y:S01]  /*0920*/  HADD2.F32 R139, -RZ, R8.reuse.H0_H0 ;  /* 0x20000008ff8b7230 */ /* 0x100fe20000004100 */
[----:B------:R-:W-:Y:S01]  /*0930*/  ULDC UR21, c[0x0][0x218] ;  /* 0x0000860000157ab9 */ /* 0x000fe20000000800 */
[----:B------:R-:W-:Y:S01]  /*0940*/  HADD2.F32 R134, -RZ, R8.H1_H1 ;  /* 0x30000008ff867230 */ /* 0x000fe20000004100 */
[----:B------:R1:W-:Y:S01]  /*0950*/  STL [R1+0x10], R20 ;  /* 0x0000101401007387 */ /* 0x0003e20000100800 */
[----:B0-----:R-:W-:Y:S01]  /*0960*/  HADD2.F32 R0, -RZ, R23.H1_H1 ;  /* 0x30000017ff007230 */ /* 0x001fe20000004100 */
[----:B------:R-:W-:Y:S01]  /*0970*/  ULDC UR22, c[0x0][0x2d8] ;  /* 0x0000b60000167ab9 */ /* 0x000fe20000000800 */
[--C-:B------:R-:W-:Y:S01]  /*0980*/  HADD2.F32 R162, -RZ, R19.reuse.H0_H0 ;  /* 0x20000013ffa27230 */ /* 0x100fe20000004100 */
[----:B------:R-:W-:Y:S01]  /*0990*/  ULDC.64 UR8, c[0x0][0x228] ;  /* 0x00008a0000087ab9 */ /* 0x000fe20000000a00 */
[----:B------:R-:W-:Y:S01]  /*09a0*/  HADD2.F32 R161, -RZ, R19.H1_H1 ;  /* 0x30000013ffa17230 */ /* 0x000fe20000004100 */
[----:B------:R0:W-:Y:S01]  /*09b0*/  STL [R1+0xc], R0 ;  /* 0x00000c0001007387 */ /* 0x0001e20000100800 */
[----:B------:R-:W-:Y:S01]  /*09c0*/  IMAD R8, R30, -0x326172a9, RZ ;  /* 0xcd9e8d571e087824 */ /* 0x000fe200078e02ff */
[----:B------:R-:W-:Y:S01]  /*09d0*/  ULDC.64 UR10, c[0x0][0x230] ;  /* 0x00008c00000a7ab9 */ /* 0x000fe20000000a00 */
[----:B--2---:R-:W-:Y:S01]  /*09e0*/  IMAD.HI.U32 R21, R25, -0x326172a9, RZ ;  /* 0xcd9e8d5719157827 */ /* 0x004fe200078e00ff */
[----:B------:R-:W-:Y:S01]  /*09f0*/  ULDC.64 UR12, c[0x0][0x238] ;  /* 0x00008e00000c7ab9 */ /* 0x000fe20000000a00 */
[----:B------:R-:W-:Y:S01]  /*0a00*/  ULDC.64 UR14, c[0x0][0x240] ;  /* 0x00009000000e7ab9 */ /* 0x000fe20000000a00 */
[----:B------:R-:W-:Y:S01]  /*0a10*/  ULDC.64 UR16, c[0x0][0x248] ;  /* 0x0000920000107ab9 */ /* 0x000fe20000000a00 */
[--C-:B-1----:R-:W-:Y:S01]  /*0a20*/  HADD2.F32 R20, -RZ, R16.reuse.H0_H0 ;  /* 0x20000010ff147230 */ /* 0x102fe20000004100 */
[----:B------:R-:W-:Y:S01]  /*0a30*/  LOP3.LUT R8, R21, UR39, R8, 0x96, !PT ;  /* 0x0000002715087c12 */ /* 0x000fe2000f8e9608 */
[----:B------:R-:W-:Y:S01]  /*0a40*/  HADD2.F32 R16, -RZ, R16.H1_H1 ;  /* 0x30000010ff107230 */ /* 0x000fe20000004100 */
[----:B------:R-:W-:Y:S01]  /*0a50*/  ULDC.64 UR18, c[0x0][0x2b8] ;  /* 0x0000ae0000127ab9 */ /* 0x000fe20000000a00 */
[----:B0-----:R-:W-:Y:S01]  /*0a60*/  HADD2.F32 R0, -RZ, R17.H0_H0 ;  /* 0x20000011ff007230 */ /* 0x001fe20000004100 */
[----:B------:R-:W-:Y:S01]  /*0a70*/  STL [R1+0x8], R20 ;  /* 0x0000081401007387 */ /* 0x000fe20000100800 */
[----:B------:R-:W-:-:S02]  /*0a80*/  HADD2.F32 R133, -RZ, R9.H0_H0 ;  /* 0x20000009ff857230 */ /* 0x000fc40000004100 */
[----:B------:R-:W-:Y:S01]  /*0a90*/  HADD2.F32 R132, -RZ, R9.H1_H1 ;  /* 0x30000009ff847230 */ /* 0x000fe20000004100 */
[----:B------:R0:W-:Y:S01]  /*0aa0*/  STL [R1+0x4], R16 ;  /* 0x0000041001007387 */ /* 0x0001e20000100800 */
[--C-:B------:R-:W-:Y:S02]  /*0ab0*/  HADD2.F32 R104, -RZ, R10.reuse.H0_H0 ;  /* 0x2000000aff687230 */ /* 0x100fe40000004100 */
[----:B------:R-:W-:Y:S01]  /*0ac0*/  HADD2.F32 R19, -RZ, R10.H1_H1 ;  /* 0x3000000aff137230 */ /* 0x000fe20000004100 */
[----:B------:R1:W-:Y:S01]  /*0ad0*/  STL [R1], R0 ;  /* 0x0000000001007387 */ /* 0x0003e20000100800 */
[----:B------:R-:W-:Y:S02]  /*0ae0*/  HADD2.F32 R165, -RZ, R17.H1_H1 ;  /* 0x30000011ffa57230 */ /* 0x000fe40000004100 */
[--C-:B------:R-:W-:Y:S02]  /*0af0*/  HADD2.F32 R164, -RZ, R18.reuse.H0_H0 ;  /* 0x20000012ffa47230 */ /* 0x100fe40000004100 */
[----:B------:R-:W-:-:S02]  /*0b00*/  HADD2.F32 R163, -RZ, R18.H1_H1 ;  /* 0x30000012ffa37230 */ /* 0x000fc40000004100 */
[----:B0-----:R-:W-:Y:S02]  /*0b10*/  HADD2.F32 R16, -RZ, R4.H0_H0 ;  /* 0x20000004ff107230 */ /* 0x001fe40000004100 */
[----:B------:R-:W-:Y:S02]  /*0b20*/  IMAD R4, R32, -0x2daee0ad, RZ ;  /* 0xd2511f5320047824 */ /* 0x000fe400078e02ff */
[--C-:B------:R-:W-:Y:S02]  /*0b30*/  HADD2.F32 R10, -RZ, R7.reuse.H0_H0 ;  /* 0x20000007ff0a7230 */ /* 0x100fe40000004100 */
[----:B------:R-:W-:Y:S01]  /*0b40*/  HADD2.F32 R9, -RZ, R7.H1_H1 ;  /* 0x30000007ff097230 */ /* 0x000fe20000004100 */
[----:B------:R-:W-:Y:S01]  /*0b50*/  LOP3.LUT R7, R5, UR40, R4, 0x96, !PT ;  /* 0x0000002805077c12 */ /* 0x000fe2000f8e9604 */
[--C-:B------:R-:W-:Y:S02]  /*0b60*/  HADD2.F32 R160, -RZ, R12.reuse.H0_H0 ;  /* 0x2000000cffa07230 */ /* 0x100fe40000004100 */
[----:B------:R-:W-:-:S02]  /*0b70*/  HADD2.F32 R159, -RZ, R12.H1_H1 ;  /* 0x3000000cff9f7230 */ /* 0x000fc40000004100 */
[--C-:B------:R-:W-:Y:S02]  /*0b80*/  HADD2.F32 R18, -RZ, R11.reuse.H0_H0 ;  /* 0x2000000bff127230 */ /* 0x100fe40000004100 */
[----:B------:R-:W-:Y:S02]  /*0b90*/  HADD2.F32 R17, -RZ, R11.H1_H1 ;  /* 0x3000000bff117230 */ /* 0x000fe40000004100 */
[----:B------:R-:W-:Y:S02]  /*0ba0*/  HADD2.F32 R144, -RZ, R143.H0_H0 ;  /* 0x2000008fff907230 */ /* 0x000fe40000004100 */
[--C-:B------:R-:W-:Y:S02]  /*0bb0*/  HADD2.F32 R12, -RZ, R6.reuse.H0_H0 ;  /* 0x20000006ff0c7230 */ /* 0x100fe40000004100 */
[----:B------:R-:W-:Y:S01]  /*0bc0*/  HADD2.F32 R11, -RZ, R6.H1_H1 ;  /* 0x30000006ff0b7230 */ /* 0x000fe20000004100 */
[----:B------:R-:W-:Y:S01]  /*0bd0*/  MOV R6, R24 ;  /* 0x0000001800067202 */ /* 0x000fe20000000f00 */
[----:B------:R-:W-:-:S02]  /*0be0*/  IMAD.MOV.U32 R5, RZ, RZ, R2 ;  /* 0x000000ffff057224 */ /* 0x000fc400078e0002 */
[--C-:B------:R-:W-:Y:S02]  /*0bf0*/  HADD2.F32 R152, -RZ, R140.reuse.H0_H0 ;  /* 0x2000008cff987230 */ /* 0x100fe40000004100 */
[----:B------:R-:W-:Y:S02]  /*0c00*/  HADD2.F32 R151, -RZ, R140.H1_H1 ;  /* 0x3000008cff977230 */ /* 0x000fe40000004100 */
[--C-:B------:R-:W-:Y:S02]  /*0c10*/  HADD2.F32 R150, -RZ, R141.reuse.H0_H0 ;  /* 0x2000008dff967230 */ /* 0x100fe40000004100 */
[----:B------:R-:W-:Y:S02]  /*0c20*/  HADD2.F32 R149, -RZ, R141.H1_H1 ;  /* 0x3000008dff957230 */ /* 0x000fe40000004100 */
[--C-:B------:R-:W-:Y:S02]  /*0c30*/  HADD2.F32 R148, -RZ, R142.reuse.H0_H0 ;  /* 0x2000008eff947230 */ /* 0x100fe40000004100 */
[----:B------:R-:W-:-:S02]  /*0c40*/  HADD2.F32 R145, -RZ, R142.H1_H1 ;  /* 0x3000008eff917230 */ /* 0x000fc40000004100 */
[----:B------:R-:W-:Y:S02]  /*0c50*/  HADD2.F32 R143, -RZ, R143.H1_H1 ;  /* 0x3000008fff8f7230 */ /* 0x000fe40000004100 */
[----:B------:R-:W-:Y:S02]  /*0c60*/  IMAD R4, R25, -0x326172a9, RZ ;  /* 0xcd9e8d5719047824 */ /* 0x000fe400078e02ff */
[----:B------:R-:W-:Y:S02]  /*0c70*/  IMAD R2, R29, -0x2daee0ad, RZ ;  /* 0xd2511f531d027824 */ /* 0x000fe400078e02ff */
[----:B-1----:R-:W-:-:S07]  /*0c80*/  IMAD.MOV.U32 R0, RZ, RZ, RZ ;  /* 0x000000ffff007224 */ /* 0x002fce00078e00ff */
.L_x_27749:
[----:B------:R-:W0:Y:S01]  /*0c90*/  S2R R138, SR_TID.X ;  /* 0x00000000008a7919 */ /* 0x000e220000002100 */
[----:B-1----:R-:W1:Y:S01]  /*0ca0*/  @P0 LDC.64 R20, c[0x0][0x228] ;  /* 0x00008a00ff140b82 */ /* 0x002e620000000a00 */
        /* <DEDUP_REMOVED lines=29> */
.L_x_26975:
[----:B------:R-:W-:-:S07]  /*0e80*/  IMAD.MOV.U32 R32, RZ, RZ, R4 ;  /* 0x000000ffff207224 */ /* 0x000fce00078e0004 */
.L_x_26976:
[----:B------:R-:W-:Y:S05]  /*0e90*/  BSYNC B1 ;  /* 0x0000000000017941 */ /* 0x000fea0003800000 */
.L_x_26974:
        /* <DEDUP_REMOVED lines=16> */
.L_x_26980:
[----:B------:R-:W-:Y:S05]  /*0fa0*/  BSYNC B2 ;  /* 0x0000000000027941 */ /* 0x000fea0003800000 */
.L_x_26979:
        /* <DEDUP_REMOVED lines=44> */
.L_x_26978:
[----:B------:R-:W-:Y:S05]  /*1270*/  BSYNC B1 ;  /* 0x0000000000017941 */ /* 0x000fea0003800000 */
.L_x_26977:
[----:B------:R-:W0:Y:S01]  /*1280*/  LDC R118, c[0x0][0x294] ;  /* 0x0000a500ff767b82 */ /* 0x000e220000000800 */
[----:B------:R-:W-:Y:S01]  /*1290*/  HFMA2.MMA R120, -RZ, RZ, 0.1171875, 0 ;  /* 0x2f800000ff787435 */ /* 0x000fe200000001ff */
[----:B------:R-:W-:Y:S01]  /*12a0*/  I2FP.F32.U32 R25, R32 ;  /* 0x0000002000197245 */ /* 0x000fe20000201000 */
[----:B-----5:R-:W-:Y:S01]  /*12b0*/  HADD2.F32 R24, -RZ, R20.H0_H0 ;  /* 0x20000014ff187230 */ /* 0x020fe20000004100 */
[----:B------:R-:W-:Y:S02]  /*12c0*/  ISETP.NE.U32.AND P2, PT, RZ, UR8, PT ;  /* 0x00000008ff007c0c */ /* 0x000fe4000bf45070 */
[----:B------:R-:W-:Y:S02]  /*12d0*/  LOP3.LUT R107, R107, 0xffffffdf, RZ, 0xc0, !PT ;  /* 0xffffffdf6b6b7812 */ /* 0x000fe400078ec0ff */
[----:B------:R-:W1:Y:S01]  /*12e0*/  LDC R119, c[0x0][0x298] ;  /* 0x0000a600ff777b82 */ /* 0x000e620000000800 */
[----:B------:R-:W-:Y:S02]  /*12f0*/  ISETP.NE.AND.EX P2, PT, RZ, UR9, PT, P2 ;  /* 0x00000009ff007c0c */ /* 0x000fe4000bf45320 */
        /* <DEDUP_REMOVED lines=11> */
.L_x_26981:
        /* <DEDUP_REMOVED lines=12> */
.L_x_26984:
[----:B------:R-:W-:-:S07]  /*1470*/  IMAD.MOV.U32 R32, RZ, RZ, R4 ;  /* 0x000000ffff207224 */ /* 0x000fce00078e0004 */
.L_x_26985:
[----:B------:R-:W-:Y:S05]  /*1480*/  BSYNC B1 ;  /* 0x0000000000017941 */ /* 0x000fea0003800000 */
.L_x_26983:
        /* <DEDUP_REMOVED lines=16> */
.L_x_26989:
[----:B------:R-:W-:Y:S05]  /*1590*/  BSYNC B2 ;  /* 0x0000000000027941 */ /* 0x000fea0003800000 */
.L_x_26988:
        /* <DEDUP_REMOVED lines=44> */
.L_x_26987:
[----:B------:R-:W-:Y:S05]  /*1860*/  BSYNC B1 ;  /* 0x0000000000017941 */ /* 0x000fea0003800000 */
.L_x_26986:
        /* <DEDUP_REMOVED lines=9> */
.L_x_26982:
        /* <DEDUP_REMOVED lines=12> */
.L_x_26991:
[----:B------:R-:W-:-:S07]  /*19c0*/  IMAD.MOV.U32 R32, RZ, RZ, R4 ;  /* 0x000000ffff207224 */ /* 0x000fce00078e0004 */
.L_x_26992:
[----:B------:R-:W-:Y:S05]  /*19d0*/  BSYNC B1 ;  /* 0x0000000000017941 */ /* 0x000fea0003800000 */
.L_x_26990:
        /* <DEDUP_REMOVED lines=16> */
.L_x_26996:
[----:B------:R-:W-:Y:S05]  /*1ae0*/  BSYNC B2 ;  /* 0x0000000000027941 */ /* 0x000fea0003800000 */
.L_x_26995:
        /* <DEDUP_REMOVED lines=44> */
.L_x_26994:
[----:B------:R-:W-:Y:S05]  /*1db0*/  BSYNC B1 ;  /* 0x0000000000017941 */ /* 0x000fea0003800000 */
.L_x_26993:
        /* <DEDUP_REMOVED lines=14> */
.L_x_26997:
        /* <DEDUP_REMOVED lines=12> */
.L_x_27000:
[----:B------:R-:W-:-:S07]  /*1f60*/  MOV R20, R4 ;  /* 0x0000000400147202 */ /* 0x000fce0000000f00 */
.L_x_27001:
[----:B------:R-:W-:Y:S05]  /*1f70*/  BSYNC B1 ;  /* 0x0000000000017941 */ /* 0x000fea0003800000 */
.L_x_26999:
        /* <DEDUP_REMOVED lines=16> */
.L_x_27005:
[----:B------:R-:W-:Y:S05]  /*2080*/  BSYNC B2 ;  /* 0x0000000000027941 */ /* 0x000fea0003800000 */
.L_x_27004:
        /* <DEDUP_REMOVED lines=44> */
.L_x_27003:
[----:B------:R-:W-:Y:S05]  /*2350*/  BSYNC B1 ;  /* 0x0000000000017941 */ /* 0x000fea0003800000 */
.L_x_27002:
        /* <DEDUP_REMOVED lines=9> */
.L_x_26998:
        /* <DEDUP_REMOVED lines=12> */
.L_x_27007:
[----:B------:R-:W-:-:S07]  /*24b0*/  MOV R20, R4 ;  /* 0x0000000400147202 */ /* 0x000fce0000000f00 */
.L_x_27008:
[----:B------:R-:W-:Y:S05]  /*24c0*/  BSYNC B1 ;  /* 0x0000000000017941 */ /* 0x000fea0003800000 */
.L_x_27006:
        /* <DEDUP_REMOVED lines=16> */
.L_x_27012:
[----:B------:R-:W-:Y:S05]  /*25d0*/  BSYNC B2 ;  /* 0x0000000000027941 */ /* 0x000fea0003800000 */
.L_x_27011:
        /* <DEDUP_REMOVED lines=44> */
.L_x_27010:
[----:B------:R-:W-:Y:S05]  /*28a0*/  BSYNC B1 ;  /* 0x0000000000017941 */ /* 0x000fea0003800000 */
.L_x_27009:
        /* <DEDUP_REMOVED lines=14> */
.L_x_27013:
        /* <DEDUP_REMOVED lines=12> */
.L_x_27016:
[----:B------:R-:W-:-:S07]  /*2a50*/  IMAD.MOV.U32 R20, RZ, RZ, R4 ;  /* 0x000000ffff147224 */ /* 0x000fce00078e0004 */
.L_x_27017:
[----:B------:R-:W-:Y:S05]  /*2a60*/  BSYNC B1 ;  /* 0x0000000000017941 */ /* 0x000fea0003800000 */
.L_x_27015:
        /* <DEDUP_REMOVED lines=16> */
.L_x_27021:
[----:B------:R-:W-:Y:S05]  /*2b70*/  BSYNC B2 ;  /* 0x0000000000027941 */ /* 0x000fea0003800000 */
.L_x_27020:
        /* <DEDUP_REMOVED lines=44> */
.L_x_27019:
[----:B------:R-:W-:Y:S05]  /*2e40*/  BSYNC B1 ;  /* 0x0000000000017941 */ /* 0x000fea0003800000 */
.L_x_27018:
        /* <DEDUP_REMOVED lines=9> */
.L_x_27014:
        /* <DEDUP_REMOVED lines=12> */
.L_x_27023:
[----:B------:R-:W-:-:S07]  /*2fa0*/  IMAD.MOV.U32 R20, RZ, RZ, R4 ;  /* 0x000000ffff147224 */ /* 0x000fce00078e0004 */
.L_x_27024:
[----:B------:R-:W-:Y:S05]  /*2fb0*/  BSYNC B1 ;  /* 0x0000000000017941 */ /* 0x000fea0003800000 */
.L_x_27022:
        /* <DEDUP_REMOVED lines=16> */
.L_x_27028:
[----:B------:R-:W-:Y:S05]  /*30c0*/  BSYNC B2 ;  /* 0x0000000000027941 */ /* 0x000fea0003800000 */
.L_x_27027:
        /* <DEDUP_REMOVED lines=44> */
.L_x_27026:
[----:B------:R-:W-:Y:S05]  /*3390*/  BSYNC B1 ;  /* 0x0000000000017941 */ /* 0x000fea0003800000 */
.L_x_27025:
        /* <DEDUP_REMOVED lines=14> */
.L_x_27029:
        /* <DEDUP_REMOVED lines=12> */
.L_x_27032:
[----:B------:R-:W-:-:S07]  /*3540*/  IMAD.MOV.U32 R30, RZ, RZ, R4 ;  /* 0x000000ffff1e7224 */ /* 0x000fce00078e0004 */
.L_x_27033:
[----:B------:R-:W-:Y:S05]  /*3550*/  BSYNC B1 ;  /* 0x0000000000017941 */ /* 0x000fea0003800000 */
.L_x_27031:
        /* <DEDUP_REMOVED lines=16> */
.L_x_27037:
[----:B------:R-:W-:Y:S05]  /*3660*/  BSYNC B2 ;  /* 0x0000000000027941 */ /* 0x000fea0003800000 */
.L_x_27036:
        /* <DEDUP_REMOVED lines=44> */
.L_x_27035:
[----:B------:R-:W-:Y:S05]  /*3930*/  BSYNC B1 ;  /* 0x0000000000017941 */ /* 0x000fea0003800000 */
.L_x_27034:
        /* <DEDUP_REMOVED lines=9> */
.L_x_27030:
        /* <DEDUP_REMOVED lines=12> */
.L_x_27039:
[----:B------:R-:W-:-:S07]  /*3a90*/  IMAD.MOV.U32 R30, RZ, RZ, R4 ;  /* 0x000000ffff1e7224 */ /* 0x000fce00078e0004 */
.L_x_27040:
[----:B------:R-:W-:Y:S05]  /*3aa0*/  BSYNC B1 ;  /* 0x0000000000017941 */ /* 0x000fea0003800000 */
.L_x_27038:
        /* <DEDUP_REMOVED lines=16> */
.L_x_27044:
[----:B------:R-:W-:Y:S05]  /*3bb0*/  BSYNC B2 ;  /* 0x0000000000027941 */ /* 0x000fea0003800000 */
.L_x_27043:
        /* <DEDUP_REMOVED lines=44> */
.L_x_27042:
[----:B------:R-:W-:Y:S05]  /*3e80*/  BSYNC B1 ;  /* 0x0000000000017941 */ /* 0x000fea0003800000 */
.L_x_27041:
        /* <DEDUP_REMOVED lines=14> */
.L_x_27045:
        /* <DEDUP_REMOVED lines=12> */
.L_x_27048:
[----:B------:R-:W-:-:S07]  /*4030*/  MOV R30, R4 ;  /* 0x00000004001e7202 */ /* 0x000fce0000000f00 */
.L_x_27049:
[----:B------:R-:W-:Y:S05]  /*4040*/  BSYNC B1 ;  /* 0x0000000000017941 */ /* 0x000fea0003800000 */
.L_x_27047:
        /* <DEDUP_REMOVED lines=16> */
.L_x_27053:
[----:B------:R-:W-:Y:S05]  /*4150*/  BSYNC B2 ;  /* 0x0000000000027941 */ /* 0x000fea0003800000 */
.L_x_27052:
        /* <DEDUP_REMOVED lines=44> */
.L_x_27051:
[----:B------:R-:W-:Y:S05]  /*4420*/  BSYNC B1 ;  /* 0x0000000000017941 */ /* 0x000fea0003800000 */
.L_x_27050:
        /* <DEDUP_REMOVED lines=9> */
.L_x_27046:
        /* <DEDUP_REMOVED lines=12> */
.L_x_27055:
[----:B------:R-:W-:-:S07]  /*4580*/  MOV R30, R4 ;  /* 0x00000004001e7202 */ /* 0x000fce0000000f00 */
.L_x_27056:
[----:B------:R-:W-:Y:S05]  /*4590*/  BSYNC B1 ;  /* 0x0000000000017941 */ /* 0x000fea0003800000 */
.L_x_27054:
        /* <DEDUP_REMOVED lines=16> */
.L_x_27060:
[----:B------:R-:W-:Y:S05]  /*46a0*/  BSYNC B2 ;  /* 0x0000000000027941 */ /* 0x000fea0003800000 */
.L_x_27059:
        /* <DEDUP_REMOVED lines=44> */
.L_x_27058:
[----:B------:R-:W-:Y:S05]  /*4970*/  BSYNC B1 ;  /* 0x0000000000017941 */ /* 0x000fea0003800000 */
.L_x_27057:
        /* <DEDUP_REMOVED lines=12> */
.L_x_27061:
        /* <DEDUP_REMOVED lines=12> */
.L_x_27064:
[----:B------:R-:W-:-:S07]  /*4b00*/  IMAD.MOV.U32 R22, RZ, RZ, R4 ;  /* 0x000000ffff167224 */ /* 0x000fce00078e0004 */
.L_x_27065:
[----:B------:R-:W-:Y:S05]  /*4b10*/  BSYNC B1 ;  /* 0x0000000000017941 */ /* 0x000fea0003800000 */
.L_x_27063:
        /* <DEDUP_REMOVED lines=16> */
.L_x_27069:
[----:B------:R-:W-:Y:S05]  /*4c20*/  BSYNC B2 ;  /* 0x0000000000027941 */ /* 0x000fea0003800000 */
.L_x_27068:
        /* <DEDUP_REMOVED lines=44> */
.L_x_27067:
[----:B------:R-:W-:Y:S05]  /*4ef0*/  BSYNC B1 ;  /* 0x0000000000017941 */ /* 0x000fea0003800000 */
.L_x_27066:
        /* <DEDUP_REMOVED lines=9> */
.L_x_27062:
        /* <DEDUP_REMOVED lines=12> */
.L_x_27071:
[----:B------:R-:W-:-:S07]  /*5050*/  IMAD.MOV.U32 R22, RZ, RZ, R4 ;  /* 0x000000ffff167224 */ /* 0x000fce00078e0004 */
.L_x_27072:
[----:B------:R-:W-:Y:S05]  /*5060*/  BSYNC B1 ;  /* 0x0000000000017941 */ /* 0x000fea0003800000 */
.L_x_27070:
        /* <DEDUP_REMOVED lines=16> */
.L_x_27076:
[----:B------:R-:W-:Y:S05]  /*5170*/  BSYNC B2 ;  /* 0x0000000000027941 */ /* 0x000fea0003800000 */
.L_x_27075:
        /* <DEDUP_REMOVED lines=44> */
.L_x_27074:
[----:B------:R-:W-:Y:S05]  /*5440*/  BSYNC B1 ;  /* 0x0000000000017941 */ /* 0x000fea0003800000 */
.L_x_27073:
        /* <DEDUP_REMOVED lines=12> */
.L_x_27077:
        /* <DEDUP_REMOVED lines=12> */
.L_x_27080:
[----:B------:R-:W-:-:S07]  /*55d0*/  IMAD.MOV.U32 R22, RZ, RZ, R4 ;  /* 0x000000ffff167224 */ /* 0x000fce00078e0004 */
.L_x_27081:
[----:B------:R-:W-:Y:S05]  /*55e0*/  BSYNC B1 ;  /* 0x0000000000017941 */ /* 0x000fea0003800000 */
.L_x_27079:
        /* <DEDUP_REMOVED lines=16> */
.L_x_27085:
[----:B------:R-:W-:Y:S05]  /*56f0*/  BSYNC B2 ;  /* 0x0000000000027941 */ /* 0x000fea0003800000 */
.L_x_27084:
        /* <DEDUP_REMOVED lines=44> */
.L_x_27083:
[----:B------:R-:W-:Y:S05]  /*59c0*/  BSYNC B1 ;  /* 0x0000000000017941 */ /* 0x000fea0003800000 */
.L_x_27082:
        /* <DEDUP_REMOVED lines=9> */
.L_x_27078:
        /* <DEDUP_REMOVED lines=12> */
.L_x_27087:
[----:B------:R-:W-:-:S07]  /*5b20*/  IMAD.MOV.U32 R22, RZ, RZ, R4 ;  /* 0x000000ffff167224 */ /* 0x000fce00078e0004 */
.L_x_27088:
[----:B------:R-:W-:Y:S05]  /*5b30*/  BSYNC B1 ;  /* 0x0000000000017941 */ /* 0x000fea0003800000 */
.L_x_27086:
        /* <DEDUP_REMOVED lines=16> */
.L_x_27092:
[----:B------:R-:W-:Y:S05]  /*5c40*/  BSYNC B2 ;  /* 0x0000000000027941 */ /* 0x000fea0003800000 */
.L_x_27091:
        /* <DEDUP_REMOVED lines=44> */
.L_x_27090:
[----:B------:R-:W-:Y:S05]  /*5f10*/  BSYNC B1 ;  /* 0x0000000000017941 */ /* 0x000fea0003800000 */
.L_x_27089:
        /* <DEDUP_REMOVED lines=12> */
.L_x_27093:
        /* <DEDUP_REMOVED lines=12> */
.L_x_27096:
[----:B------:R-:W-:-:S07]  /*60a0*/  MOV R28, R4 ;  /* 0x00000004001c7202 */ /* 0x000fce0000000f00 */
.L_x_27097:
[----:B------:R-:W-:Y:S05]  /*60b0*/  BSYNC B1 ;  /* 0x0000000000017941 */ /* 0x000fea0003800000 */
.L_x_27095:
        /* <DEDUP_REMOVED lines=18> */
.L_x_27101:
[----:B------:R-:W-:Y:S05]  /*61e0*/  BSYNC B2 ;  /* 0x0000000000027941 */ /* 0x000fea0003800000 */
.L_x_27100:
        /* <DEDUP_REMOVED lines=44> */
.L_x_27099:
[----:B------:R-:W-:Y:S05]  /*64b0*/  BSYNC B1 ;  /* 0x0000000000017941 */ /* 0x000fea0003800000 */
.L_x_27098:
        /* <DEDUP_REMOVED lines=9> */
.L_x_27094:
[----:B------:R-:W-:Y:S01]  /*6550*/  P2R R23, PR, RZ, 0x4 ;  /* 0x00000004ff177803 */ /* 0x000fe20000000000 */
[----:B------:R-:W-:Y:S01]  /*6560*/  IMAD.SHL.U32 R35, R115, 0x8, RZ ;  /* 0x0000000873237824 */ /* 0x000fe200078e00ff */
[----:B------:R-:W-:Y:S01]  /*6570*/  LOP3.LUT P2, RZ, R107, 0x4, RZ, 0xc0, !PT ;  /* 0x000000046bff7812 */ /* 0x000fe2000784c0ff */
[----:B------:R-:W0:Y:S01]  /*6580*/  @P1 LDC.64 R24, c[0x0][0x230] ;  /* 0x00008c00ff181b82 */ /* 0x000e220000000a00 */
[----:B------:R-:W-:Y:S02]  /*6590*/  SEL R21, RZ, 0x10000, P4 ;  /* 0x00010000ff157807 */ /* 0x000fe40002000000 */
[----:B------:R-:W-:Y:S02]  /*65a0*/  SEL R20, RZ, 0x100, P3 ;  /* 0x00000100ff147807 */ /* 0x000fe40001800000 */
[----:B------:R-:W-:Y:S02]  /*65b0*/  SEL R26, RZ, 0x1, P2 ;  /* 0x00000001ff1a7807 */ /* 0x000fe40001000000 */
[----:B------:R-:W-:-:S02]  /*65c0*/  SEL R22, RZ, 0x1000000, P5 ;  /* 0x01000000ff167807 */ /* 0x000fc40002800000 */
[C---:B------:R-:W-:Y:S01]  /*65d0*/  LOP3.LUT P4, RZ, R107.reuse, 0x10, RZ, 0xc0, !PT ;  /* 0x000000106bff7812 */ /* 0x040fe2000788c0ff */
[----:B------:R-:W-:Y:S01]  /*65e0*/  IMAD.WIDE.U32 R26, R26, 0x1000000, RZ ;  /* 0x010000001a1a7825 */ /* 0x000fe200078e00ff */
[C---:B------:R-:W-:Y:S02]  /*65f0*/  LOP3.LUT P3, RZ, R107.reuse, 0x8, RZ, 0xc0, !PT ;  /* 0x000000086bff7812 */ /* 0x040fe4000786c0ff */
[----:B------:R-:W-:Y:S02]  /*6600*/  LOP3.LUT P5, RZ, R107, 0x2, RZ, 0xc0, !PT ;  /* 0x000000026bff7812 */ /* 0x000fe400078ac0ff */
[----:B------:R-:W-:Y:S02]  /*6610*/  SEL R28, RZ, 0x1, P3 ;  /* 0x00000001ff1c7807 */ /* 0x000fe40001800000 */
[----:B------:R-:W-:Y:S02]  /*6620*/  LOP3.LUT R20, R20, R22, R21, 0xfe, !PT ;  /* 0x0000001614147212 */ /* 0x000fe400078efe15 */
[----:B------:R-:W-:Y:S01]  /*6630*/  SEL R30, RZ, 0x1, P4 ;  /* 0x00000001ff1e7807 */ /* 0x000fe20002000000 */
[----:B------:R-:W-:Y:S01]  /*6640*/  IMAD.WIDE.U32 R28, R28, 0x10000, RZ ;  /* 0x000100001c1c7825 */ /* 0x000fe200078e00ff */
[----:B------:R-:W-:-:S02]  /*6650*/  SEL R21, RZ, 0x1, P5 ;  /* 0x00000001ff157807 */ /* 0x000fc40002800000 */
[----:B------:R-:W-:Y:S01]  /*6660*/  LOP3.LUT P6, RZ, R107, 0x20, RZ, 0xc0, !PT ;  /* 0x000000206bff7812 */ /* 0x000fe200078cc0ff */
[----:B------:R-:W-:Y:S01]  /*6670*/  IMAD.WIDE.U32 R30, R30, 0x100, RZ ;  /* 0x000001001e1e7825 */ /* 0x000fe200078e00ff */
[----:B------:R-:W-:Y:S02]  /*6680*/  LOP3.LUT R27, R27, R20, R21, 0xfe, !PT ;  /* 0x000000141b1b7212 */ /* 0x000fe400078efe15 */
[----:B------:R-:W-:Y:S02]  /*6690*/  LEA R20, P3, R115, UR12, 0x5 ;  /* 0x0000000c73147c11 */ /* 0x000fe4000f8628ff */
[----:B------:R-:W-:Y:S02]  /*66a0*/  LOP3.LUT R26, R30, R26, R28, 0xfe, !PT ;  /* 0x0000001a1e1a7212 */ /* 0x000fe400078efe1c */
[----:B------:R-:W-:Y:S02]  /*66b0*/  LOP3.LUT R27, R31, R27, R29, 0xfe, !PT ;  /* 0x0000001b1f1b7212 */ /* 0x000fe400078efe1d */
[----:B------:R-:W-:-:S02]  /*66c0*/  LEA.HI.X R21, R115, UR13, RZ, 0x5, P3 ;  /* 0x0000000d73157c11 */ /* 0x000fc400098f2cff */
[----:B------:R-:W-:Y:S02]  /*66d0*/  SEL R31, RZ, 0x1, P6 ;  /* 0x00000001ff1f7807 */ /* 0x000fe40003000000 */
[----:B------:R-:W-:Y:S01]  /*66e0*/  SHF.R.U32.HI R36, RZ, 0x1d, R115 ;  /* 0x0000001dff247819 */ /* 0x000fe20000011673 */
[----:B------:R-:W-:Y:S01]  /*66f0*/  STG.E.128 desc[UR6][R20.64], R60 ;  /* 0x0000003c14007986 */ /* 0x000fe2000c101d06 */
[----:B------:R-:W-:Y:S02]  /*6700*/  IADD3 R28, P3, R35, UR14, RZ ;  /* 0x0000000e231c7c10 */ /* 0x000fe4000ff7e0ff */
[----:B------:R-:W-:Y:S01]  /*6710*/  ISETP.NE.AND P2, PT, R23, RZ, PT ;  /* 0x000000ff1700720c */ /* 0x000fe20003f45270 */
[----:B------:R1:W-:Y:S01]  /*6720*/  STG.E.128 desc[UR6][R20.64+0x10], R56 ;  /* 0x0000103814007986 */ /* 0x0003e2000c101d06 */
[----:B------:R-:W-:Y:S01]  /*6730*/  IADD3.X R29, R36, UR15, RZ, P3, !PT ;  /* 0x0000000f241d7c10 */ /* 0x000fe20009ffe4ff */
[----:B------:R-:W2:Y:S01]  /*6740*/  @P0 LDC.64 R22, c[0x0][0x228] ;  /* 0x00008a00ff160b82 */ /* 0x000ea20000000a00 */
[----:B------:R-:W-:-:S02]  /*6750*/  LOP3.LUT R26, R26, R31, RZ, 0xfc, !PT ;  /* 0x0000001f1a1a7212 */ /* 0x000fc400078efcff */
[----:B------:R-:W-:-:S03]  /*6760*/  IADD3 R116, R115, 0x20, RZ ;  /* 0x0000002073747810 */ /* 0x000fc60007ffe0ff */
[----:B------:R3:W-:Y:S02]  /*6770*/  STG.E.64 desc[UR6][R28.64], R26 ;  /* 0x0000001a1c007986 */ /* 0x0007e4000c101b06 */
[----:B0-----:R-:W-:-:S04]  /*6780*/  @P1 IMAD.WIDE.U32 R24, R116, 0x20, R24 ;  /* 0x0000002074181825 */ /* 0x001fc800078e0018 */
[----:B-1----:R-:W-:-:S04]  /*6790*/  IMAD.WIDE.U32 R20, R116, 0x10, R130 ;  /* 0x0000001074147825 */ /* 0x002fc800078e0082 */
[----:B--2---:R-:W-:Y:S01]  /*67a0*/  @P0 IMAD.WIDE.U32 R22, R116, 0x10, R22 ;  /* 0x0000001074160825 */ /* 0x004fe200078e0016 */
        /* <DEDUP_REMOVED lines=21> */
.L_x_27102:
[----:B------:R1:W5:Y:S04]  /*6900*/  @P0 LDG.E.128 R64, desc[UR6][R22.64] ;  /* 0x0000000616400981 */ /* 0x000368000c1e1d00 */
[----:B------:R1:W5:Y:S04]  /*6910*/  @P1 LDG.E.128 R72, desc[UR6][R24.64] ;  /* 0x0000000618481981 */ /* 0x000368000c1e1d00 */
[----:B------:R1:W5:Y:S04]  /*6920*/  @P1 LDG.E.128 R68, desc[UR6][R24.64+0x10] ;  /* 0x0000100618441981 */ /* 0x000368000c1e1d00 */
[----:B------:R-:W5:Y:S01]  /*6930*/  LDG.E.128 R20, desc[UR6][R20.64] ;  /* 0x0000000614147981 */ /* 0x000f62000c1e1d00 */
        /* <DEDUP_REMOVED lines=12> */
.L_x_27104:
[----:B------:R-:W-:-:S07]  /*6a00*/  MOV R32, R4 ;  /* 0x0000000400207202 */ /* 0x000fce0000000f00 */
.L_x_27105:
[----:B------:R-:W-:Y:S05]  /*6a10*/  BSYNC B1 ;  /* 0x0000000000017941 */ /* 0x000fea0003800000 */
.L_x_27103:
        /* <DEDUP_REMOVED lines=16> */
.L_x_27109:
[----:B------:R-:W-:Y:S05]  /*6b20*/  BSYNC B2 ;  /* 0x0000000000027941 */ /* 0x000fea0003800000 */
.L_x_27108:
        /* <DEDUP_REMOVED lines=44> */
.L_x_27107:
[----:B------:R-:W-:Y:S05]  /*6df0*/  BSYNC B1 ;  /* 0x0000000000017941 */ /* 0x000fea0003800000 */
.L_x_27106:
        /* <DEDUP_REMOVED lines=14> */
.L_x_27110:
        /* <DEDUP_REMOVED lines=12> */
.L_x_27113:
[----:B------:R-:W-:-:S07]  /*6fa0*/  IMAD.MOV.U32 R32, RZ, RZ, R4 ;  /* 0x000000ffff207224 */ /* 0x000fce00078e0004 */
.L_x_27114:
[----:B------:R-:W-:Y:S05]  /*6fb0*/  BSYNC B1 ;  /* 0x0000000000017941 */ /* 0x000fea0003800000 */
.L_x_27112:
        /* <DEDUP_REMOVED lines=16> */
.L_x_27118:
[----:B------:R-:W-:Y:S05]  /*70c0*/  BSYNC B2 ;  /* 0x0000000000027941 */ /* 0x000fea0003800000 */
.L_x_27117:
        /* <DEDUP_REMOVED lines=44> */
.L_x_27116:
[----:B------:R-:W-:Y:S05]  /*7390*/  BSYNC B1 ;  /* 0x0000000000017941 */ /* 0x000fea0003800000 */
.L_x_27115:
        /* <DEDUP_REMOVED lines=9> */
.L_x_27111:
        /* <DEDUP_REMOVED lines=12> */
.L_x_27120:
[----:B------:R-:W-:-:S07]  /*74f0*/  IMAD.MOV.U32 R32, RZ, RZ, R4 ;  /* 0x000000ffff207224 */ /* 0x000fce00078e0004 */
.L_x_27121:
[----:B------:R-:W-:Y:S05]  /*7500*/  BSYNC B1 ;  /* 0x0000000000017941 */ /* 0x000fea0003800000 */
.L_x_27119:
        /* <DEDUP_REMOVED lines=16> */
.L_x_27125:
[----:B------:R-:W-:Y:S05]  /*7610*/  BSYNC B2 ;  /* 0x0000000000027941 */ /* 0x000fea0003800000 */
.L_x_27124:
        /* <DEDUP_REMOVED lines=44> */
.L_x_27123:
[----:B------:R-:W-:Y:S05]  /*78e0*/  BSYNC B1 ;  /* 0x0000000000017941 */ /* 0x000fea0003800000 */
.L_x_27122:
        /* <DEDUP_REMOVED lines=14> */
.L_x_27126:
        /* <DEDUP_REMOVED lines=12> */
.L_x_27129:
[----:B------:R-:W-:-:S07]  /*7a90*/  IMAD.MOV.U32 R20, RZ, RZ, R4 ;  /* 0x000000ffff147224 */ /* 0x000fce00078e0004 */
.L_x_27130:
[----:B------:R-:W-:Y:S05]  /*7aa0*/  BSYNC B1 ;  /* 0x0000000000017941 */ /* 0x000fea0003800000 */
.L_x_27128:
        /* <DEDUP_REMOVED lines=16> */
.L_x_27134:
[----:B------:R-:W-:Y:S05]  /*7bb0*/  BSYNC B2 ;  /* 0x0000000000027941 */ /* 0x000fea0003800000 */
.L_x_27133:
        /* <DEDUP_REMOVED lines=44> */
.L_x_27132:
[----:B------:R-:W-:Y:S05]  /*7e80*/  BSYNC B1 ;  /* 0x0000000000017941 */ /* 0x000fea0003800000 */
.L_x_27131:
        /* <DEDUP_REMOVED lines=9> */
.L_x_27127:
        /* <DEDUP_REMOVED lines=12> */
.L_x_27136:
[----:B------:R-:W-:-:S07]  /*7fe0*/  IMAD.MOV.U32 R20, RZ, RZ, R4 ;  /* 0x000000ffff147224 */ /* 0x000fce00078e0004 */
.L_x_27137:
[----:B------:R-:W-:Y:S05]  /*7ff0*/  BSYNC B1 ;  /* 0x0000000000017941 */ /* 0x000fea0003800000 */
.L_x_27135:
        /* <DEDUP_REMOVED lines=16> */
.L_x_27141:
[----:B------:R-:W-:Y:S05]  /*8100*/  BSYNC B2 ;  /* 0x0000000000027941 */ /* 0x000fea0003800000 */
.L_x_27140:
        /* <DEDUP_REMOVED lines=44> */
.L_x_27139:
[----:B------:R-:W-:Y:S05]  /*83d0*/  BSYNC B1 ;  /* 0x0000000000017941 */ /* 0x000fea0003800000 */
.L_x_27138:
        /* <DEDUP_REMOVED lines=14> */
.L_x_27142:
        /* <DEDUP_REMOVED lines=12> */
.L_x_27145:
[----:B------:R-:W-:-:S07]  /*8580*/  MOV R20, R4 ;  /* 0x0000000400147202 */ /* 0x000fce0000000f00 */
.L_x_27146:
[----:B------:R-:W-:Y:S05]  /*8590*/  BSYNC B1 ;  /* 0x0000000000017941 */ /* 0x000fea0003800000 */
.L_x_27144:
        /* <DEDUP_REMOVED lines=16> */
.L_x_27150:
[----:B------:R-:W-:Y:S05]  /*86a0*/  BSYNC B2 ;  /* 0x0000000000027941 */ /* 0x000fea0003800000 */
.L_x_27149:
        /* <DEDUP_REMOVED lines=44> */
.L_x_27148:
[----:B------:R-:W-:Y:S05]  /*8970*/  BSYNC B1 ;  /* 0x0000000000017941 */ /* 0x000fea0003800000 */
.L_x_27147:
        /* <DEDUP_REMOVED lines=9> */
.L_x_27143:
        /* <DEDUP_REMOVED lines=12> */
.L_x_27152:
[----:B------:R-:W-:-:S07]  /*8ad0*/  MOV R20, R4 ;  /* 0x0000000400147202 */ /* 0x000fce0000000f00 */
.L_x_27153:
[----:B------:R-:W-:Y:S05]  /*8ae0*/  BSYNC B1 ;  /* 0x0000000000017941 */ /* 0x000fea0003800000 */
.L_x_27151:
        /* <DEDUP_REMOVED lines=16> */
.L_x_27157:
[----:B------:R-:W-:Y:S05]  /*8bf0*/  BSYNC B2 ;  /* 0x0000000000027941 */ /* 0x000fea0003800000 */
.L_x_27156:
        /* <DEDUP_REMOVED lines=44> */
.L_x_27155:
[----:B------:R-:W-:Y:S05]  /*8ec0*/  BSYNC B1 ;  /* 0x0000000000017941 */ /* 0x000fea0003800000 */
.L_x_27154:
        /* <DEDUP_REMOVED lines=14> */
.L_x_27158:
        /* <DEDUP_REMOVED lines=12> */
.L_x_27161:
[----:B------:R-:W-:-:S07]  /*9070*/  IMAD.MOV.U32 R30, RZ, RZ, R4 ;  /* 0x000000ffff1e7224 */ /* 0x000fce00078e0004 */
.L_x_27162:
[----:B------:R-:W-:Y:S05]  /*9080*/  BSYNC B1 ;  /* 0x0000000000017941 */ /* 0x000fea0003800000 */
.L_x_27160:
        /* <DEDUP_REMOVED lines=16> */
.L_x_27166:
[----:B------:R-:W-:Y:S05]  /*9190*/  BSYNC B2 ;  /* 0x0000000000027941 */ /* 0x000fea0003800000 */
.L_x_27165:
        /* <DEDUP_REMOVED lines=44> */
.L_x_27164:
[----:B------:R-:W-:Y:S05]  /*9460*/  BSYNC B1 ;  /* 0x0000000000017941 */ /* 0x000fea0003800000 */
.L_x_27163:
        /* <DEDUP_REMOVED lines=9> */
.L_x_27159:
        /* <DEDUP_REMOVED lines=12> */
.L_x_27168:
[----:B------:R-:W-:-:S07]  /*95c0*/  IMAD.MOV.U32 R30, RZ, RZ, R4 ;  /* 0x000000ffff1e7224 */ /* 0x000fce00078e0004 */
.L_x_27169:
[----:B------:R-:W-:Y:S05]  /*95d0*/  BSYNC B1 ;  /* 0x0000000000017941 */ /* 0x000fea0003800000 */
.L_x_27167:
        /* <DEDUP_REMOVED lines=16> */
.L_x_27173:
[----:B------:R-:W-:Y:S05]  /*96e0*/  BSYNC B2 ;  /* 0x0000000000027941 */ /* 0x000fea0003800000 */
.L_x_27172:
        /* <DEDUP_REMOVED lines=44> */
.L_x_27171:
[----:B------:R-:W-:Y:S05]  /*99b0*/  BSYNC B1 ;  /* 0x0000000000017941 */ /* 0x000fea0003800000 */
.L_x_27170:
        /* <DEDUP_REMOVED lines=14> */
.L_x_27174:
        /* <DEDUP_REMOVED lines=12> */
.L_x_27177:
[----:B------:R-:W-:-:S07]  /*9b60*/  IMAD.MOV.U32 R30, RZ, RZ, R4 ;  /* 0x000000ffff1e7224 */ /* 0x000fce00078e0004 */
.L_x_27178:
[----:B------:R-:W-:Y:S05]  /*9b70*/  BSYNC B1 ;  /* 0x0000000000017941 */ /* 0x000fea0003800000 */
.L_x_27176:
        /* <DEDUP_REMOVED lines=16> */
.L_x_27182:
[----:B------:R-:W-:Y:S05]  /*9c80*/  BSYNC B2 ;  /* 0x0000000000027941 */ /* 0x000fea0003800000 */
.L_x_27181:
        /* <DEDUP_REMOVED lines=44> */
.L_x_27180:
[----:B------:R-:W-:Y:S05]  /*9f50*/  BSYNC B1 ;  /* 0x0000000000017941 */ /* 0x000fea0003800000 */
.L_x_27179:
        /* <DEDUP_REMOVED lines=9> */
.L_x_27175:
        /* <DEDUP_REMOVED lines=12> */
.L_x_27184:
[----:B------:R-:W-:-:S07]  /*a0b0*/  IMAD.MOV.U32 R30, RZ, RZ, R4 ;  /* 0x000000ffff1e7224 */ /* 0x000fce00078e0004 */
.L_x_27185:
[----:B------:R-:W-:Y:S05]  /*a0c0*/  BSYNC B1 ;  /* 0x0000000000017941 */ /* 0x000fea0003800000 */
.L_x_27183:
        /* <DEDUP_REMOVED lines=16> */
.L_x_27189:
[----:B------:R-:W-:Y:S05]  /*a1d0*/  BSYNC B2 ;  /* 0x0000000000027941 */ /* 0x000fea0003800000 */
.L_x_27188:
        /* <DEDUP_REMOVED lines=44> */
.L_x_27187:
[----:B------:R-:W-:Y:S05]  /*a4a0*/  BSYNC B1 ;  /* 0x0000000000017941 */ /* 0x000fea0003800000 */
.L_x_27186:
        /* <DEDUP_REMOVED lines=12> */
.L_x_27190:
        /* <DEDUP_REMOVED lines=12> */
.L_x_27193:
[----:B------:R-:W-:-:S07]  /*a630*/  IMAD.MOV.U32 R22, RZ, RZ, R4 ;  /* 0x000000ffff167224 */ /* 0x000fce00078e0004 */
.L_x_27194:
[----:B------:R-:W-:Y:S05]  /*a640*/  BSYNC B1 ;  /* 0x0000000000017941 */ /* 0x000fea0003800000 */
.L_x_27192:
        /* <DEDUP_REMOVED lines=16> */
.L_x_27198:
[----:B------:R-:W-:Y:S05]  /*a750*/  BSYNC B2 ;  /* 0x0000000000027941 */ /* 0x000fea0003800000 */
.L_x_27197:
        /* <DEDUP_REMOVED lines=44> */
.L_x_27196:
[----:B------:R-:W-:Y:S05]  /*aa20*/  BSYNC B1 ;  /* 0x0000000000017941 */ /* 0x000fea0003800000 */
.L_x_27195:
        /* <DEDUP_REMOVED lines=9> */
.L_x_27191:
        /* <DEDUP_REMOVED lines=12> */
.L_x_27200:
[----:B------:R-:W-:-:S07]  /*ab80*/  MOV R22, R4 ;  /* 0x0000000400167202 */ /* 0x000fce0000000f00 */
.L_x_27201:
[----:B------:R-:W-:Y:S05]  /*ab90*/  BSYNC B1 ;  /* 0x0000000000017941 */ /* 0x000fea0003800000 */
.L_x_27199:
        /* <DEDUP_REMOVED lines=16> */
.L_x_27205:
[----:B------:R-:W-:Y:S05]  /*aca0*/  BSYNC B2 ;  /* 0x0000000000027941 */ /* 0x000fea0003800000 */
.L_x_27204:
        /* <DEDUP_REMOVED lines=44> */
.L_x_27203:
[----:B------:R-:W-:Y:S05]  /*af70*/  BSYNC B1 ;  /* 0x0000000000017941 */ /* 0x000fea0003800000 */
.L_x_27202:
        /* <DEDUP_REMOVED lines=12> */
.L_x_27206:
        /* <DEDUP_REMOVED lines=12> */
.L_x_27209:
[----:B------:R-:W-:-:S07]  /*b100*/  IMAD.MOV.U32 R22, RZ, RZ, R4 ;  /* 0x000000ffff167224 */ /* 0x000fce00078e0004 */
.L_x_27210:
[----:B------:R-:W-:Y:S05]  /*b110*/  BSYNC B1 ;  /* 0x0000000000017941 */ /* 0x000fea0003800000 */
.L_x_27208:
        /* <DEDUP_REMOVED lines=16> */
.L_x_27214:
[----:B------:R-:W-:Y:S05]  /*b220*/  BSYNC B2 ;  /* 0x0000000000027941 */ /* 0x000fea0003800000 */
.L_x_27213:
        /* <DEDUP_REMOVED lines=44> */
.L_x_27212:
[----:B------:R-:W-:Y:S05]  /*b4f0*/  BSYNC B1 ;  /* 0x0000000000017941 */ /* 0x000fea0003800000 */
.L_x_27211:
        /* <DEDUP_REMOVED lines=9> */
.L_x_27207:
        /* <DEDUP_REMOVED lines=12> */
.L_x_27216:
[----:B------:R-:W-:-:S07]  /*b650*/  MOV R22, R4 ;  /* 0x0000000400167202 */ /* 0x000fce0000000f00 */
.L_x_27217:
[----:B------:R-:W-:Y:S05]  /*b660*/  BSYNC B1 ;  /* 0x0000000000017941 */ /* 0x000fea0003800000 */
.L_x_27215:
        /* <DEDUP_REMOVED lines=16> */
.L_x_27221:
[----:B------:R-:W-:Y:S05]  /*b770*/  BSYNC B2 ;  /* 0x0000000000027941 */ /* 0x000fea0003800000 */
.L_x_27220:
        /* <DEDUP_REMOVED lines=44> */
.L_x_27219:
[----:B------:R-:W-:Y:S05]  /*ba40*/  BSYNC B1 ;  /* 0x0000000000017941 */ /* 0x000fea0003800000 */
.L_x_27218:
        /* <DEDUP_REMOVED lines=12> */
.L_x_27222:
        /* <DEDUP_REMOVED lines=12> */
.L_x_27225:
[----:B------:R-:W-:-:S07]  /*bbd0*/  IMAD.MOV.U32 R28, RZ, RZ, R4 ;  /* 0x000000ffff1c7224 */ /* 0x000fce00078e0004 */
.L_x_27226:
[----:B------:R-:W-:Y:S05]  /*bbe0*/  BSYNC B1 ;  /* 0x0000000000017941 */ /* 0x000fea0003800000 */
.L_x_27224:
        /* <DEDUP_REMOVED lines=18> */
.L_x_27230:
[----:B------:R-:W-:Y:S05]  /*bd10*/  BSYNC B2 ;  /* 0x0000000000027941 */ /* 0x000fea0003800000 */
.L_x_27229:
        /* <DEDUP_REMOVED lines=44> */
.L_x_27228:
[----:B------:R-:W-:Y:S05]  /*bfe0*/  BSYNC B1 ;  /* 0x0000000000017941 */ /* 0x000fea0003800000 */
.L_x_27227:
        /* <DEDUP_REMOVED lines=9> */
.L_x_27223:
[----:B------:R-:W0:Y:S01]  /*c080*/  LDC.64 R136, c[0x0][0x238] ;  /* 0x00008e00ff887b82 */ /* 0x000e220000000a00 */
[----:B------:R-:W-:Y:S02]  /*c090*/  P2R R22, PR, RZ, 0x4 ;  /* 0x00000004ff167803 */ /* 0x000fe40000000000 */
        /* <DEDUP_REMOVED lines=22> */
[----:B------:R-:W-:Y:S02]  /*c200*/  IADD3 R121, R115, 0x40, RZ ;  /* 0x0000004073797810 */ /* 0x000fe40007ffe0ff */
[----:B------:R-:W-:Y:S01]  /*c210*/  LOP3.LUT R26, R28, R20, R26, 0xfe, !PT ;  /* 0x000000141c1a7212 */ /* 0x000fe200078efe1a */
[----:B0-----:R-:W-:Y:S01]  /*c220*/  IMAD.WIDE.U32 R20, R116, 0x20, R136 ;  /* 0x0000002074147825 */ /* 0x001fe200078e0088 */
[----:B------:R-:W-:-:S02]  /*c230*/  LOP3.LUT R27, R29, R33, R27, 0xfe, !PT ;  /* 0x000000211d1b7212 */ /* 0x000fc400078efe1b */
[----:B------:R-:W-:Y:S01]  /*c240*/  LOP3.LUT R26, R26, R31, RZ, 0xfc, !PT ;  /* 0x0000001f1a1a7212 */ /* 0x000fe200078efcff */
[----:B-1----:R-:W-:Y:S01]  /*c250*/  IMAD.WIDE.U32 R28, R116, 0x8, R140 ;  /* 0x00000008741c7825 */ /* 0x002fe200078e008c */
[----:B------:R-:W-:Y:S03]  /*c260*/  STG.E.128 desc[UR6][R20.64], R52 ;  /* 0x0000003414007986 */ /* 0x000fe6000c101d06 */
[C---:B--2---:R-:W-:Y:S01]  /*c270*/  @P1 IMAD.WIDE.U32 R24, R121.reuse, 0x20, R24 ;  /* 0x0000002079181825 */ /* 0x044fe200078e0018 */
[----:B------:R0:W-:Y:S04]  /*c280*/  STG.E.128 desc[UR6][R20.64+0x10], R48 ;  /* 0x0000103014007986 */ /* 0x0001e8000c101d06 */
[----:B------:R1:W-:Y:S01]  /*c290*/  STG.E.64 desc[UR6][R28.64], R26 ;  /* 0x0000001a1c007986 */ /* 0x0003e2000c101b06 */
[----:B---3--:R-:W-:-:S04]  /*c2a0*/  @P0 IMAD.WIDE.U32 R22, R121, 0x10, R22 ;  /* 0x0000001079160825 */ /* 0x008fc800078e0016 */
[----:B0-----:R-:W-:Y:S01]  /*c2b0*/  IMAD.WIDE.U32 R20, R121, 0x10, R130 ;  /* 0x0000001079147825 */ /* 0x001fe200078e0082 */
        /* <DEDUP_REMOVED lines=21> */
.L_x_27231:
[----:B------:R1:W5:Y:S04]  /*c410*/  @P0 LDG.E.128 R64, desc[UR6][R22.64] ;  /* 0x0000000616400981 */ /* 0x000368000c1e1d00 */
[----:B------:R1:W5:Y:S04]  /*c420*/  @P1 LDG.E.128 R72, desc[UR6][R24.64] ;  /* 0x0000000618481981 */ /* 0x000368000c1e1d00 */
[----:B------:R1:W5:Y:S04]  /*c430*/  @P1 LDG.E.128 R68, desc[UR6][R24.64+0x10] ;  /* 0x0000100618441981 */ /* 0x000368000c1e1d00 */
[----:B------:R-:W5:Y:S01]  /*c440*/  LDG.E.128 R20, desc[UR6][R20.64] ;  /* 0x0000000614147981 */ /* 0x000f62000c1e1d00 */
[C---:B------:R-:W-:Y:S01]  /*c450*/  ISETP.NE.AND P3, PT, R34.reuse, 0x1, PT ;  /* 0x000000012200780c */ /* 0x040fe20003f65270 */
[----:B------:R-:W-:Y:S01]  /*c460*/  BSSY B1, `(.L_x_27232) ;  /* 0x000000c000017945 */ /* 0x000fe20003800000 */
[----:B0-----:R-:W-:-:S11]  /*c470*/  IADD3 R26, R34, 0x1, RZ ;  /* 0x00000001221a7810 */ /* 0x001fd60007ffe0ff */
        /* <DEDUP_REMOVED lines=9> */
.L_x_27233:
[----:B------:R-:W-:-:S07]  /*c510*/  MOV R32, R4 ;  /* 0x0000000400207202 */ /* 0x000fce0000000f00 */
.L_x_27234:
[----:B------:R-:W-:Y:S05]  /*c520*/  BSYNC B1 ;  /* 0x0000000000017941 */ /* 0x000fea0003800000 */
.L_x_27232:
        /* <DEDUP_REMOVED lines=16> */
.L_x_27238:
[----:B------:R-:W-:Y:S05]  /*c630*/  BSYNC B2 ;  /* 0x0000000000027941 */ /* 0x000fea0003800000 */
.L_x_27237:
        /* <DEDUP_REMOVED lines=44> */
.L_x_27236:
[----:B------:R-:W-:Y:S05]  /*c900*/  BSYNC B1 ;  /* 0x0000000000017941 */ /* 0x000fea0003800000 */
.L_x_27235:
        /* <DEDUP_REMOVED lines=14> */
.L_x_27239:
        /* <DEDUP_REMOVED lines=12> */
.L_x_27242:
[----:B------:R-:W-:-:S07]  /*cab0*/  IMAD.MOV.U32 R32, RZ, RZ, R4 ;  /* 0x000000ffff207224 */ /* 0x000fce00078e0004 */
.L_x_27243:
[----:B------:R-:W-:Y:S05]  /*cac0*/  BSYNC B1 ;  /* 0x0000000000017941 */ /* 0x000fea0003800000 */
.L_x_27241:
        /* <DEDUP_REMOVED lines=16> */
.L_x_27247:
[----:B------:R-:W-:Y:S05]  /*cbd0*/  BSYNC B2 ;  /* 0x0000000000027941 */ /* 0x000fea0003800000 */
.L_x_27246:
        /* <DEDUP_REMOVED lines=44> */
.L_x_27245:
[----:B------:R-:W-:Y:S05]  /*cea0*/  BSYNC B1 ;  /* 0x0000000000017941 */ /* 0x000fea0003800000 */
.L_x_27244:
        /* <DEDUP_REMOVED lines=9> */
.L_x_27240:
        /* <DEDUP_REMOVED lines=12> */
.L_x_27249:
[----:B------:R-:W-:-:S07]  /*d000*/  MOV R32, R4 ;  /* 0x0000000400207202 */ /* 0x000fce0000000f00 */
.L_x_27250:
[----:B------:R-:W-:Y:S05]  /*d010*/  BSYNC B1 ;  /* 0x0000000000017941 */ /* 0x000fea0003800000 */
.L_x_27248:
        /* <DEDUP_REMOVED lines=16> */
.L_x_27254:
[----:B------:R-:W-:Y:S05]  /*d120*/  BSYNC B2 ;  /* 0x0000000000027941 */ /* 0x000fea0003800000 */
.L_x_27253:
        /* <DEDUP_REMOVED lines=44> */
.L_x_27252:
[----:B------:R-:W-:Y:S05]  /*d3f0*/  BSYNC B1 ;  /* 0x0000000000017941 */ /* 0x000fea0003800000 */
.L_x_27251:
        /* <DEDUP_REMOVED lines=14> */
.L_x_27255:
        /* <DEDUP_REMOVED lines=12> */
.L_x_27258:
[----:B------:R-:W-:-:S07]  /*d5a0*/  IMAD.MOV.U32 R20, RZ, RZ, R4 ;  /* 0x000000ffff147224 */ /* 0x000fce00078e0004 */
.L_x_27259:
[----:B------:R-:W-:Y:S05]  /*d5b0*/  BSYNC B1 ;  /* 0x0000000000017941 */ /* 0x000fea0003800000 */
.L_x_27257:
        /* <DEDUP_REMOVED lines=16> */
.L_x_27263:
[----:B------:R-:W-:Y:S05]  /*d6c0*/  BSYNC B2 ;  /* 0x0000000000027941 */ /* 0x000fea0003800000 */
.L_x_27262:
        /* <DEDUP_REMOVED lines=44> */
.L_x_27261:
[----:B------:R-:W-:Y:S05]  /*d990*/  BSYNC B1 ;  /* 0x0000000000017941 */ /* 0x000fea0003800000 */
.L_x_27260:
        /* <DEDUP_REMOVED lines=9> */
.L_x_27256:
        /* <DEDUP_REMOVED lines=12> */
.L_x_27265:
[----:B------:R-:W-:-:S07]  /*daf0*/  MOV R20, R4 ;  /* 0x0000000400147202 */ /* 0x000fce0000000f00 */
.L_x_27266:
[----:B------:R-:W-:Y:S05]  /*db00*/  BSYNC B1 ;  /* 0x0000000000017941 */ /* 0x000fea0003800000 */
.L_x_27264:
        /* <DEDUP_REMOVED lines=16> */
.L_x_27270:
[----:B------:R-:W-:Y:S05]  /*dc10*/  BSYNC B2 ;  /* 0x0000000000027941 */ /* 0x000fea0003800000 */
.L_x_27269:
        /* <DEDUP_REMOVED lines=44> */
.L_x_27268:
[----:B------:R-:W-:Y:S05]  /*dee0*/  BSYNC B1 ;  /* 0x0000000000017941 */ /* 0x000fea0003800000 */
.L_x_27267:
        /* <DEDUP_REMOVED lines=14> */
.L_x_27271:
        /* <DEDUP_REMOVED lines=12> */
.L_x_27274:
[----:B------:R-:W-:-:S07]  /*e090*/  IMAD.MOV.U32 R20, RZ, RZ, R4 ;  /* 0x000000ffff147224 */ /* 0x000fce00078e0004 */
.L_x_27275:
[----:B------:R-:W-:Y:S05]  /*e0a0*/  BSYNC B1 ;  /* 0x0000000000017941 */ /* 0x000fea0003800000 */
.L_x_27273:
        /* <DEDUP_REMOVED lines=16> */
.L_x_27279:
[----:B------:R-:W-:Y:S05]  /*e1b0*/  BSYNC B2 ;  /* 0x0000000000027941 */ /* 0x000fea0003800000 */
.L_x_27278:
        /* <DEDUP_REMOVED lines=44> */
.L_x_27277:
[----:B------:R-:W-:Y:S05]  /*e480*/  BSYNC B1 ;  /* 0x0000000000017941 */ /* 0x000fea0003800000 */
.L_x_27276:
        /* <DEDUP_REMOVED lines=9> */
.L_x_27272:
        /* <DEDUP_REMOVED lines=12> */
.L_x_27281:
[----:B------:R-:W-:-:S07]  /*e5e0*/  MOV R20, R4 ;  /* 0x0000000400147202 */ /* 0x000fce0000000f00 */
.L_x_27282:
[----:B------:R-:W-:Y:S05]  /*e5f0*/  BSYNC B1 ;  /* 0x0000000000017941 */ /* 0x000fea0003800000 */
.L_x_27280:
        /* <DEDUP_REMOVED lines=16> */
.L_x_27286:
[----:B------:R-:W-:Y:S05]  /*e700*/  BSYNC B2 ;  /* 0x0000000000027941 */ /* 0x000fea0003800000 */
.L_x_27285:
        /* <DEDUP_REMOVED lines=44> */
.L_x_27284:
[----:B------:R-:W-:Y:S05]  /*e9d0*/  BSYNC B1 ;  /* 0x0000000000017941 */ /* 0x000fea0003800000 */
.L_x_27283:
        /* <DEDUP_REMOVED lines=14> */
.L_x_27287:
        /* <DEDUP_REMOVED lines=12> */
.L_x_27290:
[----:B------:R-:W-:-:S07]  /*eb80*/  IMAD.MOV.U32 R30, RZ, RZ, R4 ;  /* 0x000000ffff1e7224 */ /* 0x000fce00078e0004 */
.L_x_27291:
[----:B------:R-:W-:Y:S05]  /*eb90*/  BSYNC B1 ;  /* 0x0000000000017941 */ /* 0x000fea0003800000 */
.L_x_27289:
        /* <DEDUP_REMOVED lines=16> */
.L_x_27295:
[----:B------:R-:W-:Y:S05]  /*eca0*/  BSYNC B2 ;  /* 0x0000000000027941 */ /* 0x000fea0003800000 */
.L_x_27294:
        /* <DEDUP_REMOVED lines=44> */
.L_x_27293:
[----:B------:R-:W-:Y:S05]  /*ef70*/  BSYNC B1 ;  /* 0x0000000000017941 */ /* 0x000fea0003800000 */
.L_x_27292:
        /* <DEDUP_REMOVED lines=9> */
.L_x_27288:
        /* <DEDUP_REMOVED lines=12> */
.L_x_27297:
[----:B------:R-:W-:-:S07]  /*f0d0*/  MOV R30, R4 ;  /* 0x00000004001e7202 */ /* 0x000fce0000000f00 */
.L_x_27298:
[----:B------:R-:W-:Y:S05]  /*f0e0*/  BSYNC B1 ;  /* 0x0000000000017941 */ /* 0x000fea0003800000 */
.L_x_27296:
        /* <DEDUP_REMOVED lines=16> */
.L_x_27302:
[----:B------:R-:W-:Y:S05]  /*f1f0*/  BSYNC B2 ;  /* 0x0000000000027941 */ /* 0x000fea0003800000 */
.L_x_27301:
        /* <DEDUP_REMOVED lines=44> */
.L_x_27300:
[----:B------:R-:W-:Y:S05]  /*f4c0*/  BSYNC B1 ;  /* 0x0000000000017941 */ /* 0x000fea0003800000 */
.L_x_27299:
        /* <DEDUP_REMOVED lines=14> */
.L_x_27303:
        /* <DEDUP_REMOVED lines=12> */
.L_x_27306:
[----:B------:R-:W-:-:S07]  /*f670*/  IMAD.MOV.U32 R30, RZ, RZ, R4 ;  /* 0x000000ffff1e7224 */ /* 0x000fce00078e0004 */
.L_x_27307:
[----:B------:R-:W-:Y:S05]  /*f680*/  BSYNC B1 ;  /* 0x0000000000017941 */ /* 0x000fea0003800000 */
.L_x_27305:
        /* <DEDUP_REMOVED lines=16> */
.L_x_27311:
[----:B------:R-:W-:Y:S05]  /*f790*/  BSYNC B2 ;  /* 0x0000000000027941 */ /* 0x000fea0003800000 */
.L_x_27310:
        /* <DEDUP_REMOVED lines=44> */
.L_x_27309:
[----:B------:R-:W-:Y:S05]  /*fa60*/  BSYNC B1 ;  /* 0x0000000000017941 */ /* 0x000fea0003800000 */
.L_x_27308:
        /* <DEDUP_REMOVED lines=9> */
.L_x_27304:
        /* <DEDUP_REMOVED lines=12> */
.L_x_27313:
[----:B------:R-:W-:-:S07]  /*fbc0*/  MOV R30, R4 ;  /* 0x00000004001e7202 */ /* 0x000fce0000000f00 */
.L_x_27314:
[----:B------:R-:W-:Y:S05]  /*fbd0*/  BSYNC B1 ;  /* 0x0000000000017941 */ /* 0x000fea0003800000 */
.L_x_27312:
        /* <DEDUP_REMOVED lines=16> */
.L_x_27318:
[----:B------:R-:W-:Y:S05]  /*fce0*/  BSYNC B2 ;  /* 0x0000000000027941 */ /* 0x000fea0003800000 */
.L_x_27317:
        /* <DEDUP_REMOVED lines=44> */
.L_x_27316:
[----:B------:R-:W-:Y:S05]  /*ffb0*/  BSYNC B1 ;  /* 0x0000000000017941 */ /* 0x000fea0003800000 */
.L_x_27315:
        /* <DEDUP_REMOVED lines=12> */
.L_x_27319:
        /* <DEDUP_REMOVED lines=12> */
.L_x_27322:
[----:B------:R-:W-:-:S07]  /*10140*/  IMAD.MOV.U32 R22, RZ, RZ, R4 ;  /* 0x000000ffff167224 */ /* 0x000fce00078e0004 */
.L_x_27323:
[----:B------:R-:W-:Y:S05]  /*10150*/  BSYNC B1 ;  /* 0x0000000000017941 */ /* 0x000fea0003800000 */
.L_x_27321:
        /* <DEDUP_REMOVED lines=16> */
.L_x_27327:
[----:B------:R-:W-:Y:S05]  /*10260*/  BSYNC B2 ;  /* 0x0000000000027941 */ /* 0x000fea0003800000 */
.L_x_27326:
        /* <DEDUP_REMOVED lines=44> */
.L_x_27325:
[----:B------:R-:W-:Y:S05]  /*10530*/  BSYNC B1 ;  /* 0x0000000000017941 */ /* 0x000fea0003800000 */
.L_x_27324:
        /* <DEDUP_REMOVED lines=9> */
.L_x_27320:
        /* <DEDUP_REMOVED lines=12> */
.L_x_27329:
[----:B------:R-:W-:-:S07]  /*10690*/  MOV R22, R4 ;  /* 0x0000000400167202 */ /* 0x000fce0000000f00 */
.L_x_27330:
[----:B------:R-:W-:Y:S05]  /*106a0*/  BSYNC B1 ;  /* 0x0000000000017941 */ /* 0x000fea0003800000 */
.L_x_27328:
        /* <DEDUP_REMOVED lines=16> */
.L_x_27334:
[----:B------:R-:W-:Y:S05]  /*107b0*/  BSYNC B2 ;  /* 0x0000000000027941 */ /* 0x000fea0003800000 */
.L_x_27333:
        /* <DEDUP_REMOVED lines=44> */
.L_x_27332:
[----:B------:R-:W-:Y:S05]  /*10a80*/  BSYNC B1 ;  /* 0x0000000000017941 */ /* 0x000fea0003800000 */
.L_x_27331:
        /* <DEDUP_REMOVED lines=12> */
.L_x_27335:
        /* <DEDUP_REMOVED lines=12> */
.L_x_27338:
[----:B------:R-:W-:-:S07]  /*10c10*/  IMAD.MOV.U32 R22, RZ, RZ, R4 ;  /* 0x000000ffff167224 */ /* 0x000fce00078e0004 */
.L_x_27339:
[----:B------:R-:W-:Y:S05]  /*10c20*/  BSYNC B1 ;  /* 0x0000000000017941 */ /* 0x000fea0003800000 */
.L_x_27337:
        /* <DEDUP_REMOVED lines=16> */
.L_x_27343:
[----:B------:R-:W-:Y:S05]  /*10d30*/  BSYNC B2 ;  /* 0x0000000000027941 */ /* 0x000fea0003800000 */
.L_x_27342:
        /* <DEDUP_REMOVED lines=44> */
.L_x_27341:
[----:B------:R-:W-:Y:S05]  /*11000*/  BSYNC B1 ;  /* 0x0000000000017941 */ /* 0x000fea0003800000 */
.L_x_27340:
        /* <DEDUP_REMOVED lines=9> */
.L_x_27336:
        /* <DEDUP_REMOVED lines=12> */
.L_x_27345:
[----:B------:R-:W-:-:S07]  /*11160*/  MOV R22, R4 ;  /* 0x0000000400167202 */ /* 0x000fce0000000f00 */
.L_x_27346:
[----:B------:R-:W-:Y:S05]  /*11170*/  BSYNC B1 ;  /* 0x0000000000017941 */ /* 0x000fea0003800000 */
.L_x_27344:
        /* <DEDUP_REMOVED lines=16> */
.L_x_27350:
[----:B------:R-:W-:Y:S05]  /*11280*/  BSYNC B2 ;  /* 0x0000000000027941 */ /* 0x000fea0003800000 */
.L_x_27349:
        /* <DEDUP_REMOVED lines=44> */
.L_x_27348:
[----:B------:R-:W-:Y:S05]  /*11550*/  BSYNC B1 ;  /* 0x0000000000017941 */ /* 0x000fea0003800000 */
.L_x_27347:
        /* <DEDUP_REMOVED lines=12> */
.L_x_27351:
        /* <DEDUP_REMOVED lines=12> */
.L_x_27354:
[----:B------:R-:W-:-:S07]  /*116e0*/  IMAD.MOV.U32 R28, RZ, RZ, R4 ;  /* 0x000000ffff1c7224 */ /* 0x000fce00078e0004 */
.L_x_27355:
[----:B------:R-:W-:Y:S05]  /*116f0*/  BSYNC B1 ;  /* 0x0000000000017941 */ /* 0x000fea0003800000 */
.L_x_27353:
        /* <DEDUP_REMOVED lines=18> */
.L_x_27359:
[----:B------:R-:W-:Y:S05]  /*11820*/  BSYNC B2 ;  /* 0x0000000000027941 */ /* 0x000fea0003800000 */
.L_x_27358:
        /* <DEDUP_REMOVED lines=44> */
.L_x_27357:
[----:B------:R-:W-:Y:S05]  /*11af0*/  BSYNC B1 ;  /* 0x0000000000017941 */ /* 0x000fea0003800000 */
.L_x_27356:
        /* <DEDUP_REMOVED lines=9> */
.L_x_27352:
[----:B------:R-:W-:Y:S01]  /*11b90*/  P2R R20, PR, RZ, 0x4 ;  /* 0x00000004ff147803 */ /* 0x000fe20000000000 */
[----:B------:R-:W-:Y:S01]  /*11ba0*/  IMAD.WIDE.U32 R28, R121, 0x20, R136 ;  /* 0x00000020791c7825 */ /* 0x000fe200078e0088 */
[C---:B------:R-:W-:Y:S01]  /*11bb0*/  LOP3.LUT P2, RZ, R107.reuse, 0x4, RZ, 0xc0, !PT ;  /* 0x000000046bff7812 */ /* 0x040fe2000784c0ff */
[----:B------:R-:W0:Y:S01]  /*11bc0*/  @P0 LDC.64 R22, c[0x0][0x228] ;  /* 0x00008a00ff160b82 */ /* 0x000e220000000a00 */
[----:B------:R-:W-:Y:S02]  /*11bd0*/  SEL R21, RZ, 0x10000, P4 ;  /* 0x00010000ff157807 */ /* 0x000fe40002000000 */
[----:B------:R-:W-:Y:S01]  /*11be0*/  SEL R32, RZ, 0x100, P3 ;  /* 0x00000100ff207807 */ /* 0x000fe20001800000 */
[----:B------:R-:W-:Y:S01]  /*11bf0*/  STG.E.128 desc[UR6][R28.64], R44 ;  /* 0x0000002c1c007986 */ /* 0x000fe2000c101d06 */
[C---:B------:R-:W-:Y:S02]  /*11c00*/  LOP3.LUT P4, RZ, R107.reuse, 0x10, RZ, 0xc0, !PT ;  /* 0x000000106bff7812 */ /* 0x040fe4000788c0ff */
[----:B------:R-:W-:Y:S01]  /*11c10*/  LOP3.LUT P3, RZ, R107, 0x8, RZ, 0xc0, !PT ;  /* 0x000000086bff7812 */ /* 0x000fe2000786c0ff */
        /* <DEDUP_REMOVED lines=16> */
[----:B-1----:R-:W-:Y:S01]  /*11d20*/  IMAD.WIDE.U32 R28, R121, 0x8, R140 ;  /* 0x00000008791c7825 */ /* 0x002fe200078e008c */
[----:B------:R-:W-:Y:S02]  /*11d30*/  LOP3.LUT R30, R20, R30, R26, 0xfe, !PT ;  /* 0x0000001e141e7212 */ /* 0x000fe400078efe1a */
[----:B------:R-:W-:Y:S02]  /*11d40*/  LOP3.LUT R27, R21, R33, R27, 0xfe, !PT ;  /* 0x00000021151b7212 */ /* 0x000fe400078efe1b */
        /* <DEDUP_REMOVED lines=27> */
.L_x_27360:
        /* <DEDUP_REMOVED lines=16> */
.L_x_27362:
[----:B------:R-:W-:-:S07]  /*12000*/  MOV R32, R4 ;  /* 0x0000000400207202 */ /* 0x000fce0000000f00 */
.L_x_27363:
[----:B------:R-:W-:Y:S05]  /*12010*/  BSYNC B1 ;  /* 0x0000000000017941 */ /* 0x000fea0003800000 */
.L_x_27361:
        /* <DEDUP_REMOVED lines=16> */
.L_x_27367:
[----:B------:R-:W-:Y:S05]  /*12120*/  BSYNC B2 ;  /* 0x0000000000027941 */ /* 0x000fea0003800000 */
.L_x_27366:
        /* <DEDUP_REMOVED lines=44> */
.L_x_27365:
[----:B------:R-:W-:Y:S05]  /*123f0*/  BSYNC B1 ;  /* 0x0000000000017941 */ /* 0x000fea0003800000 */
.L_x_27364:
        /* <DEDUP_REMOVED lines=14> */
.L_x_27368:
        /* <DEDUP_REMOVED lines=12> */
.L_x_27371:
[----:B------:R-:W-:-:S07]  /*125a0*/  IMAD.MOV.U32 R32, RZ, RZ, R4 ;  /* 0x000000ffff207224 */ /* 0x000fce00078e0004 */
.L_x_27372:
[----:B------:R-:W-:Y:S05]  /*125b0*/  BSYNC B1 ;  /* 0x0000000000017941 */ /* 0x000fea0003800000 */
.L_x_27370:
        /* <DEDUP_REMOVED lines=16> */
.L_x_27376:
[----:B------:R-:W-:Y:S05]  /*126c0*/  BSYNC B2 ;  /* 0x0000000000027941 */ /* 0x000fea0003800000 */
.L_x_27375:
        /* <DEDUP_REMOVED lines=44> */
.L_x_27374:
[----:B------:R-:W-:Y:S05]  /*12990*/  BSYNC B1 ;  /* 0x0000000000017941 */ /* 0x000fea0003800000 */
.L_x_27373:
        /* <DEDUP_REMOVED lines=9> */
.L_x_27369:
        /* <DEDUP_REMOVED lines=12> */
.L_x_27378:
[----:B------:R-:W-:-:S07]  /*12af0*/  MOV R32, R4 ;  /* 0x0000000400207202 */ /* 0x000fce0000000f00 */
.L_x_27379:
[----:B------:R-:W-:Y:S05]  /*12b00*/  BSYNC B1 ;  /* 0x0000000000017941 */ /* 0x000fea0003800000 */
.L_x_27377:
        /* <DEDUP_REMOVED lines=16> */
.L_x_27383:
[----:B------:R-:W-:Y:S05]  /*12c10*/  BSYNC B2 ;  /* 0x0000000000027941 */ /* 0x000fea0003800000 */
.L_x_27382:
        /* <DEDUP_REMOVED lines=44> */
.L_x_27381:
[----:B------:R-:W-:Y:S05]  /*12ee0*/  BSYNC B1 ;  /* 0x0000000000017941 */ /* 0x000fea0003800000 */
.L_x_27380:
        /* <DEDUP_REMOVED lines=14> */
.L_x_27384:
        /* <DEDUP_REMOVED lines=12> */
.L_x_27387:
[----:B------:R-:W-:-:S07]  /*13090*/  IMAD.MOV.U32 R20, RZ, RZ, R4 ;  /* 0x000000ffff147224 */ /* 0x000fce00078e0004 */
.L_x_27388:
[----:B------:R-:W-:Y:S05]  /*130a0*/  BSYNC B1 ;  /* 0x0000000000017941 */ /* 0x000fea0003800000 */
.L_x_27386:
        /* <DEDUP_REMOVED lines=16> */
.L_x_27392:
[----:B------:R-:W-:Y:S05]  /*131b0*/  BSYNC B2 ;  /* 0x0000000000027941 */ /* 0x000fea0003800000 */
.L_x_27391:
        /* <DEDUP_REMOVED lines=44> */
.L_x_27390:
[----:B------:R-:W-:Y:S05]  /*13480*/  BSYNC B1 ;  /* 0x0000000000017941 */ /* 0x000fea0003800000 */
.L_x_27389:
        /* <DEDUP_REMOVED lines=9> */
.L_x_27385:
        /* <DEDUP_REMOVED lines=12> */
.L_x_27394:
[----:B------:R-:W-:-:S07]  /*135e0*/  MOV R20, R4 ;  /* 0x0000000400147202 */ /* 0x000fce0000000f00 */
.L_x_27395:
[----:B------:R-:W-:Y:S05]  /*135f0*/  BSYNC B1 ;  /* 0x0000000000017941 */ /* 0x000fea0003800000 */
.L_x_27393:
        /* <DEDUP_REMOVED lines=16> */
.L_x_27399:
[----:B------:R-:W-:Y:S05]  /*13700*/  BSYNC B2 ;  /* 0x0000000000027941 */ /* 0x000fea0003800000 */
.L_x_27398:
        /* <DEDUP_REMOVED lines=44> */
.L_x_27397:
[----:B------:R-:W-:Y:S05]  /*139d0*/  BSYNC B1 ;  /* 0x0000000000017941 */ /* 0x000fea0003800000 */
.L_x_27396:
        /* <DEDUP_REMOVED lines=14> */
.L_x_27400:
        /* <DEDUP_REMOVED lines=12> */
.L_x_27403:
[----:B------:R-:W-:-:S07]  /*13b80*/  IMAD.MOV.U32 R20, RZ, RZ, R4 ;  /* 0x000000ffff147224 */ /* 0x000fce00078e0004 */
.L_x_27404:
[----:B------:R-:W-:Y:S05]  /*13b90*/  BSYNC B1 ;  /* 0x0000000000017941 */ /* 0x000fea0003800000 */
.L_x_27402:
        /* <DEDUP_REMOVED lines=16> */
.L_x_27408:
[----:B------:R-:W-:Y:S05]  /*13ca0*/  BSYNC B2 ;  /* 0x0000000000027941 */ /* 0x000fea0003800000 */
.L_x_27407:
        /* <DEDUP_REMOVED lines=44> */
.L_x_27406:
[----:B------:R-:W-:Y:S05]  /*13f70*/  BSYNC B1 ;  /* 0x0000000000017941 */ /* 0x000fea0003800000 */
.L_x_27405:
        /* <DEDUP_REMOVED lines=9> */
.L_x_27401:
        /* <DEDUP_REMOVED lines=12> */
.L_x_27410:
[----:B------:R-:W-:-:S07]  /*140d0*/  MOV R20, R4 ;  /* 0x0000000400147202 */ /* 0x000fce0000000f00 */
.L_x_27411:
[----:B------:R-:W-:Y:S05]  /*140e0*/  BSYNC B1 ;  /* 0x0000000000017941 */ /* 0x000fea0003800000 */
.L_x_27409:
        /* <DEDUP_REMOVED lines=16> */
.L_x_27415:
[----:B------:R-:W-:Y:S05]  /*141f0*/  BSYNC B2 ;  /* 0x0000000000027941 */ /* 0x000fea0003800000 */
.L_x_27414:
        /* <DEDUP_REMOVED lines=44> */
.L_x_27413:
[----:B------:R-:W-:Y:S05]  /*144c0*/  BSYNC B1 ;  /* 0x0000000000017941 */ /* 0x000fea0003800000 */
.L_x_27412:
        /* <DEDUP_REMOVED lines=14> */
.L_x_27416:
        /* <DEDUP_REMOVED lines=12> */
.L_x_27419:
[----:B------:R-:W-:-:S07]  /*14670*/  IMAD.MOV.U32 R30, RZ, RZ, R4 ;  /* 0x000000ffff1e7224 */ /* 0x000fce00078e0004 */
.L_x_27420:
[----:B------:R-:W-:Y:S05]  /*14680*/  BSYNC B1 ;  /* 0x0000000000017941 */ /* 0x000fea0003800000 */
.L_x_27418:
        /* <DEDUP_REMOVED lines=16> */
.L_x_27424:
[----:B------:R-:W-:Y:S05]  /*14790*/  BSYNC B2 ;  /* 0x0000000000027941 */ /* 0x000fea0003800000 */
.L_x_27423:
        /* <DEDUP_REMOVED lines=44> */
.L_x_27422:
[----:B------:R-:W-:Y:S05]  /*14a60*/  BSYNC B1 ;  /* 0x0000000000017941 */ /* 0x000fea0003800000 */
.L_x_27421:
        /* <DEDUP_REMOVED lines=9> */
.L_x_27417:
        /* <DEDUP_REMOVED lines=12> */
.L_x_27426:
[----:B------:R-:W-:-:S07]  /*14bc0*/  MOV R30, R4 ;  /* 0x00000004001e7202 */ /* 0x000fce0000000f00 */
.L_x_27427:
[----:B------:R-:W-:Y:S05]  /*14bd0*/  BSYNC B1 ;  /* 0x0000000000017941 */ /* 0x000fea0003800000 */
.L_x_27425:
        /* <DEDUP_REMOVED lines=16> */
.L_x_27431:
[----:B------:R-:W-:Y:S05]  /*14ce0*/  BSYNC B2 ;  /* 0x0000000000027941 */ /* 0x000fea0003800000 */
.L_x_27430:
        /* <DEDUP_REMOVED lines=44> */
.L_x_27429:
[----:B------:R-:W-:Y:S05]  /*14fb0*/  BSYNC B1 ;  /* 0x0000000000017941 */ /* 0x000fea0003800000 */
.L_x_27428:
        /* <DEDUP_REMOVED lines=14> */
.L_x_27432:
        /* <DEDUP_REMOVED lines=12> */
.L_x_27435:
[----:B------:R-:W-:-:S07]  /*15160*/  IMAD.MOV.U32 R30, RZ, RZ, R4 ;  /* 0x000000ffff1e7224 */ /* 0x000fce00078e0004 */
.L_x_27436:
[----:B------:R-:W-:Y:S05]  /*15170*/  BSYNC B1 ;  /* 0x0000000000017941 */ /* 0x000fea0003800000 */
.L_x_27434:
        /* <DEDUP_REMOVED lines=16> */
.L_x_27440:
[----:B------:R-:W-:Y:S05]  /*15280*/  BSYNC B2 ;  /* 0x0000000000027941 */ /* 0x000fea0003800000 */
.L_x_27439:
        /* <DEDUP_REMOVED lines=44> */
.L_x_27438:
[----:B------:R-:W-:Y:S05]  /*15550*/  BSYNC B1 ;  /* 0x0000000000017941 */ /* 0x000fea0003800000 */
.L_x_27437:
        /* <DEDUP_REMOVED lines=9> */
.L_x_27433:
        /* <DEDUP_REMOVED lines=12> */
.L_x_27442:
[----:B------:R-:W-:-:S07]  /*156b0*/  MOV R30, R4 ;  /* 0x00000004001e7202 */ /* 0x000fce0000000f00 */
.L_x_27443:
[----:B------:R-:W-:Y:S05]  /*156c0*/  BSYNC B1 ;  /* 0x0000000000017941 */ /* 0x000fea0003800000 */
.L_x_27441:
        /* <DEDUP_REMOVED lines=16> */
.L_x_27447:
[----:B------:R-:W-:Y:S05]  /*157d0*/  BSYNC B2 ;  /* 0x0000000000027941 */ /* 0x000fea0003800000 */
.L_x_27446:
        /* <DEDUP_REMOVED lines=44> */
.L_x_27445:
[----:B------:R-:W-:Y:S05]  /*15aa0*/  BSYNC B1 ;  /* 0x0000000000017941 */ /* 0x000fea0003800000 */
.L_x_27444:
        /* <DEDUP_REMOVED lines=12> */
.L_x_27448:
        /* <DEDUP_REMOVED lines=12> */
.L_x_27451:
[----:B------:R-:W-:-:S07]  /*15c30*/  IMAD.MOV.U32 R22, RZ, RZ, R4 ;  /* 0x000000ffff167224 */ /* 0x000fce00078e0004 */
.L_x_27452:
[----:B------:R-:W-:Y:S05]  /*15c40*/  BSYNC B1 ;  /* 0x0000000000017941 */ /* 0x000fea0003800000 */
.L_x_27450:
        /* <DEDUP_REMOVED lines=16> */
.L_x_27456:
[----:B------:R-:W-:Y:S05]  /*15d50*/  BSYNC B2 ;  /* 0x0000000000027941 */ /* 0x000fea0003800000 */
.L_x_27455:
        /* <DEDUP_REMOVED lines=44> */
.L_x_27454:
[----:B------:R-:W-:Y:S05]  /*16020*/  BSYNC B1 ;  /* 0x0000000000017941 */ /* 0x000fea0003800000 */
.L_x_27453:
        /* <DEDUP_REMOVED lines=9> */
.L_x_27449:
        /* <DEDUP_REMOVED lines=12> */
.L_x_27458:
[----:B------:R-:W-:-:S07]  /*16180*/  MOV R22, R4 ;  /* 0x0000000400167202 */ /* 0x000fce0000000f00 */
.L_x_27459:
[----:B------:R-:W-:Y:S05]  /*16190*/  BSYNC B1 ;  /* 0x0000000000017941 */ /* 0x000fea0003800000 */
.L_x_27457:
        /* <DEDUP_REMOVED lines=16> */
.L_x_27463:
[----:B------:R-:W-:Y:S05]  /*162a0*/  BSYNC B2 ;  /* 0x0000000000027941 */ /* 0x000fea0003800000 */
.L_x_27462:
        /* <DEDUP_REMOVED lines=44> */
.L_x_27461:
[----:B------:R-:W-:Y:S05]  /*16570*/  BSYNC B1 ;  /* 0x0000000000017941 */ /* 0x000fea0003800000 */
.L_x_27460:
        /* <DEDUP_REMOVED lines=12> */
.L_x_27464:
        /* <DEDUP_REMOVED lines=12> */
.L_x_27467:
[----:B------:R-:W-:-:S07]  /*16700*/  IMAD.MOV.U32 R22, RZ, RZ, R4 ;  /* 0x000000ffff167224 */ /* 0x000fce00078e0004 */
.L_x_27468:
[----:B------:R-:W-:Y:S05]  /*16710*/  BSYNC B1 ;  /* 0x0000000000017941 */ /* 0x000fea0003800000 */
.L_x_27466:
        /* <DEDUP_REMOVED lines=16> */
.L_x_27472:
[----:B------:R-:W-:Y:S05]  /*16820*/  BSYNC B2 ;  /* 0x0000000000027941 */ /* 0x000fea0003800000 */
.L_x_27471:
        /* <DEDUP_REMOVED lines=44> */
.L_x_27470:
[----:B------:R-:W-:Y:S05]  /*16af0*/  BSYNC B1 ;  /* 0x0000000000017941 */ /* 0x000fea0003800000 */
.L_x_27469:
        /* <DEDUP_REMOVED lines=9> */
.L_x_27465:
        /* <DEDUP_REMOVED lines=12> */
.L_x_27474:
[----:B------:R-:W-:-:S07]  /*16c50*/  MOV R22, R4 ;  /* 0x0000000400167202 */ /* 0x000fce0000000f00 */
.L_x_27475:
[----:B------:R-:W-:Y:S05]  /*16c60*/  BSYNC B1 ;  /* 0x0000000000017941 */ /* 0x000fea0003800000 */
.L_x_27473:
        /* <DEDUP_REMOVED lines=16> */
.L_x_27479:
[----:B------:R-:W-:Y:S05]  /*16d70*/  BSYNC B2 ;  /* 0x0000000000027941 */ /* 0x000fea0003800000 */
.L_x_27478:
        /* <DEDUP_REMOVED lines=44> */
.L_x_27477:
[----:B------:R-:W-:Y:S05]  /*17040*/  BSYNC B1 ;  /* 0x0000000000017941 */ /* 0x000fea0003800000 */
.L_x_27476:
        /* <DEDUP_REMOVED lines=12> */
.L_x_27480:
        /* <DEDUP_REMOVED lines=12> */
.L_x_27483:
[----:B------:R-:W-:-:S07]  /*171d0*/  IMAD.MOV.U32 R28, RZ, RZ, R4 ;  /* 0x000000ffff1c7224 */ /* 0x000fce00078e0004 */
.L_x_27484:
[----:B------:R-:W-:Y:S05]  /*171e0*/  BSYNC B1 ;  /* 0x0000000000017941 */ /* 0x000fea0003800000 */
.L_x_27482:
        /* <DEDUP_REMOVED lines=18> */
.L_x_27488:
[----:B------:R-:W-:Y:S05]  /*17310*/  BSYNC B2 ;  /* 0x0000000000027941 */ /* 0x000fea0003800000 */
.L_x_27487:
        /* <DEDUP_REMOVED lines=44> */
.L_x_27486:
[----:B------:R-:W-:Y:S05]  /*175e0*/  BSYNC B1 ;  /* 0x0000000000017941 */ /* 0x000fea0003800000 */
.L_x_27485:
        /* <DEDUP_REMOVED lines=9> */
.L_x_27481:
        /* <DEDUP_REMOVED lines=24> */
[----:B------:R-:W-:Y:S01]  /*17800*/  STG.E.128 desc[UR6][R28.64], R36 ;  /* 0x000000241c007986 */ /* 0x000fe2000c101d06 */
[----:B------:R-:W-:-:S02]  /*17810*/  LOP3.LUT R27, R21, R103, R27, 0xfe, !PT ;  /* 0x00000067151b7212 */ /* 0x000fc400078efe1b */
[----:B------:R-:W-:Y:S01]  /*17820*/  LOP3.LUT R26, R30, R31, RZ, 0xfc, !PT ;  /* 0x0000001f1e1a7212 */ /* 0x000fe200078efcff */
[----:B------:R2:W-:Y:S01]  /*17830*/  STG.E.128 desc[UR6][R28.64+0x10], R32 ;  /* 0x000010201c007986 */ /* 0x0005e2000c101d06 */
[----:B------:R-:W-:-:S05]  /*17840*/  IADD3 R123, R115, 0x80, RZ ;  /* 0x00000080737b7810 */ /* 0x000fca0007ffe0ff */
[----:B------:R-:W-:-:S04]  /*17850*/  IMAD.WIDE.U32 R20, R123, 0x10, R130 ;  /* 0x000000107b147825 */ /* 0x000fc800078e0082 */
[----:B0-----:R-:W-:-:S04]  /*17860*/  @P0 IMAD.WIDE.U32 R22, R123, 0x10, R22 ;  /* 0x000000107b160825 */ /* 0x001fc800078e0016 */
[----:B-1----:R-:W-:-:S04]  /*17870*/  @P1 IMAD.WIDE.U32 R24, R123, 0x20, R24 ;  /* 0x000000207b181825 */ /* 0x002fc800078e0018 */
[----:B--2---:R-:W-:-:S05]  /*17880*/  IMAD.WIDE.U32 R28, R122, 0x8, R140 ;  /* 0x000000087a1c7825 */ /* 0x004fca00078e008c */
        /* <DEDUP_REMOVED lines=22> */
.L_x_27489:
[----:B------:R2:W5:Y:S04]  /*179f0*/  @P0 LDG.E.128 R64, desc[UR6][R22.64] ;  /* 0x0000000616400981 */ /* 0x000568000c1e1d00 */
[----:B------:R2:W5:Y:S04]  /*17a00*/  @P1 LDG.E.128 R72, desc[UR6][R24.64] ;  /* 0x0000000618481981 */ /* 0x000568000c1e1d00 */
[----:B------:R2:W5:Y:S04]  /*17a10*/  @P1 LDG.E.128 R68, desc[UR6][R24.64+0x10] ;  /* 0x0000100618441981 */ /* 0x000568000c1e1d00 */
[----:B------:R-:W5:Y:S01]  /*17a20*/  LDG.E.128 R20, desc[UR6][R20.64] ;  /* 0x0000000614147981 */ /* 0x000f62000c1e1d00 */
[C---:B------:R-:W-:Y:S01]  /*17a30*/  ISETP.NE.AND P3, PT, R101.reuse, 0x1, PT ;  /* 0x000000016500780c */ /* 0x040fe20003f65270 */
[----:B------:R-:W-:Y:S01]  /*17a40*/  BSSY B1, `(.L_x_27490) ;  /* 0x000000c000017945 */ /* 0x000fe20003800000 */
[----:B01----:R-:W-:-:S11]  /*17a50*/  IADD3 R26, R101, 0x1, RZ ;  /* 0x00000001651a7810 */ /* 0x003fd60007ffe0ff */
        /* <DEDUP_REMOVED lines=9> */
.L_x_27491:
[----:B------:R-:W-:-:S07]  /*17af0*/  MOV R100, R4 ;  /* 0x0000000400647202 */ /* 0x000fce0000000f00 */
.L_x_27492:
[----:B------:R-:W-:Y:S05]  /*17b00*/  BSYNC B1 ;  /* 0x0000000000017941 */ /* 0x000fea0003800000 */
.L_x_27490:
        /* <DEDUP_REMOVED lines=16> */
.L_x_27496:
[----:B------:R-:W-:Y:S05]  /*17c10*/  BSYNC B2 ;  /* 0x0000000000027941 */ /* 0x000fea0003800000 */
.L_x_27495:
        /* <DEDUP_REMOVED lines=44> */
.L_x_27494:
[----:B------:R-:W-:Y:S05]  /*17ee0*/  BSYNC B1 ;  /* 0x0000000000017941 */ /* 0x000fea0003800000 */
.L_x_27493:
        /* <DEDUP_REMOVED lines=14> */
.L_x_27497:
        /* <DEDUP_REMOVED lines=12> */
.L_x_27500:
[----:B------:R-:W-:-:S07]  /*18090*/  IMAD.MOV.U32 R29, RZ, RZ, R4 ;  /* 0x000000ffff1d7224 */ /* 0x000fce00078e0004 */
.L_x_27501:
[----:B------:R-:W-:Y:S05]  /*180a0*/  BSYNC B1 ;  /* 0x0000000000017941 */ /* 0x000fea0003800000 */
.L_x_27499:
        /* <DEDUP_REMOVED lines=16> */
.L_x_27505:
[----:B------:R-:W-:Y:S05]  /*181b0*/  BSYNC B2 ;  /* 0x0000000000027941 */ /* 0x000fea0003800000 */
.L_x_27504:
        /* <DEDUP_REMOVED lines=44> */
.L_x_27503:
[----:B------:R-:W-:Y:S05]  /*18480*/  BSYNC B1 ;  /* 0x0000000000017941 */ /* 0x000fea0003800000 */
.L_x_27502:
        /* <DEDUP_REMOVED lines=9> */
.L_x_27498:
        /* <DEDUP_REMOVED lines=12> */
.L_x_27507:
[----:B------:R-:W-:-:S07]  /*185e0*/  MOV R29, R4 ;  /* 0x00000004001d7202 */ /* 0x000fce0000000f00 */
.L_x_27508:
[----:B------:R-:W-:Y:S05]  /*185f0*/  BSYNC B1 ;  /* 0x0000000000017941 */ /* 0x000fea0003800000 */
.L_x_27506:
        /* <DEDUP_REMOVED lines=16> */
.L_x_27512:
[----:B------:R-:W-:Y:S05]  /*18700*/  BSYNC B2 ;  /* 0x0000000000027941 */ /* 0x000fea0003800000 */
.L_x_27511:
        /* <DEDUP_REMOVED lines=44> */
.L_x_27510:
[----:B------:R-:W-:Y:S05]  /*189d0*/  BSYNC B1 ;  /* 0x0000000000017941 */ /* 0x000fea0003800000 */
.L_x_27509:
        /* <DEDUP_REMOVED lines=14> */
.L_x_27513:
        /* <DEDUP_REMOVED lines=12> */
.L_x_27516:
[----:B------:R-:W-:-:S07]  /*18b80*/  IMAD.MOV.U32 R20, RZ, RZ, R4 ;  /* 0x000000ffff147224 */ /* 0x000fce00078e0004 */
.L_x_27517:
[----:B------:R-:W-:Y:S05]  /*18b90*/  BSYNC B1 ;  /* 0x0000000000017941 */ /* 0x000fea0003800000 */
.L_x_27515:
        /* <DEDUP_REMOVED lines=16> */
.L_x_27521:
[----:B------:R-:W-:Y:S05]  /*18ca0*/  BSYNC B2 ;  /* 0x0000000000027941 */ /* 0x000fea0003800000 */
.L_x_27520:
        /* <DEDUP_REMOVED lines=44> */
.L_x_27519:
[----:B------:R-:W-:Y:S05]  /*18f70*/  BSYNC B1 ;  /* 0x0000000000017941 */ /* 0x000fea0003800000 */
.L_x_27518:
        /* <DEDUP_REMOVED lines=9> */
.L_x_27514:
        /* <DEDUP_REMOVED lines=12> */
.L_x_27523:
[----:B------:R-:W-:-:S07]  /*190d0*/  MOV R20, R4 ;  /* 0x0000000400147202 */ /* 0x000fce0000000f00 */
.L_x_27524:
[----:B------:R-:W-:Y:S05]  /*190e0*/  BSYNC B1 ;  /* 0x0000000000017941 */ /* 0x000fea0003800000 */
.L_x_27522:
        /* <DEDUP_REMOVED lines=16> */
.L_x_27528:
[----:B------:R-:W-:Y:S05]  /*191f0*/  BSYNC B2 ;  /* 0x0000000000027941 */ /* 0x000fea0003800000 */
.L_x_27527:
        /* <DEDUP_REMOVED lines=44> */
.L_x_27526:
[----:B------:R-:W-:Y:S05]  /*194c0*/  BSYNC B1 ;  /* 0x0000000000017941 */ /* 0x000fea0003800000 */
.L_x_27525:
        /* <DEDUP_REMOVED lines=14> */
.L_x_27529:
        /* <DEDUP_REMOVED lines=12> */
.L_x_27532:
[----:B------:R-:W-:-:S07]  /*19670*/  IMAD.MOV.U32 R20, RZ, RZ, R4 ;  /* 0x000000ffff147224 */ /* 0x000fce00078e0004 */
.L_x_27533:
[----:B------:R-:W-:Y:S05]  /*19680*/  BSYNC B1 ;  /* 0x0000000000017941 */ /* 0x000fea0003800000 */
.L_x_27531:
        /* <DEDUP_REMOVED lines=16> */
.L_x_27537:
[----:B------:R-:W-:Y:S05]  /*19790*/  BSYNC B2 ;  /* 0x0000000000027941 */ /* 0x000fea0003800000 */
.L_x_27536:
        /* <DEDUP_REMOVED lines=44> */
.L_x_27535:
[----:B------:R-:W-:Y:S05]  /*19a60*/  BSYNC B1 ;  /* 0x0000000000017941 */ /* 0x000fea0003800000 */
.L_x_27534:
        /* <DEDUP_REMOVED lines=9> */
.L_x_27530:
        /* <DEDUP_REMOVED lines=12> */
.L_x_27539:
[----:B------:R-:W-:-:S07]  /*19bc0*/  MOV R20, R4 ;  /* 0x0000000400147202 */ /* 0x000fce0000000f00 */
.L_x_27540:
[----:B------:R-:W-:Y:S05]  /*19bd0*/  BSYNC B1 ;  /* 0x0000000000017941 */ /* 0x000fea0003800000 */
.L_x_27538:
        /* <DEDUP_REMOVED lines=16> */
.L_x_27544:
[----:B------:R-:W-:Y:S05]  /*19ce0*/  BSYNC B2 ;  /* 0x0000000000027941 */ /* 0x000fea0003800000 */
.L_x_27543:
        /* <DEDUP_REMOVED lines=44> */
.L_x_27542:
[----:B------:R-:W-:Y:S05]  /*19fb0*/  BSYNC B1 ;  /* 0x0000000000017941 */ /* 0x000fea0003800000 */
.L_x_27541:
        /* <DEDUP_REMOVED lines=14> */
.L_x_27545:
        /* <DEDUP_REMOVED lines=12> */
.L_x_27548:
[----:B------:R-:W-:-:S07]  /*1a160*/  IMAD.MOV.U32 R102, RZ, RZ, R4 ;  /* 0x000000ffff667224 */ /* 0x000fce00078e0004 */
.L_x_27549:
[----:B------:R-:W-:Y:S05]  /*1a170*/  BSYNC B1 ;  /* 0x0000000000017941 */ /* 0x000fea0003800000 */
.L_x_27547:
        /* <DEDUP_REMOVED lines=16> */
.L_x_27553:
[----:B------:R-:W-:Y:S05]  /*1a280*/  BSYNC B2 ;  /* 0x0000000000027941 */ /* 0x000fea0003800000 */
.L_x_27552:
        /* <DEDUP_REMOVED lines=44> */
.L_x_27551:
[----:B------:R-:W-:Y:S05]  /*1a550*/  BSYNC B1 ;  /* 0x0000000000017941 */ /* 0x000fea0003800000 */
.L_x_27550:
        /* <DEDUP_REMOVED lines=9> */
.L_x_27546:
        /* <DEDUP_REMOVED lines=12> */
.L_x_27555:
[----:B------:R-:W-:-:S07]  /*1a6b0*/  MOV R102, R4 ;  /* 0x0000000400667202 */ /* 0x000fce0000000f00 */
.L_x_27556:
[----:B------:R-:W-:Y:S05]  /*1a6c0*/  BSYNC B1 ;  /* 0x0000000000017941 */ /* 0x000fea0003800000 */
.L_x_27554:
        /* <DEDUP_REMOVED lines=16> */
.L_x_27560:
[----:B------:R-:W-:Y:S05]  /*1a7d0*/  BSYNC B2 ;  /* 0x0000000000027941 */ /* 0x000fea0003800000 */
.L_x_27559:
        /* <DEDUP_REMOVED lines=44> */
.L_x_27558:
[----:B------:R-:W-:Y:S05]  /*1aaa0*/  BSYNC B1 ;  /* 0x0000000000017941 */ /* 0x000fea0003800000 */
.L_x_27557:
        /* <DEDUP_REMOVED lines=14> */
.L_x_27561:
        /* <DEDUP_REMOVED lines=12> */
.L_x_27564:
[----:B------:R-:W-:-:S07]  /*1ac50*/  IMAD.MOV.U32 R25, RZ, RZ, R4 ;  /* 0x000000ffff197224 */ /* 0x000fce00078e0004 */
.L_x_27565:
[----:B------:R-:W-:Y:S05]  /*1ac60*/  BSYNC B1 ;  /* 0x0000000000017941 */ /* 0x000fea0003800000 */
.L_x_27563:
        /* <DEDUP_REMOVED lines=16> */
.L_x_27569:
[----:B------:R-:W-:Y:S05]  /*1ad70*/  BSYNC B2 ;  /* 0x0000000000027941 */ /* 0x000fea0003800000 */
.L_x_27568:
        /* <DEDUP_REMOVED lines=44> */
.L_x_27567:
[----:B------:R-:W-:Y:S05]  /*1b040*/  BSYNC B1 ;  /* 0x0000000000017941 */ /* 0x000fea0003800000 */
.L_x_27566:
        /* <DEDUP_REMOVED lines=9> */
.L_x_27562:
        /* <DEDUP_REMOVED lines=12> */
.L_x_27571:
[----:B------:R-:W-:-:S07]  /*1b1a0*/  MOV R25, R4 ;  /* 0x0000000400197202 */ /* 0x000fce0000000f00 */
.L_x_27572:
[----:B------:R-:W-:Y:S05]  /*1b1b0*/  BSYNC B1 ;  /* 0x0000000000017941 */ /* 0x000fea0003800000 */
.L_x_27570:
        /* <DEDUP_REMOVED lines=16> */
.L_x_27576:
[----:B------:R-:W-:Y:S05]  /*1b2c0*/  BSYNC B2 ;  /* 0x0000000000027941 */ /* 0x000fea0003800000 */
.L_x_27575:
        /* <DEDUP_REMOVED lines=44> */
.L_x_27574:
[----:B------:R-:W-:Y:S05]  /*1b590*/  BSYNC B1 ;  /* 0x0000000000017941 */ /* 0x000fea0003800000 */
.L_x_27573:
        /* <DEDUP_REMOVED lines=12> */
.L_x_27577:
        /* <DEDUP_REMOVED lines=12> */
.L_x_27580:
[----:B------:R-:W-:-:S07]  /*1b720*/  IMAD.MOV.U32 R22, RZ, RZ, R4 ;  /* 0x000000ffff167224 */ /* 0x000fce00078e0004 */
.L_x_27581:
[----:B------:R-:W-:Y:S05]  /*1b730*/  BSYNC B1 ;  /* 0x0000000000017941 */ /* 0x000fea0003800000 */
.L_x_27579:
        /* <DEDUP_REMOVED lines=16> */
.L_x_27585:
[----:B------:R-:W-:Y:S05]  /*1b840*/  BSYNC B2 ;  /* 0x0000000000027941 */ /* 0x000fea0003800000 */
.L_x_27584:
        /* <DEDUP_REMOVED lines=44> */
.L_x_27583:
[----:B------:R-:W-:Y:S05]  /*1bb10*/  BSYNC B1 ;  /* 0x0000000000017941 */ /* 0x000fea0003800000 */
.L_x_27582:
        /* <DEDUP_REMOVED lines=9> */
.L_x_27578:
        /* <DEDUP_REMOVED lines=12> */
.L_x_27587:
[----:B------:R-:W-:-:S07]  /*1bc70*/  MOV R22, R4 ;  /* 0x0000000400167202 */ /* 0x000fce0000000f00 */
.L_x_27588:
[----:B------:R-:W-:Y:S05]  /*1bc80*/  BSYNC B1 ;  /* 0x0000000000017941 */ /* 0x000fea0003800000 */
.L_x_27586:
        /* <DEDUP_REMOVED lines=16> */
.L_x_27592:
[----:B------:R-:W-:Y:S05]  /*1bd90*/  BSYNC B2 ;  /* 0x0000000000027941 */ /* 0x000fea0003800000 */
.L_x_27591:
        /* <DEDUP_REMOVED lines=44> */
.L_x_27590:
[----:B------:R-:W-:Y:S05]  /*1c060*/  BSYNC B1 ;  /* 0x0000000000017941 */ /* 0x000fea0003800000 */
.L_x_27589:
        /* <DEDUP_REMOVED lines=12> */
.L_x_27593:
        /* <DEDUP_REMOVED lines=12> */
.L_x_27596:
[----:B------:R-:W-:-:S07]  /*1c1f0*/  IMAD.MOV.U32 R22, RZ, RZ, R4 ;  /* 0x000000ffff167224 */ /* 0x000fce00078e0004 */
.L_x_27597:
[----:B------:R-:W-:Y:S05]  /*1c200*/  BSYNC B1 ;  /* 0x0000000000017941 */ /* 0x000fea0003800000 */
.L_x_27595:
        /* <DEDUP_REMOVED lines=16> */
.L_x_27601:
[----:B------:R-:W-:Y:S05]  /*1c310*/  BSYNC B2 ;  /* 0x0000000000027941 */ /* 0x000fea0003800000 */
.L_x_27600:
        /* <DEDUP_REMOVED lines=44> */
.L_x_27599:
[----:B------:R-:W-:Y:S05]  /*1c5e0*/  BSYNC B1 ;  /* 0x0000000000017941 */ /* 0x000fea0003800000 */
.L_x_27598:
        /* <DEDUP_REMOVED lines=9> */
.L_x_27594:
        /* <DEDUP_REMOVED lines=12> */
.L_x_27603:
[----:B------:R-:W-:-:S07]  /*1c740*/  MOV R22, R4 ;  /* 0x0000000400167202 */ /* 0x000fce0000000f00 */
.L_x_27604:
[----:B------:R-:W-:Y:S05]  /*1c750*/  BSYNC B1 ;  /* 0x0000000000017941 */ /* 0x000fea0003800000 */
.L_x_27602:
        /* <DEDUP_REMOVED lines=16> */
.L_x_27608:
[----:B------:R-:W-:Y:S05]  /*1c860*/  BSYNC B2 ;  /* 0x0000000000027941 */ /* 0x000fea0003800000 */
.L_x_27607:
        /* <DEDUP_REMOVED lines=44> */
.L_x_27606:
[----:B------:R-:W-:Y:S05]  /*1cb30*/  BSYNC B1 ;  /* 0x0000000000017941 */ /* 0x000fea0003800000 */
.L_x_27605:
        /* <DEDUP_REMOVED lines=12> */
.L_x_27609:
        /* <DEDUP_REMOVED lines=12> */
.L_x_27612:
[----:B------:R-:W-:-:S07]  /*1ccc0*/  IMAD.MOV.U32 R114, RZ, RZ, R4 ;  /* 0x000000ffff727224 */ /* 0x000fce00078e0004 */
.L_x_27613:
[----:B------:R-:W-:Y:S05]  /*1ccd0*/  BSYNC B1 ;  /* 0x0000000000017941 */ /* 0x000fea0003800000 */
.L_x_27611:
        /* <DEDUP_REMOVED lines=18> */
.L_x_27617:
[----:B------:R-:W-:Y:S05]  /*1ce00*/  BSYNC B2 ;  /* 0x0000000000027941 */ /* 0x000fea0003800000 */
.L_x_27616:
        /* <DEDUP_REMOVED lines=44> */
.L_x_27615:
[----:B------:R-:W-:Y:S05]  /*1d0d0*/  BSYNC B1 ;  /* 0x0000000000017941 */ /* 0x000fea0003800000 */
.L_x_27614:
        /* <DEDUP_REMOVED lines=9> */
.L_x_27610:
[----:B------:R-:W-:Y:S01]  /*1d170*/  P2R R20, PR, RZ, 0x4 ;  /* 0x00000004ff147803 */ /* 0x000fe20000000000 */
[----:B------:R-:W-:Y:S01]  /*1d180*/  IMAD.WIDE.U32 R124, R123, 0x20, R136 ;  /* 0x000000207b7c7825 */ /* 0x000fe200078e0088 */
[----:B------:R-:W-:Y:S01]  /*1d190*/  SEL R101, RZ, 0x10000, P4 ;  /* 0x00010000ff657807 */ /* 0x000fe20002000000 */
[----:B------:R-:W0:Y:S01]  /*1d1a0*/  @P1 LDC.64 R22, c[0x0][0x230] ;  /* 0x00008c00ff161b82 */ /* 0x000e220000000a00 */
[----:B------:R-:W-:Y:S02]  /*1d1b0*/  SEL R103, RZ, 0x100, P3 ;  /* 0x00000100ff677807 */ /* 0x000fe40001800000 */
[C---:B------:R-:W-:Y:S01]  /*1d1c0*/  LOP3.LUT P2, RZ, R107.reuse, 0x4, RZ, 0xc0, !PT ;  /* 0x000000046bff7812 */ /* 0x040fe2000784c0ff */
[----:B------:R-:W-:Y:S01]  /*1d1d0*/  STG.E.128 desc[UR6][R124.64], R28 ;  /* 0x0000001c7c007986 */ /* 0x000fe2000c101d06 */
[C---:B------:R-:W-:Y:S02]  /*1d1e0*/  LOP3.LUT P4, RZ, R107.reuse, 0x10, RZ, 0xc0, !PT ;  /* 0x000000106bff7812 */ /* 0x040fe4000788c0ff */
[----:B------:R-:W-:Y:S01]  /*1d1f0*/  LOP3.LUT P3, RZ, R107, 0x8, RZ, 0xc0, !PT ;  /* 0x000000086bff7812 */ /* 0x000fe2000786c0ff */
[----:B------:R1:W-:Y:S01]  /*1d200*/  STG.E.128 desc[UR6][R124.64+0x10], R24 ;  /* 0x000010187c007986 */ /* 0x0003e2000c101d06 */
[----:B------:R-:W-:-:S02]  /*1d210*/  SEL R117, RZ, 0x1000000, P5 ;  /* 0x01000000ff757807 */ /* 0x000fc40002800000 */
[----:B------:R-:W-:Y:S02]  /*1d220*/  SEL R126, RZ, 0x1, P2 ;  /* 0x00000001ff7e7807 */ /* 0x000fe40001000000 */
[----:B------:R-:W-:Y:S02]  /*1d230*/  SEL R102, RZ, 0x1, P3 ;  /* 0x00000001ff667807 */ /* 0x000fe40001800000 */
[----:B------:R-:W-:Y:S01]  /*1d240*/  SEL R100, RZ, 0x1, P4 ;  /* 0x00000001ff647807 */ /* 0x000fe20002000000 */
[----:B------:R-:W-:Y:S01]  /*1d250*/  IMAD.WIDE.U32 R126, R126, 0x1000000, RZ ;  /* 0x010000007e7e7825 */ /* 0x000fe200078e00ff */
[----:B------:R-:W-:Y:S02]  /*1d260*/  LOP3.LUT P5, RZ, R107, 0x2, RZ, 0xc0, !PT ;  /* 0x000000026bff7812 */ /* 0x000fe400078ac0ff */
[----:B------:R-:W-:Y:S01]  /*1d270*/  LOP3.LUT R117, R103, R117, R101, 0xfe, !PT ;  /* 0x0000007567757212 */ /* 0x000fe200078efe65 */
[----:B------:R-:W-:Y:S01]  /*1d280*/  IMAD.WIDE.U32 R102, R102, 0x10000, RZ ;  /* 0x0001000066667825 */ /* 0x000fe200078e00ff */
[----:B------:R-:W-:-:S02]  /*1d290*/  LOP3.LUT P6, RZ, R107, 0x20, RZ, 0xc0, !PT ;  /* 0x000000206bff7812 */ /* 0x000fc400078cc0ff */
[----:B------:R-:W-:Y:S01]  /*1d2a0*/  SEL R128, RZ, 0x1, P5 ;  /* 0x00000001ff807807 */ /* 0x000fe20002800000 */
[----:B------:R-:W-:Y:S01]  /*1d2b0*/  IMAD.WIDE.U32 R100, R100, 0x100, RZ ;  /* 0x0000010064647825 */ /* 0x000fe200078e00ff */
[----:B------:R-:W-:Y:S02]  /*1d2c0*/  ISETP.NE.AND P2, PT, R20, RZ, PT ;  /* 0x000000ff1400720c */ /* 0x000fe40003f45270 */
[----:B------:R-:W-:Y:S01]  /*1d2d0*/  LOP3.LUT R127, R127, R117, R128, 0xfe, !PT ;  /* 0x000000757f7f7212 */ /* 0x000fe200078efe80 */
[----:B-1----:R-:W-:Y:S01]  /*1d2e0*/  IMAD.WIDE.U32 R124, R123, 0x8, R140 ;  /* 0x000000087b7c7825 */ /* 0x002fe200078e008c */
[----:B------:R-:W-:Y:S01]  /*1d2f0*/  LOP3.LUT R126, R100, R126, R102, 0xfe, !PT ;  /* 0x0000007e647e7212 */ /* 0x000fe200078efe66 */
[----:B------:R-:W1:Y:S01]  /*1d300*/  @P0 LDC.64 R20, c[0x0][0x228] ;  /* 0x00008a00ff140b82 */ /* 0x000e620000000a00 */
[----:B------:R-:W-:Y:S02]  /*1d310*/  SEL R100, RZ, 0x1, P6 ;  /* 0x00000001ff647807 */ /* 0x000fe40003000000 */
[----:B------:R-:W-:-:S02]  /*1d320*/  LOP3.LUT R103, R101, R127, R103, 0xfe, !PT ;  /* 0x0000007f65677212 */ /* 0x000fc400078efe67 */
[----:B------:R-:W-:Y:S02]  /*1d330*/  LOP3.LUT R102, R126, R100, RZ, 0xfc, !PT ;  /* 0x000000647e667212 */ /* 0x000fe400078efcff */
[----:B------:R-:W-:-:S03]  /*1d340*/  IADD3 R117, R115, 0xa0, RZ ;  /* 0x000000a073757810 */ /* 0x000fc60007ffe0ff */
[----:B------:R2:W-:Y:S02]  /*1d350*/  STG.E.64 desc[UR6][R124.64], R102 ;  /* 0x000000667c007986 */ /* 0x0005e4000c101b06 */
[----:B------:R-:W-:-:S04]  /*1d360*/  IMAD.WIDE.U32 R100, R117, 0x10, R130 ;  /* 0x0000001075647825 */ /* 0x000fc800078e0082 */
[----:B0-----:R-:W-:-:S04]  /*1d370*/  @P1 IMAD.WIDE.U32 R22, R117, 0x20, R22 ;  /* 0x0000002075161825 */ /* 0x001fc800078e0016 */
[----:B-1----:R-:W-:Y:S01]  /*1d380*/  @P0 IMAD.WIDE.U32 R20, R117, 0x10, R20 ;  /* 0x0000001075140825 */ /* 0x002fe200078e0014 */
[----:B--2---:R-:W-:Y:S06]  /*1d390*/  @!P0 BRA `(.L_x_27618) ;  /* 0x0000000000508947 */ /* 0x004fec0003800000 */
        /* <DEDUP_REMOVED lines=14> */
[----:B------:R-:W-:Y:S02]  /*1d480*/  LOP3.LUT R128, R125, R128, R103, 0xfe, !PT ;  /* 0x000000807d807212 */ /* 0x000fe400078efe67 */
[----:B------:R-:W-:Y:S01]  /*1d490*/  LOP3.LUT R102, R126, R102, R124, 0xfe, !PT ;  /* 0x000000667e667212 */ /* 0x000fe200078efe7c */
[----:B0-----:R-:W-:Y:S01]  /*1d4a0*/  IMAD.WIDE.U32 R124, R123, 0x8, R130 ;  /* 0x000000087b7c7825 */ /* 0x001fe200078e0082 */
[----:B------:R-:W-:Y:S02]  /*1d4b0*/  LOP3.LUT R103, R128, R127, RZ, 0xfc, !PT ;  /* 0x0000007f80677212 */ /* 0x000fe400078efcff */
[----:B------:R-:W-:-:S05]  /*1d4c0*/  LOP3.LUT R102, R102, 0xff, R106, 0xf8, !PT ;  /* 0x000000ff66667812 */ /* 0x000fca00078ef86a */
[----:B------:R0:W-:Y:S02]  /*1d4d0*/  STG.E.64 desc[UR6][R124.64], R102 ;  /* 0x000000667c007986 */ /* 0x0001e4000c101b06 */
.L_x_27618:
[----:B------:R-:W5:Y:S04]  /*1d4e0*/  @P0 LDG.E.128 R64, desc[UR6][R20.64] ;  /* 0x0000000614400981 */ /* 0x000f68000c1e1d00 */
[----:B0-----:R-:W5:Y:S01]  /*1d4f0*/  LDG.E.128 R100, desc[UR6][R100.64] ;  /* 0x0000000664647981 */ /* 0x001f62000c1e1d00 */
[C---:B------:R-:W-:Y:S01]  /*1d500*/  ISETP.NE.AND P3, PT, R129.reuse, 0x1, PT ;  /* 0x000000018100780c */ /* 0x040fe20003f65270 */
[----:B------:R-:W-:Y:S02]  /*1d510*/  BSSY B1, `(.L_x_27619) ;  /* 0x000000e000017945 */ /* 0x000fe40003800000 */
[----:B------:R-:W5:Y:S04]  /*1d520*/  @P1 LDG.E.128 R72, desc[UR6][R22.64] ;  /* 0x0000000616481981 */ /* 0x000f68000c1e1d00 */
[----:B------:R0:W5:Y:S02]  /*1d530*/  @P1 LDG.E.128 R68, desc[UR6][R22.64+0x10] ;  /* 0x0000100616441981 */ /* 0x000164000c1e1d00 */
[----:B0-----:R-:W-:-:S04]  /*1d540*/  IADD3 R22, R129, 0x1, RZ ;  /* 0x0000000181167810 */ /* 0x001fc80007ffe0ff */
        /* <DEDUP_REMOVED lines=9> */
.L_x_27620:
[----:B------:R-:W-:-:S07]  /*1d5e0*/  MOV R128, R4 ;  /* 0x0000000400807202 */ /* 0x000fce0000000f00 */
.L_x_27621:
[----:B------:R-:W-:Y:S05]  /*1d5f0*/  BSYNC B1 ;  /* 0x0000000000017941 */ /* 0x000fea0003800000 */
.L_x_27619:
        /* <DEDUP_REMOVED lines=16> */
.L_x_27625:
[----:B------:R-:W-:Y:S05]  /*1d700*/  BSYNC B2 ;  /* 0x0000000000027941 */ /* 0x000fea0003800000 */
.L_x_27624:
        /* <DEDUP_REMOVED lines=44> */
.L_x_27623:
[----:B------:R-:W-:Y:S05]  /*1d9d0*/  BSYNC B1 ;  /* 0x0000000000017941 */ /* 0x000fea0003800000 */
.L_x_27622:
        /* <DEDUP_REMOVED lines=14> */
.L_x_27626:
        /* <DEDUP_REMOVED lines=12> */
.L_x_27629:
[----:B------:R-:W-:-:S07]  /*1db80*/  IMAD.MOV.U32 R21, RZ, RZ, R4 ;  /* 0x000000ffff157224 */ /* 0x000fce00078e0004 */
.L_x_27630:
[----:B------:R-:W-:Y:S05]  /*1db90*/  BSYNC B1 ;  /* 0x0000000000017941 */ /* 0x000fea0003800000 */
.L_x_27628:
        /* <DEDUP_REMOVED lines=16> */
.L_x_27634:
[----:B------:R-:W-:Y:S05]  /*1dca0*/  BSYNC B2 ;  /* 0x0000000000027941 */ /* 0x000fea0003800000 */
.L_x_27633:
        /* <DEDUP_REMOVED lines=44> */
.L_x_27632:
[----:B------:R-:W-:Y:S05]  /*1df70*/  BSYNC B1 ;  /* 0x0000000000017941 */ /* 0x000fea0003800000 */
.L_x_27631:
        /* <DEDUP_REMOVED lines=9> */
.L_x_27627:
        /* <DEDUP_REMOVED lines=12> */
.L_x_27636:
[----:B------:R-:W-:-:S07]  /*1e0d0*/  MOV R21, R4 ;  /* 0x0000000400157202 */ /* 0x000fce0000000f00 */
.L_x_27637:
[----:B------:R-:W-:Y:S05]  /*1e0e0*/  BSYNC B1 ;  /* 0x0000000000017941 */ /* 0x000fea0003800000 */
.L_x_27635:
        /* <DEDUP_REMOVED lines=16> */
.L_x_27641:
[----:B------:R-:W-:Y:S05]  /*1e1f0*/  BSYNC B2 ;  /* 0x0000000000027941 */ /* 0x000fea0003800000 */
.L_x_27640:
        /* <DEDUP_REMOVED lines=44> */
.L_x_27639:
[----:B------:R-:W-:Y:S05]  /*1e4c0*/  BSYNC B1 ;  /* 0x0000000000017941 */ /* 0x000fea0003800000 */
.L_x_27638:
        /* <DEDUP_REMOVED lines=14> */
.L_x_27642:
        /* <DEDUP_REMOVED lines=12> */
.L_x_27645:
[----:B------:R-:W-:-:S07]  /*1e670*/  IMAD.MOV.U32 R100, RZ, RZ, R4 ;  /* 0x000000ffff647224 */ /* 0x000fce00078e0004 */
.L_x_27646:
[----:B------:R-:W-:Y:S05]  /*1e680*/  BSYNC B1 ;  /* 0x0000000000017941 */ /* 0x000fea0003800000 */
.L_x_27644:
        /* <DEDUP_REMOVED lines=16> */
.L_x_27650:
[----:B------:R-:W-:Y:S05]  /*1e790*/  BSYNC B2 ;  /* 0x0000000000027941 */ /* 0x000fea0003800000 */
.L_x_27649:
        /* <DEDUP_REMOVED lines=44> */
.L_x_27648:
[----:B------:R-:W-:Y:S05]  /*1ea60*/  BSYNC B1 ;  /* 0x0000000000017941 */ /* 0x000fea0003800000 */
.L_x_27647:
        /* <DEDUP_REMOVED lines=9> */
.L_x_27643:
        /* <DEDUP_REMOVED lines=12> */
.L_x_27652:
[----:B------:R-:W-:-:S07]  /*1ebc0*/  MOV R100, R4 ;  /* 0x0000000400647202 */ /* 0x000fce0000000f00 */
.L_x_27653:
[----:B------:R-:W-:Y:S05]  /*1ebd0*/  BSYNC B1 ;  /* 0x0000000000017941 */ /* 0x000fea0003800000 */
.L_x_27651:
        /* <DEDUP_REMOVED lines=16> */
.L_x_27657:
[----:B------:R-:W-:Y:S05]  /*1ece0*/  BSYNC B2 ;  /* 0x0000000000027941 */ /* 0x000fea0003800000 */
.L_x_27656:
        /* <DEDUP_REMOVED lines=40> */
[----:B------:R-:W-:Y:S02]  /*1ef70*/  LOP3.LUT R8, R127, UR39, R128, 0x96, !PT ;  /* 0x000000277f087c12 */ /* 0x000fe4000f8e9680 */
[----:B------:R-:W-:Y:S01]  /*1ef80*/  MOV R4, R126 ;  /* 0x0000007e00047202 */ /* 0x000fe20000000f00 */
[----:B------:R-:W-:Y:S01]  /*1ef90*/  IMAD.MOV.U32 R2, RZ, RZ, R22 ;  /* 0x000000ffff027224 */ /* 0x000fe200078e0016 */
[----:B------:R-:W-:-:S07]  /*1efa0*/  LOP3.LUT R7, R23, UR40, R124, 0x96, !PT ;  /* 0x0000002817077c12 */ /* 0x000fce000f8e967c */
.L_x_27655:
[----:B------:R-:W-:Y:S05]  /*1efb0*/  BSYNC B1 ;  /* 0x0000000000017941 */ /* 0x000fea0003800000 */
.L_x_27654:
        /* <DEDUP_REMOVED lines=14> */
.L_x_27658:
        /* <DEDUP_REMOVED lines=12> */
.L_x_27661:
[----:B------:R-:W-:-:S07]  /*1f160*/  IMAD.MOV.U32 R23, RZ, RZ, R4 ;  /* 0x000000ffff177224 */ /* 0x000fce00078e0004 */
.L_x_27662:
[----:B------:R-:W-:Y:S05]  /*1f170*/  BSYNC B1 ;  /* 0x0000000000017941 */ /* 0x000fea0003800000 */
.L_x_27660:
        /* <DEDUP_REMOVED lines=16> */
.L_x_27666:
[----:B------:R-:W-:Y:S05]  /*1f280*/  BSYNC B2 ;  /* 0x0000000000027941 */ /* 0x000fea0003800000 */
.L_x_27665:
        /* <DEDUP_REMOVED lines=44> */
.L_x_27664:
[----:B------:R-:W-:Y:S05]  /*1f550*/  BSYNC B1 ;  /* 0x0000000000017941 */ /* 0x000fea0003800000 */
.L_x_27663:
        /* <DEDUP_REMOVED lines=9> */
.L_x_27659:
        /* <DEDUP_REMOVED lines=12> */
.L_x_27668:
[----:B------:R-:W-:-:S07]  /*1f6b0*/  MOV R23, R4 ;  /* 0x0000000400177202 */ /* 0x000fce0000000f00 */
.L_x_27669:
[----:B------:R-:W-:Y:S05]  /*1f6c0*/  BSYNC B1 ;  /* 0x0000000000017941 */ /* 0x000fea0003800000 */
.L_x_27667:
        /* <DEDUP_REMOVED lines=16> */
.L_x_27673:
[----:B------:R-:W-:Y:S05]  /*1f7d0*/  BSYNC B2 ;  /* 0x0000000000027941 */ /* 0x000fea0003800000 */
.L_x_27672:
        /* <DEDUP_REMOVED lines=44> */
.L_x_27671:
[----:B------:R-:W-:Y:S05]  /*1faa0*/  BSYNC B1 ;  /* 0x0000000000017941 */ /* 0x000fea0003800000 */
.L_x_27670:
        /* <DEDUP_REMOVED lines=14> */
.L_x_27674:
        /* <DEDUP_REMOVED lines=12> */
.L_x_27677:
[----:B------:R-:W-:-:S07]  /*1fc50*/  IMAD.MOV.U32 R110, RZ, RZ, R4 ;  /* 0x000000ffff6e7224 */ /* 0x000fce00078e0004 */
.L_x_27678:
[----:B------:R-:W-:Y:S05]  /*1fc60*/  BSYNC B1 ;  /* 0x0000000000017941 */ /* 0x000fea0003800000 */
.L_x_27676:
        /* <DEDUP_REMOVED lines=16> */
.L_x_27682:
[----:B------:R-:W-:Y:S05]  /*1fd70*/  BSYNC B2 ;  /* 0x0000000000027941 */ /* 0x000fea0003800000 */
.L_x_27681:
        /* <DEDUP_REMOVED lines=44> */
.L_x_27680:
[----:B------:R-:W-:Y:S05]  /*20040*/  BSYNC B1 ;  /* 0x0000000000017941 */ /* 0x000fea0003800000 */
.L_x_27679:
        /* <DEDUP_REMOVED lines=9> */
.L_x_27675:
        /* <DEDUP_REMOVED lines=12> */
.L_x_27684:
[----:B------:R-:W-:-:S07]  /*201a0*/  MOV R130, R4 ;  /* 0x0000000400827202 */ /* 0x000fce0000000f00 */
.L_x_27685:
[----:B------:R-:W-:Y:S05]  /*201b0*/  BSYNC B1 ;  /* 0x0000000000017941 */ /* 0x000fea0003800000 */
.L_x_27683:
        /* <DEDUP_REMOVED lines=16> */
.L_x_27689:
[----:B------:R-:W-:Y:S05]  /*202c0*/  BSYNC B2 ;  /* 0x0000000000027941 */ /* 0x000fea0003800000 */
.L_x_27688:
        /* <DEDUP_REMOVED lines=44> */
.L_x_27687:
[----:B------:R-:W-:Y:S05]  /*20590*/  BSYNC B1 ;  /* 0x0000000000017941 */ /* 0x000fea0003800000 */
.L_x_27686:
        /* <DEDUP_REMOVED lines=14> */
.L_x_27690:
        /* <DEDUP_REMOVED lines=12> */
.L_x_27693:
[----:B------:R-:W-:-:S07]  /*20740*/  IMAD.MOV.U32 R101, RZ, RZ, R4 ;  /* 0x000000ffff657224 */ /* 0x000fce00078e0004 */
.L_x_27694:
[----:B------:R-:W-:Y:S05]  /*20750*/  BSYNC B1 ;  /* 0x0000000000017941 */ /* 0x000fea0003800000 */
.L_x_27692:
        /* <DEDUP_REMOVED lines=16> */
.L_x_27698:
[----:B------:R-:W-:Y:S05]  /*20860*/  BSYNC B2 ;  /* 0x0000000000027941 */ /* 0x000fea0003800000 */
.L_x_27697:
        /* <DEDUP_REMOVED lines=44> */
.L_x_27696:
[----:B------:R-:W-:Y:S05]  /*20b30*/  BSYNC B1 ;  /* 0x0000000000017941 */ /* 0x000fea0003800000 */
.L_x_27695:
        /* <DEDUP_REMOVED lines=9> */
.L_x_27691:
        /* <DEDUP_REMOVED lines=12> */
.L_x_27700:
[----:B------:R-:W-:-:S07]  /*20c90*/  MOV R101, R4 ;  /* 0x0000000400657202 */ /* 0x000fce0000000f00 */
.L_x_27701:
[----:B------:R-:W-:Y:S05]  /*20ca0*/  BSYNC B1 ;  /* 0x0000000000017941 */ /* 0x000fea0003800000 */
.L_x_27699:
        /* <DEDUP_REMOVED lines=16> */
.L_x_27705:
[----:B------:R-:W-:Y:S05]  /*20db0*/  BSYNC B2 ;  /* 0x0000000000027941 */ /* 0x000fea0003800000 */
.L_x_27704:
        /* <DEDUP_REMOVED lines=44> */
.L_x_27703:
[----:B------:R-:W-:Y:S05]  /*21080*/  BSYNC B1 ;  /* 0x0000000000017941 */ /* 0x000fea0003800000 */
.L_x_27702:
        /* <DEDUP_REMOVED lines=12> */
.L_x_27706:
        /* <DEDUP_REMOVED lines=12> */
.L_x_27709:
[----:B------:R-:W-:-:S07]  /*21210*/  IMAD.MOV.U32 R102, RZ, RZ, R4 ;  /* 0x000000ffff667224 */ /* 0x000fce00078e0004 */
.L_x_27710:
[----:B------:R-:W-:Y:S05]  /*21220*/  BSYNC B1 ;  /* 0x0000000000017941 */ /* 0x000fea0003800000 */
.L_x_27708:
        /* <DEDUP_REMOVED lines=16> */
.L_x_27714:
[----:B------:R-:W-:Y:S05]  /*21330*/  BSYNC B2 ;  /* 0x0000000000027941 */ /* 0x000fea0003800000 */
.L_x_27713:
        /* <DEDUP_REMOVED lines=44> */
.L_x_27712:
[----:B------:R-:W-:Y:S05]  /*21600*/  BSYNC B1 ;  /* 0x0000000000017941 */ /* 0x000fea0003800000 */
.L_x_27711:
        /* <DEDUP_REMOVED lines=9> */
.L_x_27707:
        /* <DEDUP_REMOVED lines=12> */
.L_x_27716:
[----:B------:R-:W-:-:S07]  /*21760*/  MOV R102, R4 ;  /* 0x0000000400667202 */ /* 0x000fce0000000f00 */
.L_x_27717:
[----:B------:R-:W-:Y:S05]  /*21770*/  BSYNC B1 ;  /* 0x0000000000017941 */ /* 0x000fea0003800000 */
.L_x_27715:
        /* <DEDUP_REMOVED lines=16> */
.L_x_27721:
[----:B------:R-:W-:Y:S05]  /*21880*/  BSYNC B2 ;  /* 0x0000000000027941 */ /* 0x000fea0003800000 */
.L_x_27720:
        /* <DEDUP_REMOVED lines=44> */
.L_x_27719:
[----:B------:R-:W-:Y:S05]  /*21b50*/  BSYNC B1 ;  /* 0x0000000000017941 */ /* 0x000fea0003800000 */
.L_x_27718:
        /* <DEDUP_REMOVED lines=12> */
.L_x_27722:
        /* <DEDUP_REMOVED lines=12> */
.L_x_27725:
[----:B------:R-:W-:-:S07]  /*21ce0*/  IMAD.MOV.U32 R113, RZ, RZ, R4 ;  /* 0x000000ffff717224 */ /* 0x000fce00078e0004 */
.L_x_27726:
[----:B------:R-:W-:Y:S05]  /*21cf0*/  BSYNC B1 ;  /* 0x0000000000017941 */ /* 0x000fea0003800000 */
.L_x_27724:
        /* <DEDUP_REMOVED lines=16> */
.L_x_27730:
[----:B------:R-:W-:Y:S05]  /*21e00*/  BSYNC B2 ;  /* 0x0000000000027941 */ /* 0x000fea0003800000 */
.L_x_27729:
        /* <DEDUP_REMOVED lines=44> */
.L_x_27728:
[----:B------:R-:W-:Y:S05]  /*220d0*/  BSYNC B1 ;  /* 0x0000000000017941 */ /* 0x000fea0003800000 */
.L_x_27727:
        /* <DEDUP_REMOVED lines=9> */
.L_x_27723:
        /* <DEDUP_REMOVED lines=12> */
.L_x_27732:
[----:B------:R-:W-:-:S07]  /*22230*/  MOV R135, R4 ;  /* 0x0000000400877202 */ /* 0x000fce0000000f00 */
.L_x_27733:
[----:B------:R-:W-:Y:S05]  /*22240*/  BSYNC B1 ;  /* 0x0000000000017941 */ /* 0x000fea0003800000 */
.L_x_27731:
        /* <DEDUP_REMOVED lines=16> */
.L_x_27737:
[----:B------:R-:W-:Y:S05]  /*22350*/  BSYNC B2 ;  /* 0x0000000000027941 */ /* 0x000fea0003800000 */
.L_x_27736:
        /* <DEDUP_REMOVED lines=44> */
.L_x_27735:
[----:B------:R-:W-:Y:S05]  /*22620*/  BSYNC B1 ;  /* 0x0000000000017941 */ /* 0x000fea0003800000 */
.L_x_27734:
        /* <DEDUP_REMOVED lines=12> */
.L_x_27738:
        /* <DEDUP_REMOVED lines=12> */
.L_x_27741:
[----:B------:R-:W-:-:S07]  /*227b0*/  IMAD.MOV.U32 R114, RZ, RZ, R4 ;  /* 0x000000ffff727224 */ /* 0x000fce00078e0004 */
.L_x_27742:
[----:B------:R-:W-:Y:S05]  /*227c0*/  BSYNC B1 ;  /* 0x0000000000017941 */ /* 0x000fea0003800000 */
.L_x_27740:
        /* <DEDUP_REMOVED lines=16> */
.L_x_27746:
[----:B------:R-:W-:Y:S05]  /*228d0*/  BSYNC B2 ;  /* 0x0000000000027941 */ /* 0x000fea0003800000 */
.L_x_27745:
        /* <DEDUP_REMOVED lines=44> */
.L_x_27744:
[----:B------:R-:W-:Y:S05]  /*22ba0*/  BSYNC B1 ;  /* 0x0000000000017941 */ /* 0x000fea0003800000 */
.L_x_27743:
        /* <DEDUP_REMOVED lines=9> */
.L_x_27739:
[----:B------:R-:W-:Y:S01]  /*22c40*/  FADD.FTZ R120, RZ, R60 ;  /* 0x0000003cff787221 */ /* 0x000fe20000010000 */
[----:B------:R-:W-:Y:S02]  /*22c50*/  SEL R130, RZ, 0x1000000, P5 ;  /* 0x01000000ff827807 */ /* 0x000fe40002800000 */
[----:B------:R-:W-:Y:S01]  /*22c60*/  SEL R118, RZ, 0x10000, P4 ;  /* 0x00010000ff767807 */ /* 0x000fe20002000000 */
[----:B------:R-:W-:Y:S01]  /*22c70*/  FADD.FTZ R119, R120, R61 ;  /* 0x0000003d78777221 */ /* 0x000fe20000010000 */
[C---:B------:R-:W-:Y:S02]  /*22c80*/  LOP3.LUT P6, RZ, R107.reuse, 0x8, RZ, 0xc0, !PT ;  /* 0x000000086bff7812 */ /* 0x040fe400078cc0ff */
[----:B------:R-:W-:Y:S01]  /*22c90*/  LOP3.LUT P5, RZ, R107, 0x4, RZ, 0xc0, !PT ;  /* 0x000000046bff7812 */ /* 0x000fe200078ac0ff */
[----:B------:R-:W-:Y:S01]  /*22ca0*/  FADD.FTZ R120, R119, R62 ;  /* 0x0000003e77787221 */ /* 0x000fe20000010000 */
[----:B------:R-:W-:Y:S02]  /*22cb0*/  LOP3.LUT P4, RZ, R107, 0x2, RZ, 0xc0, !PT ;  /* 0x000000026bff7812 */ /* 0x000fe4000788c0ff */
[----:B------:R-:W-:Y:S01]  /*22cc0*/  SEL R126, RZ, 0x1, P6 ;  /* 0x00000001ff7e7807 */ /* 0x000fe20003000000 */
[----:B------:R-:W-:Y:S01]  /*22cd0*/  FADD.FTZ R119, R120, R63 ;  /* 0x0000003f78777221 */ /* 0x000fe20000010000 */
[----:B------:R-:W-:-:S02]  /*22ce0*/  SEL R128, RZ, 0x1, P4 ;  /* 0x00000001ff807807 */ /* 0x000fc40002000000 */
[----:B------:R-:W-:Y:S01]  /*22cf0*/  LOP3.LUT P2, RZ, R107, 0x1, RZ, 0xc0, !PT ;  /* 0x000000016bff7812 */ /* 0x000fe2000784c0ff */
[----:B------:R-:W-:Y:S01]  /*22d00*/  FADD.FTZ R120, R119, R56 ;  /* 0x0000003877787221 */ /* 0x000fe20000010000 */
[----:B------:R-:W-:Y:S01]  /*22d10*/  IMAD.WIDE.U32 R126, R126, 0x100, RZ ;  /* 0x000001007e7e7825 */ /* 0x000fe200078e00ff */
[----:B------:R-:W-:-:S03]  /*22d20*/  LOP3.LUT P1, RZ, R107, 0x10, RZ, 0xc0, !PT ;  /* 0x000000106bff7812 */ /* 0x000fc6000782c0ff */
        /* <DEDUP_REMOVED lines=32> */
[----:B------:R-:W-:Y:S01]  /*22f30*/  FADD.FTZ R125, R120, R31 ;  /* 0x0000001f787d7221 */ /* 0x000fe20000010000 */
[----:B------:R-:W-:Y:S02]  /*22f40*/  LOP3.LUT R130, R119, R130, R118, 0xfe, !PT ;  /* 0x0000008277827212 */ /* 0x000fe400078efe76 */
[----:B------:R-:W-:Y:S01]  /*22f50*/  SEL R118, RZ, 0x1, P5 ;  /* 0x00000001ff767807 */ /* 0x000fe20002800000 */
[----:B------:R-:W-:Y:S01]  /*22f60*/  FADD.FTZ R125, R125, R24 ;  /* 0x000000187d7d7221 */ /* 0x000fe20000010000 */
[----:B------:R-:W-:-:S03]  /*22f70*/  SEL R120, RZ, 0x1, P2 ;  /* 0x00000001ff787807 */ /* 0x000fc60001000000 */
[----:B------:R-:W-:Y:S01]  /*22f80*/  FADD.FTZ R125, R125, R25 ;  /* 0x000000197d7d7221 */ /* 0x000fe20000010000 */
[----:B------:R-:W-:Y:S01]  /*22f90*/  IMAD.WIDE.U32 R118, R118, 0x10000, RZ ;  /* 0x0001000076767825 */ /* 0x000fe200078e00ff */
[----:B------:R-:W-:-:S03]  /*22fa0*/  LOP3.LUT R120, R129, R130, R120, 0xfe, !PT ;  /* 0x0000008281787212 */ /* 0x000fc600078efe78 */
[----:B------:R-:W-:Y:S01]  /*22fb0*/  FADD.FTZ R125, R125, R26 ;  /* 0x0000001a7d7d7221 */ /* 0x000fe20000010000 */
[----:B------:R-:W-:Y:S01]  /*22fc0*/  LOP3.LUT R118, R126, R128, R118, 0xfe, !PT ;  /* 0x000000807e767212 */ /* 0x000fe200078efe76 */
[----:B------:R-:W-:Y:S01]  /*22fd0*/  IMAD.WIDE.U32 R128, R117, 0x20, R136 ;  /* 0x0000002075807825 */ /* 0x000fe200078e0088 */
[----:B------:R-:W-:-:S03]  /*22fe0*/  SEL R126, RZ, 0x1, P1 ;  /* 0x00000001ff7e7807 */ /* 0x000fc60000800000 */
[----:B------:R-:W-:Y:S01]  /*22ff0*/  FADD.FTZ R125, R125, R27 ;  /* 0x0000001b7d7d7221 */ /* 0x000fe20000010000 */
[----:B------:R-:W-:Y:S02]  /*23000*/  LOP3.LUT R119, R127, R120, R119, 0xfe, !PT ;  /* 0x000000787f777212 */ /* 0x000fe400078efe77 */
[----:B------:R-:W-:Y:S01]  /*23010*/  LOP3.LUT R118, R118, R126, RZ, 0xfc, !PT ;  /* 0x0000007e76767212 */ /* 0x000fe200078efcff */
[----:B------:R-:W-:-:S04]  /*23020*/  IMAD.WIDE.U32 R126, R117, 0x8, R140 ;  /* 0x00000008757e7825 */ /* 0x000fc800078e008c */
[----:B------:R-:W-:Y:S01]  /*23030*/  FADD.FTZ R125, R125, R20 ;  /* 0x000000147d7d7221 */ /* 0x000fe20000010000 */
[----:B------:R0:W-:Y:S01]  /*23040*/  STG.E.128 desc[UR6][R128.64], R20 ;  /* 0x0000001480007986 */ /* 0x0001e2000c101d06 */
[----:B------:R-:W-:Y:S02]  /*23050*/  ISETP.NE.AND P1, PT, R138, RZ, PT ;  /* 0x000000ff8a00720c */ /* 0x000fe40003f25270 */
[----:B------:R-:W-:Y:S01]  /*23060*/  FADD.FTZ R125, R125, R21 ;  /* 0x000000157d7d7221 */ /* 0x000fe20000010000 */
[----:B------:R0:W-:Y:S03]  /*23070*/  STG.E.128 desc[UR6][R128.64+0x10], R100 ;  /* 0x0000106480007986 */ /* 0x0001e6000c101d06 */
[----:B------:R-:W-:Y:S01]  /*23080*/  FADD.FTZ R125, R125, R22 ;  /* 0x000000167d7d7221 */ /* 0x000fe20000010000 */
[----:B------:R0:W-:Y:S03]  /*23090*/  STG.E.64 desc[UR6][R126.64], R118 ;  /* 0x000000767e007986 */ /* 0x0001e6000c101b06 */
        /* <DEDUP_REMOVED lines=25> */
.L_x_27747:
[----:B------:R-:W-:Y:S01]  /*23230*/  UMOV UR20, 0xffffffff ;  /* 0xffffffff00147882 */ /* 0x000fe20000000000 */
[----:B0-----:R-:W-:Y:S02]  /*23240*/  FADD.FTZ R119, R120, R103 ;  /* 0x0000006778777221 */ /* 0x001fe40000010000 */
[----:B------:R-:W-:Y:S05]  /*23250*/  BRA.DIV UR20, `(.L_x_27748) ;  /* 0x0000001614f07947 */ /* 0x000fea000b800000 */
        /* <DEDUP_REMOVED lines=117> */
.L_x_27761:
[----:B------:R-:W2:Y:S04]  /*239b0*/  LDL R128, [R1+0x10] ;  /* 0x0000100001807983 */ /* 0x000ea80000100800 */
[----:B------:R-:W3:Y:S04]  /*239c0*/  LDL R127, [R1+0xc] ;  /* 0x00000c00017f7983 */ /* 0x000ee80000100800 */
[----:B------:R-:W4:Y:S04]  /*239d0*/  LDL R138, [R1+0x14] ;  /* 0x00001400018a7983 */ /* 0x000f280000100800 */
[----:B------:R-:W5:Y:S04]  /*239e0*/  LDL R140, [R1+0x18] ;  /* 0x00001800018c7983 */ /* 0x000f680000100800 */
[----:B------:R-:W5:Y:S04]  /*239f0*/  LDL R131, [R1+0x20] ;  /* 0x0000200001837983 */ /* 0x000f680000100800 */
[----:B------:R-:W5:Y:S01]  /*23a00*/  LDL R130, [R1+0x1c] ;  /* 0x00001c0001827983 */ /* 0x000f620000100800 */
[----:B-1----:R-:W-:Y:S01]  /*23a10*/  FADD.FTZ R125, R135, R118 ;  /* 0x00000076877d7221 */ /* 0x002fe20000010000 */
[----:B------:R-:W-:Y:S01]  /*23a20*/  FMUL.FTZ R118, R119, R119 ;  /* 0x0000007777767220 */ /* 0x000fe20000410000 */
[----:B------:R-:W-:Y:S01]  /*23a30*/  PLOP3.LUT P2, PT, PT, PT, UP0, 0x40, 0x0 ;  /* 0x000000000000781c */ /* 0x000fe20003f4e808 */
[----:B------:R-:W5:Y:S01]  /*23a40*/  LDL R137, [R1+0x28] ;  /* 0x0000280001897983 */ /* 0x000f620000100800 */
[----:B------:R-:W-:Y:S01]  /*23a50*/  PLOP3.LUT P3, PT, PT, PT, UP0, 0x40, 0x0 ;  /* 0x000000000000781c */ /* 0x000fe20003f6e808 */
[----:B------:R-:W-:Y:S01]  /*23a60*/  FFMA.FTZ R125, R125, R120, UR22 ;  /* 0x000000167d7d7e23 */ /* 0x000fe20008010078 */
[----:B------:R-:W-:Y:S01]  /*23a70*/  FSEL R120, R118, RZ, !P2 ;  /* 0x000000ff76787208 */ /* 0x000fe20005000000 */
[----:B------:R-:W5:Y:S01]  /*23a80*/  LDL R136, [R1+0x24] ;  /* 0x0000240001887983 */ /* 0x000f620000100800 */
[----:B------:R-:W-:Y:S01]  /*23a90*/  FSEL R118, R119, RZ, P3 ;  /* 0x000000ff77767208 */ /* 0x000fe20001800000 */
[----:B------:R-:W-:Y:S01]  /*23aa0*/  HADD2.F32 R126, -RZ, R99.H0_H0 ;  /* 0x20000063ff7e7230 */ /* 0x000fe20000004100 */
[----:B------:R-:W1:Y:S01]  /*23ab0*/  LDC.64 R146, c[0x0][0x2b8] ;  /* 0x0000ae00ff927b82 */ /* 0x000e620000000a00 */
[----:B------:R-:W-:Y:S01]  /*23ac0*/  FADD.FTZ R125, R125, R120 ;  /* 0x000000787d7d7221 */ /* 0x000fe20000010000 */
[----:B0-----:R-:W5:Y:S01]  /*23ad0*/  LDL R135, [R1] ;  /* 0x0000000001877983 */ /* 0x001f620000100800 */
[----:B------:R-:W-:-:S02]  /*23ae0*/  FADD.FTZ R120, -R118, R35 ;  /* 0x0000002376787221 */ /* 0x000fc40000010100 */
[----:B------:R0:W0:Y:S01]  /*23af0*/  MUFU.RSQ R35, R125 ;  /* 0x0000007d00237308 */ /* 0x0000220000001400 */
[C---:B------:R-:W-:Y:S01]  /*23b00*/  FADD.FTZ R58, -R118.reuse, R58 ;  /* 0x0000003a763a7221 */ /* 0x040fe20000010100 */
[C---:B------:R-:W-:Y:S01]  /*23b10*/  FADD.FTZ R59, -R118.reuse, R59 ;  /* 0x0000003b763b7221 */ /* 0x040fe20000010100 */
[C---:B------:R-:W-:Y:S01]  /*23b20*/  FADD.FTZ R57, -R118.reuse, R57 ;  /* 0x0000003976397221 */ /* 0x040fe20000010100 */
[C---:B------:R-:W-:Y:S01]  /*23b30*/  FADD.FTZ R62, -R118.reuse, R62 ;  /* 0x0000003e763e7221 */ /* 0x040fe20000010100 */
[C---:B------:R-:W-:Y:S01]  /*23b40*/  FADD.FTZ R56, -R118.reuse, R56 ;  /* 0x0000003876387221 */ /* 0x040fe20000010100 */
[----:B0-----:R-:W-:Y:S02]  /*23b50*/  HADD2.F32 R125, -RZ, R99.H1_H1 ;  /* 0x30000063ff7d7230 */ /* 0x001fe40000004100 */
[C---:B------:R-:W-:Y:S01]  /*23b60*/  FADD.FTZ R63, -R118.reuse, R63 ;  /* 0x0000003f763f7221 */ /* 0x040fe20000010100 */
        /* <DEDUP_REMOVED lines=44> */
[----:B------:R-:W-:-:S02]  /*23e30*/  HADD2.F32 R118, -RZ, R97.H1_H1 ;  /* 0x30000061ff767230 */ /* 0x000fc40000004100 */
[C---:B------:R-:W-:Y:S01]  /*23e40*/  FMUL.FTZ R56, R35.reuse, R56 ;  /* 0x0000003823387220 */ /* 0x040fe20000410000 */
[C---:B------:R-:W-:Y:S01]  /*23e50*/  FMUL.FTZ R129, R35.reuse, R63 ;  /* 0x0000003f23817220 */ /* 0x040fe20000410000 */
[----:B--2---:R-:W-:Y:S01]  /*23e60*/  FFMA.FTZ R58, R58, R126, R128 ;  /* 0x0000007e3a3a7223 */ /* 0x004fe20000010080 */
[--C-:B------:R-:W-:Y:S02]  /*23e70*/  HADD2.F32 R126, -RZ, R98.reuse.H1_H1 ;  /* 0x30000062ff7e7230 */ /* 0x100fe40000004100 */
[----:B------:R-:W-:Y:S01]  /*23e80*/  FMUL.FTZ R128, R35, R62 ;  /* 0x0000003e23807220 */ /* 0x000fe20000410000 */
[----:B---3--:R-:W-:Y:S01]  /*23e90*/  FFMA.FTZ R59, R59, R125, R127 ;  /* 0x0000007d3b3b7223 */ /* 0x008fe2000001007f */
[----:B------:R-:W-:Y:S02]  /*23ea0*/  HADD2.F32 R127, -RZ, R98.H0_H0 ;  /* 0x20000062ff7f7230 */ /* 0x000fe40000004100 */
[----:B------:R-:W-:Y:S02]  /*23eb0*/  HADD2.F32 R125, -RZ, R97.H0_H0 ;  /* 0x20000061ff7d7230 */ /* 0x000fe40000004100 */
[----:B----4-:R-:W-:Y:S01]  /*23ec0*/  FFMA.FTZ R62, R57, R126, R138 ;  /* 0x0000007e393e7223 */ /* 0x010fe2000001008a */
[----:B-----5:R-:W-:-:S02]  /*23ed0*/  FFMA.FTZ R63, R56, R127, R140 ;  /* 0x0000007f383f7223 */ /* 0x020fc4000001008c */
[----:B------:R-:W-:Y:S02]  /*23ee0*/  FFMA.FTZ R57, R128, R125, R131 ;  /* 0x0000007d80397223 */ /* 0x000fe40000010083 */
[----:B------:R-:W2:Y:S01]  /*23ef0*/  LDL R131, [R1+0x8] ;  /* 0x0000080001837983 */ /* 0x000ea20000100800 */
[----:B------:R-:W-:-:S03]  /*23f00*/  FFMA.FTZ R56, R129, R118, R130 ;  /* 0x0000007681387223 */ /* 0x000fc60000010082 */
[----:B------:R-:W3:Y:S01]  /*23f10*/  LDL R130, [R1+0x4] ;  /* 0x0000040001827983 */ /* 0x000ee20000100800 */
[--C-:B------:R-:W-:Y:S02]  /*23f20*/  HADD2.F32 R127, -RZ, R96.reuse.H0_H0 ;  /* 0x20000060ff7f7230 */ /* 0x100fe40000004100 */
[C---:B------:R-:W-:Y:S01]  /*23f30*/  FMUL.FTZ R60, R35.reuse, R60 ;  /* 0x0000003c233c7220 */ /* 0x040fe20000410000 */
[--C-:B------:R-:W-:Y:S02]  /*23f40*/  HADD2.F32 R125, -RZ, R95.reuse.H0_H0 ;  /* 0x2000005fff7d7230 */ /* 0x100fe40000004100 */
[C---:B------:R-:W-:Y:S01]  /*23f50*/  FMUL.FTZ R50, R35.reuse, R50 ;  /* 0x0000003223327220 */ /* 0x040fe20000410000 */
[----:B------:R-:W-:Y:S02]  /*23f60*/  HADD2.F32 R126, -RZ, R96.H1_H1 ;  /* 0x30000060ff7e7230 */ /* 0x000fe40000004100 */
[----:B------:R-:W-:Y:S01]  /*23f70*/  FMUL.FTZ R128, R35, R61 ;  /* 0x0000003d23807220 */ /* 0x000fe20000410000 */
[----:B------:R-:W-:-:S02]  /*23f80*/  HADD2.F32 R118, -RZ, R95.H1_H1 ;  /* 0x3000005fff767230 */ /* 0x000fc40000004100 */
[----:B------:R-:W-:Y:S01]  /*23f90*/  FMUL.FTZ R129, R35, R51 ;  /* 0x0000003323817220 */ /* 0x000fe20000410000 */
[----:B------:R-:W-:Y:S01]  /*23fa0*/  FFMA.FTZ R61, R60, R127, R137 ;  /* 0x0000007f3c3d7223 */ /* 0x000fe20000010089 */
[----:B------:R-:W-:Y:S01]  /*23fb0*/  FFMA.FTZ R51, R50, R125, R162 ;  /* 0x0000007d32337223 */ /* 0x000fe200000100a2 */
[----:B------:R-:W-:Y:S01]  /*23fc0*/  FFMA.FTZ R60, R128, R126, R136 ;  /* 0x0000007e803c7223 */ /* 0x000fe20000010088 */
[----:B------:R-:W-:Y:S01]  /*23fd0*/  FFMA.FTZ R50, R129, R118, R161 ;  /* 0x0000007681327223 */ /* 0x000fe200000100a1 */
[--C-:B------:R-:W-:Y:S02]  /*23fe0*/  HADD2.F32 R127, -RZ, R94.reuse.H0_H0 ;  /* 0x2000005eff7f7230 */ /* 0x100fe40000004100 */
[C---:B------:R-:W-:Y:S01]  /*23ff0*/  FMUL.FTZ R48, R35.reuse, R48 ;  /* 0x0000003023307220 */ /* 0x040fe20000410000 */
[----:B------:R-:W-:Y:S02]  /*24000*/  HADD2.F32 R126, -RZ, R94.H1_H1 ;  /* 0x3000005eff7e7230 */ /* 0x000fe40000004100 */
[----:B------:R-:W-:Y:S01]  /*24010*/  FMUL.FTZ R49, R35, R49 ;  /* 0x0000003123317220 */ /* 0x000fe20000410000 */
[----:B------:R-:W-:-:S02]  /*24020*/  HADD2.F32 R118, -RZ, R93.H1_H1 ;  /* 0x3000005dff767230 */ /* 0x000fc40000004100 */
[C---:B------:R-:W-:Y:S01]  /*24030*/  FMUL.FTZ R129, R35.reuse, R55 ;  /* 0x0000003723817220 */ /* 0x040fe20000410000 */
[----:B------:R-:W-:Y:S02]  /*24040*/  HADD2.F32 R125, -RZ, R93.H0_H0 ;  /* 0x2000005dff7d7230 */ /* 0x000fe40000004100 */
[----:B------:R-:W-:Y:S01]  /*24050*/  FMUL.FTZ R128, R35, R54 ;  /* 0x0000003623807220 */ /* 0x000fe20000410000 */
[----:B------:R-:W-:Y:S01]  /*24060*/  FFMA.FTZ R54, R48, R127, R164 ;  /* 0x0000007f30367223 */ /* 0x000fe200000100a4 */
[----:B------:R-:W-:Y:S01]  /*24070*/  FFMA.FTZ R55, R49, R126, R163 ;  /* 0x0000007e31377223 */ /* 0x000fe200000100a3 */
[----:B------:R-:W-:Y:S01]  /*24080*/  FFMA.FTZ R48, R129, R118, R165 ;  /* 0x0000007681307223 */ /* 0x000fe200000100a5 */
[----:B------:R-:W-:Y:S01]  /*24090*/  FFMA.FTZ R49, R128, R125, R135 ;  /* 0x0000007d80317223 */ /* 0x000fe20000010087 */
[----:B------:R-:W-:Y:S02]  /*240a0*/  HADD2.F32 R118, -RZ, R91.H1_H1 ;  /* 0x3000005bff767230 */ /* 0x000fe40000004100 */
[----:B------:R-:W-:Y:S01]  /*240b0*/  FMUL.FTZ R43, R35, R43 ;  /* 0x0000002b232b7220 */ /* 0x000fe20000410000 */
[----:B------:R-:W-:-:S02]  /*240c0*/  HADD2.F32 R128, -RZ, R92.H0_H0 ;  /* 0x2000005cff807230 */ /* 0x000fc40000004100 */
[C---:B------:R-:W-:Y:S01]  /*240d0*/  FMUL.FTZ R52, R35.reuse, R52 ;  /* 0x0000003423347220 */ /* 0x040fe20000410000 */
[----:B------:R-:W-:Y:S02]  /*240e0*/  HADD2.F32 R125, -RZ, R91.H0_H0 ;  /* 0x2000005bff7d7230 */ /* 0x000fe40000004100 */
[C---:B------:R-:W-:Y:S01]  /*240f0*/  FMUL.FTZ R42, R35.reuse, R42 ;  /* 0x0000002a232a7220 */ /* 0x040fe20000410000 */
[----:B------:R-:W-:Y:S02]  /*24100*/  HADD2.F32 R127, -RZ, R92.H1_H1 ;  /* 0x3000005cff7f7230 */ /* 0x000fe40000004100 */
[----:B------:R-:W-:Y:S01]  /*24110*/  FMUL.FTZ R53, R35, R53 ;  /* 0x0000003523357220 */ /* 0x000fe20000410000 */
[----:B------:R-:W-:Y:S01]  /*24120*/  FFMA.FTZ R43, R43, R118, R153 ;  /* 0x000000762b2b7223 */ /* 0x000fe20000010099 */
[----:B------:R-:W-:Y:S01]  /*24130*/  FFMA.FTZ R42, R42, R125, R154 ;  /* 0x0000007d2a2a7223 */ /* 0x000fe2000001009a */
[--C-:B------:R-:W-:Y:S02]  /*24140*/  HADD2.F32 R118, -RZ, R90.reuse.H1_H1 ;  /* 0x3000005aff767230 */ /* 0x100fe40000004100 */
[----:B------:R-:W-:Y:S01]  /*24150*/  FMUL.FTZ R41, R35, R41 ;  /* 0x0000002923297220 */ /* 0x000fe20000410000 */
[----:B------:R-:W-:-:S02]  /*24160*/  HADD2.F32 R125, -RZ, R90.H0_H0 ;  /* 0x2000005aff7d7230 */ /* 0x000fc40000004100 */
[C---:B------:R-:W-:Y:S01]  /*24170*/  FMUL.FTZ R40, R35.reuse, R40 ;  /* 0x0000002823287220 */ /* 0x040fe20000410000 */
[C---:B------:R-:W-:Y:S01]  /*24180*/  FMUL.FTZ R129, R35.reuse, R47 ;  /* 0x0000002f23817220 */ /* 0x040fe20000410000 */
[----:B------:R-:W-:Y:S01]  /*24190*/  FMUL.FTZ R126, R35, R46 ;  /* 0x0000002e237e7220 */ /* 0x000fe20000410000 */
[----:B------:R-:W-:Y:S01]  /*241a0*/  FFMA.FTZ R46, R41, R118, R155 ;  /* 0x00000076292e7223 */ /* 0x000fe2000001009b */
[----:B------:R-:W-:Y:S01]  /*241b0*/  FFMA.FTZ R47, R40, R125, R156 ;  /* 0x0000007d282f7223 */ /* 0x000fe2000001009c */
[--C-:B------:R-:W-:Y:S02]  /*241c0*/  HADD2.F32 R125, -RZ, R87.reuse.H0_H0 ;  /* 0x20000057ff7d7230 */ /* 0x100fe40000004100 */
[C---:B------:R-:W-:Y:S01]  /*241d0*/  FMUL.FTZ R45, R35.reuse, R45 ;  /* 0x0000002d232d7220 */ /* 0x040fe20000410000 */
[----:B------:R-:W-:Y:S02]  /*241e0*/  HADD2.F32 R118, -RZ, R87.H1_H1 ;  /* 0x30000057ff767230 */ /* 0x000fe40000004100 */
[C---:B------:R-:W-:Y:S01]  /*241f0*/  FMUL.FTZ R44, R35.reuse, R44 ;  /* 0x0000002c232c7220 */ /* 0x040fe20000410000 */
[C---:B------:R-:W-:Y:S01]  /*24200*/  FMUL.FTZ R34, R35.reuse, R34 ;  /* 0x0000002223227220 */ /* 0x040fe20000410000 */
[C---:B------:R-:W-:Y:S01]  /*24210*/  FMUL.FTZ R120, R35.reuse, R120 ;  /* 0x0000007823787220 */ /* 0x040fe20000410000 */
[C---:B------:R-:W-:Y:S01]  /*24220*/  FMUL.FTZ R38, R35.reuse, R38 ;  /* 0x0000002623267220 */ /* 0x040fe20000410000 */
[C---:B------:R-:W-:Y:S01]  /*24230*/  FMUL.FTZ R32, R35.reuse, R32 ;  /* 0x0000002023207220 */ /* 0x040fe20000410000 */
[----:B------:R-:W-:Y:S01]  /*24240*/  FMUL.FTZ R33, R35, R33 ;  /* 0x0000002123217220 */ /* 0x000fe20000410000 */
[----:B------:R-:W-:-:S02]  /*24250*/  HADD2.F32 R135, -RZ, R82.H0_H0 ;  /* 0x20000052ff877230 */ /* 0x000fc40000004100 */
        /* <DEDUP_REMOVED lines=8> */
[--C-:B------:R-:W-:Y:S02]  /*242e0*/  HADD2.F32 R137, -RZ, R80.reuse.H0_H0 ;  /* 0x20000050ff897230 */ /* 0x100fe40000004100 */
[----:B------:R-:W-:Y:S01]  /*242f0*/  FMUL.FTZ R102, R35, R102 ;  /* 0x0000006623667220 */ /* 0x000fe20000410000 */
[----:B------:R-:W-:-:S02]  /*24300*/  HADD2.F32 R136, -RZ, R80.H1_H1 ;  /* 0x30000050ff887230 */ /* 0x000fc40000004100 */
[C---:B------:R-:W-:Y:S01]  /*24310*/  FMUL.FTZ R28, R35.reuse, R28 ;  /* 0x0000001c231c7220 */ /* 0x040fe20000410000 */
[C---:B------:R-:W-:Y:S01]  /*24320*/  FMUL.FTZ R29, R35.reuse, R29 ;  /* 0x0000001d231d7220 */ /* 0x040fe20000410000 */
[----:B------:R-:W-:Y:S02]  /*24330*/  HADD2.F32 R140, -RZ, R76.H0_H0 ;  /* 0x2000004cff8c7230 */ /* 0x000fe40000004100 */
[----:B------:R-:W-:Y:S01]  /*24340*/  FMUL.FTZ R20, R35, R20 ;  /* 0x0000001423147220 */ /* 0x000fe20000410000 */
[----:B------:R-:W-:Y:S02]  /*24350*/  HADD2.F32 R138, -RZ, R79.H1_H1 ;  /* 0x3000004fff8a7230 */ /* 0x000fe40000004100 */
[----:B------:R-:W-:Y:S01]  /*24360*/  FFMA.FTZ R137, R28, R137, R139 ;  /* 0x000000891c897223 */ /* 0x000fe2000001008b */
[----:B------:R-:W-:Y:S01]  /*24370*/  FFMA.FTZ R136, R29, R136, R134 ;  /* 0x000000881d887223 */ /* 0x000fe20000010086 */
[----:B------:R-:W-:Y:S01]  /*24380*/  FMUL.FTZ R103, R35, R103 ;  /* 0x0000006723677220 */ /* 0x000fe20000410000 */
[----:B------:R-:W-:-:S02]  /*24390*/  HADD2.F32 R29, -RZ, R78.H1_H1 ;  /* 0x3000004eff1d7230 */ /* 0x000fc40000004100 */
[C---:B------:R-:W-:Y:S01]  /*243a0*/  FMUL.FTZ R100, R35.reuse, R100 ;  /* 0x0000006423647220 */ /* 0x040fe20000410000 */
[--C-:B------:R-:W-:Y:S02]  /*243b0*/  HADD2.F32 R28, -RZ, R77.reuse.H0_H0 ;  /* 0x2000004dff1c7230 */ /* 0x100fe40000004100 */
[C---:B------:R-:W-:Y:S01]  /*243c0*/  FMUL.FTZ R31, R35.reuse, R31 ;  /* 0x0000001f231f7220 */ /* 0x040fe20000410000 */
[----:B------:R-:W-:Y:S02]  /*243d0*/  HADD2.F32 R141, -RZ, R76.H1_H1 ;  /* 0x3000004cff8d7230 */ /* 0x000fe40000004100 */
[C---:B------:R-:W-:Y:S01]  /*243e0*/  FMUL.FTZ R101, R35.reuse, R101 ;  /* 0x0000006523657220 */ /* 0x040fe20000410000 */
[C---:B------:R-:W-:Y:S01]  /*243f0*/  FMUL.FTZ R22, R35.reuse, R22 ;  /* 0x0000001623167220 */ /* 0x040fe20000410000 */
[----:B------:R-:W-:Y:S01]  /*24400*/  FMUL.FTZ R21, R35, R21 ;  /* 0x0000001523157220 */ /* 0x000fe20000410000 */
[----:B------:R-:W-:Y:S01]  /*24410*/  FFMA.FTZ R140, R20, R140, R16 ;  /* 0x0000008c148c7223 */ /* 0x000fe20000010010 */
[----:B------:R-:W-:Y:S01]  /*24420*/  FFMA.FTZ R138, R103, R138, R9 ;  /* 0x0000008a678a7223 */ /* 0x000fe20000010009 */
[----:B------:R-:W-:Y:S01]  /*24430*/  FFMA.FTZ R101, R101, R29, R11 ;  /* 0x0000001d65657223 */ /* 0x000fe2000001000b */
[----:B------:R-:W-:Y:S01]  /*24440*/  FFMA.FTZ R141, R21, R141, R15 ;  /* 0x0000008d158d7223 */ /* 0x000fe2000001000f */
[----:B------:R-:W-:Y:S01]  /*24450*/  F2FP.F16.F32.PACK_AB R29, R56, R57 ;  /* 0x00000039381d723e */ /* 0x000fe200000000ff */
[----:B------:R-:W-:-:S02]  /*24460*/  HADD2.F32 R142, -RZ, R77.H1_H1 ;  /* 0x3000004dff8e7230 */ /* 0x000fc40000004100 */
[C---:B------:R-:W-:Y:S01]  /*24470*/  FMUL.FTZ R39, R35.reuse, R39 ;  /* 0x0000002723277220 */ /* 0x040fe20000410000 */
[----:B------:R-:W-:-:S04]  /*24480*/  FMUL.FTZ R23, R35, R23 ;  /* 0x0000001723177220 */ /* 0x000fc80000410000 */
[----:B------:R-:W-:Y:S01]  /*24490*/  FFMA.FTZ R142, R23, R142, R13 ;  /* 0x0000008e178e7223 */ /* 0x000fe2000001000d */
[----:B--2---:R-:W-:Y:S01]  /*244a0*/  FFMA.FTZ R128, R52, R128, R131 ;  /* 0x0000008034807223 */ /* 0x004fe20000010083 */
[--C-:B------:R-:W-:Y:S02]  /*244b0*/  HADD2.F32 R52, -RZ, R89.reuse.H1_H1 ;  /* 0x30000059ff347230 */ /* 0x100fe40000004100 */
[----:B---3--:R-:W-:Y:S01]  /*244c0*/  FFMA.FTZ R127, R53, R127, R130 ;  /* 0x0000007f357f7223 */ /* 0x008fe20000010082 */
[----:B------:R-:W-:Y:S02]  /*244d0*/  HADD2.F32 R53, -RZ, R89.H0_H0 ;  /* 0x20000059ff357230 */ /* 0x000fe40000004100 */
[----:B------:R-:W-:Y:S01]  /*244e0*/  FFMA.FTZ R41, R129, R52, R157 ;  /* 0x0000003481297223 */ /* 0x000fe2000001009d */
[--C-:B------:R-:W-:Y:S02]  /*244f0*/  HADD2.F32 R52, -RZ, R88.reuse.H1_H1 ;  /* 0x30000058ff347230 */ /* 0x100fe40000004100 */
[----:B------:R-:W-:Y:S01]  /*24500*/  FFMA.FTZ R40, R126, R53, R158 ;  /* 0x000000357e287223 */ /* 0x000fe2000001009e */
[----:B------:R-:W-:-:S02]  /*24510*/  HADD2.F32 R53, -RZ, R88.H0_H0 ;  /* 0x20000058ff357230 */ /* 0x000fc40000004100 */
[----:B------:R-:W-:Y:S01]  /*24520*/  FFMA.FTZ R52, R45, R52, R159 ;  /* 0x000000342d347223 */ /* 0x000fe2000001009f */
[----:B------:R-:W-:Y:S01]  /*24530*/  FFMA.FTZ R45, R34, R125, R144 ;  /* 0x0000007d222d7223 */ /* 0x000fe20000010090 */
[----:B------:R-:W-:Y:S02]  /*24540*/  HADD2.F32 R125, -RZ, R85.H0_H0 ;  /* 0x20000055ff7d7230 */ /* 0x000fe40000004100 */
[----:B------:R-:W-:Y:S01]  /*24550*/  FFMA.FTZ R53, R44, R53, R160 ;  /* 0x000000352c357223 */ /* 0x000fe200000100a0 */
[----:B------:R-:W-:Y:S01]  /*24560*/  FFMA.FTZ R44, R120, R118, R143 ;  /* 0x00000076782c7223 */ /* 0x000fe2000001008f */
[--C-:B------:R-:W-:Y:S02]  /*24570*/  HADD2.F32 R120, -RZ, R86.reuse.H0_H0 ;  /* 0x20000056ff787230 */ /* 0x100fe40000004100 */
[----:B------:R-:W-:Y:S02]  /*24580*/  HADD2.F32 R118, -RZ, R86.H1_H1 ;  /* 0x30000056ff767230 */ /* 0x000fe40000004100 */
[----:B------:R-:W-:Y:S01]  /*24590*/  FFMA.FTZ R38, R38, R125, R150 ;  /* 0x0000007d26267223 */ /* 0x000fe20000010096 */
[----:B------:R-:W-:-:S02]  /*245a0*/  HADD2.F32 R126, -RZ, R84.H0_H0 ;  /* 0x20000054ff7e7230 */ /* 0x000fc40000004100 */
[----:B------:R-:W-:Y:S01]  /*245b0*/  FFMA.FTZ R120, R32, R120, R148 ;  /* 0x0000007820787223 */ /* 0x000fe20000010094 */
[----:B------:R-:W-:Y:S02]  /*245c0*/  HADD2.F32 R125, -RZ, R84.H1_H1 ;  /* 0x30000054ff7d7230 */ /* 0x000fe40000004100 */
[----:B------:R-:W-:Y:S01]  /*245d0*/  FFMA.FTZ R118, R33, R118, R145 ;  /* 0x0000007621767223 */ /* 0x000fe20000010091 */
[----:B------:R-:W-:Y:S02]  /*245e0*/  HADD2.F32 R131, -RZ, R82.H1_H1 ;  /* 0x30000052ff837230 */ /* 0x000fe40000004100 */
[--C-:B------:R-:W-:Y:S02]  /*245f0*/  HADD2.F32 R33, -RZ, R83.reuse.H0_H0 ;  /* 0x20000053ff217230 */ /* 0x100fe40000004100 */
[----:B------:R-:W-:Y:S02]  /*24600*/  HADD2.F32 R32, -RZ, R83.H1_H1 ;  /* 0x30000053ff207230 */ /* 0x000fe40000004100 */
[----:B------:R-:W-:Y:S01]  /*24610*/  FFMA.FTZ R126, R36, R126, R152 ;  /* 0x0000007e247e7223 */ /* 0x000fe20000010098 */
[----:B------:R-:W-:Y:S01]  /*24620*/  FFMA.FTZ R125, R37, R125, R151 ;  /* 0x0000007d257d7223 */ /* 0x000fe20000010097 */
[----:B------:R-:W-:Y:S01]  /*24630*/  FFMA.FTZ R131, R25, R131, R19 ;  /* 0x0000008319837223 */ /* 0x000fe20000010013 */
[----:B------:R-:W-:Y:S01]  /*24640*/  FFMA.FTZ R37, R26, R33, R18 ;  /* 0x000000211a257223 */ /* 0x000fe20000010012 */
[----:B------:R-:W-:Y:S01]  /*24650*/  FFMA.FTZ R36, R27, R32, R17 ;  /* 0x000000201b247223 */ /* 0x000fe20000010011 */
[----:B------:R-:W0:Y:S08]  /*24660*/  @!P1 LDC.64 R24, c[0x0][0x250] ;  /* 0x00009400ff189b82 */ /* 0x000e300000000a00 */
[----:B------:R-:W2:Y:S01]  /*24670*/  @!P1 LDC.64 R26, c[0x0][0x258] ;  /* 0x00009600ff1a9b82 */ /* 0x000ea20000000a00 */
[----:B------:R-:W-:-:S05]  /*24680*/  HADD2.F32 R130, -RZ, R81.H0_H0 ;  /* 0x20000051ff827230 */ /* 0x000fca0000004100 */
[----:B------:R-:W-:Y:S01]  /*24690*/  FFMA.FTZ R130, R30, R130, R133 ;  /* 0x000000821e827223 */ /* 0x000fe20000010085 */
[----:B------:R-:W-:Y:S02]  /*246a0*/  HADD2.F32 R30, -RZ, R79.H0_H0 ;  /* 0x2000004fff1e7230 */ /* 0x000fe40000004100 */
[----:B------:R-:W-:-:S03]  /*246b0*/  HADD2.F32 R129, -RZ, R81.H1_H1 ;  /* 0x30000051ff817230 */ /* 0x000fc60000004100 */
[----:B------:R-:W-:Y:S01]  /*246c0*/  FFMA.FTZ R102, R102, R30, R10 ;  /* 0x0000001e66667223 */ /* 0x000fe2000001000a */
[----:B0-----:R-:W-:-:S04]  /*246d0*/  @!P1 IMAD.WIDE R24, R105, 0x4, R24 ;  /* 0x0000000469189825 */ /* 0x001fc800078e0218 */
[----:B------:R-:W-:Y:S02]  /*246e0*/  HADD2.F32 R30, -RZ, R78.H0_H0 ;  /* 0x2000004eff1e7230 */ /* 0x000fe40000004100 */
[----:B--2---:R-:W-:Y:S01]  /*246f0*/  @!P1 IMAD.WIDE R26, R105, 0x4, R26 ;  /* 0x00000004691a9825 */ /* 0x004fe200078e021a */
[----:B------:R-:W-:Y:S03]  /*24700*/  @!P1 STG.E desc[UR6][R24.64], R119 ;  /* 0x0000007718009986 */ /* 0x000fe6000c101906 */
[----:B------:R-:W-:Y:S01]  /*24710*/  FFMA.FTZ R103, R100, R30, R12 ;  /* 0x0000001e64677223 */ /* 0x000fe2000001000c */
[----:B------:R0:W-:Y:S01]  /*24720*/  @!P1 STG.E desc[UR6][R26.64], R35 ;  /* 0x000000231a009986 */ /* 0x0001e2000c101906 */
[----:B------:R-:W-:Y:S01]  /*24730*/  LEA R20, P1, R115, UR18, 0x4 ;  /* 0x0000001273147c11 */ /* 0x000fe2000f8220ff */
[----:B------:R-:W-:Y:S01]  /*24740*/  FFMA.FTZ R129, R31, R129, R132 ;  /* 0x000000811f817223 */ /* 0x000fe20000010084 */
[----:B------:R-:W-:Y:S01]  /*24750*/  FFMA.FTZ R100, R22, R28, R14 ;  /* 0x0000001c16647223 */ /* 0x000fe2000001000e */
[----:B------:R-:W-:-:S02]  /*24760*/  F2FP.F16.F32.PACK_AB R31, R59, R58 ;  /* 0x0000003a3b1f723e */ /* 0x000fc400000000ff */
[----:B------:R-:W-:Y:S02]  /*24770*/  F2FP.F16.F32.PACK_AB R30, R62, R63 ;  /* 0x0000003f3e1e723e */ /* 0x000fe400000000ff */
[----:B------:R-:W-:Y:S02]  /*24780*/  F2FP.F16.F32.PACK_AB R28, R60, R61 ;  /* 0x0000003d3c1c723e */ /* 0x000fe400000000ff */
[----:B------:R-:W-:-:S05]  /*24790*/  LEA.HI.X R21, R115, UR19, RZ, 0x4, P1 ;  /* 0x0000001373157c11 */ /* 0x000fca00088f24ff */
[----:B------:R2:W-:Y:S01]  /*247a0*/  STG.E.128 desc[UR6][R20.64], R28 ;  /* 0x0000001c14007986 */ /* 0x0005e2000c101d06 */
[----:B------:R-:W-:Y:S01]  /*247b0*/  HADD2.F32 R34, -RZ, R85.H1_H1 ;  /* 0x30000055ff227230 */ /* 0x000fe20000004100 */
[----:B0-----:R-:W-:Y:S01]  /*247c0*/  F2FP.F16.F32.PACK_AB R35, R50, R51 ;  /* 0x000000333223723e */ /* 0x001fe200000000ff */
[----:B-1----:R-:W-:Y:S01]  /*247d0*/  IMAD.WIDE.U32 R22, R116, 0x10, R146 ;  /* 0x0000001074167825 */ /* 0x002fe200078e0092 */
[----:B------:R-:W-:-:S03]  /*247e0*/  F2FP.F16.F32.PACK_AB R33, R48, R49 ;  /* 0x000000313021723e */ /* 0x000fc600000000ff */
[----:B------:R-:W-:Y:S01]  /*247f0*/  FFMA.FTZ R39, R39, R34, R149 ;  /* 0x0000002227277223 */ /* 0x000fe20000010095 */
[----:B------:R-:W-:Y:S02]  /*24800*/  F2FP.F16.F32.PACK_AB R34, R55, R54 ;  /* 0x000000363722723e */ /* 0x000fe400000000ff */
[----:B--2---:R-:W-:Y:S02]  /*24810*/  F2FP.F16.F32.PACK_AB R21, R41, R40 ;  /* 0x000000282915723e */ /* 0x004fe400000000ff */
[----:B------:R-:W0:Y:S01]  /*24820*/  LDC.64 R40, c[0x0][0x210] ;  /* 0x00008400ff287b82 */ /* 0x000e220000000a00 */
[----:B------:R-:W-:Y:S02]  /*24830*/  F2FP.F16.F32.PACK_AB R32, R127, R128 ;  /* 0x000000807f20723e */ /* 0x000fe400000000ff */
[----:B------:R-:W-:Y:S01]  /*24840*/  F2FP.F16.F32.PACK_AB R31, R36, R37 ;  /* 0x00000025241f723e */ /* 0x000fe200000000ff */
[--C-:B------:R-:W-:Y:S01]  /*24850*/  IMAD.WIDE.U32 R48, R121, 0x10, R146.reuse ;  /* 0x0000001079307825 */ /* 0x100fe200078e0092 */
[----:B------:R-:W-:Y:S01]  /*24860*/  LEA R36, P1, R117, UR18, 0x4 ;  /* 0x0000001275247c11 */ /* 0x000fe2000f8220ff */
[----:B------:R1:W-:Y:S01]  /*24870*/  STG.E.128 desc[UR6][R22.64], R32 ;  /* 0x0000002016007986 */ /* 0x0003e2000c101d06 */
[----:B------:R-:W-:Y:S01]  /*24880*/  F2FP.F16.F32.PACK_AB R20, R52, R53 ;  /* 0x000000353414723e */ /* 0x000fe200000000ff */
[----:B------:R-:W-:Y:S01]  /*24890*/  IMAD.WIDE.U32 R50, R122, 0x10, R146 ;  /* 0x000000107a327825 */ /* 0x000fe200078e0092 */
[----:B------:R-:W-:-:S02]  /*248a0*/  F2FP.F16.F32.PACK_AB R27, R44, R45 ;  /* 0x0000002d2c1b723e */ /* 0x000fc400000000ff */
[----:B------:R-:W-:Y:S01]  /*248b0*/  F2FP.F16.F32.PACK_AB R26, R118, R120 ;  /* 0x00000078761a723e */ /* 0x000fe200000000ff */
[----:B------:R-:W-:Y:S01]  /*248c0*/  IMAD.WIDE.U32 R54, R123, 0x10, R146 ;  /* 0x000000107b367825 */ /* 0x000fe200078e0092 */
[----:B------:R-:W-:Y:S02]  /*248d0*/  F2FP.F16.F32.PACK_AB R25, R39, R38 ;  /* 0x000000262719723e */ /* 0x000fe400000000ff */
[----:B------:R-:W-:Y:S02]  /*248e0*/  F2FP.F16.F32.PACK_AB R24, R125, R126 ;  /* 0x0000007e7d18723e */ /* 0x000fe400000000ff */
[----:B------:R-:W-:Y:S02]  /*248f0*/  F2FP.F16.F32.PACK_AB R30, R131, R135 ;  /* 0x00000087831e723e */ /* 0x000fe400000000ff */
[----:B------:R-:W-:Y:S02]  /*24900*/  F2FP.F16.F32.PACK_AB R29, R129, R130 ;  /* 0x00000082811d723e */ /* 0x000fe400000000ff */
[----:B------:R-:W-:-:S02]  /*24910*/  F2FP.F16.F32.PACK_AB R28, R136, R137 ;  /* 0x00000089881c723e */ /* 0x000fc400000000ff */
[----:B-1----:R-:W-:Y:S02]  /*24920*/  F2FP.F16.F32.PACK_AB R23, R43, R42 ;  /* 0x0000002a2b17723e */ /* 0x002fe400000000ff */
[----:B------:R-:W-:Y:S02]  /*24930*/  F2FP.F16.F32.PACK_AB R22, R46, R47 ;  /* 0x0000002f2e16723e */ /* 0x000fe400000000ff */
[----:B------:R-:W-:Y:S02]  /*24940*/  F2FP.F16.F32.PACK_AB R35, R138, R102 ;  /* 0x000000668a23723e */ /* 0x000fe400000000ff */
[----:B------:R-:W-:Y:S02]  /*24950*/  F2FP.F16.F32.PACK_AB R34, R101, R103 ;  /* 0x000000676522723e */ /* 0x000fe400000000ff */
[----:B------:R-:W-:Y:S02]  /*24960*/  F2FP.F16.F32.PACK_AB R33, R142, R100 ;  /* 0x000000648e21723e */ /* 0x000fe400000000ff */
[----:B------:R-:W-:-:S02]  /*24970*/  LEA.HI.X R37, R117, UR19, RZ, 0x4, P1 ;  /* 0x0000001375257c11 */ /* 0x000fc400088f24ff */
[----:B------:R-:W-:Y:S01]  /*24980*/  F2FP.F16.F32.PACK_AB R32, R141, R140 ;  /* 0x0000008c8d20723e */ /* 0x000fe200000000ff */
[----:B------:R1:W-:Y:S01]  /*24990*/  STG.E.128 desc[UR6][R48.64], R20 ;  /* 0x0000001430007986 */ /* 0x0003e2000c101d06 */
[----:B0-----:R-:W-:-:S03]  /*249a0*/  IMAD R105, R40, 0x4, R105 ;  /* 0x0000000428697824 */ /* 0x001fc600078e0269 */
[----:B------:R1:W-:Y:S04]  /*249b0*/  STG.E.128 desc[UR6][R50.64], R24 ;  /* 0x0000001832007986 */ /* 0x0003e8000c101d06 */
[----:B------:R1:W-:Y:S04]  /*249c0*/  STG.E.128 desc[UR6][R54.64], R28 ;  /* 0x0000001c36007986 */ /* 0x0003e8000c101d06 */
[----:B------:R1:W-:Y:S01]  /*249d0*/  STG.E.128 desc[UR6][R36.64], R32 ;  /* 0x0000002024007986 */ /* 0x0003e2000c101d06 */
[----:B------:R-:W-:-:S13]  /*249e0*/  ISETP.GE.AND P1, PT, R105, R41, PT ;  /* 0x000000296900720c */ /* 0x000fda0003f26270 */
[----:B------:R-:W-:Y:S05]  /*249f0*/  @!P1 BRA `(.L_x_27749) ;  /* 0xfffffdc000a49947 */ /* 0x000fea000383ffff */
[----:B------:R-:W-:Y:S05]  /*24a00*/  BSYNC B0 ;  /* 0x0000000000007941 */ /* 0x000fea0003800000 */
.L_x_26973:
[----:B------:R-:W-:Y:S05]  /*24a10*/  EXIT ;  /* 0x000000000000794d */ /* 0x000fea0003800000 */
.L_x_27748:
        /* <DEDUP_REMOVED lines=8> */
.L_x_27751:
[----:B------:R-:W-:Y:S05]  /*24aa0*/  BSYNC B1 ;  /* 0x0000000000017941 */ /* 0x000fea0003800000 */
.L_x_27750:
        /* <DEDUP_REMOVED lines=8> */
.L_x_27752:
[----:B------:R-:W-:Y:S01]  /*24b30*/  HFMA2.MMA R127, -RZ, RZ, 0, 2.384185791015625e-07 ;  /* 0x00000004ff7f7435 */ /* 0x000fe200000001ff */
[----:B------:R-:W-:-:S04]  /*24b40*/  FADD.FTZ R129, R128, R118 ;  /* 0x0000007680817221 */ /* 0x000fc80000010000 */
[----:B------:R-:W-:-:S07]  /*24b50*/  IMAD.MOV.U32 R128, RZ, RZ, R129 ;  /* 0x000000ffff807224 */ /* 0x000fce00078e0081 */
[----:B------:R-:W-:Y:S05]  /*24b60*/  WARPSYNC.COLLECTIVE R125, `(.L_x_27753) ;  /* 0x000000007d087348 */ /* 0x000fea0003c00000 */
[----:B------:R0:W1:Y:S02]  /*24b70*/  SHFL.BFLY P2, R118, R128, R127, R126 ;  /* 0x0c00007f80767389 */ /* 0x000064000004007e */
[----:B01----:R-:W-:Y:S01]  /*24b80*/  ENDCOLLECTIVE ;  /* 0x000000000000791b */ /* 0x003fe20003800000 */
.L_x_27753:
[----:B------:R-:W-:Y:S01]  /*24b90*/  MOV R127, 0x8 ;  /* 0x00000008007f7802 */ /* 0x000fe20000000f00 */
[----:B------:R-:W-:-:S04]  /*24ba0*/  FADD.FTZ R130, R129, R118 ;  /* 0x0000007681827221 */ /* 0x000fc80000010000 */
[----:B------:R-:W-:-:S07]  /*24bb0*/  IMAD.MOV.U32 R128, RZ, RZ, R130 ;  /* 0x000000ffff807224 */ /* 0x000fce00078e0082 */
[----:B------:R-:W-:Y:S05]  /*24bc0*/  WARPSYNC.COLLECTIVE R125, `(.L_x_27754) ;  /* 0x000000007d087348 */ /* 0x000fea0003c00000 */
[----:B------:R0:W1:Y:S02]  /*24bd0*/  SHFL.BFLY P2, R118, R128, R127, R126 ;  /* 0x0c00007f80767389 */ /* 0x000064000004007e */
[----:B01----:R-:W-:Y:S01]  /*24be0*/  ENDCOLLECTIVE ;  /* 0x000000000000791b */ /* 0x003fe20003800000 */
.L_x_27754:
[----:B------:R-:W-:Y:S01]  /*24bf0*/  HFMA2.MMA R127, -RZ, RZ, 0, 9.5367431640625e-07 ;  /* 0x00000010ff7f7435 */ /* 0x000fe200000001ff */
[----:B------:R-:W-:-:S04]  /*24c00*/  FADD.FTZ R131, R130, R118 ;  /* 0x0000007682837221 */ /* 0x000fc80000010000 */
[----:B------:R-:W-:-:S07]  /*24c10*/  IMAD.MOV.U32 R128, RZ, RZ, R131 ;  /* 0x000000ffff807224 */ /* 0x000fce00078e0083 */
[----:B------:R-:W-:Y:S05]  /*24c20*/  WARPSYNC.COLLECTIVE R125, `(.L_x_27755) ;  /* 0x000000007d087348 */ /* 0x000fea0003c00000 */
[----:B------:R0:W1:Y:S02]  /*24c30*/  SHFL.BFLY P2, R118, R128, R127, R126 ;  /* 0x0c00007f80767389 */ /* 0x000064000004007e */
[----:B01----:R-:W-:Y:S01]  /*24c40*/  ENDCOLLECTIVE ;  /* 0x000000000000791b */ /* 0x003fe20003800000 */
.L_x_27755:
[----:B------:R-:W-:-:S04]  /*24c50*/  FADD.FTZ R119, R131, R118 ;  /* 0x0000007683777221 */ /* 0x000fc80000010000 */
[----:B------:R-:W-:-:S04]  /*24c60*/  FMUL.FTZ R119, R119, R120 ;  /* 0x0000007877777220 */ /* 0x000fc80000410000 */
[C---:B------:R-:W-:Y:S01]  /*24c70*/  FADD.FTZ R118, -R119.reuse, R60 ;  /* 0x0000003c77767221 */ /* 0x040fe20000010100 */
[C---:B------:R-:W-:Y:S01]  /*24c80*/  FADD.FTZ R129, -R119.reuse, R61 ;  /* 0x0000003d77817221 */ /* 0x040fe20000010100 */
[C---:B------:R-:W-:Y:S01]  /*24c90*/  FADD.FTZ R131, -R119.reuse, R62 ;  /* 0x0000003e77837221 */ /* 0x040fe20000010100 */
[C---:B------:R-:W-:Y:S01]  /*24ca0*/  FADD.FTZ R125, -R119.reuse, R56 ;  /* 0x00000038777d7221 */ /* 0x040fe20000010100 */
[----:B------:R-:W-:Y:S01]  /*24cb0*/  FFMA.FTZ R118, R118, R118, RZ ;  /* 0x0000007676767223 */ /* 0x000fe200000100ff */
[----:B------:R-:W-:-:S03]  /*24cc0*/  FADD.FTZ R127, -R119, R57 ;  /* 0x00000039777f7221 */ /* 0x000fc60000010100 */
[----:B------:R-:W-:Y:S01]  /*24cd0*/  FFMA.FTZ R118, R129, R129, R118 ;  /* 0x0000008181767223 */ /* 0x000fe20000010076 */
[----:B------:R-:W-:-:S03]  /*24ce0*/  FADD.FTZ R129, -R119, R63 ;  /* 0x0000003f77817221 */ /* 0x000fc60000010100 */
[----:B------:R-:W-:-:S04]  /*24cf0*/  FFMA.FTZ R118, R131, R131, R118 ;  /* 0x0000008383767223 */ /* 0x000fc80000010076 */
        /* <DEDUP_REMOVED lines=86> */
[----:B------:R-:W-:-:S03]  /*25260*/  MOV R125, 0xffffffff ;  /* 0xffffffff007d7802 */ /* 0x000fc60000000f00 */
[----:B------:R-:W-:Y:S01]  /*25270*/  FFMA.FTZ R128, R127, R127, R118 ;  /* 0x0000007f7f807223 */ /* 0x000fe20000010076 */
[----:B------:R-:W-:-:S07]  /*25280*/  IMAD.MOV.U32 R127, RZ, RZ, 0x1 ;  /* 0x00000001ff7f7424 */ /* 0x000fce00078e00ff */
[----:B------:R-:W-:Y:S05]  /*25290*/  WARPSYNC.COLLECTIVE R125, `(.L_x_27756) ;  /* 0x000000007d087348 */ /* 0x000fea0003c00000 */
[----:B------:R0:W1:Y:S02]  /*252a0*/  SHFL.BFLY P2, R118, R128, R127, R126 ;  /* 0x0c00007f80767389 */ /* 0x000064000004007e */
[----:B01----:R-:W-:Y:S01]  /*252b0*/  ENDCOLLECTIVE ;  /* 0x000000000000791b */ /* 0x003fe20003800000 */
.L_x_27756:
[----:B------:R-:W-:Y:S01]  /*252c0*/  HFMA2.MMA R127, -RZ, RZ, 0, 1.1920928955078125e-07 ;  /* 0x00000002ff7f7435 */ /* 0x000fe200000001ff */
[----:B------:R-:W-:-:S04]  /*252d0*/  FADD.FTZ R129, R128, R118 ;  /* 0x0000007680817221 */ /* 0x000fc80000010000 */
[----:B------:R-:W-:-:S07]  /*252e0*/  IMAD.MOV.U32 R128, RZ, RZ, R129 ;  /* 0x000000ffff807224 */ /* 0x000fce00078e0081 */
[----:B------:R-:W-:Y:S05]  /*252f0*/  WARPSYNC.COLLECTIVE R125, `(.L_x_27757) ;  /* 0x000000007d087348 */ /* 0x000fea0003c00000 */
[----:B------:R0:W1:Y:S02]  /*25300*/  SHFL.BFLY P2, R118, R128, R127, R126 ;  /* 0x0c00007f80767389 */ /* 0x000064000004007e */
[----:B01----:R-:W-:Y:S01]  /*25310*/  ENDCOLLECTIVE ;  /* 0x000000000000791b */ /* 0x003fe20003800000 */
.L_x_27757:
[----:B------:R-:W-:Y:S01]  /*25320*/  MOV R127, 0x4 ;  /* 0x00000004007f7802 */ /* 0x000fe20000000f00 */
[----:B------:R-:W-:-:S04]  /*25330*/  FADD.FTZ R130, R129, R118 ;  /* 0x0000007681827221 */ /* 0x000fc80000010000 */
[----:B------:R-:W-:-:S07]  /*25340*/  IMAD.MOV.U32 R128, RZ, RZ, R130 ;  /* 0x000000ffff807224 */ /* 0x000fce00078e0082 */
[----:B------:R-:W-:Y:S05]  /*25350*/  WARPSYNC.COLLECTIVE R125, `(.L_x_27758) ;  /* 0x000000007d087348 */ /* 0x000fea0003c00000 */
[----:B------:R0:W1:Y:S02]  /*25360*/  SHFL.BFLY P2, R118, R128, R127, R126 ;  /* 0x0c00007f80767389 */ /* 0x000064000004007e */
[----:B01----:R-:W-:Y:S01]  /*25370*/  ENDCOLLECTIVE ;  /* 0x000000000000791b */ /* 0x003fe20003800000 */
.L_x_27758:
[----:B------:R-:W-:Y:S01]  /*25380*/  HFMA2.MMA R127, -RZ, RZ, 0, 4.76837158203125e-07 ;  /* 0x00000008ff7f7435 */ /* 0x000fe200000001ff */
[----:B------:R-:W-:-:S04]  /*25390*/  FADD.FTZ R131, R130, R118 ;  /* 0x0000007682837221 */ /* 0x000fc80000010000 */
[----:B------:R-:W-:-:S07]  /*253a0*/  IMAD.MOV.U32 R128, RZ, RZ, R131 ;  /* 0x000000ffff807224 */ /* 0x000fce00078e0083 */
[----:B------:R-:W-:Y:S05]  /*253b0*/  WARPSYNC.COLLECTIVE R125, `(.L_x_27759) ;  /* 0x000000007d087348 */ /* 0x000fea0003c00000 */
[----:B------:R0:W1:Y:S02]  /*253c0*/  SHFL.BFLY P2, R118, R128, R127, R126 ;  /* 0x0c00007f80767389 */ /* 0x000064000004007e */
[----:B01----:R-:W-:Y:S01]  /*253d0*/  ENDCOLLECTIVE ;  /* 0x000000000000791b */ /* 0x003fe20003800000 */
.L_x_27759:
[----:B------:R-:W-:Y:S01]  /*253e0*/  MOV R127, 0x10 ;  /* 0x00000010007f7802 */ /* 0x000fe20000000f00 */
[----:B------:R-:W-:-:S04]  /*253f0*/  FADD.FTZ R135, R131, R118 ;  /* 0x0000007683877221 */ /* 0x000fc80000010000 */
[----:B------:R-:W-:-:S07]  /*25400*/  IMAD.MOV.U32 R128, RZ, RZ, R135 ;  /* 0x000000ffff807224 */ /* 0x000fce00078e0087 */
[----:B------:R-:W-:Y:S05]  /*25410*/  WARPSYNC.COLLECTIVE R125, `(.L_x_27760) ;  /* 0x000000007d087348 */ /* 0x000fea0003c00000 */
[----:B------:R0:W1:Y:S02]  /*25420*/  SHFL.BFLY P2, R118, R128, R127, R126 ;  /* 0x0c00007f80767389 */ /* 0x000064000004007e */
[----:B01----:R-:W-:Y:S01]  /*25430*/  ENDCOLLECTIVE ;  /* 0x000000000000791b */ /* 0x003fe20003800000 */
.L_x_27760:
[----:B------:R-:W-:Y:S05]  /*25440*/  BRA `(.L_x_27761) ;  /* 0xffffffe400587947 */ /* 0x000fea000383ffff */
.L_x_27762:
        /* <DEDUP_REMOVED lines=11> */
.L_x_40163:


//--------------------- .text._ZN10layer_norm31ln_parallel_residual_fwd_kernelINS_13Kernel_traitsIf6__halffS2_fjLj1536ELj1ELj4ELj1ELj16ENS_18Kernel_traits_baseILj1536EfS2_fS2_fjLj128EEEEELb0ELb0ELb0EEEvNS_9FwdParamsE --------------------------
	.section	.text._ZN10layer_norm31ln_parallel_residual_fwd_kernelINS_13Kernel_traitsIf6__halffS2_fjLj1536ELj1ELj4ELj1ELj16ENS_18Kernel_traits_baseILj1536EfS2_fS2_fjLj128EEEEELb0ELb0ELb0EEEvNS_9FwdParamsE,"ax",@progbits
	.align	128
        .global         _ZN10layer_norm31ln_parallel_residual_fwd_kernelINS_13Kernel_traitsIf6__halffS2_fjLj1536ELj1ELj4ELj1ELj16ENS_18Kernel_traits_baseILj1536EfS2_fS2_fjLj128EEEEELb0ELb0ELb0EEEvNS_9FwdParamsE
        .type           _ZN10layer_norm31ln_parallel_residual_fwd_kernelINS_13Kernel_traitsIf6__halffS2_fjLj1536ELj1ELj4ELj1ELj16ENS_18Kernel_traits_baseILj1536EfS2_fS2_fjLj128EEEEELb0ELb0ELb0EEEvNS_9FwdParamsE,@function
        .size           _ZN10layer_norm31ln_parallel_residual_fwd_kernelINS_13Kernel_traitsIf6__halffS2_fjLj1536ELj1ELj4ELj1ELj16ENS_18Kernel_traits_baseILj1536EfS2_fS2_fjLj128EEEEELb0ELb0ELb0EEEvNS_9FwdParamsE,(.L_x_40164 - _ZN10layer_norm31ln_parallel_residual_fwd_kernelINS_13Kernel_traitsIf6__halffS2_fjLj1536ELj1ELj4ELj1ELj16ENS_18Kernel_traits_baseILj1536EfS2_fS2_fjLj128EEEEELb0ELb0ELb0EEEvNS_9FwdParamsE)
        .other          _ZN10layer_norm31ln_parallel_residual_fwd_kernelINS_13Kernel_traitsIf6__halffS2_fjLj1536ELj1ELj4ELj1ELj16ENS_18Kernel_traits_baseILj1536EfS2_fS2_fjLj128EEEEELb0ELb0ELb0EEEvNS_9FwdParamsE,@"STO_CUDA_ENTRY STV_DEFAULT"
_ZN10layer_norm31ln_parallel_residual_fwd_kernelINS_13Kernel_traitsIf6__halffS2_fjLj1536ELj1ELj4ELj1ELj16ENS_18Kernel_traits_baseILj1536EfS2_fS2_fjLj128EEEEELb0ELb0ELb0EEEvNS_9FwdParamsE:
.text._ZN10layer_norm31ln_parallel_residual_fwd_kernelINS_13Kernel_traitsIf6__halffS2_fjLj1536ELj1ELj4ELj1ELj16ENS_18Kernel_traits_baseILj1536EfS2_fS2_fjLj128EEEEELb0ELb0ELb0EEEvNS_9FwdParamsE:
        /* <DEDUP_REMOVED lines=63> */
.L_x_27764:
[----:B------:R-:W-:Y:S05]  /*03f0*/  BSYNC B0 ;  /* 0x0000000000007941 */ /* 0x000fea0003800000 */
.L_x_27763:
        /* <DEDUP_REMOVED lines=36> */
.L_x_27766:
[----:B------:R-:W-:Y:S05]  /*0640*/  BSYNC B0 ;  /* 0x0000000000007941 */ /* 0x000fea0003800000 */
.L_x_27765:
        /* <DEDUP_REMOVED lines=36> */
.L_x_27768:
[----:B------:R-:W-:Y:S05]  /*0890*/  BSYNC B0 ;  /* 0x0000000000007941 */ /* 0x000fea0003800000 */
.L_x_27767:
        /* <DEDUP_REMOVED lines=36> */
.L_x_27770:
[----:B------:R-:W-:Y:S05]  /*0ae0*/  BSYNC B0 ;  /* 0x0000000000007941 */ /* 0x000fea0003800000 */
.L_x_27769:
        /* <DEDUP_REMOVED lines=39> */
.L_x_27772:
[----:B------:R-:W-:Y:S05]  /*0d60*/  BSYNC B0 ;  /* 0x0000000000007941 */ /* 0x000fea0003800000 */
.L_x_27771:
        /* <DEDUP_REMOVED lines=40> */
.L_x_27774:
[----:B------:R-:W-:Y:S05]  /*0ff0*/  BSYNC B0 ;  /* 0x0000000000007941 */ /* 0x000fea0003800000 */
.L_x_27773:
        /* <DEDUP_REMOVED lines=11> */
.L_x_27896:
        /* <DEDUP_REMOVED lines=24> */
[----:B------:R-:W-:Y:S01]  /*1230*/  ISETP.NE.AND.EX P2, PT, RZ, UR7, PT, P2 ;  /* 0x00000007ff007c0c */ /* 0x000fe2000bf45320 */
[----:B--2---:R-:W-:-:S12]  /*1240*/  HADD2.F32 R188, -RZ, R192.H0_H0 ;  /* 0x200000c0ffbc7230 */ /* 0x004fd80000004100 */
[----:B------:R-:W-:Y:S05]  /*1250*/  @P2 BRA `(.L_x_27777) ;  /* 0x00000000000c2947 */ /* 0x000fea0003800000 */
[----:B------:R-:W-:Y:S05]  /*1260*/  @!P1 BRA `(.L_x_27778) ;  /* 0x0000000000149947 */ /* 0x000fea0003800000 */
[----:B-----5:R-:W-:Y:S01]  /*1270*/  FADD.FTZ R188, R180, R188 ;  /* 0x000000bcb4bc7221 */ /* 0x020fe20000010000 */
[----:B------:R-:W-:Y:S06]  /*1280*/  BRA `(.L_x_27778) ;  /* 0x00000000000c7947 */ /* 0x000fec0003800000 */
.L_x_27777:
[----:B-----5:R-:W-:-:S05]  /*1290*/  HADD2.F32 R2, -RZ, R176.H0_H0 ;  /* 0x200000b0ff027230 */ /* 0x020fca0000004100 */
[----:B------:R-:W-:-:S04]  /*12a0*/  FADD.FTZ R188, R2, R188 ;  /* 0x000000bc02bc7221 */ /* 0x000fc80000010000 */
[----:B------:R-:W-:-:S07]  /*12b0*/  @P1 FADD.FTZ R188, R180, R188 ;  /* 0x000000bcb4bc1221 */ /* 0x000fce0000010000 */
.L_x_27778:
[----:B------:R-:W-:Y:S01]  /*12c0*/  HADD2.F32 R189, -RZ, R192.H1_H1 ;  /* 0x300000c0ffbd7230 */ /* 0x000fe20000004100 */
[----:B------:R-:W-:Y:S06]  /*12d0*/  @P2 BRA `(.L_x_27779) ;  /* 0x00000000000c2947 */ /* 0x000fec0003800000 */
[----:B------:R-:W-:Y:S05]  /*12e0*/  @!P1 BRA `(.L_x_27780) ;  /* 0x0000000000149947 */ /* 0x000fea0003800000 */
[----:B-----5:R-:W-:Y:S01]  /*12f0*/  FADD.FTZ R189, R181, R189 ;  /* 0x000000bdb5bd7221 */ /* 0x020fe20000010000 */
[----:B------:R-:W-:Y:S06]  /*1300*/  BRA `(.L_x_27780) ;  /* 0x00000000000c7947 */ /* 0x000fec0003800000 */
.L_x_27779:
[----:B-----5:R-:W-:-:S05]  /*1310*/  HADD2.F32 R2, -RZ, R176.H1_H1 ;  /* 0x300000b0ff027230 */ /* 0x020fca0000004100 */
[----:B------:R-:W-:-:S04]  /*1320*/  FADD.FTZ R189, R2, R189 ;  /* 0x000000bd02bd7221 */ /* 0x000fc80000010000 */
[----:B------:R-:W-:-:S07]  /*1330*/  @P1 FADD.FTZ R189, R181, R189 ;  /* 0x000000bdb5bd1221 */ /* 0x000fce0000010000 */
.L_x_27780:
[----:B------:R-:W-:Y:S01]  /*1340*/  HADD2.F32 R190, -RZ, R193.H0_H0 ;  /* 0x200000c1ffbe7230 */ /* 0x000fe20000004100 */
[----:B------:R-:W-:Y:S06]  /*1350*/  @P2 BRA `(.L_x_27781) ;  /* 0x00000000000c2947 */ /* 0x000fec0003800000 */
[----:B------:R-:W-:Y:S05]  /*1360*/  @!P1 BRA `(.L_x_27782) ;  /* 0x0000000000149947 */ /* 0x000fea0003800000 */
[----:B-----5:R-:W-:Y:S01]  /*1370*/  FADD.FTZ R190, R182, R190 ;  /* 0x000000beb6be7221 */ /* 0x020fe20000010000 */
[----:B------:R-:W-:Y:S06]  /*1380*/  BRA `(.L_x_27782) ;  /* 0x00000000000c7947 */ /* 0x000fec0003800000 */
.L_x_27781:
[----:B-----5:R-:W-:-:S05]  /*1390*/  HADD2.F32 R2, -RZ, R177.H0_H0 ;  /* 0x200000b1ff027230 */ /* 0x020fca0000004100 */
[----:B------:R-:W-:-:S04]  /*13a0*/  FADD.FTZ R190, R2, R190 ;  /* 0x000000be02be7221 */ /* 0x000fc80000010000 */
[----:B------:R-:W-:-:S07]  /*13b0*/  @P1 FADD.FTZ R190, R182, R190 ;  /* 0x000000beb6be1221 */ /* 0x000fce0000010000 */
.L_x_27782:
[----:B------:R-:W-:Y:S01]  /*13c0*/  HADD2.F32 R191, -RZ, R193.H1_H1 ;  /* 0x300000c1ffbf7230 */ /* 0x000fe20000004100 */
[----:B------:R-:W-:Y:S06]  /*13d0*/  @P2 BRA `(.L_x_27783) ;  /* 0x00000000000c2947 */ /* 0x000fec0003800000 */
[----:B------:R-:W-:Y:S05]  /*13e0*/  @!P1 BRA `(.L_x_27784) ;  /* 0x0000000000149947 */ /* 0x000fea0003800000 */
[----:B-----5:R-:W-:Y:S01]  /*13f0*/  FADD.FTZ R191, R183, R191 ;  /* 0x000000bfb7bf7221 */ /* 0x020fe20000010000 */
[----:B------:R-:W-:Y:S06]  /*1400*/  BRA `(.L_x_27784) ;  /* 0x00000000000c7947 */ /* 0x000fec0003800000 */
.L_x_27783:
[----:B-----5:R-:W-:-:S05]  /*1410*/  HADD2.F32 R2, -RZ, R177.H1_H1 ;  /* 0x300000b1ff027230 */ /* 0x020fca0000004100 */
[----:B------:R-:W-:-:S04]  /*1420*/  FADD.FTZ R191, R2, R191 ;  /* 0x000000bf02bf7221 */ /* 0x000fc80000010000 */
[----:B------:R-:W-:-:S07]  /*1430*/  @P1 FADD.FTZ R191, R183, R191 ;  /* 0x000000bfb7bf1221 */ /* 0x000fce0000010000 */
.L_x_27784:
[----:B------:R-:W-:Y:S01]  /*1440*/  HADD2.F32 R192, -RZ, R194.H0_H0 ;  /* 0x200000c2ffc07230 */ /* 0x000fe20000004100 */
[----:B------:R-:W-:Y:S06]  /*1450*/  @P2 BRA `(.L_x_27785) ;  /* 0x00000000000c2947 */ /* 0x000fec0003800000 */
[----:B------:R-:W-:Y:S05]  /*1460*/  @!P1 BRA `(.L_x_27786) ;  /* 0x0000000000149947 */ /* 0x000fea0003800000 */
[----:B-----5:R-:W-:Y:S01]  /*1470*/  FADD.FTZ R192, R184, R192 ;  /* 0x000000c0b8c07221 */ /* 0x020fe20000010000 */
[----:B------:R-:W-:Y:S06]  /*1480*/  BRA `(.L_x_27786) ;  /* 0x00000000000c7947 */ /* 0x000fec0003800000 */
.L_x_27785:
[----:B-----5:R-:W-:-:S05]  /*1490*/  HADD2.F32 R2, -RZ, R178.H0_H0 ;  /* 0x200000b2ff027230 */ /* 0x020fca0000004100 */
[----:B------:R-:W-:-:S04]  /*14a0*/  FADD.FTZ R192, R2, R192 ;  /* 0x000000c002c07221 */ /* 0x000fc80000010000 */
[----:B------:R-:W-:-:S07]  /*14b0*/  @P1 FADD.FTZ R192, R184, R192 ;  /* 0x000000c0b8c01221 */ /* 0x000fce0000010000 */
.L_x_27786:
[----:B------:R-:W-:Y:S01]  /*14c0*/  HADD2.F32 R193, -RZ, R194.H1_H1 ;  /* 0x300000c2ffc17230 */ /* 0x000fe20000004100 */
[----:B------:R-:W-:Y:S06]  /*14d0*/  @P2 BRA `(.L_x_27787) ;  /* 0x00000000000c2947 */ /* 0x000fec0003800000 */
[----:B------:R-:W-:Y:S05]  /*14e0*/  @!P1 BRA `(.L_x_27788) ;  /* 0x0000000000149947 */ /* 0x000fea0003800000 */
[----:B-----5:R-:W-:Y:S01]  /*14f0*/  FADD.FTZ R193, R185, R193 ;  /* 0x000000c1b9c17221 */ /* 0x020fe20000010000 */
[----:B------:R-:W-:Y:S06]  /*1500*/  BRA `(.L_x_27788) ;  /* 0x00000000000c7947 */ /* 0x000fec0003800000 */
.L_x_27787:
[----:B-----5:R-:W-:-:S05]  /*1510*/  HADD2.F32 R2, -RZ, R178.H1_H1 ;  /* 0x300000b2ff027230 */ /* 0x020fca0000004100 */
[----:B------:R-:W-:-:S04]  /*1520*/  FADD.FTZ R193, R2, R193 ;  /* 0x000000c102c17221 */ /* 0x000fc80000010000 */
[----:B------:R-:W-:-:S07]  /*1530*/  @P1 FADD.FTZ R193, R185, R193 ;  /* 0x000000c1b9c11221 */ /* 0x000fce0000010000 */
.L_x_27788:
[----:B------:R-:W-:Y:S01]  /*1540*/  HADD2.F32 R194, -RZ, R195.H0_H0 ;  /* 0x200000c3ffc27230 */ /* 0x000fe20000004100 */
[----:B------:R-:W-:Y:S06]  /*1550*/  @P2 BRA `(.L_x_27789) ;  /* 0x00000000000c2947 */ /* 0x000fec0003800000 */
[----:B------:R-:W-:Y:S05]  /*1560*/  @!P1 BRA `(.L_x_27790) ;  /* 0x0000000000149947 */ /* 0x000fea0003800000 */
[----:B-----5:R-:W-:Y:S01]  /*1570*/  FADD.FTZ R194, R186, R194 ;  /* 0x000000c2bac27221 */ /* 0x020fe20000010000 */
[----:B------:R-:W-:Y:S06]  /*1580*/  BRA `(.L_x_27790) ;  /* 0x00000000000c7947 */ /* 0x000fec0003800000 */
.L_x_27789:
[----:B-----5:R-:W-:-:S05]  /*1590*/  HADD2.F32 R2, -RZ, R179.H0_H0 ;  /* 0x200000b3ff027230 */ /* 0x020fca0000004100 */
[----:B------:R-:W-:-:S04]  /*15a0*/  FADD.FTZ R194, R2, R194 ;  /* 0x000000c202c27221 */ /* 0x000fc80000010000 */
[----:B------:R-:W-:-:S07]  /*15b0*/  @P1 FADD.FTZ R194, R186, R194 ;  /* 0x000000c2bac21221 */ /* 0x000fce0000010000 */
.L_x_27790:
[----:B------:R-:W-:Y:S01]  /*15c0*/  HADD2.F32 R195, -RZ, R195.H1_H1 ;  /* 0x300000c3ffc37230 */ /* 0x000fe20000004100 */
[----:B------:R-:W-:Y:S06]  /*15d0*/  @P2 BRA `(.L_x_27791) ;  /* 0x00000000000c2947 */ /* 0x000fec0003800000 */
[----:B------:R-:W-:Y:S05]  /*15e0*/  @!P1 BRA `(.L_x_27792) ;  /* 0x0000000000149947 */ /* 0x000fea0003800000 */
[----:B-----5:R-:W-:Y:S01]  /*15f0*/  FADD.FTZ R195, R187, R195 ;  /* 0x000000c3bbc37221 */ /* 0x020fe20000010000 */
[----:B------:R-:W-:Y:S06]  /*1600*/  BRA `(.L_x_27792) ;  /* 0x00000000000c7947 */ /* 0x000fec0003800000 */
.L_x_27791:
[----:B-----5:R-:W-:-:S05]  /*1610*/  HADD2.F32 R2, -RZ, R179.H1_H1 ;  /* 0x300000b3ff027230 */ /* 0x020fca0000004100 */
[----:B------:R-:W-:-:S04]  /*1620*/  FADD.FTZ R195, R2, R195 ;  /* 0x000000c302c37221 */ /* 0x000fc80000010000 */
[----:B------:R-:W-:-:S07]  /*1630*/  @P1 FADD.FTZ R195, R187, R195 ;  /* 0x000000c3bbc31221 */ /* 0x000fce0000010000 */
.L_x_27792:
[----:B------:R-:W-:-:S04]  /*1640*/  LEA R2, P1, R4, UR10, 0x5 ;  /* 0x0000000a04027c11 */ /* 0x000fc8000f8228ff */
[----:B------:R-:W-:-:S05]  /*1650*/  LEA.HI.X R3, R4, UR11, RZ, 0x5, P1 ;  /* 0x0000000b04037c11 */ /* 0x000fca00088f2cff */
[----:B------:R-:W-:Y:S04]  /*1660*/  STG.E.128 desc[UR4][R2.64], R188 ;  /* 0x000000bc02007986 */ /* 0x000fe8000c101d04 */
[----:B------:R0:W-:Y:S02]  /*1670*/  STG.E.128 desc[UR4][R2.64+0x10], R192 ;  /* 0x000010c002007986 */ /* 0x0001e4000c101d04 */
[----:B0-----:R-:W-:-:S07]  /*1680*/  IADD3 R2, R4, 0x20, RZ ;  /* 0x0000002004027810 */ /* 0x001fce0007ffe0ff */
.L_x_27776:
[----:B------:R-:W-:Y:S05]  /*1690*/  BSYNC B0 ;  /* 0x0000000000007941 */ /* 0x000fea0003800000 */
.L_x_27775:
        /* <DEDUP_REMOVED lines=24> */
.L_x_27795:
[----:B-----5:R-:W-:-:S05]  /*1820*/  HADD2.F32 R3, -RZ, R176.H0_H0 ;  /* 0x200000b0ff037230 */ /* 0x020fca0000004100 */
[----:B------:R-:W-:-:S04]  /*1830*/  FADD.FTZ R196, R3, R196 ;  /* 0x000000c403c47221 */ /* 0x000fc80000010000 */
[----:B------:R-:W-:-:S07]  /*1840*/  @P1 FADD.FTZ R196, R180, R196 ;  /* 0x000000c4b4c41221 */ /* 0x000fce0000010000 */
.L_x_27796:
[----:B------:R-:W-:Y:S01]  /*1850*/  HADD2.F32 R197, -RZ, R200.H1_H1 ;  /* 0x300000c8ffc57230 */ /* 0x000fe20000004100 */
[----:B------:R-:W-:Y:S06]  /*1860*/  @P2 BRA `(.L_x_27797) ;  /* 0x00000000000c2947 */ /* 0x000fec0003800000 */
[----:B------:R-:W-:Y:S05]  /*1870*/  @!P1 BRA `(.L_x_27798) ;  /* 0x0000000000149947 */ /* 0x000fea0003800000 */
[----:B-----5:R-:W-:Y:S01]  /*1880*/  FADD.FTZ R197, R181, R197 ;  /* 0x000000c5b5c57221 */ /* 0x020fe20000010000 */
[----:B------:R-:W-:Y:S06]  /*1890*/  BRA `(.L_x_27798) ;  /* 0x00000000000c7947 */ /* 0x000fec0003800000 */
.L_x_27797:
[----:B-----5:R-:W-:-:S05]  /*18a0*/  HADD2.F32 R3, -RZ, R176.H1_H1 ;  /* 0x300000b0ff037230 */ /* 0x020fca0000004100 */
[----:B------:R-:W-:-:S04]  /*18b0*/  FADD.FTZ R197, R3, R197 ;  /* 0x000000c503c57221 */ /* 0x000fc80000010000 */
[----:B------:R-:W-:-:S07]  /*18c0*/  @P1 FADD.FTZ R197, R181, R197 ;  /* 0x000000c5b5c51221 */ /* 0x000fce0000010000 */
.L_x_27798:
[----:B------:R-:W-:Y:S01]  /*18d0*/  HADD2.F32 R198, -RZ, R201.H0_H0 ;  /* 0x200000c9ffc67230 */ /* 0x000fe20000004100 */
[----:B------:R-:W-:Y:S06]  /*18e0*/  @P2 BRA `(.L_x_27799) ;  /* 0x00000000000c2947 */ /* 0x000fec0003800000 */
[----:B------:R-:W-:Y:S05]  /*18f0*/  @!P1 BRA `(.L_x_27800) ;  /* 0x0000000000149947 */ /* 0x000fea0003800000 */
[----:B-----5:R-:W-:Y:S01]  /*1900*/  FADD.FTZ R198, R182, R198 ;  /* 0x000000c6b6c67221 */ /* 0x020fe20000010000 */
[----:B------:R-:W-:Y:S06]  /*1910*/  BRA `(.L_x_27800) ;  /* 0x00000000000c7947 */ /* 0x000fec0003800000 */
.L_x_27799:
[----:B-----5:R-:W-:-:S05]  /*1920*/  HADD2.F32 R3, -RZ, R177.H0_H0 ;  /* 0x200000b1ff037230 */ /* 0x020fca0000004100 */
[----:B------:R-:W-:-:S04]  /*1930*/  FADD.FTZ R198, R3, R198 ;  /* 0x000000c603c67221 */ /* 0x000fc80000010000 */
[----:B------:R-:W-:-:S07]  /*1940*/  @P1 FADD.FTZ R198, R182, R198 ;  /* 0x000000c6b6c61221 */ /* 0x000fce0000010000 */
.L_x_27800:
[----:B------:R-:W-:Y:S01]  /*1950*/  HADD2.F32 R199, -RZ, R201.H1_H1 ;  /* 0x300000c9ffc77230 */ /* 0x000fe20000004100 */
[----:B------:R-:W-:Y:S06]  /*1960*/  @P2 BRA `(.L_x_27801) ;  /* 0x00000000000c2947 */ /* 0x000fec0003800000 */
[----:B------:R-:W-:Y:S05]  /*1970*/  @!P1 BRA `(.L_x_27802) ;  /* 0x0000000000149947 */ /* 0x000fea0003800000 */
[----:B-----5:R-:W-:Y:S01]  /*1980*/  FADD.FTZ R199, R183, R199 ;  /* 0x000000c7b7c77221 */ /* 0x020fe20000010000 */
[----:B------:R-:W-:Y:S06]  /*1990*/  BRA `(.L_x_27802) ;  /* 0x00000000000c7947 */ /* 0x000fec0003800000 */
.L_x_27801:
[----:B-----5:R-:W-:-:S05]  /*19a0*/  HADD2.F32 R3, -RZ, R177.H1_H1 ;  /* 0x300000b1ff037230 */ /* 0x020fca0000004100 */
[----:B------:R-:W-:-:S04]  /*19b0*/  FADD.FTZ R199, R3, R199 ;  /* 0x000000c703c77221 */ /* 0x000fc80000010000 */
[----:B------:R-:W-:-:S07]  /*19c0*/  @P1 FADD.FTZ R199, R183, R199 ;  /* 0x000000c7b7c71221 */ /* 0x000fce0000010000 */
.L_x_27802:
[----:B------:R-:W-:Y:S01]  /*19d0*/  HADD2.F32 R200, -RZ, R202.H0_H0 ;  /* 0x200000caffc87230 */ /* 0x000fe20000004100 */
[----:B------:R-:W-:Y:S06]  /*19e0*/  @P2 BRA `(.L_x_27803) ;  /* 0x00000000000c2947 */ /* 0x000fec0003800000 */
[----:B------:R-:W-:Y:S05]  /*19f0*/  @!P1 BRA `(.L_x_27804) ;  /* 0x0000000000149947 */ /* 0x000fea0003800000 */
[----:B-----5:R-:W-:Y:S01]  /*1a00*/  FADD.FTZ R200, R184, R200 ;  /* 0x000000c8b8c87221 */ /* 0x020fe20000010000 */
[----:B------:R-:W-:Y:S06]  /*1a10*/  BRA `(.L_x_27804) ;  /* 0x00000000000c7947 */ /* 0x000fec0003800000 */
.L_x_27803:
[----:B-----5:R-:W-:-:S05]  /*1a20*/  HADD2.F32 R3, -RZ, R178.H0_H0 ;  /* 0x200000b2ff037230 */ /* 0x020fca0000004100 */
[----:B------:R-:W-:-:S04]  /*1a30*/  FADD.FTZ R200, R3, R200 ;  /* 0x000000c803c87221 */ /* 0x000fc80000010000 */
[----:B------:R-:W-:-:S07]  /*1a40*/  @P1 FADD.FTZ R200, R184, R200 ;  /* 0x000000c8b8c81221 */ /* 0x000fce0000010000 */
.L_x_27804:
[----:B------:R-:W-:Y:S01]  /*1a50*/  HADD2.F32 R201, -RZ, R202.H1_H1 ;  /* 0x300000caffc97230 */ /* 0x000fe20000004100 */
[----:B------:R-:W-:Y:S06]  /*1a60*/  @P2 BRA `(.L_x_27805) ;  /* 0x00000000000c2947 */ /* 0x000fec0003800000 */
[----:B------:R-:W-:Y:S05]  /*1a70*/  @!P1 BRA `(.L_x_27806) ;  /* 0x0000000000149947 */ /* 0x000fea0003800000 */
[----:B-----5:R-:W-:Y:S01]  /*1a80*/  FADD.FTZ R201, R185, R201 ;  /* 0x000000c9b9c97221 */ /* 0x020fe20000010000 */
[----:B------:R-:W-:Y:S06]  /*1a90*/  BRA `(.L_x_27806) ;  /* 0x00000000000c7947 */ /* 0x000fec0003800000 */
.L_x_27805:
[----:B-----5:R-:W-:-:S05]  /*1aa0*/  HADD2.F32 R3, -RZ, R178.H1_H1 ;  /* 0x300000b2ff037230 */ /* 0x020fca0000004100 */
[----:B------:R-:W-:-:S04]  /*1ab0*/  FADD.FTZ R201, R3, R201 ;  /* 0x000000c903c97221 */ /* 0x000fc80000010000 */
[----:B------:R-:W-:-:S07]  /*1ac0*/  @P1 FADD.FTZ R201, R185, R201 ;  /* 0x000000c9b9c91221 */ /* 0x000fce0000010000 */
.L_x_27806:
[----:B------:R-:W-:Y:S01]  /*1ad0*/  HADD2.F32 R202, -RZ, R203.H0_H0 ;  /* 0x200000cbffca7230 */ /* 0x000fe20000004100 */
[----:B------:R-:W-:Y:S06]  /*1ae0*/  @P2 BRA `(.L_x_27807) ;  /* 0x00000000000c2947 */ /* 0x000fec0003800000 */
[----:B------:R-:W-:Y:S05]  /*1af0*/  @!P1 BRA `(.L_x_27808) ;  /* 0x0000000000149947 */ /* 0x000fea0003800000 */
[----:B-----5:R-:W-:Y:S01]  /*1b00*/  FADD.FTZ R202, R186, R202 ;  /* 0x000000cabaca7221 */ /* 0x020fe20000010000 */
[----:B------:R-:W-:Y:S06]  /*1b10*/  BRA `(.L_x_27808) ;  /* 0x00000000000c7947 */ /* 0x000fec0003800000 */
.L_x_27807:
[----:B-----5:R-:W-:-:S05]  /*1b20*/  HADD2.F32 R3, -RZ, R179.H0_H0 ;  /* 0x200000b3ff037230 */ /* 0x020fca0000004100 */
[----:B------:R-:W-:-:S04]  /*1b30*/  FADD.FTZ R202, R3, R202 ;  /* 0x000000ca03ca7221 */ /* 0x000fc80000010000 */
[----:B------:R-:W-:-:S07]  /*1b40*/  @P1 FADD.FTZ R202, R186, R202 ;  /* 0x000000cabaca1221 */ /* 0x000fce0000010000 */
.L_x_27808:
[----:B------:R-:W-:Y:S01]  /*1b50*/  HADD2.F32 R203, -RZ, R203.H1_H1 ;  /* 0x300000cbffcb7230 */ /* 0x000fe20000004100 */
[----:B------:R-:W-:Y:S06]  /*1b60*/  @P2 BRA `(.L_x_27809) ;  /* 0x00000000000c2947 */ /* 0x000fec0003800000 */
[----:B------:R-:W-:Y:S05]  /*1b70*/  @!P1 BRA `(.L_x_27810) ;  /* 0x0000000000149947 */ /* 0x000fea0003800000 */
[----:B-----5:R-:W-:Y:S01]  /*1b80*/  FADD.FTZ R203, R187, R203 ;  /* 0x000000cbbbcb7221 */ /* 0x020fe20000010000 */
[----:B------:R-:W-:Y:S06]  /*1b90*/  BRA `(.L_x_27810) ;  /* 0x00000000000c7947 */ /* 0x000fec0003800000 */
.L_x_27809:
[----:B-----5:R-:W-:-:S05]  /*1ba0*/  HADD2.F32 R3, -RZ, R179.H1_H1 ;  /* 0x300000b3ff037230 */ /* 0x020fca0000004100 */
[----:B------:R-:W-:-:S04]  /*1bb0*/  FADD.FTZ R203, R3, R203 ;  /* 0x000000cb03cb7221 */ /* 0x000fc80000010000 */
[----:B------:R-:W-:-:S07]  /*1bc0*/  @P1 FADD.FTZ R203, R187, R203 ;  /* 0x000000cbbbcb1221 */ /* 0x000fce0000010000 */
.L_x_27810:
[----:B------:R-:W-:-:S04]  /*1bd0*/  LEA R6, P1, R2, UR10, 0x5 ;  /* 0x0000000a02067c11 */ /* 0x000fc8000f8228ff */
[C---:B------:R-:W-:Y:S02]  /*1be0*/  LEA.HI.X R7, R2.reuse, UR11, RZ, 0x5, P1 ;  /* 0x0000000b02077c11 */ /* 0x040fe400088f2cff */
[----:B------:R-:W-:-:S03]  /*1bf0*/  IADD3 R2, R2, 0x20, RZ ;  /* 0x0000002002027810 */ /* 0x000fc60007ffe0ff */
[----:B------:R0:W-:Y:S04]  /*1c00*/  STG.E.128 desc[UR4][R6.64], R196 ;  /* 0x000000c406007986 */ /* 0x0001e8000c101d04 */
[----:B------:R0:W-:Y:S02]  /*1c10*/  STG.E.128 desc[UR4][R6.64+0x10], R200 ;  /* 0x000010c806007986 */ /* 0x0001e4000c101d04 */
.L_x_27794:
[----:B------:R-:W-:Y:S05]  /*1c20*/  BSYNC B0 ;  /* 0x0000000000007941 */ /* 0x000fea0003800000 */
.L_x_27793:
        /* <DEDUP_REMOVED lines=24> */
.L_x_27813:
[----:B-----5:R-:W-:-:S05]  /*1db0*/  HADD2.F32 R3, -RZ, R176.H0_H0 ;  /* 0x200000b0ff037230 */ /* 0x020fca0000004100 */
[----:B------:R-:W-:-:S04]  /*1dc0*/  FADD.FTZ R204, R3, R204 ;  /* 0x000000cc03cc7221 */ /* 0x000fc80000010000 */
[----:B------:R-:W-:-:S07]  /*1dd0*/  @P1 FADD.FTZ R204, R180, R204 ;  /* 0x000000ccb4cc1221 */ /* 0x000fce0000010000 */
.L_x_27814:
[----:B------:R-:W-:Y:S01]  /*1de0*/  HADD2.F32 R205, -RZ, R208.H1_H1 ;  /* 0x300000d0ffcd7230 */ /* 0x000fe20000004100 */
[----:B------:R-:W-:Y:S06]  /*1df0*/  @P2 BRA `(.L_x_27815) ;  /* 0x00000000000c2947 */ /* 0x000fec0003800000 */
[----:B------:R-:W-:Y:S05]  /*1e00*/  @!P1 BRA `(.L_x_27816) ;  /* 0x0000000000149947 */ /* 0x000fea0003800000 */
[----:B-----5:R-:W-:Y:S01]  /*1e10*/  FADD.FTZ R205, R181, R205 ;  /* 0x000000cdb5cd7221 */ /* 0x020fe20000010000 */
[----:B------:R-:W-:Y:S06]  /*1e20*/  BRA `(.L_x_27816) ;  /* 0x00000000000c7947 */ /* 0x000fec0003800000 */
.L_x_27815:
[----:B-----5:R-:W-:-:S05]  /*1e30*/  HADD2.F32 R3, -RZ, R176.H1_H1 ;  /* 0x300000b0ff037230 */ /* 0x020fca0000004100 */
[----:B------:R-:W-:-:S04]  /*1e40*/  FADD.FTZ R205, R3, R205 ;  /* 0x000000cd03cd7221 */ /* 0x000fc80000010000 */
[----:B------:R-:W-:-:S07]  /*1e50*/  @P1 FADD.FTZ R205, R181, R205 ;  /* 0x000000cdb5cd1221 */ /* 0x000fce0000010000 */
.L_x_27816:
[----:B------:R-:W-:Y:S01]  /*1e60*/  HADD2.F32 R206, -RZ, R209.H0_H0 ;  /* 0x200000d1ffce7230 */ /* 0x000fe20000004100 */
[----:B------:R-:W-:Y:S06]  /*1e70*/  @P2 BRA `(.L_x_27817) ;  /* 0x00000000000c2947 */ /* 0x000fec0003800000 */
[----:B------:R-:W-:Y:S05]  /*1e80*/  @!P1 BRA `(.L_x_27818) ;  /* 0x0000000000149947 */ /* 0x000fea0003800000 */
[----:B-----5:R-:W-:Y:S01]  /*1e90*/  FADD.FTZ R206, R182, R206 ;  /* 0x000000ceb6ce7221 */ /* 0x020fe20000010000 */
[----:B------:R-:W-:Y:S06]  /*1ea0*/  BRA `(.L_x_27818) ;  /* 0x00000000000c7947 */ /* 0x000fec0003800000 */
.L_x_27817:
[----:B-----5:R-:W-:-:S05]  /*1eb0*/  HADD2.F32 R3, -RZ, R177.H0_H0 ;  /* 0x200000b1ff037230 */ /* 0x020fca0000004100 */
[----:B------:R-:W-:-:S04]  /*1ec0*/  FADD.FTZ R206, R3, R206 ;  /* 0x000000ce03ce7221 */ /* 0x000fc80000010000 */
[----:B------:R-:W-:-:S07]  /*1ed0*/  @P1 FADD.FTZ R206, R182, R206 ;  /* 0x000000ceb6ce1221 */ /* 0x000fce0000010000 */
.L_x_27818:
[----:B------:R-:W-:Y:S01]  /*1ee0*/  HADD2.F32 R207, -RZ, R209.H1_H1 ;  /* 0x300000d1ffcf7230 */ /* 0x000fe20000004100 */
[----:B------:R-:W-:Y:S06]  /*1ef0*/  @P2 BRA `(.L_x_27819) ;  /* 0x00000000000c2947 */ /* 0x000fec0003800000 */
[----:B------:R-:W-:Y:S05]  /*1f00*/  @!P1 BRA `(.L_x_27820) ;  /* 0x0000000000149947 */ /* 0x000fea0003800000 */
[----:B-----5:R-:W-:Y:S01]  /*1f10*/  FADD.FTZ R207, R183, R207 ;  /* 0x000000cfb7cf7221 */ /* 0x020fe20000010000 */
[----:B------:R-:W-:Y:S06]  /*1f20*/  BRA `(.L_x_27820) ;  /* 0x00000000000c7947 */ /* 0x000fec0003800000 */
.L_x_27819:
[----:B-----5:R-:W-:-:S05]  /*1f30*/  HADD2.F32 R3, -RZ, R177.H1_H1 ;  /* 0x300000b1ff037230 */ /* 0x020fca0000004100 */
[----:B------:R-:W-:-:S04]  /*1f40*/  FADD.FTZ R207, R3, R207 ;  /* 0x000000cf03cf7221 */ /* 0x000fc80000010000 */
[----:B------:R-:W-:-:S07]  /*1f50*/  @P1 FADD.FTZ R207, R183, R207 ;  /* 0x000000cfb7cf1221 */ /* 0x000fce0000010000 */
.L_x_27820:
[----:B------:R-:W-:Y:S01]  /*1f60*/  HADD2.F32 R208, -RZ, R210.H0_H0 ;  /* 0x200000d2ffd07230 */ /* 0x000fe20000004100 */
[----:B------:R-:W-:Y:S06]  /*1f70*/  @P2 BRA `(.L_x_27821) ;  /* 0x00000000000c2947 */ /* 0x000fec0003800000 */
[----:B------:R-:W-:Y:S05]  /*1f80*/  @!P1 BRA `(.L_x_27822) ;  /* 0x0000000000149947 */ /* 0x000fea0003800000 */
[----:B-----5:R-:W-:Y:S01]  /*1f90*/  FADD.FTZ R208, R184, R208 ;  /* 0x000000d0b8d07221 */ /* 0x020fe20000010000 */
[----:B------:R-:W-:Y:S06]  /*1fa0*/  BRA `(.L_x_27822) ;  /* 0x00000000000c7947 */ /* 0x000fec0003800000 */
.L_x_27821:
[----:B-----5:R-:W-:-:S05]  /*1fb0*/  HADD2.F32 R3, -RZ, R178.H0_H0 ;  /* 0x200000b2ff037230 */ /* 0x020fca0000004100 */
[----:B------:R-:W-:-:S04]  /*1fc0*/  FADD.FTZ R208, R3, R208 ;  /* 0x000000d003d07221 */ /* 0x000fc80000010000 */
[----:B------:R-:W-:-:S07]  /*1fd0*/  @P1 FADD.FTZ R208, R184, R208 ;  /* 0x000000d0b8d01221 */ /* 0x000fce0000010000 */
.L_x_27822:
[----:B------:R-:W-:Y:S01]  /*1fe0*/  HADD2.F32 R209, -RZ, R210.H1_H1 ;  /* 0x300000d2ffd17230 */ /* 0x000fe20000004100 */
[----:B------:R-:W-:Y:S06]  /*1ff0*/  @P2 BRA `(.L_x_27823) ;  /* 0x00000000000c2947 */ /* 0x000fec0003800000 */
[----:B------:R-:W-:Y:S05]  /*2000*/  @!P1 BRA `(.L_x_27824) ;  /* 0x0000000000149947 */ /* 0x000fea0003800000 */
[----:B-----5:R-:W-:Y:S01]  /*2010*/  FADD.FTZ R209, R185, R209 ;  /* 0x000000d1b9d17221 */ /* 0x020fe20000010000 */
[----:B------:R-:W-:Y:S06]  /*2020*/  BRA `(.L_x_27824) ;  /* 0x00000000000c7947 */ /* 0x000fec0003800000 */
.L_x_27823:
[----:B-----5:R-:W-:-:S05]  /*2030*/  HADD2.F32 R3, -RZ, R178.H1_H1 ;  /* 0x300000b2ff037230 */ /* 0x020fca0000004100 */
[----:B------:R-:W-:-:S04]  /*2040*/  FADD.FTZ R209, R3, R209 ;  /* 0x000000d103d17221 */ /* 0x000fc80000010000 */
[----:B------:R-:W-:-:S07]  /*2050*/  @P1 FADD.FTZ R209, R185, R209 ;  /* 0x000000d1b9d11221 */ /* 0x000fce0000010000 */
.L_x_27824:
[----:B------:R-:W-:Y:S01]  /*2060*/  HADD2.F32 R210, -RZ, R211.H0_H0 ;  /* 0x200000d3ffd27230 */ /* 0x000fe20000004100 */
[----:B------:R-:W-:Y:S06]  /*2070*/  @P2 BRA `(.L_x_27825) ;  /* 0x00000000000c2947 */ /* 0x000fec0003800000 */
[----:B------:R-:W-:Y:S05]  /*2080*/  @!P1 BRA `(.L_x_27826) ;  /* 0x0000000000149947 */ /* 0x000fea0003800000 */
[----:B-----5:R-:W-:Y:S01]  /*2090*/  FADD.FTZ R210, R186, R210 ;  /* 0x000000d2bad27221 */ /* 0x020fe20000010000 */
[----:B------:R-:W-:Y:S06]  /*20a0*/  BRA `(.L_x_27826) ;  /* 0x00000000000c7947 */ /* 0x000fec0003800000 */
.L_x_27825:
[----:B-----5:R-:W-:-:S05]  /*20b0*/  HADD2.F32 R3, -RZ, R179.H0_H0 ;  /* 0x200000b3ff037230 */ /* 0x020fca0000004100 */
[----:B------:R-:W-:-:S04]  /*20c0*/  FADD.FTZ R210, R3, R210 ;  /* 0x000000d203d27221 */ /* 0x000fc80000010000 */
[----:B------:R-:W-:-:S07]  /*20d0*/  @P1 FADD.FTZ R210, R186, R210 ;  /* 0x000000d2bad21221 */ /* 0x000fce0000010000 */
.L_x_27826:
[----:B------:R-:W-:Y:S01]  /*20e0*/  HADD2.F32 R211, -RZ, R211.H1_H1 ;  /* 0x300000d3ffd37230 */ /* 0x000fe20000004100 */
[----:B------:R-:W-:Y:S06]  /*20f0*/  @P2 BRA `(.L_x_27827) ;  /* 0x00000000000c2947 */ /* 0x000fec0003800000 */
[----:B------:R-:W-:Y:S05]  /*2100*/  @!P1 BRA `(.L_x_27828) ;  /* 0x0000000000149947 */ /* 0x000fea0003800000 */
[----:B-----5:R-:W-:Y:S01]  /*2110*/  FADD.FTZ R211, R187, R211 ;  /* 0x000000d3bbd37221 */ /* 0x020fe20000010000 */
[----:B------:R-:W-:Y:S06]  /*2120*/  BRA `(.L_x_27828) ;  /* 0x00000000000c7947 */ /* 0x000fec0003800000 */
.L_x_27827:
[----:B-----5:R-:W-:-:S05]  /*2130*/  HADD2.F32 R3, -RZ, R179.H1_H1 ;  /* 0x300000b3ff037230 */ /* 0x020fca0000004100 */
[----:B------:R-:W-:-:S04]  /*2140*/  FADD.FTZ R211, R3, R211 ;  /* 0x000000d303d37221 */ /* 0x000fc80000010000 */
[----:B------:R-:W-:-:S07]  /*2150*/  @P1 FADD.FTZ R211, R187, R211 ;  /* 0x000000d3bbd31221 */ /* 0x000fce0000010000 */
.L_x_27828:
[----:B------:R-:W-:-:S04]  /*2160*/  LEA R6, P1, R2, UR10, 0x5 ;  /* 0x0000000a02067c11 */ /* 0x000fc8000f8228ff */
[C---:B------:R-:W-:Y:S02]  /*2170*/  LEA.HI.X R7, R2.reuse, UR11, RZ, 0x5, P1 ;  /* 0x0000000b02077c11 */ /* 0x040fe400088f2cff */
[----:B------:R-:W-:-:S03]  /*2180*/  IADD3 R2, R2, 0x20, RZ ;  /* 0x0000002002027810 */ /* 0x000fc60007ffe0ff */
[----:B------:R1:W-:Y:S04]  /*2190*/  STG.E.128 desc[UR4][R6.64], R204 ;  /* 0x000000cc06007986 */ /* 0x0003e8000c101d04 */
[----:B------:R1:W-:Y:S02]  /*21a0*/  STG.E.128 desc[UR4][R6.64+0x10], R208 ;  /* 0x000010d006007986 */ /* 0x0003e4000c101d04 */
.L_x_27812:
[----:B------:R-:W-:Y:S05]  /*21b0*/  BSYNC B0 ;  /* 0x0000000000007941 */ /* 0x000fea0003800000 */
.L_x_27811:
        /* <DEDUP_REMOVED lines=24> */
.L_x_27831:
[----:B-----5:R-:W-:-:S05]  /*2340*/  HADD2.F32 R3, -RZ, R176.H0_H0 ;  /* 0x200000b0ff037230 */ /* 0x020fca0000004100 */
[----:B------:R-:W-:-:S04]  /*2350*/  FADD.FTZ R212, R3, R212 ;  /* 0x000000d403d47221 */ /* 0x000fc80000010000 */
[----:B------:R-:W-:-:S07]  /*2360*/  @P1 FADD.FTZ R212, R180, R212 ;  /* 0x000000d4b4d41221 */ /* 0x000fce0000010000 */
.L_x_27832:
[----:B------:R-:W-:Y:S01]  /*2370*/  HADD2.F32 R213, -RZ, R216.H1_H1 ;  /* 0x300000d8ffd57230 */ /* 0x000fe20000004100 */
[----:B------:R-:W-:Y:S06]  /*2380*/  @P2 BRA `(.L_x_27833) ;  /* 0x00000000000c2947 */ /* 0x000fec0003800000 */
[----:B------:R-:W-:Y:S05]  /*2390*/  @!P1 BRA `(.L_x_27834) ;  /* 0x0000000000149947 */ /* 0x000fea0003800000 */
[----:B-----5:R-:W-:Y:S01]  /*23a0*/  FADD.FTZ R213, R181, R213 ;  /* 0x000000d5b5d57221 */ /* 0x020fe20000010000 */
[----:B------:R-:W-:Y:S06]  /*23b0*/  BRA `(.L_x_27834) ;  /* 0x00000000000c7947 */ /* 0x000fec0003800000 */
.L_x_27833:
[----:B-----5:R-:W-:-:S05]  /*23c0*/  HADD2.F32 R3, -RZ, R176.H1_H1 ;  /* 0x300000b0ff037230 */ /* 0x020fca0000004100 */
[----:B------:R-:W-:-:S04]  /*23d0*/  FADD.FTZ R213, R3, R213 ;  /* 0x000000d503d57221 */ /* 0x000fc80000010000 */
[----:B------:R-:W-:-:S07]  /*23e0*/  @P1 FADD.FTZ R213, R181, R213 ;  /* 0x000000d5b5d51221 */ /* 0x000fce0000010000 */
.L_x_27834:
[----:B------:R-:W-:Y:S01]  /*23f0*/  HADD2.F32 R214, -RZ, R217.H0_H0 ;  /* 0x200000d9ffd67230 */ /* 0x000fe20000004100 */
[----:B------:R-:W-:Y:S06]  /*2400*/  @P2 BRA `(.L_x_27835) ;  /* 0x00000000000c2947 */ /* 0x000fec0003800000 */
[----:B------:R-:W-:Y:S05]  /*2410*/  @!P1 BRA `(.L_x_27836) ;  /* 0x0000000000149947 */ /* 0x000fea0003800000 */
[----:B-----5:R-:W-:Y:S01]  /*2420*/  FADD.FTZ R214, R182, R214 ;  /* 0x000000d6b6d67221 */ /* 0x020fe20000010000 */
[----:B------:R-:W-:Y:S06]  /*2430*/  BRA `(.L_x_27836) ;  /* 0x00000000000c7947 */ /* 0x000fec0003800000 */
.L_x_27835:
[----:B-----5:R-:W-:-:S05]  /*2440*/  HADD2.F32 R3, -RZ, R177.H0_H0 ;  /* 0x200000b1ff037230 */ /* 0x020fca0000004100 */
[----:B------:R-:W-:-:S04]  /*2450*/  FADD.FTZ R214, R3, R214 ;  /* 0x000000d603d67221 */ /* 0x000fc80000010000 */
[----:B------:R-:W-:-:S07]  /*2460*/  @P1 FADD.FTZ R214, R182, R214 ;  /* 0x000000d6b6d61221 */ /* 0x000fce0000010000 */
.L_x_27836:
[----:B------:R-:W-:Y:S01]  /*2470*/  HADD2.F32 R215, -RZ, R217.H1_H1 ;  /* 0x300000d9ffd77230 */ /* 0x000fe20000004100 */
[----:B------:R-:W-:Y:S06]  /*2480*/  @P2 BRA `(.L_x_27837) ;  /* 0x00000000000c2947 */ /* 0x000fec0003800000 */
[----:B------:R-:W-:Y:S05]  /*2490*/  @!P1 BRA `(.L_x_27838) ;  /* 0x0000000000149947 */ /* 0x000fea0003800000 */
[----:B-----5:R-:W-:Y:S01]  /*24a0*/  FADD.FTZ R215, R183, R215 ;  /* 0x000000d7b7d77221 */ /* 0x020fe20000010000 */
[----:B------:R-:W-:Y:S06]  /*24b0*/  BRA `(.L_x_27838) ;  /* 0x00000000000c7947 */ /* 0x000fec0003800000 */
.L_x_27837:
[----:B-----5:R-:W-:-:S05]  /*24c0*/  HADD2.F32 R3, -RZ, R177.H1_H1 ;  /* 0x300000b1ff037230 */ /* 0x020fca0000004100 */
[----:B------:R-:W-:-:S04]  /*24d0*/  FADD.FTZ R215, R3, R215 ;  /* 0x000000d703d77221 */ /* 0x000fc80000010000 */
[----:B------:R-:W-:-:S07]  /*24e0*/  @P1 FADD.FTZ R215, R183, R215 ;  /* 0x000000d7b7d71221 */ /* 0x000fce0000010000 */
.L_x_27838:
[----:B------:R-:W-:Y:S01]  /*24f0*/  HADD2.F32 R216, -RZ, R218.H0_H0 ;  /* 0x200000daffd87230 */ /* 0x000fe20000004100 */
[----:B------:R-:W-:Y:S06]  /*2500*/  @P2 BRA `(.L_x_27839) ;  /* 0x00000000000c2947 */ /* 0x000fec0003800000 */
[----:B------:R-:W-:Y:S05]  /*2510*/  @!P1 BRA `(.L_x_27840) ;  /* 0x0000000000149947 */ /* 0x000fea0003800000 */
[----:B-----5:R-:W-:Y:S01]  /*2520*/  FADD.FTZ R216, R184, R216 ;  /* 0x000000d8b8d87221 */ /* 0x020fe20000010000 */
[----:B------:R-:W-:Y:S06]  /*2530*/  BRA `(.L_x_27840) ;  /* 0x00000000000c7947 */ /* 0x000fec0003800000 */
.L_x_27839:
[----:B-----5:R-:W-:-:S05]  /*2540*/  HADD2.F32 R3, -RZ, R178.H0_H0 ;  /* 0x200000b2ff037230 */ /* 0x020fca0000004100 */
[----:B------:R-:W-:-:S04]  /*2550*/  FADD.FTZ R216, R3, R216 ;  /* 0x000000d803d87221 */ /* 0x000fc80000010000 */
[----:B------:R-:W-:-:S07]  /*2560*/  @P1 FADD.FTZ R216, R184, R216 ;  /* 0x000000d8b8d81221 */ /* 0x000fce0000010000 */
.L_x_27840:
[----:B------:R-:W-:Y:S01]  /*2570*/  HADD2.F32 R217, -RZ, R218.H1_H1 ;  /* 0x300000daffd97230 */ /* 0x000fe20000004100 */
[----:B------:R-:W-:Y:S06]  /*2580*/  @P2 BRA `(.L_x_27841) ;  /* 0x00000000000c2947 */ /* 0x000fec0003800000 */
[----:B------:R-:W-:Y:S05]  /*2590*/  @!P1 BRA `(.L_x_27842) ;  /* 0x0000000000149947 */ /* 0x000fea0003800000 */
[----:B-----5:R-:W-:Y:S01]  /*25a0*/  FADD.FTZ R217, R185, R217 ;  /* 0x000000d9b9d97221 */ /* 0x020fe20000010000 */
[----:B------:R-:W-:Y:S06]  /*25b0*/  BRA `(.L_x_27842) ;  /* 0x00000000000c7947 */ /* 0x000fec0003800000 */
.L_x_27841:
[----:B-----5:R-:W-:-:S05]  /*25c0*/  HADD2.F32 R3, -RZ, R178.H1_H1 ;  /* 0x300000b2ff037230 */ /* 0x020fca0000004100 */
[----:B------:R-:W-:-:S04]  /*25d0*/  FADD.FTZ R217, R3, R217 ;  /* 0x000000d903d97221 */ /* 0x000fc80000010000 */
[----:B------:R-:W-:-:S07]  /*25e0*/  @P1 FADD.FTZ R217, R185, R217 ;  /* 0x000000d9b9d91221 */ /* 0x000fce0000010000 */
.L_x_27842:
[----:B------:R-:W-:Y:S01]  /*25f0*/  HADD2.F32 R218, -RZ, R219.H0_H0 ;  /* 0x200000dbffda7230 */ /* 0x000fe20000004100 */
[----:B------:R-:W-:Y:S06]  /*2600*/  @P2 BRA `(.L_x_27843) ;  /* 0x00000000000c2947 */ /* 0x000fec0003800000 */
[----:B------:R-:W-:Y:S05]  /*2610*/  @!P1 BRA `(.L_x_27844) ;  /* 0x0000000000149947 */ /* 0x000fea0003800000 */
[----:B-----5:R-:W-:Y:S01]  /*2620*/  FADD.FTZ R218, R186, R218 ;  /* 0x000000dabada7221 */ /* 0x020fe20000010000 */
[----:B------:R-:W-:Y:S06]  /*2630*/  BRA `(.L_x_27844) ;  /* 0x00000000000c7947 */ /* 0x000fec0003800000 */
.L_x_27843:
[----:B-----5:R-:W-:-:S05]  /*2640*/  HADD2.F32 R3, -RZ, R179.H0_H0 ;  /* 0x200000b3ff037230 */ /* 0x020fca0000004100 */
[----:B------:R-:W-:-:S04]  /*2650*/  FADD.FTZ R218, R3, R218 ;  /* 0x000000da03da7221 */ /* 0x000fc80000010000 */
[----:B------:R-:W-:-:S07]  /*2660*/  @P1 FADD.FTZ R218, R186, R218 ;  /* 0x000000dabada1221 */ /* 0x000fce0000010000 */
.L_x_27844:
[----:B------:R-:W-:Y:S01]  /*2670*/  HADD2.F32 R219, -RZ, R219.H1_H1 ;  /* 0x300000dbffdb7230 */ /* 0x000fe20000004100 */
[----:B------:R-:W-:Y:S06]  /*2680*/  @P2 BRA `(.L_x_27845) ;  /* 0x00000000000c2947 */ /* 0x000fec0003800000 */
[----:B------:R-:W-:Y:S05]  /*2690*/  @!P1 BRA `(.L_x_27846) ;  /* 0x0000000000149947 */ /* 0x000fea0003800000 */
[----:B-----5:R-:W-:Y:S01]  /*26a0*/  FADD.FTZ R219, R187, R219 ;  /* 0x000000dbbbdb7221 */ /* 0x020fe20000010000 */
[----:B------:R-:W-:Y:S06]  /*26b0*/  BRA `(.L_x_27846) ;  /* 0x00000000000c7947 */ /* 0x000fec0003800000 */
.L_x_27845:
[----:B-----5:R-:W-:-:S05]  /*26c0*/  HADD2.F32 R3, -RZ, R179.H1_H1 ;  /* 0x300000b3ff037230 */ /* 0x020fca0000004100 */
[----:B------:R-:W-:-:S04]  /*26d0*/  FADD.FTZ R219, R3, R219 ;  /* 0x000000db03db7221 */ /* 0x000fc80000010000 */
[----:B------:R-:W-:-:S07]  /*26e0*/  @P1 FADD.FTZ R219, R187, R219 ;  /* 0x000000dbbbdb1221 */ /* 0x000fce0000010000 */
.L_x_27846:
[----:B------:R-:W-:-:S04]  /*26f0*/  LEA R6, P1, R2, UR10, 0x5 ;  /* 0x0000000a02067c11 */ /* 0x000fc8000f8228ff */
[C---:B------:R-:W-:Y:S02]  /*2700*/  LEA.HI.X R7, R2.reuse, UR11, RZ, 0x5, P1 ;  /* 0x0000000b02077c11 */ /* 0x040fe400088f2cff */
[----:B------:R-:W-:-:S03]  /*2710*/  IADD3 R2, R2, 0x20, RZ ;  /* 0x0000002002027810 */ /* 0x000fc60007ffe0ff */
[----:B------:R2:W-:Y:S04]  /*2720*/  STG.E.128 desc[UR4][R6.64], R212 ;  /* 0x000000d406007986 */ /* 0x0005e8000c101d04 */
[----:B------:R2:W-:Y:S02]  /*2730*/  STG.E.128 desc[UR4][R6.64+0x10], R216 ;  /* 0x000010d806007986 */ /* 0x0005e4000c101d04 */
.L_x_27830:
[----:B------:R-:W-:Y:S05]  /*2740*/  BSYNC B0 ;  /* 0x0000000000007941 */ /* 0x000fea0003800000 */
.L_x_27829:
        /* <DEDUP_REMOVED lines=24> */
.L_x_27849:
[----:B-----5:R-:W-:-:S05]  /*28d0*/  HADD2.F32 R3, -RZ, R176.H0_H0 ;  /* 0x200000b0ff037230 */ /* 0x020fca0000004100 */
[----:B------:R-:W-:-:S04]  /*28e0*/  FADD.FTZ R220, R3, R220 ;  /* 0x000000dc03dc7221 */ /* 0x000fc80000010000 */
[----:B------:R-:W-:-:S07]  /*28f0*/  @P1 FADD.FTZ R220, R180, R220 ;  /* 0x000000dcb4dc1221 */ /* 0x000fce0000010000 */
.L_x_27850:
[----:B------:R-:W-:Y:S01]  /*2900*/  HADD2.F32 R221, -RZ, R224.H1_H1 ;  /* 0x300000e0ffdd7230 */ /* 0x000fe20000004100 */
[----:B------:R-:W-:Y:S06]  /*2910*/  @P2 BRA `(.L_x_27851) ;  /* 0x00000000000c2947 */ /* 0x000fec0003800000 */
[----:B------:R-:W-:Y:S05]  /*2920*/  @!P1 BRA `(.L_x_27852) ;  /* 0x0000000000149947 */ /* 0x000fea0003800000 */
[----:B-----5:R-:W-:Y:S01]  /*2930*/  FADD.FTZ R221, R181, R221 ;  /* 0x000000ddb5dd7221 */ /* 0x020fe20000010000 */
[----:B------:R-:W-:Y:S06]  /*2940*/  BRA `(.L_x_27852) ;  /* 0x00000000000c7947 */ /* 0x000fec0003800000 */
.L_x_27851:
[----:B-----5:R-:W-:-:S05]  /*2950*/  HADD2.F32 R3, -RZ, R176.H1_H1 ;  /* 0x300000b0ff037230 */ /* 0x020fca0000004100 */
[----:B------:R-:W-:-:S04]  /*2960*/  FADD.FTZ R221, R3, R221 ;  /* 0x000000dd03dd7221 */ /* 0x000fc80000010000 */
[----:B------:R-:W-:-:S07]  /*2970*/  @P1 FADD.FTZ R221, R181, R221 ;  /* 0x000000ddb5dd1221 */ /* 0x000fce0000010000 */
.L_x_27852:
[----:B------:R-:W-:Y:S01]  /*2980*/  HADD2.F32 R222, -RZ, R225.H0_H0 ;  /* 0x200000e1ffde7230 */ /* 0x000fe20000004100 */
[----:B------:R-:W-:Y:S06]  /*2990*/  @P2 BRA `(.L_x_27853) ;  /* 0x00000000000c2947 */ /* 0x000fec0003800000 */
[----:B------:R-:W-:Y:S05]  /*29a0*/  @!P1 BRA `(.L_x_27854) ;  /* 0x0000000000149947 */ /* 0x000fea0003800000 */
[----:B-----5:R-:W-:Y:S01]  /*29b0*/  FADD.FTZ R222, R182, R222 ;  /* 0x000000deb6de7221 */ /* 0x020fe20000010000 */
[----:B------:R-:W-:Y:S06]  /*29c0*/  BRA `(.L_x_27854) ;  /* 0x00000000000c7947 */ /* 0x000fec0003800000 */
.L_x_27853:
[----:B-----5:R-:W-:-:S05]  /*29d0*/  HADD2.F32 R3, -RZ, R177.H0_H0 ;  /* 0x200000b1ff037230 */ /* 0x020fca0000004100 */
[----:B------:R-:W-:-:S04]  /*29e0*/  FADD.FTZ R222, R3, R222 ;  /* 0x000000de03de7221 */ /* 0x000fc80000010000 */
[----:B------:R-:W-:-:S07]  /*29f0*/  @P1 FADD.FTZ R222, R182, R222 ;  /* 0x000000deb6de1221 */ /* 0x000fce0000010000 */
.L_x_27854:
[----:B------:R-:W-:Y:S01]  /*2a00*/  HADD2.F32 R223, -RZ, R225.H1_H1 ;  /* 0x300000e1ffdf7230 */ /* 0x000fe20000004100 */
[----:B------:R-:W-:Y:S06]  /*2a10*/  @P2 BRA `(.L_x_27855) ;  /* 0x00000000000c2947 */ /* 0x000fec0003800000 */
[----:B------:R-:W-:Y:S05]  /*2a20*/  @!P1 BRA `(.L_x_27856) ;  /* 0x0000000000149947 */ /* 0x000fea0003800000 */
[----:B-----5:R-:W-:Y:S01]  /*2a30*/  FADD.FTZ R223, R183, R223 ;  /* 0x000000dfb7df7221 */ /* 0x020fe20000010000 */
[----:B------:R-:W-:Y:S06]  /*2a40*/  BRA `(.L_x_27856) ;  /* 0x00000000000c7947 */ /* 0x000fec0003800000 */
.L_x_27855:
[----:B-----5:R-:W-:-:S05]  /*2a50*/  HADD2.F32 R3, -RZ, R177.H1_H1 ;  /* 0x300000b1ff037230 */ /* 0x020fca0000004100 */
[----:B------:R-:W-:-:S04]  /*2a60*/  FADD.FTZ R223, R3, R223 ;  /* 0x000000df03df7221 */ /* 0x000fc80000010000 */
[----:B------:R-:W-:-:S07]  /*2a70*/  @P1 FADD.FTZ R223, R183, R223 ;  /* 0x000000dfb7df1221 */ /* 0x000fce0000010000 */
.L_x_27856:
[----:B------:R-:W-:Y:S01]  /*2a80*/  HADD2.F32 R224, -RZ, R226.H0_H0 ;  /* 0x200000e2ffe07230 */ /* 0x000fe20000004100 */
[----:B------:R-:W-:Y:S06]  /*2a90*/  @P2 BRA `(.L_x_27857) ;  /* 0x00000000000c2947 */ /* 0x000fec0003800000 */
[----:B------:R-:W-:Y:S05]  /*2aa0*/  @!P1 BRA `(.L_x_27858) ;  /* 0x0000000000149947 */ /* 0x000fea0003800000 */
[----:B-----5:R-:W-:Y:S01]  /*2ab0*/  FADD.FTZ R224, R184, R224 ;  /* 0x000000e0b8e07221 */ /* 0x020fe20000010000 */
[----:B------:R-:W-:Y:S06]  /*2ac0*/  BRA `(.L_x_27858) ;  /* 0x00000000000c7947 */ /* 0x000fec0003800000 */
.L_x_27857:
[----:B-----5:R-:W-:-:S05]  /*2ad0*/  HADD2.F32 R3, -RZ, R178.H0_H0 ;  /* 0x200000b2ff037230 */ /* 0x020fca0000004100 */
[----:B------:R-:W-:-:S04]  /*2ae0*/  FADD.FTZ R224, R3, R224 ;  /* 0x000000e003e07221 */ /* 0x000fc80000010000 */
[----:B------:R-:W-:-:S07]  /*2af0*/  @P1 FADD.FTZ R224, R184, R224 ;  /* 0x000000e0b8e01221 */ /* 0x000fce0000010000 */
.L_x_27858:
[----:B------:R-:W-:Y:S01]  /*2b00*/  HADD2.F32 R225, -RZ, R226.H1_H1 ;  /* 0x300000e2ffe17230 */ /* 0x000fe20000004100 */
[----:B------:R-:W-:Y:S06]  /*2b10*/  @P2 BRA `(.L_x_27859) ;  /* 0x00000000000c2947 */ /* 0x000fec0003800000 */
[----:B------:R-:W-:Y:S05]  /*2b20*/  @!P1 BRA `(.L_x_27860) ;  /* 0x0000000000149947 */ /* 0x000fea0003800000 */
[----:B-----5:R-:W-:Y:S01]  /*2b30*/  FADD.FTZ R225, R185, R225 ;  /* 0x000000e1b9e17221 */ /* 0x020fe20000010000 */
[----:B------:R-:W-:Y:S06]  /*2b40*/  BRA `(.L_x_27860) ;  /* 0x00000000000c7947 */ /* 0x000fec0003800000 */
.L_x_27859:
[----:B-----5:R-:W-:-:S05]  /*2b50*/  HADD2.F32 R3, -RZ, R178.H1_H1 ;  /* 0x300000b2ff037230 */ /* 0x020fca0000004100 */
[----:B------:R-:W-:-:S04]  /*2b60*/  FADD.FTZ R225, R3, R225 ;  /* 0x000000e103e17221 */ /* 0x000fc80000010000 */
[----:B------:R-:W-:-:S07]  /*2b70*/  @P1 FADD.FTZ R225, R185, R225 ;  /* 0x000000e1b9e11221 */ /* 0x000fce0000010000 */
.L_x_27860:
[----:B------:R-:W-:Y:S01]  /*2b80*/  HADD2.F32 R226, -RZ, R227.H0_H0 ;  /* 0x200000e3ffe27230 */ /* 0x000fe20000004100 */
[----:B------:R-:W-:Y:S06]  /*2b90*/  @P2 BRA `(.L_x_27861) ;  /* 0x00000000000c2947 */ /* 0x000fec0003800000 */
[----:B------:R-:W-:Y:S05]  /*2ba0*/  @!P1 BRA `(.L_x_27862) ;  /* 0x0000000000149947 */ /* 0x000fea0003800000 */
[----:B-----5:R-:W-:Y:S01]  /*2bb0*/  FADD.FTZ R226, R186, R226 ;  /* 0x000000e2bae27221 */ /* 0x020fe20000010000 */
[----:B------:R-:W-:Y:S06]  /*2bc0*/  BRA `(.L_x_27862) ;  /* 0x00000000000c7947 */ /* 0x000fec0003800000 */
.L_x_27861:
[----:B-----5:R-:W-:-:S05]  /*2bd0*/  HADD2.F32 R3, -RZ, R179.H0_H0 ;  /* 0x200000b3ff037230 */ /* 0x020fca0000004100 */
[----:B------:R-:W-:-:S04]  /*2be0*/  FADD.FTZ R226, R3, R226 ;  /* 0x000000e203e27221 */ /* 0x000fc80000010000 */
[----:B------:R-:W-:-:S07]  /*2bf0*/  @P1 FADD.FTZ R226, R186, R226 ;  /* 0x000000e2bae21221 */ /* 0x000fce0000010000 */
.L_x_27862:
[----:B------:R-:W-:Y:S01]  /*2c00*/  HADD2.F32 R227, -RZ, R227.H1_H1 ;  /* 0x300000e3ffe37230 */ /* 0x000fe20000004100 */
[----:B------:R-:W-:Y:S06]  /*2c10*/  @P2 BRA `(.L_x_27863) ;  /* 0x00000000000c2947 */ /* 0x000fec0003800000 */
[----:B------:R-:W-:Y:S05]  /*2c20*/  @!P1 BRA `(.L_x_27864) ;  /* 0x0000000000149947 */ /* 0x000fea0003800000 */
[----:B-----5:R-:W-:Y:S01]  /*2c30*/  FADD.FTZ R227, R187, R227 ;  /* 0x000000e3bbe37221 */ /* 0x020fe20000010000 */
[----:B------:R-:W-:Y:S06]  /*2c40*/  BRA `(.L_x_27864) ;  /* 0x00000000000c7947 */ /* 0x000fec0003800000 */
.L_x_27863:
[----:B-----5:R-:W-:-:S05]  /*2c50*/  HADD2.F32 R3, -RZ, R179.H1_H1 ;  /* 0x300000b3ff037230 */ /* 0x020fca0000004100 */
[----:B------:R-:W-:-:S04]  /*2c60*/  FADD.FTZ R227, R3, R227 ;  /* 0x000000e303e37221 */ /* 0x000fc80000010000 */
[----:B------:R-:W-:-:S07]  /*2c70*/  @P1 FADD.FTZ R227, R187, R227 ;  /* 0x000000e3bbe31221 */ /* 0x000fce0000010000 */
.L_x_27864:
[----:B------:R-:W-:-:S04]  /*2c80*/  LEA R6, P1, R2, UR10, 0x5 ;  /* 0x0000000a02067c11 */ /* 0x000fc8000f8228ff */
[C---:B------:R-:W-:Y:S02]  /*2c90*/  LEA.HI.X R7, R2.reuse, UR11, RZ, 0x5, P1 ;  /* 0x0000000b02077c11 */ /* 0x040fe400088f2cff */
[----:B------:R-:W-:-:S03]  /*2ca0*/  IADD3 R2, R2, 0x20, RZ ;  /* 0x0000002002027810 */ /* 0x000fc60007ffe0ff */
[----:B------:R3:W-:Y:S04]  /*2cb0*/  STG.E.128 desc[UR4][R6.64], R220 ;  /* 0x000000dc06007986 */ /* 0x0007e8000c101d04 */
[----:B------:R3:W-:Y:S02]  /*2cc0*/  STG.E.128 desc[UR4][R6.64+0x10], R224 ;  /* 0x000010e006007986 */ /* 0x0007e4000c101d04 */
.L_x_27848:
[----:B------:R-:W-:Y:S05]  /*2cd0*/  BSYNC B0 ;  /* 0x0000000000007941 */ /* 0x000fea0003800000 */
.L_x_27847:
        /* <DEDUP_REMOVED lines=24> */
.L_x_27867:
[----:B-----5:R-:W-:-:S05]  /*2e60*/  HADD2.F32 R3, -RZ, R176.H0_H0 ;  /* 0x200000b0ff037230 */ /* 0x020fca0000004100 */
[----:B------:R-:W-:-:S04]  /*2e70*/  FADD.FTZ R228, R3, R228 ;  /* 0x000000e403e47221 */ /* 0x000fc80000010000 */
[----:B------:R-:W-:-:S07]  /*2e80*/  @P1 FADD.FTZ R228, R180, R228 ;  /* 0x000000e4b4e41221 */ /* 0x000fce0000010000 */
.L_x_27868:
[----:B------:R-:W-:Y:S01]  /*2e90*/  HADD2.F32 R229, -RZ, R232.H1_H1 ;  /* 0x300000e8ffe57230 */ /* 0x000fe20000004100 */
[----:B------:R-:W-:Y:S06]  /*2ea0*/  @P2 BRA `(.L_x_27869) ;  /* 0x00000000000c2947 */ /* 0x000fec0003800000 */
[----:B------:R-:W-:Y:S05]  /*2eb0*/  @!P1 BRA `(.L_x_27870) ;  /* 0x0000000000149947 */ /* 0x000fea0003800000 */
[----:B-----5:R-:W-:Y:S01]  /*2ec0*/  FADD.FTZ R229, R181, R229 ;  /* 0x000000e5b5e57221 */ /* 0x020fe20000010000 */
[----:B------:R-:W-:Y:S06]  /*2ed0*/  BRA `(.L_x_27870) ;  /* 0x00000000000c7947 */ /* 0x000fec0003800000 */
.L_x_27869:
[----:B-----5:R-:W-:-:S05]  /*2ee0*/  HADD2.F32 R3, -RZ, R176.H1_H1 ;  /* 0x300000b0ff037230 */ /* 0x020fca0000004100 */
[----:B------:R-:W-:-:S04]  /*2ef0*/  FADD.FTZ R229, R3, R229 ;  /* 0x000000e503e57221 */ /* 0x000fc80000010000 */
[----:B------:R-:W-:-:S07]  /*2f00*/  @P1 FADD.FTZ R229, R181, R229 ;  /* 0x000000e5b5e51221 */ /* 0x000fce0000010000 */
.L_x_27870:
[----:B------:R-:W-:Y:S01]  /*2f10*/  HADD2.F32 R230, -RZ, R233.H0_H0 ;  /* 0x200000e9ffe67230 */ /* 0x000fe20000004100 */
[----:B------:R-:W-:Y:S06]  /*2f20*/  @P2 BRA `(.L_x_27871) ;  /* 0x00000000000c2947 */ /* 0x000fec0003800000 */
[----:B------:R-:W-:Y:S05]  /*2f30*/  @!P1 BRA `(.L_x_27872) ;  /* 0x0000000000149947 */ /* 0x000fea0003800000 */
[----:B-----5:R-:W-:Y:S01]  /*2f40*/  FADD.FTZ R230, R182, R230 ;  /* 0x000000e6b6e67221 */ /* 0x020fe20000010000 */
[----:B------:R-:W-:Y:S06]  /*2f50*/  BRA `(.L_x_27872) ;  /* 0x00000000000c7947 */ /* 0x000fec0003800000 */
.L_x_27871:
[----:B-----5:R-:W-:-:S05]  /*2f60*/  HADD2.F32 R3, -RZ, R177.H0_H0 ;  /* 0x200000b1ff037230 */ /* 0x020fca0000004100 */
[----:B------:R-:W-:-:S04]  /*2f70*/  FADD.FTZ R230, R3, R230 ;  /* 0x000000e603e67221 */ /* 0x000fc80000010000 */
[----:B------:R-:W-:-:S07]  /*2f80*/  @P1 FADD.FTZ R230, R182, R230 ;  /* 0x000000e6b6e61221 */ /* 0x000fce0000010000 */
.L_x_27872:
[----:B------:R-:W-:Y:S01]  /*2f90*/  HADD2.F32 R231, -RZ, R233.H1_H1 ;  /* 0x300000e9ffe77230 */ /* 0x000fe20000004100 */
[----:B------:R-:W-:Y:S06]  /*2fa0*/  @P2 BRA `(.L_x_27873) ;  /* 0x00000000000c2947 */ /* 0x000fec0003800000 */
[----:B------:R-:W-:Y:S05]  /*2fb0*/  @!P1 BRA `(.L_x_27874) ;  /* 0x0000000000149947 */ /* 0x000fea0003800000 */
[----:B-----5:R-:W-:Y:S01]  /*2fc0*/  FADD.FTZ R231, R183, R231 ;  /* 0x000000e7b7e77221 */ /* 0x020fe20000010000 */
[----:B------:R-:W-:Y:S06]  /*2fd0*/  BRA `(.L_x_27874) ;  /* 0x00000000000c7947 */ /* 0x000fec0003800000 */
.L_x_27873:
[----:B-----5:R-:W-:-:S05]  /*2fe0*/  HADD2.F32 R3, -RZ, R177.H1_H1 ;  /* 0x300000b1ff037230 */ /* 0x020fca0000004100 */
[----:B------:R-:W-:-:S04]  /*2ff0*/  FADD.FTZ R231, R3, R231 ;  /* 0x000000e703e77221 */ /* 0x000fc80000010000 */
[----:B------:R-:W-:-:S07]  /*3000*/  @P1 FADD.FTZ R231, R183, R231 ;  /* 0x000000e7b7e71221 */ /* 0x000fce0000010000 */
.L_x_27874:
[----:B------:R-:W-:Y:S01]  /*3010*/  HADD2.F32 R232, -RZ, R234.H0_H0 ;  /* 0x200000eaffe87230 */ /* 0x000fe20000004100 */
[----:B------:R-:W-:Y:S06]  /*3020*/  @P2 BRA `(.L_x_27875) ;  /* 0x00000000000c2947 */ /* 0x000fec0003800000 */
[----:B------:R-:W-:Y:S05]  /*3030*/  @!P1 BRA `(.L_x_27876) ;  /* 0x0000000000149947 */ /* 0x000fea0003800000 */
[----:B-----5:R-:W-:Y:S01]  /*3040*/  FADD.FTZ R232, R184, R232 ;  /* 0x000000e8b8e87221 */ /* 0x020fe20000010000 */
[----:B------:R-:W-:Y:S06]  /*3050*/  BRA `(.L_x_27876) ;  /* 0x00000000000c7947 */ /* 0x000fec0003800000 */
.L_x_27875:
[----:B-----5:R-:W-:-:S05]  /*3060*/  HADD2.F32 R3, -RZ, R178.H0_H0 ;  /* 0x200000b2ff037230 */ /* 0x020fca0000004100 */
[----:B------:R-:W-:-:S04]  /*3070*/  FADD.FTZ R232, R3, R232 ;  /* 0x000000e803e87221 */ /* 0x000fc80000010000 */
[----:B------:R-:W-:-:S07]  /*3080*/  @P1 FADD.FTZ R232, R184, R232 ;  /* 0x000000e8b8e81221 */ /* 0x000fce0000010000 */
.L_x_27876:
[----:B------:R-:W-:Y:S01]  /*3090*/  HADD2.F32 R233, -RZ, R234.H1_H1 ;  /* 0x300000eaffe97230 */ /* 0x000fe20000004100 */
[----:B------:R-:W-:Y:S06]  /*30a0*/  @P2 BRA `(.L_x_27877) ;  /* 0x00000000000c2947 */ /* 0x000fec0003800000 */
[----:B------:R-:W-:Y:S05]  /*30b0*/  @!P1 BRA `(.L_x_27878) ;  /* 0x0000000000149947 */ /* 0x000fea0003800000 */
[----:B-----5:R-:W-:Y:S01]  /*30c0*/  FADD.FTZ R233, R185, R233 ;  /* 0x000000e9b9e97221 */ /* 0x020fe20000010000 */
[----:B------:R-:W-:Y:S06]  /*30d0*/  BRA `(.L_x_27878) ;  /* 0x00000000000c7947 */ /* 0x000fec0003800000 */
.L_x_27877:
[----:B-----5:R-:W-:-:S05]  /*30e0*/  HADD2.F32 R3, -RZ, R178.H1_H1 ;  /* 0x300000b2ff037230 */ /* 0x020fca0000004100 */
[----:B------:R-:W-:-:S04]  /*30f0*/  FADD.FTZ R233, R3, R233 ;  /* 0x000000e903e97221 */ /* 0x000fc80000010000 */
[----:B------:R-:W-:-:S07]  /*3100*/  @P1 FADD.FTZ R233, R185, R233 ;  /* 0x000000e9b9e91221 */ /* 0x000fce0000010000 */
.L_x_27878:
[----:B------:R-:W-:Y:S01]  /*3110*/  HADD2.F32 R234, -RZ, R235.H0_H0 ;  /* 0x200000ebffea7230 */ /* 0x000fe20000004100 */
[----:B------:R-:W-:Y:S06]  /*3120*/  @P2 BRA `(.L_x_27879) ;  /* 0x00000000000c2947 */ /* 0x000fec0003800000 */
[----:B------:R-:W-:Y:S05]  /*3130*/  @!P1 BRA `(.L_x_27880) ;  /* 0x0000000000149947 */ /* 0x000fea0003800000 */
[----:B-----5:R-:W-:Y:S01]  /*3140*/  FADD.FTZ R234, R186, R234 ;  /* 0x000000eabaea7221 */ /* 0x020fe20000010000 */
[----:B------:R-:W-:Y:S06]  /*3150*/  BRA `(.L_x_27880) ;  /* 0x00000000000c7947 */ /* 0x000fec0003800000 */
.L_x_27879:
[----:B-----5:R-:W-:-:S05]  /*3160*/  HADD2.F32 R3, -RZ, R179.H0_H0 ;  /* 0x200000b3ff037230 */ /* 0x020fca0000004100 */
[----:B------:R-:W-:-:S04]  /*3170*/  FADD.FTZ R234, R3, R234 ;  /* 0x000000ea03ea7221 */ /* 0x000fc80000010000 */
[----:B------:R-:W-:-:S07]  /*3180*/  @P1 FADD.FTZ R234, R186, R234 ;  /* 0x000000eabaea1221 */ /* 0x000fce0000010000 */
.L_x_27880:
[----:B------:R-:W-:Y:S01]  /*3190*/  HADD2.F32 R235, -RZ, R235.H1_H1 ;  /* 0x300000ebffeb7230 */ /* 0x000fe20000004100 */
[----:B------:R-:W-:Y:S06]  /*31a0*/  @P2 BRA `(.L_x_27881) ;  /* 0x00000000000c2947 */ /* 0x000fec0003800000 */
[----:B------:R-:W-:Y:S05]  /*31b0*/  @!P1 BRA `(.L_x_27882) ;  /* 0x0000000000149947 */ /* 0x000fea0003800000 */
[----:B-----5:R-:W-:Y:S01]  /*31c0*/  FADD.FTZ R235, R187, R235 ;  /* 0x000000ebbbeb7221 */ /* 0x020fe20000010000 */
[----:B------:R-:W-:Y:S06]  /*31d0*/  BRA `(.L_x_27882) ;  /* 0x00000000000c7947 */ /* 0x000fec0003800000 */
.L_x_27881:
[----:B-----5:R-:W-:-:S05]  /*31e0*/  HADD2.F32 R3, -RZ, R179.H1_H1 ;  /* 0x300000b3ff037230 */ /* 0x020fca0000004100 */
[----:B------:R-:W-:-:S04]  /*31f0*/  FADD.FTZ R235, R3, R235 ;  /* 0x000000eb03eb7221 */ /* 0x000fc80000010000 */
[----:B------:R-:W-:-:S07]  /*3200*/  @P1 FADD.FTZ R235, R187, R235 ;  /* 0x000000ebbbeb1221 */ /* 0x000fce0000010000 */
.L_x_27882:
[----:B------:R-:W-:-:S04]  /*3210*/  LEA R6, P1, R2, UR10, 0x5 ;  /* 0x0000000a02067c11 */ /* 0x000fc8000f8228ff */
[----:B------:R-:W-:-:S05]  /*3220*/  LEA.HI.X R7, R2, UR11, RZ, 0x5, P1 ;  /* 0x0000000b02077c11 */ /* 0x000fca00088f2cff */
[----:B------:R4:W-:Y:S04]  /*3230*/  STG.E.128 desc[UR4][R6.64], R228 ;  /* 0x000000e406007986 */ /* 0x0009e8000c101d04 */
[----:B------:R4:W-:Y:S02]  /*3240*/  STG.E.128 desc[UR4][R6.64+0x10], R232 ;  /* 0x000010e806007986 */ /* 0x0009e4000c101d04 */
.L_x_27866:
[----:B------:R-:W-:Y:S05]  /*3250*/  BSYNC B0 ;  /* 0x0000000000007941 */ /* 0x000fea0003800000 */
.L_x_27865:
        /* <DEDUP_REMOVED lines=178> */
.L_x_27908:
        /* <DEDUP_REMOVED lines=34> */
[----:B------:R-:W-:Y:S01]  /*3fa0*/  F2FP.F16.F32.PACK_AB R236, R7, R6 ;  /* 0x0000000607ec723e */ /* 0x000fe200000000ff */
        /* <DEDUP_REMOVED lines=12> */
[----:B------:R-:W-:Y:S02]  /*4070*/  F2FP.F16.F32.PACK_AB R238, R238, R239 ;  /* 0x000000efeeee723e */ /* 0x000fe400000000ff */
[----:B------:R-:W4:Y:S01]  /*4080*/  LDL R239, [R1+0x1c] ;  /* 0x00001c0001ef7983 */ /* 0x000f220000100800 */
[----:B--2---:R-:W-:Y:S01]  /*4090*/  FFMA.FTZ R7, R7, R25, R10 ;  /* 0x0000001907077223 */ /* 0x004fe2000001000a */
[----:B---3--:R-:W-:-:S05]  /*40a0*/  FFMA.FTZ R6, R6, R24, R11 ;  /* 0x0000001806067223 */ /* 0x008fca000001000b */
[----:B------:R-:W-:Y:S01]  /*40b0*/  F2FP.F16.F32.PACK_AB R237, R6, R7 ;  /* 0x0000000706ed723e */ /* 0x000fe200000000ff */
        /* <DEDUP_REMOVED lines=8> */
[----:B------:R-:W-:-:S02]  /*4140*/  F2FP.F16.F32.PACK_AB R239, R6, R7 ;  /* 0x0000000706ef723e */ /* 0x000fc400000000ff */
        /* <DEDUP_REMOVED lines=11> */
[----:B------:R-:W-:Y:S02]  /*4200*/  F2FP.F16.F32.PACK_AB R239, R6, R7 ;  /* 0x0000000706ef723e */ /* 0x000fe400000000ff */
        /* <DEDUP_REMOVED lines=9> */
[----:B------:R-:W-:Y:S01]  /*42a0*/  F2FP.F16.F32.PACK_AB R238, R6, R238 ;  /* 0x000000ee06ee723e */ /* 0x000fe200000000ff */
[----:B--2---:R-:W-:Y:S01]  /*42b0*/  FFMA.FTZ R236, R236, R5, R17 ;  /* 0x00000005ecec7223 */ /* 0x004fe20000010011 */
[----:B---3--:R-:W-:Y:S02]  /*42c0*/  FFMA.FTZ R237, R237, R25, R18 ;  /* 0x00000019eded7223 */ /* 0x008fe40000010012 */
[----:B------:R1:W5:Y:S02]  /*42d0*/  LDL.LU R25, [R1+0x3c] ;  /* 0x00003c0001197983 */ /* 0x0003640000300800 */
[----:B------:R-:W-:Y:S01]  /*42e0*/  F2FP.F16.F32.PACK_AB R236, R236, R0 ;  /* 0x00000000ecec723e */ /* 0x000fe200000000ff */
[----:B----4-:R-:W-:Y:S02]  /*42f0*/  FFMA.FTZ R7, R7, R24, R19 ;  /* 0x0000001807077223 */ /* 0x010fe40000010013 */
[----:B------:R1:W5:Y:S04]  /*4300*/  LDL.LU R24, [R1+0x38] ;  /* 0x0000380001187983 */ /* 0x0003680000300800 */
[----:B------:R1:W5:Y:S04]  /*4310*/  LDL.LU R5, [R1+0x34] ;  /* 0x0000340001057983 */ /* 0x0003680000300800 */
[----:B------:R1:W5:Y:S01]  /*4320*/  LDL.LU R0, [R1+0x30] ;  /* 0x0000300001007983 */ /* 0x0003620000300800 */
[----:B------:R-:W-:-:S02]  /*4330*/  F2FP.F16.F32.PACK_AB R237, R7, R237 ;  /* 0x000000ed07ed723e */ /* 0x000fc400000000ff */
[----:B------:R-:W0:Y:S02]  /*4340*/  LDC.64 R6, c[0x0][0x2c0] ;  /* 0x0000b000ff067b82 */ /* 0x000e240000000a00 */
[----:B0-----:R-:W-:-:S05]  /*4350*/  IMAD.WIDE.U32 R6, R4, 0x10, R6 ;  /* 0x0000001004067825 */ /* 0x001fca00078e0006 */
[----:B------:R1:W-:Y:S01]  /*4360*/  STG.E.128 desc[UR4][R6.64], R236 ;  /* 0x000000ec06007986 */ /* 0x0003e2000c101d04 */
[----:B------:R-:W-:-:S07]  /*4370*/  IADD3 R4, R4, 0x20, RZ ;  /* 0x0000002004047810 */ /* 0x000fce0007ffe0ff */
.L_x_27885:
[----:B------:R-:W-:Y:S05]  /*4380*/  BSYNC B0 ;  /* 0x0000000000007941 */ /* 0x000fea0003800000 */
.L_x_27884:
        /* <DEDUP_REMOVED lines=14> */
[----:B------:R-:W-:Y:S01]  /*4470*/  F2FP.F16.F32.PACK_AB R236, R7, R6 ;  /* 0x0000000607ec723e */ /* 0x000fe200000000ff */
        /* <DEDUP_REMOVED lines=9> */
[----:B------:R-:W-:-:S04]  /*4510*/  F2FP.F16.F32.PACK_AB R238, R238, R239 ;  /* 0x000000efeeee723e */ /* 0x000fc800000000ff */
[----:B------:R-:W-:Y:S01]  /*4520*/  F2FP.F16.F32.PACK_AB R237, R6, R7 ;  /* 0x0000000706ed723e */ /* 0x000fe200000000ff */
[--C-:B------:R-:W-:Y:S01]  /*4530*/  FADD.FTZ R6, R202, -R3.reuse ;  /* 0x80000003ca067221 */ /* 0x100fe20000010000 */
[----:B------:R-:W-:-:S03]  /*4540*/  FADD.FTZ R7, R203, -R3 ;  /* 0x80000003cb077221 */ /* 0x000fc60000010000 */
[C---:B------:R-:W-:Y:S01]  /*4550*/  FMUL.FTZ R6, R2.reuse, R6 ;  /* 0x0000000602067220 */ /* 0x040fe20000410000 */
[----:B------:R-:W-:-:S03]  /*4560*/  FMUL.FTZ R239, R2, R7 ;  /* 0x0000000702ef7220 */ /* 0x000fc60000410000 */
[----:B------:R-:W-:Y:S01]  /*4570*/  FFMA.FTZ R7, R46, R6, R30 ;  /* 0x000000062e077223 */ /* 0x000fe2000001001e */
[----:B------:R-:W-:-:S05]  /*4580*/  FFMA.FTZ R6, R47, R239, R31 ;  /* 0x000000ef2f067223 */ /* 0x000fca000001001f */
[----:B------:R-:W-:Y:S02]  /*4590*/  F2FP.F16.F32.PACK_AB R239, R6, R7 ;  /* 0x0000000706ef723e */ /* 0x000fe400000000ff */
        /* <DEDUP_REMOVED lines=16> */
[----:B------:R-:W-:-:S02]  /*46a0*/  F2FP.F16.F32.PACK_AB R236, R236, R0 ;  /* 0x00000000ecec723e */ /* 0x000fc400000000ff */
[----:B------:R2:W5:Y:S01]  /*46b0*/  LDL.LU R0, [R1+0x30] ;  /* 0x0000300001007983 */ /* 0x0005620000300800 */
[----:B------:R-:W-:Y:S01]  /*46c0*/  F2FP.F16.F32.PACK_AB R239, R6, R7 ;  /* 0x0000000706ef723e */ /* 0x000fe200000000ff */
        /* <DEDUP_REMOVED lines=8> */
[----:B------:R-:W-:Y:S02]  /*4750*/  F2FP.F16.F32.PACK_AB R237, R7, R237 ;  /* 0x000000ed07ed723e */ /* 0x000fe400000000ff */
[----:B------:R-:W-:Y:S02]  /*4760*/  F2FP.F16.F32.PACK_AB R238, R6, R238 ;  /* 0x000000ee06ee723e */ /* 0x000fe400000000ff */
[----:B------:R-:W0:Y:S02]  /*4770*/  LDC.64 R6, c[0x0][0x2c0] ;  /* 0x0000b000ff067b82 */ /* 0x000e240000000a00 */
[----:B0-----:R-:W-:-:S05]  /*4780*/  IMAD.WIDE.U32 R6, R4, 0x10, R6 ;  /* 0x0000001004067825 */ /* 0x001fca00078e0006 */
[----:B------:R2:W-:Y:S01]  /*4790*/  STG.E.128 desc[UR4][R6.64], R236 ;  /* 0x000000ec06007986 */ /* 0x0005e2000c101d04 */
[----:B------:R-:W-:-:S07]  /*47a0*/  IADD3 R4, R4, 0x20, RZ ;  /* 0x0000002004047810 */ /* 0x000fce0007ffe0ff */
.L_x_27887:
[----:B------:R-:W-:Y:S05]  /*47b0*/  BSYNC B0 ;  /* 0x0000000000007941 */ /* 0x000fea0003800000 */
.L_x_27886:
        /* <DEDUP_REMOVED lines=66> */
.L_x_27889:
[----:B------:R-:W-:Y:S05]  /*4be0*/  BSYNC B0 ;  /* 0x0000000000007941 */ /* 0x000fea0003800000 */
.L_x_27888:
        /* <DEDUP_REMOVED lines=66> */
.L_x_27891:
[----:B------:R-:W-:Y:S05]  /*5010*/  BSYNC B0 ;  /* 0x0000000000007941 */ /* 0x000fea0003800000 */
.L_x_27890:
        /* <DEDUP_REMOVED lines=62> */
[----:B------:R-:W1:Y:S02]  /*5400*/  LDC.64 R6, c[0x0][0x2c0] ;  /* 0x0000b000ff067b82 */ /* 0x000e640000000a00 */
[----:B-1----:R-:W-:-:S05]  /*5410*/  IMAD.WIDE.U32 R6, R4, 0x10, R6 ;  /* 0x0000001004067825 */ /* 0x002fca00078e0006 */
[----:B------:R0:W-:Y:S01]  /*5420*/  STG.E.128 desc[UR4][R6.64], R236 ;  /* 0x000000ec06007986 */ /* 0x0001e2000c101d04 */
[----:B------:R-:W-:-:S07]  /*5430*/  IADD3 R4, R4, 0x20, RZ ;  /* 0x0000002004047810 */ /* 0x000fce0007ffe0ff */
.L_x_27893:
[----:B------:R-:W-:Y:S05]  /*5440*/  BSYNC B0 ;  /* 0x0000000000007941 */ /* 0x000fea0003800000 */
.L_x_27892:
        /* <DEDUP_REMOVED lines=15> */
[----:B------:R-:W-:Y:S01]  /*5540*/  F2FP.F16.F32.PACK_AB R236, R7, R6 ;  /* 0x0000000607ec723e */ /* 0x000fe200000000ff */
        /* <DEDUP_REMOVED lines=24> */
[----:B0-----:R-:W-:Y:S01]  /*56d0*/  FFMA.FTZ R2, R174, R6, R158 ;  /* 0x00000006ae027223 */ /* 0x001fe2000001009e */
[----:B------:R-:W-:Y:S01]  /*56e0*/  FFMA.FTZ R3, R175, R7, R159 ;  /* 0x00000007af037223 */ /* 0x000fe2000001009f */
[----:B------:R-:W-:Y:S02]  /*56f0*/  FFMA.FTZ R237, R168, R11, R152 ;  /* 0x0000000ba8ed7223 */ /* 0x000fe40000010098 */
[----:B------:R0:W5:Y:S02]  /*5700*/  LDL.LU R11, [R1+0x44] ;  /* 0x00004400010b7983 */ /* 0x0001640000300800 */
[----:B------:R-:W-:Y:S01]  /*5710*/  F2FP.F16.F32.PACK_AB R239, R3, R2 ;  /* 0x0000000203ef723e */ /* 0x000fe200000000ff */
        /* <DEDUP_REMOVED lines=10> */
[----:B------:R-:W-:Y:S02]  /*57c0*/  F2FP.F16.F32.PACK_AB R238, R6, R3 ;  /* 0x0000000306ee723e */ /* 0x000fe400000000ff */
[----:B------:R-:W-:-:S02]  /*57d0*/  MOV R3, R237 ;  /* 0x000000ed00037202 */ /* 0x000fc40000000f00 */
[----:B------:R-:W-:Y:S02]  /*57e0*/  F2FP.F16.F32.PACK_AB R237, R7, R2 ;  /* 0x0000000207ed723e */ /* 0x000fe400000000ff */
[----:B------:R-:W1:Y:S01]  /*57f0*/  LDC.64 R6, c[0x0][0x2c0] ;  /* 0x0000b000ff067b82 */ /* 0x000e620000000a00 */
[----:B------:R-:W-:Y:S01]  /*5800*/  F2FP.F16.F32.PACK_AB R236, R236, R3 ;  /* 0x00000003ecec723e */ /* 0x000fe200000000ff */
[----:B-1----:R-:W-:-:S05]  /*5810*/  IMAD.WIDE.U32 R2, R4, 0x10, R6 ;  /* 0x0000001004027825 */ /* 0x002fca00078e0006 */
[----:B------:R0:W-:Y:S02]  /*5820*/  STG.E.128 desc[UR4][R2.64], R236 ;  /* 0x000000ec02007986 */ /* 0x0001e4000c101d04 */
.L_x_27895:
[----:B------:R-:W-:Y:S05]  /*5830*/  BSYNC B0 ;  /* 0x0000000000007941 */ /* 0x000fea0003800000 */
.L_x_27894:
[----:B0-----:R-:W0:Y:S02]  /*5840*/  LDC.64 R2, c[0x0][0x210] ;  /* 0x00008400ff027b82 */ /* 0x001e240000000a00 */
[----:B0----5:R-:W-:-:S04]  /*5850*/  LEA R5, R2, R5, 0x2 ;  /* 0x0000000502057211 */ /* 0x021fc800078e10ff */
[----:B------:R-:W-:-:S13]  /*5860*/  ISETP.GE.AND P1, PT, R5, R3, PT ;  /* 0x000000030500720c */ /* 0x000fda0003f26270 */
[----:B------:R-:W-:Y:S05]  /*5870*/  @!P1 BRA `(.L_x_27896) ;  /* 0xffffffb8000c9947 */ /* 0x000fea000383ffff */
[----:B------:R-:W-:Y:S05]  /*5880*/  EXIT ;  /* 0x000000000000794d */ /* 0x000fea0003800000 */
.L_x_27883:
        /* <DEDUP_REMOVED lines=8> */
.L_x_27898:
[----:B------:R-:W-:Y:S05]  /*5910*/  BSYNC B0 ;  /* 0x0000000000007941 */ /* 0x000fea0003800000 */
.L_x_27897:
        /* <DEDUP_REMOVED lines=9> */
.L_x_27899:
[----:B------:R-:W-:Y:S01]  /*59b0*/  HFMA2.MMA R6, -RZ, RZ, 0, 2.384185791015625e-07 ;  /* 0x00000004ff067435 */ /* 0x000fe200000001ff */
[----:B------:R-:W-:Y:S01]  /*59c0*/  FADD.FTZ R7, R7, R2 ;  /* 0x0000000207077221 */ /* 0x000fe20000010000 */
[----:B------:R-:W-:-:S04]  /*59d0*/  MOV R2, 0xffffffff ;  /* 0xffffffff00027802 */ /* 0x000fc80000000f00 */
[----:B------:R-:W-:-:S07]  /*59e0*/  MOV R239, R7 ;  /* 0x0000000700ef7202 */ /* 0x000fce0000000f00 */
[----:B------:R-:W-:Y:S05]  /*59f0*/  WARPSYNC.COLLECTIVE R2, `(.L_x_27900) ;  /* 0x0000000002087348 */ /* 0x000fea0003c00000 */
[----:B------:R0:W1:Y:S02]  /*5a00*/  SHFL.BFLY P6, R2, R239, R6, R3 ;  /* 0x0c000006ef027389 */ /* 0x00006400000c0003 */
[----:B01----:R-:W-:Y:S01]  /*5a10*/  ENDCOLLECTIVE ;  /* 0x000000000000791b */ /* 0x003fe20003800000 */
.L_x_27900:
[----:B------:R-:W-:Y:S01]  /*5a20*/  HFMA2.MMA R6, -RZ, RZ, 0, 4.76837158203125e-07 ;  /* 0x00000008ff067435 */ /* 0x000fe200000001ff */
[----:B------:R-:W-:Y:S01]  /*5a30*/  FADD.FTZ R7, R7, R2 ;  /* 0x0000000207077221 */ /* 0x000fe20000010000 */
[----:B------:R-:W-:-:S04]  /*5a40*/  MOV R2, 0xffffffff ;  /* 0xffffffff00027802 */ /* 0x000fc80000000f00 */
[----:B------:R-:W-:-:S07]  /*5a50*/  MOV R239, R7 ;  /* 0x0000000700ef7202 */ /* 0x000fce0000000f00 */
[----:B------:R-:W-:Y:S05]  /*5a60*/  WARPSYNC.COLLECTIVE R2, `(.L_x_27901) ;  /* 0x0000000002087348 */ /* 0x000fea0003c00000 */
[----:B------:R0:W1:Y:S02]  /*5a70*/  SHFL.BFLY P6, R2, R239, R6, R3 ;  /* 0x0c000006ef027389 */ /* 0x00006400000c0003 */
[----:B01----:R-:W-:Y:S01]  /*5a80*/  ENDCOLLECTIVE ;  /* 0x000000000000791b */ /* 0x003fe20003800000 */
.L_x_27901:
[----:B------:R-:W-:Y:S01]  /*5a90*/  HFMA2.MMA R6, -RZ, RZ, 0, 9.5367431640625e-07 ;  /* 0x00000010ff067435 */ /* 0x000fe200000001ff */
[----:B------:R-:W-:Y:S01]  /*5aa0*/  FADD.FTZ R7, R7, R2 ;  /* 0x0000000207077221 */ /* 0x000fe20000010000 */
[----:B------:R-:W-:-:S04]  /*5ab0*/  MOV R2, 0xffffffff ;  /* 0xffffffff00027802 */ /* 0x000fc80000000f00 */
[----:B------:R-:W-:-:S07]  /*5ac0*/  MOV R239, R7 ;  /* 0x0000000700ef7202 */ /* 0x000fce0000000f00 */
[----:B------:R-:W-:Y:S05]  /*5ad0*/  WARPSYNC.COLLECTIVE R2, `(.L_x_27902) ;  /* 0x0000000002087348 */ /* 0x000fea0003c00000 */
[----:B------:R0:W1:Y:S02]  /*5ae0*/  SHFL.BFLY P6, R2, R239, R6, R3 ;  /* 0x0c000006ef027389 */ /* 0x00006400000c0003 */
[----:B01----:R-:W-:Y:S01]  /*5af0*/  ENDCOLLECTIVE ;  /* 0x000000000000791b */ /* 0x003fe20003800000 */
.L_x_27902:
        /* <DEDUP_REMOVED lines=107> */
.L_x_27903:
[----:B------:R-:W-:Y:S01]  /*61b0*/  HFMA2.MMA R6, -RZ, RZ, 0, 1.1920928955078125e-07 ;  /* 0x00000002ff067435 */ /* 0x000fe200000001ff */
[----:B------:R-:W-:Y:S01]  /*61c0*/  FADD.FTZ R7, R7, R2 ;  /* 0x0000000207077221 */ /* 0x000fe20000010000 */
[----:B------:R-:W-:-:S04]  /*61d0*/  MOV R2, 0xffffffff ;  /* 0xffffffff00027802 */ /* 0x000fc80000000f00 */
[----:B------:R-:W-:-:S07]  /*61e0*/  MOV R239, R7 ;  /* 0x0000000700ef7202 */ /* 0x000fce0000000f00 */
[----:B------:R-:W-:Y:S05]  /*61f0*/  WARPSYNC.COLLECTIVE R2, `(.L_x_27904) ;  /* 0x0000000002087348 */ /* 0x000fea0003c00000 */
[----:B------:R0:W1:Y:S02]  /*6200*/  SHFL.BFLY P6, R2, R239, R6, R3 ;  /* 0x0c000006ef027389 */ /* 0x00006400000c0003 */
[----:B01----:R-:W-:Y:S01]  /*6210*/  ENDCOLLECTIVE ;  /* 0x000000000000791b */ /* 0x003fe20003800000 */
.L_x_27904:
[----:B------:R-:W-:Y:S01]  /*6220*/  HFMA2.MMA R6, -RZ, RZ, 0, 2.384185791015625e-07 ;  /* 0x00000004ff067435 */ /* 0x000fe200000001ff */
[----:B------:R-:W-:Y:S01]  /*6230*/  FADD.FTZ R7, R7, R2 ;  /* 0x0000000207077221 */ /* 0x000fe20000010000 */
[----:B------:R-:W-:-:S04]  /*6240*/  MOV R2, 0xffffffff ;  /* 0xffffffff00027802 */ /* 0x000fc80000000f00 */
[----:B------:R-:W-:-:S07]  /*6250*/  MOV R239, R7 ;  /* 0x0000000700ef7202 */ /* 0x000fce0000000f00 */
[----:B------:R-:W-:Y:S05]  /*6260*/  WARPSYNC.COLLECTIVE R2, `(.L_x_27905) ;  /* 0x0000000002087348 */ /* 0x000fea0003c00000 */
[----:B------:R0:W1:Y:S02]  /*6270*/  SHFL.BFLY P6, R2, R239, R6, R3 ;  /* 0x0c000006ef027389 */ /* 0x00006400000c0003 */
[----:B01----:R-:W-:Y:S01]  /*6280*/  ENDCOLLECTIVE ;  /* 0x000000000000791b */ /* 0x003fe20003800000 */
.L_x_27905:
[----:B------:R-:W-:Y:S01]  /*6290*/  HFMA2.MMA R6, -RZ, RZ, 0, 4.76837158203125e-07 ;  /* 0x00000008ff067435 */ /* 0x000fe200000001ff */
[----:B------:R-:W-:Y:S01]  /*62a0*/  FADD.FTZ R7, R7, R2 ;  /* 0x0000000207077221 */ /* 0x000fe20000010000 */
[----:B------:R-:W-:-:S04]  /*62b0*/  MOV R2, 0xffffffff ;  /* 0xffffffff00027802 */ /* 0x000fc80000000f00 */
[----:B------:R-:W-:-:S07]  /*62c0*/  MOV R239, R7 ;  /* 0x0000000700ef7202 */ /* 0x000fce0000000f00 */
[----:B------:R-:W-:Y:S05]  /*62d0*/  WARPSYNC.COLLECTIVE R2, `(.L_x_27906) ;  /* 0x0000000002087348 */ /* 0x000fea0003c00000 */
[----:B------:R0:W1:Y:S02]  /*62e0*/  SHFL.BFLY P6, R2, R239, R6, R3 ;  /* 0x0c000006ef027389 */ /* 0x00006400000c0003 */
[----:B01----:R-:W-:Y:S01]  /*62f0*/  ENDCOLLECTIVE ;  /* 0x000000000000791b */ /* 0x003fe20003800000 */
.L_x_27906:
[----:B------:R-:W-:Y:S01]  /*6300*/  HFMA2.MMA R6, -RZ, RZ, 0, 9.5367431640625e-07 ;  /* 0x00000010ff067435 */ /* 0x000fe200000001ff */
[----:B------:R-:W-:Y:S01]  /*6310*/  FADD.FTZ R7, R7, R2 ;  /* 0x0000000207077221 */ /* 0x000fe20000010000 */
[----:B------:R-:W-:-:S04]  /*6320*/  MOV R2, 0xffffffff ;  /* 0xffffffff00027802 */ /* 0x000fc80000000f00 */
[----:B------:R-:W-:-:S07]  /*6330*/  MOV R239, R7 ;  /* 0x0000000700ef7202 */ /* 0x000fce0000000f00 */
[----:B------:R-:W-:Y:S05]  /*6340*/  WARPSYNC.COLLECTIVE R2, `(.L_x_27907) ;  /* 0x0000000002087348 */ /* 0x000fea0003c00000 */
[----:B------:R0:W1:Y:S02]  /*6350*/  SHFL.BFLY P6, R2, R239, R6, R3 ;  /* 0x0c000006ef027389 */ /* 0x00006400000c0003 */
[----:B01----:R-:W-:Y:S01]  /*6360*/  ENDCOLLECTIVE ;  /* 0x000000000000791b */ /* 0x003fe20003800000 */
.L_x_27907:
[----:B------:R-:W-:Y:S05]  /*6370*/  BRA `(.L_x_27908) ;  /* 0xffffffd800807947 */ /* 0x000fea000383ffff */
.L_x_27909:
        /* <DEDUP_REMOVED lines=16> */
.L_x_40164:


//--------------------- .text._ZN10layer_norm31ln_parallel_residual_fwd_kernelINS_13Kernel_traitsIf6__halffS2_fjLj1536ELj1ELj4ELj1ELj16ENS_18Kernel_traits_baseILj1536EfS2_fS2_fjLj128EEEEELb0ELb0ELb1EEEvNS_9FwdParamsE --------------------------
	.section	.text._ZN10layer_norm31ln_parallel_residual_fwd_kernelINS_13Kernel_traitsIf6__halffS2_fjLj1536ELj1ELj4ELj1ELj16ENS_18Kernel_traits_baseILj1536EfS2_fS2_fjLj128EEEEELb0ELb0ELb1EEEvNS_9FwdParamsE,"ax",@progbits
	.align	128
        .global         _ZN10layer_norm31ln_parallel_residual_fwd_kernelINS_13Kernel_traitsIf6__halffS2_fjLj1536ELj1ELj4ELj1ELj16ENS_18Kernel_traits_baseILj1536EfS2_fS2_fjLj128EEEEELb0ELb0ELb1EEEvNS_9FwdParamsE
        .type           _ZN10layer_norm31ln_parallel_residual_fwd_kernelINS_13Kernel_traitsIf6__halffS2_fjLj1536ELj1ELj4ELj1ELj16ENS_18Kernel_traits_baseILj1536EfS2_fS2_fjLj128EEEEELb0ELb0ELb1EEEvNS_9FwdParamsE,@function
        .size           _ZN10layer_norm31ln_parallel_residual_fwd_kernelINS_13Kernel_traitsIf6__halffS2_fjLj1536ELj1ELj4ELj1ELj16ENS_18Kernel_traits_baseILj1536EfS2_fS2_fjLj128EEEEELb0ELb0ELb1EEEvNS_9FwdParamsE,(.L_x_40165 - _ZN10layer_norm31ln_parallel_residual_fwd_kernelINS_13Kernel_traitsIf6__halffS2_fjLj1536ELj1ELj4ELj1ELj16ENS_18Kernel_traits_baseILj1536EfS2_fS2_fjLj128EEEEELb0ELb0ELb1EEEvNS_9FwdParamsE)
        .other          _ZN10layer_norm31ln_parallel_residual_fwd_kernelINS_13Kernel_traitsIf6__halffS2_fjLj1536ELj1ELj4ELj1ELj16ENS_18Kernel_traits_baseILj1536EfS2_fS2_fjLj128EEEEELb0ELb0ELb1EEEvNS_9FwdParamsE,@"STO_CUDA_ENTRY STV_DEFAULT"
_ZN10layer_norm31ln_parallel_residual_fwd_kernelINS_13Kernel_traitsIf6__halffS2_fjLj1536ELj1ELj4ELj1ELj16ENS_18Kernel_traits_baseILj1536EfS2_fS2_fjLj128EEEEELb0ELb0ELb1EEEvNS_9FwdParamsE:
.text._ZN10layer_norm31ln_parallel_residual_fwd_kernelINS_13Kernel_traitsIf6__halffS2_fjLj1536ELj1ELj4ELj1ELj16ENS_18Kernel_traits_baseILj1536EfS2_fS2_fjLj128EEEEELb0ELb0ELb1EEEvNS_9FwdParamsE:
        /* <DEDUP_REMOVED lines=142> */
.L_x_28007:
[----:B-1----:R-:W1:Y:S01]  /*08e0*/  S2R R244, SR_TID.X ;  /* 0x0000000000f47919 */ /* 0x002e620000002100 */
[----:B------:R-:W-:Y:S01]  /*08f0*/  ISETP.NE.U32.AND P2, PT, RZ, UR8, PT ;  /* 0x00000008ff007c0c */ /* 0x000fe2000bf45070 */
[----:B------:R-:W2:Y:S01]  /*0900*/  LDC.64 R206, c[0x0][0x220] ;  /* 0x00008800ffce7b82 */ /* 0x000ea20000000a00 */
[----:B------:R-:W-:Y:S02]  /*0910*/  IMAD R0, R2, UR6, RZ ;  /* 0x0000000602007c24 */ /* 0x000fe4000f8e02ff */
[----:B------:R-:W-:-:S03]  /*0920*/  ISETP.NE.AND.EX P2, PT, RZ, UR9, PT, P2 ;  /* 0x00000009ff007c0c */ /* 0x000fc6000bf45320 */
[----:B------:R-:W-:Y:S02]  /*0930*/  SHF.R.S32.HI R3, RZ, 0x1f, R0 ;  /* 0x0000001fff037819 */ /* 0x000fe40000011400 */
[----:B0-----:R-:W0:Y:S02]  /*0940*/  @P0 LDC.64 R196, c[0x0][0x228] ;  /* 0x00008a00ffc40b82 */ /* 0x001e240000000a00 */
[----:B------:R-:W-:-:S06]  /*0950*/  LEA.HI R0, R3, R0, RZ, 0x3 ;  /* 0x0000000003007211 */ /* 0x000fcc00078f18ff */
[----:B------:R-:W3:Y:S01]  /*0960*/  @P2 LDC.64 R198, c[0x0][0x230] ;  /* 0x00008c00ffc62b82 */ /* 0x000ee20000000a00 */
[----:B-1----:R-:W-:-:S04]  /*0970*/  LOP3.LUT R244, R244, 0x1f, RZ, 0xc0, !PT ;  /* 0x0000001ff4f47812 */ /* 0x002fc800078ec0ff */
[----:B------:R-:W-:-:S05]  /*0980*/  LEA.HI.SX32 R0, R0, R244, 0x1d ;  /* 0x000000f400007211 */ /* 0x000fca00078feaff */
[----:B--2---:R-:W-:-:S04]  /*0990*/  IMAD.WIDE.U32 R236, R0, 0x10, R206 ;  /* 0x0000001000ec7825 */ /* 0x004fc800078e00ce */
[C---:B0-----:R-:W-:Y:S02]  /*09a0*/  @P0 IMAD.WIDE.U32 R196, R0.reuse, 0x10, R196 ;  /* 0x0000001000c40825 */ /* 0x041fe400078e00c4 */
[----:B------:R-:W2:Y:S02]  /*09b0*/  LDG.E.128 R236, desc[UR4][R236.64] ;  /* 0x00000004ecec7981 */ /* 0x000ea4000c1e1d00 */
[----:B---3--:R-:W-:Y:S02]  /*09c0*/  @P2 IMAD.WIDE.U32 R198, R0, 0x20, R198 ;  /* 0x0000002000c62825 */ /* 0x008fe400078e00c6 */
[----:B-----5:R0:W5:Y:S04]  /*09d0*/  @P0 LDG.E.128 R184, desc[UR4][R196.64] ;  /* 0x00000004c4b80981 */ /* 0x020168000c1e1d00 */
        /* <DEDUP_REMOVED lines=9> */
.L_x_27910:
[----:B-----5:R-:W-:-:S05]  /*0a70*/  HADD2.F32 R3, -RZ, R184.H0_H0 ;  /* 0x200000b8ff037230 */ /* 0x020fca0000004100 */
[----:B------:R-:W-:-:S04]  /*0a80*/  FADD.FTZ R240, R240, R3 ;  /* 0x00000003f0f07221 */ /* 0x000fc80000010000 */
[----:B------:R-:W-:-:S07]  /*0a90*/  @P2 FADD.FTZ R240, R188, R240 ;  /* 0x000000f0bcf02221 */ /* 0x000fce0000010000 */
.L_x_27911:
[----:B------:R-:W-:Y:S01]  /*0aa0*/  HADD2.F32 R241, -RZ, R236.H1_H1 ;  /* 0x300000ecfff17230 */ /* 0x000fe20000004100 */
[----:B------:R-:W-:Y:S06]  /*0ab0*/  @P1 BRA `(.L_x_27912) ;  /* 0x00000000000c1947 */ /* 0x000fec0003800000 */
[----:B------:R-:W-:Y:S05]  /*0ac0*/  @!P2 BRA `(.L_x_27913) ;  /* 0x000000000014a947 */ /* 0x000fea0003800000 */
[----:B-----5:R-:W-:Y:S01]  /*0ad0*/  FADD.FTZ R241, R189, R241 ;  /* 0x000000f1bdf17221 */ /* 0x020fe20000010000 */
[----:B------:R-:W-:Y:S06]  /*0ae0*/  BRA `(.L_x_27913) ;  /* 0x00000000000c7947 */ /* 0x000fec0003800000 */
.L_x_27912:
[----:B-----5:R-:W-:-:S05]  /*0af0*/  HADD2.F32 R196, -RZ, R184.H1_H1 ;  /* 0x300000b8ffc47230 */ /* 0x020fca0000004100 */
[----:B------:R-:W-:-:S04]  /*0b00*/  FADD.FTZ R241, R241, R196 ;  /* 0x000000c4f1f17221 */ /* 0x000fc80000010000 */
[----:B------:R-:W-:-:S07]  /*0b10*/  @P2 FADD.FTZ R241, R189, R241 ;  /* 0x000000f1bdf12221 */ /* 0x000fce0000010000 */
.L_x_27913:
[----:B------:R-:W-:Y:S01]  /*0b20*/  HADD2.F32 R242, -RZ, R237.H0_H0 ;  /* 0x200000edfff27230 */ /* 0x000fe20000004100 */
[----:B------:R-:W-:Y:S06]  /*0b30*/  @P1 BRA `(.L_x_27914) ;  /* 0x00000000000c1947 */ /* 0x000fec0003800000 */
[----:B------:R-:W-:Y:S05]  /*0b40*/  @!P2 BRA `(.L_x_27915) ;  /* 0x000000000014a947 */ /* 0x000fea0003800000 */
[----:B-----5:R-:W-:Y:S01]  /*0b50*/  FADD.FTZ R242, R190, R242 ;  /* 0x000000f2bef27221 */ /* 0x020fe20000010000 */
[----:B------:R-:W-:Y:S06]  /*0b60*/  BRA `(.L_x_27915) ;  /* 0x00000000000c7947 */ /* 0x000fec0003800000 */
.L_x_27914:
[----:B-----5:R-:W-:-:S05]  /*0b70*/  HADD2.F32 R3, -RZ, R185.H0_H0 ;  /* 0x200000b9ff037230 */ /* 0x020fca0000004100 */
[----:B------:R-:W-:-:S04]  /*0b80*/  FADD.FTZ R242, R242, R3 ;  /* 0x00000003f2f27221 */ /* 0x000fc80000010000 */
[----:B------:R-:W-:-:S07]  /*0b90*/  @P2 FADD.FTZ R242, R190, R242 ;  /* 0x000000f2bef22221 */ /* 0x000fce0000010000 */
.L_x_27915:
[----:B------:R-:W-:Y:S01]  /*0ba0*/  HADD2.F32 R243, -RZ, R237.H1_H1 ;  /* 0x300000edfff37230 */ /* 0x000fe20000004100 */
[----:B------:R-:W-:Y:S06]  /*0bb0*/  @P1 BRA `(.L_x_27916) ;  /* 0x00000000000c1947 */ /* 0x000fec0003800000 */
[----:B------:R-:W-:Y:S05]  /*0bc0*/  @!P2 BRA `(.L_x_27917) ;  /* 0x000000000014a947 */ /* 0x000fea0003800000 */
[----:B-----5:R-:W-:Y:S01]  /*0bd0*/  FADD.FTZ R243, R191, R243 ;  /* 0x000000f3bff37221 */ /* 0x020fe20000010000 */
[----:B------:R-:W-:Y:S06]  /*0be0*/  BRA `(.L_x_27917) ;  /* 0x00000000000c7947 */ /* 0x000fec0003800000 */
.L_x_27916:
[----:B-----5:R-:W-:-:S05]  /*0bf0*/  HADD2.F32 R196, -RZ, R185.H1_H1 ;  /* 0x300000b9ffc47230 */ /* 0x020fca0000004100 */
[----:B------:R-:W-:-:S04]  /*0c00*/  FADD.FTZ R243, R243, R196 ;  /* 0x000000c4f3f37221 */ /* 0x000fc80000010000 */
[----:B------:R-:W-:-:S07]  /*0c10*/  @P2 FADD.FTZ R243, R191, R243 ;  /* 0x000000f3bff32221 */ /* 0x000fce0000010000 */
.L_x_27917:
[----:B------:R-:W-:Y:S01]  /*0c20*/  HADD2.F32 R236, -RZ, R238.H0_H0 ;  /* 0x200000eeffec7230 */ /* 0x000fe20000004100 */
[----:B------:R-:W-:Y:S06]  /*0c30*/  @P1 BRA `(.L_x_27918) ;  /* 0x00000000000c1947 */ /* 0x000fec0003800000 */
[----:B------:R-:W-:Y:S05]  /*0c40*/  @!P2 BRA `(.L_x_27919) ;  /* 0x000000000014a947 */ /* 0x000fea0003800000 */
[----:B-----5:R-:W-:Y:S01]  /*0c50*/  FADD.FTZ R236, R192, R236 ;  /* 0x000000ecc0ec7221 */ /* 0x020fe20000010000 */
[----:B------:R-:W-:Y:S06]  /*0c60*/  BRA `(.L_x_27919) ;  /* 0x00000000000c7947 */ /* 0x000fec0003800000 */
.L_x_27918:
[----:B-----5:R-:W-:-:S05]  /*0c70*/  HADD2.F32 R3, -RZ, R186.H0_H0 ;  /* 0x200000baff037230 */ /* 0x020fca0000004100 */
[----:B------:R-:W-:-:S04]  /*0c80*/  FADD.FTZ R236, R236, R3 ;  /* 0x00000003ecec7221 */ /* 0x000fc80000010000 */
[----:B------:R-:W-:-:S07]  /*0c90*/  @P2 FADD.FTZ R236, R192, R236 ;  /* 0x000000ecc0ec2221 */ /* 0x000fce0000010000 */
.L_x_27919:
[----:B------:R-:W-:Y:S01]  /*0ca0*/  HADD2.F32 R237, -RZ, R238.H1_H1 ;  /* 0x300000eeffed7230 */ /* 0x000fe20000004100 */
[----:B------:R-:W-:Y:S06]  /*0cb0*/  @P1 BRA `(.L_x_27920) ;  /* 0x00000000000c1947 */ /* 0x000fec0003800000 */
[----:B------:R-:W-:Y:S05]  /*0cc0*/  @!P2 BRA `(.L_x_27921) ;  /* 0x000000000014a947 */ /* 0x000fea0003800000 */
[----:B-----5:R-:W-:Y:S01]  /*0cd0*/  FADD.FTZ R237, R193, R237 ;  /* 0x000000edc1ed7221 */ /* 0x020fe20000010000 */
[----:B------:R-:W-:Y:S06]  /*0ce0*/  BRA `(.L_x_27921) ;  /* 0x00000000000c7947 */ /* 0x000fec0003800000 */
.L_x_27920:
[----:B-----5:R-:W-:-:S05]  /*0cf0*/  HADD2.F32 R196, -RZ, R186.H1_H1 ;  /* 0x300000baffc47230 */ /* 0x020fca0000004100 */
[----:B------:R-:W-:-:S04]  /*0d00*/  FADD.FTZ R237, R237, R196 ;  /* 0x000000c4eded7221 */ /* 0x000fc80000010000 */
[----:B------:R-:W-:-:S07]  /*0d10*/  @P2 FADD.FTZ R237, R193, R237 ;  /* 0x000000edc1ed2221 */ /* 0x000fce0000010000 */
.L_x_27921:
[----:B------:R-:W-:Y:S01]  /*0d20*/  HADD2.F32 R238, -RZ, R239.H0_H0 ;  /* 0x200000efffee7230 */ /* 0x000fe20000004100 */
[----:B------:R-:W-:Y:S06]  /*0d30*/  @P1 BRA `(.L_x_27922) ;  /* 0x00000000000c1947 */ /* 0x000fec0003800000 */
[----:B------:R-:W-:Y:S05]  /*0d40*/  @!P2 BRA `(.L_x_27923) ;  /* 0x000000000014a947 */ /* 0x000fea0003800000 */
[----:B-----5:R-:W-:Y:S01]  /*0d50*/  FADD.FTZ R238, R194, R238 ;  /* 0x000000eec2ee7221 */ /* 0x020fe20000010000 */
[----:B------:R-:W-:Y:S06]  /*0d60*/  BRA `(.L_x_27923) ;  /* 0x00000000000c7947 */ /* 0x000fec0003800000 */
.L_x_27922:
[----:B-----5:R-:W-:-:S05]  /*0d70*/  HADD2.F32 R3, -RZ, R187.H0_H0 ;  /* 0x200000bbff037230 */ /* 0x020fca0000004100 */
[----:B------:R-:W-:-:S04]  /*0d80*/  FADD.FTZ R238, R238, R3 ;  /* 0x00000003eeee7221 */ /* 0x000fc80000010000 */
[----:B------:R-:W-:-:S07]  /*0d90*/  @P2 FADD.FTZ R238, R194, R238 ;  /* 0x000000eec2ee2221 */ /* 0x000fce0000010000 */
.L_x_27923:
[----:B------:R-:W-:Y:S01]  /*0da0*/  HADD2.F32 R239, -RZ, R239.H1_H1 ;  /* 0x300000efffef7230 */ /* 0x000fe20000004100 */
[----:B------:R-:W-:Y:S06]  /*0db0*/  @P1 BRA `(.L_x_27924) ;  /* 0x00000000000c1947 */ /* 0x000fec0003800000 */
[----:B------:R-:W-:Y:S05]  /*0dc0*/  @!P2 BRA `(.L_x_27925) ;  /* 0x000000000014a947 */ /* 0x000fea0003800000 */
[----:B-----5:R-:W-:Y:S01]  /*0dd0*/  FADD.FTZ R239, R195, R239 ;  /* 0x000000efc3ef7221 */ /* 0x020fe20000010000 */
[----:B------:R-:W-:Y:S06]  /*0de0*/  BRA `(.L_x_27925) ;  /* 0x00000000000c7947 */ /* 0x000fec0003800000 */
.L_x_27924:
[----:B-----5:R-:W-:-:S05]  /*0df0*/  HADD2.F32 R196, -RZ, R187.H1_H1 ;  /* 0x300000bbffc47230 */ /* 0x020fca0000004100 */
[----:B------:R-:W-:-:S04]  /*0e00*/  FADD.FTZ R239, R239, R196 ;  /* 0x000000c4efef7221 */ /* 0x000fc80000010000 */
[----:B------:R-:W-:-:S07]  /*0e10*/  @P2 FADD.FTZ R239, R195, R239 ;  /* 0x000000efc3ef2221 */ /* 0x000fce0000010000 */
.L_x_27925:
        /* <DEDUP_REMOVED lines=14> */
[----:B---3--:R-:W-:Y:S01]  /*0f00*/  HADD2.F32 R232, -RZ, R228.H0_H0 ;  /* 0x200000e4ffe87230 */ /* 0x008fe20000004100 */
[----:B0-----:R-:W-:Y:S06]  /*0f10*/  @P1 BRA `(.L_x_27926) ;  /* 0x00000000000c1947 */ /* 0x001fec0003800000 */
[----:B------:R-:W-:Y:S05]  /*0f20*/  @!P2 BRA `(.L_x_27927) ;  /* 0x000000000014a947 */ /* 0x000fea0003800000 */
[----:B-----5:R-:W-:Y:S01]  /*0f30*/  FADD.FTZ R232, R188, R232 ;  /* 0x000000e8bce87221 */ /* 0x020fe20000010000 */
[----:B------:R-:W-:Y:S06]  /*0f40*/  BRA `(.L_x_27927) ;  /* 0x00000000000c7947 */ /* 0x000fec0003800000 */
.L_x_27926:
[----:B-----5:R-:W-:-:S05]  /*0f50*/  HADD2.F32 R197, -RZ, R184.H0_H0 ;  /* 0x200000b8ffc57230 */ /* 0x020fca0000004100 */
[----:B------:R-:W-:-:S04]  /*0f60*/  FADD.FTZ R232, R197, R232 ;  /* 0x000000e8c5e87221 */ /* 0x000fc80000010000 */
[----:B------:R-:W-:-:S07]  /*0f70*/  @P2 FADD.FTZ R232, R188, R232 ;  /* 0x000000e8bce82221 */ /* 0x000fce0000010000 */
.L_x_27927:
[----:B------:R-:W-:Y:S01]  /*0f80*/  HADD2.F32 R233, -RZ, R228.H1_H1 ;  /* 0x300000e4ffe97230 */ /* 0x000fe20000004100 */
[----:B------:R-:W-:Y:S06]  /*0f90*/  @P1 BRA `(.L_x_27928) ;  /* 0x00000000000c1947 */ /* 0x000fec0003800000 */
[----:B------:R-:W-:Y:S05]  /*0fa0*/  @!P2 BRA `(.L_x_27929) ;  /* 0x000000000014a947 */ /* 0x000fea0003800000 */
[----:B-----5:R-:W-:Y:S01]  /*0fb0*/  FADD.FTZ R233, R189, R233 ;  /* 0x000000e9bde97221 */ /* 0x020fe20000010000 */
[----:B------:R-:W-:Y:S06]  /*0fc0*/  BRA `(.L_x_27929) ;  /* 0x00000000000c7947 */ /* 0x000fec0003800000 */
.L_x_27928:
[----:B-----5:R-:W-:-:S05]  /*0fd0*/  HADD2.F32 R196, -RZ, R184.H1_H1 ;  /* 0x300000b8ffc47230 */ /* 0x020fca0000004100 */
[----:B------:R-:W-:-:S04]  /*0fe0*/  FADD.FTZ R233, R196, R233 ;  /* 0x000000e9c4e97221 */ /* 0x000fc80000010000 */
[----:B------:R-:W-:-:S07]  /*0ff0*/  @P2 FADD.FTZ R233, R189, R233 ;  /* 0x000000e9bde92221 */ /* 0x000fce0000010000 */
.L_x_27929:
[----:B------:R-:W-:Y:S01]  /*1000*/  HADD2.F32 R234, -RZ, R229.H0_H0 ;  /* 0x200000e5ffea7230 */ /* 0x000fe20000004100 */
[----:B------:R-:W-:Y:S06]  /*1010*/  @P1 BRA `(.L_x_27930) ;  /* 0x00000000000c1947 */ /* 0x000fec0003800000 */
[----:B------:R-:W-:Y:S05]  /*1020*/  @!P2 BRA `(.L_x_27931) ;  /* 0x000000000014a947 */ /* 0x000fea0003800000 */
[----:B-----5:R-:W-:Y:S01]  /*1030*/  FADD.FTZ R234, R190, R234 ;  /* 0x000000eabeea7221 */ /* 0x020fe20000010000 */
[----:B------:R-:W-:Y:S06]  /*1040*/  BRA `(.L_x_27931) ;  /* 0x00000000000c7947 */ /* 0x000fec0003800000 */
.L_x_27930:
[----:B-----5:R-:W-:-:S05]  /*1050*/  HADD2.F32 R197, -RZ, R185.H0_H0 ;  /* 0x200000b9ffc57230 */ /* 0x020fca0000004100 */
[----:B------:R-:W-:-:S04]  /*1060*/  FADD.FTZ R234, R197, R234 ;  /* 0x000000eac5ea7221 */ /* 0x000fc80000010000 */
[----:B------:R-:W-:-:S07]  /*1070*/  @P2 FADD.FTZ R234, R190, R234 ;  /* 0x000000eabeea2221 */ /* 0x000fce0000010000 */
.L_x_27931:
[----:B------:R-:W-:Y:S01]  /*1080*/  HADD2.F32 R235, -RZ, R229.H1_H1 ;  /* 0x300000e5ffeb7230 */ /* 0x000fe20000004100 */
[----:B------:R-:W-:Y:S06]  /*1090*/  @P1 BRA `(.L_x_27932) ;  /* 0x00000000000c1947 */ /* 0x000fec0003800000 */
[----:B------:R-:W-:Y:S05]  /*10a0*/  @!P2 BRA `(.L_x_27933) ;  /* 0x000000000014a947 */ /* 0x000fea0003800000 */
[----:B-----5:R-:W-:Y:S01]  /*10b0*/  FADD.FTZ R235, R191, R235 ;  /* 0x000000ebbfeb7221 */ /* 0x020fe20000010000 */
[----:B------:R-:W-:Y:S06]  /*10c0*/  BRA `(.L_x_27933) ;  /* 0x00000000000c7947 */ /* 0x000fec0003800000 */
.L_x_27932:
[----:B-----5:R-:W-:-:S05]  /*10d0*/  HADD2.F32 R196, -RZ, R185.H1_H1 ;  /* 0x300000b9ffc47230 */ /* 0x020fca0000004100 */
[----:B------:R-:W-:-:S04]  /*10e0*/  FADD.FTZ R235, R196, R235 ;  /* 0x000000ebc4eb7221 */ /* 0x000fc80000010000 */
[----:B------:R-:W-:-:S07]  /*10f0*/  @P2 FADD.FTZ R235, R191, R235 ;  /* 0x000000ebbfeb2221 */ /* 0x000fce0000010000 */
.L_x_27933:
[----:B------:R-:W-:Y:S01]  /*1100*/  HADD2.F32 R228, -RZ, R230.H0_H0 ;  /* 0x200000e6ffe47230 */ /* 0x000fe20000004100 */
[----:B------:R-:W-:Y:S06]  /*1110*/  @P1 BRA `(.L_x_27934) ;  /* 0x00000000000c1947 */ /* 0x000fec0003800000 */
[----:B------:R-:W-:Y:S05]  /*1120*/  @!P2 BRA `(.L_x_27935) ;  /* 0x000000000014a947 */ /* 0x000fea0003800000 */
[----:B-----5:R-:W-:Y:S01]  /*1130*/  FADD.FTZ R228, R192, R228 ;  /* 0x000000e4c0e47221 */ /* 0x020fe20000010000 */
[----:B------:R-:W-:Y:S06]  /*1140*/  BRA `(.L_x_27935) ;  /* 0x00000000000c7947 */ /* 0x000fec0003800000 */
.L_x_27934:
[----:B-----5:R-:W-:-:S05]  /*1150*/  HADD2.F32 R197, -RZ, R186.H0_H0 ;  /* 0x200000baffc57230 */ /* 0x020fca0000004100 */
[----:B------:R-:W-:-:S04]  /*1160*/  FADD.FTZ R228, R197, R228 ;  /* 0x000000e4c5e47221 */ /* 0x000fc80000010000 */
[----:B------:R-:W-:-:S07]  /*1170*/  @P2 FADD.FTZ R228, R192, R228 ;  /* 0x000000e4c0e42221 */ /* 0x000fce0000010000 */
.L_x_27935:
[----:B------:R-:W-:Y:S01]  /*1180*/  HADD2.F32 R229, -RZ, R230.H1_H1 ;  /* 0x300000e6ffe57230 */ /* 0x000fe20000004100 */
[----:B------:R-:W-:Y:S06]  /*1190*/  @P1 BRA `(.L_x_27936) ;  /* 0x00000000000c1947 */ /* 0x000fec0003800000 */
[----:B------:R-:W-:Y:S05]  /*11a0*/  @!P2 BRA `(.L_x_27937) ;  /* 0x000000000014a947 */ /* 0x000fea0003800000 */
[----:B-----5:R-:W-:Y:S01]  /*11b0*/  FADD.FTZ R229, R193, R229 ;  /* 0x000000e5c1e57221 */ /* 0x020fe20000010000 */
[----:B------:R-:W-:Y:S06]  /*11c0*/  BRA `(.L_x_27937) ;  /* 0x00000000000c7947 */ /* 0x000fec0003800000 */
.L_x_27936:
[----:B-----5:R-:W-:-:S05]  /*11d0*/  HADD2.F32 R196, -RZ, R186.H1_H1 ;  /* 0x300000baffc47230 */ /* 0x020fca0000004100 */
[----:B------:R-:W-:-:S04]  /*11e0*/  FADD.FTZ R229, R196, R229 ;  /* 0x000000e5c4e57221 */ /* 0x000fc80000010000 */
[----:B------:R-:W-:-:S07]  /*11f0*/  @P2 FADD.FTZ R229, R193, R229 ;  /* 0x000000e5c1e52221 */ /* 0x000fce0000010000 */
.L_x_27937:
[----:B------:R-:W-:Y:S01]  /*1200*/  HADD2.F32 R230, -RZ, R231.H0_H0 ;  /* 0x200000e7ffe67230 */ /* 0x000fe20000004100 */
[----:B------:R-:W-:Y:S06]  /*1210*/  @P1 BRA `(.L_x_27938) ;  /* 0x00000000000c1947 */ /* 0x000fec0003800000 */
[----:B------:R-:W-:Y:S05]  /*1220*/  @!P2 BRA `(.L_x_27939) ;  /* 0x000000000014a947 */ /* 0x000fea0003800000 */
[----:B-----5:R-:W-:Y:S01]  /*1230*/  FADD.FTZ R230, R194, R230 ;  /* 0x000000e6c2e67221 */ /* 0x020fe20000010000 */
[----:B------:R-:W-:Y:S06]  /*1240*/  BRA `(.L_x_27939) ;  /* 0x00000000000c7947 */ /* 0x000fec0003800000 */
.L_x_27938:
[----:B-----5:R-:W-:-:S05]  /*1250*/  HADD2.F32 R197, -RZ, R187.H0_H0 ;  /* 0x200000bbffc57230 */ /* 0x020fca0000004100 */
[----:B------:R-:W-:-:S04]  /*1260*/  FADD.FTZ R230, R197, R230 ;  /* 0x000000e6c5e67221 */ /* 0x000fc80000010000 */
[----:B------:R-:W-:-:S07]  /*1270*/  @P2 FADD.FTZ R230, R194, R230 ;  /* 0x000000e6c2e62221 */ /* 0x000fce0000010000 */
.L_x_27939:
[----:B------:R-:W-:Y:S01]  /*1280*/  HADD2.F32 R231, -RZ, R231.H1_H1 ;  /* 0x300000e7ffe77230 */ /* 0x000fe20000004100 */
[----:B------:R-:W-:Y:S06]  /*1290*/  @P1 BRA `(.L_x_27940) ;  /* 0x00000000000c1947 */ /* 0x000fec0003800000 */
[----:B------:R-:W-:Y:S05]  /*12a0*/  @!P2 BRA `(.L_x_27941) ;  /* 0x000000000014a947 */ /* 0x000fea0003800000 */
[----:B-----5:R-:W-:Y:S01]  /*12b0*/  FADD.FTZ R231, R195, R231 ;  /* 0x000000e7c3e77221 */ /* 0x020fe20000010000 */
[----:B------:R-:W-:Y:S06]  /*12c0*/  BRA `(.L_x_27941) ;  /* 0x00000000000c7947 */ /* 0x000fec0003800000 */
.L_x_27940:
[----:B-----5:R-:W-:-:S05]  /*12d0*/  HADD2.F32 R196, -RZ, R187.H1_H1 ;  /* 0x300000bbffc47230 */ /* 0x020fca0000004100 */
[----:B------:R-:W-:-:S04]  /*12e0*/  FADD.FTZ R231, R196, R231 ;  /* 0x000000e7c4e77221 */ /* 0x000fc80000010000 */
[----:B------:R-:W-:-:S07]  /*12f0*/  @P2 FADD.FTZ R231, R195, R231 ;  /* 0x000000e7c3e72221 */ /* 0x000fce0000010000 */
.L_x_27941:
        /* <DEDUP_REMOVED lines=13> */
[----:B---3--:R-:W-:Y:S01]  /*13d0*/  HADD2.F32 R224, -RZ, R220.H0_H0 ;  /* 0x200000dcffe07230 */ /* 0x008fe20000004100 */
[----:B-1----:R-:W-:Y:S06]  /*13e0*/  @P1 BRA `(.L_x_27942) ;  /* 0x00000000000c1947 */ /* 0x002fec0003800000 */
[----:B------:R-:W-:Y:S05]  /*13f0*/  @!P2 BRA `(.L_x_27943) ;  /* 0x000000000014a947 */ /* 0x000fea0003800000 */
[----:B-----5:R-:W-:Y:S01]  /*1400*/  FADD.FTZ R224, R188, R224 ;  /* 0x000000e0bce07221 */ /* 0x020fe20000010000 */
[----:B------:R-:W-:Y:S06]  /*1410*/  BRA `(.L_x_27943) ;  /* 0x00000000000c7947 */ /* 0x000fec0003800000 */
.L_x_27942:
[----:B-----5:R-:W-:-:S05]  /*1420*/  HADD2.F32 R3, -RZ, R184.H0_H0 ;  /* 0x200000b8ff037230 */ /* 0x020fca0000004100 */
[----:B------:R-:W-:-:S04]  /*1430*/  FADD.FTZ R224, R3, R224 ;  /* 0x000000e003e07221 */ /* 0x000fc80000010000 */
[----:B------:R-:W-:-:S07]  /*1440*/  @P2 FADD.FTZ R224, R188, R224 ;  /* 0x000000e0bce02221 */ /* 0x000fce0000010000 */
.L_x_27943:
[----:B------:R-:W-:Y:S01]  /*1450*/  HADD2.F32 R225, -RZ, R220.H1_H1 ;  /* 0x300000dcffe17230 */ /* 0x000fe20000004100 */
[----:B------:R-:W-:Y:S06]  /*1460*/  @P1 BRA `(.L_x_27944) ;  /* 0x00000000000c1947 */ /* 0x000fec0003800000 */
[----:B------:R-:W-:Y:S05]  /*1470*/  @!P2 BRA `(.L_x_27945) ;  /* 0x000000000014a947 */ /* 0x000fea0003800000 */
[----:B-----5:R-:W-:Y:S01]  /*1480*/  FADD.FTZ R225, R189, R225 ;  /* 0x000000e1bde17221 */ /* 0x020fe20000010000 */
[----:B------:R-:W-:Y:S06]  /*1490*/  BRA `(.L_x_27945) ;  /* 0x00000000000c7947 */ /* 0x000fec0003800000 */
.L_x_27944:
[----:B-----5:R-:W-:-:S05]  /*14a0*/  HADD2.F32 R196, -RZ, R184.H1_H1 ;  /* 0x300000b8ffc47230 */ /* 0x020fca0000004100 */
[----:B------:R-:W-:-:S04]  /*14b0*/  FADD.FTZ R225, R196, R225 ;  /* 0x000000e1c4e17221 */ /* 0x000fc80000010000 */
[----:B------:R-:W-:-:S07]  /*14c0*/  @P2 FADD.FTZ R225, R189, R225 ;  /* 0x000000e1bde12221 */ /* 0x000fce0000010000 */
.L_x_27945:
[----:B------:R-:W-:Y:S01]  /*14d0*/  HADD2.F32 R226, -RZ, R221.H0_H0 ;  /* 0x200000ddffe27230 */ /* 0x000fe20000004100 */
[----:B------:R-:W-:Y:S06]  /*14e0*/  @P1 BRA `(.L_x_27946) ;  /* 0x00000000000c1947 */ /* 0x000fec0003800000 */
[----:B------:R-:W-:Y:S05]  /*14f0*/  @!P2 BRA `(.L_x_27947) ;  /* 0x000000000014a947 */ /* 0x000fea0003800000 */
[----:B-----5:R-:W-:Y:S01]  /*1500*/  FADD.FTZ R226, R190, R226 ;  /* 0x000000e2bee27221 */ /* 0x020fe20000010000 */
[----:B------:R-:W-:Y:S06]  /*1510*/  BRA `(.L_x_27947) ;  /* 0x00000000000c7947 */ /* 0x000fec0003800000 */
.L_x_27946:
[----:B-----5:R-:W-:-:S05]  /*1520*/  HADD2.F32 R3, -RZ, R185.H0_H0 ;  /* 0x200000b9ff037230 */ /* 0x020fca0000004100 */
[----:B------:R-:W-:-:S04]  /*1530*/  FADD.FTZ R226, R3, R226 ;  /* 0x000000e203e27221 */ /* 0x000fc80000010000 */
[----:B------:R-:W-:-:S07]  /*1540*/  @P2 FADD.FTZ R226, R190, R226 ;  /* 0x000000e2bee22221 */ /* 0x000fce0000010000 */
.L_x_27947:
[----:B------:R-:W-:Y:S01]  /*1550*/  HADD2.F32 R227, -RZ, R221.H1_H1 ;  /* 0x300000ddffe37230 */ /* 0x000fe20000004100 */
[----:B------:R-:W-:Y:S06]  /*1560*/  @P1 BRA `(.L_x_27948) ;  /* 0x00000000000c1947 */ /* 0x000fec0003800000 */
[----:B------:R-:W-:Y:S05]  /*1570*/  @!P2 BRA `(.L_x_27949) ;  /* 0x000000000014a947 */ /* 0x000fea0003800000 */
[----:B-----5:R-:W-:Y:S01]  /*1580*/  FADD.FTZ R227, R191, R227 ;  /* 0x000000e3bfe37221 */ /* 0x020fe20000010000 */
[----:B------:R-:W-:Y:S06]  /*1590*/  BRA `(.L_x_27949) ;  /* 0x00000000000c7947 */ /* 0x000fec0003800000 */
.L_x_27948:
[----:B-----5:R-:W-:-:S05]  /*15a0*/  HADD2.F32 R196, -RZ, R185.H1_H1 ;  /* 0x300000b9ffc47230 */ /* 0x020fca0000004100 */
[----:B------:R-:W-:-:S04]  /*15b0*/  FADD.FTZ R227, R196, R227 ;  /* 0x000000e3c4e37221 */ /* 0x000fc80000010000 */
[----:B------:R-:W-:-:S07]  /*15c0*/  @P2 FADD.FTZ R227, R191, R227 ;  /* 0x000000e3bfe32221 */ /* 0x000fce0000010000 */
.L_x_27949:
[----:B------:R-:W-:Y:S01]  /*15d0*/  HADD2.F32 R220, -RZ, R222.H0_H0 ;  /* 0x200000deffdc7230 */ /* 0x000fe20000004100 */
[----:B------:R-:W-:Y:S06]  /*15e0*/  @P1 BRA `(.L_x_27950) ;  /* 0x00000000000c1947 */ /* 0x000fec0003800000 */
[----:B------:R-:W-:Y:S05]  /*15f0*/  @!P2 BRA `(.L_x_27951) ;  /* 0x000000000014a947 */ /* 0x000fea0003800000 */
[----:B-----5:R-:W-:Y:S01]  /*1600*/  FADD.FTZ R220, R192, R220 ;  /* 0x000000dcc0dc7221 */ /* 0x020fe20000010000 */
[----:B------:R-:W-:Y:S06]  /*1610*/  BRA `(.L_x_27951) ;  /* 0x00000000000c7947 */ /* 0x000fec0003800000 */
.L_x_27950:
[----:B-----5:R-:W-:-:S05]  /*1620*/  HADD2.F32 R3, -RZ, R186.H0_H0 ;  /* 0x200000baff037230 */ /* 0x020fca0000004100 */
[----:B------:R-:W-:-:S04]  /*1630*/  FADD.FTZ R220, R3, R220 ;  /* 0x000000dc03dc7221 */ /* 0x000fc80000010000 */
[----:B------:R-:W-:-:S07]  /*1640*/  @P2 FADD.FTZ R220, R192, R220 ;  /* 0x000000dcc0dc2221 */ /* 0x000fce0000010000 */
.L_x_27951:
[----:B------:R-:W-:Y:S01]  /*1650*/  HADD2.F32 R221, -RZ, R222.H1_H1 ;  /* 0x300000deffdd7230 */ /* 0x000fe20000004100 */
[----:B------:R-:W-:Y:S06]  /*1660*/  @P1 BRA `(.L_x_27952) ;  /* 0x00000000000c1947 */ /* 0x000fec0003800000 */
[----:B------:R-:W-:Y:S05]  /*1670*/  @!P2 BRA `(.L_x_27953) ;  /* 0x000000000014a947 */ /* 0x000fea0003800000 */
[----:B-----5:R-:W-:Y:S01]  /*1680*/  FADD.FTZ R221, R193, R221 ;  /* 0x000000ddc1dd7221 */ /* 0x020fe20000010000 */
[----:B------:R-:W-:Y:S06]  /*1690*/  BRA `(.L_x_27953) ;  /* 0x00000000000c7947 */ /* 0x000fec0003800000 */
.L_x_27952:
[----:B-----5:R-:W-:-:S05]  /*16a0*/  HADD2.F32 R196, -RZ, R186.H1_H1 ;  /* 0x300000baffc47230 */ /* 0x020fca0000004100 */
[----:B------:R-:W-:-:S04]  /*16b0*/  FADD.FTZ R221, R196, R221 ;  /* 0x000000ddc4dd7221 */ /* 0x000fc80000010000 */
[----:B------:R-:W-:-:S07]  /*16c0*/  @P2 FADD.FTZ R221, R193, R221 ;  /* 0x000000ddc1dd2221 */ /* 0x000fce0000010000 */
.L_x_27953:
[----:B------:R-:W-:Y:S01]  /*16d0*/  HADD2.F32 R222, -RZ, R223.H0_H0 ;  /* 0x200000dfffde7230 */ /* 0x000fe20000004100 */
[----:B------:R-:W-:Y:S06]  /*16e0*/  @P1 BRA `(.L_x_27954) ;  /* 0x00000000000c1947 */ /* 0x000fec0003800000 */
[----:B------:R-:W-:Y:S05]  /*16f0*/  @!P2 BRA `(.L_x_27955) ;  /* 0x000000000014a947 */ /* 0x000fea0003800000 */
[----:B-----5:R-:W-:Y:S01]  /*1700*/  FADD.FTZ R222, R194, R222 ;  /* 0x000000dec2de7221 */ /* 0x020fe20000010000 */
[----:B------:R-:W-:Y:S06]  /*1710*/  BRA `(.L_x_27955) ;  /* 0x00000000000c7947 */ /* 0x000fec0003800000 */
.L_x_27954:
[----:B-----5:R-:W-:-:S05]  /*1720*/  HADD2.F32 R3, -RZ, R187.H0_H0 ;  /* 0x200000bbff037230 */ /* 0x020fca0000004100 */
[----:B------:R-:W-:-:S04]  /*1730*/  FADD.FTZ R222, R3, R222 ;  /* 0x000000de03de7221 */ /* 0x000fc80000010000 */
[----:B------:R-:W-:-:S07]  /*1740*/  @P2 FADD.FTZ R222, R194, R222 ;  /* 0x000000dec2de2221 */ /* 0x000fce0000010000 */
.L_x_27955:
[----:B------:R-:W-:Y:S01]  /*1750*/  HADD2.F32 R223, -RZ, R223.H1_H1 ;  /* 0x300000dfffdf7230 */ /* 0x000fe20000004100 */
[----:B------:R-:W-:Y:S06]  /*1760*/  @P1 BRA `(.L_x_27956) ;  /* 0x00000000000c1947 */ /* 0x000fec0003800000 */
[----:B------:R-:W-:Y:S05]  /*1770*/  @!P2 BRA `(.L_x_27957) ;  /* 0x000000000014a947 */ /* 0x000fea0003800000 */
[----:B-----5:R-:W-:Y:S01]  /*1780*/  FADD.FTZ R223, R195, R223 ;  /* 0x000000dfc3df7221 */ /* 0x020fe20000010000 */
[----:B------:R-:W-:Y:S06]  /*1790*/  BRA `(.L_x_27957) ;  /* 0x00000000000c7947 */ /* 0x000fec0003800000 */
.L_x_27956:
[----:B-----5:R-:W-:-:S05]  /*17a0*/  HADD2.F32 R196, -RZ, R187.H1_H1 ;  /* 0x300000bbffc47230 */ /* 0x020fca0000004100 */
[----:B------:R-:W-:-:S04]  /*17b0*/  FADD.FTZ R223, R196, R223 ;  /* 0x000000dfc4df7221 */ /* 0x000fc80000010000 */
[----:B------:R-:W-:-:S07]  /*17c0*/  @P2 FADD.FTZ R223, R195, R223 ;  /* 0x000000dfc3df2221 */ /* 0x000fce0000010000 */
.L_x_27957:
[----:B------:R-:W0:Y:S01]  /*17d0*/  @P0 LDC.64 R200, c[0x0][0x228] ;  /* 0x00008a00ffc80b82 */ /* 0x000e220000000a00 */
[C---:B------:R-:W-:Y:S02]  /*17e0*/  IADD3 R199, R0.reuse, 0x40, RZ ;  /* 0x0000004000c77810 */ /* 0x040fe40007ffe0ff */
[----:B------:R-:W-:-:S03]  /*17f0*/  IADD3 R250, R0, 0x60, RZ ;  /* 0x0000006000fa7810 */ /* 0x000fc60007ffe0ff */
[----:B------:R-:W-:Y:S02]  /*1800*/  IMAD.WIDE.U32 R198, R199, 0x20, R248 ;  /* 0x00000020c7c67825 */ /* 0x000fe400078e00f8 */
[----:B------:R-:W1:Y:S02]  /*1810*/  @P2 LDC.64 R196, c[0x0][0x230] ;  /* 0x00008c00ffc42b82 */ /* 0x000e640000000a00 */
[C---:B------:R-:W-:Y:S01]  /*1820*/  IMAD.WIDE.U32 R208, R250.reuse, 0x10, R206 ;  /* 0x00000010fad07825 */ /* 0x040fe200078e00ce */
[----:B------:R2:W-:Y:S04]  /*1830*/  STG.E.128 desc[UR4][R198.64], R224 ;  /* 0x000000e0c6007986 */ /* 0x0005e8000c101d04 */
[----:B------:R2:W-:Y:S04]  /*1840*/  STG.E.128 desc[UR4][R198.64+0x10], R220 ;  /* 0x000010dcc6007986 */ /* 0x0005e8000c101d04 */
[----:B------:R-:W3:Y:S01]  /*1850*/  LDG.E.128 R208, desc[UR4][R208.64] ;  /* 0x00000004d0d07981 */ /* 0x000ee2000c1e1d00 */
[----:B0-----:R-:W-:-:S05]  /*1860*/  @P0 IMAD.WIDE.U32 R200, R250, 0x10, R200 ;  /* 0x00000010fac80825 */ /* 0x001fca00078e00c8 */
[----:B-----5:R2:W5:Y:S01]  /*1870*/  @P0 LDG.E.128 R184, desc[UR4][R200.64] ;  /* 0x00000004c8b80981 */ /* 0x020562000c1e1d00 */
[----:B-1----:R-:W-:-:S05]  /*1880*/  @P2 IMAD.WIDE.U32 R196, R250, 0x20, R196 ;  /* 0x00000020fac42825 */ /* 0x002fca00078e00c4 */
[----:B------:R2:W5:Y:S04]  /*1890*/  @P2 LDG.E.128 R188, desc[UR4][R196.64] ;  /* 0x00000004c4bc2981 */ /* 0x000568000c1e1d00 */
[----:B------:R2:W5:Y:S01]  /*18a0*/  @P2 LDG.E.128 R192, desc[UR4][R196.64+0x10] ;  /* 0x00001004c4c02981 */ /* 0x000562000c1e1d00 */
[----:B---3--:R-:W-:Y:S01]  /*18b0*/  HADD2.F32 R216, -RZ, R208.H0_H0 ;  /* 0x200000d0ffd87230 */ /* 0x008fe20000004100 */
[----:B--2---:R-:W-:Y:S06]  /*18c0*/  @P1 BRA `(.L_x_27958) ;  /* 0x00000000000c1947 */ /* 0x004fec0003800000 */
[----:B------:R-:W-:Y:S05]  /*18d0*/  @!P2 BRA `(.L_x_27959) ;  /* 0x000000000014a947 */ /* 0x000fea0003800000 */
[----:B-----5:R-:W-:Y:S01]  /*18e0*/  FADD.FTZ R216, R188, R216 ;  /* 0x000000d8bcd87221 */ /* 0x020fe20000010000 */
[----:B------:R-:W-:Y:S06]  /*18f0*/  BRA `(.L_x_27959) ;  /* 0x00000000000c7947 */ /* 0x000fec0003800000 */
.L_x_27958:
[----:B-----5:R-:W-:-:S05]  /*1900*/  HADD2.F32 R3, -RZ, R184.H0_H0 ;  /* 0x200000b8ff037230 */ /* 0x020fca0000004100 */
[----:B------:R-:W-:-:S04]  /*1910*/  FADD.FTZ R216, R3, R216 ;  /* 0x000000d803d87221 */ /* 0x000fc80000010000 */
[----:B------:R-:W-:-:S07]  /*1920*/  @P2 FADD.FTZ R216, R188, R216 ;  /* 0x000000d8bcd82221 */ /* 0x000fce0000010000 */
.L_x_27959:
[----:B------:R-:W-:Y:S01]  /*1930*/  HADD2.F32 R217, -RZ, R208.H1_H1 ;  /* 0x300000d0ffd97230 */ /* 0x000fe20000004100 */
[----:B------:R-:W-:Y:S06]  /*1940*/  @P1 BRA `(.L_x_27960) ;  /* 0x00000000000c1947 */ /* 0x000fec0003800000 */
[----:B------:R-:W-:Y:S05]  /*1950*/  @!P2 BRA `(.L_x_27961) ;  /* 0x000000000014a947 */ /* 0x000fea0003800000 */
[----:B-----5:R-:W-:Y:S01]  /*1960*/  FADD.FTZ R217, R189, R217 ;  /* 0x000000d9bdd97221 */ /* 0x020fe20000010000 */
[----:B------:R-:W-:Y:S06]  /*1970*/  BRA `(.L_x_27961) ;  /* 0x00000000000c7947 */ /* 0x000fec0003800000 */
.L_x_27960:
[----:B-----5:R-:W-:-:S05]  /*1980*/  HADD2.F32 R196, -RZ, R184.H1_H1 ;  /* 0x300000b8ffc47230 */ /* 0x020fca0000004100 */
[----:B------:R-:W-:-:S04]  /*1990*/  FADD.FTZ R217, R196, R217 ;  /* 0x000000d9c4d97221 */ /* 0x000fc80000010000 */
[----:B------:R-:W-:-:S07]  /*19a0*/  @P2 FADD.FTZ R217, R189, R217 ;  /* 0x000000d9bdd92221 */ /* 0x000fce0000010000 */
.L_x_27961:
[----:B------:R-:W-:Y:S01]  /*19b0*/  HADD2.F32 R218, -RZ, R209.H0_H0 ;  /* 0x200000d1ffda7230 */ /* 0x000fe20000004100 */
[----:B------:R-:W-:Y:S06]  /*19c0*/  @P1 BRA `(.L_x_27962) ;  /* 0x00000000000c1947 */ /* 0x000fec0003800000 */
[----:B------:R-:W-:Y:S05]  /*19d0*/  @!P2 BRA `(.L_x_27963) ;  /* 0x000000000014a947 */ /* 0x000fea0003800000 */
[----:B-----5:R-:W-:Y:S01]  /*19e0*/  FADD.FTZ R218, R190, R218 ;  /* 0x000000dabeda7221 */ /* 0x020fe20000010000 */
[----:B------:R-:W-:Y:S06]  /*19f0*/  BRA `(.L_x_27963) ;  /* 0x00000000000c7947 */ /* 0x000fec0003800000 */
.L_x_27962:
[----:B-----5:R-:W-:-:S05]  /*1a00*/  HADD2.F32 R3, -RZ, R185.H0_H0 ;  /* 0x200000b9ff037230 */ /* 0x020fca0000004100 */
[----:B------:R-:W-:-:S04]  /*1a10*/  FADD.FTZ R218, R3, R218 ;  /* 0x000000da03da7221 */ /* 0x000fc80000010000 */
[----:B------:R-:W-:-:S07]  /*1a20*/  @P2 FADD.FTZ R218, R190, R218 ;  /* 0x000000dabeda2221 */ /* 0x000fce0000010000 */
.L_x_27963:
[----:B------:R-:W-:Y:S01]  /*1a30*/  HADD2.F32 R219, -RZ, R209.H1_H1 ;  /* 0x300000d1ffdb7230 */ /* 0x000fe20000004100 */
[----:B------:R-:W-:Y:S06]  /*1a40*/  @P1 BRA `(.L_x_27964) ;  /* 0x00000000000c1947 */ /* 0x000fec0003800000 */
[----:B------:R-:W-:Y:S05]  /*1a50*/  @!P2 BRA `(.L_x_27965) ;  /* 0x000000000014a947 */ /* 0x000fea0003800000 */
[----:B-----5:R-:W-:Y:S01]  /*1a60*/  FADD.FTZ R219, R191, R219 ;  /* 0x000000dbbfdb7221 */ /* 0x020fe20000010000 */
[----:B------:R-:W-:Y:S06]  /*1a70*/  BRA `(.L_x_27965) ;  /* 0x00000000000c7947 */ /* 0x000fec0003800000 */
.L_x_27964:
[----:B-----5:R-:W-:-:S05]  /*1a80*/  HADD2.F32 R196, -RZ, R185.H1_H1 ;  /* 0x300000b9ffc47230 */ /* 0x020fca0000004100 */
[----:B------:R-:W-:-:S04]  /*1a90*/  FADD.FTZ R219, R196, R219 ;  /* 0x000000dbc4db7221 */ /* 0x000fc80000010000 */
[----:B------:R-:W-:-:S07]  /*1aa0*/  @P2 FADD.FTZ R219, R191, R219 ;  /* 0x000000dbbfdb2221 */ /* 0x000fce0000010000 */
.L_x_27965:
[----:B------:R-:W-:Y:S01]  /*1ab0*/  HADD2.F32 R208, -RZ, R210.H0_H0 ;  /* 0x200000d2ffd07230 */ /* 0x000fe20000004100 */
[----:B------:R-:W-:Y:S06]  /*1ac0*/  @P1 BRA `(.L_x_27966) ;  /* 0x00000000000c1947 */ /* 0x000fec0003800000 */
[----:B------:R-:W-:Y:S05]  /*1ad0*/  @!P2 BRA `(.L_x_27967) ;  /* 0x000000000014a947 */ /* 0x000fea0003800000 */
[----:B-----5:R-:W-:Y:S01]  /*1ae0*/  FADD.FTZ R208, R192, R208 ;  /* 0x000000d0c0d07221 */ /* 0x020fe20000010000 */
[----:B------:R-:W-:Y:S06]  /*1af0*/  BRA `(.L_x_27967) ;  /* 0x00000000000c7947 */ /* 0x000fec0003800000 */
.L_x_27966:
[----:B-----5:R-:W-:-:S05]  /*1b00*/  HADD2.F32 R3, -RZ, R186.H0_H0 ;  /* 0x200000baff037230 */ /* 0x020fca0000004100 */
[----:B------:R-:W-:-:S04]  /*1b10*/  FADD.FTZ R208, R3, R208 ;  /* 0x000000d003d07221 */ /* 0x000fc80000010000 */
[----:B------:R-:W-:-:S07]  /*1b20*/  @P2 FADD.FTZ R208, R192, R208 ;  /* 0x000000d0c0d02221 */ /* 0x000fce0000010000 */
.L_x_27967:
[----:B------:R-:W-:Y:S01]  /*1b30*/  HADD2.F32 R209, -RZ, R210.H1_H1 ;  /* 0x300000d2ffd17230 */ /* 0x000fe20000004100 */
[----:B------:R-:W-:Y:S06]  /*1b40*/  @P1 BRA `(.L_x_27968) ;  /* 0x00000000000c1947 */ /* 0x000fec0003800000 */
[----:B------:R-:W-:Y:S05]  /*1b50*/  @!P2 BRA `(.L_x_27969) ;  /* 0x000000000014a947 */ /* 0x000fea0003800000 */
[----:B-----5:R-:W-:Y:S01]  /*1b60*/  FADD.FTZ R209, R193, R209 ;  /* 0x000000d1c1d17221 */ /* 0x020fe20000010000 */
[----:B------:R-:W-:Y:S06]  /*1b70*/  BRA `(.L_x_27969) ;  /* 0x00000000000c7947 */ /* 0x000fec0003800000 */
.L_x_27968:
[----:B-----5:R-:W-:-:S05]  /*1b80*/  HADD2.F32 R196, -RZ, R186.H1_H1 ;  /* 0x300000baffc47230 */ /* 0x020fca0000004100 */
[----:B------:R-:W-:-:S04]  /*1b90*/  FADD.FTZ R209, R196, R209 ;  /* 0x000000d1c4d17221 */ /* 0x000fc80000010000 */
[----:B------:R-:W-:-:S07]  /*1ba0*/  @P2 FADD.FTZ R209, R193, R209 ;  /* 0x000000d1c1d12221 */ /* 0x000fce0000010000 */
.L_x_27969:
[----:B------:R-:W-:Y:S01]  /*1bb0*/  HADD2.F32 R210, -RZ, R211.H0_H0 ;  /* 0x200000d3ffd27230 */ /* 0x000fe20000004100 */
[----:B------:R-:W-:Y:S06]  /*1bc0*/  @P1 BRA `(.L_x_27970) ;  /* 0x00000000000c1947 */ /* 0x000fec0003800000 */
[----:B------:R-:W-:Y:S05]  /*1bd0*/  @!P2 BRA `(.L_x_27971) ;  /* 0x000000000014a947 */ /* 0x000fea0003800000 */
[----:B-----5:R-:W-:Y:S01]  /*1be0*/  FADD.FTZ R210, R194, R210 ;  /* 0x000000d2c2d27221 */ /* 0x020fe20000010000 */
[----:B------:R-:W-:Y:S06]  /*1bf0*/  BRA `(.L_x_27971) ;  /* 0x00000000000c7947 */ /* 0x000fec0003800000 */
.L_x_27970:
[----:B-----5:R-:W-:-:S05]  /*1c00*/  HADD2.F32 R3, -RZ, R187.H0_H0 ;  /* 0x200000bbff037230 */ /* 0x020fca0000004100 */
[----:B------:R-:W-:-:S04]  /*1c10*/  FADD.FTZ R210, R3, R210 ;  /* 0x000000d203d27221 */ /* 0x000fc80000010000 */
[----:B------:R-:W-:-:S07]  /*1c20*/  @P2 FADD.FTZ R210, R194, R210 ;  /* 0x000000d2c2d22221 */ /* 0x000fce0000010000 */
.L_x_27971:
[----:B------:R-:W-:Y:S01]  /*1c30*/  HADD2.F32 R211, -RZ, R211.H1_H1 ;  /* 0x300000d3ffd37230 */ /* 0x000fe20000004100 */
[----:B------:R-:W-:Y:S06]  /*1c40*/  @P1 BRA `(.L_x_27972) ;  /* 0x00000000000c1947 */ /* 0x000fec0003800000 */
[----:B------:R-:W-:Y:S05]  /*1c50*/  @!P2 BRA `(.L_x_27973) ;  /* 0x000000000014a947 */ /* 0x000fea0003800000 */
[----:B-----5:R-:W-:Y:S01]  /*1c60*/  FADD.FTZ R211, R195, R211 ;  /* 0x000000d3c3d37221 */ /* 0x020fe20000010000 */
[----:B------:R-:W-:Y:S06]  /*1c70*/  BRA `(.L_x_27973) ;  /* 0x00000000000c7947 */ /* 0x000fec0003800000 */
.L_x_27972:
[----:B-----5:R-:W-:-:S05]  /*1c80*/  HADD2.F32 R196, -RZ, R187.H1_H1 ;  /* 0x300000bbffc47230 */ /* 0x020fca0000004100 */
[----:B------:R-:W-:-:S04]  /*1c90*/  FADD.FTZ R211, R196, R211 ;  /* 0x000000d3c4d37221 */ /* 0x000fc80000010000 */
[----:B------:R-:W-:-:S07]  /*1ca0*/  @P2 FADD.FTZ R211, R195, R211 ;  /* 0x000000d3c3d32221 */ /* 0x000fce0000010000 */
.L_x_27973:
        /* <DEDUP_REMOVED lines=8> */
[----:B-----5:R0:W5:Y:S01]  /*1d30*/  @P0 LDG.E.128 R184, desc[UR4][R196.64] ;  /* 0x00000004c4b80981 */ /* 0x020162000c1e1d00 */
[----:B-1----:R-:W-:-:S04]  /*1d40*/  @P2 IMAD.WIDE.U32 R198, R246, 0x20, R198 ;  /* 0x00000020f6c62825 */ /* 0x002fc800078e00c6 */
[----:B--2---:R-:W-:Y:S01]  /*1d50*/  IMAD.WIDE.U32 R200, R246, 0x10, R206 ;  /* 0x00000010f6c87825 */ /* 0x004fe200078e00ce */
[----:B------:R0:W5:Y:S04]  /*1d60*/  @P2 LDG.E.128 R188, desc[UR4][R198.64] ;  /* 0x00000004c6bc2981 */ /* 0x000168000c1e1d00 */
[----:B------:R0:W5:Y:S04]  /*1d70*/  @P2 LDG.E.128 R192, desc[UR4][R198.64+0x10] ;  /* 0x00001004c6c02981 */ /* 0x000168000c1e1d00 */
[----:B------:R-:W2:Y:S02]  /*1d80*/  LDG.E.128 R200, desc[UR4][R200.64] ;  /* 0x00000004c8c87981 */ /* 0x000ea4000c1e1d00 */
[----:B--2---:R-:W-:Y:S01]  /*1d90*/  HADD2.F32 R212, -RZ, R200.H0_H0 ;  /* 0x200000c8ffd47230 */ /* 0x004fe20000004100 */
[----:B0-----:R-:W-:Y:S06]  /*1da0*/  @P1 BRA `(.L_x_27974) ;  /* 0x00000000000c1947 */ /* 0x001fec0003800000 */
[----:B------:R-:W-:Y:S05]  /*1db0*/  @!P2 BRA `(.L_x_27975) ;  /* 0x000000000014a947 */ /* 0x000fea0003800000 */
[----:B-----5:R-:W-:Y:S01]  /*1dc0*/  FADD.FTZ R212, R188, R212 ;  /* 0x000000d4bcd47221 */ /* 0x020fe20000010000 */
[----:B------:R-:W-:Y:S06]  /*1dd0*/  BRA `(.L_x_27975) ;  /* 0x00000000000c7947 */ /* 0x000fec0003800000 */
.L_x_27974:
[----:B-----5:R-:W-:-:S05]  /*1de0*/  HADD2.F32 R3, -RZ, R184.H0_H0 ;  /* 0x200000b8ff037230 */ /* 0x020fca0000004100 */
[----:B------:R-:W-:-:S04]  /*1df0*/  FADD.FTZ R212, R3, R212 ;  /* 0x000000d403d47221 */ /* 0x000fc80000010000 */
[----:B------:R-:W-:-:S07]  /*1e00*/  @P2 FADD.FTZ R212, R188, R212 ;  /* 0x000000d4bcd42221 */ /* 0x000fce0000010000 */
.L_x_27975:
[----:B------:R-:W-:Y:S01]  /*1e10*/  HADD2.F32 R213, -RZ, R200.H1_H1 ;  /* 0x300000c8ffd57230 */ /* 0x000fe20000004100 */
[----:B------:R-:W-:Y:S06]  /*1e20*/  @P1 BRA `(.L_x_27976) ;  /* 0x00000000000c1947 */ /* 0x000fec0003800000 */
[----:B------:R-:W-:Y:S05]  /*1e30*/  @!P2 BRA `(.L_x_27977) ;  /* 0x000000000014a947 */ /* 0x000fea0003800000 */
[----:B-----5:R-:W-:Y:S01]  /*1e40*/  FADD.FTZ R213, R189, R213 ;  /* 0x000000d5bdd57221 */ /* 0x020fe20000010000 */
[----:B------:R-:W-:Y:S06]  /*1e50*/  BRA `(.L_x_27977) ;  /* 0x00000000000c7947 */ /* 0x000fec0003800000 */
.L_x_27976:
[----:B-----5:R-:W-:-:S05]  /*1e60*/  HADD2.F32 R196, -RZ, R184.H1_H1 ;  /* 0x300000b8ffc47230 */ /* 0x020fca0000004100 */
[----:B------:R-:W-:-:S04]  /*1e70*/  FADD.FTZ R213, R196, R213 ;  /* 0x000000d5c4d57221 */ /* 0x000fc80000010000 */
[----:B------:R-:W-:-:S07]  /*1e80*/  @P2 FADD.FTZ R213, R189, R213 ;  /* 0x000000d5bdd52221 */ /* 0x000fce0000010000 */
.L_x_27977:
[----:B------:R-:W-:Y:S01]  /*1e90*/  HADD2.F32 R214, -RZ, R201.H0_H0 ;  /* 0x200000c9ffd67230 */ /* 0x000fe20000004100 */
[----:B------:R-:W-:Y:S06]  /*1ea0*/  @P1 BRA `(.L_x_27978) ;  /* 0x00000000000c1947 */ /* 0x000fec0003800000 */
[----:B------:R-:W-:Y:S05]  /*1eb0*/  @!P2 BRA `(.L_x_27979) ;  /* 0x000000000014a947 */ /* 0x000fea0003800000 */
[----:B-----5:R-:W-:Y:S01]  /*1ec0*/  FADD.FTZ R214, R190, R214 ;  /* 0x000000d6bed67221 */ /* 0x020fe20000010000 */
[----:B------:R-:W-:Y:S06]  /*1ed0*/  BRA `(.L_x_27979) ;  /* 0x00000000000c7947 */ /* 0x000fec0003800000 */
.L_x_27978:
[----:B-----5:R-:W-:-:S05]  /*1ee0*/  HADD2.F32 R3, -RZ, R185.H0_H0 ;  /* 0x200000b9ff037230 */ /* 0x020fca0000004100 */
[----:B------:R-:W-:-:S04]  /*1ef0*/  FADD.FTZ R214, R3, R214 ;  /* 0x000000d603d67221 */ /* 0x000fc80000010000 */
[----:B------:R-:W-:-:S07]  /*1f00*/  @P2 FADD.FTZ R214, R190, R214 ;  /* 0x000000d6bed62221 */ /* 0x000fce0000010000 */
.L_x_27979:
[----:B------:R-:W-:Y:S01]  /*1f10*/  HADD2.F32 R215, -RZ, R201.H1_H1 ;  /* 0x300000c9ffd77230 */ /* 0x000fe20000004100 */
[----:B------:R-:W-:Y:S06]  /*1f20*/  @P1 BRA `(.L_x_27980) ;  /* 0x00000000000c1947 */ /* 0x000fec0003800000 */
[----:B------:R-:W-:Y:S05]  /*1f30*/  @!P2 BRA `(.L_x_27981) ;  /* 0x000000000014a947 */ /* 0x000fea0003800000 */
[----:B-----5:R-:W-:Y:S01]  /*1f40*/  FADD.FTZ R215, R191, R215 ;  /* 0x000000d7bfd77221 */ /* 0x020fe20000010000 */
[----:B------:R-:W-:Y:S06]  /*1f50*/  BRA `(.L_x_27981) ;  /* 0x00000000000c7947 */ /* 0x000fec0003800000 */
.L_x_27980:
[----:B-----5:R-:W-:-:S05]  /*1f60*/  HADD2.F32 R3, -RZ, R185.H1_H1 ;  /* 0x300000b9ff037230 */ /* 0x020fca0000004100 */
[----:B------:R-:W-:-:S04]  /*1f70*/  FADD.FTZ R215, R3, R215 ;  /* 0x000000d703d77221 */ /* 0x000fc80000010000 */
[----:B------:R-:W-:-:S07]  /*1f80*/  @P2 FADD.FTZ R215, R191, R215 ;  /* 0x000000d7bfd72221 */ /* 0x000fce0000010000 */
.L_x_27981:
[----:B------:R-:W-:Y:S01]  /*1f90*/  HADD2.F32 R200, -RZ, R202.H0_H0 ;  /* 0x200000caffc87230 */ /* 0x000fe20000004100 */
[----:B------:R-:W-:Y:S06]  /*1fa0*/  @P1 BRA `(.L_x_27982) ;  /* 0x00000000000c1947 */ /* 0x000fec0003800000 */
[----:B------:R-:W-:Y:S05]  /*1fb0*/  @!P2 BRA `(.L_x_27983) ;  /* 0x000000000014a947 */ /* 0x000fea0003800000 */
[----:B-----5:R-:W-:Y:S01]  /*1fc0*/  FADD.FTZ R200, R192, R200 ;  /* 0x000000c8c0c87221 */ /* 0x020fe20000010000 */
[----:B------:R-:W-:Y:S06]  /*1fd0*/  BRA `(.L_x_27983) ;  /* 0x00000000000c7947 */ /* 0x000fec0003800000 */
.L_x_27982:
[----:B-----5:R-:W-:-:S05]  /*1fe0*/  HADD2.F32 R3, -RZ, R186.H0_H0 ;  /* 0x200000baff037230 */ /* 0x020fca0000004100 */
[----:B------:R-:W-:-:S04]  /*1ff0*/  FADD.FTZ R200, R3, R200 ;  /* 0x000000c803c87221 */ /* 0x000fc80000010000 */
[----:B------:R-:W-:-:S07]  /*2000*/  @P2 FADD.FTZ R200, R192, R200 ;  /* 0x000000c8c0c82221 */ /* 0x000fce0000010000 */
.L_x_27983:
[----:B------:R-:W-:Y:S01]  /*2010*/  HADD2.F32 R201, -RZ, R202.H1_H1 ;  /* 0x300000caffc97230 */ /* 0x000fe20000004100 */
[----:B------:R-:W-:Y:S06]  /*2020*/  @P1 BRA `(.L_x_27984) ;  /* 0x00000000000c1947 */ /* 0x000fec0003800000 */
[----:B------:R-:W-:Y:S05]  /*2030*/  @!P2 BRA `(.L_x_27985) ;  /* 0x000000000014a947 */ /* 0x000fea0003800000 */
[----:B-----5:R-:W-:Y:S01]  /*2040*/  FADD.FTZ R201, R193, R201 ;  /* 0x000000c9c1c97221 */ /* 0x020fe20000010000 */
[----:B------:R-:W-:Y:S06]  /*2050*/  BRA `(.L_x_27985) ;  /* 0x00000000000c7947 */ /* 0x000fec0003800000 */
.L_x_27984:
[----:B-----5:R-:W-:-:S05]  /*2060*/  HADD2.F32 R3, -RZ, R186.H1_H1 ;  /* 0x300000baff037230 */ /* 0x020fca0000004100 */
[----:B------:R-:W-:-:S04]  /*2070*/  FADD.FTZ R201, R3, R201 ;  /* 0x000000c903c97221 */ /* 0x000fc80000010000 */
[----:B------:R-:W-:-:S07]  /*2080*/  @P2 FADD.FTZ R201, R193, R201 ;  /* 0x000000c9c1c92221 */ /* 0x000fce0000010000 */
.L_x_27985:
[----:B------:R-:W-:Y:S01]  /*2090*/  HADD2.F32 R202, -RZ, R203.H0_H0 ;  /* 0x200000cbffca7230 */ /* 0x000fe20000004100 */
[----:B------:R-:W-:Y:S06]  /*20a0*/  @P1 BRA `(.L_x_27986) ;  /* 0x00000000000c1947 */ /* 0x000fec0003800000 */
[----:B------:R-:W-:Y:S05]  /*20b0*/  @!P2 BRA `(.L_x_27987) ;  /* 0x000000000014a947 */ /* 0x000fea0003800000 */
[----:B-----5:R-:W-:Y:S01]  /*20c0*/  FADD.FTZ R202, R194, R202 ;  /* 0x000000cac2ca7221 */ /* 0x020fe20000010000 */
[----:B------:R-:W-:Y:S06]  /*20d0*/  BRA `(.L_x_27987) ;  /* 0x00000000000c7947 */ /* 0x000fec0003800000 */
.L_x_27986:
[----:B-----5:R-:W-:-:S05]  /*20e0*/  HADD2.F32 R3, -RZ, R187.H0_H0 ;  /* 0x200000bbff037230 */ /* 0x020fca0000004100 */
[----:B------:R-:W-:-:S04]  /*20f0*/  FADD.FTZ R202, R3, R202 ;  /* 0x000000ca03ca7221 */ /* 0x000fc80000010000 */
[----:B------:R-:W-:-:S07]  /*2100*/  @P2 FADD.FTZ R202, R194, R202 ;  /* 0x000000cac2ca2221 */ /* 0x000fce0000010000 */
.L_x_27987:
[----:B------:R-:W-:Y:S01]  /*2110*/  HADD2.F32 R203, -RZ, R203.H1_H1 ;  /* 0x300000cbffcb7230 */ /* 0x000fe20000004100 */
[----:B------:R-:W-:Y:S06]  /*2120*/  @P1 BRA `(.L_x_27988) ;  /* 0x00000000000c1947 */ /* 0x000fec0003800000 */
[----:B------:R-:W-:Y:S05]  /*2130*/  @!P2 BRA `(.L_x_27989) ;  /* 0x000000000014a947 */ /* 0x000fea0003800000 */
[----:B-----5:R-:W-:Y:S01]  /*2140*/  FADD.FTZ R203, R195, R203 ;  /* 0x000000cbc3cb7221 */ /* 0x020fe20000010000 */
[----:B------:R-:W-:Y:S06]  /*2150*/  BRA `(.L_x_27989) ;  /* 0x00000000000c7947 */ /* 0x000fec0003800000 */
.L_x_27988:
[----:B-----5:R-:W-:-:S05]  /*2160*/  HADD2.F32 R3, -RZ, R187.H1_H1 ;  /* 0x300000bbff037230 */ /* 0x020fca0000004100 */
[----:B------:R-:W-:-:S04]  /*2170*/  FADD.FTZ R203, R3, R203 ;  /* 0x000000cb03cb7221 */ /* 0x000fc80000010000 */
[----:B------:R-:W-:-:S07]  /*2180*/  @P2 FADD.FTZ R203, R195, R203 ;  /* 0x000000cbc3cb2221 */ /* 0x000fce0000010000 */
.L_x_27989:
        /* <DEDUP_REMOVED lines=13> */
[----:B------:R-:W2:Y:S02]  /*2260*/  LDG.E.128 R196, desc[UR4][R196.64] ;  /* 0x00000004c4c47981 */ /* 0x000ea4000c1e1d00 */
[----:B--2---:R-:W-:Y:S01]  /*2270*/  HADD2.F32 R204, -RZ, R196.H0_H0 ;  /* 0x200000c4ffcc7230 */ /* 0x004fe20000004100 */
[----:B-1----:R-:W-:Y:S06]  /*2280*/  @P1 BRA `(.L_x_27990) ;  /* 0x00000000000c1947 */ /* 0x002fec0003800000 */
[----:B------:R-:W-:Y:S05]  /*2290*/  @!P2 BRA `(.L_x_27991) ;  /* 0x000000000014a947 */ /* 0x000fea0003800000 */
[----:B-----5:R-:W-:Y:S01]  /*22a0*/  FADD.FTZ R204, R188, R204 ;  /* 0x000000ccbccc7221 */ /* 0x020fe20000010000 */
[----:B------:R-:W-:Y:S06]  /*22b0*/  BRA `(.L_x_27991) ;  /* 0x00000000000c7947 */ /* 0x000fec0003800000 */
.L_x_27990:
[----:B-----5:R-:W-:-:S05]  /*22c0*/  HADD2.F32 R3, -RZ, R184.H0_H0 ;  /* 0x200000b8ff037230 */ /* 0x020fca0000004100 */
[----:B------:R-:W-:-:S04]  /*22d0*/  FADD.FTZ R204, R3, R204 ;  /* 0x000000cc03cc7221 */ /* 0x000fc80000010000 */
[----:B------:R-:W-:-:S07]  /*22e0*/  @P2 FADD.FTZ R204, R188, R204 ;  /* 0x000000ccbccc2221 */ /* 0x000fce0000010000 */
.L_x_27991:
[----:B------:R-:W-:Y:S01]  /*22f0*/  HADD2.F32 R205, -RZ, R196.H1_H1 ;  /* 0x300000c4ffcd7230 */ /* 0x000fe20000004100 */
[----:B------:R-:W-:Y:S06]  /*2300*/  @P1 BRA `(.L_x_27992) ;  /* 0x00000000000c1947 */ /* 0x000fec0003800000 */
[----:B------:R-:W-:Y:S05]  /*2310*/  @!P2 BRA `(.L_x_27993) ;  /* 0x000000000014a947 */ /* 0x000fea0003800000 */
[----:B-----5:R-:W-:Y:S01]  /*2320*/  FADD.FTZ R205, R189, R205 ;  /* 0x000000cdbdcd7221 */ /* 0x020fe20000010000 */
[----:B------:R-:W-:Y:S06]  /*2330*/  BRA `(.L_x_27993) ;  /* 0x00000000000c7947 */ /* 0x000fec0003800000 */
.L_x_27992:
[----:B-----5:R-:W-:-:S05]  /*2340*/  HADD2.F32 R3, -RZ, R184.H1_H1 ;  /* 0x300000b8ff037230 */ /* 0x020fca0000004100 */
[----:B------:R-:W-:-:S04]  /*2350*/  FADD.FTZ R205, R3, R205 ;  /* 0x000000cd03cd7221 */ /* 0x000fc80000010000 */
[----:B------:R-:W-:-:S07]  /*2360*/  @P2 FADD.FTZ R205, R189, R205 ;  /* 0x000000cdbdcd2221 */ /* 0x000fce0000010000 */
.L_x_27993:
[----:B------:R-:W-:Y:S01]  /*2370*/  HADD2.F32 R206, -RZ, R197.H0_H0 ;  /* 0x200000c5ffce7230 */ /* 0x000fe20000004100 */
[----:B------:R-:W-:Y:S06]  /*2380*/  @P1 BRA `(.L_x_27994) ;  /* 0x00000000000c1947 */ /* 0x000fec0003800000 */
[----:B------:R-:W-:Y:S05]  /*2390*/  @!P2 BRA `(.L_x_27995) ;  /* 0x000000000014a947 */ /* 0x000fea0003800000 */
[----:B-----5:R-:W-:Y:S01]  /*23a0*/  FADD.FTZ R206, R190, R206 ;  /* 0x000000cebece7221 */ /* 0x020fe20000010000 */
[----:B------:R-:W-:Y:S06]  /*23b0*/  BRA `(.L_x_27995) ;  /* 0x00000000000c7947 */ /* 0x000fec0003800000 */
.L_x_27994:
[----:B-----5:R-:W-:-:S05]  /*23c0*/  HADD2.F32 R3, -RZ, R185.H0_H0 ;  /* 0x200000b9ff037230 */ /* 0x020fca0000004100 */
[----:B------:R-:W-:-:S04]  /*23d0*/  FADD.FTZ R206, R3, R206 ;  /* 0x000000ce03ce7221 */ /* 0x000fc80000010000 */
[----:B------:R-:W-:-:S07]  /*23e0*/  @P2 FADD.FTZ R206, R190, R206 ;  /* 0x000000cebece2221 */ /* 0x000fce0000010000 */
.L_x_27995:
[----:B------:R-:W-:Y:S01]  /*23f0*/  HADD2.F32 R207, -RZ, R197.H1_H1 ;  /* 0x300000c5ffcf7230 */ /* 0x000fe20000004100 */
[----:B------:R-:W-:Y:S06]  /*2400*/  @P1 BRA `(.L_x_27996) ;  /* 0x00000000000c1947 */ /* 0x000fec0003800000 */
[----:B------:R-:W-:Y:S05]  /*2410*/  @!P2 BRA `(.L_x_27997) ;  /* 0x000000000014a947 */ /* 0x000fea0003800000 */
[----:B-----5:R-:W-:Y:S01]  /*2420*/  FADD.FTZ R207, R191, R207 ;  /* 0x000000cfbfcf7221 */ /* 0x020fe20000010000 */
[----:B------:R-:W-:Y:S06]  /*2430*/  BRA `(.L_x_27997) ;  /* 0x00000000000c7947 */ /* 0x000fec0003800000 */
.L_x_27996:
[----:B-----5:R-:W-:-:S05]  /*2440*/  HADD2.F32 R3, -RZ, R185.H1_H1 ;  /* 0x300000b9ff037230 */ /* 0x020fca0000004100 */
[----:B------:R-:W-:-:S04]  /*2450*/  FADD.FTZ R207, R3, R207 ;  /* 0x000000cf03cf7221 */ /* 0x000fc80000010000 */
[----:B------:R-:W-:-:S07]  /*2460*/  @P2 FADD.FTZ R207, R191, R207 ;  /* 0x000000cfbfcf2221 */ /* 0x000fce0000010000 */
.L_x_27997:
[----:B------:R-:W-:Y:S01]  /*2470*/  HADD2.F32 R196, -RZ, R198.H0_H0 ;  /* 0x200000c6ffc47230 */ /* 0x000fe20000004100 */
[----:B------:R-:W-:Y:S06]  /*2480*/  @P1 BRA `(.L_x_27998) ;  /* 0x00000000000c1947 */ /* 0x000fec0003800000 */
[----:B------:R-:W-:Y:S05]  /*2490*/  @!P2 BRA `(.L_x_27999) ;  /* 0x000000000014a947 */ /* 0x000fea0003800000 */
[----:B-----5:R-:W-:Y:S01]  /*24a0*/  FADD.FTZ R196, R192, R196 ;  /* 0x000000c4c0c47221 */ /* 0x020fe20000010000 */
[----:B------:R-:W-:Y:S06]  /*24b0*/  BRA `(.L_x_27999) ;  /* 0x00000000000c7947 */ /* 0x000fec0003800000 */
.L_x_27998:
[----:B-----5:R-:W-:-:S05]  /*24c0*/  HADD2.F32 R3, -RZ, R186.H0_H0 ;  /* 0x200000baff037230 */ /* 0x020fca0000004100 */
[----:B------:R-:W-:-:S04]  /*24d0*/  FADD.FTZ R196, R3, R196 ;  /* 0x000000c403c47221 */ /* 0x000fc80000010000 */
[----:B------:R-:W-:-:S07]  /*24e0*/  @P2 FADD.FTZ R196, R192, R196 ;  /* 0x000000c4c0c42221 */ /* 0x000fce0000010000 */
.L_x_27999:
[----:B------:R-:W-:Y:S01]  /*24f0*/  HADD2.F32 R197, -RZ, R198.H1_H1 ;  /* 0x300000c6ffc57230 */ /* 0x000fe20000004100 */
[----:B------:R-:W-:Y:S06]  /*2500*/  @P1 BRA `(.L_x_28000) ;  /* 0x00000000000c1947 */ /* 0x000fec0003800000 */
[----:B------:R-:W-:Y:S05]  /*2510*/  @!P2 BRA `(.L_x_28001) ;  /* 0x000000000014a947 */ /* 0x000fea0003800000 */
[----:B-----5:R-:W-:Y:S01]  /*2520*/  FADD.FTZ R197, R193, R197 ;  /* 0x000000c5c1c57221 */ /* 0x020fe20000010000 */
[----:B------:R-:W-:Y:S06]  /*2530*/  BRA `(.L_x_28001) ;  /* 0x00000000000c7947 */ /* 0x000fec0003800000 */
.L_x_28000:
[----:B-----5:R-:W-:-:S05]  /*2540*/  HADD2.F32 R3, -RZ, R186.H1_H1 ;  /* 0x300000baff037230 */ /* 0x020fca0000004100 */
[----:B------:R-:W-:-:S04]  /*2550*/  FADD.FTZ R197, R3, R197 ;  /* 0x000000c503c57221 */ /* 0x000fc80000010000 */
[----:B------:R-:W-:-:S07]  /*2560*/  @P2 FADD.FTZ R197, R193, R197 ;  /* 0x000000c5c1c52221 */ /* 0x000fce0000010000 */
.L_x_28001:
[----:B------:R-:W-:Y:S01]  /*2570*/  HADD2.F32 R198, -RZ, R199.H0_H0 ;  /* 0x200000c7ffc67230 */ /* 0x000fe20000004100 */
[----:B------:R-:W-:Y:S06]  /*2580*/  @P1 BRA `(.L_x_28002) ;  /* 0x00000000000c1947 */ /* 0x000fec0003800000 */
[----:B------:R-:W-:Y:S05]  /*2590*/  @!P2 BRA `(.L_x_28003) ;  /* 0x000000000014a947 */ /* 0x000fea0003800000 */
[----:B-----5:R-:W-:Y:S01]  /*25a0*/  FADD.FTZ R198, R194, R198 ;  /* 0x000000c6c2c67221 */ /* 0x020fe20000010000 */
[----:B------:R-:W-:Y:S06]  /*25b0*/  BRA `(.L_x_28003) ;  /* 0x00000000000c7947 */ /* 0x000fec0003800000 */
.L_x_28002:
[----:B-----5:R-:W-:-:S05]  /*25c0*/  HADD2.F32 R3, -RZ, R187.H0_H0 ;  /* 0x200000bbff037230 */ /* 0x020fca0000004100 */
[----:B------:R-:W-:-:S04]  /*25d0*/  FADD.FTZ R198, R3, R198 ;  /* 0x000000c603c67221 */ /* 0x000fc80000010000 */
[----:B------:R-:W-:-:S07]  /*25e0*/  @P2 FADD.FTZ R198, R194, R198 ;  /* 0x000000c6c2c62221 */ /* 0x000fce0000010000 */
.L_x_28003:
[----:B------:R-:W-:Y:S01]  /*25f0*/  HADD2.F32 R199, -RZ, R199.H1_H1 ;  /* 0x300000c7ffc77230 */ /* 0x000fe20000004100 */
[----:B------:R-:W-:Y:S06]  /*2600*/  @P1 BRA `(.L_x_28004) ;  /* 0x00000000000c1947 */ /* 0x000fec0003800000 */
[----:B------:R-:W-:Y:S05]  /*2610*/  @!P2 BRA `(.L_x_28005) ;  /* 0x000000000014a947 */ /* 0x000fea0003800000 */
[----:B-----5:R-:W-:Y:S01]  /*2620*/  FADD.FTZ R199, R195, R199 ;  /* 0x000000c7c3c77221 */ /* 0x020fe20000010000 */
[----:B------:R-:W-:Y:S06]  /*2630*/  BRA `(.L_x_28005) ;  /* 0x00000000000c7947 */ /* 0x000fec0003800000 */
.L_x_28004:
[----:B-----5:R-:W-:-:S05]  /*2640*/  HADD2.F32 R3, -RZ, R187.H1_H1 ;  /* 0x300000bbff037230 */ /* 0x020fca0000004100 */
[----:B------:R-:W-:-:S04]  /*2650*/  FADD.FTZ R199, R3, R199 ;  /* 0x000000c703c77221 */ /* 0x000fc80000010000 */
[----:B------:R-:W-:-:S07]  /*2660*/  @P2 FADD.FTZ R199, R195, R199 ;  /* 0x000000c7c3c72221 */ /* 0x000fce0000010000 */
.L_x_28005:
        /* <DEDUP_REMOVED lines=172> */
.L_x_28019:
        /* <DEDUP_REMOVED lines=34> */
[----:B------:R-:W-:Y:S01]  /*3350*/  F2FP.F16.F32.PACK_AB R240, R241, R240 ;  /* 0x000000f0f1f0723e */ /* 0x000fe200000000ff */
[----:B------:R-:W-:Y:S01]  /*3360*/  FFMA.FTZ R241, R249, R248, R7 ;  /* 0x000000f8f9f17223 */ /* 0x000fe20000010007 */
[----:B------:R-:W-:Y:S02]  /*3370*/  FMUL.FTZ R249, R3, R236 ;  /* 0x000000ec03f97220 */ /* 0x000fe40000410000 */
[----:B------:R-:W3:Y:S02]  /*3380*/  LDL R236, [R1+0x10] ;  /* 0x0000100001ec7983 */ /* 0x000ee40000100800 */
[----:B------:R-:W-:-:S02]  /*3390*/  F2FP.F16.F32.PACK_AB R241, R241, R242 ;  /* 0x000000f2f1f1723e */ /* 0x000fc400000000ff */
[----:B------:R-:W4:Y:S01]  /*33a0*/  LDL R242, [R1+0x14] ;  /* 0x0000140001f27983 */ /* 0x000f220000100800 */
[----:B------:R-:W-:Y:S01]  /*33b0*/  FMUL.FTZ R251, R3, R237 ;  /* 0x000000ed03fb7220 */ /* 0x000fe20000410000 */
[----:B---3--:R-:W-:-:S03]  /*33c0*/  FFMA.FTZ R237, R236, R249, R8 ;  /* 0x000000f9eced7223 */ /* 0x008fc60000010008 */
[----:B----4-:R-:W-:-:S05]  /*33d0*/  FFMA.FTZ R236, R242, R251, R9 ;  /* 0x000000fbf2ec7223 */ /* 0x010fca0000010009 */
[----:B------:R-:W-:Y:S02]  /*33e0*/  F2FP.F16.F32.PACK_AB R242, R236, R237 ;  /* 0x000000edecf2723e */ /* 0x000fe400000000ff */
[----:B------:R-:W3:Y:S01]  /*33f0*/  LDL R236, [R1+0x18] ;  /* 0x0000180001ec7983 */ /* 0x000ee20000100800 */
[C---:B------:R-:W-:Y:S01]  /*3400*/  FADD.FTZ R238, -R244.reuse, R238 ;  /* 0x000000eef4ee7221 */ /* 0x040fe20000010100 */
[----:B------:R-:W-:-:S03]  /*3410*/  FADD.FTZ R239, -R244, R239 ;  /* 0x000000eff4ef7221 */ /* 0x000fc60000010100 */
[C---:B------:R-:W-:Y:S01]  /*3420*/  FMUL.FTZ R238, R3.reuse, R238 ;  /* 0x000000ee03ee7220 */ /* 0x040fe20000410000 */
[----:B------:R-:W-:-:S03]  /*3430*/  FMUL.FTZ R239, R3, R239 ;  /* 0x000000ef03ef7220 */ /* 0x000fc60000410000 */
[----:B---3--:R-:W-:Y:S01]  /*3440*/  FFMA.FTZ R237, R236, R238, R10 ;  /* 0x000000eeeced7223 */ /* 0x008fe2000001000a */
[----:B--2---:R-:W-:-:S05]  /*3450*/  FFMA.FTZ R236, R243, R239, R11 ;  /* 0x000000eff3ec7223 */ /* 0x004fca000001000b */
[----:B------:R-:W-:Y:S02]  /*3460*/  F2FP.F16.F32.PACK_AB R243, R236, R237 ;  /* 0x000000edecf3723e */ /* 0x000fe400000000ff */
        /* <DEDUP_REMOVED lines=9> */
[----:B------:R-:W-:Y:S01]  /*3500*/  F2FP.F16.F32.PACK_AB R239, R239, R238 ;  /* 0x000000eeefef723e */ /* 0x000fe200000000ff */
[----:B------:R-:W-:Y:S01]  /*3510*/  FFMA.FTZ R238, R140, R249, R56 ;  /* 0x000000f98cee7223 */ /* 0x000fe20000010038 */
[----:B------:R-:W-:Y:S01]  /*3520*/  FFMA.FTZ R240, R141, R251, R57 ;  /* 0x000000fb8df07223 */ /* 0x000fe20000010039 */
[C---:B------:R-:W-:Y:S01]  /*3530*/  FADD.FTZ R232, -R244.reuse, R232 ;  /* 0x000000e8f4e87221 */ /* 0x040fe20000010100 */
[----:B------:R-:W-:-:S03]  /*3540*/  FADD.FTZ R233, -R244, R233 ;  /* 0x000000e9f4e97221 */ /* 0x000fc60000010100 */
[----:B------:R-:W-:Y:S01]  /*3550*/  F2FP.F16.F32.PACK_AB R238, R240, R238 ;  /* 0x000000eef0ee723e */ /* 0x000fe200000000ff */
        /* <DEDUP_REMOVED lines=31> */
[----:B------:R-:W-:Y:S02]  /*3750*/  F2FP.F16.F32.PACK_AB R236, R242, R236 ;  /* 0x000000ecf2ec723e */ /* 0x000fe400000000ff */
[----:B------:R-:W2:Y:S01]  /*3760*/  LDC.64 R242, c[0x0][0x2b8] ;  /* 0x0000ae00fff27b82 */ /* 0x000ea20000000a00 */
[----:B------:R-:W-:Y:S01]  /*3770*/  F2FP.F16.F32.PACK_AB R237, R241, R237 ;  /* 0x000000edf1ed723e */ /* 0x000fe200000000ff */
        /* <DEDUP_REMOVED lines=25> */
[----:B--2---:R-:W-:-:S04]  /*3910*/  IMAD.WIDE.U32 R228, R0, 0x10, R242 ;  /* 0x0000001000e47825 */ /* 0x004fc800078e00f2 */
[----:B------:R-:W-:Y:S01]  /*3920*/  FFMA.FTZ R230, R148, R230, R64 ;  /* 0x000000e694e67223 */ /* 0x000fe20000010040 */
[----:B------:R-:W-:Y:S01]  /*3930*/  FFMA.FTZ R231, R150, R231, R66 ;  /* 0x000000e796e77223 */ /* 0x000fe20000010042 */
[----:B------:R-:W-:Y:S01]  /*3940*/  FFMA.FTZ R241, R151, R241, R67 ;  /* 0x000000f197f17223 */ /* 0x000fe20000010043 */
[----:B------:R0:W-:Y:S04]  /*3950*/  STG.E.128 desc[UR4][R228.64], R232 ;  /* 0x000000e8e4007986 */ /* 0x0001e8000c101d04 */
[----:B------:R-:W-:Y:S01]  /*3960*/  F2FP.F16.F32.PACK_AB R231, R241, R231 ;  /* 0x000000e7f1e7723e */ /* 0x000fe200000000ff */
[----:B0-----:R-:W-:Y:S01]  /*3970*/  FFMA.FTZ R229, R146, R239, R62 ;  /* 0x000000ef92e57223 */ /* 0x001fe2000001003e */
[----:B------:R-:W-:Y:S01]  /*3980*/  FFMA.FTZ R232, R149, R240, R65 ;  /* 0x000000f095e87223 */ /* 0x000fe20000010041 */
[----:B------:R-:W-:Y:S01]  /*3990*/  FFMA.FTZ R233, R147, R236, R63 ;  /* 0x000000ec93e97223 */ /* 0x000fe2000001003f */
[----:B------:R-:W-:Y:S01]  /*39a0*/  FFMA.FTZ R228, R144, R238, R60 ;  /* 0x000000ee90e47223 */ /* 0x000fe2000001003c */
[----:B------:R-:W-:-:S02]  /*39b0*/  FFMA.FTZ R234, R145, R237, R61 ;  /* 0x000000ed91ea7223 */ /* 0x000fc4000001003d */
[----:B------:R-:W-:Y:S02]  /*39c0*/  F2FP.F16.F32.PACK_AB R230, R232, R230 ;  /* 0x000000e6e8e6723e */ /* 0x000fe400000000ff */
[----:B------:R-:W-:Y:S01]  /*39d0*/  F2FP.F16.F32.PACK_AB R229, R233, R229 ;  /* 0x000000e5e9e5723e */ /* 0x000fe200000000ff */
[----:B------:R-:W-:Y:S01]  /*39e0*/  IMAD.WIDE.U32 R232, R0, 0x10, R248 ;  /* 0x0000001000e87825 */ /* 0x000fe200078e00f8 */
[----:B------:R-:W-:-:S03]  /*39f0*/  F2FP.F16.F32.PACK_AB R228, R234, R228 ;  /* 0x000000e4eae4723e */ /* 0x000fc600000000ff */
        /* <DEDUP_REMOVED lines=10> */
[----:B------:R-:W-:Y:S01]  /*3aa0*/  F2FP.F16.F32.PACK_AB R225, R226, R225 ;  /* 0x000000e1e2e1723e */ /* 0x000fe200000000ff */
[----:B------:R-:W-:Y:S01]  /*3ab0*/  FADD.FTZ R226, -R244, R221 ;  /* 0x000000ddf4e27221 */ /* 0x000fe20000010100 */
[----:B------:R-:W-:Y:S01]  /*3ac0*/  FFMA.FTZ R224, R108, R0, R20 ;  /* 0x000000006ce07223 */ /* 0x000fe20000010014 */
[----:B------:R-:W-:Y:S01]  /*3ad0*/  FFMA.FTZ R227, R109, R228, R21 ;  /* 0x000000e46de37223 */ /* 0x000fe20000010015 */
[C---:B------:R-:W-:Y:S01]  /*3ae0*/  FMUL.FTZ R221, R3.reuse, R220 ;  /* 0x000000dc03dd7220 */ /* 0x040fe20000410000 */
[----:B------:R-:W-:Y:S01]  /*3af0*/  FMUL.FTZ R220, R3, R226 ;  /* 0x000000e203dc7220 */ /* 0x000fe20000410000 */
[----:B------:R-:W-:Y:S02]  /*3b00*/  FFMA.FTZ R231, R115, R223, R27 ;  /* 0x000000df73e77223 */ /* 0x000fe4000001001b */
[----:B------:R-:W-:Y:S01]  /*3b10*/  F2FP.F16.F32.PACK_AB R224, R227, R224 ;  /* 0x000000e0e3e0723e */ /* 0x000fe200000000ff */
[----:B------:R-:W-:Y:S01]  /*3b20*/  FFMA.FTZ R226, R112, R221, R24 ;  /* 0x000000dd70e27223 */ /* 0x000fe20000010018 */
[----:B------:R-:W-:Y:S01]  /*3b30*/  FFMA.FTZ R232, R113, R220, R25 ;  /* 0x000000dc71e87223 */ /* 0x000fe20000010019 */
[----:B------:R-:W-:-:S04]  /*3b40*/  FFMA.FTZ R227, R114, R222, R26 ;  /* 0x000000de72e37223 */ /* 0x000fc8000001001a */
[----:B------:R-:W-:Y:S01]  /*3b50*/  F2FP.F16.F32.PACK_AB R226, R232, R226 ;  /* 0x000000e2e8e2723e */ /* 0x000fe200000000ff */
[----:B------:R-:W-:Y:S01]  /*3b60*/  IMAD.WIDE.U32 R232, R245, 0x10, R242 ;  /* 0x00000010f5e87825 */ /* 0x000fe200078e00f2 */
[----:B------:R-:W-:-:S03]  /*3b70*/  F2FP.F16.F32.PACK_AB R227, R231, R227 ;  /* 0x000000e3e7e3723e */ /* 0x000fc600000000ff */
        /* <DEDUP_REMOVED lines=18> */
[----:B------:R-:W-:Y:S01]  /*3ca0*/  IMAD.WIDE.U32 R206, R245, 0x10, R248 ;  /* 0x00000010f5ce7825 */ /* 0x000fe200078e00f8 */
[----:B------:R-:W-:-:S02]  /*3cb0*/  F2FP.F16.F32.PACK_AB R202, R233, R202 ;  /* 0x000000cae9ca723e */ /* 0x000fc400000000ff */
[----:B------:R-:W-:Y:S02]  /*3cc0*/  F2FP.F16.F32.PACK_AB R201, R0, R201 ;  /* 0x000000c900c9723e */ /* 0x000fe400000000ff */
[----:B------:R-:W-:Y:S01]  /*3cd0*/  F2FP.F16.F32.PACK_AB R200, R221, R200 ;  /* 0x000000c8ddc8723e */ /* 0x000fe200000000ff */
        /* <DEDUP_REMOVED lines=27> */
[----:B------:R-:W-:-:S02]  /*3e90*/  F2FP.F16.F32.PACK_AB R204, R205, R204 ;  /* 0x000000cccdcc723e */ /* 0x000fc400000000ff */
[----:B------:R-:W-:Y:S01]  /*3ea0*/  F2FP.F16.F32.PACK_AB R205, R207, R206 ;  /* 0x000000cecfcd723e */ /* 0x000fe200000000ff */
[----:B------:R-:W-:Y:S01]  /*3eb0*/  FFMA.FTZ R197, R162, R197, R78 ;  /* 0x000000c5a2c57223 */ /* 0x000fe2000001004e */
[----:B------:R-:W-:Y:S01]  /*3ec0*/  F2FP.F16.F32.PACK_AB R206, R213, R212 ;  /* 0x000000d4d5ce723e */ /* 0x000fe200000000ff */
[----:B------:R-:W-:Y:S01]  /*3ed0*/  FFMA.FTZ R198, R163, R198, R79 ;  /* 0x000000c6a3c67223 */ /* 0x000fe2000001004f */
[----:B------:R-:W-:Y:S01]  /*3ee0*/  F2FP.F16.F32.PACK_AB R207, R215, R214 ;  /* 0x000000d6d7cf723e */ /* 0x000fe200000000ff */
        /* <DEDUP_REMOVED lines=15> */
[----:B0-----:R-:W-:Y:S01]  /*3fe0*/  F2FP.F16.F32.PACK_AB R205, R198, R197 ;  /* 0x000000c5c6cd723e */ /* 0x001fe200000000ff */
[----:B------:R-:W-:Y:S01]  /*3ff0*/  FFMA.FTZ R218, R128, R221, R40 ;  /* 0x000000dd80da7223 */ /* 0x000fe20000010028 */
[----:B------:R-:W-:Y:S01]  /*4000*/  F2FP.F16.F32.PACK_AB R206, R217, R216 ;  /* 0x000000d8d9ce723e */ /* 0x000fe200000000ff */
[----:B------:R-:W-:Y:S01]  /*4010*/  FFMA.FTZ R197, R129, R232, R41 ;  /* 0x000000e881c57223 */ /* 0x000fe20000010029 */
[----:B------:R-:W-:Y:S01]  /*4020*/  F2FP.F16.F32.PACK_AB R204, R223, R0 ;  /* 0x00000000dfcc723e */ /* 0x000fe200000000ff */
        /* <DEDUP_REMOVED lines=16> */
[----:B------:R-:W-:-:S02]  /*4130*/  F2FP.F16.F32.PACK_AB R197, R201, R0 ;  /* 0x00000000c9c5723e */ /* 0x000fc400000000ff */
[----:B------:R-:W0:Y:S01]  /*4140*/  LDC.64 R200, c[0x0][0x210] ;  /* 0x00008400ffc87b82 */ /* 0x000e220000000a00 */
[----:B------:R-:W-:Y:S01]  /*4150*/  FFMA.FTZ R223, R174, R233, R90 ;  /* 0x000000e9aedf7223 */ /* 0x000fe2000001005a */
[----:B------:R-:W-:Y:S01]  /*4160*/  F2FP.F16.F32.PACK_AB R219, R196, R219 ;  /* 0x000000dbc4db723e */ /* 0x000fe200000000ff */
        /* <DEDUP_REMOVED lines=24> */
[----:B------:R-:W-:-:S03]  /*42f0*/  F2FP.F16.F32.PACK_AB R198, R233, R198 ;  /* 0x000000c6e9c6723e */ /* 0x000fc600000000ff */
[----:B------:R-:W-:Y:S01]  /*4300*/  IMAD.WIDE.U32 R214, R246, 0x10, R242 ;  /* 0x00000010f6d67825 */ /* 0x000fe200078e00f2 */
[----:B------:R-:W-:-:S03]  /*4310*/  F2FP.F16.F32.PACK_AB R199, R232, R199 ;  /* 0x000000c7e8c7723e */ /* 0x000fc600000000ff */
[----:B------:R-:W-:Y:S01]  /*4320*/  IMAD.WIDE.U32 R226, R246, 0x10, R248 ;  /* 0x00000010f6e27825 */ /* 0x000fe200078e00f8 */
[----:B------:R-:W-:Y:S01]  /*4330*/  F2FP.F16.F32.PACK_AB R211, R234, R211 ;  /* 0x000000d3ead3723e */ /* 0x000fe200000000ff */
[----:B------:R1:W-:Y:S01]  /*4340*/  STG.E.128 desc[UR4][R224.64], R204 ;  /* 0x000000cce0007986 */ /* 0x0003e2000c101d04 */
[----:B------:R-:W-:Y:S01]  /*4350*/  F2FP.F16.F32.PACK_AB R210, R3, R202 ;  /* 0x000000ca03d2723e */ /* 0x000fe200000000ff */
[C---:B------:R-:W-:Y:S01]  /*4360*/  IMAD.WIDE.U32 R212, R247.reuse, 0x10, R242 ;  /* 0x00000010f7d47825 */ /* 0x040fe200078e00f2 */
[----:B------:R-:W-:Y:S02]  /*4370*/  F2FP.F16.F32.PACK_AB R209, R0, R209 ;  /* 0x000000d100d1723e */ /* 0x000fe400000000ff */
[----:B------:R-:W-:Y:S01]  /*4380*/  F2FP.F16.F32.PACK_AB R208, R208, R203 ;  /* 0x000000cbd0d0723e */ /* 0x000fe200000000ff */
        /* <DEDUP_REMOVED lines=9> */
.L_x_28006:
        /* <DEDUP_REMOVED lines=8> */
.L_x_28009:
[----:B------:R-:W-:Y:S05]  /*44a0*/  BSYNC B0 ;  /* 0x0000000000007941 */ /* 0x000fea0003800000 */
.L_x_28008:
        /* <DEDUP_REMOVED lines=9> */
.L_x_28010:
[----:B------:R-:W-:Y:S01]  /*4540*/  HFMA2.MMA R248, -RZ, RZ, 0, 2.384185791015625e-07 ;  /* 0x00000004fff87435 */ /* 0x000fe200000001ff */
[----:B------:R-:W-:Y:S01]  /*4550*/  FADD.FTZ R249, R249, R3 ;  /* 0x00000003f9f97221 */ /* 0x000fe20000010000 */
[----:B------:R-:W-:-:S04]  /*4560*/  MOV R3, 0xffffffff ;  /* 0xffffffff00037802 */ /* 0x000fc80000000f00 */
[----:B------:R-:W-:-:S07]  /*4570*/  MOV R252, R249 ;  /* 0x000000f900fc7202 */ /* 0x000fce0000000f00 */
[----:B------:R-:W-:Y:S05]  /*4580*/  WARPSYNC.COLLECTIVE R3, `(.L_x_28011) ;  /* 0x0000000003087348 */ /* 0x000fea0003c00000 */
[----:B------:R0:W1:Y:S02]  /*4590*/  SHFL.BFLY P2, R3, R252, R248, R244 ;  /* 0x0c0000f8fc037389 */ /* 0x00006400000400f4 */
[----:B01----:R-:W-:Y:S01]  /*45a0*/  ENDCOLLECTIVE ;  /* 0x000000000000791b */ /* 0x003fe20003800000 */
.L_x_28011:
[----:B------:R-:W-:Y:S01]  /*45b0*/  HFMA2.MMA R248, -RZ, RZ, 0, 4.76837158203125e-07 ;  /* 0x00000008fff87435 */ /* 0x000fe200000001ff */
[----:B------:R-:W-:Y:S01]  /*45c0*/  FADD.FTZ R249, R249, R3 ;  /* 0x00000003f9f97221 */ /* 0x000fe20000010000 */
[----:B------:R-:W-:-:S04]  /*45d0*/  MOV R3, 0xffffffff ;  /* 0xffffffff00037802 */ /* 0x000fc80000000f00 */
[----:B------:R-:W-:-:S07]  /*45e0*/  MOV R252, R249 ;  /* 0x000000f900fc7202 */ /* 0x000fce0000000f00 */
[----:B------:R-:W-:Y:S05]  /*45f0*/  WARPSYNC.COLLECTIVE R3, `(.L_x_28012) ;  /* 0x0000000003087348 */ /* 0x000fea0003c00000 */
[----:B------:R0:W1:Y:S02]  /*4600*/  SHFL.BFLY P2, R3, R252, R248, R244 ;  /* 0x0c0000f8fc037389 */ /* 0x00006400000400f4 */
[----:B01----:R-:W-:Y:S01]  /*4610*/  ENDCOLLECTIVE ;  /* 0x000000000000791b */ /* 0x003fe20003800000 */
.L_x_28012:
[----:B------:R-:W-:Y:S01]  /*4620*/  HFMA2.MMA R248, -RZ, RZ, 0, 9.5367431640625e-07 ;  /* 0x00000010fff87435 */ /* 0x000fe200000001ff */
[----:B------:R-:W-:Y:S01]  /*4630*/  FADD.FTZ R249, R249, R3 ;  /* 0x00000003f9f97221 */ /* 0x000fe20000010000 */
[----:B------:R-:W-:-:S04]  /*4640*/  MOV R3, 0xffffffff ;  /* 0xffffffff00037802 */ /* 0x000fc80000000f00 */
[----:B------:R-:W-:-:S07]  /*4650*/  MOV R252, R249 ;  /* 0x000000f900fc7202 */ /* 0x000fce0000000f00 */
[----:B------:R-:W-:Y:S05]  /*4660*/  WARPSYNC.COLLECTIVE R3, `(.L_x_28013) ;  /* 0x0000000003087348 */ /* 0x000fea0003c00000 */
[----:B------:R0:W1:Y:S02]  /*4670*/  SHFL.BFLY P2, R3, R252, R248, R244 ;  /* 0x0c0000f8fc037389 */ /* 0x00006400000400f4 */
[----:B01----:R-:W-:Y:S01]  /*4680*/  ENDCOLLECTIVE ;  /* 0x000000000000791b */ /* 0x003fe20003800000 */
.L_x_28013:
        /* <DEDUP_REMOVED lines=105> */
.L_x_28014:
[----:B------:R-:W-:Y:S01]  /*4d20*/  HFMA2.MMA R248, -RZ, RZ, 0, 1.1920928955078125e-07 ;  /* 0x00000002fff87435 */ /* 0x000fe200000001ff */
[----:B------:R-:W-:Y:S01]  /*4d30*/  FADD.FTZ R249, R249, R3 ;  /* 0x00000003f9f97221 */ /* 0x000fe20000010000 */
[----:B------:R-:W-:-:S04]  /*4d40*/  MOV R3, 0xffffffff ;  /* 0xffffffff00037802 */ /* 0x000fc80000000f00 */
[----:B------:R-:W-:-:S07]  /*4d50*/  MOV R252, R249 ;  /* 0x000000f900fc7202 */ /* 0x000fce0000000f00 */
[----:B------:R-:W-:Y:S05]  /*4d60*/  WARPSYNC.COLLECTIVE R3, `(.L_x_28015) ;  /* 0x0000000003087348 */ /* 0x000fea0003c00000 */
[----:B------:R0:W1:Y:S02]  /*4d70*/  SHFL.BFLY P2, R3, R252, R248, R244 ;  /* 0x0c0000f8fc037389 */ /* 0x00006400000400f4 */
[----:B01----:R-:W-:Y:S01]  /*4d80*/  ENDCOLLECTIVE ;  /* 0x000000000000791b */ /* 0x003fe20003800000 */
.L_x_28015:
[----:B------:R-:W-:Y:S01]  /*4d90*/  HFMA2.MMA R248, -RZ, RZ, 0, 2.384185791015625e-07 ;  /* 0x00000004fff87435 */ /* 0x000fe200000001ff */
[----:B------:R-:W-:Y:S01]  /*4da0*/  FADD.FTZ R249, R249, R3 ;  /* 0x00000003f9f97221 */ /* 0x000fe20000010000 */
[----:B------:R-:W-:-:S04]  /*4db0*/  MOV R3, 0xffffffff ;  /* 0xffffffff00037802 */ /* 0x000fc80000000f00 */
[----:B------:R-:W-:-:S07]  /*4dc0*/  MOV R252, R249 ;  /* 0x000000f900fc7202 */ /* 0x000fce0000000f00 */
[----:B------:R-:W-:Y:S05]  /*4dd0*/  WARPSYNC.COLLECTIVE R3, `(.L_x_28016) ;  /* 0x0000000003087348 */ /* 0x000fea0003c00000 */
[----:B------:R0:W1:Y:S02]  /*4de0*/  SHFL.BFLY P2, R3, R252, R248, R244 ;  /* 0x0c0000f8fc037389 */ /* 0x00006400000400f4 */
[----:B01----:R-:W-:Y:S01]  /*4df0*/  ENDCOLLECTIVE ;  /* 0x000000000000791b */ /* 0x003fe20003800000 */
.L_x_28016:
[----:B------:R-:W-:Y:S01]  /*4e00*/  HFMA2.MMA R248, -RZ, RZ, 0, 4.76837158203125e-07 ;  /* 0x00000008fff87435 */ /* 0x000fe200000001ff */
[----:B------:R-:W-:Y:S01]  /*4e10*/  FADD.FTZ R249, R249, R3 ;  /* 0x00000003f9f97221 */ /* 0x000fe20000010000 */
[----:B------:R-:W-:-:S04]  /*4e20*/  MOV R3, 0xffffffff ;  /* 0xffffffff00037802 */ /* 0x000fc80000000f00 */
[----:B------:R-:W-:-:S07]  /*4e30*/  MOV R252, R249 ;  /* 0x000000f900fc7202 */ /* 0x000fce0000000f00 */
[----:B------:R-:W-:Y:S05]  /*4e40*/  WARPSYNC.COLLECTIVE R3, `(.L_x_28017) ;  /* 0x0000000003087348 */ /* 0x000fea0003c00000 */
[----:B------:R0:W1:Y:S02]  /*4e50*/  SHFL.BFLY P2, R3, R252, R248, R244 ;  /* 0x0c0000f8fc037389 */ /* 0x00006400000400f4 */
[----:B01----:R-:W-:Y:S01]  /*4e60*/  ENDCOLLECTIVE ;  /* 0x000000000000791b */ /* 0x003fe20003800000 */
.L_x_28017:
[----:B------:R-:W-:Y:S01]  /*4e70*/  HFMA2.MMA R248, -RZ, RZ, 0, 9.5367431640625e-07 ;  /* 0x00000010fff87435 */ /* 0x000fe200000001ff */
[----:B------:R-:W-:Y:S01]  /*4e80*/  FADD.FTZ R249, R249, R3 ;  /* 0x00000003f9f97221 */ /* 0x000fe20000010000 */
[----:B------:R-:W-:-:S04]  /*4e90*/  MOV R3, 0xffffffff ;  /* 0xffffffff00037802 */ /* 0x000fc80000000f00 */
[----:B------:R-:W-:-:S07]  /*4ea0*/  MOV R252, R249 ;  /* 0x000000f900fc7202 */ /* 0x000fce0000000f00 */
[----:B------:R-:W-:Y:S05]  /*4eb0*/  WARPSYNC.COLLECTIVE R3, `(.L_x_28018) ;  /* 0x0000000003087348 */ /* 0x000fea0003c00000 */
[----:B------:R0:W1:Y:S02]  /*4ec0*/  SHFL.BFLY P2, R3, R252, R248, R244 ;  /* 0x0c0000f8fc037389 */ /* 0x00006400000400f4 */
[----:B01----:R-:W-:Y:S01]  /*4ed0*/  ENDCOLLECTIVE ;  /* 0x000000000000791b */ /* 0x003fe20003800000 */
.L_x_28018:
[----:B------:R-:W-:Y:S05]  /*4ee0*/  BRA `(.L_x_28019) ;  /* 0xffffffe000907947 */ /* 0x000fea000383ffff */
.L_x_28020:
        /* <DEDUP_REMOVED lines=9> */
.L_x_40165:


//--------------------- .text._ZN10layer_norm31ln_parallel_residual_fwd_kernelINS_13Kernel_traitsIf6__halffS2_fjLj1536ELj1ELj4ELj1ELj16ENS_18Kernel_traits_baseILj1536EfS2_fS2_fjLj128EEEEELb0ELb1ELb0EEEvNS_9FwdParamsE --------------------------
	.section	.text._ZN10layer_norm31ln_parallel_residual_fwd_kernelINS_13Kernel_traitsIf6__halffS2_fjLj1536ELj1ELj4ELj1ELj16ENS_18Kernel_traits_baseILj1536EfS2_fS2_fjLj128EEEEELb0ELb1ELb0EEEvNS_9FwdParamsE,"ax",@progbits
	.align	128
        .global         _ZN10layer_norm31ln_parallel_residual_fwd_kernelINS_13Kernel_traitsIf6__halffS2_fjLj1536ELj1ELj4ELj1ELj16ENS_18Kernel_traits_baseILj1536EfS2_fS2_fjLj128EEEEELb0ELb1ELb0EEEvNS_9FwdParamsE
        .type           _ZN10layer_norm31ln_parallel_residual_fwd_kernelINS_13Kernel_traitsIf6__halffS2_fjLj1536ELj1ELj4ELj1ELj16ENS_18Kernel_traits_baseILj1536EfS2_fS2_fjLj128EEEEELb0ELb1ELb0EEEvNS_9FwdParamsE,@function
        .size           _ZN10layer_norm31ln_parallel_residual_fwd_kernelINS_13Kernel_traitsIf6__halffS2_fjLj1536ELj1ELj4ELj1ELj16ENS_18Kernel_traits_baseILj1536EfS2_fS2_fjLj128EEEEELb0ELb1ELb0EEEvNS_9FwdParamsE,(.L_x_40166 - _ZN10layer_norm31ln_parallel_residual_fwd_kernelINS_13Kernel_traitsIf6__halffS2_fjLj1536ELj1ELj4ELj1ELj16ENS_18Kernel_traits_baseILj1536EfS2_fS2_fjLj128EEEEELb0ELb1ELb0EEEvNS_9FwdParamsE)
        .other          _ZN10layer_norm31ln_parallel_residual_fwd_kernelINS_13Kernel_traitsIf6__halffS2_fjLj1536ELj1ELj4ELj1ELj16ENS_18Kernel_traits_baseILj1536EfS2_fS2_fjLj128EEEEELb0ELb1ELb0EEEvNS_9FwdParamsE,@"STO_CUDA_ENTRY STV_DEFAULT"
_ZN10layer_norm31ln_parallel_residual_fwd_kernelINS_13Kernel_traitsIf6__halffS2_fjLj1536ELj1ELj4ELj1ELj16ENS_18Kernel_traits_baseILj1536EfS2_fS2_fjLj128EEEEELb0ELb1ELb0EEEvNS_9FwdParamsE:
.text._ZN10layer_norm31ln_parallel_residual_fwd_kernelINS_13Kernel_traitsIf6__halffS2_fjLj1536ELj1ELj4ELj1ELj16ENS_18Kernel_traits_baseILj1536EfS2_fS2_fjLj128EEEEELb0ELb1ELb0EEEvNS_9FwdParamsE:
        /* <DEDUP_REMOVED lines=38> */
.L_x_28022:
[----:B------:R-:W-:Y:S05]  /*0260*/  BSYNC B0 ;  /* 0x0000000000007941 */ /* 0x000fea0003800000 */
.L_x_28021:
        /* <DEDUP_REMOVED lines=18> */
.L_x_28024:
[----:B------:R-:W-:Y:S05]  /*0390*/  BSYNC B0 ;  /* 0x0000000000007941 */ /* 0x000fea0003800000 */
.L_x_28023:
        /* <DEDUP_REMOVED lines=18> */
.L_x_28026:
[----:B------:R-:W-:Y:S05]  /*04c0*/  BSYNC B0 ;  /* 0x0000000000007941 */ /* 0x000fea0003800000 */
.L_x_28025:
        /* <DEDUP_REMOVED lines=18> */
.L_x_28028:
[----:B------:R-:W-:Y:S05]  /*05f0*/  BSYNC B0 ;  /* 0x0000000000007941 */ /* 0x000fea0003800000 */
.L_x_28027:
        /* <DEDUP_REMOVED lines=18> */
.L_x_28030:
[----:B------:R-:W-:Y:S05]  /*0720*/  BSYNC B0 ;  /* 0x0000000000007941 */ /* 0x000fea0003800000 */
.L_x_28029:
        /* <DEDUP_REMOVED lines=21> */
.L_x_28032:
[----:B------:R-:W-:Y:S05]  /*0880*/  BSYNC B0 ;  /* 0x0000000000007941 */ /* 0x000fea0003800000 */
.L_x_28031:
        /* <DEDUP_REMOVED lines=11> */
.L_x_28154:
        /* <DEDUP_REMOVED lines=28> */
.L_x_28035:
[----:B-----5:R-:W-:-:S05]  /*0b00*/  HADD2.F32 R141, -RZ, R160.H0_H0 ;  /* 0x200000a0ff8d7230 */ /* 0x020fca0000004100 */
[----:B------:R-:W-:-:S04]  /*0b10*/  FADD.FTZ R140, R141, R140 ;  /* 0x0000008c8d8c7221 */ /* 0x000fc80000010000 */
[----:B------:R-:W-:-:S07]  /*0b20*/  @P1 FADD.FTZ R140, R100, R140 ;  /* 0x0000008c648c1221 */ /* 0x000fce0000010000 */
.L_x_28036:
[----:B------:R-:W-:Y:S01]  /*0b30*/  HADD2.F32 R141, -RZ, R164.H1_H1 ;  /* 0x300000a4ff8d7230 */ /* 0x000fe20000004100 */
[----:B------:R-:W-:Y:S06]  /*0b40*/  @P2 BRA `(.L_x_28037) ;  /* 0x00000000000c2947 */ /* 0x000fec0003800000 */
[----:B------:R-:W-:Y:S05]  /*0b50*/  @!P1 BRA `(.L_x_28038) ;  /* 0x0000000000149947 */ /* 0x000fea0003800000 */
[----:B-----5:R-:W-:Y:S01]  /*0b60*/  FADD.FTZ R141, R101, R141 ;  /* 0x0000008d658d7221 */ /* 0x020fe20000010000 */
[----:B------:R-:W-:Y:S06]  /*0b70*/  BRA `(.L_x_28038) ;  /* 0x00000000000c7947 */ /* 0x000fec0003800000 */
.L_x_28037:
[----:B-----5:R-:W-:-:S05]  /*0b80*/  HADD2.F32 R0, -RZ, R160.H1_H1 ;  /* 0x300000a0ff007230 */ /* 0x020fca0000004100 */
[----:B------:R-:W-:-:S04]  /*0b90*/  FADD.FTZ R141, R0, R141 ;  /* 0x0000008d008d7221 */ /* 0x000fc80000010000 */
[----:B------:R-:W-:-:S07]  /*0ba0*/  @P1 FADD.FTZ R141, R101, R141 ;  /* 0x0000008d658d1221 */ /* 0x000fce0000010000 */
.L_x_28038:
[----:B------:R-:W-:Y:S01]  /*0bb0*/  HADD2.F32 R142, -RZ, R165.H0_H0 ;  /* 0x200000a5ff8e7230 */ /* 0x000fe20000004100 */
[----:B------:R-:W-:Y:S06]  /*0bc0*/  @P2 BRA `(.L_x_28039) ;  /* 0x00000000000c2947 */ /* 0x000fec0003800000 */
[----:B------:R-:W-:Y:S05]  /*0bd0*/  @!P1 BRA `(.L_x_28040) ;  /* 0x0000000000149947 */ /* 0x000fea0003800000 */
[----:B-----5:R-:W-:Y:S01]  /*0be0*/  FADD.FTZ R142, R102, R142 ;  /* 0x0000008e668e7221 */ /* 0x020fe20000010000 */
[----:B------:R-:W-:Y:S06]  /*0bf0*/  BRA `(.L_x_28040) ;  /* 0x00000000000c7947 */ /* 0x000fec0003800000 */
.L_x_28039:
[----:B-----5:R-:W-:-:S05]  /*0c00*/  HADD2.F32 R143, -RZ, R161.H0_H0 ;  /* 0x200000a1ff8f7230 */ /* 0x020fca0000004100 */
[----:B------:R-:W-:-:S04]  /*0c10*/  FADD.FTZ R142, R143, R142 ;  /* 0x0000008e8f8e7221 */ /* 0x000fc80000010000 */
[----:B------:R-:W-:-:S07]  /*0c20*/  @P1 FADD.FTZ R142, R102, R142 ;  /* 0x0000008e668e1221 */ /* 0x000fce0000010000 */
.L_x_28040:
[----:B------:R-:W-:Y:S01]  /*0c30*/  HADD2.F32 R143, -RZ, R165.H1_H1 ;  /* 0x300000a5ff8f7230 */ /* 0x000fe20000004100 */
[----:B------:R-:W-:Y:S06]  /*0c40*/  @P2 BRA `(.L_x_28041) ;  /* 0x00000000000c2947 */ /* 0x000fec0003800000 */
[----:B------:R-:W-:Y:S05]  /*0c50*/  @!P1 BRA `(.L_x_28042) ;  /* 0x0000000000149947 */ /* 0x000fea0003800000 */
[----:B-----5:R-:W-:Y:S01]  /*0c60*/  FADD.FTZ R143, R103, R143 ;  /* 0x0000008f678f7221 */ /* 0x020fe20000010000 */
[----:B------:R-:W-:Y:S06]  /*0c70*/  BRA `(.L_x_28042) ;  /* 0x00000000000c7947 */ /* 0x000fec0003800000 */
.L_x_28041:
[----:B-----5:R-:W-:-:S05]  /*0c80*/  HADD2.F32 R0, -RZ, R161.H1_H1 ;  /* 0x300000a1ff007230 */ /* 0x020fca0000004100 */
[----:B------:R-:W-:-:S04]  /*0c90*/  FADD.FTZ R143, R0, R143 ;  /* 0x0000008f008f7221 */ /* 0x000fc80000010000 */
[----:B------:R-:W-:-:S07]  /*0ca0*/  @P1 FADD.FTZ R143, R103, R143 ;  /* 0x0000008f678f1221 */ /* 0x000fce0000010000 */
.L_x_28042:
[----:B------:R-:W-:Y:S01]  /*0cb0*/  HADD2.F32 R144, -RZ, R166.H0_H0 ;  /* 0x200000a6ff907230 */ /* 0x000fe20000004100 */
[----:B------:R-:W-:Y:S06]  /*0cc0*/  @P2 BRA `(.L_x_28043) ;  /* 0x00000000000c2947 */ /* 0x000fec0003800000 */
[----:B------:R-:W-:Y:S05]  /*0cd0*/  @!P1 BRA `(.L_x_28044) ;  /* 0x0000000000149947 */ /* 0x000fea0003800000 */
[----:B-----5:R-:W-:Y:S01]  /*0ce0*/  FADD.FTZ R144, R104, R144 ;  /* 0x0000009068907221 */ /* 0x020fe20000010000 */
[----:B------:R-:W-:Y:S06]  /*0cf0*/  BRA `(.L_x_28044) ;  /* 0x00000000000c7947 */ /* 0x000fec0003800000 */
.L_x_28043:
[----:B-----5:R-:W-:-:S05]  /*0d00*/  HADD2.F32 R145, -RZ, R162.H0_H0 ;  /* 0x200000a2ff917230 */ /* 0x020fca0000004100 */
[----:B------:R-:W-:-:S04]  /*0d10*/  FADD.FTZ R144, R145, R144 ;  /* 0x0000009091907221 */ /* 0x000fc80000010000 */
[----:B------:R-:W-:-:S07]  /*0d20*/  @P1 FADD.FTZ R144, R104, R144 ;  /* 0x0000009068901221 */ /* 0x000fce0000010000 */
.L_x_28044:
[----:B------:R-:W-:Y:S01]  /*0d30*/  HADD2.F32 R145, -RZ, R166.H1_H1 ;  /* 0x300000a6ff917230 */ /* 0x000fe20000004100 */
[----:B------:R-:W-:Y:S06]  /*0d40*/  @P2 BRA `(.L_x_28045) ;  /* 0x00000000000c2947 */ /* 0x000fec0003800000 */
[----:B------:R-:W-:Y:S05]  /*0d50*/  @!P1 BRA `(.L_x_28046) ;  /* 0x0000000000149947 */ /* 0x000fea0003800000 */
[----:B-----5:R-:W-:Y:S01]  /*0d60*/  FADD.FTZ R145, R105, R145 ;  /* 0x0000009169917221 */ /* 0x020fe20000010000 */
[----:B------:R-:W-:Y:S06]  /*0d70*/  BRA `(.L_x_28046) ;  /* 0x00000000000c7947 */ /* 0x000fec0003800000 */
.L_x_28045:
[----:B-----5:R-:W-:-:S05]  /*0d80*/  HADD2.F32 R0, -RZ, R162.H1_H1 ;  /* 0x300000a2ff007230 */ /* 0x020fca0000004100 */
[----:B------:R-:W-:-:S04]  /*0d90*/  FADD.FTZ R145, R0, R145 ;  /* 0x0000009100917221 */ /* 0x000fc80000010000 */
[----:B------:R-:W-:-:S07]  /*0da0*/  @P1 FADD.FTZ R145, R105, R145 ;  /* 0x0000009169911221 */ /* 0x000fce0000010000 */
.L_x_28046:
[----:B------:R-:W-:Y:S01]  /*0db0*/  HADD2.F32 R146, -RZ, R167.H0_H0 ;  /* 0x200000a7ff927230 */ /* 0x000fe20000004100 */
[----:B------:R-:W-:Y:S06]  /*0dc0*/  @P2 BRA `(.L_x_28047) ;  /* 0x00000000000c2947 */ /* 0x000fec0003800000 */
[----:B------:R-:W-:Y:S05]  /*0dd0*/  @!P1 BRA `(.L_x_28048) ;  /* 0x0000000000149947 */ /* 0x000fea0003800000 */
[----:B-----5:R-:W-:Y:S01]  /*0de0*/  FADD.FTZ R146, R106, R146 ;  /* 0x000000926a927221 */ /* 0x020fe20000010000 */
[----:B------:R-:W-:Y:S06]  /*0df0*/  BRA `(.L_x_28048) ;  /* 0x00000000000c7947 */ /* 0x000fec0003800000 */
.L_x_28047:
[----:B-----5:R-:W-:-:S05]  /*0e00*/  HADD2.F32 R147, -RZ, R163.H0_H0 ;  /* 0x200000a3ff937230 */ /* 0x020fca0000004100 */
[----:B------:R-:W-:-:S04]  /*0e10*/  FADD.FTZ R146, R147, R146 ;  /* 0x0000009293927221 */ /* 0x000fc80000010000 */
[----:B------:R-:W-:-:S07]  /*0e20*/  @P1 FADD.FTZ R146, R106, R146 ;  /* 0x000000926a921221 */ /* 0x000fce0000010000 */
.L_x_28048:
[----:B------:R-:W-:Y:S01]  /*0e30*/  HADD2.F32 R147, -RZ, R167.H1_H1 ;  /* 0x300000a7ff937230 */ /* 0x000fe20000004100 */
[----:B------:R-:W-:Y:S06]  /*0e40*/  @P2 BRA `(.L_x_28049) ;  /* 0x00000000000c2947 */ /* 0x000fec0003800000 */
[----:B------:R-:W-:Y:S05]  /*0e50*/  @!P1 BRA `(.L_x_28050) ;  /* 0x0000000000149947 */ /* 0x000fea0003800000 */
[----:B-----5:R-:W-:Y:S01]  /*0e60*/  FADD.FTZ R147, R107, R147 ;  /* 0x000000936b937221 */ /* 0x020fe20000010000 */
[----:B------:R-:W-:Y:S06]  /*0e70*/  BRA `(.L_x_28050) ;  /* 0x00000000000c7947 */ /* 0x000fec0003800000 */
.L_x_28049:
[----:B-----5:R-:W-:-:S05]  /*0e80*/  HADD2.F32 R0, -RZ, R163.H1_H1 ;  /* 0x300000a3ff007230 */ /* 0x020fca0000004100 */
[----:B------:R-:W-:-:S04]  /*0e90*/  FADD.FTZ R147, R0, R147 ;  /* 0x0000009300937221 */ /* 0x000fc80000010000 */
[----:B------:R-:W-:-:S07]  /*0ea0*/  @P1 FADD.FTZ R147, R107, R147 ;  /* 0x000000936b931221 */ /* 0x000fce0000010000 */
.L_x_28050:
[C---:B------:R-:W-:Y:S02]  /*0eb0*/  LEA R158, P1, R157.reuse, UR10, 0x5 ;  /* 0x0000000a9d9e7c11 */ /* 0x040fe4000f8228ff */
[C---:B------:R-:W-:Y:S02]  /*0ec0*/  IADD3 R0, R157.reuse, 0x20, RZ ;  /* 0x000000209d007810 */ /* 0x040fe40007ffe0ff */
[----:B------:R-:W-:-:S05]  /*0ed0*/  LEA.HI.X R159, R157, UR11, RZ, 0x5, P1 ;  /* 0x0000000b9d9f7c11 */ /* 0x000fca00088f2cff */
[----:B------:R0:W-:Y:S04]  /*0ee0*/  STG.E.128 desc[UR4][R158.64], R140 ;  /* 0x0000008c9e007986 */ /* 0x0001e8000c101d04 */
[----:B------:R0:W-:Y:S02]  /*0ef0*/  STG.E.128 desc[UR4][R158.64+0x10], R144 ;  /* 0x000010909e007986 */ /* 0x0001e4000c101d04 */
.L_x_28034:
[----:B------:R-:W-:Y:S05]  /*0f00*/  BSYNC B0 ;  /* 0x0000000000007941 */ /* 0x000fea0003800000 */
.L_x_28033:
        /* <DEDUP_REMOVED lines=24> */
.L_x_28053:
[----:B-----5:R-:W-:-:S05]  /*1090*/  HADD2.F32 R149, -RZ, R160.H0_H0 ;  /* 0x200000a0ff957230 */ /* 0x020fca0000004100 */
[----:B------:R-:W-:-:S04]  /*10a0*/  FADD.FTZ R148, R149, R148 ;  /* 0x0000009495947221 */ /* 0x000fc80000010000 */
[----:B------:R-:W-:-:S07]  /*10b0*/  @P1 FADD.FTZ R148, R100, R148 ;  /* 0x0000009464941221 */ /* 0x000fce0000010000 */
.L_x_28054:
[----:B------:R-:W-:Y:S01]  /*10c0*/  HADD2.F32 R149, -RZ, R164.H1_H1 ;  /* 0x300000a4ff957230 */ /* 0x000fe20000004100 */
[----:B------:R-:W-:Y:S06]  /*10d0*/  @P2 BRA `(.L_x_28055) ;  /* 0x00000000000c2947 */ /* 0x000fec0003800000 */
[----:B------:R-:W-:Y:S05]  /*10e0*/  @!P1 BRA `(.L_x_28056) ;  /* 0x0000000000149947 */ /* 0x000fea0003800000 */
[----:B-----5:R-:W-:Y:S01]  /*10f0*/  FADD.FTZ R149, R101, R149 ;  /* 0x0000009565957221 */ /* 0x020fe20000010000 */
[----:B------:R-:W-:Y:S06]  /*1100*/  BRA `(.L_x_28056) ;  /* 0x00000000000c7947 */ /* 0x000fec0003800000 */
.L_x_28055:
[----:B-----5:R-:W-:-:S05]  /*1110*/  HADD2.F32 R150, -RZ, R160.H1_H1 ;  /* 0x300000a0ff967230 */ /* 0x020fca0000004100 */
[----:B------:R-:W-:-:S04]  /*1120*/  FADD.FTZ R149, R150, R149 ;  /* 0x0000009596957221 */ /* 0x000fc80000010000 */
[----:B------:R-:W-:-:S07]  /*1130*/  @P1 FADD.FTZ R149, R101, R149 ;  /* 0x0000009565951221 */ /* 0x000fce0000010000 */
.L_x_28056:
[----:B------:R-:W-:Y:S01]  /*1140*/  HADD2.F32 R150, -RZ, R165.H0_H0 ;  /* 0x200000a5ff967230 */ /* 0x000fe20000004100 */
[----:B------:R-:W-:Y:S06]  /*1150*/  @P2 BRA `(.L_x_28057) ;  /* 0x00000000000c2947 */ /* 0x000fec0003800000 */
[----:B------:R-:W-:Y:S05]  /*1160*/  @!P1 BRA `(.L_x_28058) ;  /* 0x0000000000149947 */ /* 0x000fea0003800000 */
[----:B-----5:R-:W-:Y:S01]  /*1170*/  FADD.FTZ R150, R102, R150 ;  /* 0x0000009666967221 */ /* 0x020fe20000010000 */
[----:B------:R-:W-:Y:S06]  /*1180*/  BRA `(.L_x_28058) ;  /* 0x00000000000c7947 */ /* 0x000fec0003800000 */
.L_x_28057:
[----:B-----5:R-:W-:-:S05]  /*1190*/  HADD2.F32 R151, -RZ, R161.H0_H0 ;  /* 0x200000a1ff977230 */ /* 0x020fca0000004100 */
[----:B------:R-:W-:-:S04]  /*11a0*/  FADD.FTZ R150, R151, R150 ;  /* 0x0000009697967221 */ /* 0x000fc80000010000 */
[----:B------:R-:W-:-:S07]  /*11b0*/  @P1 FADD.FTZ R150, R102, R150 ;  /* 0x0000009666961221 */ /* 0x000fce0000010000 */
.L_x_28058:
[----:B------:R-:W-:Y:S01]  /*11c0*/  HADD2.F32 R151, -RZ, R165.H1_H1 ;  /* 0x300000a5ff977230 */ /* 0x000fe20000004100 */
[----:B------:R-:W-:Y:S06]  /*11d0*/  @P2 BRA `(.L_x_28059) ;  /* 0x00000000000c2947 */ /* 0x000fec0003800000 */
[----:B------:R-:W-:Y:S05]  /*11e0*/  @!P1 BRA `(.L_x_28060) ;  /* 0x0000000000149947 */ /* 0x000fea0003800000 */
[----:B-----5:R-:W-:Y:S01]  /*11f0*/  FADD.FTZ R151, R103, R151 ;  /* 0x0000009767977221 */ /* 0x020fe20000010000 */
[----:B------:R-:W-:Y:S06]  /*1200*/  BRA `(.L_x_28060) ;  /* 0x00000000000c7947 */ /* 0x000fec0003800000 */
.L_x_28059:
[----:B-----5:R-:W-:-:S05]  /*1210*/  HADD2.F32 R152, -RZ, R161.H1_H1 ;  /* 0x300000a1ff987230 */ /* 0x020fca0000004100 */
[----:B------:R-:W-:-:S04]  /*1220*/  FADD.FTZ R151, R152, R151 ;  /* 0x0000009798977221 */ /* 0x000fc80000010000 */
[----:B------:R-:W-:-:S07]  /*1230*/  @P1 FADD.FTZ R151, R103, R151 ;  /* 0x0000009767971221 */ /* 0x000fce0000010000 */
.L_x_28060:
[----:B------:R-:W-:Y:S01]  /*1240*/  HADD2.F32 R152, -RZ, R166.H0_H0 ;  /* 0x200000a6ff987230 */ /* 0x000fe20000004100 */
[----:B------:R-:W-:Y:S06]  /*1250*/  @P2 BRA `(.L_x_28061) ;  /* 0x00000000000c2947 */ /* 0x000fec0003800000 */
[----:B------:R-:W-:Y:S05]  /*1260*/  @!P1 BRA `(.L_x_28062) ;  /* 0x0000000000149947 */ /* 0x000fea0003800000 */
[----:B-----5:R-:W-:Y:S01]  /*1270*/  FADD.FTZ R152, R104, R152 ;  /* 0x0000009868987221 */ /* 0x020fe20000010000 */
[----:B------:R-:W-:Y:S06]  /*1280*/  BRA `(.L_x_28062) ;  /* 0x00000000000c7947 */ /* 0x000fec0003800000 */
.L_x_28061:
[----:B-----5:R-:W-:-:S05]  /*1290*/  HADD2.F32 R153, -RZ, R162.H0_H0 ;  /* 0x200000a2ff997230 */ /* 0x020fca0000004100 */
[----:B------:R-:W-:-:S04]  /*12a0*/  FADD.FTZ R152, R153, R152 ;  /* 0x0000009899987221 */ /* 0x000fc80000010000 */
[----:B------:R-:W-:-:S07]  /*12b0*/  @P1 FADD.FTZ R152, R104, R152 ;  /* 0x0000009868981221 */ /* 0x000fce0000010000 */
.L_x_28062:
[----:B------:R-:W-:Y:S01]  /*12c0*/  HADD2.F32 R153, -RZ, R166.H1_H1 ;  /* 0x300000a6ff997230 */ /* 0x000fe20000004100 */
[----:B------:R-:W-:Y:S06]  /*12d0*/  @P2 BRA `(.L_x_28063) ;  /* 0x00000000000c2947 */ /* 0x000fec0003800000 */
[----:B------:R-:W-:Y:S05]  /*12e0*/  @!P1 BRA `(.L_x_28064) ;  /* 0x0000000000149947 */ /* 0x000fea0003800000 */
[----:B-----5:R-:W-:Y:S01]  /*12f0*/  FADD.FTZ R153, R105, R153 ;  /* 0x0000009969997221 */ /* 0x020fe20000010000 */
[----:B------:R-:W-:Y:S06]  /*1300*/  BRA `(.L_x_28064) ;  /* 0x00000000000c7947 */ /* 0x000fec0003800000 */
.L_x_28063:
[----:B-----5:R-:W-:-:S05]  /*1310*/  HADD2.F32 R154, -RZ, R162.H1_H1 ;  /* 0x300000a2ff9a7230 */ /* 0x020fca0000004100 */
[----:B------:R-:W-:-:S04]  /*1320*/  FADD.FTZ R153, R154, R153 ;  /* 0x000000999a997221 */ /* 0x000fc80000010000 */
[----:B------:R-:W-:-:S07]  /*1330*/  @P1 FADD.FTZ R153, R105, R153 ;  /* 0x0000009969991221 */ /* 0x000fce0000010000 */
.L_x_28064:
[----:B------:R-:W-:Y:S01]  /*1340*/  HADD2.F32 R154, -RZ, R167.H0_H0 ;  /* 0x200000a7ff9a7230 */ /* 0x000fe20000004100 */
[----:B------:R-:W-:Y:S06]  /*1350*/  @P2 BRA `(.L_x_28065) ;  /* 0x00000000000c2947 */ /* 0x000fec0003800000 */
[----:B------:R-:W-:Y:S05]  /*1360*/  @!P1 BRA `(.L_x_28066) ;  /* 0x0000000000149947 */ /* 0x000fea0003800000 */
[----:B-----5:R-:W-:Y:S01]  /*1370*/  FADD.FTZ R154, R106, R154 ;  /* 0x0000009a6a9a7221 */ /* 0x020fe20000010000 */
[----:B------:R-:W-:Y:S06]  /*1380*/  BRA `(.L_x_28066) ;  /* 0x00000000000c7947 */ /* 0x000fec0003800000 */
.L_x_28065:
[----:B-----5:R-:W-:-:S05]  /*1390*/  HADD2.F32 R155, -RZ, R163.H0_H0 ;  /* 0x200000a3ff9b7230 */ /* 0x020fca0000004100 */
[----:B------:R-:W-:-:S04]  /*13a0*/  FADD.FTZ R154, R155, R154 ;  /* 0x0000009a9b9a7221 */ /* 0x000fc80000010000 */
[----:B------:R-:W-:-:S07]  /*13b0*/  @P1 FADD.FTZ R154, R106, R154 ;  /* 0x0000009a6a9a1221 */ /* 0x000fce0000010000 */
.L_x_28066:
[----:B------:R-:W-:Y:S01]  /*13c0*/  HADD2.F32 R155, -RZ, R167.H1_H1 ;  /* 0x300000a7ff9b7230 */ /* 0x000fe20000004100 */
[----:B------:R-:W-:Y:S06]  /*13d0*/  @P2 BRA `(.L_x_28067) ;  /* 0x00000000000c2947 */ /* 0x000fec0003800000 */
[----:B------:R-:W-:Y:S05]  /*13e0*/  @!P1 BRA `(.L_x_28068) ;  /* 0x0000000000149947 */ /* 0x000fea0003800000 */
[----:B-----5:R-:W-:Y:S01]  /*13f0*/  FADD.FTZ R155, R107, R155 ;  /* 0x0000009b6b9b7221 */ /* 0x020fe20000010000 */
[----:B------:R-:W-:Y:S06]  /*1400*/  BRA `(.L_x_28068) ;  /* 0x00000000000c7947 */ /* 0x000fec0003800000 */
.L_x_28067:
[----:B-----5:R-:W-:-:S05]  /*1410*/  HADD2.F32 R158, -RZ, R163.H1_H1 ;  /* 0x300000a3ff9e7230 */ /* 0x020fca0000004100 */
[----:B------:R-:W-:-:S04]  /*1420*/  FADD.FTZ R155, R158, R155 ;  /* 0x0000009b9e9b7221 */ /* 0x000fc80000010000 */
[----:B------:R-:W-:-:S07]  /*1430*/  @P1 FADD.FTZ R155, R107, R155 ;  /* 0x0000009b6b9b1221 */ /* 0x000fce0000010000 */
.L_x_28068:
[----:B------:R-:W-:-:S04]  /*1440*/  LEA R158, P1, R0, UR10, 0x5 ;  /* 0x0000000a009e7c11 */ /* 0x000fc8000f8228ff */
[C---:B------:R-:W-:Y:S02]  /*1450*/  LEA.HI.X R159, R0.reuse, UR11, RZ, 0x5, P1 ;  /* 0x0000000b009f7c11 */ /* 0x040fe400088f2cff */
[----:B------:R-:W-:-:S03]  /*1460*/  IADD3 R0, R0, 0x20, RZ ;  /* 0x0000002000007810 */ /* 0x000fc60007ffe0ff */
[----:B------:R0:W-:Y:S04]  /*1470*/  STG.E.128 desc[UR4][R158.64], R148 ;  /* 0x000000949e007986 */ /* 0x0001e8000c101d04 */
[----:B------:R0:W-:Y:S02]  /*1480*/  STG.E.128 desc[UR4][R158.64+0x10], R152 ;  /* 0x000010989e007986 */ /* 0x0001e4000c101d04 */
.L_x_28052:
[----:B------:R-:W-:Y:S05]  /*1490*/  BSYNC B0 ;  /* 0x0000000000007941 */ /* 0x000fea0003800000 */
.L_x_28051:
        /* <DEDUP_REMOVED lines=24> */
.L_x_28071:
[----:B-----5:R-:W-:-:S05]  /*1620*/  HADD2.F32 R117, -RZ, R160.H0_H0 ;  /* 0x200000a0ff757230 */ /* 0x020fca0000004100 */
[----:B------:R-:W-:-:S04]  /*1630*/  FADD.FTZ R116, R117, R116 ;  /* 0x0000007475747221 */ /* 0x000fc80000010000 */
[----:B------:R-:W-:-:S07]  /*1640*/  @P1 FADD.FTZ R116, R100, R116 ;  /* 0x0000007464741221 */ /* 0x000fce0000010000 */
.L_x_28072:
[----:B------:R-:W-:Y:S01]  /*1650*/  HADD2.F32 R117, -RZ, R164.H1_H1 ;  /* 0x300000a4ff757230 */ /* 0x000fe20000004100 */
[----:B------:R-:W-:Y:S06]  /*1660*/  @P2 BRA `(.L_x_28073) ;  /* 0x00000000000c2947 */ /* 0x000fec0003800000 */
[----:B------:R-:W-:Y:S05]  /*1670*/  @!P1 BRA `(.L_x_28074) ;  /* 0x0000000000149947 */ /* 0x000fea0003800000 */
[----:B-----5:R-:W-:Y:S01]  /*1680*/  FADD.FTZ R117, R101, R117 ;  /* 0x0000007565757221 */ /* 0x020fe20000010000 */
[----:B------:R-:W-:Y:S06]  /*1690*/  BRA `(.L_x_28074) ;  /* 0x00000000000c7947 */ /* 0x000fec0003800000 */
.L_x_28073:
[----:B-----5:R-:W-:-:S05]  /*16a0*/  HADD2.F32 R118, -RZ, R160.H1_H1 ;  /* 0x300000a0ff767230 */ /* 0x020fca0000004100 */
[----:B------:R-:W-:-:S04]  /*16b0*/  FADD.FTZ R117, R118, R117 ;  /* 0x0000007576757221 */ /* 0x000fc80000010000 */
[----:B------:R-:W-:-:S07]  /*16c0*/  @P1 FADD.FTZ R117, R101, R117 ;  /* 0x0000007565751221 */ /* 0x000fce0000010000 */
.L_x_28074:
[----:B------:R-:W-:Y:S01]  /*16d0*/  HADD2.F32 R118, -RZ, R165.H0_H0 ;  /* 0x200000a5ff767230 */ /* 0x000fe20000004100 */
[----:B------:R-:W-:Y:S06]  /*16e0*/  @P2 BRA `(.L_x_28075) ;  /* 0x00000000000c2947 */ /* 0x000fec0003800000 */
[----:B------:R-:W-:Y:S05]  /*16f0*/  @!P1 BRA `(.L_x_28076) ;  /* 0x0000000000149947 */ /* 0x000fea0003800000 */
[----:B-----5:R-:W-:Y:S01]  /*1700*/  FADD.FTZ R118, R102, R118 ;  /* 0x0000007666767221 */ /* 0x020fe20000010000 */
[----:B------:R-:W-:Y:S06]  /*1710*/  BRA `(.L_x_28076) ;  /* 0x00000000000c7947 */ /* 0x000fec0003800000 */
.L_x_28075:
[----:B-----5:R-:W-:-:S05]  /*1720*/  HADD2.F32 R119, -RZ, R161.H0_H0 ;  /* 0x200000a1ff777230 */ /* 0x020fca0000004100 */
[----:B------:R-:W-:-:S04]  /*1730*/  FADD.FTZ R118, R119, R118 ;  /* 0x0000007677767221 */ /* 0x000fc80000010000 */
[----:B------:R-:W-:-:S07]  /*1740*/  @P1 FADD.FTZ R118, R102, R118 ;  /* 0x0000007666761221 */ /* 0x000fce0000010000 */
.L_x_28076:
[----:B------:R-:W-:Y:S01]  /*1750*/  HADD2.F32 R119, -RZ, R165.H1_H1 ;  /* 0x300000a5ff777230 */ /* 0x000fe20000004100 */
[----:B------:R-:W-:Y:S06]  /*1760*/  @P2 BRA `(.L_x_28077) ;  /* 0x00000000000c2947 */ /* 0x000fec0003800000 */
[----:B------:R-:W-:Y:S05]  /*1770*/  @!P1 BRA `(.L_x_28078) ;  /* 0x0000000000149947 */ /* 0x000fea0003800000 */
[----:B-----5:R-:W-:Y:S01]  /*1780*/  FADD.FTZ R119, R103, R119 ;  /* 0x0000007767777221 */ /* 0x020fe20000010000 */
[----:B------:R-:W-:Y:S06]  /*1790*/  BRA `(.L_x_28078) ;  /* 0x00000000000c7947 */ /* 0x000fec0003800000 */
.L_x_28077:
[----:B-----5:R-:W-:-:S05]  /*17a0*/  HADD2.F32 R120, -RZ, R161.H1_H1 ;  /* 0x300000a1ff787230 */ /* 0x020fca0000004100 */
[----:B------:R-:W-:-:S04]  /*17b0*/  FADD.FTZ R119, R120, R119 ;  /* 0x0000007778777221 */ /* 0x000fc80000010000 */
[----:B------:R-:W-:-:S07]  /*17c0*/  @P1 FADD.FTZ R119, R103, R119 ;  /* 0x0000007767771221 */ /* 0x000fce0000010000 */
.L_x_28078:
[----:B------:R-:W-:Y:S01]  /*17d0*/  HADD2.F32 R120, -RZ, R166.H0_H0 ;  /* 0x200000a6ff787230 */ /* 0x000fe20000004100 */
[----:B------:R-:W-:Y:S06]  /*17e0*/  @P2 BRA `(.L_x_28079) ;  /* 0x00000000000c2947 */ /* 0x000fec0003800000 */
[----:B------:R-:W-:Y:S05]  /*17f0*/  @!P1 BRA `(.L_x_28080) ;  /* 0x0000000000149947 */ /* 0x000fea0003800000 */
[----:B-----5:R-:W-:Y:S01]  /*1800*/  FADD.FTZ R120, R104, R120 ;  /* 0x0000007868787221 */ /* 0x020fe20000010000 */
[----:B------:R-:W-:Y:S06]  /*1810*/  BRA `(.L_x_28080) ;  /* 0x00000000000c7947 */ /* 0x000fec0003800000 */
.L_x_28079:
[----:B-----5:R-:W-:-:S05]  /*1820*/  HADD2.F32 R121, -RZ, R162.H0_H0 ;  /* 0x200000a2ff797230 */ /* 0x020fca0000004100 */
[----:B------:R-:W-:-:S04]  /*1830*/  FADD.FTZ R120, R121, R120 ;  /* 0x0000007879787221 */ /* 0x000fc80000010000 */
[----:B------:R-:W-:-:S07]  /*1840*/  @P1 FADD.FTZ R120, R104, R120 ;  /* 0x0000007868781221 */ /* 0x000fce0000010000 */
.L_x_28080:
[----:B------:R-:W-:Y:S01]  /*1850*/  HADD2.F32 R121, -RZ, R166.H1_H1 ;  /* 0x300000a6ff797230 */ /* 0x000fe20000004100 */
[----:B------:R-:W-:Y:S06]  /*1860*/  @P2 BRA `(.L_x_28081) ;  /* 0x00000000000c2947 */ /* 0x000fec0003800000 */
[----:B------:R-:W-:Y:S05]  /*1870*/  @!P1 BRA `(.L_x_28082) ;  /* 0x0000000000149947 */ /* 0x000fea0003800000 */
[----:B-----5:R-:W-:Y:S01]  /*1880*/  FADD.FTZ R121, R105, R121 ;  /* 0x0000007969797221 */ /* 0x020fe20000010000 */
[----:B------:R-:W-:Y:S06]  /*1890*/  BRA `(.L_x_28082) ;  /* 0x00000000000c7947 */ /* 0x000fec0003800000 */
.L_x_28081:
[----:B-----5:R-:W-:-:S05]  /*18a0*/  HADD2.F32 R122, -RZ, R162.H1_H1 ;  /* 0x300000a2ff7a7230 */ /* 0x020fca0000004100 */
[----:B------:R-:W-:-:S04]  /*18b0*/  FADD.FTZ R121, R122, R121 ;  /* 0x000000797a797221 */ /* 0x000fc80000010000 */
[----:B------:R-:W-:-:S07]  /*18c0*/  @P1 FADD.FTZ R121, R105, R121 ;  /* 0x0000007969791221 */ /* 0x000fce0000010000 */
.L_x_28082:
[----:B------:R-:W-:Y:S01]  /*18d0*/  HADD2.F32 R122, -RZ, R167.H0_H0 ;  /* 0x200000a7ff7a7230 */ /* 0x000fe20000004100 */
[----:B------:R-:W-:Y:S06]  /*18e0*/  @P2 BRA `(.L_x_28083) ;  /* 0x00000000000c2947 */ /* 0x000fec0003800000 */
[----:B------:R-:W-:Y:S05]  /*18f0*/  @!P1 BRA `(.L_x_28084) ;  /* 0x0000000000149947 */ /* 0x000fea0003800000 */
[----:B-----5:R-:W-:Y:S01]  /*1900*/  FADD.FTZ R122, R106, R122 ;  /* 0x0000007a6a7a7221 */ /* 0x020fe20000010000 */
[----:B------:R-:W-:Y:S06]  /*1910*/  BRA `(.L_x_28084) ;  /* 0x00000000000c7947 */ /* 0x000fec0003800000 */
.L_x_28083:
[----:B-----5:R-:W-:-:S05]  /*1920*/  HADD2.F32 R123, -RZ, R163.H0_H0 ;  /* 0x200000a3ff7b7230 */ /* 0x020fca0000004100 */
[----:B------:R-:W-:-:S04]  /*1930*/  FADD.FTZ R122, R123, R122 ;  /* 0x0000007a7b7a7221 */ /* 0x000fc80000010000 */
[----:B------:R-:W-:-:S07]  /*1940*/  @P1 FADD.FTZ R122, R106, R122 ;  /* 0x0000007a6a7a1221 */ /* 0x000fce0000010000 */
.L_x_28084:
[----:B------:R-:W-:Y:S01]  /*1950*/  HADD2.F32 R123, -RZ, R167.H1_H1 ;  /* 0x300000a7ff7b7230 */ /* 0x000fe20000004100 */
[----:B------:R-:W-:Y:S06]  /*1960*/  @P2 BRA `(.L_x_28085) ;  /* 0x00000000000c2947 */ /* 0x000fec0003800000 */
[----:B------:R-:W-:Y:S05]  /*1970*/  @!P1 BRA `(.L_x_28086) ;  /* 0x0000000000149947 */ /* 0x000fea0003800000 */
[----:B-----5:R-:W-:Y:S01]  /*1980*/  FADD.FTZ R123, R107, R123 ;  /* 0x0000007b6b7b7221 */ /* 0x020fe20000010000 */
[----:B------:R-:W-:Y:S06]  /*1990*/  BRA `(.L_x_28086) ;  /* 0x00000000000c7947 */ /* 0x000fec0003800000 */
.L_x_28085:
[----:B-----5:R-:W-:-:S05]  /*19a0*/  HADD2.F32 R158, -RZ, R163.H1_H1 ;  /* 0x300000a3ff9e7230 */ /* 0x020fca0000004100 */
[----:B------:R-:W-:-:S04]  /*19b0*/  FADD.FTZ R123, R158, R123 ;  /* 0x0000007b9e7b7221 */ /* 0x000fc80000010000 */
[----:B------:R-:W-:-:S07]  /*19c0*/  @P1 FADD.FTZ R123, R107, R123 ;  /* 0x0000007b6b7b1221 */ /* 0x000fce0000010000 */
.L_x_28086:
[----:B------:R-:W-:-:S04]  /*19d0*/  LEA R158, P1, R0, UR10, 0x5 ;  /* 0x0000000a009e7c11 */ /* 0x000fc8000f8228ff */
[C---:B------:R-:W-:Y:S02]  /*19e0*/  LEA.HI.X R159, R0.reuse, UR11, RZ, 0x5, P1 ;  /* 0x0000000b009f7c11 */ /* 0x040fe400088f2cff */
[----:B------:R-:W-:-:S03]  /*19f0*/  IADD3 R0, R0, 0x20, RZ ;  /* 0x0000002000007810 */ /* 0x000fc60007ffe0ff */
[----:B------:R0:W-:Y:S04]  /*1a00*/  STG.E.128 desc[UR4][R158.64], R116 ;  /* 0x000000749e007986 */ /* 0x0001e8000c101d04 */
[----:B------:R0:W-:Y:S02]  /*1a10*/  STG.E.128 desc[UR4][R158.64+0x10], R120 ;  /* 0x000010789e007986 */ /* 0x0001e4000c101d04 */
.L_x_28070:
[----:B------:R-:W-:Y:S05]  /*1a20*/  BSYNC B0 ;  /* 0x0000000000007941 */ /* 0x000fea0003800000 */
.L_x_28069:
        /* <DEDUP_REMOVED lines=24> */
.L_x_28089:
[----:B-----5:R-:W-:-:S05]  /*1bb0*/  HADD2.F32 R125, -RZ, R160.H0_H0 ;  /* 0x200000a0ff7d7230 */ /* 0x020fca0000004100 */
[----:B------:R-:W-:-:S04]  /*1bc0*/  FADD.FTZ R124, R125, R124 ;  /* 0x0000007c7d7c7221 */ /* 0x000fc80000010000 */
[----:B------:R-:W-:-:S07]  /*1bd0*/  @P1 FADD.FTZ R124, R100, R124 ;  /* 0x0000007c647c1221 */ /* 0x000fce0000010000 */
.L_x_28090:
[----:B------:R-:W-:Y:S01]  /*1be0*/  HADD2.F32 R125, -RZ, R164.H1_H1 ;  /* 0x300000a4ff7d7230 */ /* 0x000fe20000004100 */
[----:B------:R-:W-:Y:S06]  /*1bf0*/  @P2 BRA `(.L_x_28091) ;  /* 0x00000000000c2947 */ /* 0x000fec0003800000 */
[----:B------:R-:W-:Y:S05]  /*1c00*/  @!P1 BRA `(.L_x_28092) ;  /* 0x0000000000149947 */ /* 0x000fea0003800000 */
[----:B-----5:R-:W-:Y:S01]  /*1c10*/  FADD.FTZ R125, R101, R125 ;  /* 0x0000007d657d7221 */ /* 0x020fe20000010000 */
[----:B------:R-:W-:Y:S06]  /*1c20*/  BRA `(.L_x_28092) ;  /* 0x00000000000c7947 */ /* 0x000fec0003800000 */
.L_x_28091:
[----:B-----5:R-:W-:-:S05]  /*1c30*/  HADD2.F32 R126, -RZ, R160.H1_H1 ;  /* 0x300000a0ff7e7230 */ /* 0x020fca0000004100 */
[----:B------:R-:W-:-:S04]  /*1c40*/  FADD.FTZ R125, R126, R125 ;  /* 0x0000007d7e7d7221 */ /* 0x000fc80000010000 */
[----:B------:R-:W-:-:S07]  /*1c50*/  @P1 FADD.FTZ R125, R101, R125 ;  /* 0x0000007d657d1221 */ /* 0x000fce0000010000 */
.L_x_28092:
[----:B------:R-:W-:Y:S01]  /*1c60*/  HADD2.F32 R126, -RZ, R165.H0_H0 ;  /* 0x200000a5ff7e7230 */ /* 0x000fe20000004100 */
[----:B------:R-:W-:Y:S06]  /*1c70*/  @P2 BRA `(.L_x_28093) ;  /* 0x00000000000c2947 */ /* 0x000fec0003800000 */
[----:B------:R-:W-:Y:S05]  /*1c80*/  @!P1 BRA `(.L_x_28094) ;  /* 0x0000000000149947 */ /* 0x000fea0003800000 */
[----:B-----5:R-:W-:Y:S01]  /*1c90*/  FADD.FTZ R126, R102, R126 ;  /* 0x0000007e667e7221 */ /* 0x020fe20000010000 */
[----:B------:R-:W-:Y:S06]  /*1ca0*/  BRA `(.L_x_28094) ;  /* 0x00000000000c7947 */ /* 0x000fec0003800000 */
.L_x_28093:
[----:B-----5:R-:W-:-:S05]  /*1cb0*/  HADD2.F32 R127, -RZ, R161.H0_H0 ;  /* 0x200000a1ff7f7230 */ /* 0x020fca0000004100 */
[----:B------:R-:W-:-:S04]  /*1cc0*/  FADD.FTZ R126, R127, R126 ;  /* 0x0000007e7f7e7221 */ /* 0x000fc80000010000 */
[----:B------:R-:W-:-:S07]  /*1cd0*/  @P1 FADD.FTZ R126, R102, R126 ;  /* 0x0000007e667e1221 */ /* 0x000fce0000010000 */
.L_x_28094:
[----:B------:R-:W-:Y:S01]  /*1ce0*/  HADD2.F32 R127, -RZ, R165.H1_H1 ;  /* 0x300000a5ff7f7230 */ /* 0x000fe20000004100 */
[----:B------:R-:W-:Y:S06]  /*1cf0*/  @P2 BRA `(.L_x_28095) ;  /* 0x00000000000c2947 */ /* 0x000fec0003800000 */
[----:B------:R-:W-:Y:S05]  /*1d00*/  @!P1 BRA `(.L_x_28096) ;  /* 0x0000000000149947 */ /* 0x000fea0003800000 */
[----:B-----5:R-:W-:Y:S01]  /*1d10*/  FADD.FTZ R127, R103, R127 ;  /* 0x0000007f677f7221 */ /* 0x020fe20000010000 */
[----:B------:R-:W-:Y:S06]  /*1d20*/  BRA `(.L_x_28096) ;  /* 0x00000000000c7947 */ /* 0x000fec0003800000 */
.L_x_28095:
[----:B-----5:R-:W-:-:S05]  /*1d30*/  HADD2.F32 R128, -RZ, R161.H1_H1 ;  /* 0x300000a1ff807230 */ /* 0x020fca0000004100 */
[----:B------:R-:W-:-:S04]  /*1d40*/  FADD.FTZ R127, R128, R127 ;  /* 0x0000007f807f7221 */ /* 0x000fc80000010000 */
[----:B------:R-:W-:-:S07]  /*1d50*/  @P1 FADD.FTZ R127, R103, R127 ;  /* 0x0000007f677f1221 */ /* 0x000fce0000010000 */
.L_x_28096:
[----:B------:R-:W-:Y:S01]  /*1d60*/  HADD2.F32 R128, -RZ, R166.H0_H0 ;  /* 0x200000a6ff807230 */ /* 0x000fe20000004100 */
[----:B------:R-:W-:Y:S06]  /*1d70*/  @P2 BRA `(.L_x_28097) ;  /* 0x00000000000c2947 */ /* 0x000fec0003800000 */
[----:B------:R-:W-:Y:S05]  /*1d80*/  @!P1 BRA `(.L_x_28098) ;  /* 0x0000000000149947 */ /* 0x000fea0003800000 */
[----:B-----5:R-:W-:Y:S01]  /*1d90*/  FADD.FTZ R128, R104, R128 ;  /* 0x0000008068807221 */ /* 0x020fe20000010000 */
[----:B------:R-:W-:Y:S06]  /*1da0*/  BRA `(.L_x_28098) ;  /* 0x00000000000c7947 */ /* 0x000fec0003800000 */
.L_x_28097:
[----:B-----5:R-:W-:-:S05]  /*1db0*/  HADD2.F32 R129, -RZ, R162.H0_H0 ;  /* 0x200000a2ff817230 */ /* 0x020fca0000004100 */
[----:B------:R-:W-:-:S04]  /*1dc0*/  FADD.FTZ R128, R129, R128 ;  /* 0x0000008081807221 */ /* 0x000fc80000010000 */
[----:B------:R-:W-:-:S07]  /*1dd0*/  @P1 FADD.FTZ R128, R104, R128 ;  /* 0x0000008068801221 */ /* 0x000fce0000010000 */
.L_x_28098:
[----:B------:R-:W-:Y:S01]  /*1de0*/  HADD2.F32 R129, -RZ, R166.H1_H1 ;  /* 0x300000a6ff817230 */ /* 0x000fe20000004100 */
[----:B------:R-:W-:Y:S06]  /*1df0*/  @P2 BRA `(.L_x_28099) ;  /* 0x00000000000c2947 */ /* 0x000fec0003800000 */
[----:B------:R-:W-:Y:S05]  /*1e00*/  @!P1 BRA `(.L_x_28100) ;  /* 0x0000000000149947 */ /* 0x000fea0003800000 */
[----:B-----5:R-:W-:Y:S01]  /*1e10*/  FADD.FTZ R129, R105, R129 ;  /* 0x0000008169817221 */ /* 0x020fe20000010000 */
[----:B------:R-:W-:Y:S06]  /*1e20*/  BRA `(.L_x_28100) ;  /* 0x00000000000c7947 */ /* 0x000fec0003800000 */
.L_x_28099:
[----:B-----5:R-:W-:-:S05]  /*1e30*/  HADD2.F32 R130, -RZ, R162.H1_H1 ;  /* 0x300000a2ff827230 */ /* 0x020fca0000004100 */
[----:B------:R-:W-:-:S04]  /*1e40*/  FADD.FTZ R129, R130, R129 ;  /* 0x0000008182817221 */ /* 0x000fc80000010000 */
[----:B------:R-:W-:-:S07]  /*1e50*/  @P1 FADD.FTZ R129, R105, R129 ;  /* 0x0000008169811221 */ /* 0x000fce0000010000 */
.L_x_28100:
[----:B------:R-:W-:Y:S01]  /*1e60*/  HADD2.F32 R130, -RZ, R167.H0_H0 ;  /* 0x200000a7ff827230 */ /* 0x000fe20000004100 */
[----:B------:R-:W-:Y:S06]  /*1e70*/  @P2 BRA `(.L_x_28101) ;  /* 0x00000000000c2947 */ /* 0x000fec0003800000 */
[----:B------:R-:W-:Y:S05]  /*1e80*/  @!P1 BRA `(.L_x_28102) ;  /* 0x0000000000149947 */ /* 0x000fea0003800000 */
[----:B-----5:R-:W-:Y:S01]  /*1e90*/  FADD.FTZ R130, R106, R130 ;  /* 0x000000826a827221 */ /* 0x020fe20000010000 */
[----:B------:R-:W-:Y:S06]  /*1ea0*/  BRA `(.L_x_28102) ;  /* 0x00000000000c7947 */ /* 0x000fec0003800000 */
.L_x_28101:
[----:B-----5:R-:W-:-:S05]  /*1eb0*/  HADD2.F32 R131, -RZ, R163.H0_H0 ;  /* 0x200000a3ff837230 */ /* 0x020fca0000004100 */
[----:B------:R-:W-:-:S04]  /*1ec0*/  FADD.FTZ R130, R131, R130 ;  /* 0x0000008283827221 */ /* 0x000fc80000010000 */
[----:B------:R-:W-:-:S07]  /*1ed0*/  @P1 FADD.FTZ R130, R106, R130 ;  /* 0x000000826a821221 */ /* 0x000fce0000010000 */
.L_x_28102:
[----:B------:R-:W-:Y:S01]  /*1ee0*/  HADD2.F32 R131, -RZ, R167.H1_H1 ;  /* 0x300000a7ff837230 */ /* 0x000fe20000004100 */
[----:B------:R-:W-:Y:S06]  /*1ef0*/  @P2 BRA `(.L_x_28103) ;  /* 0x00000000000c2947 */ /* 0x000fec0003800000 */
[----:B------:R-:W-:Y:S05]  /*1f00*/  @!P1 BRA `(.L_x_28104) ;  /* 0x0000000000149947 */ /* 0x000fea0003800000 */
[----:B-----5:R-:W-:Y:S01]  /*1f10*/  FADD.FTZ R131, R107, R131 ;  /* 0x000000836b837221 */ /* 0x020fe20000010000 */
[----:B------:R-:W-:Y:S06]  /*1f20*/  BRA `(.L_x_28104) ;  /* 0x00000000000c7947 */ /* 0x000fec0003800000 */
.L_x_28103:
[----:B-----5:R-:W-:-:S05]  /*1f30*/  HADD2.F32 R158, -RZ, R163.H1_H1 ;  /* 0x300000a3ff9e7230 */ /* 0x020fca0000004100 */
[----:B------:R-:W-:-:S04]  /*1f40*/  FADD.FTZ R131, R158, R131 ;  /* 0x000000839e837221 */ /* 0x000fc80000010000 */
[----:B------:R-:W-:-:S07]  /*1f50*/  @P1 FADD.FTZ R131, R107, R131 ;  /* 0x000000836b831221 */ /* 0x000fce0000010000 */
.L_x_28104:
[----:B------:R-:W-:-:S04]  /*1f60*/  LEA R158, P1, R0, UR10, 0x5 ;  /* 0x0000000a009e7c11 */ /* 0x000fc8000f8228ff */
[C---:B------:R-:W-:Y:S02]  /*1f70*/  LEA.HI.X R159, R0.reuse, UR11, RZ, 0x5, P1 ;  /* 0x0000000b009f7c11 */ /* 0x040fe400088f2cff */
[----:B------:R-:W-:-:S03]  /*1f80*/  IADD3 R0, R0, 0x20, RZ ;  /* 0x0000002000007810 */ /* 0x000fc60007ffe0ff */
[----:B------:R0:W-:Y:S04]  /*1f90*/  STG.E.128 desc[UR4][R158.64], R124 ;  /* 0x0000007c9e007986 */ /* 0x0001e8000c101d04 */
[----:B------:R0:W-:Y:S02]  /*1fa0*/  STG.E.128 desc[UR4][R158.64+0x10], R128 ;  /* 0x000010809e007986 */ /* 0x0001e4000c101d04 */
.L_x_28088:
[----:B------:R-:W-:Y:S05]  /*1fb0*/  BSYNC B0 ;  /* 0x0000000000007941 */ /* 0x000fea0003800000 */
.L_x_28087:
        /* <DEDUP_REMOVED lines=24> */
.L_x_28107:
[----:B-----5:R-:W-:-:S05]  /*2140*/  HADD2.F32 R133, -RZ, R160.H0_H0 ;  /* 0x200000a0ff857230 */ /* 0x020fca0000004100 */
[----:B------:R-:W-:-:S04]  /*2150*/  FADD.FTZ R132, R133, R132 ;  /* 0x0000008485847221 */ /* 0x000fc80000010000 */
[----:B------:R-:W-:-:S07]  /*2160*/  @P1 FADD.FTZ R132, R100, R132 ;  /* 0x0000008464841221 */ /* 0x000fce0000010000 */
.L_x_28108:
[----:B------:R-:W-:Y:S01]  /*2170*/  HADD2.F32 R133, -RZ, R164.H1_H1 ;  /* 0x300000a4ff857230 */ /* 0x000fe20000004100 */
[----:B------:R-:W-:Y:S06]  /*2180*/  @P2 BRA `(.L_x_28109) ;  /* 0x00000000000c2947 */ /* 0x000fec0003800000 */
[----:B------:R-:W-:Y:S05]  /*2190*/  @!P1 BRA `(.L_x_28110) ;  /* 0x0000000000149947 */ /* 0x000fea0003800000 */
[----:B-----5:R-:W-:Y:S01]  /*21a0*/  FADD.FTZ R133, R101, R133 ;  /* 0x0000008565857221 */ /* 0x020fe20000010000 */
[----:B------:R-:W-:Y:S06]  /*21b0*/  BRA `(.L_x_28110) ;  /* 0x00000000000c7947 */ /* 0x000fec0003800000 */
.L_x_28109:
[----:B-----5:R-:W-:-:S05]  /*21c0*/  HADD2.F32 R134, -RZ, R160.H1_H1 ;  /* 0x300000a0ff867230 */ /* 0x020fca0000004100 */
[----:B------:R-:W-:-:S04]  /*21d0*/  FADD.FTZ R133, R134, R133 ;  /* 0x0000008586857221 */ /* 0x000fc80000010000 */
[----:B------:R-:W-:-:S07]  /*21e0*/  @P1 FADD.FTZ R133, R101, R133 ;  /* 0x0000008565851221 */ /* 0x000fce0000010000 */
.L_x_28110:
[----:B------:R-:W-:Y:S01]  /*21f0*/  HADD2.F32 R134, -RZ, R165.H0_H0 ;  /* 0x200000a5ff867230 */ /* 0x000fe20000004100 */
[----:B------:R-:W-:Y:S06]  /*2200*/  @P2 BRA `(.L_x_28111) ;  /* 0x00000000000c2947 */ /* 0x000fec0003800000 */
[----:B------:R-:W-:Y:S05]  /*2210*/  @!P1 BRA `(.L_x_28112) ;  /* 0x0000000000149947 */ /* 0x000fea0003800000 */
[----:B-----5:R-:W-:Y:S01]  /*2220*/  FADD.FTZ R134, R102, R134 ;  /* 0x0000008666867221 */ /* 0x020fe20000010000 */
[----:B------:R-:W-:Y:S06]  /*2230*/  BRA `(.L_x_28112) ;  /* 0x00000000000c7947 */ /* 0x000fec0003800000 */
.L_x_28111:
[----:B-----5:R-:W-:-:S05]  /*2240*/  HADD2.F32 R135, -RZ, R161.H0_H0 ;  /* 0x200000a1ff877230 */ /* 0x020fca0000004100 */
[----:B------:R-:W-:-:S04]  /*2250*/  FADD.FTZ R134, R135, R134 ;  /* 0x0000008687867221 */ /* 0x000fc80000010000 */
[----:B------:R-:W-:-:S07]  /*2260*/  @P1 FADD.FTZ R134, R102, R134 ;  /* 0x0000008666861221 */ /* 0x000fce0000010000 */
.L_x_28112:
[----:B------:R-:W-:Y:S01]  /*2270*/  HADD2.F32 R135, -RZ, R165.H1_H1 ;  /* 0x300000a5ff877230 */ /* 0x000fe20000004100 */
[----:B------:R-:W-:Y:S06]  /*2280*/  @P2 BRA `(.L_x_28113) ;  /* 0x00000000000c2947 */ /* 0x000fec0003800000 */
[----:B------:R-:W-:Y:S05]  /*2290*/  @!P1 BRA `(.L_x_28114) ;  /* 0x0000000000149947 */ /* 0x000fea0003800000 */
[----:B-----5:R-:W-:Y:S01]  /*22a0*/  FADD.FTZ R135, R103, R135 ;  /* 0x0000008767877221 */ /* 0x020fe20000010000 */
[----:B------:R-:W-:Y:S06]  /*22b0*/  BRA `(.L_x_28114) ;  /* 0x00000000000c7947 */ /* 0x000fec0003800000 */
.L_x_28113:
[----:B-----5:R-:W-:-:S05]  /*22c0*/  HADD2.F32 R136, -RZ, R161.H1_H1 ;  /* 0x300000a1ff887230 */ /* 0x020fca0000004100 */
[----:B------:R-:W-:-:S04]  /*22d0*/  FADD.FTZ R135, R136, R135 ;  /* 0x0000008788877221 */ /* 0x000fc80000010000 */
[----:B------:R-:W-:-:S07]  /*22e0*/  @P1 FADD.FTZ R135, R103, R135 ;  /* 0x0000008767871221 */ /* 0x000fce0000010000 */
.L_x_28114:
[----:B------:R-:W-:Y:S01]  /*22f0*/  HADD2.F32 R136, -RZ, R166.H0_H0 ;  /* 0x200000a6ff887230 */ /* 0x000fe20000004100 */
[----:B------:R-:W-:Y:S06]  /*2300*/  @P2 BRA `(.L_x_28115) ;  /* 0x00000000000c2947 */ /* 0x000fec0003800000 */
[----:B------:R-:W-:Y:S05]  /*2310*/  @!P1 BRA `(.L_x_28116) ;  /* 0x0000000000149947 */ /* 0x000fea0003800000 */
[----:B-----5:R-:W-:Y:S01]  /*2320*/  FADD.FTZ R136, R104, R136 ;  /* 0x0000008868887221 */ /* 0x020fe20000010000 */
[----:B------:R-:W-:Y:S06]  /*2330*/  BRA `(.L_x_28116) ;  /* 0x00000000000c7947 */ /* 0x000fec0003800000 */
.L_x_28115:
[----:B-----5:R-:W-:-:S05]  /*2340*/  HADD2.F32 R137, -RZ, R162.H0_H0 ;  /* 0x200000a2ff897230 */ /* 0x020fca0000004100 */
[----:B------:R-:W-:-:S04]  /*2350*/  FADD.FTZ R136, R137, R136 ;  /* 0x0000008889887221 */ /* 0x000fc80000010000 */
[----:B------:R-:W-:-:S07]  /*2360*/  @P1 FADD.FTZ R136, R104, R136 ;  /* 0x0000008868881221 */ /* 0x000fce0000010000 */
.L_x_28116:
[----:B------:R-:W-:Y:S01]  /*2370*/  HADD2.F32 R137, -RZ, R166.H1_H1 ;  /* 0x300000a6ff897230 */ /* 0x000fe20000004100 */
[----:B------:R-:W-:Y:S06]  /*2380*/  @P2 BRA `(.L_x_28117) ;  /* 0x00000000000c2947 */ /* 0x000fec0003800000 */
[----:B------:R-:W-:Y:S05]  /*2390*/  @!P1 BRA `(.L_x_28118) ;  /* 0x0000000000149947 */ /* 0x000fea0003800000 */
[----:B-----5:R-:W-:Y:S01]  /*23a0*/  FADD.FTZ R137, R105, R137 ;  /* 0x0000008969897221 */ /* 0x020fe20000010000 */
[----:B------:R-:W-:Y:S06]  /*23b0*/  BRA `(.L_x_28118) ;  /* 0x00000000000c7947 */ /* 0x000fec0003800000 */
.L_x_28117:
[----:B-----5:R-:W-:-:S05]  /*23c0*/  HADD2.F32 R138, -RZ, R162.H1_H1 ;  /* 0x300000a2ff8a7230 */ /* 0x020fca0000004100 */
[----:B------:R-:W-:-:S04]  /*23d0*/  FADD.FTZ R137, R138, R137 ;  /* 0x000000898a897221 */ /* 0x000fc80000010000 */
[----:B------:R-:W-:-:S07]  /*23e0*/  @P1 FADD.FTZ R137, R105, R137 ;  /* 0x0000008969891221 */ /* 0x000fce0000010000 */
.L_x_28118:
[----:B------:R-:W-:Y:S01]  /*23f0*/  HADD2.F32 R138, -RZ, R167.H0_H0 ;  /* 0x200000a7ff8a7230 */ /* 0x000fe20000004100 */
[----:B------:R-:W-:Y:S06]  /*2400*/  @P2 BRA `(.L_x_28119) ;  /* 0x00000000000c2947 */ /* 0x000fec0003800000 */
[----:B------:R-:W-:Y:S05]  /*2410*/  @!P1 BRA `(.L_x_28120) ;  /* 0x0000000000149947 */ /* 0x000fea0003800000 */
[----:B-----5:R-:W-:Y:S01]  /*2420*/  FADD.FTZ R138, R106, R138 ;  /* 0x0000008a6a8a7221 */ /* 0x020fe20000010000 */
[----:B------:R-:W-:Y:S06]  /*2430*/  BRA `(.L_x_28120) ;  /* 0x00000000000c7947 */ /* 0x000fec0003800000 */
.L_x_28119:
[----:B-----5:R-:W-:-:S05]  /*2440*/  HADD2.F32 R139, -RZ, R163.H0_H0 ;  /* 0x200000a3ff8b7230 */ /* 0x020fca0000004100 */
[----:B------:R-:W-:-:S04]  /*2450*/  FADD.FTZ R138, R139, R138 ;  /* 0x0000008a8b8a7221 */ /* 0x000fc80000010000 */
[----:B------:R-:W-:-:S07]  /*2460*/  @P1 FADD.FTZ R138, R106, R138 ;  /* 0x0000008a6a8a1221 */ /* 0x000fce0000010000 */
.L_x_28120:
[----:B------:R-:W-:Y:S01]  /*2470*/  HADD2.F32 R139, -RZ, R167.H1_H1 ;  /* 0x300000a7ff8b7230 */ /* 0x000fe20000004100 */
[----:B------:R-:W-:Y:S06]  /*2480*/  @P2 BRA `(.L_x_28121) ;  /* 0x00000000000c2947 */ /* 0x000fec0003800000 */
[----:B------:R-:W-:Y:S05]  /*2490*/  @!P1 BRA `(.L_x_28122) ;  /* 0x0000000000149947 */ /* 0x000fea0003800000 */
[----:B-----5:R-:W-:Y:S01]  /*24a0*/  FADD.FTZ R139, R107, R139 ;  /* 0x0000008b6b8b7221 */ /* 0x020fe20000010000 */
[----:B------:R-:W-:Y:S06]  /*24b0*/  BRA `(.L_x_28122) ;  /* 0x00000000000c7947 */ /* 0x000fec0003800000 */
.L_x_28121:
[----:B-----5:R-:W-:-:S05]  /*24c0*/  HADD2.F32 R158, -RZ, R163.H1_H1 ;  /* 0x300000a3ff9e7230 */ /* 0x020fca0000004100 */
[----:B------:R-:W-:-:S04]  /*24d0*/  FADD.FTZ R139, R158, R139 ;  /* 0x0000008b9e8b7221 */ /* 0x000fc80000010000 */
[----:B------:R-:W-:-:S07]  /*24e0*/  @P1 FADD.FTZ R139, R107, R139 ;  /* 0x0000008b6b8b1221 */ /* 0x000fce0000010000 */
.L_x_28122:
[----:B------:R-:W-:-:S04]  /*24f0*/  LEA R158, P1, R0, UR10, 0x5 ;  /* 0x0000000a009e7c11 */ /* 0x000fc8000f8228ff */
[C---:B------:R-:W-:Y:S02]  /*2500*/  LEA.HI.X R159, R0.reuse, UR11, RZ, 0x5, P1 ;  /* 0x0000000b009f7c11 */ /* 0x040fe400088f2cff */
[----:B------:R-:W-:-:S03]  /*2510*/  IADD3 R0, R0, 0x20, RZ ;  /* 0x0000002000007810 */ /* 0x000fc60007ffe0ff */
[----:B------:R0:W-:Y:S04]  /*2520*/  STG.E.128 desc[UR4][R158.64], R132 ;  /* 0x000000849e007986 */ /* 0x0001e8000c101d04 */
[----:B------:R0:W-:Y:S02]  /*2530*/  STG.E.128 desc[UR4][R158.64+0x10], R136 ;  /* 0x000010889e007986 */ /* 0x0001e4000c101d04 */
.L_x_28106:
[----:B------:R-:W-:Y:S05]  /*2540*/  BSYNC B0 ;  /* 0x0000000000007941 */ /* 0x000fea0003800000 */
.L_x_28105:
        /* <DEDUP_REMOVED lines=24> */
.L_x_28125:
[----:B-----5:R-:W-:-:S05]  /*26d0*/  HADD2.F32 R109, -RZ, R160.H0_H0 ;  /* 0x200000a0ff6d7230 */ /* 0x020fca0000004100 */
[----:B------:R-:W-:-:S04]  /*26e0*/  FADD.FTZ R108, R109, R108 ;  /* 0x0000006c6d6c7221 */ /* 0x000fc80000010000 */
[----:B------:R-:W-:-:S07]  /*26f0*/  @P1 FADD.FTZ R108, R100, R108 ;  /* 0x0000006c646c1221 */ /* 0x000fce0000010000 */
.L_x_28126:
[----:B------:R-:W-:Y:S01]  /*2700*/  HADD2.F32 R109, -RZ, R164.H1_H1 ;  /* 0x300000a4ff6d7230 */ /* 0x000fe20000004100 */
[----:B------:R-:W-:Y:S06]  /*2710*/  @P2 BRA `(.L_x_28127) ;  /* 0x00000000000c2947 */ /* 0x000fec0003800000 */
[----:B------:R-:W-:Y:S05]  /*2720*/  @!P1 BRA `(.L_x_28128) ;  /* 0x0000000000149947 */ /* 0x000fea0003800000 */
[----:B-----5:R-:W-:Y:S01]  /*2730*/  FADD.FTZ R109, R101, R109 ;  /* 0x0000006d656d7221 */ /* 0x020fe20000010000 */
[----:B------:R-:W-:Y:S06]  /*2740*/  BRA `(.L_x_28128) ;  /* 0x00000000000c7947 */ /* 0x000fec0003800000 */
.L_x_28127:
[----:B-----5:R-:W-:-:S05]  /*2750*/  HADD2.F32 R110, -RZ, R160.H1_H1 ;  /* 0x300000a0ff6e7230 */ /* 0x020fca0000004100 */
[----:B------:R-:W-:-:S04]  /*2760*/  FADD.FTZ R109, R110, R109 ;  /* 0x0000006d6e6d7221 */ /* 0x000fc80000010000 */
[----:B------:R-:W-:-:S07]  /*2770*/  @P1 FADD.FTZ R109, R101, R109 ;  /* 0x0000006d656d1221 */ /* 0x000fce0000010000 */
.L_x_28128:
[----:B------:R-:W-:Y:S01]  /*2780*/  HADD2.F32 R110, -RZ, R165.H0_H0 ;  /* 0x200000a5ff6e7230 */ /* 0x000fe20000004100 */
[----:B------:R-:W-:Y:S06]  /*2790*/  @P2 BRA `(.L_x_28129) ;  /* 0x00000000000c2947 */ /* 0x000fec0003800000 */
[----:B------:R-:W-:Y:S05]  /*27a0*/  @!P1 BRA `(.L_x_28130) ;  /* 0x0000000000149947 */ /* 0x000fea0003800000 */
[----:B-----5:R-:W-:Y:S01]  /*27b0*/  FADD.FTZ R110, R102, R110 ;  /* 0x0000006e666e7221 */ /* 0x020fe20000010000 */
[----:B------:R-:W-:Y:S06]  /*27c0*/  BRA `(.L_x_28130) ;  /* 0x00000000000c7947 */ /* 0x000fec0003800000 */
.L_x_28129:
[----:B-----5:R-:W-:-:S05]  /*27d0*/  HADD2.F32 R111, -RZ, R161.H0_H0 ;  /* 0x200000a1ff6f7230 */ /* 0x020fca0000004100 */
[----:B------:R-:W-:-:S04]  /*27e0*/  FADD.FTZ R110, R111, R110 ;  /* 0x0000006e6f6e7221 */ /* 0x000fc80000010000 */
[----:B------:R-:W-:-:S07]  /*27f0*/  @P1 FADD.FTZ R110, R102, R110 ;  /* 0x0000006e666e1221 */ /* 0x000fce0000010000 */
.L_x_28130:
[----:B------:R-:W-:Y:S01]  /*2800*/  HADD2.F32 R111, -RZ, R165.H1_H1 ;  /* 0x300000a5ff6f7230 */ /* 0x000fe20000004100 */
[----:B------:R-:W-:Y:S06]  /*2810*/  @P2 BRA `(.L_x_28131) ;  /* 0x00000000000c2947 */ /* 0x000fec0003800000 */
[----:B------:R-:W-:Y:S05]  /*2820*/  @!P1 BRA `(.L_x_28132) ;  /* 0x0000000000149947 */ /* 0x000fea0003800000 */
[----:B-----5:R-:W-:Y:S01]  /*2830*/  FADD.FTZ R111, R103, R111 ;  /* 0x0000006f676f7221 */ /* 0x020fe20000010000 */
[----:B------:R-:W-:Y:S06]  /*2840*/  BRA `(.L_x_28132) ;  /* 0x00000000000c7947 */ /* 0x000fec0003800000 */
.L_x_28131:
[----:B-----5:R-:W-:-:S05]  /*2850*/  HADD2.F32 R112, -RZ, R161.H1_H1 ;  /* 0x300000a1ff707230 */ /* 0x020fca0000004100 */
[----:B------:R-:W-:-:S04]  /*2860*/  FADD.FTZ R111, R112, R111 ;  /* 0x0000006f706f7221 */ /* 0x000fc80000010000 */
[----:B------:R-:W-:-:S07]  /*2870*/  @P1 FADD.FTZ R111, R103, R111 ;  /* 0x0000006f676f1221 */ /* 0x000fce0000010000 */
.L_x_28132:
[----:B------:R-:W-:Y:S01]  /*2880*/  HADD2.F32 R112, -RZ, R166.H0_H0 ;  /* 0x200000a6ff707230 */ /* 0x000fe20000004100 */
[----:B------:R-:W-:Y:S06]  /*2890*/  @P2 BRA `(.L_x_28133) ;  /* 0x00000000000c2947 */ /* 0x000fec0003800000 */
[----:B------:R-:W-:Y:S05]  /*28a0*/  @!P1 BRA `(.L_x_28134) ;  /* 0x0000000000149947 */ /* 0x000fea0003800000 */
[----:B-----5:R-:W-:Y:S01]  /*28b0*/  FADD.FTZ R112, R104, R112 ;  /* 0x0000007068707221 */ /* 0x020fe20000010000 */
[----:B------:R-:W-:Y:S06]  /*28c0*/  BRA `(.L_x_28134) ;  /* 0x00000000000c7947 */ /* 0x000fec0003800000 */
.L_x_28133:
[----:B-----5:R-:W-:-:S05]  /*28d0*/  HADD2.F32 R113, -RZ, R162.H0_H0 ;  /* 0x200000a2ff717230 */ /* 0x020fca0000004100 */
[----:B------:R-:W-:-:S04]  /*28e0*/  FADD.FTZ R112, R113, R112 ;  /* 0x0000007071707221 */ /* 0x000fc80000010000 */
[----:B------:R-:W-:-:S07]  /*28f0*/  @P1 FADD.FTZ R112, R104, R112 ;  /* 0x0000007068701221 */ /* 0x000fce0000010000 */
.L_x_28134:
[----:B------:R-:W-:Y:S01]  /*2900*/  HADD2.F32 R113, -RZ, R166.H1_H1 ;  /* 0x300000a6ff717230 */ /* 0x000fe20000004100 */
[----:B------:R-:W-:Y:S06]  /*2910*/  @P2 BRA `(.L_x_28135) ;  /* 0x00000000000c2947 */ /* 0x000fec0003800000 */
[----:B------:R-:W-:Y:S05]  /*2920*/  @!P1 BRA `(.L_x_28136) ;  /* 0x0000000000149947 */ /* 0x000fea0003800000 */
[----:B-----5:R-:W-:Y:S01]  /*2930*/  FADD.FTZ R113, R105, R113 ;  /* 0x0000007169717221 */ /* 0x020fe20000010000 */
[----:B------:R-:W-:Y:S06]  /*2940*/  BRA `(.L_x_28136) ;  /* 0x00000000000c7947 */ /* 0x000fec0003800000 */
.L_x_28135:
[----:B-----5:R-:W-:-:S05]  /*2950*/  HADD2.F32 R114, -RZ, R162.H1_H1 ;  /* 0x300000a2ff727230 */ /* 0x020fca0000004100 */
[----:B------:R-:W-:-:S04]  /*2960*/  FADD.FTZ R113, R114, R113 ;  /* 0x0000007172717221 */ /* 0x000fc80000010000 */
[----:B------:R-:W-:-:S07]  /*2970*/  @P1 FADD.FTZ R113, R105, R113 ;  /* 0x0000007169711221 */ /* 0x000fce0000010000 */
.L_x_28136:
[----:B------:R-:W-:Y:S01]  /*2980*/  HADD2.F32 R114, -RZ, R167.H0_H0 ;  /* 0x200000a7ff727230 */ /* 0x000fe20000004100 */
[----:B------:R-:W-:Y:S06]  /*2990*/  @P2 BRA `(.L_x_28137) ;  /* 0x00000000000c2947 */ /* 0x000fec0003800000 */
[----:B------:R-:W-:Y:S05]  /*29a0*/  @!P1 BRA `(.L_x_28138) ;  /* 0x0000000000149947 */ /* 0x000fea0003800000 */
[----:B-----5:R-:W-:Y:S01]  /*29b0*/  FADD.FTZ R114, R106, R114 ;  /* 0x000000726a727221 */ /* 0x020fe20000010000 */
[----:B------:R-:W-:Y:S06]  /*29c0*/  BRA `(.L_x_28138) ;  /* 0x00000000000c7947 */ /* 0x000fec0003800000 */
.L_x_28137:
[----:B-----5:R-:W-:-:S05]  /*29d0*/  HADD2.F32 R115, -RZ, R163.H0_H0 ;  /* 0x200000a3ff737230 */ /* 0x020fca0000004100 */
[----:B------:R-:W-:-:S04]  /*29e0*/  FADD.FTZ R114, R115, R114 ;  /* 0x0000007273727221 */ /* 0x000fc80000010000 */
[----:B------:R-:W-:-:S07]  /*29f0*/  @P1 FADD.FTZ R114, R106, R114 ;  /* 0x000000726a721221 */ /* 0x000fce0000010000 */
.L_x_28138:
[----:B------:R-:W-:Y:S01]  /*2a00*/  HADD2.F32 R115, -RZ, R167.H1_H1 ;  /* 0x300000a7ff737230 */ /* 0x000fe20000004100 */
[----:B------:R-:W-:Y:S06]  /*2a10*/  @P2 BRA `(.L_x_28139) ;  /* 0x00000000000c2947 */ /* 0x000fec0003800000 */
[----:B------:R-:W-:Y:S05]  /*2a20*/  @!P1 BRA `(.L_x_28140) ;  /* 0x0000000000149947 */ /* 0x000fea0003800000 */
[----:B-----5:R-:W-:Y:S01]  /*2a30*/  FADD.FTZ R115, R107, R115 ;  /* 0x000000736b737221 */ /* 0x020fe20000010000 */
[----:B------:R-:W-:Y:S06]  /*2a40*/  BRA `(.L_x_28140) ;  /* 0x00000000000c7947 */ /* 0x000fec0003800000 */
.L_x_28139:
[----:B-----5:R-:W-:-:S05]  /*2a50*/  HADD2.F32 R158, -RZ, R163.H1_H1 ;  /* 0x300000a3ff9e7230 */ /* 0x020fca0000004100 */
[----:B------:R-:W-:-:S04]  /*2a60*/  FADD.FTZ R115, R158, R115 ;  /* 0x000000739e737221 */ /* 0x000fc80000010000 */
[----:B------:R-:W-:-:S07]  /*2a70*/  @P1 FADD.FTZ R115, R107, R115 ;  /* 0x000000736b731221 */ /* 0x000fce0000010000 */
.L_x_28140:
[----:B------:R-:W-:-:S04]  /*2a80*/  LEA R158, P1, R0, UR10, 0x5 ;  /* 0x0000000a009e7c11 */ /* 0x000fc8000f8228ff */
[----:B------:R-:W-:-:S05]  /*2a90*/  LEA.HI.X R159, R0, UR11, RZ, 0x5, P1 ;  /* 0x0000000b009f7c11 */ /* 0x000fca00088f2cff */
[----:B------:R0:W-:Y:S04]  /*2aa0*/  STG.E.128 desc[UR4][R158.64], R108 ;  /* 0x0000006c9e007986 */ /* 0x0001e8000c101d04 */
[----:B------:R0:W-:Y:S02]  /*2ab0*/  STG.E.128 desc[UR4][R158.64+0x10], R112 ;  /* 0x000010709e007986 */ /* 0x0001e4000c101d04 */
.L_x_28124:
[----:B------:R-:W-:Y:S05]  /*2ac0*/  BSYNC B0 ;  /* 0x0000000000007941 */ /* 0x000fea0003800000 */
.L_x_28123:
        /* <DEDUP_REMOVED lines=177> */
.L_x_28166:
        /* <DEDUP_REMOVED lines=48> */
.L_x_28143:
[----:B------:R-:W-:Y:S05]  /*38e0*/  BSYNC B0 ;  /* 0x0000000000007941 */ /* 0x000fea0003800000 */
.L_x_28142:
        /* <DEDUP_REMOVED lines=35> */
.L_x_28145:
[----:B------:R-:W-:Y:S05]  /*3b20*/  BSYNC B0 ;  /* 0x0000000000007941 */ /* 0x000fea0003800000 */
.L_x_28144:
        /* <DEDUP_REMOVED lines=35> */
.L_x_28147:
[----:B------:R-:W-:Y:S05]  /*3d60*/  BSYNC B0 ;  /* 0x0000000000007941 */ /* 0x000fea0003800000 */
.L_x_28146:
        /* <DEDUP_REMOVED lines=35> */
.L_x_28149:
[----:B------:R-:W-:Y:S05]  /*3fa0*/  BSYNC B0 ;  /* 0x0000000000007941 */ /* 0x000fea0003800000 */
.L_x_28148:
        /* <DEDUP_REMOVED lines=35> */
.L_x_28151:
[----:B------:R-:W-:Y:S05]  /*41e0*/  BSYNC B0 ;  /* 0x0000000000007941 */ /* 0x000fea0003800000 */
.L_x_28150:
        /* <DEDUP_REMOVED lines=34> */
.L_x_28153:
[----:B------:R-:W-:Y:S05]  /*4410*/  BSYNC B0 ;  /* 0x0000000000007941 */ /* 0x000fea0003800000 */
.L_x_28152:
[----:B01----:R-:W0:Y:S02]  /*4420*/  LDC.64 R158, c[0x0][0x210] ;  /* 0x00008400ff9e7b82 */ /* 0x003e240000000a00 */
[----:B0-----:R-:W-:-:S04]  /*4430*/  LEA R156, R158, R156, 0x2 ;  /* 0x0000009c9e9c7211 */ /* 0x001fc800078e10ff */
[----:B------:R-:W-:-:S13]  /*4440*/  ISETP.GE.AND P1, PT, R156, R159, PT ;  /* 0x0000009f9c00720c */ /* 0x000fda0003f26270 */
[----:B------:R-:W-:Y:S05]  /*4450*/  @!P1 BRA `(.L_x_28154) ;  /* 0xffffffc400389947 */ /* 0x000fea000383ffff */
[----:B------:R-:W-:Y:S05]  /*4460*/  EXIT ;  /* 0x000000000000794d */ /* 0x000fea0003800000 */
.L_x_28141:
        /* <DEDUP_REMOVED lines=8> */
.L_x_28156:
[----:B------:R-:W-:Y:S05]  /*44f0*/  BSYNC B0 ;  /* 0x0000000000007941 */ /* 0x000fea0003800000 */
.L_x_28155:
        /* <DEDUP_REMOVED lines=9> */
.L_x_28157:
[----:B------:R-:W-:Y:S01]  /*4590*/  HFMA2.MMA R172, -RZ, RZ, 0, 2.384185791015625e-07 ;  /* 0x00000004ffac7435 */ /* 0x000fe200000001ff */
[----:B------:R-:W-:-:S05]  /*45a0*/  MOV R159, R171 ;  /* 0x000000ab009f7202 */ /* 0x000fca0000000f00 */
[----:B------:R-:W-:-:S05]  /*45b0*/  FADD.FTZ R166, R164, R159 ;  /* 0x0000009fa4a67221 */ /* 0x000fca0000010000 */
[----:B------:R-:W-:-:S07]  /*45c0*/  MOV R173, R166 ;  /* 0x000000a600ad7202 */ /* 0x000fce0000000f00 */
[----:B------:R-:W-:Y:S05]  /*45d0*/  WARPSYNC.COLLECTIVE R170, `(.L_x_28158) ;  /* 0x00000000aa087348 */ /* 0x000fea0003c00000 */
[----:B------:R0:W1:Y:S02]  /*45e0*/  SHFL.BFLY P6, R171, R173, R172, R175 ;  /* 0x0c0000acadab7389 */ /* 0x00006400000c00af */
[----:B01----:R-:W-:Y:S01]  /*45f0*/  ENDCOLLECTIVE ;  /* 0x000000000000791b */ /* 0x003fe20003800000 */
.L_x_28158:
        /* <DEDUP_REMOVED lines=8> */
.L_x_28159:
[----:B------:R-:W-:Y:S01]  /*4680*/  HFMA2.MMA R172, -RZ, RZ, 0, 9.5367431640625e-07 ;  /* 0x00000010ffac7435 */ /* 0x000fe200000001ff */
[----:B------:R-:W-:-:S05]  /*4690*/  MOV R0, R171 ;  /* 0x000000ab00007202 */ /* 0x000fca0000000f00 */
[----:B------:R-:W-:-:S05]  /*46a0*/  FADD.FTZ R169, R167, R0 ;  /* 0x00000000a7a97221 */ /* 0x000fca0000010000 */
[----:B------:R-:W-:-:S07]  /*46b0*/  MOV R173, R169 ;  /* 0x000000a900ad7202 */ /* 0x000fce0000000f00 */
[----:B------:R-:W-:Y:S05]  /*46c0*/  WARPSYNC.COLLECTIVE R170, `(.L_x_28160) ;  /* 0x00000000aa087348 */ /* 0x000fea0003c00000 */
[----:B------:R0:W1:Y:S02]  /*46d0*/  SHFL.BFLY P6, R171, R173, R172, R175 ;  /* 0x0c0000acadab7389 */ /* 0x00006400000c00af */
[----:B01----:R-:W-:Y:S01]  /*46e0*/  ENDCOLLECTIVE ;  /* 0x000000000000791b */ /* 0x003fe20003800000 */
.L_x_28160:
        /* <DEDUP_REMOVED lines=106> */
.L_x_28161:
[----:B------:R-:W-:Y:S01]  /*4d90*/  HFMA2.MMA R172, -RZ, RZ, 0, 1.1920928955078125e-07 ;  /* 0x00000002ffac7435 */ /* 0x000fe200000001ff */
[----:B------:R-:W-:-:S05]  /*4da0*/  MOV R165, R171 ;  /* 0x000000ab00a57202 */ /* 0x000fca0000000f00 */
[----:B------:R-:W-:-:S05]  /*4db0*/  FADD.FTZ R165, R0, R165 ;  /* 0x000000a500a57221 */ /* 0x000fca0000010000 */
[----:B------:R-:W-:-:S07]  /*4dc0*/  MOV R173, R165 ;  /* 0x000000a500ad7202 */ /* 0x000fce0000000f00 */
[----:B------:R-:W-:Y:S05]  /*4dd0*/  WARPSYNC.COLLECTIVE R170, `(.L_x_28162) ;  /* 0x00000000aa087348 */ /* 0x000fea0003c00000 */
[----:B------:R0:W1:Y:S02]  /*4de0*/  SHFL.BFLY P6, R171, R173, R172, R175 ;  /* 0x0c0000acadab7389 */ /* 0x00006400000c00af */
[----:B01----:R-:W-:Y:S01]  /*4df0*/  ENDCOLLECTIVE ;  /* 0x000000000000791b */ /* 0x003fe20003800000 */
.L_x_28162:
[----:B------:R-:W-:Y:S01]  /*4e00*/  HFMA2.MMA R172, -RZ, RZ, 0, 2.384185791015625e-07 ;  /* 0x00000004ffac7435 */ /* 0x000fe200000001ff */
[----:B------:R-:W-:-:S05]  /*4e10*/  MOV R164, R171 ;  /* 0x000000ab00a47202 */ /* 0x000fca0000000f00 */
[----:B------:R-:W-:-:S05]  /*4e20*/  FADD.FTZ R164, R165, R164 ;  /* 0x000000a4a5a47221 */ /* 0x000fca0000010000 */
[----:B------:R-:W-:-:S07]  /*4e30*/  MOV R173, R164 ;  /* 0x000000a400ad7202 */ /* 0x000fce0000000f00 */
[----:B------:R-:W-:Y:S05]  /*4e40*/  WARPSYNC.COLLECTIVE R170, `(.L_x_28163) ;  /* 0x00000000aa087348 */ /* 0x000fea0003c00000 */
[----:B------:R0:W1:Y:S02]  /*4e50*/  SHFL.BFLY P6, R171, R173, R172, R175 ;  /* 0x0c0000acadab7389 */ /* 0x00006400000c00af */
[----:B01----:R-:W-:Y:S01]  /*4e60*/  ENDCOLLECTIVE ;  /* 0x000000000000791b */ /* 0x003fe20003800000 */
.L_x_28163:
[----:B------:R-:W-:Y:S01]  /*4e70*/  HFMA2.MMA R172, -RZ, RZ, 0, 4.76837158203125e-07 ;  /* 0x00000008ffac7435 */ /* 0x000fe200000001ff */
[----:B------:R-:W-:-:S05]  /*4e80*/  MOV R167, R171 ;  /* 0x000000ab00a77202 */ /* 0x000fca0000000f00 */
[----:B------:R-:W-:-:S05]  /*4e90*/  FADD.FTZ R167, R164, R167 ;  /* 0x000000a7a4a77221 */ /* 0x000fca0000010000 */
[----:B------:R-:W-:-:S07]  /*4ea0*/  MOV R173, R167 ;  /* 0x000000a700ad7202 */ /* 0x000fce0000000f00 */
[----:B------:R-:W-:Y:S05]  /*4eb0*/  WARPSYNC.COLLECTIVE R170, `(.L_x_28164) ;  /* 0x00000000aa087348 */ /* 0x000fea0003c00000 */
[----:B------:R0:W1:Y:S02]  /*4ec0*/  SHFL.BFLY P6, R171, R173, R172, R175 ;  /* 0x0c0000acadab7389 */ /* 0x00006400000c00af */
[----:B01----:R-:W-:Y:S01]  /*4ed0*/  ENDCOLLECTIVE ;  /* 0x000000000000791b */ /* 0x003fe20003800000 */
.L_x_28164:
[----:B------:R-:W-:Y:S01]  /*4ee0*/  HFMA2.MMA R172, -RZ, RZ, 0, 9.5367431640625e-07 ;  /* 0x00000010ffac7435 */ /* 0x000fe200000001ff */
[----:B------:R-:W-:-:S05]  /*4ef0*/  MOV R166, R171 ;  /* 0x000000ab00a67202 */ /* 0x000fca0000000f00 */
[----:B------:R-:W-:-:S05]  /*4f00*/  FADD.FTZ R166, R167, R166 ;  /* 0x000000a6a7a67221 */ /* 0x000fca0000010000 */
[----:B------:R-:W-:-:S07]  /*4f10*/  MOV R173, R166 ;  /* 0x000000a600ad7202 */ /* 0x000fce0000000f00 */
[----:B------:R-:W-:Y:S05]  /*4f20*/  WARPSYNC.COLLECTIVE R170, `(.L_x_28165) ;  /* 0x00000000aa087348 */ /* 0x000fea0003c00000 */
[----:B------:R0:W1:Y:S02]  /*4f30*/  SHFL.BFLY P6, R171, R173, R172, R175 ;  /* 0x0c0000acadab7389 */ /* 0x00006400000c00af */
[----:B01----:R-:W-:Y:S01]  /*4f40*/  ENDCOLLECTIVE ;  /* 0x000000000000791b */ /* 0x003fe20003800000 */
.L_x_28165:
[----:B------:R-:W-:Y:S01]  /*4f50*/  MOV R169, R171 ;  /* 0x000000ab00a97202 */ /* 0x000fe20000000f00 */
[----:B------:R-:W-:Y:S06]  /*4f60*/  BRA `(.L_x_28166) ;  /* 0xffffffe4009c7947 */ /* 0x000fec000383ffff */
.L_x_28167:
        /* <DEDUP_REMOVED lines=9> */
.L_x_40166:


//--------------------- .text._ZN10layer_norm31ln_parallel_residual_fwd_kernelINS_13Kernel_traitsIf6__halffS2_fjLj1536ELj1ELj4ELj1ELj16ENS_18Kernel_traits_baseILj1536EfS2_fS2_fjLj128EEEEELb0ELb1ELb1EEEvNS_9FwdParamsE --------------------------
	.section	.text._ZN10layer_norm31ln_parallel_residual_fwd_kernelINS_13Kernel_traitsIf6__halffS2_fjLj1536ELj1ELj4ELj1ELj16ENS_18Kernel_traits_baseILj1536EfS2_fS2_fjLj128EEEEELb0ELb1ELb1EEEvNS_9FwdParamsE,"ax",@progbits
	.align	128
        .global         _ZN10layer_norm31ln_parallel_residual_fwd_kernelINS_13Kernel_traitsIf6__halffS2_fjLj1536ELj1ELj4ELj1ELj16ENS_18Kernel_traits_baseILj1536EfS2_fS2_fjLj128EEEEELb0ELb1ELb1EEEvNS_9FwdParamsE
        .type           _ZN10layer_norm31ln_parallel_residual_fwd_kernelINS_13Kernel_traitsIf6__halffS2_fjLj1536ELj1ELj4ELj1ELj16ENS_18Kernel_traits_baseILj1536EfS2_fS2_fjLj128EEEEELb0ELb1ELb1EEEvNS_9FwdParamsE,@function
        .size           _ZN10layer_norm31ln_parallel_residual_fwd_kernelINS_13Kernel_traitsIf6__halffS2_fjLj1536ELj1ELj4ELj1ELj16ENS_18Kernel_traits_baseILj1536EfS2_fS2_fjLj128EEEEELb0ELb1ELb1EEEvNS_9FwdParamsE,(.L_x_40167 - _ZN10layer_norm31ln_parallel_residual_fwd_kernelINS_13Kernel_traitsIf6__halffS2_fjLj1536ELj1ELj4ELj1ELj16ENS_18Kernel_traits_baseILj1536EfS2_fS2_fjLj128EEEEELb0ELb1ELb1EEEvNS_9FwdParamsE)
        .other          _ZN10layer_norm31ln_parallel_residual_fwd_kernelINS_13Kernel_traitsIf6__halffS2_fjLj1536ELj1ELj4ELj1ELj16ENS_18Kernel_traits_baseILj1536EfS2_fS2_fjLj128EEEEELb0ELb1ELb1EEEvNS_9FwdParamsE,@"STO_CUDA_ENTRY STV_DEFAULT"
_ZN10layer_norm31ln_parallel_residual_fwd_kernelINS_13Kernel_traitsIf6__halffS2_fjLj1536ELj1ELj4ELj1ELj16ENS_18Kernel_traits_baseILj1536EfS2_fS2_fjLj128EEEEELb0ELb1ELb1EEEvNS_9FwdParamsE:
.text._ZN10layer_norm31ln_parallel_residual_fwd_kernelINS_13Kernel_traitsIf6__halffS2_fjLj1536ELj1ELj4ELj1ELj16ENS_18Kernel_traits_baseILj1536EfS2_fS2_fjLj128EEEEELb0ELb1ELb1EEEvNS_9FwdParamsE:
        /* <DEDUP_REMOVED lines=81> */
.L_x_28266:
        /* <DEDUP_REMOVED lines=23> */
.L_x_28169:
[----:B-----5:R-:W-:-:S05]  /*0680*/  HADD2.F32 R113, -RZ, R100.H0_H0 ;  /* 0x20000064ff717230 */ /* 0x020fca0000004100 */
[----:B------:R-:W-:-:S04]  /*0690*/  FADD.FTZ R112, R112, R113 ;  /* 0x0000007170707221 */ /* 0x000fc80000010000 */
[----:B------:R-:W-:-:S07]  /*06a0*/  @P1 FADD.FTZ R112, R104, R112 ;  /* 0x0000007068701221 */ /* 0x000fce0000010000 */
.L_x_28170:
[----:B------:R-:W-:Y:S01]  /*06b0*/  HADD2.F32 R113, -RZ, R120.H1_H1 ;  /* 0x30000078ff717230 */ /* 0x000fe20000004100 */
[----:B------:R-:W-:Y:S06]  /*06c0*/  @P2 BRA `(.L_x_28171) ;  /* 0x00000000000c2947 */ /* 0x000fec0003800000 */
[----:B------:R-:W-:Y:S05]  /*06d0*/  @!P1 BRA `(.L_x_28172) ;  /* 0x0000000000149947 */ /* 0x000fea0003800000 */
[----:B-----5:R-:W-:Y:S01]  /*06e0*/  FADD.FTZ R113, R105, R113 ;  /* 0x0000007169717221 */ /* 0x020fe20000010000 */
[----:B------:R-:W-:Y:S06]  /*06f0*/  BRA `(.L_x_28172) ;  /* 0x00000000000c7947 */ /* 0x000fec0003800000 */
.L_x_28171:
[----:B-----5:R-:W-:-:S05]  /*0700*/  HADD2.F32 R0, -RZ, R100.H1_H1 ;  /* 0x30000064ff007230 */ /* 0x020fca0000004100 */
[----:B------:R-:W-:-:S04]  /*0710*/  FADD.FTZ R113, R113, R0 ;  /* 0x0000000071717221 */ /* 0x000fc80000010000 */
[----:B------:R-:W-:-:S07]  /*0720*/  @P1 FADD.FTZ R113, R105, R113 ;  /* 0x0000007169711221 */ /* 0x000fce0000010000 */
.L_x_28172:
[----:B------:R-:W-:Y:S01]  /*0730*/  HADD2.F32 R114, -RZ, R121.H0_H0 ;  /* 0x20000079ff727230 */ /* 0x000fe20000004100 */
[----:B------:R-:W-:Y:S06]  /*0740*/  @P2 BRA `(.L_x_28173) ;  /* 0x00000000000c2947 */ /* 0x000fec0003800000 */
[----:B------:R-:W-:Y:S05]  /*0750*/  @!P1 BRA `(.L_x_28174) ;  /* 0x0000000000149947 */ /* 0x000fea0003800000 */
[----:B-----5:R-:W-:Y:S01]  /*0760*/  FADD.FTZ R114, R106, R114 ;  /* 0x000000726a727221 */ /* 0x020fe20000010000 */
[----:B------:R-:W-:Y:S06]  /*0770*/  BRA `(.L_x_28174) ;  /* 0x00000000000c7947 */ /* 0x000fec0003800000 */
.L_x_28173:
[----:B-----5:R-:W-:-:S05]  /*0780*/  HADD2.F32 R115, -RZ, R101.H0_H0 ;  /* 0x20000065ff737230 */ /* 0x020fca0000004100 */
[----:B------:R-:W-:-:S04]  /*0790*/  FADD.FTZ R114, R114, R115 ;  /* 0x0000007372727221 */ /* 0x000fc80000010000 */
[----:B------:R-:W-:-:S07]  /*07a0*/  @P1 FADD.FTZ R114, R106, R114 ;  /* 0x000000726a721221 */ /* 0x000fce0000010000 */
.L_x_28174:
[----:B------:R-:W-:Y:S01]  /*07b0*/  HADD2.F32 R115, -RZ, R121.H1_H1 ;  /* 0x30000079ff737230 */ /* 0x000fe20000004100 */
[----:B------:R-:W-:Y:S06]  /*07c0*/  @P2 BRA `(.L_x_28175) ;  /* 0x00000000000c2947 */ /* 0x000fec0003800000 */
[----:B------:R-:W-:Y:S05]  /*07d0*/  @!P1 BRA `(.L_x_28176) ;  /* 0x0000000000149947 */ /* 0x000fea0003800000 */
[----:B-----5:R-:W-:Y:S01]  /*07e0*/  FADD.FTZ R115, R107, R115 ;  /* 0x000000736b737221 */ /* 0x020fe20000010000 */
[----:B------:R-:W-:Y:S06]  /*07f0*/  BRA `(.L_x_28176) ;  /* 0x00000000000c7947 */ /* 0x000fec0003800000 */
.L_x_28175:
[----:B-----5:R-:W-:-:S05]  /*0800*/  HADD2.F32 R0, -RZ, R101.H1_H1 ;  /* 0x30000065ff007230 */ /* 0x020fca0000004100 */
[----:B------:R-:W-:-:S04]  /*0810*/  FADD.FTZ R115, R115, R0 ;  /* 0x0000000073737221 */ /* 0x000fc80000010000 */
[----:B------:R-:W-:-:S07]  /*0820*/  @P1 FADD.FTZ R115, R107, R115 ;  /* 0x000000736b731221 */ /* 0x000fce0000010000 */
.L_x_28176:
[----:B------:R-:W-:Y:S01]  /*0830*/  HADD2.F32 R116, -RZ, R122.H0_H0 ;  /* 0x2000007aff747230 */ /* 0x000fe20000004100 */
[----:B------:R-:W-:Y:S06]  /*0840*/  @P2 BRA `(.L_x_28177) ;  /* 0x00000000000c2947 */ /* 0x000fec0003800000 */
[----:B------:R-:W-:Y:S05]  /*0850*/  @!P1 BRA `(.L_x_28178) ;  /* 0x0000000000149947 */ /* 0x000fea0003800000 */
[----:B-----5:R-:W-:Y:S01]  /*0860*/  FADD.FTZ R116, R108, R116 ;  /* 0x000000746c747221 */ /* 0x020fe20000010000 */
[----:B------:R-:W-:Y:S06]  /*0870*/  BRA `(.L_x_28178) ;  /* 0x00000000000c7947 */ /* 0x000fec0003800000 */
.L_x_28177:
[----:B-----5:R-:W-:-:S05]  /*0880*/  HADD2.F32 R117, -RZ, R102.H0_H0 ;  /* 0x20000066ff757230 */ /* 0x020fca0000004100 */
[----:B------:R-:W-:-:S04]  /*0890*/  FADD.FTZ R116, R116, R117 ;  /* 0x0000007574747221 */ /* 0x000fc80000010000 */
[----:B------:R-:W-:-:S07]  /*08a0*/  @P1 FADD.FTZ R116, R108, R116 ;  /* 0x000000746c741221 */ /* 0x000fce0000010000 */
.L_x_28178:
[----:B------:R-:W-:Y:S01]  /*08b0*/  HADD2.F32 R117, -RZ, R122.H1_H1 ;  /* 0x3000007aff757230 */ /* 0x000fe20000004100 */
[----:B------:R-:W-:Y:S06]  /*08c0*/  @P2 BRA `(.L_x_28179) ;  /* 0x00000000000c2947 */ /* 0x000fec0003800000 */
[----:B------:R-:W-:Y:S05]  /*08d0*/  @!P1 BRA `(.L_x_28180) ;  /* 0x0000000000149947 */ /* 0x000fea0003800000 */
[----:B-----5:R-:W-:Y:S01]  /*08e0*/  FADD.FTZ R117, R109, R117 ;  /* 0x000000756d757221 */ /* 0x020fe20000010000 */
[----:B------:R-:W-:Y:S06]  /*08f0*/  BRA `(.L_x_28180) ;  /* 0x00000000000c7947 */ /* 0x000fec0003800000 */
.L_x_28179:
[----:B-----5:R-:W-:-:S05]  /*0900*/  HADD2.F32 R0, -RZ, R102.H1_H1 ;  /* 0x30000066ff007230 */ /* 0x020fca0000004100 */
[----:B------:R-:W-:-:S04]  /*0910*/  FADD.FTZ R117, R117, R0 ;  /* 0x0000000075757221 */ /* 0x000fc80000010000 */
[----:B------:R-:W-:-:S07]  /*0920*/  @P1 FADD.FTZ R117, R109, R117 ;  /* 0x000000756d751221 */ /* 0x000fce0000010000 */
.L_x_28180:
[----:B------:R-:W-:Y:S01]  /*0930*/  HADD2.F32 R118, -RZ, R123.H0_H0 ;  /* 0x2000007bff767230 */ /* 0x000fe20000004100 */
[----:B------:R-:W-:Y:S06]  /*0940*/  @P2 BRA `(.L_x_28181) ;  /* 0x00000000000c2947 */ /* 0x000fec0003800000 */
[----:B------:R-:W-:Y:S05]  /*0950*/  @!P1 BRA `(.L_x_28182) ;  /* 0x0000000000149947 */ /* 0x000fea0003800000 */
[----:B-----5:R-:W-:Y:S01]  /*0960*/  FADD.FTZ R118, R110, R118 ;  /* 0x000000766e767221 */ /* 0x020fe20000010000 */
[----:B------:R-:W-:Y:S06]  /*0970*/  BRA `(.L_x_28182) ;  /* 0x00000000000c7947 */ /* 0x000fec0003800000 */
.L_x_28181:
[----:B-----5:R-:W-:-:S05]  /*0980*/  HADD2.F32 R119, -RZ, R103.H0_H0 ;  /* 0x20000067ff777230 */ /* 0x020fca0000004100 */
[----:B------:R-:W-:-:S04]  /*0990*/  FADD.FTZ R118, R118, R119 ;  /* 0x0000007776767221 */ /* 0x000fc80000010000 */
[----:B------:R-:W-:-:S07]  /*09a0*/  @P1 FADD.FTZ R118, R110, R118 ;  /* 0x000000766e761221 */ /* 0x000fce0000010000 */
.L_x_28182:
[----:B------:R-:W-:Y:S01]  /*09b0*/  HADD2.F32 R119, -RZ, R123.H1_H1 ;  /* 0x3000007bff777230 */ /* 0x000fe20000004100 */
[----:B------:R-:W-:Y:S06]  /*09c0*/  @P2 BRA `(.L_x_28183) ;  /* 0x00000000000c2947 */ /* 0x000fec0003800000 */
[----:B------:R-:W-:Y:S05]  /*09d0*/  @!P1 BRA `(.L_x_28184) ;  /* 0x0000000000149947 */ /* 0x000fea0003800000 */
[----:B-----5:R-:W-:Y:S01]  /*09e0*/  FADD.FTZ R119, R111, R119 ;  /* 0x000000776f777221 */ /* 0x020fe20000010000 */
[----:B------:R-:W-:Y:S06]  /*09f0*/  BRA `(.L_x_28184) ;  /* 0x00000000000c7947 */ /* 0x000fec0003800000 */
.L_x_28183:
[----:B-----5:R-:W-:-:S05]  /*0a00*/  HADD2.F32 R0, -RZ, R103.H1_H1 ;  /* 0x30000067ff007230 */ /* 0x020fca0000004100 */
[----:B------:R-:W-:-:S04]  /*0a10*/  FADD.FTZ R119, R119, R0 ;  /* 0x0000000077777221 */ /* 0x000fc80000010000 */
[----:B------:R-:W-:-:S07]  /*0a20*/  @P1 FADD.FTZ R119, R111, R119 ;  /* 0x000000776f771221 */ /* 0x000fce0000010000 */
.L_x_28184:
        /* <DEDUP_REMOVED lines=19> */
.L_x_28185:
[----:B-----5:R-:W-:-:S05]  /*0b60*/  HADD2.F32 R121, -RZ, R100.H0_H0 ;  /* 0x20000064ff797230 */ /* 0x020fca0000004100 */
[----:B------:R-:W-:-:S04]  /*0b70*/  FADD.FTZ R120, R121, R120 ;  /* 0x0000007879787221 */ /* 0x000fc80000010000 */
[----:B------:R-:W-:-:S07]  /*0b80*/  @P1 FADD.FTZ R120, R104, R120 ;  /* 0x0000007868781221 */ /* 0x000fce0000010000 */
.L_x_28186:
[----:B------:R-:W-:Y:S01]  /*0b90*/  HADD2.F32 R121, -RZ, R132.H1_H1 ;  /* 0x30000084ff797230 */ /* 0x000fe20000004100 */
[----:B------:R-:W-:Y:S06]  /*0ba0*/  @P2 BRA `(.L_x_28187) ;  /* 0x00000000000c2947 */ /* 0x000fec0003800000 */
[----:B------:R-:W-:Y:S05]  /*0bb0*/  @!P1 BRA `(.L_x_28188) ;  /* 0x0000000000149947 */ /* 0x000fea0003800000 */
[----:B-----5:R-:W-:Y:S01]  /*0bc0*/  FADD.FTZ R121, R105, R121 ;  /* 0x0000007969797221 */ /* 0x020fe20000010000 */
[----:B------:R-:W-:Y:S06]  /*0bd0*/  BRA `(.L_x_28188) ;  /* 0x00000000000c7947 */ /* 0x000fec0003800000 */
.L_x_28187:
[----:B-----5:R-:W-:-:S05]  /*0be0*/  HADD2.F32 R0, -RZ, R100.H1_H1 ;  /* 0x30000064ff007230 */ /* 0x020fca0000004100 */
[----:B------:R-:W-:-:S04]  /*0bf0*/  FADD.FTZ R121, R0, R121 ;  /* 0x0000007900797221 */ /* 0x000fc80000010000 */
[----:B------:R-:W-:-:S07]  /*0c00*/  @P1 FADD.FTZ R121, R105, R121 ;  /* 0x0000007969791221 */ /* 0x000fce0000010000 */
.L_x_28188:
[----:B------:R-:W-:Y:S01]  /*0c10*/  HADD2.F32 R122, -RZ, R133.H0_H0 ;  /* 0x20000085ff7a7230 */ /* 0x000fe20000004100 */
[----:B------:R-:W-:Y:S06]  /*0c20*/  @P2 BRA `(.L_x_28189) ;  /* 0x00000000000c2947 */ /* 0x000fec0003800000 */
[----:B------:R-:W-:Y:S05]  /*0c30*/  @!P1 BRA `(.L_x_28190) ;  /* 0x0000000000149947 */ /* 0x000fea0003800000 */
[----:B-----5:R-:W-:Y:S01]  /*0c40*/  FADD.FTZ R122, R106, R122 ;  /* 0x0000007a6a7a7221 */ /* 0x020fe20000010000 */
[----:B------:R-:W-:Y:S06]  /*0c50*/  BRA `(.L_x_28190) ;  /* 0x00000000000c7947 */ /* 0x000fec0003800000 */
.L_x_28189:
[----:B-----5:R-:W-:-:S05]  /*0c60*/  HADD2.F32 R123, -RZ, R101.H0_H0 ;  /* 0x20000065ff7b7230 */ /* 0x020fca0000004100 */
[----:B------:R-:W-:-:S04]  /*0c70*/  FADD.FTZ R122, R123, R122 ;  /* 0x0000007a7b7a7221 */ /* 0x000fc80000010000 */
[----:B------:R-:W-:-:S07]  /*0c80*/  @P1 FADD.FTZ R122, R106, R122 ;  /* 0x0000007a6a7a1221 */ /* 0x000fce0000010000 */
.L_x_28190:
[----:B------:R-:W-:Y:S01]  /*0c90*/  HADD2.F32 R123, -RZ, R133.H1_H1 ;  /* 0x30000085ff7b7230 */ /* 0x000fe20000004100 */
[----:B------:R-:W-:Y:S06]  /*0ca0*/  @P2 BRA `(.L_x_28191) ;  /* 0x00000000000c2947 */ /* 0x000fec0003800000 */
[----:B------:R-:W-:Y:S05]  /*0cb0*/  @!P1 BRA `(.L_x_28192) ;  /* 0x0000000000149947 */ /* 0x000fea0003800000 */
[----:B-----5:R-:W-:Y:S01]  /*0cc0*/  FADD.FTZ R123, R107, R123 ;  /* 0x0000007b6b7b7221 */ /* 0x020fe20000010000 */
[----:B------:R-:W-:Y:S06]  /*0cd0*/  BRA `(.L_x_28192) ;  /* 0x00000000000c7947 */ /* 0x000fec0003800000 */
.L_x_28191:
[----:B-----5:R-:W-:-:S05]  /*0ce0*/  HADD2.F32 R0, -RZ, R101.H1_H1 ;  /* 0x30000065ff007230 */ /* 0x020fca0000004100 */
[----:B------:R-:W-:-:S04]  /*0cf0*/  FADD.FTZ R123, R0, R123 ;  /* 0x0000007b007b7221 */ /* 0x000fc80000010000 */
[----:B------:R-:W-:-:S07]  /*0d00*/  @P1 FADD.FTZ R123, R107, R123 ;  /* 0x0000007b6b7b1221 */ /* 0x000fce0000010000 */
.L_x_28192:
[----:B------:R-:W-:Y:S01]  /*0d10*/  HADD2.F32 R124, -RZ, R134.H0_H0 ;  /* 0x20000086ff7c7230 */ /* 0x000fe20000004100 */
[----:B------:R-:W-:Y:S06]  /*0d20*/  @P2 BRA `(.L_x_28193) ;  /* 0x00000000000c2947 */ /* 0x000fec0003800000 */
[----:B------:R-:W-:Y:S05]  /*0d30*/  @!P1 BRA `(.L_x_28194) ;  /* 0x0000000000149947 */ /* 0x000fea0003800000 */
[----:B-----5:R-:W-:Y:S01]  /*0d40*/  FADD.FTZ R124, R108, R124 ;  /* 0x0000007c6c7c7221 */ /* 0x020fe20000010000 */
[----:B------:R-:W-:Y:S06]  /*0d50*/  BRA `(.L_x_28194) ;  /* 0x00000000000c7947 */ /* 0x000fec0003800000 */
.L_x_28193:
[----:B-----5:R-:W-:-:S05]  /*0d60*/  HADD2.F32 R125, -RZ, R102.H0_H0 ;  /* 0x20000066ff7d7230 */ /* 0x020fca0000004100 */
[----:B------:R-:W-:-:S04]  /*0d70*/  FADD.FTZ R124, R125, R124 ;  /* 0x0000007c7d7c7221 */ /* 0x000fc80000010000 */
[----:B------:R-:W-:-:S07]  /*0d80*/  @P1 FADD.FTZ R124, R108, R124 ;  /* 0x0000007c6c7c1221 */ /* 0x000fce0000010000 */
.L_x_28194:
[----:B------:R-:W-:Y:S01]  /*0d90*/  HADD2.F32 R125, -RZ, R134.H1_H1 ;  /* 0x30000086ff7d7230 */ /* 0x000fe20000004100 */
[----:B------:R-:W-:Y:S06]  /*0da0*/  @P2 BRA `(.L_x_28195) ;  /* 0x00000000000c2947 */ /* 0x000fec0003800000 */
[----:B------:R-:W-:Y:S05]  /*0db0*/  @!P1 BRA `(.L_x_28196) ;  /* 0x0000000000149947 */ /* 0x000fea0003800000 */
[----:B-----5:R-:W-:Y:S01]  /*0dc0*/  FADD.FTZ R125, R109, R125 ;  /* 0x0000007d6d7d7221 */ /* 0x020fe20000010000 */
[----:B------:R-:W-:Y:S06]  /*0dd0*/  BRA `(.L_x_28196) ;  /* 0x00000000000c7947 */ /* 0x000fec0003800000 */
.L_x_28195:
[----:B-----5:R-:W-:-:S05]  /*0de0*/  HADD2.F32 R0, -RZ, R102.H1_H1 ;  /* 0x30000066ff007230 */ /* 0x020fca0000004100 */
[----:B------:R-:W-:-:S04]  /*0df0*/  FADD.FTZ R125, R0, R125 ;  /* 0x0000007d007d7221 */ /* 0x000fc80000010000 */
[----:B------:R-:W-:-:S07]  /*0e00*/  @P1 FADD.FTZ R125, R109, R125 ;  /* 0x0000007d6d7d1221 */ /* 0x000fce0000010000 */
.L_x_28196:
[----:B------:R-:W-:Y:S01]  /*0e10*/  HADD2.F32 R126, -RZ, R135.H0_H0 ;  /* 0x20000087ff7e7230 */ /* 0x000fe20000004100 */
[----:B------:R-:W-:Y:S06]  /*0e20*/  @P2 BRA `(.L_x_28197) ;  /* 0x00000000000c2947 */ /* 0x000fec0003800000 */
[----:B------:R-:W-:Y:S05]  /*0e30*/  @!P1 BRA `(.L_x_28198) ;  /* 0x0000000000149947 */ /* 0x000fea0003800000 */
[----:B-----5:R-:W-:Y:S01]  /*0e40*/  FADD.FTZ R126, R110, R126 ;  /* 0x0000007e6e7e7221 */ /* 0x020fe20000010000 */
[----:B------:R-:W-:Y:S06]  /*0e50*/  BRA `(.L_x_28198) ;  /* 0x00000000000c7947 */ /* 0x000fec0003800000 */
.L_x_28197:
[----:B-----5:R-:W-:-:S05]  /*0e60*/  HADD2.F32 R127, -RZ, R103.H0_H0 ;  /* 0x20000067ff7f7230 */ /* 0x020fca0000004100 */
[----:B------:R-:W-:-:S04]  /*0e70*/  FADD.FTZ R126, R127, R126 ;  /* 0x0000007e7f7e7221 */ /* 0x000fc80000010000 */
[----:B------:R-:W-:-:S07]  /*0e80*/  @P1 FADD.FTZ R126, R110, R126 ;  /* 0x0000007e6e7e1221 */ /* 0x000fce0000010000 */
.L_x_28198:
[----:B------:R-:W-:Y:S01]  /*0e90*/  HADD2.F32 R127, -RZ, R135.H1_H1 ;  /* 0x30000087ff7f7230 */ /* 0x000fe20000004100 */
[----:B------:R-:W-:Y:S06]  /*0ea0*/  @P2 BRA `(.L_x_28199) ;  /* 0x00000000000c2947 */ /* 0x000fec0003800000 */
[----:B------:R-:W-:Y:S05]  /*0eb0*/  @!P1 BRA `(.L_x_28200) ;  /* 0x0000000000149947 */ /* 0x000fea0003800000 */
[----:B-----5:R-:W-:Y:S01]  /*0ec0*/  FADD.FTZ R127, R111, R127 ;  /* 0x0000007f6f7f7221 */ /* 0x020fe20000010000 */
[----:B------:R-:W-:Y:S06]  /*0ed0*/  BRA `(.L_x_28200) ;  /* 0x00000000000c7947 */ /* 0x000fec0003800000 */
.L_x_28199:
[----:B-----5:R-:W-:-:S05]  /*0ee0*/  HADD2.F32 R0, -RZ, R103.H1_H1 ;  /* 0x30000067ff007230 */ /* 0x020fca0000004100 */
[----:B------:R-:W-:-:S04]  /*0ef0*/  FADD.FTZ R127, R0, R127 ;  /* 0x0000007f007f7221 */ /* 0x000fc80000010000 */
[----:B------:R-:W-:-:S07]  /*0f00*/  @P1 FADD.FTZ R127, R111, R127 ;  /* 0x0000007f6f7f1221 */ /* 0x000fce0000010000 */
.L_x_28200:
        /* <DEDUP_REMOVED lines=19> */
.L_x_28201:
[----:B-----5:R-:W-:-:S05]  /*1040*/  HADD2.F32 R129, -RZ, R100.H0_H0 ;  /* 0x20000064ff817230 */ /* 0x020fca0000004100 */
[----:B------:R-:W-:-:S04]  /*1050*/  FADD.FTZ R128, R129, R128 ;  /* 0x0000008081807221 */ /* 0x000fc80000010000 */
[----:B------:R-:W-:-:S07]  /*1060*/  @P1 FADD.FTZ R128, R104, R128 ;  /* 0x0000008068801221 */ /* 0x000fce0000010000 */
.L_x_28202:
[----:B------:R-:W-:Y:S01]  /*1070*/  HADD2.F32 R129, -RZ, R144.H1_H1 ;  /* 0x30000090ff817230 */ /* 0x000fe20000004100 */
[----:B------:R-:W-:Y:S06]  /*1080*/  @P2 BRA `(.L_x_28203) ;  /* 0x00000000000c2947 */ /* 0x000fec0003800000 */
[----:B------:R-:W-:Y:S05]  /*1090*/  @!P1 BRA `(.L_x_28204) ;  /* 0x0000000000149947 */ /* 0x000fea0003800000 */
[----:B-----5:R-:W-:Y:S01]  /*10a0*/  FADD.FTZ R129, R105, R129 ;  /* 0x0000008169817221 */ /* 0x020fe20000010000 */
[----:B------:R-:W-:Y:S06]  /*10b0*/  BRA `(.L_x_28204) ;  /* 0x00000000000c7947 */ /* 0x000fec0003800000 */
.L_x_28203:
[----:B-----5:R-:W-:-:S05]  /*10c0*/  HADD2.F32 R0, -RZ, R100.H1_H1 ;  /* 0x30000064ff007230 */ /* 0x020fca0000004100 */
[----:B------:R-:W-:-:S04]  /*10d0*/  FADD.FTZ R129, R0, R129 ;  /* 0x0000008100817221 */ /* 0x000fc80000010000 */
[----:B------:R-:W-:-:S07]  /*10e0*/  @P1 FADD.FTZ R129, R105, R129 ;  /* 0x0000008169811221 */ /* 0x000fce0000010000 */
.L_x_28204:
[----:B------:R-:W-:Y:S01]  /*10f0*/  HADD2.F32 R130, -RZ, R145.H0_H0 ;  /* 0x20000091ff827230 */ /* 0x000fe20000004100 */
[----:B------:R-:W-:Y:S06]  /*1100*/  @P2 BRA `(.L_x_28205) ;  /* 0x00000000000c2947 */ /* 0x000fec0003800000 */
[----:B------:R-:W-:Y:S05]  /*1110*/  @!P1 BRA `(.L_x_28206) ;  /* 0x0000000000149947 */ /* 0x000fea0003800000 */
[----:B-----5:R-:W-:Y:S01]  /*1120*/  FADD.FTZ R130, R106, R130 ;  /* 0x000000826a827221 */ /* 0x020fe20000010000 */
[----:B------:R-:W-:Y:S06]  /*1130*/  BRA `(.L_x_28206) ;  /* 0x00000000000c7947 */ /* 0x000fec0003800000 */
.L_x_28205:
[----:B-----5:R-:W-:-:S05]  /*1140*/  HADD2.F32 R131, -RZ, R101.H0_H0 ;  /* 0x20000065ff837230 */ /* 0x020fca0000004100 */
[----:B------:R-:W-:-:S04]  /*1150*/  FADD.FTZ R130, R131, R130 ;  /* 0x0000008283827221 */ /* 0x000fc80000010000 */
[----:B------:R-:W-:-:S07]  /*1160*/  @P1 FADD.FTZ R130, R106, R130 ;  /* 0x000000826a821221 */ /* 0x000fce0000010000 */
.L_x_28206:
[----:B------:R-:W-:Y:S01]  /*1170*/  HADD2.F32 R131, -RZ, R145.H1_H1 ;  /* 0x30000091ff837230 */ /* 0x000fe20000004100 */
[----:B------:R-:W-:Y:S06]  /*1180*/  @P2 BRA `(.L_x_28207) ;  /* 0x00000000000c2947 */ /* 0x000fec0003800000 */
[----:B------:R-:W-:Y:S05]  /*1190*/  @!P1 BRA `(.L_x_28208) ;  /* 0x0000000000149947 */ /* 0x000fea0003800000 */
[----:B-----5:R-:W-:Y:S01]  /*11a0*/  FADD.FTZ R131, R107, R131 ;  /* 0x000000836b837221 */ /* 0x020fe20000010000 */
[----:B------:R-:W-:Y:S06]  /*11b0*/  BRA `(.L_x_28208) ;  /* 0x00000000000c7947 */ /* 0x000fec0003800000 */
.L_x_28207:
[----:B-----5:R-:W-:-:S05]  /*11c0*/  HADD2.F32 R0, -RZ, R101.H1_H1 ;  /* 0x30000065ff007230 */ /* 0x020fca0000004100 */
[----:B------:R-:W-:-:S04]  /*11d0*/  FADD.FTZ R131, R0, R131 ;  /* 0x0000008300837221 */ /* 0x000fc80000010000 */
[----:B------:R-:W-:-:S07]  /*11e0*/  @P1 FADD.FTZ R131, R107, R131 ;  /* 0x000000836b831221 */ /* 0x000fce0000010000 */
.L_x_28208:
[----:B------:R-:W-:Y:S01]  /*11f0*/  HADD2.F32 R132, -RZ, R146.H0_H0 ;  /* 0x20000092ff847230 */ /* 0x000fe20000004100 */
[----:B------:R-:W-:Y:S06]  /*1200*/  @P2 BRA `(.L_x_28209) ;  /* 0x00000000000c2947 */ /* 0x000fec0003800000 */
[----:B------:R-:W-:Y:S05]  /*1210*/  @!P1 BRA `(.L_x_28210) ;  /* 0x0000000000149947 */ /* 0x000fea0003800000 */
[----:B-----5:R-:W-:Y:S01]  /*1220*/  FADD.FTZ R132, R108, R132 ;  /* 0x000000846c847221 */ /* 0x020fe20000010000 */
[----:B------:R-:W-:Y:S06]  /*1230*/  BRA `(.L_x_28210) ;  /* 0x00000000000c7947 */ /* 0x000fec0003800000 */
.L_x_28209:
[----:B-----5:R-:W-:-:S05]  /*1240*/  HADD2.F32 R133, -RZ, R102.H0_H0 ;  /* 0x20000066ff857230 */ /* 0x020fca0000004100 */
[----:B------:R-:W-:-:S04]  /*1250*/  FADD.FTZ R132, R133, R132 ;  /* 0x0000008485847221 */ /* 0x000fc80000010000 */
[----:B------:R-:W-:-:S07]  /*1260*/  @P1 FADD.FTZ R132, R108, R132 ;  /* 0x000000846c841221 */ /* 0x000fce0000010000 */
.L_x_28210:
[----:B------:R-:W-:Y:S01]  /*1270*/  HADD2.F32 R133, -RZ, R146.H1_H1 ;  /* 0x30000092ff857230 */ /* 0x000fe20000004100 */
[----:B------:R-:W-:Y:S06]  /*1280*/  @P2 BRA `(.L_x_28211) ;  /* 0x00000000000c2947 */ /* 0x000fec0003800000 */
[----:B------:R-:W-:Y:S05]  /*1290*/  @!P1 BRA `(.L_x_28212) ;  /* 0x0000000000149947 */ /* 0x000fea0003800000 */
[----:B-----5:R-:W-:Y:S01]  /*12a0*/  FADD.FTZ R133, R109, R133 ;  /* 0x000000856d857221 */ /* 0x020fe20000010000 */
[----:B------:R-:W-:Y:S06]  /*12b0*/  BRA `(.L_x_28212) ;  /* 0x00000000000c7947 */ /* 0x000fec0003800000 */
.L_x_28211:
[----:B-----5:R-:W-:-:S05]  /*12c0*/  HADD2.F32 R0, -RZ, R102.H1_H1 ;  /* 0x30000066ff007230 */ /* 0x020fca0000004100 */
[----:B------:R-:W-:-:S04]  /*12d0*/  FADD.FTZ R133, R0, R133 ;  /* 0x0000008500857221 */ /* 0x000fc80000010000 */
[----:B------:R-:W-:-:S07]  /*12e0*/  @P1 FADD.FTZ R133, R109, R133 ;  /* 0x000000856d851221 */ /* 0x000fce0000010000 */
.L_x_28212:
[----:B------:R-:W-:Y:S01]  /*12f0*/  HADD2.F32 R134, -RZ, R147.H0_H0 ;  /* 0x20000093ff867230 */ /* 0x000fe20000004100 */
[----:B------:R-:W-:Y:S06]  /*1300*/  @P2 BRA `(.L_x_28213) ;  /* 0x00000000000c2947 */ /* 0x000fec0003800000 */
[----:B------:R-:W-:Y:S05]  /*1310*/  @!P1 BRA `(.L_x_28214) ;  /* 0x0000000000149947 */ /* 0x000fea0003800000 */
[----:B-----5:R-:W-:Y:S01]  /*1320*/  FADD.FTZ R134, R110, R134 ;  /* 0x000000866e867221 */ /* 0x020fe20000010000 */
[----:B------:R-:W-:Y:S06]  /*1330*/  BRA `(.L_x_28214) ;  /* 0x00000000000c7947 */ /* 0x000fec0003800000 */
.L_x_28213:
[----:B-----5:R-:W-:-:S05]  /*1340*/  HADD2.F32 R135, -RZ, R103.H0_H0 ;  /* 0x20000067ff877230 */ /* 0x020fca0000004100 */
[----:B------:R-:W-:-:S04]  /*1350*/  FADD.FTZ R134, R135, R134 ;  /* 0x0000008687867221 */ /* 0x000fc80000010000 */
[----:B------:R-:W-:-:S07]  /*1360*/  @P1 FADD.FTZ R134, R110, R134 ;  /* 0x000000866e861221 */ /* 0x000fce0000010000 */
.L_x_28214:
[----:B------:R-:W-:Y:S01]  /*1370*/  HADD2.F32 R135, -RZ, R147.H1_H1 ;  /* 0x30000093ff877230 */ /* 0x000fe20000004100 */
[----:B------:R-:W-:Y:S06]  /*1380*/  @P2 BRA `(.L_x_28215) ;  /* 0x00000000000c2947 */ /* 0x000fec0003800000 */
[----:B------:R-:W-:Y:S05]  /*1390*/  @!P1 BRA `(.L_x_28216) ;  /* 0x0000000000149947 */ /* 0x000fea0003800000 */
[----:B-----5:R-:W-:Y:S01]  /*13a0*/  FADD.FTZ R135, R111, R135 ;  /* 0x000000876f877221 */ /* 0x020fe20000010000 */
[----:B------:R-:W-:Y:S06]  /*13b0*/  BRA `(.L_x_28216) ;  /* 0x00000000000c7947 */ /* 0x000fec0003800000 */
.L_x_28215:
[----:B-----5:R-:W-:-:S05]  /*13c0*/  HADD2.F32 R0, -RZ, R103.H1_H1 ;  /* 0x30000067ff007230 */ /* 0x020fca0000004100 */
[----:B------:R-:W-:-:S04]  /*13d0*/  FADD.FTZ R135, R0, R135 ;  /* 0x0000008700877221 */ /* 0x000fc80000010000 */
[----:B------:R-:W-:-:S07]  /*13e0*/  @P1 FADD.FTZ R135, R111, R135 ;  /* 0x000000876f871221 */ /* 0x000fce0000010000 */
.L_x_28216:
        /* <DEDUP_REMOVED lines=19> */
.L_x_28217:
[----:B-----5:R-:W-:-:S05]  /*1520*/  HADD2.F32 R137, -RZ, R100.H0_H0 ;  /* 0x20000064ff897230 */ /* 0x020fca0000004100 */
[----:B------:R-:W-:-:S04]  /*1530*/  FADD.FTZ R144, R137, R144 ;  /* 0x0000009089907221 */ /* 0x000fc80000010000 */
[----:B------:R-:W-:-:S07]  /*1540*/  @P1 FADD.FTZ R144, R104, R144 ;  /* 0x0000009068901221 */ /* 0x000fce0000010000 */
.L_x_28218:
[----:B------:R-:W-:Y:S01]  /*1550*/  HADD2.F32 R145, -RZ, R152.H1_H1 ;  /* 0x30000098ff917230 */ /* 0x000fe20000004100 */
[----:B------:R-:W-:Y:S06]  /*1560*/  @P2 BRA `(.L_x_28219) ;  /* 0x00000000000c2947 */ /* 0x000fec0003800000 */
[----:B------:R-:W-:Y:S05]  /*1570*/  @!P1 BRA `(.L_x_28220) ;  /* 0x0000000000149947 */ /* 0x000fea0003800000 */
[----:B-----5:R-:W-:Y:S01]  /*1580*/  FADD.FTZ R145, R105, R145 ;  /* 0x0000009169917221 */ /* 0x020fe20000010000 */
[----:B------:R-:W-:Y:S06]  /*1590*/  BRA `(.L_x_28220) ;  /* 0x00000000000c7947 */ /* 0x000fec0003800000 */
.L_x_28219:
[----:B-----5:R-:W-:-:S05]  /*15a0*/  HADD2.F32 R0, -RZ, R100.H1_H1 ;  /* 0x30000064ff007230 */ /* 0x020fca0000004100 */
[----:B------:R-:W-:-:S04]  /*15b0*/  FADD.FTZ R145, R0, R145 ;  /* 0x0000009100917221 */ /* 0x000fc80000010000 */
[----:B------:R-:W-:-:S07]  /*15c0*/  @P1 FADD.FTZ R145, R105, R145 ;  /* 0x0000009169911221 */ /* 0x000fce0000010000 */
.L_x_28220:
[----:B------:R-:W-:Y:S01]  /*15d0*/  HADD2.F32 R146, -RZ, R153.H0_H0 ;  /* 0x20000099ff927230 */ /* 0x000fe20000004100 */
[----:B------:R-:W-:Y:S06]  /*15e0*/  @P2 BRA `(.L_x_28221) ;  /* 0x00000000000c2947 */ /* 0x000fec0003800000 */
[----:B------:R-:W-:Y:S05]  /*15f0*/  @!P1 BRA `(.L_x_28222) ;  /* 0x0000000000149947 */ /* 0x000fea0003800000 */
[----:B-----5:R-:W-:Y:S01]  /*1600*/  FADD.FTZ R146, R106, R146 ;  /* 0x000000926a927221 */ /* 0x020fe20000010000 */
[----:B------:R-:W-:Y:S06]  /*1610*/  BRA `(.L_x_28222) ;  /* 0x00000000000c7947 */ /* 0x000fec0003800000 */
.L_x_28221:
[----:B-----5:R-:W-:-:S05]  /*1620*/  HADD2.F32 R137, -RZ, R101.H0_H0 ;  /* 0x20000065ff897230 */ /* 0x020fca0000004100 */
[----:B------:R-:W-:-:S04]  /*1630*/  FADD.FTZ R146, R137, R146 ;  /* 0x0000009289927221 */ /* 0x000fc80000010000 */
[----:B------:R-:W-:-:S07]  /*1640*/  @P1 FADD.FTZ R146, R106, R146 ;  /* 0x000000926a921221 */ /* 0x000fce0000010000 */
.L_x_28222:
[----:B------:R-:W-:Y:S01]  /*1650*/  HADD2.F32 R147, -RZ, R153.H1_H1 ;  /* 0x30000099ff937230 */ /* 0x000fe20000004100 */
[----:B------:R-:W-:Y:S06]  /*1660*/  @P2 BRA `(.L_x_28223) ;  /* 0x00000000000c2947 */ /* 0x000fec0003800000 */
[----:B------:R-:W-:Y:S05]  /*1670*/  @!P1 BRA `(.L_x_28224) ;  /* 0x0000000000149947 */ /* 0x000fea0003800000 */
[----:B-----5:R-:W-:Y:S01]  /*1680*/  FADD.FTZ R147, R107, R147 ;  /* 0x000000936b937221 */ /* 0x020fe20000010000 */
[----:B------:R-:W-:Y:S06]  /*1690*/  BRA `(.L_x_28224) ;  /* 0x00000000000c7947 */ /* 0x000fec0003800000 */
.L_x_28223:
[----:B-----5:R-:W-:-:S05]  /*16a0*/  HADD2.F32 R0, -RZ, R101.H1_H1 ;  /* 0x30000065ff007230 */ /* 0x020fca0000004100 */
[----:B------:R-:W-:-:S04]  /*16b0*/  FADD.FTZ R147, R0, R147 ;  /* 0x0000009300937221 */ /* 0x000fc80000010000 */
[----:B------:R-:W-:-:S07]  /*16c0*/  @P1 FADD.FTZ R147, R107, R147 ;  /* 0x000000936b931221 */ /* 0x000fce0000010000 */
.L_x_28224:
[----:B------:R-:W-:Y:S01]  /*16d0*/  HADD2.F32 R136, -RZ, R154.H0_H0 ;  /* 0x2000009aff887230 */ /* 0x000fe20000004100 */
[----:B------:R-:W-:Y:S06]  /*16e0*/  @P2 BRA `(.L_x_28225) ;  /* 0x00000000000c2947 */ /* 0x000fec0003800000 */
[----:B------:R-:W-:Y:S05]  /*16f0*/  @!P1 BRA `(.L_x_28226) ;  /* 0x0000000000149947 */ /* 0x000fea0003800000 */
[----:B-----5:R-:W-:Y:S01]  /*1700*/  FADD.FTZ R136, R108, R136 ;  /* 0x000000886c887221 */ /* 0x020fe20000010000 */
[----:B------:R-:W-:Y:S06]  /*1710*/  BRA `(.L_x_28226) ;  /* 0x00000000000c7947 */ /* 0x000fec0003800000 */
.L_x_28225:
[----:B-----5:R-:W-:-:S05]  /*1720*/  HADD2.F32 R137, -RZ, R102.H0_H0 ;  /* 0x20000066ff897230 */ /* 0x020fca0000004100 */
[----:B------:R-:W-:-:S04]  /*1730*/  FADD.FTZ R136, R137, R136 ;  /* 0x0000008889887221 */ /* 0x000fc80000010000 */
[----:B------:R-:W-:-:S07]  /*1740*/  @P1 FADD.FTZ R136, R108, R136 ;  /* 0x000000886c881221 */ /* 0x000fce0000010000 */
.L_x_28226:
[----:B------:R-:W-:Y:S01]  /*1750*/  HADD2.F32 R137, -RZ, R154.H1_H1 ;  /* 0x3000009aff897230 */ /* 0x000fe20000004100 */
[----:B------:R-:W-:Y:S06]  /*1760*/  @P2 BRA `(.L_x_28227) ;  /* 0x00000000000c2947 */ /* 0x000fec0003800000 */
[----:B------:R-:W-:Y:S05]  /*1770*/  @!P1 BRA `(.L_x_28228) ;  /* 0x0000000000149947 */ /* 0x000fea0003800000 */
[----:B-----5:R-:W-:Y:S01]  /*1780*/  FADD.FTZ R137, R109, R137 ;  /* 0x000000896d897221 */ /* 0x020fe20000010000 */
[----:B------:R-:W-:Y:S06]  /*1790*/  BRA `(.L_x_28228) ;  /* 0x00000000000c7947 */ /* 0x000fec0003800000 */
.L_x_28227:
[----:B-----5:R-:W-:-:S05]  /*17a0*/  HADD2.F32 R0, -RZ, R102.H1_H1 ;  /* 0x30000066ff007230 */ /* 0x020fca0000004100 */
[----:B------:R-:W-:-:S04]  /*17b0*/  FADD.FTZ R137, R0, R137 ;  /* 0x0000008900897221 */ /* 0x000fc80000010000 */
[----:B------:R-:W-:-:S07]  /*17c0*/  @P1 FADD.FTZ R137, R109, R137 ;  /* 0x000000896d891221 */ /* 0x000fce0000010000 */
.L_x_28228:
[----:B------:R-:W-:Y:S01]  /*17d0*/  HADD2.F32 R138, -RZ, R155.H0_H0 ;  /* 0x2000009bff8a7230 */ /* 0x000fe20000004100 */
[----:B------:R-:W-:Y:S06]  /*17e0*/  @P2 BRA `(.L_x_28229) ;  /* 0x00000000000c2947 */ /* 0x000fec0003800000 */
[----:B------:R-:W-:Y:S05]  /*17f0*/  @!P1 BRA `(.L_x_28230) ;  /* 0x0000000000149947 */ /* 0x000fea0003800000 */
[----:B-----5:R-:W-:Y:S01]  /*1800*/  FADD.FTZ R138, R110, R138 ;  /* 0x0000008a6e8a7221 */ /* 0x020fe20000010000 */
[----:B------:R-:W-:Y:S06]  /*1810*/  BRA `(.L_x_28230) ;  /* 0x00000000000c7947 */ /* 0x000fec0003800000 */
.L_x_28229:
[----:B-----5:R-:W-:-:S05]  /*1820*/  HADD2.F32 R139, -RZ, R103.H0_H0 ;  /* 0x20000067ff8b7230 */ /* 0x020fca0000004100 */
[----:B------:R-:W-:-:S04]  /*1830*/  FADD.FTZ R138, R139, R138 ;  /* 0x0000008a8b8a7221 */ /* 0x000fc80000010000 */
[----:B------:R-:W-:-:S07]  /*1840*/  @P1 FADD.FTZ R138, R110, R138 ;  /* 0x0000008a6e8a1221 */ /* 0x000fce0000010000 */
.L_x_28230:
[----:B------:R-:W-:Y:S01]  /*1850*/  HADD2.F32 R139, -RZ, R155.H1_H1 ;  /* 0x3000009bff8b7230 */ /* 0x000fe20000004100 */
[----:B------:R-:W-:Y:S06]  /*1860*/  @P2 BRA `(.L_x_28231) ;  /* 0x00000000000c2947 */ /* 0x000fec0003800000 */
[----:B------:R-:W-:Y:S05]  /*1870*/  @!P1 BRA `(.L_x_28232) ;  /* 0x0000000000149947 */ /* 0x000fea0003800000 */
[----:B-----5:R-:W-:Y:S01]  /*1880*/  FADD.FTZ R139, R111, R139 ;  /* 0x0000008b6f8b7221 */ /* 0x020fe20000010000 */
[----:B------:R-:W-:Y:S06]  /*1890*/  BRA `(.L_x_28232) ;  /* 0x00000000000c7947 */ /* 0x000fec0003800000 */
.L_x_28231:
[----:B-----5:R-:W-:-:S05]  /*18a0*/  HADD2.F32 R0, -RZ, R103.H1_H1 ;  /* 0x30000067ff007230 */ /* 0x020fca0000004100 */
[----:B------:R-:W-:-:S04]  /*18b0*/  FADD.FTZ R139, R0, R139 ;  /* 0x0000008b008b7221 */ /* 0x000fc80000010000 */
[----:B------:R-:W-:-:S07]  /*18c0*/  @P1 FADD.FTZ R139, R111, R139 ;  /* 0x0000008b6f8b1221 */ /* 0x000fce0000010000 */
.L_x_28232:
[----:B------:R-:W-:Y:S02]  /*18d0*/  LEA R150, P4, R142, UR10, 0x5 ;  /* 0x0000000a8e967c11 */ /* 0x000fe4000f8828ff */
        /* <DEDUP_REMOVED lines=18> */
.L_x_28233:
[----:B-----5:R-:W-:-:S05]  /*1a00*/  HADD2.F32 R149, -RZ, R100.H0_H0 ;  /* 0x20000064ff957230 */ /* 0x020fca0000004100 */
[----:B------:R-:W-:-:S04]  /*1a10*/  FADD.FTZ R148, R149, R148 ;  /* 0x0000009495947221 */ /* 0x000fc80000010000 */
[----:B------:R-:W-:-:S07]  /*1a20*/  @P1 FADD.FTZ R148, R104, R148 ;  /* 0x0000009468941221 */ /* 0x000fce0000010000 */
.L_x_28234:
[----:B------:R-:W-:Y:S01]  /*1a30*/  HADD2.F32 R149, -RZ, R160.H1_H1 ;  /* 0x300000a0ff957230 */ /* 0x000fe20000004100 */
[----:B------:R-:W-:Y:S06]  /*1a40*/  @P2 BRA `(.L_x_28235) ;  /* 0x00000000000c2947 */ /* 0x000fec0003800000 */
[----:B------:R-:W-:Y:S05]  /*1a50*/  @!P1 BRA `(.L_x_28236) ;  /* 0x0000000000149947 */ /* 0x000fea0003800000 */
[----:B-----5:R-:W-:Y:S01]  /*1a60*/  FADD.FTZ R149, R105, R149 ;  /* 0x0000009569957221 */ /* 0x020fe20000010000 */
[----:B------:R-:W-:Y:S06]  /*1a70*/  BRA `(.L_x_28236) ;  /* 0x00000000000c7947 */ /* 0x000fec0003800000 */
.L_x_28235:
[----:B-----5:R-:W-:-:S05]  /*1a80*/  HADD2.F32 R0, -RZ, R100.H1_H1 ;  /* 0x30000064ff007230 */ /* 0x020fca0000004100 */
[----:B------:R-:W-:-:S04]  /*1a90*/  FADD.FTZ R149, R0, R149 ;  /* 0x0000009500957221 */ /* 0x000fc80000010000 */
[----:B------:R-:W-:-:S07]  /*1aa0*/  @P1 FADD.FTZ R149, R105, R149 ;  /* 0x0000009569951221 */ /* 0x000fce0000010000 */
.L_x_28236:
[----:B------:R-:W-:Y:S01]  /*1ab0*/  HADD2.F32 R150, -RZ, R161.H0_H0 ;  /* 0x200000a1ff967230 */ /* 0x000fe20000004100 */
[----:B------:R-:W-:Y:S06]  /*1ac0*/  @P2 BRA `(.L_x_28237) ;  /* 0x00000000000c2947 */ /* 0x000fec0003800000 */
[----:B------:R-:W-:Y:S05]  /*1ad0*/  @!P1 BRA `(.L_x_28238) ;  /* 0x0000000000149947 */ /* 0x000fea0003800000 */
[----:B-----5:R-:W-:Y:S01]  /*1ae0*/  FADD.FTZ R150, R106, R150 ;  /* 0x000000966a967221 */ /* 0x020fe20000010000 */
[----:B------:R-:W-:Y:S06]  /*1af0*/  BRA `(.L_x_28238) ;  /* 0x00000000000c7947 */ /* 0x000fec0003800000 */
.L_x_28237:
[----:B-----5:R-:W-:-:S05]  /*1b00*/  HADD2.F32 R151, -RZ, R101.H0_H0 ;  /* 0x20000065ff977230 */ /* 0x020fca0000004100 */
[----:B------:R-:W-:-:S04]  /*1b10*/  FADD.FTZ R150, R151, R150 ;  /* 0x0000009697967221 */ /* 0x000fc80000010000 */
[----:B------:R-:W-:-:S07]  /*1b20*/  @P1 FADD.FTZ R150, R106, R150 ;  /* 0x000000966a961221 */ /* 0x000fce0000010000 */
.L_x_28238:
[----:B------:R-:W-:Y:S01]  /*1b30*/  HADD2.F32 R151, -RZ, R161.H1_H1 ;  /* 0x300000a1ff977230 */ /* 0x000fe20000004100 */
[----:B------:R-:W-:Y:S06]  /*1b40*/  @P2 BRA `(.L_x_28239) ;  /* 0x00000000000c2947 */ /* 0x000fec0003800000 */
[----:B------:R-:W-:Y:S05]  /*1b50*/  @!P1 BRA `(.L_x_28240) ;  /* 0x0000000000149947 */ /* 0x000fea0003800000 */
[----:B-----5:R-:W-:Y:S01]  /*1b60*/  FADD.FTZ R151, R107, R151 ;  /* 0x000000976b977221 */ /* 0x020fe20000010000 */
[----:B------:R-:W-:Y:S06]  /*1b70*/  BRA `(.L_x_28240) ;  /* 0x00000000000c7947 */ /* 0x000fec0003800000 */
.L_x_28239:
[----:B-----5:R-:W-:-:S05]  /*1b80*/  HADD2.F32 R0, -RZ, R101.H1_H1 ;  /* 0x30000065ff007230 */ /* 0x020fca0000004100 */
[----:B------:R-:W-:-:S04]  /*1b90*/  FADD.FTZ R151, R0, R151 ;  /* 0x0000009700977221 */ /* 0x000fc80000010000 */
[----:B------:R-:W-:-:S07]  /*1ba0*/  @P1 FADD.FTZ R151, R107, R151 ;  /* 0x000000976b971221 */ /* 0x000fce0000010000 */
.L_x_28240:
[----:B------:R-:W-:Y:S01]  /*1bb0*/  HADD2.F32 R152, -RZ, R162.H0_H0 ;  /* 0x200000a2ff987230 */ /* 0x000fe20000004100 */
[----:B------:R-:W-:Y:S06]  /*1bc0*/  @P2 BRA `(.L_x_28241) ;  /* 0x00000000000c2947 */ /* 0x000fec0003800000 */
[----:B------:R-:W-:Y:S05]  /*1bd0*/  @!P1 BRA `(.L_x_28242) ;  /* 0x0000000000149947 */ /* 0x000fea0003800000 */
[----:B-----5:R-:W-:Y:S01]  /*1be0*/  FADD.FTZ R152, R108, R152 ;  /* 0x000000986c987221 */ /* 0x020fe20000010000 */
[----:B------:R-:W-:Y:S06]  /*1bf0*/  BRA `(.L_x_28242) ;  /* 0x00000000000c7947 */ /* 0x000fec0003800000 */
.L_x_28241:
[----:B-----5:R-:W-:-:S05]  /*1c00*/  HADD2.F32 R153, -RZ, R102.H0_H0 ;  /* 0x20000066ff997230 */ /* 0x020fca0000004100 */
[----:B------:R-:W-:-:S04]  /*1c10*/  FADD.FTZ R152, R153, R152 ;  /* 0x0000009899987221 */ /* 0x000fc80000010000 */
[----:B------:R-:W-:-:S07]  /*1c20*/  @P1 FADD.FTZ R152, R108, R152 ;  /* 0x000000986c981221 */ /* 0x000fce0000010000 */
.L_x_28242:
[----:B------:R-:W-:Y:S01]  /*1c30*/  HADD2.F32 R153, -RZ, R162.H1_H1 ;  /* 0x300000a2ff997230 */ /* 0x000fe20000004100 */
[----:B------:R-:W-:Y:S06]  /*1c40*/  @P2 BRA `(.L_x_28243) ;  /* 0x00000000000c2947 */ /* 0x000fec0003800000 */
[----:B------:R-:W-:Y:S05]  /*1c50*/  @!P1 BRA `(.L_x_28244) ;  /* 0x0000000000149947 */ /* 0x000fea0003800000 */
[----:B-----5:R-:W-:Y:S01]  /*1c60*/  FADD.FTZ R153, R109, R153 ;  /* 0x000000996d997221 */ /* 0x020fe20000010000 */
[----:B------:R-:W-:Y:S06]  /*1c70*/  BRA `(.L_x_28244) ;  /* 0x00000000000c7947 */ /* 0x000fec0003800000 */
.L_x_28243:
[----:B-----5:R-:W-:-:S05]  /*1c80*/  HADD2.F32 R0, -RZ, R102.H1_H1 ;  /* 0x30000066ff007230 */ /* 0x020fca0000004100 */
[----:B------:R-:W-:-:S04]  /*1c90*/  FADD.FTZ R153, R0, R153 ;  /* 0x0000009900997221 */ /* 0x000fc80000010000 */
[----:B------:R-:W-:-:S07]  /*1ca0*/  @P1 FADD.FTZ R153, R109, R153 ;  /* 0x000000996d991221 */ /* 0x000fce0000010000 */
.L_x_28244:
[----:B------:R-:W-:Y:S01]  /*1cb0*/  HADD2.F32 R154, -RZ, R163.H0_H0 ;  /* 0x200000a3ff9a7230 */ /* 0x000fe20000004100 */
[----:B------:R-:W-:Y:S06]  /*1cc0*/  @P2 BRA `(.L_x_28245) ;  /* 0x00000000000c2947 */ /* 0x000fec0003800000 */
[----:B------:R-:W-:Y:S05]  /*1cd0*/  @!P1 BRA `(.L_x_28246) ;  /* 0x0000000000149947 */ /* 0x000fea0003800000 */
[----:B-----5:R-:W-:Y:S01]  /*1ce0*/  FADD.FTZ R154, R110, R154 ;  /* 0x0000009a6e9a7221 */ /* 0x020fe20000010000 */
[----:B------:R-:W-:Y:S06]  /*1cf0*/  BRA `(.L_x_28246) ;  /* 0x00000000000c7947 */ /* 0x000fec0003800000 */
.L_x_28245:
[----:B-----5:R-:W-:-:S05]  /*1d00*/  HADD2.F32 R155, -RZ, R103.H0_H0 ;  /* 0x20000067ff9b7230 */ /* 0x020fca0000004100 */
[----:B------:R-:W-:-:S04]  /*1d10*/  FADD.FTZ R154, R155, R154 ;  /* 0x0000009a9b9a7221 */ /* 0x000fc80000010000 */
[----:B------:R-:W-:-:S07]  /*1d20*/  @P1 FADD.FTZ R154, R110, R154 ;  /* 0x0000009a6e9a1221 */ /* 0x000fce0000010000 */
.L_x_28246:
[----:B------:R-:W-:Y:S01]  /*1d30*/  HADD2.F32 R155, -RZ, R163.H1_H1 ;  /* 0x300000a3ff9b7230 */ /* 0x000fe20000004100 */
[----:B------:R-:W-:Y:S06]  /*1d40*/  @P2 BRA `(.L_x_28247) ;  /* 0x00000000000c2947 */ /* 0x000fec0003800000 */
[----:B------:R-:W-:Y:S05]  /*1d50*/  @!P1 BRA `(.L_x_28248) ;  /* 0x0000000000149947 */ /* 0x000fea0003800000 */
[----:B-----5:R-:W-:Y:S01]  /*1d60*/  FADD.FTZ R155, R111, R155 ;  /* 0x0000009b6f9b7221 */ /* 0x020fe20000010000 */
[----:B------:R-:W-:Y:S06]  /*1d70*/  BRA `(.L_x_28248) ;  /* 0x00000000000c7947 */ /* 0x000fec0003800000 */
.L_x_28247:
[----:B-----5:R-:W-:-:S05]  /*1d80*/  HADD2.F32 R0, -RZ, R103.H1_H1 ;  /* 0x30000067ff007230 */ /* 0x020fca0000004100 */
[----:B------:R-:W-:-:S04]  /*1d90*/  FADD.FTZ R155, R0, R155 ;  /* 0x0000009b009b7221 */ /* 0x000fc80000010000 */
[----:B------:R-:W-:-:S07]  /*1da0*/  @P1 FADD.FTZ R155, R111, R155 ;  /* 0x0000009b6f9b1221 */ /* 0x000fce0000010000 */
.L_x_28248:
        /* <DEDUP_REMOVED lines=19> */
.L_x_28249:
[----:B-----5:R-:W-:-:S05]  /*1ee0*/  HADD2.F32 R157, -RZ, R100.H0_H0 ;  /* 0x20000064ff9d7230 */ /* 0x020fca0000004100 */
[----:B------:R-:W-:-:S04]  /*1ef0*/  FADD.FTZ R160, R157, R160 ;  /* 0x000000a09da07221 */ /* 0x000fc80000010000 */
[----:B------:R-:W-:-:S07]  /*1f00*/  @P1 FADD.FTZ R160, R104, R160 ;  /* 0x000000a068a01221 */ /* 0x000fce0000010000 */
.L_x_28250:
[----:B------:R-:W-:Y:S01]  /*1f10*/  HADD2.F32 R161, -RZ, R168.H1_H1 ;  /* 0x300000a8ffa17230 */ /* 0x000fe20000004100 */
[----:B------:R-:W-:Y:S06]  /*1f20*/  @P2 BRA `(.L_x_28251) ;  /* 0x00000000000c2947 */ /* 0x000fec0003800000 */
[----:B------:R-:W-:Y:S05]  /*1f30*/  @!P1 BRA `(.L_x_28252) ;  /* 0x0000000000149947 */ /* 0x000fea0003800000 */
[----:B-----5:R-:W-:Y:S01]  /*1f40*/  FADD.FTZ R161, R105, R161 ;  /* 0x000000a169a17221 */ /* 0x020fe20000010000 */
[----:B------:R-:W-:Y:S06]  /*1f50*/  BRA `(.L_x_28252) ;  /* 0x00000000000c7947 */ /* 0x000fec0003800000 */
.L_x_28251:
[----:B-----5:R-:W-:-:S05]  /*1f60*/  HADD2.F32 R0, -RZ, R100.H1_H1 ;  /* 0x30000064ff007230 */ /* 0x020fca0000004100 */
[----:B------:R-:W-:-:S04]  /*1f70*/  FADD.FTZ R161, R0, R161 ;  /* 0x000000a100a17221 */ /* 0x000fc80000010000 */
[----:B------:R-:W-:-:S07]  /*1f80*/  @P1 FADD.FTZ R161, R105, R161 ;  /* 0x000000a169a11221 */ /* 0x000fce0000010000 */
.L_x_28252:
[----:B------:R-:W-:Y:S01]  /*1f90*/  HADD2.F32 R162, -RZ, R169.H0_H0 ;  /* 0x200000a9ffa27230 */ /* 0x000fe20000004100 */
[----:B------:R-:W-:Y:S06]  /*1fa0*/  @P2 BRA `(.L_x_28253) ;  /* 0x00000000000c2947 */ /* 0x000fec0003800000 */
[----:B------:R-:W-:Y:S05]  /*1fb0*/  @!P1 BRA `(.L_x_28254) ;  /* 0x0000000000149947 */ /* 0x000fea0003800000 */
[----:B-----5:R-:W-:Y:S01]  /*1fc0*/  FADD.FTZ R162, R106, R162 ;  /* 0x000000a26aa27221 */ /* 0x020fe20000010000 */
[----:B------:R-:W-:Y:S06]  /*1fd0*/  BRA `(.L_x_28254) ;  /* 0x00000000000c7947 */ /* 0x000fec0003800000 */
.L_x_28253:
[----:B-----5:R-:W-:-:S05]  /*1fe0*/  HADD2.F32 R157, -RZ, R101.H0_H0 ;  /* 0x20000065ff9d7230 */ /* 0x020fca0000004100 */
[----:B------:R-:W-:-:S04]  /*1ff0*/  FADD.FTZ R162, R157, R162 ;  /* 0x000000a29da27221 */ /* 0x000fc80000010000 */
[----:B------:R-:W-:-:S07]  /*2000*/  @P1 FADD.FTZ R162, R106, R162 ;  /* 0x000000a26aa21221 */ /* 0x000fce0000010000 */
.L_x_28254:
[----:B------:R-:W-:Y:S01]  /*2010*/  HADD2.F32 R163, -RZ, R169.H1_H1 ;  /* 0x300000a9ffa37230 */ /* 0x000fe20000004100 */
[----:B------:R-:W-:Y:S06]  /*2020*/  @P2 BRA `(.L_x_28255) ;  /* 0x00000000000c2947 */ /* 0x000fec0003800000 */
[----:B------:R-:W-:Y:S05]  /*2030*/  @!P1 BRA `(.L_x_28256) ;  /* 0x0000000000149947 */ /* 0x000fea0003800000 */
[----:B-----5:R-:W-:Y:S01]  /*2040*/  FADD.FTZ R163, R107, R163 ;  /* 0x000000a36ba37221 */ /* 0x020fe20000010000 */
[----:B------:R-:W-:Y:S06]  /*2050*/  BRA `(.L_x_28256) ;  /* 0x00000000000c7947 */ /* 0x000fec0003800000 */
.L_x_28255:
[----:B-----5:R-:W-:-:S05]  /*2060*/  HADD2.F32 R0, -RZ, R101.H1_H1 ;  /* 0x30000065ff007230 */ /* 0x020fca0000004100 */
[----:B------:R-:W-:-:S04]  /*2070*/  FADD.FTZ R163, R0, R163 ;  /* 0x000000a300a37221 */ /* 0x000fc80000010000 */
[----:B------:R-:W-:-:S07]  /*2080*/  @P1 FADD.FTZ R163, R107, R163 ;  /* 0x000000a36ba31221 */ /* 0x000fce0000010000 */
.L_x_28256:
[----:B------:R-:W-:Y:S01]  /*2090*/  HADD2.F32 R156, -RZ, R170.H0_H0 ;  /* 0x200000aaff9c7230 */ /* 0x000fe20000004100 */
[----:B------:R-:W-:Y:S06]  /*20a0*/  @P2 BRA `(.L_x_28257) ;  /* 0x00000000000c2947 */ /* 0x000fec0003800000 */
[----:B------:R-:W-:Y:S05]  /*20b0*/  @!P1 BRA `(.L_x_28258) ;  /* 0x0000000000149947 */ /* 0x000fea0003800000 */
[----:B-----5:R-:W-:Y:S01]  /*20c0*/  FADD.FTZ R156, R108, R156 ;  /* 0x0000009c6c9c7221 */ /* 0x020fe20000010000 */
[----:B------:R-:W-:Y:S06]  /*20d0*/  BRA `(.L_x_28258) ;  /* 0x00000000000c7947 */ /* 0x000fec0003800000 */
.L_x_28257:
[----:B-----5:R-:W-:-:S05]  /*20e0*/  HADD2.F32 R157, -RZ, R102.H0_H0 ;  /* 0x20000066ff9d7230 */ /* 0x020fca0000004100 */
[----:B------:R-:W-:-:S04]  /*20f0*/  FADD.FTZ R156, R157, R156 ;  /* 0x0000009c9d9c7221 */ /* 0x000fc80000010000 */
[----:B------:R-:W-:-:S07]  /*2100*/  @P1 FADD.FTZ R156, R108, R156 ;  /* 0x0000009c6c9c1221 */ /* 0x000fce0000010000 */
.L_x_28258:
[----:B------:R-:W-:Y:S01]  /*2110*/  HADD2.F32 R157, -RZ, R170.H1_H1 ;  /* 0x300000aaff9d7230 */ /* 0x000fe20000004100 */
[----:B------:R-:W-:Y:S06]  /*2120*/  @P2 BRA `(.L_x_28259) ;  /* 0x00000000000c2947 */ /* 0x000fec0003800000 */
[----:B------:R-:W-:Y:S05]  /*2130*/  @!P1 BRA `(.L_x_28260) ;  /* 0x0000000000149947 */ /* 0x000fea0003800000 */
[----:B-----5:R-:W-:Y:S01]  /*2140*/  FADD.FTZ R157, R109, R157 ;  /* 0x0000009d6d9d7221 */ /* 0x020fe20000010000 */
[----:B------:R-:W-:Y:S06]  /*2150*/  BRA `(.L_x_28260) ;  /* 0x00000000000c7947 */ /* 0x000fec0003800000 */
.L_x_28259:
[----:B-----5:R-:W-:-:S05]  /*2160*/  HADD2.F32 R0, -RZ, R102.H1_H1 ;  /* 0x30000066ff007230 */ /* 0x020fca0000004100 */
[----:B------:R-:W-:-:S04]  /*2170*/  FADD.FTZ R157, R0, R157 ;  /* 0x0000009d009d7221 */ /* 0x000fc80000010000 */
[----:B------:R-:W-:-:S07]  /*2180*/  @P1 FADD.FTZ R157, R109, R157 ;  /* 0x0000009d6d9d1221 */ /* 0x000fce0000010000 */
.L_x_28260:
[----:B------:R-:W-:Y:S01]  /*2190*/  HADD2.F32 R158, -RZ, R171.H0_H0 ;  /* 0x200000abff9e7230 */ /* 0x000fe20000004100 */
[----:B------:R-:W-:Y:S06]  /*21a0*/  @P2 BRA `(.L_x_28261) ;  /* 0x00000000000c2947 */ /* 0x000fec0003800000 */
[----:B------:R-:W-:Y:S05]  /*21b0*/  @!P1 BRA `(.L_x_28262) ;  /* 0x0000000000149947 */ /* 0x000fea0003800000 */
[----:B-----5:R-:W-:Y:S01]  /*21c0*/  FADD.FTZ R158, R110, R158 ;  /* 0x0000009e6e9e7221 */ /* 0x020fe20000010000 */
[----:B------:R-:W-:Y:S06]  /*21d0*/  BRA `(.L_x_28262) ;  /* 0x00000000000c7947 */ /* 0x000fec0003800000 */
.L_x_28261:
[----:B-----5:R-:W-:-:S05]  /*21e0*/  HADD2.F32 R159, -RZ, R103.H0_H0 ;  /* 0x20000067ff9f7230 */ /* 0x020fca0000004100 */
[----:B------:R-:W-:-:S04]  /*21f0*/  FADD.FTZ R158, R159, R158 ;  /* 0x0000009e9f9e7221 */ /* 0x000fc80000010000 */
[----:B------:R-:W-:-:S07]  /*2200*/  @P1 FADD.FTZ R158, R110, R158 ;  /* 0x0000009e6e9e1221 */ /* 0x000fce0000010000 */
.L_x_28262:
[----:B------:R-:W-:Y:S01]  /*2210*/  HADD2.F32 R159, -RZ, R171.H1_H1 ;  /* 0x300000abff9f7230 */ /* 0x000fe20000004100 */
[----:B------:R-:W-:Y:S06]  /*2220*/  @P2 BRA `(.L_x_28263) ;  /* 0x00000000000c2947 */ /* 0x000fec0003800000 */
[----:B------:R-:W-:Y:S05]  /*2230*/  @!P1 BRA `(.L_x_28264) ;  /* 0x0000000000149947 */ /* 0x000fea0003800000 */
[----:B-----5:R-:W-:Y:S01]  /*2240*/  FADD.FTZ R159, R111, R159 ;  /* 0x0000009f6f9f7221 */ /* 0x020fe20000010000 */
[----:B------:R-:W-:Y:S06]  /*2250*/  BRA `(.L_x_28264) ;  /* 0x00000000000c7947 */ /* 0x000fec0003800000 */
.L_x_28263:
[----:B-----5:R-:W-:-:S05]  /*2260*/  HADD2.F32 R0, -RZ, R103.H1_H1 ;  /* 0x30000067ff007230 */ /* 0x020fca0000004100 */
[----:B------:R-:W-:-:S04]  /*2270*/  FADD.FTZ R159, R0, R159 ;  /* 0x0000009f009f7221 */ /* 0x000fc80000010000 */
[----:B------:R-:W-:-:S07]  /*2280*/  @P1 FADD.FTZ R159, R111, R159 ;  /* 0x0000009f6f9f1221 */ /* 0x000fce0000010000 */
.L_x_28264:
        /* <DEDUP_REMOVED lines=172> */
.L_x_28278:
        /* <DEDUP_REMOVED lines=43> */
[----:B------:R-:W-:Y:S01]  /*3000*/  FFMA.FTZ R114, R56, R173, R8 ;  /* 0x000000ad38727223 */ /* 0x000fe20000010008 */
[----:B------:R-:W-:Y:S01]  /*3010*/  FMUL.FTZ R122, R189, R125 ;  /* 0x0000007dbd7a7220 */ /* 0x000fe20000410000 */
[----:B------:R-:W-:Y:S01]  /*3020*/  FFMA.FTZ R115, R58, R115, R10 ;  /* 0x000000733a737223 */ /* 0x000fe2000001000a */
[----:B------:R-:W-:Y:S01]  /*3030*/  FFMA.FTZ R118, R59, R118, R11 ;  /* 0x000000763b767223 */ /* 0x000fe2000001000b */
[C---:B------:R-:W-:Y:S01]  /*3040*/  FMUL.FTZ R119, R189.reuse, R126 ;  /* 0x0000007ebd777220 */ /* 0x040fe20000410000 */
[----:B------:R-:W-:Y:S01]  /*3050*/  FMUL.FTZ R135, R189, R134 ;  /* 0x00000086bd877220 */ /* 0x000fe20000410000 */
[----:B0-----:R-:W-:Y:S01]  /*3060*/  FFMA.FTZ R117, R57, R174, R9 ;  /* 0x000000ae39757223 */ /* 0x001fe20000010009 */
[C---:B------:R-:W-:Y:S01]  /*3070*/  FMUL.FTZ R116, R189.reuse, R177 ;  /* 0x000000b1bd747220 */ /* 0x040fe20000410000 */
[----:B------:R-:W-:Y:S01]  /*3080*/  FMUL.FTZ R126, R189, R181 ;  /* 0x000000b5bd7e7220 */ /* 0x000fe20000410000 */
[----:B------:R-:W-:Y:S01]  /*3090*/  F2FP.F16.F32.PACK_AB R115, R118, R115 ;  /* 0x000000737673723e */ /* 0x000fe200000000ff */
[----:B------:R-:W-:Y:S01]  /*30a0*/  FFMA.FTZ R118, R64, R127, R16 ;  /* 0x0000007f40767223 */ /* 0x000fe20000010010 */
[----:B------:R-:W-:Y:S01]  /*30b0*/  F2FP.F16.F32.PACK_AB R114, R117, R114 ;  /* 0x000000727572723e */ /* 0x000fe200000000ff */
        /* <DEDUP_REMOVED lines=16> */
[----:B------:R-:W-:Y:S01]  /*31c0*/  F2FP.F16.F32.PACK_AB R118, R123, R118 ;  /* 0x000000767b76723e */ /* 0x000fe200000000ff */
[----:B------:R0:W-:Y:S01]  /*31d0*/  @!P1 STG.E desc[UR4][R112.64], R189 ;  /* 0x000000bd70009986 */ /* 0x0001e2000c101904 */
        /* <DEDUP_REMOVED lines=8> */
[----:B------:R-:W-:Y:S01]  /*3260*/  LEA R126, P1, R140, UR12, 0x4 ;  /* 0x0000000c8c7e7c11 */ /* 0x000fe2000f8220ff */
[----:B------:R-:W-:Y:S01]  /*3270*/  FMUL.FTZ R131, R189, R130 ;  /* 0x00000082bd837220 */ /* 0x000fe20000410000 */
[----:B------:R-:W-:Y:S01]  /*3280*/  F2FP.F16.F32.PACK_AB R122, R127, R122 ;  /* 0x0000007a7f7a723e */ /* 0x000fe200000000ff */
[C---:B------:R-:W-:Y:S01]  /*3290*/  FMUL.FTZ R176, R189.reuse, R176 ;  /* 0x000000b0bdb07220 */ /* 0x040fe20000410000 */
[C---:B------:R-:W-:Y:S01]  /*32a0*/  FMUL.FTZ R129, R189.reuse, R128 ;  /* 0x00000080bd817220 */ /* 0x040fe20000410000 */
[C---:B------:R-:W-:Y:S01]  /*32b0*/  FMUL.FTZ R178, R189.reuse, R178 ;  /* 0x000000b2bdb27220 */ /* 0x040fe20000410000 */
[----:B0-----:R-:W-:Y:S01]  /*32c0*/  F2FP.F16.F32.PACK_AB R113, R172, R171 ;  /* 0x000000abac71723e */ /* 0x001fe200000000ff */
[----:B------:R-:W-:Y:S01]  /*32d0*/  FMUL.FTZ R124, R189, R179 ;  /* 0x000000b3bd7c7220 */ /* 0x000fe20000410000 */
[----:B------:R-:W-:Y:S01]  /*32e0*/  F2FP.F16.F32.PACK_AB R112, R170, R169 ;  /* 0x000000a9aa70723e */ /* 0x000fe200000000ff */
[----:B------:R-:W-:Y:S01]  /*32f0*/  FFMA.FTZ R176, R63, R176, R15 ;  /* 0x000000b03fb07223 */ /* 0x000fe2000001000f */
[----:B------:R-:W-:Y:S01]  /*3300*/  LEA.HI.X R127, R140, UR13, RZ, 0x4, P1 ;  /* 0x0000000d8c7f7c11 */ /* 0x000fe200088f24ff */
[----:B------:R-:W-:Y:S01]  /*3310*/  FFMA.FTZ R120, R68, R129, R20 ;  /* 0x0000008144787223 */ /* 0x000fe20000010014 */
[----:B------:R-:W-:Y:S01]  /*3320*/  F2FP.F16.F32.PACK_AB R116, R121, R116 ;  /* 0x000000747974723e */ /* 0x000fe200000000ff */
[----:B------:R-:W-:Y:S01]  /*3330*/  FFMA.FTZ R121, R70, R131, R22 ;  /* 0x0000008346797223 */ /* 0x000fe20000010016 */
[----:B------:R-:W-:Y:S01]  /*3340*/  FFMA.FTZ R131, R69, R178, R21 ;  /* 0x000000b245837223 */ /* 0x000fe20000010015 */
[----:B------:R-:W-:Y:S01]  /*3350*/  LEA R128, P2, R141, UR12, 0x4 ;  /* 0x0000000c8d807c11 */ /* 0x000fe2000f8420ff */
        /* <DEDUP_REMOVED lines=14> */
[----:B------:R-:W-:Y:S01]  /*3440*/  F2FP.F16.F32.PACK_AB R117, R176, R117 ;  /* 0x00000075b075723e */ /* 0x000fe200000000ff */
[C---:B------:R-:W-:Y:S01]  /*3450*/  FADD.FTZ R150, -R168.reuse, R150 ;  /* 0x00000096a8967221 */ /* 0x040fe20000010100 */
[----:B------:R-:W-:Y:S01]  /*3460*/  LEA.HI.X R129, R141, UR13, RZ, 0x4, P2 ;  /* 0x0000000d8d817c11 */ /* 0x000fe200090f24ff */
[C---:B------:R-:W-:Y:S01]  /*3470*/  FADD.FTZ R184, -R168.reuse, R151 ;  /* 0x00000097a8b87221 */ /* 0x040fe20000010100 */
[----:B------:R-:W-:Y:S01]  /*3480*/  F2FP.F16.F32.PACK_AB R120, R131, R120 ;  /* 0x000000788378723e */ /* 0x000fe200000000ff */
        /* <DEDUP_REMOVED lines=11> */
[----:B------:R-:W-:Y:S01]  /*3540*/  F2FP.F16.F32.PACK_AB R121, R124, R121 ;  /* 0x000000797c79723e */ /* 0x000fe200000000ff */
[----:B------:R-:W-:Y:S01]  /*3550*/  FADD.FTZ R168, -R168, R159 ;  /* 0x0000009fa8a87221 */ /* 0x000fe20000010100 */
        /* <DEDUP_REMOVED lines=53> */
[----:B------:R-:W-:Y:S02]  /*38b0*/  F2FP.F16.F32.PACK_AB R116, R121, R116 ;  /* 0x000000747974723e */ /* 0x000fe400000000ff */
[----:B------:R-:W-:Y:S02]  /*38c0*/  F2FP.F16.F32.PACK_AB R115, R136, R147 ;  /* 0x000000938873723e */ /* 0x000fe400000000ff */
[----:B------:R-:W-:Y:S02]  /*38d0*/  F2FP.F16.F32.PACK_AB R114, R182, R145 ;  /* 0x00000091b672723e */ /* 0x000fe400000000ff */
[----:B------:R-:W-:Y:S02]  /*38e0*/  F2FP.F16.F32.PACK_AB R113, R134, R139 ;  /* 0x0000008b8671723e */ /* 0x000fe400000000ff */
[----:B------:R-:W-:Y:S02]  /*38f0*/  F2FP.F16.F32.PACK_AB R112, R132, R137 ;  /* 0x000000898470723e */ /* 0x000fe400000000ff */
[----:B------:R-:W-:-:S02]  /*3900*/  F2FP.F16.F32.PACK_AB R118, R123, R118 ;  /* 0x000000767b76723e */ /* 0x000fc400000000ff */
[----:B------:R-:W-:Y:S02]  /*3910*/  LEA.HI.X R121, R142, UR13, RZ, 0x4, P1 ;  /* 0x0000000d8e797c11 */ /* 0x000fe400088f24ff */
[----:B------:R-:W-:Y:S02]  /*3920*/  F2FP.F16.F32.PACK_AB R119, R186, R155 ;  /* 0x0000009bba77723e */ /* 0x000fe400000000ff */
[----:B------:R-:W-:Y:S01]  /*3930*/  F2FP.F16.F32.PACK_AB R117, R184, R117 ;  /* 0x00000075b875723e */ /* 0x000fe200000000ff */
[----:B------:R1:W-:Y:S01]  /*3940*/  STG.E.128 desc[UR4][R120.64], R112 ;  /* 0x0000007078007986 */ /* 0x0003e2000c101d04 */
[----:B------:R-:W-:Y:S02]  /*3950*/  LEA.HI.X R123, R164, UR13, RZ, 0x4, P2 ;  /* 0x0000000da47b7c11 */ /* 0x000fe400090f24ff */
[----:B------:R-:W-:Y:S02]  /*3960*/  F2FP.F16.F32.PACK_AB R128, R0, R125 ;  /* 0x0000007d0080723e */ /* 0x000fe400000000ff */
[----:B------:R-:W-:Y:S01]  /*3970*/  F2FP.F16.F32.PACK_AB R131, R168, R161 ;  /* 0x000000a1a883723e */ /* 0x000fe200000000ff */
[----:B------:R1:W-:Y:S01]  /*3980*/  STG.E.128 desc[UR4][R122.64], R116 ;  /* 0x000000747a007986 */ /* 0x0003e2000c101d04 */
[----:B------:R-:W-:-:S02]  /*3990*/  F2FP.F16.F32.PACK_AB R130, R148, R159 ;  /* 0x0000009f9482723e */ /* 0x000fc400000000ff */
[----:B------:R-:W-:Y:S02]  /*39a0*/  F2FP.F16.F32.PACK_AB R129, R146, R157 ;  /* 0x0000009d9281723e */ /* 0x000fe400000000ff */
[----:B------:R-:W-:Y:S02]  /*39b0*/  LEA.HI.X R125, R165, UR13, RZ, 0x4, P4 ;  /* 0x0000000da57d7c11 */ /* 0x000fe4000a0f24ff */
[----:B0-----:R-:W-:-:S03]  /*39c0*/  LEA R3, R126, R3, 0x2 ;  /* 0x000000037e037211 */ /* 0x001fc600078e10ff */
[----:B------:R1:W-:Y:S01]  /*39d0*/  STG.E.128 desc[UR4][R124.64], R128 ;  /* 0x000000807c007986 */ /* 0x0003e2000c101d04 */
[----:B------:R-:W-:-:S13]  /*39e0*/  ISETP.GE.AND P1, PT, R3, R127, PT ;  /* 0x0000007f0300720c */ /* 0x000fda0003f26270 */
[----:B------:R-:W-:Y:S05]  /*39f0*/  @!P1 BRA `(.L_x_28266) ;  /* 0xffffffc800c49947 */ /* 0x000fea000383ffff */
[----:B------:R-:W-:Y:S05]  /*3a00*/  BSYNC B0 ;  /* 0x0000000000007941 */ /* 0x000fea0003800000 */
.L_x_28168:
[----:B------:R-:W-:Y:S05]  /*3a10*/  EXIT ;  /* 0x000000000000794d */ /* 0x000fea0003800000 */
.L_x_28265:
        /* <DEDUP_REMOVED lines=8> */
.L_x_28268:
[----:B------:R-:W-:Y:S05]  /*3aa0*/  BSYNC B1 ;  /* 0x0000000000017941 */ /* 0x000fea0003800000 */
.L_x_28267:
        /* <DEDUP_REMOVED lines=9> */
.L_x_28269:
[----:B------:R-:W-:Y:S01]  /*3b40*/  HFMA2.MMA R174, -RZ, RZ, 0, 2.384185791015625e-07 ;  /* 0x00000004ffae7435 */ /* 0x000fe200000001ff */
[----:B------:R-:W-:-:S05]  /*3b50*/  MOV R167, R173 ;  /* 0x000000ad00a77202 */ /* 0x000fca0000000f00 */
[----:B------:R-:W-:-:S05]  /*3b60*/  FADD.FTZ R169, R168, R167 ;  /* 0x000000a7a8a97221 */ /* 0x000fca0000010000 */
[----:B------:R-:W-:-:S07]  /*3b70*/  MOV R175, R169 ;  /* 0x000000a900af7202 */ /* 0x000fce0000000f00 */
[----:B------:R-:W-:Y:S05]  /*3b80*/  WARPSYNC.COLLECTIVE R172, `(.L_x_28270) ;  /* 0x00000000ac087348 */ /* 0x000fea0003c00000 */
[----:B------:R0:W1:Y:S02]  /*3b90*/  SHFL.BFLY P2, R173, R175, R174, R177 ;  /* 0x0c0000aeafad7389 */ /* 0x00006400000400b1 */
[----:B01----:R-:W-:Y:S01]  /*3ba0*/  ENDCOLLECTIVE ;  /* 0x000000000000791b */ /* 0x003fe20003800000 */
.L_x_28270:
[----:B------:R-:W-:Y:S01]  /*3bb0*/  HFMA2.MMA R174, -RZ, RZ, 0, 4.76837158203125e-07 ;  /* 0x00000008ffae7435 */ /* 0x000fe200000001ff */
[----:B------:R-:W-:-:S05]  /*3bc0*/  MOV R166, R173 ;  /* 0x000000ad00a67202 */ /* 0x000fca0000000f00 */
[----:B------:R-:W-:-:S05]  /*3bd0*/  FADD.FTZ R170, R169, R166 ;  /* 0x000000a6a9aa7221 */ /* 0x000fca0000010000 */
[----:B------:R-:W-:-:S07]  /*3be0*/  MOV R175, R170 ;  /* 0x000000aa00af7202 */ /* 0x000fce0000000f00 */
[----:B------:R-:W-:Y:S05]  /*3bf0*/  WARPSYNC.COLLECTIVE R172, `(.L_x_28271) ;  /* 0x00000000ac087348 */ /* 0x000fea0003c00000 */
[----:B------:R0:W1:Y:S02]  /*3c00*/  SHFL.BFLY P2, R173, R175, R174, R177 ;  /* 0x0c0000aeafad7389 */ /* 0x00006400000400b1 */
[----:B01----:R-:W-:Y:S01]  /*3c10*/  ENDCOLLECTIVE ;  /* 0x000000000000791b */ /* 0x003fe20003800000 */
.L_x_28271:
        /* <DEDUP_REMOVED lines=8> */
.L_x_28272:
        /* <DEDUP_REMOVED lines=104> */
.L_x_28273:
[----:B------:R-:W-:Y:S01]  /*4320*/  HFMA2.MMA R174, -RZ, RZ, 0, 1.1920928955078125e-07 ;  /* 0x00000002ffae7435 */ /* 0x000fe200000001ff */
[----:B------:R-:W-:-:S05]  /*4330*/  MOV R169, R173 ;  /* 0x000000ad00a97202 */ /* 0x000fca0000000f00 */
[----:B------:R-:W-:-:S05]  /*4340*/  FADD.FTZ R169, R0, R169 ;  /* 0x000000a900a97221 */ /* 0x000fca0000010000 */
[----:B------:R-:W-:-:S07]  /*4350*/  MOV R175, R169 ;  /* 0x000000a900af7202 */ /* 0x000fce0000000f00 */
[----:B------:R-:W-:Y:S05]  /*4360*/  WARPSYNC.COLLECTIVE R172, `(.L_x_28274) ;  /* 0x00000000ac087348 */ /* 0x000fea0003c00000 */
[----:B------:R0:W1:Y:S02]  /*4370*/  SHFL.BFLY P2, R173, R175, R174, R177 ;  /* 0x0c0000aeafad7389 */ /* 0x00006400000400b1 */
[----:B01----:R-:W-:Y:S01]  /*4380*/  ENDCOLLECTIVE ;  /* 0x000000000000791b */ /* 0x003fe20003800000 */
.L_x_28274:
[----:B------:R-:W-:Y:S01]  /*4390*/  HFMA2.MMA R174, -RZ, RZ, 0, 2.384185791015625e-07 ;  /* 0x00000004ffae7435 */ /* 0x000fe200000001ff */
[----:B------:R-:W-:-:S05]  /*43a0*/  MOV R168, R173 ;  /* 0x000000ad00a87202 */ /* 0x000fca0000000f00 */
[----:B------:R-:W-:-:S05]  /*43b0*/  FADD.FTZ R168, R169, R168 ;  /* 0x000000a8a9a87221 */ /* 0x000fca0000010000 */
[----:B------:R-:W-:-:S07]  /*43c0*/  MOV R175, R168 ;  /* 0x000000a800af7202 */ /* 0x000fce0000000f00 */
[----:B------:R-:W-:Y:S05]  /*43d0*/  WARPSYNC.COLLECTIVE R172, `(.L_x_28275) ;  /* 0x00000000ac087348 */ /* 0x000fea0003c00000 */
[----:B------:R0:W1:Y:S02]  /*43e0*/  SHFL.BFLY P2, R173, R175, R174, R177 ;  /* 0x0c0000aeafad7389 */ /* 0x00006400000400b1 */
[----:B01----:R-:W-:Y:S01]  /*43f0*/  ENDCOLLECTIVE ;  /* 0x000000000000791b */ /* 0x003fe20003800000 */
.L_x_28275:
[----:B------:R-:W-:Y:S01]  /*4400*/  HFMA2.MMA R174, -RZ, RZ, 0, 4.76837158203125e-07 ;  /* 0x00000008ffae7435 */ /* 0x000fe200000001ff */
[----:B------:R-:W-:-:S05]  /*4410*/  MOV R171, R173 ;  /* 0x000000ad00ab7202 */ /* 0x000fca0000000f00 */
[----:B------:R-:W-:-:S05]  /*4420*/  FADD.FTZ R171, R168, R171 ;  /* 0x000000aba8ab7221 */ /* 0x000fca0000010000 */
[----:B------:R-:W-:-:S07]  /*4430*/  MOV R175, R171 ;  /* 0x000000ab00af7202 */ /* 0x000fce0000000f00 */
[----:B------:R-:W-:Y:S05]  /*4440*/  WARPSYNC.COLLECTIVE R172, `(.L_x_28276) ;  /* 0x00000000ac087348 */ /* 0x000fea0003c00000 */
[----:B------:R0:W1:Y:S02]  /*4450*/  SHFL.BFLY P2, R173, R175, R174, R177 ;  /* 0x0c0000aeafad7389 */ /* 0x00006400000400b1 */
[----:B01----:R-:W-:Y:S01]  /*4460*/  ENDCOLLECTIVE ;  /* 0x000000000000791b */ /* 0x003fe20003800000 */
.L_x_28276:
[----:B------:R-:W-:Y:S01]  /*4470*/  HFMA2.MMA R174, -RZ, RZ, 0, 9.5367431640625e-07 ;  /* 0x00000010ffae7435 */ /* 0x000fe200000001ff */
[----:B------:R-:W-:-:S05]  /*4480*/  MOV R170, R173 ;  /* 0x000000ad00aa7202 */ /* 0x000fca0000000f00 */
[----:B------:R-:W-:-:S05]  /*4490*/  FADD.FTZ R170, R171, R170 ;  /* 0x000000aaabaa7221 */ /* 0x000fca0000010000 */
[----:B------:R-:W-:-:S07]  /*44a0*/  MOV R175, R170 ;  /* 0x000000aa00af7202 */ /* 0x000fce0000000f00 */
[----:B------:R-:W-:Y:S05]  /*44b0*/  WARPSYNC.COLLECTIVE R172, `(.L_x_28277) ;  /* 0x00000000ac087348 */ /* 0x000fea0003c00000 */
[----:B------:R0:W1:Y:S02]  /*44c0*/  SHFL.BFLY P2, R173, R175, R174, R177 ;  /* 0x0c0000aeafad7389 */ /* 0x00006400000400b1 */
[----:B01----:R-:W-:Y:S01]  /*44d0*/  ENDCOLLECTIVE ;  /* 0x000000000000791b */ /* 0x003fe20003800000 */
.L_x_28277:
[----:B------:R-:W-:Y:S05]  /*44e0*/  BRA `(.L_x_28278) ;  /* 0xffffffe800187947 */ /* 0x000fea000383ffff */
.L_x_28279:
        /* <DEDUP_REMOVED lines=9> */
.L_x_40167:


//--------------------- .text._ZN10layer_norm31ln_parallel_residual_fwd_kernelINS_13Kernel_traitsIf6__halffS2_fjLj1536ELj1ELj4ELj1ELj16ENS_18Kernel_traits_baseILj1536EfS2_fS2_fjLj128EEEEELb1ELb0ELb0EEEvNS_9FwdParamsE --------------------------
	.section	.text._ZN10layer_norm31ln_parallel_residual_fwd_kernelINS_13Kernel_traitsIf6__halffS2_fjLj1536ELj1ELj4ELj1ELj16ENS_18Kernel_traits_baseILj1536EfS2_fS2_fjLj128EEEEELb1ELb0ELb0EEEvNS_9FwdParamsE,"ax",@progbits
	.align	128
        .global         _ZN10layer_norm31ln_parallel_residual_fwd_kernelINS_13Kernel_traitsIf6__halffS2_fjLj1536ELj1ELj4ELj1ELj16ENS_18Kernel_traits_baseILj1536EfS2_fS2_fjLj128EEEEELb1ELb0ELb0EEEvNS_9FwdParamsE
        .type           _ZN10layer_norm31ln_parallel_residual_fwd_kernelINS_13Kernel_traitsIf6__halffS2_fjLj1536ELj1ELj4ELj1ELj16ENS_18Kernel_traits_baseILj1536EfS2_fS2_fjLj128EEEEELb1ELb0ELb0EEEvNS_9FwdParamsE,@function
        .size           _ZN10layer_norm31ln_parallel_residual_fwd_kernelINS_13Kernel_traitsIf6__halffS2_fjLj1536ELj1ELj4ELj1ELj16ENS_18Kernel_traits_baseILj1536EfS2_fS2_fjLj128EEEEELb1ELb0ELb0EEEvNS_9FwdParamsE,(.L_x_40168 - _ZN10layer_norm31ln_parallel_residual_fwd_kernelINS_13Kernel_traitsIf6__halffS2_fjLj1536ELj1ELj4ELj1ELj16ENS_18Kernel_traits_baseILj1536EfS2_fS2_fjLj128EEEEELb1ELb0ELb0EEEvNS_9FwdParamsE)
        .other          _ZN10layer_norm31ln_parallel_residual_fwd_kernelINS_13Kernel_traitsIf6__halffS2_fjLj1536ELj1ELj4ELj1ELj16ENS_18Kernel_traits_baseILj1536EfS2_fS2_fjLj128EEEEELb1ELb0ELb0EEEvNS_9FwdParamsE,@"STO_CUDA_ENTRY STV_DEFAULT"
_ZN10layer_norm31ln_parallel_residual_fwd_kernelINS_13Kernel_traitsIf6__halffS2_fjLj1536ELj1ELj4ELj1ELj16ENS_18Kernel_traits_baseILj1536EfS2_fS2_fjLj128EEEEELb1ELb0ELb0EEEvNS_9FwdParamsE:
.text._ZN10layer_norm31ln_parallel_residual_fwd_kernelINS_13Kernel_traitsIf6__halffS2_fjLj1536ELj1ELj4ELj1ELj16ENS_18Kernel_traits_baseILj1536EfS2_fS2_fjLj128EEEEELb1ELb0ELb0EEEvNS_9FwdParamsE:
        /* <DEDUP_REMOVED lines=132> */
.L_x_28281:
[----:B------:R-:W-:Y:S05]  /*0840*/  BSYNC B0 ;  /* 0x0000000000007941 */ /* 0x000fea0003800000 */
.L_x_28280:
        /* <DEDUP_REMOVED lines=40> */
.L_x_28283:
[----:B------:R-:W-:Y:S05]  /*0ad0*/  BSYNC B0 ;  /* 0x0000000000007941 */ /* 0x000fea0003800000 */
.L_x_28282:
        /* <DEDUP_REMOVED lines=40> */
.L_x_28285:
[----:B------:R-:W-:Y:S05]  /*0d60*/  BSYNC B0 ;  /* 0x0000000000007941 */ /* 0x000fea0003800000 */
.L_x_28284:
        /* <DEDUP_REMOVED lines=40> */
.L_x_28287:
[----:B------:R-:W-:Y:S05]  /*0ff0*/  BSYNC B0 ;  /* 0x0000000000007941 */ /* 0x000fea0003800000 */
.L_x_28286:
        /* <DEDUP_REMOVED lines=45> */
.L_x_28289:
[----:B------:R-:W-:Y:S05]  /*12d0*/  BSYNC B0 ;  /* 0x0000000000007941 */ /* 0x000fea0003800000 */
.L_x_28288:
        /* <DEDUP_REMOVED lines=43> */
.L_x_28291:
[----:B------:R-:W-:Y:S05]  /*1590*/  BSYNC B0 ;  /* 0x0000000000007941 */ /* 0x000fea0003800000 */
.L_x_28290:
        /* <DEDUP_REMOVED lines=23> */
.L_x_29091:
        /* <DEDUP_REMOVED lines=35> */
.L_x_28296:
[----:B------:R-:W-:-:S07]  /*1940*/  IMAD.MOV.U32 R192, RZ, RZ, R14 ;  /* 0x000000ffffc07224 */ /* 0x000fce00078e000e */
.L_x_28297:
[----:B------:R-:W-:Y:S05]  /*1950*/  BSYNC B2 ;  /* 0x0000000000027941 */ /* 0x000fea0003800000 */
.L_x_28295:
        /* <DEDUP_REMOVED lines=16> */
.L_x_28301:
[----:B------:R-:W-:Y:S05]  /*1a60*/  BSYNC B3 ;  /* 0x0000000000037941 */ /* 0x000fea0003800000 */
.L_x_28300:
        /* <DEDUP_REMOVED lines=42> */
.L_x_28299:
[----:B------:R-:W-:Y:S05]  /*1d10*/  BSYNC B2 ;  /* 0x0000000000027941 */ /* 0x000fea0003800000 */
.L_x_28298:
        /* <DEDUP_REMOVED lines=19> */
.L_x_28302:
        /* <DEDUP_REMOVED lines=12> */
.L_x_28305:
[----:B------:R-:W-:-:S07]  /*1f10*/  IMAD.MOV.U32 R8, RZ, RZ, R14 ;  /* 0x000000ffff087224 */ /* 0x000fce00078e000e */
.L_x_28306:
[----:B------:R-:W-:Y:S05]  /*1f20*/  BSYNC B2 ;  /* 0x0000000000027941 */ /* 0x000fea0003800000 */
.L_x_28304:
        /* <DEDUP_REMOVED lines=16> */
.L_x_28310:
[----:B------:R-:W-:Y:S05]  /*2030*/  BSYNC B3 ;  /* 0x0000000000037941 */ /* 0x000fea0003800000 */
.L_x_28309:
        /* <DEDUP_REMOVED lines=42> */
.L_x_28308:
[----:B------:R-:W-:Y:S05]  /*22e0*/  BSYNC B2 ;  /* 0x0000000000027941 */ /* 0x000fea0003800000 */
.L_x_28307:
[----:B------:R-:W-:-:S05]  /*22f0*/  I2FP.F32.U32 R8, R8 ;  /* 0x0000000800087245 */ /* 0x000fca0000201000 */
[----:B------:R-:W-:-:S05]  /*2300*/  FFMA.FTZ R8, R8, R213, 1.1641532182693481445e-10 ;  /* 0x2f00000008087423 */ /* 0x000fca00000100d5 */
[----:B------:R-:W-:Y:S01]  /*2310*/  FSETP.GTU.FTZ.AND P3, PT, R8, R214, PT ;  /* 0x000000d60800720b */ /* 0x000fe20003f7c000 */
[----:B------:R-:W-:-:S05]  /*2320*/  HADD2.F32 R8, -RZ, R140.H0_H0 ;  /* 0x2000008cff087230 */ /* 0x000fca0000004100 */
[----:B------:R-:W-:-:S05]  /*2330*/  FMUL.FTZ R8, R8, R212 ;  /* 0x000000d408087220 */ /* 0x000fca0000410000 */
[----:B------:R-:W-:-:S05]  /*2340*/  FSEL R8, R8, RZ, !P3 ;  /* 0x000000ff08087208 */ /* 0x000fca0005800000 */
[----:B------:R-:W-:Y:S01]  /*2350*/  FADD.FTZ R144, R8, R144 ;  /* 0x0000009008907221 */ /* 0x000fe20000010000 */
[----:B------:R-:W-:-:S03]  /*2360*/  SEL R8, RZ, 0x1, P3 ;  /* 0x00000001ff087807 */ /* 0x000fc60001800000 */
[----:B------:R-:W-:-:S07]  /*2370*/  @P0 FADD.FTZ R144, R132, R144 ;  /* 0x0000009084900221 */ /* 0x000fce0000010000 */
.L_x_28303:
        /* <DEDUP_REMOVED lines=12> */
.L_x_28312:
[----:B------:R-:W-:-:S07]  /*2440*/  MOV R13, R14 ;  /* 0x0000000e000d7202 */ /* 0x000fce0000000f00 */
.L_x_28313:
[----:B------:R-:W-:Y:S05]  /*2450*/  BSYNC B2 ;  /* 0x0000000000027941 */ /* 0x000fea0003800000 */
.L_x_28311:
        /* <DEDUP_REMOVED lines=16> */
.L_x_28317:
[----:B------:R-:W-:Y:S05]  /*2560*/  BSYNC B3 ;  /* 0x0000000000037941 */ /* 0x000fea0003800000 */
.L_x_28316:
        /* <DEDUP_REMOVED lines=43> */
.L_x_28315:
[----:B------:R-:W-:Y:S05]  /*2820*/  BSYNC B2 ;  /* 0x0000000000027941 */ /* 0x000fea0003800000 */
.L_x_28314:
        /* <DEDUP_REMOVED lines=14> */
.L_x_28318:
        /* <DEDUP_REMOVED lines=12> */
.L_x_28321:
[----:B------:R-:W-:-:S07]  /*29d0*/  IMAD.MOV.U32 R7, RZ, RZ, R14 ;  /* 0x000000ffff077224 */ /* 0x000fce00078e000e */
.L_x_28322:
[----:B------:R-:W-:Y:S05]  /*29e0*/  BSYNC B2 ;  /* 0x0000000000027941 */ /* 0x000fea0003800000 */
.L_x_28320:
        /* <DEDUP_REMOVED lines=16> */
.L_x_28326:
[----:B------:R-:W-:Y:S05]  /*2af0*/  BSYNC B3 ;  /* 0x0000000000037941 */ /* 0x000fea0003800000 */
.L_x_28325:
        /* <DEDUP_REMOVED lines=42> */
.L_x_28324:
[----:B------:R-:W-:Y:S05]  /*2da0*/  BSYNC B2 ;  /* 0x0000000000027941 */ /* 0x000fea0003800000 */
.L_x_28323:
[----:B------:R-:W-:-:S05]  /*2db0*/  I2FP.F32.U32 R7, R7 ;  /* 0x0000000700077245 */ /* 0x000fca0000201000 */
[----:B------:R-:W-:-:S05]  /*2dc0*/  FFMA.FTZ R7, R7, R213, 1.1641532182693481445e-10 ;  /* 0x2f00000007077423 */ /* 0x000fca00000100d5 */
[----:B------:R-:W-:Y:S01]  /*2dd0*/  FSETP.GTU.FTZ.AND P3, PT, R7, R214, PT ;  /* 0x000000d60700720b */ /* 0x000fe20003f7c000 */
[----:B------:R-:W-:-:S05]  /*2de0*/  HADD2.F32 R7, -RZ, R140.H1_H1 ;  /* 0x3000008cff077230 */ /* 0x000fca0000004100 */
[----:B------:R-:W-:-:S05]  /*2df0*/  FMUL.FTZ R7, R7, R212 ;  /* 0x000000d407077220 */ /* 0x000fca0000410000 */
[----:B------:R-:W-:-:S05]  /*2e00*/  FSEL R7, R7, RZ, !P3 ;  /* 0x000000ff07077208 */ /* 0x000fca0005800000 */
[----:B------:R-:W-:Y:S01]  /*2e10*/  FADD.FTZ R145, R7, R145 ;  /* 0x0000009107917221 */ /* 0x000fe20000010000 */
[----:B------:R-:W-:-:S03]  /*2e20*/  SEL R7, RZ, 0x1, P3 ;  /* 0x00000001ff077807 */ /* 0x000fc60001800000 */
[----:B------:R-:W-:-:S07]  /*2e30*/  @P0 FADD.FTZ R145, R133, R145 ;  /* 0x0000009185910221 */ /* 0x000fce0000010000 */
.L_x_28319:
        /* <DEDUP_REMOVED lines=12> */
.L_x_28328:
[----:B------:R-:W-:-:S07]  /*2f00*/  IMAD.MOV.U32 R13, RZ, RZ, R14 ;  /* 0x000000ffff0d7224 */ /* 0x000fce00078e000e */
.L_x_28329:
[----:B------:R-:W-:Y:S05]  /*2f10*/  BSYNC B2 ;  /* 0x0000000000027941 */ /* 0x000fea0003800000 */
.L_x_28327:
        /* <DEDUP_REMOVED lines=16> */
.L_x_28333:
[----:B------:R-:W-:Y:S05]  /*3020*/  BSYNC B3 ;  /* 0x0000000000037941 */ /* 0x000fea0003800000 */
.L_x_28332:
        /* <DEDUP_REMOVED lines=42> */
[----:B------:R-:W-:-:S07]  /*32d0*/  LOP3.LUT R15, R15, UR34, R146, 0x96, !PT ;  /* 0x000000220f0f7c12 */ /* 0x000fce000f8e9692 */
.L_x_28331:
[----:B------:R-:W-:Y:S05]  /*32e0*/  BSYNC B2 ;  /* 0x0000000000027941 */ /* 0x000fea0003800000 */
.L_x_28330:
        /* <DEDUP_REMOVED lines=14> */
.L_x_28334:
        /* <DEDUP_REMOVED lines=12> */
.L_x_28337:
[----:B------:R-:W-:-:S07]  /*3490*/  MOV R6, R14 ;  /* 0x0000000e00067202 */ /* 0x000fce0000000f00 */
.L_x_28338:
[----:B------:R-:W-:Y:S05]  /*34a0*/  BSYNC B2 ;  /* 0x0000000000027941 */ /* 0x000fea0003800000 */
.L_x_28336:
        /* <DEDUP_REMOVED lines=16> */
.L_x_28342:
[----:B------:R-:W-:Y:S05]  /*35b0*/  BSYNC B3 ;  /* 0x0000000000037941 */ /* 0x000fea0003800000 */
.L_x_28341:
        /* <DEDUP_REMOVED lines=42> */
.L_x_28340:
[----:B------:R-:W-:Y:S05]  /*3860*/  BSYNC B2 ;  /* 0x0000000000027941 */ /* 0x000fea0003800000 */
.L_x_28339:
        /* <DEDUP_REMOVED lines=9> */
.L_x_28335:
        /* <DEDUP_REMOVED lines=12> */
.L_x_28344:
[----:B------:R-:W-:-:S07]  /*39c0*/  IMAD.MOV.U32 R13, RZ, RZ, R14 ;  /* 0x000000ffff0d7224 */ /* 0x000fce00078e000e */
.L_x_28345:
[----:B------:R-:W-:Y:S05]  /*39d0*/  BSYNC B2 ;  /* 0x0000000000027941 */ /* 0x000fea0003800000 */
.L_x_28343:
        /* <DEDUP_REMOVED lines=16> */
.L_x_28349:
[----:B------:R-:W-:Y:S05]  /*3ae0*/  BSYNC B3 ;  /* 0x0000000000037941 */ /* 0x000fea0003800000 */
.L_x_28348:
        /* <DEDUP_REMOVED lines=43> */
.L_x_28347:
[----:B------:R-:W-:Y:S05]  /*3da0*/  BSYNC B2 ;  /* 0x0000000000027941 */ /* 0x000fea0003800000 */
.L_x_28346:
        /* <DEDUP_REMOVED lines=14> */
.L_x_28350:
        /* <DEDUP_REMOVED lines=12> */
.L_x_28353:
[----:B------:R-:W-:-:S07]  /*3f50*/  IMAD.MOV.U32 R5, RZ, RZ, R14 ;  /* 0x000000ffff057224 */ /* 0x000fce00078e000e */
.L_x_28354:
[----:B------:R-:W-:Y:S05]  /*3f60*/  BSYNC B2 ;  /* 0x0000000000027941 */ /* 0x000fea0003800000 */
.L_x_28352:
        /* <DEDUP_REMOVED lines=16> */
.L_x_28358:
[----:B------:R-:W-:Y:S05]  /*4070*/  BSYNC B3 ;  /* 0x0000000000037941 */ /* 0x000fea0003800000 */
.L_x_28357:
        /* <DEDUP_REMOVED lines=42> */
.L_x_28356:
[----:B------:R-:W-:Y:S05]  /*4320*/  BSYNC B2 ;  /* 0x0000000000027941 */ /* 0x000fea0003800000 */
.L_x_28355:
        /* <DEDUP_REMOVED lines=9> */
.L_x_28351:
        /* <DEDUP_REMOVED lines=12> */
.L_x_28360:
[----:B------:R-:W-:-:S07]  /*4480*/  MOV R13, R14 ;  /* 0x0000000e000d7202 */ /* 0x000fce0000000f00 */
.L_x_28361:
[----:B------:R-:W-:Y:S05]  /*4490*/  BSYNC B2 ;  /* 0x0000000000027941 */ /* 0x000fea0003800000 */
.L_x_28359:
        /* <DEDUP_REMOVED lines=16> */
.L_x_28365:
[----:B------:R-:W-:Y:S05]  /*45a0*/  BSYNC B3 ;  /* 0x0000000000037941 */ /* 0x000fea0003800000 */
.L_x_28364:
        /* <DEDUP_REMOVED lines=43> */
.L_x_28363:
[----:B------:R-:W-:Y:S05]  /*4860*/  BSYNC B2 ;  /* 0x0000000000027941 */ /* 0x000fea0003800000 */
.L_x_28362:
        /* <DEDUP_REMOVED lines=14> */
.L_x_28366:
        /* <DEDUP_REMOVED lines=12> */
.L_x_28369:
[----:B------:R-:W-:-:S07]  /*4a10*/  IMAD.MOV.U32 R4, RZ, RZ, R14 ;  /* 0x000000ffff047224 */ /* 0x000fce00078e000e */
.L_x_28370:
[----:B------:R-:W-:Y:S05]  /*4a20*/  BSYNC B2 ;  /* 0x0000000000027941 */ /* 0x000fea0003800000 */
.L_x_28368:
        /* <DEDUP_REMOVED lines=16> */
.L_x_28374:
[----:B------:R-:W-:Y:S05]  /*4b30*/  BSYNC B3 ;  /* 0x0000000000037941 */ /* 0x000fea0003800000 */
.L_x_28373:
        /* <DEDUP_REMOVED lines=42> */
.L_x_28372:
[----:B------:R-:W-:Y:S05]  /*4de0*/  BSYNC B2 ;  /* 0x0000000000027941 */ /* 0x000fea0003800000 */
.L_x_28371:
        /* <DEDUP_REMOVED lines=9> */
.L_x_28367:
        /* <DEDUP_REMOVED lines=12> */
.L_x_28376:
[----:B------:R-:W-:-:S07]  /*4f40*/  IMAD.MOV.U32 R13, RZ, RZ, R14 ;  /* 0x000000ffff0d7224 */ /* 0x000fce00078e000e */
.L_x_28377:
[----:B------:R-:W-:Y:S05]  /*4f50*/  BSYNC B2 ;  /* 0x0000000000027941 */ /* 0x000fea0003800000 */
.L_x_28375:
        /* <DEDUP_REMOVED lines=16> */
.L_x_28381:
[----:B------:R-:W-:Y:S05]  /*5060*/  BSYNC B3 ;  /* 0x0000000000037941 */ /* 0x000fea0003800000 */
.L_x_28380:
        /* <DEDUP_REMOVED lines=43> */
.L_x_28379:
[----:B------:R-:W-:Y:S05]  /*5320*/  BSYNC B2 ;  /* 0x0000000000027941 */ /* 0x000fea0003800000 */
.L_x_28378:
        /* <DEDUP_REMOVED lines=12> */
.L_x_28382:
        /* <DEDUP_REMOVED lines=12> */
.L_x_28385:
[----:B------:R-:W-:-:S07]  /*54b0*/  MOV R3, R14 ;  /* 0x0000000e00037202 */ /* 0x000fce0000000f00 */
.L_x_28386:
[----:B------:R-:W-:Y:S05]  /*54c0*/  BSYNC B2 ;  /* 0x0000000000027941 */ /* 0x000fea0003800000 */
.L_x_28384:
        /* <DEDUP_REMOVED lines=16> */
.L_x_28390:
[----:B------:R-:W-:Y:S05]  /*55d0*/  BSYNC B3 ;  /* 0x0000000000037941 */ /* 0x000fea0003800000 */
.L_x_28389:
        /* <DEDUP_REMOVED lines=42> */
.L_x_28388:
[----:B------:R-:W-:Y:S05]  /*5880*/  BSYNC B2 ;  /* 0x0000000000027941 */ /* 0x000fea0003800000 */
.L_x_28387:
        /* <DEDUP_REMOVED lines=9> */
.L_x_28383:
        /* <DEDUP_REMOVED lines=12> */
.L_x_28392:
[----:B------:R-:W-:-:S07]  /*59e0*/  IMAD.MOV.U32 R13, RZ, RZ, R14 ;  /* 0x000000ffff0d7224 */ /* 0x000fce00078e000e */
.L_x_28393:
[----:B------:R-:W-:Y:S05]  /*59f0*/  BSYNC B2 ;  /* 0x0000000000027941 */ /* 0x000fea0003800000 */
.L_x_28391:
        /* <DEDUP_REMOVED lines=16> */
.L_x_28397:
[----:B------:R-:W-:Y:S05]  /*5b00*/  BSYNC B3 ;  /* 0x0000000000037941 */ /* 0x000fea0003800000 */
.L_x_28396:
        /* <DEDUP_REMOVED lines=43> */
.L_x_28395:
[----:B------:R-:W-:Y:S05]  /*5dc0*/  BSYNC B2 ;  /* 0x0000000000027941 */ /* 0x000fea0003800000 */
.L_x_28394:
        /* <DEDUP_REMOVED lines=12> */
.L_x_28398:
        /* <DEDUP_REMOVED lines=12> */
.L_x_28401:
[----:B------:R-:W-:-:S07]  /*5f50*/  IMAD.MOV.U32 R2, RZ, RZ, R14 ;  /* 0x000000ffff027224 */ /* 0x000fce00078e000e */
.L_x_28402:
[----:B------:R-:W-:Y:S05]  /*5f60*/  BSYNC B2 ;  /* 0x0000000000027941 */ /* 0x000fea0003800000 */
.L_x_28400:
        /* <DEDUP_REMOVED lines=16> */
.L_x_28406:
[----:B------:R-:W-:Y:S05]  /*6070*/  BSYNC B3 ;  /* 0x0000000000037941 */ /* 0x000fea0003800000 */
.L_x_28405:
        /* <DEDUP_REMOVED lines=42> */
.L_x_28404:
[----:B------:R-:W-:Y:S05]  /*6320*/  BSYNC B2 ;  /* 0x0000000000027941 */ /* 0x000fea0003800000 */
.L_x_28403:
        /* <DEDUP_REMOVED lines=9> */
.L_x_28399:
        /* <DEDUP_REMOVED lines=12> */
.L_x_28408:
[----:B------:R-:W-:-:S07]  /*6480*/  MOV R13, R14 ;  /* 0x0000000e000d7202 */ /* 0x000fce0000000f00 */
.L_x_28409:
[----:B------:R-:W-:Y:S05]  /*6490*/  BSYNC B2 ;  /* 0x0000000000027941 */ /* 0x000fea0003800000 */
.L_x_28407:
        /* <DEDUP_REMOVED lines=16> */
.L_x_28413:
[----:B------:R-:W-:Y:S05]  /*65a0*/  BSYNC B3 ;  /* 0x0000000000037941 */ /* 0x000fea0003800000 */
.L_x_28412:
        /* <DEDUP_REMOVED lines=43> */
.L_x_28411:
[----:B------:R-:W-:Y:S05]  /*6860*/  BSYNC B2 ;  /* 0x0000000000027941 */ /* 0x000fea0003800000 */
.L_x_28410:
        /* <DEDUP_REMOVED lines=12> */
.L_x_28414:
        /* <DEDUP_REMOVED lines=12> */
.L_x_28417:
[----:B------:R-:W-:-:S07]  /*69f0*/  IMAD.MOV.U32 R0, RZ, RZ, R14 ;  /* 0x000000ffff007224 */ /* 0x000fce00078e000e */
.L_x_28418:
[----:B------:R-:W-:Y:S05]  /*6a00*/  BSYNC B2 ;  /* 0x0000000000027941 */ /* 0x000fea0003800000 */
.L_x_28416:
        /* <DEDUP_REMOVED lines=16> */
.L_x_28422:
[----:B------:R-:W-:Y:S05]  /*6b10*/  BSYNC B3 ;  /* 0x0000000000037941 */ /* 0x000fea0003800000 */
.L_x_28421:
        /* <DEDUP_REMOVED lines=42> */
.L_x_28420:
[----:B------:R-:W-:Y:S05]  /*6dc0*/  BSYNC B2 ;  /* 0x0000000000027941 */ /* 0x000fea0003800000 */
.L_x_28419:
        /* <DEDUP_REMOVED lines=9> */
.L_x_28415:
        /* <DEDUP_REMOVED lines=51> */
.L_x_28423:
[----:B01----:R-:W-:-:S07]  /*7190*/  IADD3 R192, R9, 0x20, RZ ;  /* 0x0000002009c07810 */ /* 0x003fce0007ffe0ff */
.L_x_28294:
[----:B------:R-:W-:Y:S05]  /*71a0*/  BSYNC B1 ;  /* 0x0000000000017941 */ /* 0x000fea0003800000 */
.L_x_28293:
        /* <DEDUP_REMOVED lines=30> */
.L_x_28427:
[----:B------:R-:W-:-:S07]  /*7390*/  IMAD.MOV.U32 R154, RZ, RZ, R14 ;  /* 0x000000ffff9a7224 */ /* 0x000fce00078e000e */
.L_x_28428:
[----:B------:R-:W-:Y:S05]  /*73a0*/  BSYNC B2 ;  /* 0x0000000000027941 */ /* 0x000fea0003800000 */
.L_x_28426:
        /* <DEDUP_REMOVED lines=16> */
.L_x_28432:
[----:B------:R-:W-:Y:S05]  /*74b0*/  BSYNC B3 ;  /* 0x0000000000037941 */ /* 0x000fea0003800000 */
.L_x_28431:
        /* <DEDUP_REMOVED lines=42> */
.L_x_28430:
[----:B------:R-:W-:Y:S05]  /*7760*/  BSYNC B2 ;  /* 0x0000000000027941 */ /* 0x000fea0003800000 */
.L_x_28429:
        /* <DEDUP_REMOVED lines=19> */
.L_x_28433:
        /* <DEDUP_REMOVED lines=12> */
.L_x_28436:
[----:B------:R-:W-:-:S07]  /*7960*/  MOV R8, R14 ;  /* 0x0000000e00087202 */ /* 0x000fce0000000f00 */
.L_x_28437:
[----:B------:R-:W-:Y:S05]  /*7970*/  BSYNC B2 ;  /* 0x0000000000027941 */ /* 0x000fea0003800000 */
.L_x_28435:
        /* <DEDUP_REMOVED lines=16> */
.L_x_28441:
[----:B------:R-:W-:Y:S05]  /*7a80*/  BSYNC B3 ;  /* 0x0000000000037941 */ /* 0x000fea0003800000 */
.L_x_28440:
        /* <DEDUP_REMOVED lines=42> */
.L_x_28439:
[----:B------:R-:W-:Y:S05]  /*7d30*/  BSYNC B2 ;  /* 0x0000000000027941 */ /* 0x000fea0003800000 */
.L_x_28438:
        /* <DEDUP_REMOVED lines=9> */
.L_x_28434:
        /* <DEDUP_REMOVED lines=12> */
.L_x_28443:
[----:B------:R-:W-:-:S07]  /*7e90*/  IMAD.MOV.U32 R13, RZ, RZ, R14 ;  /* 0x000000ffff0d7224 */ /* 0x000fce00078e000e */
.L_x_28444:
[----:B------:R-:W-:Y:S05]  /*7ea0*/  BSYNC B2 ;  /* 0x0000000000027941 */ /* 0x000fea0003800000 */
.L_x_28442:
        /* <DEDUP_REMOVED lines=16> */
.L_x_28448:
[----:B------:R-:W-:Y:S05]  /*7fb0*/  BSYNC B3 ;  /* 0x0000000000037941 */ /* 0x000fea0003800000 */
.L_x_28447:
        /* <DEDUP_REMOVED lines=43> */
.L_x_28446:
[----:B------:R-:W-:Y:S05]  /*8270*/  BSYNC B2 ;  /* 0x0000000000027941 */ /* 0x000fea0003800000 */
.L_x_28445:
        /* <DEDUP_REMOVED lines=14> */
.L_x_28449:
        /* <DEDUP_REMOVED lines=12> */
.L_x_28452:
[----:B------:R-:W-:-:S07]  /*8420*/  IMAD.MOV.U32 R7, RZ, RZ, R14 ;  /* 0x000000ffff077224 */ /* 0x000fce00078e000e */
.L_x_28453:
[----:B------:R-:W-:Y:S05]  /*8430*/  BSYNC B2 ;  /* 0x0000000000027941 */ /* 0x000fea0003800000 */
.L_x_28451:
        /* <DEDUP_REMOVED lines=16> */
.L_x_28457:
[----:B------:R-:W-:Y:S05]  /*8540*/  BSYNC B3 ;  /* 0x0000000000037941 */ /* 0x000fea0003800000 */
.L_x_28456:
        /* <DEDUP_REMOVED lines=42> */
.L_x_28455:
[----:B------:R-:W-:Y:S05]  /*87f0*/  BSYNC B2 ;  /* 0x0000000000027941 */ /* 0x000fea0003800000 */
.L_x_28454:
        /* <DEDUP_REMOVED lines=9> */
.L_x_28450:
        /* <DEDUP_REMOVED lines=12> */
.L_x_28459:
[----:B------:R-:W-:-:S07]  /*8950*/  MOV R13, R14 ;  /* 0x0000000e000d7202 */ /* 0x000fce0000000f00 */
.L_x_28460:
[----:B------:R-:W-:Y:S05]  /*8960*/  BSYNC B2 ;  /* 0x0000000000027941 */ /* 0x000fea0003800000 */
.L_x_28458:
        /* <DEDUP_REMOVED lines=16> */
.L_x_28464:
[----:B------:R-:W-:Y:S05]  /*8a70*/  BSYNC B3 ;  /* 0x0000000000037941 */ /* 0x000fea0003800000 */
.L_x_28463:
        /* <DEDUP_REMOVED lines=43> */
.L_x_28462:
[----:B------:R-:W-:Y:S05]  /*8d30*/  BSYNC B2 ;  /* 0x0000000000027941 */ /* 0x000fea0003800000 */
.L_x_28461:
        /* <DEDUP_REMOVED lines=14> */
.L_x_28465:
        /* <DEDUP_REMOVED lines=12> */
.L_x_28468:
[----:B------:R-:W-:-:S07]  /*8ee0*/  IMAD.MOV.U32 R6, RZ, RZ, R14 ;  /* 0x000000ffff067224 */ /* 0x000fce00078e000e */
.L_x_28469:
[----:B------:R-:W-:Y:S05]  /*8ef0*/  BSYNC B2 ;  /* 0x0000000000027941 */ /* 0x000fea0003800000 */
.L_x_28467:
        /* <DEDUP_REMOVED lines=16> */
.L_x_28473:
[----:B------:R-:W-:Y:S05]  /*9000*/  BSYNC B3 ;  /* 0x0000000000037941 */ /* 0x000fea0003800000 */
.L_x_28472:
        /* <DEDUP_REMOVED lines=42> */
.L_x_28471:
[----:B------:R-:W-:Y:S05]  /*92b0*/  BSYNC B2 ;  /* 0x0000000000027941 */ /* 0x000fea0003800000 */
.L_x_28470:
        /* <DEDUP_REMOVED lines=9> */
.L_x_28466:
        /* <DEDUP_REMOVED lines=12> */
.L_x_28475:
[----:B------:R-:W-:-:S07]  /*9410*/  IMAD.MOV.U32 R13, RZ, RZ, R14 ;  /* 0x000000ffff0d7224 */ /* 0x000fce00078e000e */
.L_x_28476:
[----:B------:R-:W-:Y:S05]  /*9420*/  BSYNC B2 ;  /* 0x0000000000027941 */ /* 0x000fea0003800000 */
.L_x_28474:
        /* <DEDUP_REMOVED lines=16> */
.L_x_28480:
[----:B------:R-:W-:Y:S05]  /*9530*/  BSYNC B3 ;  /* 0x0000000000037941 */ /* 0x000fea0003800000 */
.L_x_28479:
        /* <DEDUP_REMOVED lines=43> */
.L_x_28478:
[----:B------:R-:W-:Y:S05]  /*97f0*/  BSYNC B2 ;  /* 0x0000000000027941 */ /* 0x000fea0003800000 */
.L_x_28477:
        /* <DEDUP_REMOVED lines=14> */
.L_x_28481:
        /* <DEDUP_REMOVED lines=12> */
.L_x_28484:
[----:B------:R-:W-:-:S07]  /*99a0*/  MOV R5, R14 ;  /* 0x0000000e00057202 */ /* 0x000fce0000000f00 */
.L_x_28485:
[----:B------:R-:W-:Y:S05]  /*99b0*/  BSYNC B2 ;  /* 0x0000000000027941 */ /* 0x000fea0003800000 */
.L_x_28483:
        /* <DEDUP_REMOVED lines=16> */
.L_x_28489:
[----:B------:R-:W-:Y:S05]  /*9ac0*/  BSYNC B3 ;  /* 0x0000000000037941 */ /* 0x000fea0003800000 */
.L_x_28488:
        /* <DEDUP_REMOVED lines=42> */
.L_x_28487:
[----:B------:R-:W-:Y:S05]  /*9d70*/  BSYNC B2 ;  /* 0x0000000000027941 */ /* 0x000fea0003800000 */
.L_x_28486:
        /* <DEDUP_REMOVED lines=9> */
.L_x_28482:
        /* <DEDUP_REMOVED lines=12> */
.L_x_28491:
[----:B------:R-:W-:-:S07]  /*9ed0*/  IMAD.MOV.U32 R13, RZ, RZ, R14 ;  /* 0x000000ffff0d7224 */ /* 0x000fce00078e000e */
.L_x_28492:
[----:B------:R-:W-:Y:S05]  /*9ee0*/  BSYNC B2 ;  /* 0x0000000000027941 */ /* 0x000fea0003800000 */
.L_x_28490:
        /* <DEDUP_REMOVED lines=16> */
.L_x_28496:
[----:B------:R-:W-:Y:S05]  /*9ff0*/  BSYNC B3 ;  /* 0x0000000000037941 */ /* 0x000fea0003800000 */
.L_x_28495:
        /* <DEDUP_REMOVED lines=41> */
[----:B------:R-:W-:Y:S01]  /*a290*/  IMAD.MOV.U32 R193, RZ, RZ, RZ ;  /* 0x000000ffffc17224 */ /* 0x000fe200078e00ff */
[----:B------:R-:W-:-:S07]  /*a2a0*/  LOP3.LUT R15, R15, UR34, R156, 0x96, !PT ;  /* 0x000000220f0f7c12 */ /* 0x000fce000f8e969c */
.L_x_28494:
[----:B------:R-:W-:Y:S05]  /*a2b0*/  BSYNC B2 ;  /* 0x0000000000027941 */ /* 0x000fea0003800000 */
.L_x_28493:
        /* <DEDUP_REMOVED lines=14> */
.L_x_28497:
        /* <DEDUP_REMOVED lines=12> */
.L_x_28500:
[----:B------:R-:W-:-:S07]  /*a460*/  IMAD.MOV.U32 R4, RZ, RZ, R14 ;  /* 0x000000ffff047224 */ /* 0x000fce00078e000e */
.L_x_28501:
[----:B------:R-:W-:Y:S05]  /*a470*/  BSYNC B2 ;  /* 0x0000000000027941 */ /* 0x000fea0003800000 */
.L_x_28499:
        /* <DEDUP_REMOVED lines=16> */
.L_x_28505:
[----:B------:R-:W-:Y:S05]  /*a580*/  BSYNC B3 ;  /* 0x0000000000037941 */ /* 0x000fea0003800000 */
.L_x_28504:
        /* <DEDUP_REMOVED lines=42> */
.L_x_28503:
[----:B------:R-:W-:Y:S05]  /*a830*/  BSYNC B2 ;  /* 0x0000000000027941 */ /* 0x000fea0003800000 */
.L_x_28502:
        /* <DEDUP_REMOVED lines=9> */
.L_x_28498:
        /* <DEDUP_REMOVED lines=12> */
.L_x_28507:
[----:B------:R-:W-:-:S07]  /*a990*/  MOV R13, R14 ;  /* 0x0000000e000d7202 */ /* 0x000fce0000000f00 */
.L_x_28508:
[----:B------:R-:W-:Y:S05]  /*a9a0*/  BSYNC B2 ;  /* 0x0000000000027941 */ /* 0x000fea0003800000 */
.L_x_28506:
        /* <DEDUP_REMOVED lines=16> */
.L_x_28512:
[----:B------:R-:W-:Y:S05]  /*aab0*/  BSYNC B3 ;  /* 0x0000000000037941 */ /* 0x000fea0003800000 */
.L_x_28511:
        /* <DEDUP_REMOVED lines=43> */
.L_x_28510:
[----:B------:R-:W-:Y:S05]  /*ad70*/  BSYNC B2 ;  /* 0x0000000000027941 */ /* 0x000fea0003800000 */
.L_x_28509:
        /* <DEDUP_REMOVED lines=12> */
.L_x_28513:
        /* <DEDUP_REMOVED lines=12> */
.L_x_28516:
[----:B------:R-:W-:-:S07]  /*af00*/  IMAD.MOV.U32 R3, RZ, RZ, R14 ;  /* 0x000000ffff037224 */ /* 0x000fce00078e000e */
.L_x_28517:
[----:B------:R-:W-:Y:S05]  /*af10*/  BSYNC B2 ;  /* 0x0000000000027941 */ /* 0x000fea0003800000 */
.L_x_28515:
        /* <DEDUP_REMOVED lines=16> */
.L_x_28521:
[----:B------:R-:W-:Y:S05]  /*b020*/  BSYNC B3 ;  /* 0x0000000000037941 */ /* 0x000fea0003800000 */
.L_x_28520:
        /* <DEDUP_REMOVED lines=42> */
.L_x_28519:
[----:B------:R-:W-:Y:S05]  /*b2d0*/  BSYNC B2 ;  /* 0x0000000000027941 */ /* 0x000fea0003800000 */
.L_x_28518:
        /* <DEDUP_REMOVED lines=9> */
.L_x_28514:
        /* <DEDUP_REMOVED lines=12> */
.L_x_28523:
[----:B------:R-:W-:-:S07]  /*b430*/  IMAD.MOV.U32 R13, RZ, RZ, R14 ;  /* 0x000000ffff0d7224 */ /* 0x000fce00078e000e */
.L_x_28524:
[----:B------:R-:W-:Y:S05]  /*b440*/  BSYNC B2 ;  /* 0x0000000000027941 */ /* 0x000fea0003800000 */
.L_x_28522:
        /* <DEDUP_REMOVED lines=16> */
.L_x_28528:
[----:B------:R-:W-:Y:S05]  /*b550*/  BSYNC B3 ;  /* 0x0000000000037941 */ /* 0x000fea0003800000 */
.L_x_28527:
        /* <DEDUP_REMOVED lines=43> */
.L_x_28526:
[----:B------:R-:W-:Y:S05]  /*b810*/  BSYNC B2 ;  /* 0x0000000000027941 */ /* 0x000fea0003800000 */
.L_x_28525:
        /* <DEDUP_REMOVED lines=12> */
.L_x_28529:
        /* <DEDUP_REMOVED lines=12> */
.L_x_28532:
[----:B------:R-:W-:-:S07]  /*b9a0*/  MOV R2, R14 ;  /* 0x0000000e00027202 */ /* 0x000fce0000000f00 */
.L_x_28533:
[----:B------:R-:W-:Y:S05]  /*b9b0*/  BSYNC B2 ;  /* 0x0000000000027941 */ /* 0x000fea0003800000 */
.L_x_28531:
        /* <DEDUP_REMOVED lines=16> */
.L_x_28537:
[----:B------:R-:W-:Y:S05]  /*bac0*/  BSYNC B3 ;  /* 0x0000000000037941 */ /* 0x000fea0003800000 */
.L_x_28536:
        /* <DEDUP_REMOVED lines=42> */
.L_x_28535:
[----:B------:R-:W-:Y:S05]  /*bd70*/  BSYNC B2 ;  /* 0x0000000000027941 */ /* 0x000fea0003800000 */
.L_x_28534:
        /* <DEDUP_REMOVED lines=9> */
.L_x_28530:
        /* <DEDUP_REMOVED lines=12> */
.L_x_28539:
[----:B------:R-:W-:-:S07]  /*bed0*/  IMAD.MOV.U32 R13, RZ, RZ, R14 ;  /* 0x000000ffff0d7224 */ /* 0x000fce00078e000e */
.L_x_28540:
[----:B------:R-:W-:Y:S05]  /*bee0*/  BSYNC B2 ;  /* 0x0000000000027941 */ /* 0x000fea0003800000 */
.L_x_28538:
        /* <DEDUP_REMOVED lines=16> */
.L_x_28544:
[----:B------:R-:W-:Y:S05]  /*bff0*/  BSYNC B3 ;  /* 0x0000000000037941 */ /* 0x000fea0003800000 */
.L_x_28543:
        /* <DEDUP_REMOVED lines=43> */
.L_x_28542:
[----:B------:R-:W-:Y:S05]  /*c2b0*/  BSYNC B2 ;  /* 0x0000000000027941 */ /* 0x000fea0003800000 */
.L_x_28541:
        /* <DEDUP_REMOVED lines=12> */
.L_x_28545:
        /* <DEDUP_REMOVED lines=12> */
.L_x_28548:
[----:B------:R-:W-:-:S07]  /*c440*/  IMAD.MOV.U32 R0, RZ, RZ, R14 ;  /* 0x000000ffff007224 */ /* 0x000fce00078e000e */
.L_x_28549:
[----:B------:R-:W-:Y:S05]  /*c450*/  BSYNC B2 ;  /* 0x0000000000027941 */ /* 0x000fea0003800000 */
.L_x_28547:
        /* <DEDUP_REMOVED lines=16> */
.L_x_28553:
[----:B------:R-:W-:Y:S05]  /*c560*/  BSYNC B3 ;  /* 0x0000000000037941 */ /* 0x000fea0003800000 */
.L_x_28552:
        /* <DEDUP_REMOVED lines=42> */
.L_x_28551:
[----:B------:R-:W-:Y:S05]  /*c810*/  BSYNC B2 ;  /* 0x0000000000027941 */ /* 0x000fea0003800000 */
.L_x_28550:
        /* <DEDUP_REMOVED lines=9> */
.L_x_28546:
        /* <DEDUP_REMOVED lines=51> */
.L_x_28554:
[----:B------:R-:W-:-:S07]  /*cbe0*/  VIADD R192, R192, 0x20 ;  /* 0x00000020c0c07836 */ /* 0x000fce0000000000 */
.L_x_28425:
[----:B------:R-:W-:Y:S05]  /*cbf0*/  BSYNC B1 ;  /* 0x0000000000017941 */ /* 0x000fea0003800000 */
.L_x_28424:
        /* <DEDUP_REMOVED lines=20> */
[----:B--2---:R-:W-:-:S04]  /*cd40*/  VIADD R163, R13, 0x1 ;  /* 0x000000010da37836 */ /* 0x004fc80000000000 */
        /* <DEDUP_REMOVED lines=9> */
.L_x_28558:
[----:B------:R-:W-:-:S07]  /*cde0*/  MOV R162, R14 ;  /* 0x0000000e00a27202 */ /* 0x000fce0000000f00 */
.L_x_28559:
[----:B------:R-:W-:Y:S05]  /*cdf0*/  BSYNC B2 ;  /* 0x0000000000027941 */ /* 0x000fea0003800000 */
.L_x_28557:
        /* <DEDUP_REMOVED lines=16> */
.L_x_28563:
[----:B------:R-:W-:Y:S05]  /*cf00*/  BSYNC B3 ;  /* 0x0000000000037941 */ /* 0x000fea0003800000 */
.L_x_28562:
        /* <DEDUP_REMOVED lines=42> */
.L_x_28561:
[----:B------:R-:W-:Y:S05]  /*d1b0*/  BSYNC B2 ;  /* 0x0000000000027941 */ /* 0x000fea0003800000 */
.L_x_28560:
[----:B------:R-:W2:Y:S01]  /*d1c0*/  LDC R234, c[0x0][0x294] ;  /* 0x0000a500ffea7b82 */ /* 0x000ea20000000800 */
[----:B------:R-:W-:Y:S01]  /*d1d0*/  HFMA2.MMA R215, -RZ, RZ, 0.1171875, 0 ;  /* 0x2f800000ffd77435 */ /* 0x000fe200000001ff */
[----:B------:R-:W-:Y:S02]  /*d1e0*/  I2FP.F32.U32 R13, R162 ;  /* 0x000000a2000d7245 */ /* 0x000fe40000201000 */
[----:B------:R-:W-:Y:S02]  /*d1f0*/  ISETP.NE.U32.AND P2, PT, R160, RZ, PT ;  /* 0x000000ffa000720c */ /* 0x000fe40003f45070 */
[----:B------:R-:W-:Y:S02]  /*d200*/  LOP3.LUT R16, R16, 0xffffffef, RZ, 0xc0, !PT ;  /* 0xffffffef10107812 */ /* 0x000fe400078ec0ff */
[----:B------:R-:W3:Y:S01]  /*d210*/  LDC R214, c[0x0][0x298] ;  /* 0x0000a600ffd67b82 */ /* 0x000ee20000000800 */
[----:B------:R-:W-:Y:S02]  /*d220*/  ISETP.NE.AND.EX P2, PT, R161, RZ, PT, P2 ;  /* 0x000000ffa100720c */ /* 0x000fe40003f45320 */
[----:B------:R-:W-:-:S05]  /*d230*/  FFMA.FTZ R13, R13, R215, 1.1641532182693481445e-10 ;  /* 0x2f0000000d0d7423 */ /* 0x000fca00000100d7 */
[----:B--2---:R-:W-:Y:S01]  /*d240*/  FSETP.GTU.FTZ.AND P3, PT, R13, R234, PT ;  /* 0x000000ea0d00720b */ /* 0x004fe20003f7c000 */
[----:B-----5:R-:W-:-:S05]  /*d250*/  HADD2.F32 R13, -RZ, R164.H0_H0 ;  /* 0x200000a4ff0d7230 */ /* 0x020fca0000004100 */
[----:B---3--:R-:W-:-:S07]  /*d260*/  FMUL.FTZ R13, R13, R214 ;  /* 0x000000d60d0d7220 */ /* 0x008fce0000410000 */
        /* <DEDUP_REMOVED lines=8> */
.L_x_28564:
        /* <DEDUP_REMOVED lines=12> */
.L_x_28567:
[----:B------:R-:W-:-:S07]  /*d3b0*/  IMAD.MOV.U32 R8, RZ, RZ, R14 ;  /* 0x000000ffff087224 */ /* 0x000fce00078e000e */
.L_x_28568:
[----:B------:R-:W-:Y:S05]  /*d3c0*/  BSYNC B2 ;  /* 0x0000000000027941 */ /* 0x000fea0003800000 */
.L_x_28566:
        /* <DEDUP_REMOVED lines=16> */
.L_x_28572:
[----:B------:R-:W-:Y:S05]  /*d4d0*/  BSYNC B3 ;  /* 0x0000000000037941 */ /* 0x000fea0003800000 */
.L_x_28571:
        /* <DEDUP_REMOVED lines=42> */
.L_x_28570:
[----:B------:R-:W-:Y:S05]  /*d780*/  BSYNC B2 ;  /* 0x0000000000027941 */ /* 0x000fea0003800000 */
.L_x_28569:
        /* <DEDUP_REMOVED lines=9> */
.L_x_28565:
        /* <DEDUP_REMOVED lines=12> */
.L_x_28574:
[----:B------:R-:W-:-:S07]  /*d8e0*/  IMAD.MOV.U32 R13, RZ, RZ, R14 ;  /* 0x000000ffff0d7224 */ /* 0x000fce00078e000e */
.L_x_28575:
[----:B------:R-:W-:Y:S05]  /*d8f0*/  BSYNC B2 ;  /* 0x0000000000027941 */ /* 0x000fea0003800000 */
.L_x_28573:
        /* <DEDUP_REMOVED lines=16> */
.L_x_28579:
[----:B------:R-:W-:Y:S05]  /*da00*/  BSYNC B3 ;  /* 0x0000000000037941 */ /* 0x000fea0003800000 */
.L_x_28578:
        /* <DEDUP_REMOVED lines=43> */
.L_x_28577:
[----:B------:R-:W-:Y:S05]  /*dcc0*/  BSYNC B2 ;  /* 0x0000000000027941 */ /* 0x000fea0003800000 */
.L_x_28576:
        /* <DEDUP_REMOVED lines=14> */
.L_x_28580:
        /* <DEDUP_REMOVED lines=12> */
.L_x_28583:
[----:B------:R-:W-:-:S07]  /*de70*/  MOV R7, R14 ;  /* 0x0000000e00077202 */ /* 0x000fce0000000f00 */
.L_x_28584:
[----:B------:R-:W-:Y:S05]  /*de80*/  BSYNC B2 ;  /* 0x0000000000027941 */ /* 0x000fea0003800000 */
.L_x_28582:
        /* <DEDUP_REMOVED lines=16> */
.L_x_28588:
[----:B------:R-:W-:Y:S05]  /*df90*/  BSYNC B3 ;  /* 0x0000000000037941 */ /* 0x000fea0003800000 */
.L_x_28587:
        /* <DEDUP_REMOVED lines=42> */
.L_x_28586:
[----:B------:R-:W-:Y:S05]  /*e240*/  BSYNC B2 ;  /* 0x0000000000027941 */ /* 0x000fea0003800000 */
.L_x_28585:
        /* <DEDUP_REMOVED lines=9> */
.L_x_28581:
        /* <DEDUP_REMOVED lines=12> */
.L_x_28590:
[----:B------:R-:W-:-:S07]  /*e3a0*/  IMAD.MOV.U32 R13, RZ, RZ, R14 ;  /* 0x000000ffff0d7224 */ /* 0x000fce00078e000e */
.L_x_28591:
[----:B------:R-:W-:Y:S05]  /*e3b0*/  BSYNC B2 ;  /* 0x0000000000027941 */ /* 0x000fea0003800000 */
.L_x_28589:
        /* <DEDUP_REMOVED lines=16> */
.L_x_28595:
[----:B------:R-:W-:Y:S05]  /*e4c0*/  BSYNC B3 ;  /* 0x0000000000037941 */ /* 0x000fea0003800000 */
.L_x_28594:
        /* <DEDUP_REMOVED lines=43> */
.L_x_28593:
[----:B------:R-:W-:Y:S05]  /*e780*/  BSYNC B2 ;  /* 0x0000000000027941 */ /* 0x000fea0003800000 */
.L_x_28592:
        /* <DEDUP_REMOVED lines=14> */
.L_x_28596:
        /* <DEDUP_REMOVED lines=12> */
.L_x_28599:
[----:B------:R-:W-:-:S07]  /*e930*/  IMAD.MOV.U32 R6, RZ, RZ, R14 ;  /* 0x000000ffff067224 */ /* 0x000fce00078e000e */
.L_x_28600:
[----:B------:R-:W-:Y:S05]  /*e940*/  BSYNC B2 ;  /* 0x0000000000027941 */ /* 0x000fea0003800000 */
.L_x_28598:
        /* <DEDUP_REMOVED lines=16> */
.L_x_28604:
[----:B------:R-:W-:Y:S05]  /*ea50*/  BSYNC B3 ;  /* 0x0000000000037941 */ /* 0x000fea0003800000 */
.L_x_28603:
        /* <DEDUP_REMOVED lines=42> */
.L_x_28602:
[----:B------:R-:W-:Y:S05]  /*ed00*/  BSYNC B2 ;  /* 0x0000000000027941 */ /* 0x000fea0003800000 */
.L_x_28601:
        /* <DEDUP_REMOVED lines=9> */
.L_x_28597:
        /* <DEDUP_REMOVED lines=12> */
.L_x_28606:
[----:B------:R-:W-:-:S07]  /*ee60*/  MOV R13, R14 ;  /* 0x0000000e000d7202 */ /* 0x000fce0000000f00 */
.L_x_28607:
[----:B------:R-:W-:Y:S05]  /*ee70*/  BSYNC B2 ;  /* 0x0000000000027941 */ /* 0x000fea0003800000 */
.L_x_28605:
        /* <DEDUP_REMOVED lines=16> */
.L_x_28611:
[----:B------:R-:W-:Y:S05]  /*ef80*/  BSYNC B3 ;  /* 0x0000000000037941 */ /* 0x000fea0003800000 */
.L_x_28610:
        /* <DEDUP_REMOVED lines=43> */
.L_x_28609:
[----:B------:R-:W-:Y:S05]  /*f240*/  BSYNC B2 ;  /* 0x0000000000027941 */ /* 0x000fea0003800000 */
.L_x_28608:
        /* <DEDUP_REMOVED lines=14> */
.L_x_28612:
        /* <DEDUP_REMOVED lines=12> */
.L_x_28615:
[----:B------:R-:W-:-:S07]  /*f3f0*/  IMAD.MOV.U32 R5, RZ, RZ, R14 ;  /* 0x000000ffff057224 */ /* 0x000fce00078e000e */
.L_x_28616:
[----:B------:R-:W-:Y:S05]  /*f400*/  BSYNC B2 ;  /* 0x0000000000027941 */ /* 0x000fea0003800000 */
.L_x_28614:
        /* <DEDUP_REMOVED lines=16> */
.L_x_28620:
[----:B------:R-:W-:Y:S05]  /*f510*/  BSYNC B3 ;  /* 0x0000000000037941 */ /* 0x000fea0003800000 */
.L_x_28619:
        /* <DEDUP_REMOVED lines=42> */
.L_x_28618:
[----:B------:R-:W-:Y:S05]  /*f7c0*/  BSYNC B2 ;  /* 0x0000000000027941 */ /* 0x000fea0003800000 */
.L_x_28617:
        /* <DEDUP_REMOVED lines=9> */
.L_x_28613:
        /* <DEDUP_REMOVED lines=12> */
.L_x_28622:
[----:B------:R-:W-:-:S07]  /*f920*/  IMAD.MOV.U32 R13, RZ, RZ, R14 ;  /* 0x000000ffff0d7224 */ /* 0x000fce00078e000e */
.L_x_28623:
[----:B------:R-:W-:Y:S05]  /*f930*/  BSYNC B2 ;  /* 0x0000000000027941 */ /* 0x000fea0003800000 */
.L_x_28621:
        /* <DEDUP_REMOVED lines=16> */
.L_x_28627:
[----:B------:R-:W-:Y:S05]  /*fa40*/  BSYNC B3 ;  /* 0x0000000000037941 */ /* 0x000fea0003800000 */
.L_x_28626:
        /* <DEDUP_REMOVED lines=43> */
.L_x_28625:
[----:B------:R-:W-:Y:S05]  /*fd00*/  BSYNC B2 ;  /* 0x0000000000027941 */ /* 0x000fea0003800000 */
.L_x_28624:
        /* <DEDUP_REMOVED lines=14> */
.L_x_28628:
        /* <DEDUP_REMOVED lines=12> */
.L_x_28631:
[----:B------:R-:W-:-:S07]  /*feb0*/  MOV R4, R14 ;  /* 0x0000000e00047202 */ /* 0x000fce0000000f00 */
.L_x_28632:
[----:B------:R-:W-:Y:S05]  /*fec0*/  BSYNC B2 ;  /* 0x0000000000027941 */ /* 0x000fea0003800000 */
.L_x_28630:
        /* <DEDUP_REMOVED lines=16> */
.L_x_28636:
[----:B------:R-:W-:Y:S05]  /*ffd0*/  BSYNC B3 ;  /* 0x0000000000037941 */ /* 0x000fea0003800000 */
.L_x_28635:
        /* <DEDUP_REMOVED lines=42> */
.L_x_28634:
[----:B------:R-:W-:Y:S05]  /*10280*/  BSYNC B2 ;  /* 0x0000000000027941 */ /* 0x000fea0003800000 */
.L_x_28633:
        /* <DEDUP_REMOVED lines=9> */
.L_x_28629:
        /* <DEDUP_REMOVED lines=12> */
.L_x_28638:
[----:B------:R-:W-:-:S07]  /*103e0*/  IMAD.MOV.U32 R13, RZ, RZ, R14 ;  /* 0x000000ffff0d7224 */ /* 0x000fce00078e000e */
.L_x_28639:
[----:B------:R-:W-:Y:S05]  /*103f0*/  BSYNC B2 ;  /* 0x0000000000027941 */ /* 0x000fea0003800000 */
.L_x_28637:
        /* <DEDUP_REMOVED lines=16> */
.L_x_28643:
[----:B------:R-:W-:Y:S05]  /*10500*/  BSYNC B3 ;  /* 0x0000000000037941 */ /* 0x000fea0003800000 */
.L_x_28642:
        /* <DEDUP_REMOVED lines=43> */
.L_x_28641:
[----:B------:R-:W-:Y:S05]  /*107c0*/  BSYNC B2 ;  /* 0x0000000000027941 */ /* 0x000fea0003800000 */
.L_x_28640:
        /* <DEDUP_REMOVED lines=12> */
.L_x_28644:
        /* <DEDUP_REMOVED lines=12> */
.L_x_28647:
[----:B------:R-:W-:-:S07]  /*10950*/  IMAD.MOV.U32 R3, RZ, RZ, R14 ;  /* 0x000000ffff037224 */ /* 0x000fce00078e000e */
.L_x_28648:
[----:B------:R-:W-:Y:S05]  /*10960*/  BSYNC B2 ;  /* 0x0000000000027941 */ /* 0x000fea0003800000 */
.L_x_28646:
        /* <DEDUP_REMOVED lines=16> */
.L_x_28652:
[----:B------:R-:W-:Y:S05]  /*10a70*/  BSYNC B3 ;  /* 0x0000000000037941 */ /* 0x000fea0003800000 */
.L_x_28651:
        /* <DEDUP_REMOVED lines=42> */
.L_x_28650:
[----:B------:R-:W-:Y:S05]  /*10d20*/  BSYNC B2 ;  /* 0x0000000000027941 */ /* 0x000fea0003800000 */
.L_x_28649:
        /* <DEDUP_REMOVED lines=9> */
.L_x_28645:
        /* <DEDUP_REMOVED lines=12> */
.L_x_28654:
[----:B------:R-:W-:-:S07]  /*10e80*/  MOV R13, R14 ;  /* 0x0000000e000d7202 */ /* 0x000fce0000000f00 */
.L_x_28655:
[----:B------:R-:W-:Y:S05]  /*10e90*/  BSYNC B2 ;  /* 0x0000000000027941 */ /* 0x000fea0003800000 */
.L_x_28653:
        /* <DEDUP_REMOVED lines=16> */
.L_x_28659:
[----:B------:R-:W-:Y:S05]  /*10fa0*/  BSYNC B3 ;  /* 0x0000000000037941 */ /* 0x000fea0003800000 */
.L_x_28658:
        /* <DEDUP_REMOVED lines=43> */
.L_x_28657:
[----:B------:R-:W-:Y:S05]  /*11260*/  BSYNC B2 ;  /* 0x0000000000027941 */ /* 0x000fea0003800000 */
.L_x_28656:
[----:B------:R-:W-:-:S05]  /*11270*/  I2FP.F32.U32 R13, R13 ;  /* 0x0000000d000d7245 */ /* 0x000fca0000201000 */
[----:B------:R-:W-:-:S05]  /*11280*/  FFMA.FTZ R13, R13, R215, 1.1641532182693481445e-10 ;  /* 0x2f0000000d0d7423 */ /* 0x000fca00000100d7 */
[----:B------:R-:W-:Y:S01]  /*11290*/  FSETP.GTU.FTZ.AND P4, PT, R13, R234, PT ;  /* 0x000000ea0d00720b */ /* 0x000fe20003f9c000 */
[----:B------:R-:W-:-:S05]  /*112a0*/  HADD2.F32 R13, -RZ, R167.H0_H0 ;  /* 0x200000a7ff0d7230 */ /* 0x000fca0000004100 */
[----:B------:R-:W-:-:S05]  /*112b0*/  FMUL.FTZ R13, R13, R214 ;  /* 0x000000d60d0d7220 */ /* 0x000fca0000410000 */
[----:B------:R-:W-:Y:S01]  /*112c0*/  FSEL R166, R13, RZ, !P4 ;  /* 0x000000ff0da67208 */ /* 0x000fe20006000000 */
[----:B------:R-:W-:Y:S06]  /*112d0*/  @P2 BRA `(.L_x_28660) ;  /* 0x0000000000142947 */ /* 0x000fec0003800000 */
[----:B01----:R-:W-:Y:S01]  /*112e0*/  IMAD.MOV.U32 R194, RZ, RZ, R193 ;  /* 0x000000ffffc27224 */ /* 0x003fe200078e00c1 */
[----:B------:R-:W-:Y:S06]  /*112f0*/  @!P0 BRA `(.L_x_28661) ;  /* 0x0000000400588947 */ /* 0x000fec0003800000 */
[----:B------:R-:W-:Y:S02]  /*11300*/  IMAD.MOV.U32 R194, RZ, RZ, R193 ;  /* 0x000000ffffc27224 */ /* 0x000fe400078e00c1 */
[----:B------:R-:W-:Y:S01]  /*11310*/  FADD.FTZ R166, R138, R166 ;  /* 0x000000a68aa67221 */ /* 0x000fe20000010000 */
[----:B------:R-:W-:Y:S06]  /*11320*/  BRA `(.L_x_28661) ;  /* 0x00000004004c7947 */ /* 0x000fec0003800000 */
.L_x_28660:
[C---:B------:R-:W-:Y:S01]  /*11330*/  ISETP.NE.AND P5, PT, R193.reuse, 0x1, PT ;  /* 0x00000001c100780c */ /* 0x040fe20003fa5270 */
[----:B------:R-:W-:Y:S01]  /*11340*/  BSSY B2, `(.L_x_28662) ;  /* 0x000000c000027945 */ /* 0x000fe20003800000 */
[----:B01----:R-:W-:-:S11]  /*11350*/  IADD3 R194, R193, 0x1, RZ ;  /* 0x00000001c1c27810 */ /* 0x003fd60007ffe0ff */
        /* <DEDUP_REMOVED lines=9> */
.L_x_28663:
[----:B------:R-:W-:-:S07]  /*113f0*/  IMAD.MOV.U32 R2, RZ, RZ, R14 ;  /* 0x000000ffff027224 */ /* 0x000fce00078e000e */
.L_x_28664:
[----:B------:R-:W-:Y:S05]  /*11400*/  BSYNC B2 ;  /* 0x0000000000027941 */ /* 0x000fea0003800000 */
.L_x_28662:
        /* <DEDUP_REMOVED lines=16> */
.L_x_28668:
[----:B------:R-:W-:Y:S05]  /*11510*/  BSYNC B3 ;  /* 0x0000000000037941 */ /* 0x000fea0003800000 */
.L_x_28667:
        /* <DEDUP_REMOVED lines=42> */
.L_x_28666:
[----:B------:R-:W-:Y:S05]  /*117c0*/  BSYNC B2 ;  /* 0x0000000000027941 */ /* 0x000fea0003800000 */
.L_x_28665:
        /* <DEDUP_REMOVED lines=9> */
.L_x_28661:
        /* <DEDUP_REMOVED lines=12> */
.L_x_28670:
[----:B------:R-:W-:-:S07]  /*11920*/  IMAD.MOV.U32 R13, RZ, RZ, R14 ;  /* 0x000000ffff0d7224 */ /* 0x000fce00078e000e */
.L_x_28671:
[----:B------:R-:W-:Y:S05]  /*11930*/  BSYNC B2 ;  /* 0x0000000000027941 */ /* 0x000fea0003800000 */
.L_x_28669:
        /* <DEDUP_REMOVED lines=16> */
.L_x_28675:
[----:B------:R-:W-:Y:S05]  /*11a40*/  BSYNC B3 ;  /* 0x0000000000037941 */ /* 0x000fea0003800000 */
.L_x_28674:
        /* <DEDUP_REMOVED lines=43> */
.L_x_28673:
[----:B------:R-:W-:Y:S05]  /*11d00*/  BSYNC B2 ;  /* 0x0000000000027941 */ /* 0x000fea0003800000 */
.L_x_28672:
        /* <DEDUP_REMOVED lines=12> */
.L_x_28676:
        /* <DEDUP_REMOVED lines=12> */
.L_x_28679:
[----:B------:R-:W-:-:S07]  /*11e90*/  MOV R0, R14 ;  /* 0x0000000e00007202 */ /* 0x000fce0000000f00 */
.L_x_28680:
[----:B------:R-:W-:Y:S05]  /*11ea0*/  BSYNC B2 ;  /* 0x0000000000027941 */ /* 0x000fea0003800000 */
.L_x_28678:
        /* <DEDUP_REMOVED lines=16> */
.L_x_28684:
[----:B------:R-:W-:Y:S05]  /*11fb0*/  BSYNC B3 ;  /* 0x0000000000037941 */ /* 0x000fea0003800000 */
.L_x_28683:
        /* <DEDUP_REMOVED lines=42> */
.L_x_28682:
[----:B------:R-:W-:Y:S05]  /*12260*/  BSYNC B2 ;  /* 0x0000000000027941 */ /* 0x000fea0003800000 */
.L_x_28681:
        /* <DEDUP_REMOVED lines=9> */
.L_x_28677:
        /* <DEDUP_REMOVED lines=51> */
.L_x_28685:
[----:B------:R-:W-:-:S07]  /*12630*/  VIADD R192, R192, 0x20 ;  /* 0x00000020c0c07836 */ /* 0x000fce0000000000 */
.L_x_28556:
[----:B------:R-:W-:Y:S05]  /*12640*/  BSYNC B1 ;  /* 0x0000000000017941 */ /* 0x000fea0003800000 */
.L_x_28555:
        /* <DEDUP_REMOVED lines=30> */
.L_x_28689:
[----:B------:R-:W-:-:S07]  /*12830*/  IMAD.MOV.U32 R170, RZ, RZ, R14 ;  /* 0x000000ffffaa7224 */ /* 0x000fce00078e000e */
.L_x_28690:
[----:B------:R-:W-:Y:S05]  /*12840*/  BSYNC B2 ;  /* 0x0000000000027941 */ /* 0x000fea0003800000 */
.L_x_28688:
        /* <DEDUP_REMOVED lines=16> */
.L_x_28694:
[----:B------:R-:W-:Y:S05]  /*12950*/  BSYNC B3 ;  /* 0x0000000000037941 */ /* 0x000fea0003800000 */
.L_x_28693:
        /* <DEDUP_REMOVED lines=42> */
.L_x_28692:
[----:B------:R-:W-:Y:S05]  /*12c00*/  BSYNC B2 ;  /* 0x0000000000027941 */ /* 0x000fea0003800000 */
.L_x_28691:
        /* <DEDUP_REMOVED lines=19> */
.L_x_28695:
        /* <DEDUP_REMOVED lines=12> */
.L_x_28698:
[----:B------:R-:W-:-:S07]  /*12e00*/  IMAD.MOV.U32 R8, RZ, RZ, R14 ;  /* 0x000000ffff087224 */ /* 0x000fce00078e000e */
.L_x_28699:
[----:B------:R-:W-:Y:S05]  /*12e10*/  BSYNC B2 ;  /* 0x0000000000027941 */ /* 0x000fea0003800000 */
.L_x_28697:
        /* <DEDUP_REMOVED lines=16> */
.L_x_28703:
[----:B------:R-:W-:Y:S05]  /*12f20*/  BSYNC B3 ;  /* 0x0000000000037941 */ /* 0x000fea0003800000 */
.L_x_28702:
        /* <DEDUP_REMOVED lines=42> */
.L_x_28701:
[----:B------:R-:W-:Y:S05]  /*131d0*/  BSYNC B2 ;  /* 0x0000000000027941 */ /* 0x000fea0003800000 */
.L_x_28700:
        /* <DEDUP_REMOVED lines=9> */
.L_x_28696:
        /* <DEDUP_REMOVED lines=12> */
.L_x_28705:
[----:B------:R-:W-:-:S07]  /*13330*/  MOV R13, R14 ;  /* 0x0000000e000d7202 */ /* 0x000fce0000000f00 */
.L_x_28706:
[----:B------:R-:W-:Y:S05]  /*13340*/  BSYNC B2 ;  /* 0x0000000000027941 */ /* 0x000fea0003800000 */
.L_x_28704:
        /* <DEDUP_REMOVED lines=16> */
.L_x_28710:
[----:B------:R-:W-:Y:S05]  /*13450*/  BSYNC B3 ;  /* 0x0000000000037941 */ /* 0x000fea0003800000 */
.L_x_28709:
        /* <DEDUP_REMOVED lines=43> */
.L_x_28708:
[----:B------:R-:W-:Y:S05]  /*13710*/  BSYNC B2 ;  /* 0x0000000000027941 */ /* 0x000fea0003800000 */
.L_x_28707:
        /* <DEDUP_REMOVED lines=14> */
.L_x_28711:
        /* <DEDUP_REMOVED lines=12> */
.L_x_28714:
[----:B------:R-:W-:-:S07]  /*138c0*/  IMAD.MOV.U32 R7, RZ, RZ, R14 ;  /* 0x000000ffff077224 */ /* 0x000fce00078e000e */
.L_x_28715:
[----:B------:R-:W-:Y:S05]  /*138d0*/  BSYNC B2 ;  /* 0x0000000000027941 */ /* 0x000fea0003800000 */
.L_x_28713:
        /* <DEDUP_REMOVED lines=16> */
.L_x_28719:
[----:B------:R-:W-:Y:S05]  /*139e0*/  BSYNC B3 ;  /* 0x0000000000037941 */ /* 0x000fea0003800000 */
.L_x_28718:
        /* <DEDUP_REMOVED lines=42> */
.L_x_28717:
[----:B------:R-:W-:Y:S05]  /*13c90*/  BSYNC B2 ;  /* 0x0000000000027941 */ /* 0x000fea0003800000 */
.L_x_28716:
        /* <DEDUP_REMOVED lines=9> */
.L_x_28712:
        /* <DEDUP_REMOVED lines=12> */
.L_x_28721:
[----:B------:R-:W-:-:S07]  /*13df0*/  IMAD.MOV.U32 R13, RZ, RZ, R14 ;  /* 0x000000ffff0d7224 */ /* 0x000fce00078e000e */
.L_x_28722:
[----:B------:R-:W-:Y:S05]  /*13e00*/  BSYNC B2 ;  /* 0x0000000000027941 */ /* 0x000fea0003800000 */
.L_x_28720:
        /* <DEDUP_REMOVED lines=16> */
.L_x_28726:
[----:B------:R-:W-:Y:S05]  /*13f10*/  BSYNC B3 ;  /* 0x0000000000037941 */ /* 0x000fea0003800000 */
.L_x_28725:
        /* <DEDUP_REMOVED lines=43> */
.L_x_28724:
[----:B------:R-:W-:Y:S05]  /*141d0*/  BSYNC B2 ;  /* 0x0000000000027941 */ /* 0x000fea0003800000 */
.L_x_28723:
        /* <DEDUP_REMOVED lines=14> */
.L_x_28727:
        /* <DEDUP_REMOVED lines=12> */
.L_x_28730:
[----:B------:R-:W-:-:S07]  /*14380*/  MOV R6, R14 ;  /* 0x0000000e00067202 */ /* 0x000fce0000000f00 */
.L_x_28731:
[----:B------:R-:W-:Y:S05]  /*14390*/  BSYNC B2 ;  /* 0x0000000000027941 */ /* 0x000fea0003800000 */
.L_x_28729:
        /* <DEDUP_REMOVED lines=16> */
.L_x_28735:
[----:B------:R-:W-:Y:S05]  /*144a0*/  BSYNC B3 ;  /* 0x0000000000037941 */ /* 0x000fea0003800000 */
.L_x_28734:
        /* <DEDUP_REMOVED lines=42> */
.L_x_28733:
[----:B------:R-:W-:Y:S05]  /*14750*/  BSYNC B2 ;  /* 0x0000000000027941 */ /* 0x000fea0003800000 */
.L_x_28732:
        /* <DEDUP_REMOVED lines=9> */
.L_x_28728:
        /* <DEDUP_REMOVED lines=12> */
.L_x_28737:
[----:B------:R-:W-:-:S07]  /*148b0*/  IMAD.MOV.U32 R13, RZ, RZ, R14 ;  /* 0x000000ffff0d7224 */ /* 0x000fce00078e000e */
.L_x_28738:
[----:B------:R-:W-:Y:S05]  /*148c0*/  BSYNC B2 ;  /* 0x0000000000027941 */ /* 0x000fea0003800000 */
.L_x_28736:
        /* <DEDUP_REMOVED lines=16> */
.L_x_28742:
[----:B------:R-:W-:Y:S05]  /*149d0*/  BSYNC B3 ;  /* 0x0000000000037941 */ /* 0x000fea0003800000 */
.L_x_28741:
        /* <DEDUP_REMOVED lines=43> */
.L_x_28740:
[----:B------:R-:W-:Y:S05]  /*14c90*/  BSYNC B2 ;  /* 0x0000000000027941 */ /* 0x000fea0003800000 */
.L_x_28739:
        /* <DEDUP_REMOVED lines=14> */
.L_x_28743:
        /* <DEDUP_REMOVED lines=12> */
.L_x_28746:
[----:B------:R-:W-:-:S07]  /*14e40*/  IMAD.MOV.U32 R5, RZ, RZ, R14 ;  /* 0x000000ffff057224 */ /* 0x000fce00078e000e */
.L_x_28747:
[----:B------:R-:W-:Y:S05]  /*14e50*/  BSYNC B2 ;  /* 0x0000000000027941 */ /* 0x000fea0003800000 */
.L_x_28745:
        /* <DEDUP_REMOVED lines=16> */
.L_x_28751:
[----:B------:R-:W-:Y:S05]  /*14f60*/  BSYNC B3 ;  /* 0x0000000000037941 */ /* 0x000fea0003800000 */
.L_x_28750:
        /* <DEDUP_REMOVED lines=42> */
.L_x_28749:
[----:B------:R-:W-:Y:S05]  /*15210*/  BSYNC B2 ;  /* 0x0000000000027941 */ /* 0x000fea0003800000 */
.L_x_28748:
        /* <DEDUP_REMOVED lines=9> */
.L_x_28744:
        /* <DEDUP_REMOVED lines=12> */
.L_x_28753:
[----:B------:R-:W-:-:S07]  /*15370*/  MOV R13, R14 ;  /* 0x0000000e000d7202 */ /* 0x000fce0000000f00 */
.L_x_28754:
[----:B------:R-:W-:Y:S05]  /*15380*/  BSYNC B2 ;  /* 0x0000000000027941 */ /* 0x000fea0003800000 */
.L_x_28752:
        /* <DEDUP_REMOVED lines=16> */
.L_x_28758:
[----:B------:R-:W-:Y:S05]  /*15490*/  BSYNC B3 ;  /* 0x0000000000037941 */ /* 0x000fea0003800000 */
.L_x_28757:
        /* <DEDUP_REMOVED lines=43> */
.L_x_28756:
[----:B------:R-:W-:Y:S05]  /*15750*/  BSYNC B2 ;  /* 0x0000000000027941 */ /* 0x000fea0003800000 */
.L_x_28755:
        /* <DEDUP_REMOVED lines=14> */
.L_x_28759:
        /* <DEDUP_REMOVED lines=12> */
.L_x_28762:
[----:B------:R-:W-:-:S07]  /*15900*/  IMAD.MOV.U32 R4, RZ, RZ, R14 ;  /* 0x000000ffff047224 */ /* 0x000fce00078e000e */
.L_x_28763:
[----:B------:R-:W-:Y:S05]  /*15910*/  BSYNC B2 ;  /* 0x0000000000027941 */ /* 0x000fea0003800000 */
.L_x_28761:
        /* <DEDUP_REMOVED lines=16> */
.L_x_28767:
[----:B------:R-:W-:Y:S05]  /*15a20*/  BSYNC B3 ;  /* 0x0000000000037941 */ /* 0x000fea0003800000 */
.L_x_28766:
        /* <DEDUP_REMOVED lines=42> */
.L_x_28765:
[----:B------:R-:W-:Y:S05]  /*15cd0*/  BSYNC B2 ;  /* 0x0000000000027941 */ /* 0x000fea0003800000 */
.L_x_28764:
        /* <DEDUP_REMOVED lines=9> */
.L_x_28760:
        /* <DEDUP_REMOVED lines=12> */
.L_x_28769:
[----:B------:R-:W-:-:S07]  /*15e30*/  IMAD.MOV.U32 R13, RZ, RZ, R14 ;  /* 0x000000ffff0d7224 */ /* 0x000fce00078e000e */
.L_x_28770:
[----:B------:R-:W-:Y:S05]  /*15e40*/  BSYNC B2 ;  /* 0x0000000000027941 */ /* 0x000fea0003800000 */
.L_x_28768:
        /* <DEDUP_REMOVED lines=16> */
.L_x_28774:
[----:B------:R-:W-:Y:S05]  /*15f50*/  BSYNC B3 ;  /* 0x0000000000037941 */ /* 0x000fea0003800000 */
.L_x_28773:
        /* <DEDUP_REMOVED lines=43> */
.L_x_28772:
[----:B------:R-:W-:Y:S05]  /*16210*/  BSYNC B2 ;  /* 0x0000000000027941 */ /* 0x000fea0003800000 */
.L_x_28771:
        /* <DEDUP_REMOVED lines=12> */
.L_x_28775:
        /* <DEDUP_REMOVED lines=12> */
.L_x_28778:
[----:B------:R-:W-:-:S07]  /*163a0*/  MOV R3, R14 ;  /* 0x0000000e00037202 */ /* 0x000fce0000000f00 */
.L_x_28779:
[----:B------:R-:W-:Y:S05]  /*163b0*/  BSYNC B2 ;  /* 0x0000000000027941 */ /* 0x000fea0003800000 */
.L_x_28777:
        /* <DEDUP_REMOVED lines=16> */
.L_x_28783:
[----:B------:R-:W-:Y:S05]  /*164c0*/  BSYNC B3 ;  /* 0x0000000000037941 */ /* 0x000fea0003800000 */
.L_x_28782:
        /* <DEDUP_REMOVED lines=42> */
.L_x_28781:
[----:B------:R-:W-:Y:S05]  /*16770*/  BSYNC B2 ;  /* 0x0000000000027941 */ /* 0x000fea0003800000 */
.L_x_28780:
        /* <DEDUP_REMOVED lines=9> */
.L_x_28776:
        /* <DEDUP_REMOVED lines=12> */
.L_x_28785:
[----:B------:R-:W-:-:S07]  /*168d0*/  IMAD.MOV.U32 R13, RZ, RZ, R14 ;  /* 0x000000ffff0d7224 */ /* 0x000fce00078e000e */
.L_x_28786:
[----:B------:R-:W-:Y:S05]  /*168e0*/  BSYNC B2 ;  /* 0x0000000000027941 */ /* 0x000fea0003800000 */
.L_x_28784:
        /* <DEDUP_REMOVED lines=16> */
.L_x_28790:
[----:B------:R-:W-:Y:S05]  /*169f0*/  BSYNC B3 ;  /* 0x0000000000037941 */ /* 0x000fea0003800000 */
.L_x_28789:
        /* <DEDUP_REMOVED lines=43> */
.L_x_28788:
[----:B------:R-:W-:Y:S05]  /*16cb0*/  BSYNC B2 ;  /* 0x0000000000027941 */ /* 0x000fea0003800000 */
.L_x_28787:
        /* <DEDUP_REMOVED lines=9> */
[----:B------:R-:W-:Y:S01]  /*16d50*/  MOV R194, R193 ;  /* 0x000000c100c27202 */ /* 0x000fe20000000f00 */
[----:B------:R-:W-:Y:S01]  /*16d60*/  FADD.FTZ R174, R138, R174 ;  /* 0x000000ae8aae7221 */ /* 0x000fe20000010000 */
[----:B------:R-:W-:Y:S06]  /*16d70*/  BRA `(.L_x_28792) ;  /* 0x00000004004c7947 */ /* 0x000fec0003800000 */
.L_x_28791:
        /* <DEDUP_REMOVED lines=12> */
.L_x_28794:
[----:B------:R-:W-:-:S07]  /*16e40*/  IMAD.MOV.U32 R2, RZ, RZ, R14 ;  /* 0x000000ffff027224 */ /* 0x000fce00078e000e */
.L_x_28795:
[----:B------:R-:W-:Y:S05]  /*16e50*/  BSYNC B2 ;  /* 0x0000000000027941 */ /* 0x000fea0003800000 */
.L_x_28793:
        /* <DEDUP_REMOVED lines=16> */
.L_x_28799:
[----:B------:R-:W-:Y:S05]  /*16f60*/  BSYNC B3 ;  /* 0x0000000000037941 */ /* 0x000fea0003800000 */
.L_x_28798:
        /* <DEDUP_REMOVED lines=42> */
.L_x_28797:
[----:B------:R-:W-:Y:S05]  /*17210*/  BSYNC B2 ;  /* 0x0000000000027941 */ /* 0x000fea0003800000 */
.L_x_28796:
        /* <DEDUP_REMOVED lines=9> */
.L_x_28792:
        /* <DEDUP_REMOVED lines=12> */
.L_x_28801:
[----:B------:R-:W-:-:S07]  /*17370*/  MOV R13, R14 ;  /* 0x0000000e000d7202 */ /* 0x000fce0000000f00 */
.L_x_28802:
[----:B------:R-:W-:Y:S05]  /*17380*/  BSYNC B2 ;  /* 0x0000000000027941 */ /* 0x000fea0003800000 */
.L_x_28800:
        /* <DEDUP_REMOVED lines=16> */
.L_x_28806:
[----:B------:R-:W-:Y:S05]  /*17490*/  BSYNC B3 ;  /* 0x0000000000037941 */ /* 0x000fea0003800000 */
.L_x_28805:
        /* <DEDUP_REMOVED lines=43> */
.L_x_28804:
[----:B------:R-:W-:Y:S05]  /*17750*/  BSYNC B2 ;  /* 0x0000000000027941 */ /* 0x000fea0003800000 */
.L_x_28803:
        /* <DEDUP_REMOVED lines=12> */
.L_x_28807:
        /* <DEDUP_REMOVED lines=12> */
.L_x_28810:
[----:B------:R-:W-:-:S07]  /*178e0*/  IMAD.MOV.U32 R0, RZ, RZ, R14 ;  /* 0x000000ffff007224 */ /* 0x000fce00078e000e */
.L_x_28811:
[----:B------:R-:W-:Y:S05]  /*178f0*/  BSYNC B2 ;  /* 0x0000000000027941 */ /* 0x000fea0003800000 */
.L_x_28809:
        /* <DEDUP_REMOVED lines=16> */
.L_x_28815:
[----:B------:R-:W-:Y:S05]  /*17a00*/  BSYNC B3 ;  /* 0x0000000000037941 */ /* 0x000fea0003800000 */
.L_x_28814:
        /* <DEDUP_REMOVED lines=42> */
.L_x_28813:
[----:B------:R-:W-:Y:S05]  /*17cb0*/  BSYNC B2 ;  /* 0x0000000000027941 */ /* 0x000fea0003800000 */
.L_x_28812:
        /* <DEDUP_REMOVED lines=9> */
.L_x_28808:
        /* <DEDUP_REMOVED lines=51> */
.L_x_28816:
[----:B------:R-:W-:-:S07]  /*18080*/  IADD3 R192, R192, 0x20, RZ ;  /* 0x00000020c0c07810 */ /* 0x000fce0007ffe0ff */
.L_x_28687:
[----:B------:R-:W-:Y:S05]  /*18090*/  BSYNC B1 ;  /* 0x0000000000017941 */ /* 0x000fea0003800000 */
.L_x_28686:
        /* <DEDUP_REMOVED lines=30> */
.L_x_28820:
[----:B------:R-:W-:-:S07]  /*18280*/  IMAD.MOV.U32 R178, RZ, RZ, R14 ;  /* 0x000000ffffb27224 */ /* 0x000fce00078e000e */
.L_x_28821:
[----:B------:R-:W-:Y:S05]  /*18290*/  BSYNC B2 ;  /* 0x0000000000027941 */ /* 0x000fea0003800000 */
.L_x_28819:
        /* <DEDUP_REMOVED lines=16> */
.L_x_28825:
[----:B------:R-:W-:Y:S05]  /*183a0*/  BSYNC B3 ;  /* 0x0000000000037941 */ /* 0x000fea0003800000 */
.L_x_28824:
        /* <DEDUP_REMOVED lines=42> */
.L_x_28823:
[----:B------:R-:W-:Y:S05]  /*18650*/  BSYNC B2 ;  /* 0x0000000000027941 */ /* 0x000fea0003800000 */
.L_x_28822:
        /* <DEDUP_REMOVED lines=19> */
.L_x_28826:
        /* <DEDUP_REMOVED lines=12> */
.L_x_28829:
[----:B------:R-:W-:-:S07]  /*18850*/  MOV R8, R14 ;  /* 0x0000000e00087202 */ /* 0x000fce0000000f00 */
.L_x_28830:
[----:B------:R-:W-:Y:S05]  /*18860*/  BSYNC B2 ;  /* 0x0000000000027941 */ /* 0x000fea0003800000 */
.L_x_28828:
        /* <DEDUP_REMOVED lines=16> */
.L_x_28834:
[----:B------:R-:W-:Y:S05]  /*18970*/  BSYNC B3 ;  /* 0x0000000000037941 */ /* 0x000fea0003800000 */
.L_x_28833:
        /* <DEDUP_REMOVED lines=42> */
.L_x_28832:
[----:B------:R-:W-:Y:S05]  /*18c20*/  BSYNC B2 ;  /* 0x0000000000027941 */ /* 0x000fea0003800000 */
.L_x_28831:
        /* <DEDUP_REMOVED lines=9> */
.L_x_28827:
        /* <DEDUP_REMOVED lines=12> */
.L_x_28836:
[----:B------:R-:W-:-:S07]  /*18d80*/  IMAD.MOV.U32 R13, RZ, RZ, R14 ;  /* 0x000000ffff0d7224 */ /* 0x000fce00078e000e */
.L_x_28837:
[----:B------:R-:W-:Y:S05]  /*18d90*/  BSYNC B2 ;  /* 0x0000000000027941 */ /* 0x000fea0003800000 */
.L_x_28835:
        /* <DEDUP_REMOVED lines=16> */
.L_x_28841:
[----:B------:R-:W-:Y:S05]  /*18ea0*/  BSYNC B3 ;  /* 0x0000000000037941 */ /* 0x000fea0003800000 */
.L_x_28840:
        /* <DEDUP_REMOVED lines=43> */
.L_x_28839:
[----:B------:R-:W-:Y:S05]  /*19160*/  BSYNC B2 ;  /* 0x0000000000027941 */ /* 0x000fea0003800000 */
.L_x_28838:
        /* <DEDUP_REMOVED lines=14> */
.L_x_28842:
        /* <DEDUP_REMOVED lines=12> */
.L_x_28845:
[----:B------:R-:W-:-:S07]  /*19310*/  IMAD.MOV.U32 R7, RZ, RZ, R14 ;  /* 0x000000ffff077224 */ /* 0x000fce00078e000e */
.L_x_28846:
[----:B------:R-:W-:Y:S05]  /*19320*/  BSYNC B2 ;  /* 0x0000000000027941 */ /* 0x000fea0003800000 */
.L_x_28844:
        /* <DEDUP_REMOVED lines=16> */
.L_x_28850:
[----:B------:R-:W-:Y:S05]  /*19430*/  BSYNC B3 ;  /* 0x0000000000037941 */ /* 0x000fea0003800000 */
.L_x_28849:
        /* <DEDUP_REMOVED lines=42> */
.L_x_28848:
[----:B------:R-:W-:Y:S05]  /*196e0*/  BSYNC B2 ;  /* 0x0000000000027941 */ /* 0x000fea0003800000 */
.L_x_28847:
        /* <DEDUP_REMOVED lines=9> */
.L_x_28843:
        /* <DEDUP_REMOVED lines=12> */
.L_x_28852:
[----:B------:R-:W-:-:S07]  /*19840*/  MOV R13, R14 ;  /* 0x0000000e000d7202 */ /* 0x000fce0000000f00 */
.L_x_28853:
[----:B------:R-:W-:Y:S05]  /*19850*/  BSYNC B2 ;  /* 0x0000000000027941 */ /* 0x000fea0003800000 */
.L_x_28851:
        /* <DEDUP_REMOVED lines=16> */
.L_x_28857:
[----:B------:R-:W-:Y:S05]  /*19960*/  BSYNC B3 ;  /* 0x0000000000037941 */ /* 0x000fea0003800000 */
.L_x_28856:
        /* <DEDUP_REMOVED lines=43> */
.L_x_28855:
[----:B------:R-:W-:Y:S05]  /*19c20*/  BSYNC B2 ;  /* 0x0000000000027941 */ /* 0x000fea0003800000 */
.L_x_28854:
        /* <DEDUP_REMOVED lines=14> */
.L_x_28858:
        /* <DEDUP_REMOVED lines=12> */
.L_x_28861:
[----:B------:R-:W-:-:S07]  /*19dd0*/  IMAD.MOV.U32 R6, RZ, RZ, R14 ;  /* 0x000000ffff067224 */ /* 0x000fce00078e000e */
.L_x_28862:
[----:B------:R-:W-:Y:S05]  /*19de0*/  BSYNC B2 ;  /* 0x0000000000027941 */ /* 0x000fea0003800000 */
.L_x_28860:
        /* <DEDUP_REMOVED lines=16> */
.L_x_28866:
[----:B------:R-:W-:Y:S05]  /*19ef0*/  BSYNC B3 ;  /* 0x0000000000037941 */ /* 0x000fea0003800000 */
.L_x_28865:
        /* <DEDUP_REMOVED lines=42> */
.L_x_28864:
[----:B------:R-:W-:Y:S05]  /*1a1a0*/  BSYNC B2 ;  /* 0x0000000000027941 */ /* 0x000fea0003800000 */
.L_x_28863:
        /* <DEDUP_REMOVED lines=9> */
.L_x_28859:
        /* <DEDUP_REMOVED lines=12> */
.L_x_28868:
[----:B------:R-:W-:-:S07]  /*1a300*/  IMAD.MOV.U32 R13, RZ, RZ, R14 ;  /* 0x000000ffff0d7224 */ /* 0x000fce00078e000e */
.L_x_28869:
[----:B------:R-:W-:Y:S05]  /*1a310*/  BSYNC B2 ;  /* 0x0000000000027941 */ /* 0x000fea0003800000 */
.L_x_28867:
        /* <DEDUP_REMOVED lines=16> */
.L_x_28873:
[----:B------:R-:W-:Y:S05]  /*1a420*/  BSYNC B3 ;  /* 0x0000000000037941 */ /* 0x000fea0003800000 */
.L_x_28872:
        /* <DEDUP_REMOVED lines=43> */
.L_x_28871:
[----:B------:R-:W-:Y:S05]  /*1a6e0*/  BSYNC B2 ;  /* 0x0000000000027941 */ /* 0x000fea0003800000 */
.L_x_28870:
        /* <DEDUP_REMOVED lines=14> */
.L_x_28874:
        /* <DEDUP_REMOVED lines=12> */
.L_x_28877:
[----:B------:R-:W-:-:S07]  /*1a890*/  MOV R5, R14 ;  /* 0x0000000e00057202 */ /* 0x000fce0000000f00 */
.L_x_28878:
[----:B------:R-:W-:Y:S05]  /*1a8a0*/  BSYNC B2 ;  /* 0x0000000000027941 */ /* 0x000fea0003800000 */
.L_x_28876:
        /* <DEDUP_REMOVED lines=16> */
.L_x_28882:
[----:B------:R-:W-:Y:S05]  /*1a9b0*/  BSYNC B3 ;  /* 0x0000000000037941 */ /* 0x000fea0003800000 */
.L_x_28881:
        /* <DEDUP_REMOVED lines=42> */
.L_x_28880:
[----:B------:R-:W-:Y:S05]  /*1ac60*/  BSYNC B2 ;  /* 0x0000000000027941 */ /* 0x000fea0003800000 */
.L_x_28879:
        /* <DEDUP_REMOVED lines=9> */
.L_x_28875:
        /* <DEDUP_REMOVED lines=12> */
.L_x_28884:
[----:B------:R-:W-:-:S07]  /*1adc0*/  IMAD.MOV.U32 R13, RZ, RZ, R14 ;  /* 0x000000ffff0d7224 */ /* 0x000fce00078e000e */
.L_x_28885:
[----:B------:R-:W-:Y:S05]  /*1add0*/  BSYNC B2 ;  /* 0x0000000000027941 */ /* 0x000fea0003800000 */
.L_x_28883:
        /* <DEDUP_REMOVED lines=16> */
.L_x_28889:
[----:B------:R-:W-:Y:S05]  /*1aee0*/  BSYNC B3 ;  /* 0x0000000000037941 */ /* 0x000fea0003800000 */
.L_x_28888:
        /* <DEDUP_REMOVED lines=43> */
.L_x_28887:
[----:B------:R-:W-:Y:S05]  /*1b1a0*/  BSYNC B2 ;  /* 0x0000000000027941 */ /* 0x000fea0003800000 */
.L_x_28886:
        /* <DEDUP_REMOVED lines=14> */
.L_x_28890:
        /* <DEDUP_REMOVED lines=12> */
.L_x_28893:
[----:B------:R-:W-:-:S07]  /*1b350*/  IMAD.MOV.U32 R4, RZ, RZ, R14 ;  /* 0x000000ffff047224 */ /* 0x000fce00078e000e */
.L_x_28894:
[----:B------:R-:W-:Y:S05]  /*1b360*/  BSYNC B2 ;  /* 0x0000000000027941 */ /* 0x000fea0003800000 */
.L_x_28892:
        /* <DEDUP_REMOVED lines=16> */
.L_x_28898:
[----:B------:R-:W-:Y:S05]  /*1b470*/  BSYNC B3 ;  /* 0x0000000000037941 */ /* 0x000fea0003800000 */
.L_x_28897:
        /* <DEDUP_REMOVED lines=42> */
.L_x_28896:
[----:B------:R-:W-:Y:S05]  /*1b720*/  BSYNC B2 ;  /* 0x0000000000027941 */ /* 0x000fea0003800000 */
.L_x_28895:
        /* <DEDUP_REMOVED lines=9> */
.L_x_28891:
        /* <DEDUP_REMOVED lines=12> */
.L_x_28900:
[----:B------:R-:W-:-:S07]  /*1b880*/  MOV R13, R14 ;  /* 0x0000000e000d7202 */ /* 0x000fce0000000f00 */
.L_x_28901:
[----:B------:R-:W-:Y:S05]  /*1b890*/  BSYNC B2 ;  /* 0x0000000000027941 */ /* 0x000fea0003800000 */
.L_x_28899:
        /* <DEDUP_REMOVED lines=16> */
.L_x_28905:
[----:B------:R-:W-:Y:S05]  /*1b9a0*/  BSYNC B3 ;  /* 0x0000000000037941 */ /* 0x000fea0003800000 */
.L_x_28904:
        /* <DEDUP_REMOVED lines=43> */
.L_x_28903:
[----:B------:R-:W-:Y:S05]  /*1bc60*/  BSYNC B2 ;  /* 0x0000000000027941 */ /* 0x000fea0003800000 */
.L_x_28902:
        /* <DEDUP_REMOVED lines=12> */
.L_x_28906:
        /* <DEDUP_REMOVED lines=12> */
.L_x_28909:
[----:B------:R-:W-:-:S07]  /*1bdf0*/  IMAD.MOV.U32 R3, RZ, RZ, R14 ;  /* 0x000000ffff037224 */ /* 0x000fce00078e000e */
.L_x_28910:
[----:B------:R-:W-:Y:S05]  /*1be00*/  BSYNC B2 ;  /* 0x0000000000027941 */ /* 0x000fea0003800000 */
.L_x_28908:
        /* <DEDUP_REMOVED lines=16> */
.L_x_28914:
[----:B------:R-:W-:Y:S05]  /*1bf10*/  BSYNC B3 ;  /* 0x0000000000037941 */ /* 0x000fea0003800000 */
.L_x_28913:
        /* <DEDUP_REMOVED lines=42> */
.L_x_28912:
[----:B------:R-:W-:Y:S05]  /*1c1c0*/  BSYNC B2 ;  /* 0x0000000000027941 */ /* 0x000fea0003800000 */
.L_x_28911:
        /* <DEDUP_REMOVED lines=9> */
.L_x_28907:
        /* <DEDUP_REMOVED lines=12> */
.L_x_28916:
[----:B------:R-:W-:-:S07]  /*1c320*/  IMAD.MOV.U32 R13, RZ, RZ, R14 ;  /* 0x000000ffff0d7224 */ /* 0x000fce00078e000e */
.L_x_28917:
[----:B------:R-:W-:Y:S05]  /*1c330*/  BSYNC B2 ;  /* 0x0000000000027941 */ /* 0x000fea0003800000 */
.L_x_28915:
        /* <DEDUP_REMOVED lines=16> */
.L_x_28921:
[----:B------:R-:W-:Y:S05]  /*1c440*/  BSYNC B3 ;  /* 0x0000000000037941 */ /* 0x000fea0003800000 */
.L_x_28920:
        /* <DEDUP_REMOVED lines=43> */
.L_x_28919:
[----:B------:R-:W-:Y:S05]  /*1c700*/  BSYNC B2 ;  /* 0x0000000000027941 */ /* 0x000fea0003800000 */
.L_x_28918:
[----:B------:R-:W-:-:S05]  /*1c710*/  I2FP.F32.U32 R13, R13 ;  /* 0x0000000d000d7245 */ /* 0x000fca0000201000 */
[----:B------:R-:W-:-:S05]  /*1c720*/  FFMA.FTZ R13, R13, R215, 1.1641532182693481445e-10 ;  /* 0x2f0000000d0d7423 */ /* 0x000fca00000100d7 */
[----:B------:R-:W-:Y:S01]  /*1c730*/  FSETP.GTU.FTZ.AND P4, PT, R13, R234, PT ;  /* 0x000000ea0d00720b */ /* 0x000fe20003f9c000 */
[----:B------:R-:W-:-:S05]  /*1c740*/  HADD2.F32 R13, -RZ, R183.H0_H0 ;  /* 0x200000b7ff0d7230 */ /* 0x000fca0000004100 */
[----:B------:R-:W-:-:S05]  /*1c750*/  FMUL.FTZ R13, R13, R214 ;  /* 0x000000d60d0d7220 */ /* 0x000fca0000410000 */
[----:B------:R-:W-:Y:S01]  /*1c760*/  FSEL R182, R13, RZ, !P4 ;  /* 0x000000ff0db67208 */ /* 0x000fe20006000000 */
[----:B------:R-:W-:Y:S06]  /*1c770*/  @P2 BRA `(.L_x_28922) ;  /* 0x0000000000142947 */ /* 0x000fec0003800000 */
[----:B01----:R-:W-:Y:S01]  /*1c780*/  MOV R194, R193 ;  /* 0x000000c100c27202 */ /* 0x003fe20000000f00 */
[----:B------:R-:W-:Y:S06]  /*1c790*/  @!P0 BRA `(.L_x_28923) ;  /* 0x0000000400588947 */ /* 0x000fec0003800000 */
[----:B------:R-:W-:Y:S02]  /*1c7a0*/  IMAD.MOV.U32 R194, RZ, RZ, R193 ;  /* 0x000000ffffc27224 */ /* 0x000fe400078e00c1 */
[----:B------:R-:W-:Y:S01]  /*1c7b0*/  FADD.FTZ R182, R138, R182 ;  /* 0x000000b68ab67221 */ /* 0x000fe20000010000 */
[----:B------:R-:W-:Y:S06]  /*1c7c0*/  BRA `(.L_x_28923) ;  /* 0x00000004004c7947 */ /* 0x000fec0003800000 */
.L_x_28922:
[C---:B------:R-:W-:Y:S01]  /*1c7d0*/  ISETP.NE.AND P5, PT, R193.reuse, 0x1, PT ;  /* 0x00000001c100780c */ /* 0x040fe20003fa5270 */
[----:B------:R-:W-:Y:S01]  /*1c7e0*/  BSSY B2, `(.L_x_28924) ;  /* 0x000000c000027945 */ /* 0x000fe20003800000 */
[----:B01----:R-:W-:-:S11]  /*1c7f0*/  VIADD R194, R193, 0x1 ;  /* 0x00000001c1c27836 */ /* 0x003fd60000000000 */
        /* <DEDUP_REMOVED lines=9> */
.L_x_28925:
[----:B------:R-:W-:-:S07]  /*1c890*/  MOV R2, R14 ;  /* 0x0000000e00027202 */ /* 0x000fce0000000f00 */
.L_x_28926:
[----:B------:R-:W-:Y:S05]  /*1c8a0*/  BSYNC B2 ;  /* 0x0000000000027941 */ /* 0x000fea0003800000 */
.L_x_28924:
        /* <DEDUP_REMOVED lines=16> */
.L_x_28930:
[----:B------:R-:W-:Y:S05]  /*1c9b0*/  BSYNC B3 ;  /* 0x0000000000037941 */ /* 0x000fea0003800000 */
.L_x_28929:
        /* <DEDUP_REMOVED lines=42> */
.L_x_28928:
[----:B------:R-:W-:Y:S05]  /*1cc60*/  BSYNC B2 ;  /* 0x0000000000027941 */ /* 0x000fea0003800000 */
.L_x_28927:
        /* <DEDUP_REMOVED lines=9> */
.L_x_28923:
        /* <DEDUP_REMOVED lines=12> */
.L_x_28932:
[----:B------:R-:W-:-:S07]  /*1cdc0*/  IMAD.MOV.U32 R13, RZ, RZ, R14 ;  /* 0x000000ffff0d7224 */ /* 0x000fce00078e000e */
.L_x_28933:
[----:B------:R-:W-:Y:S05]  /*1cdd0*/  BSYNC B2 ;  /* 0x0000000000027941 */ /* 0x000fea0003800000 */
.L_x_28931:
        /* <DEDUP_REMOVED lines=16> */
.L_x_28937:
[----:B------:R-:W-:Y:S05]  /*1cee0*/  BSYNC B3 ;  /* 0x0000000000037941 */ /* 0x000fea0003800000 */
.L_x_28936:
        /* <DEDUP_REMOVED lines=43> */
.L_x_28935:
[----:B------:R-:W-:Y:S05]  /*1d1a0*/  BSYNC B2 ;  /* 0x0000000000027941 */ /* 0x000fea0003800000 */
.L_x_28934:
        /* <DEDUP_REMOVED lines=12> */
.L_x_28938:
        /* <DEDUP_REMOVED lines=12> */
.L_x_28941:
[----:B------:R-:W-:-:S07]  /*1d330*/  IMAD.MOV.U32 R0, RZ, RZ, R14 ;  /* 0x000000ffff007224 */ /* 0x000fce00078e000e */
.L_x_28942:
[----:B------:R-:W-:Y:S05]  /*1d340*/  BSYNC B2 ;  /* 0x0000000000027941 */ /* 0x000fea0003800000 */
.L_x_28940:
        /* <DEDUP_REMOVED lines=16> */
.L_x_28946:
[----:B------:R-:W-:Y:S05]  /*1d450*/  BSYNC B3 ;  /* 0x0000000000037941 */ /* 0x000fea0003800000 */
.L_x_28945:
        /* <DEDUP_REMOVED lines=42> */
.L_x_28944:
[----:B------:R-:W-:Y:S05]  /*1d700*/  BSYNC B2 ;  /* 0x0000000000027941 */ /* 0x000fea0003800000 */
.L_x_28943:
        /* <DEDUP_REMOVED lines=9> */
.L_x_28939:
        /* <DEDUP_REMOVED lines=51> */
.L_x_28947:
[----:B------:R-:W-:-:S07]  /*1dad0*/  VIADD R192, R192, 0x20 ;  /* 0x00000020c0c07836 */ /* 0x000fce0000000000 */
.L_x_28818:
[----:B------:R-:W-:Y:S05]  /*1dae0*/  BSYNC B1 ;  /* 0x0000000000017941 */ /* 0x000fea0003800000 */
.L_x_28817:
        /* <DEDUP_REMOVED lines=30> */
.L_x_28951:
[----:B------:R-:W-:-:S07]  /*1dcd0*/  MOV R186, R14 ;  /* 0x0000000e00ba7202 */ /* 0x000fce0000000f00 */
.L_x_28952:
[----:B------:R-:W-:Y:S05]  /*1dce0*/  BSYNC B2 ;  /* 0x0000000000027941 */ /* 0x000fea0003800000 */
.L_x_28950:
        /* <DEDUP_REMOVED lines=16> */
.L_x_28956:
[----:B------:R-:W-:Y:S05]  /*1ddf0*/  BSYNC B3 ;  /* 0x0000000000037941 */ /* 0x000fea0003800000 */
.L_x_28955:
        /* <DEDUP_REMOVED lines=42> */
.L_x_28954:
[----:B------:R-:W-:Y:S05]  /*1e0a0*/  BSYNC B2 ;  /* 0x0000000000027941 */ /* 0x000fea0003800000 */
.L_x_28953:
        /* <DEDUP_REMOVED lines=19> */
.L_x_28957:
        /* <DEDUP_REMOVED lines=12> */
.L_x_28960:
[----:B------:R-:W-:-:S07]  /*1e2a0*/  IMAD.MOV.U32 R8, RZ, RZ, R14 ;  /* 0x000000ffff087224 */ /* 0x000fce00078e000e */
.L_x_28961:
[----:B------:R-:W-:Y:S05]  /*1e2b0*/  BSYNC B2 ;  /* 0x0000000000027941 */ /* 0x000fea0003800000 */
.L_x_28959:
        /* <DEDUP_REMOVED lines=16> */
.L_x_28965:
[----:B------:R-:W-:Y:S05]  /*1e3c0*/  BSYNC B3 ;  /* 0x0000000000037941 */ /* 0x000fea0003800000 */
.L_x_28964:
        /* <DEDUP_REMOVED lines=42> */
.L_x_28963:
[----:B------:R-:W-:Y:S05]  /*1e670*/  BSYNC B2 ;  /* 0x0000000000027941 */ /* 0x000fea0003800000 */
.L_x_28962:
        /* <DEDUP_REMOVED lines=9> */
.L_x_28958:
        /* <DEDUP_REMOVED lines=12> */
.L_x_28967:
[----:B------:R-:W-:-:S07]  /*1e7d0*/  IMAD.MOV.U32 R13, RZ, RZ, R14 ;  /* 0x000000ffff0d7224 */ /* 0x000fce00078e000e */
.L_x_28968:
[----:B------:R-:W-:Y:S05]  /*1e7e0*/  BSYNC B2 ;  /* 0x0000000000027941 */ /* 0x000fea0003800000 */
.L_x_28966:
        /* <DEDUP_REMOVED lines=16> */
.L_x_28972:
[----:B------:R-:W-:Y:S05]  /*1e8f0*/  BSYNC B3 ;  /* 0x0000000000037941 */ /* 0x000fea0003800000 */
.L_x_28971:
        /* <DEDUP_REMOVED lines=43> */
.L_x_28970:
[----:B------:R-:W-:Y:S05]  /*1ebb0*/  BSYNC B2 ;  /* 0x0000000000027941 */ /* 0x000fea0003800000 */
.L_x_28969:
        /* <DEDUP_REMOVED lines=14> */
.L_x_28973:
        /* <DEDUP_REMOVED lines=12> */
.L_x_28976:
[----:B------:R-:W-:-:S07]  /*1ed60*/  MOV R7, R14 ;  /* 0x0000000e00077202 */ /* 0x000fce0000000f00 */
.L_x_28977:
[----:B------:R-:W-:Y:S05]  /*1ed70*/  BSYNC B2 ;  /* 0x0000000000027941 */ /* 0x000fea0003800000 */
.L_x_28975:
        /* <DEDUP_REMOVED lines=16> */
.L_x_28981:
[----:B------:R-:W-:Y:S05]  /*1ee80*/  BSYNC B3 ;  /* 0x0000000000037941 */ /* 0x000fea0003800000 */
.L_x_28980:
        /* <DEDUP_REMOVED lines=42> */
.L_x_28979:
[----:B------:R-:W-:Y:S05]  /*1f130*/  BSYNC B2 ;  /* 0x0000000000027941 */ /* 0x000fea0003800000 */
.L_x_28978:
        /* <DEDUP_REMOVED lines=9> */
.L_x_28974:
        /* <DEDUP_REMOVED lines=12> */
.L_x_28983:
[----:B------:R-:W-:-:S07]  /*1f290*/  IMAD.MOV.U32 R13, RZ, RZ, R14 ;  /* 0x000000ffff0d7224 */ /* 0x000fce00078e000e */
.L_x_28984:
[----:B------:R-:W-:Y:S05]  /*1f2a0*/  BSYNC B2 ;  /* 0x0000000000027941 */ /* 0x000fea0003800000 */
.L_x_28982:
        /* <DEDUP_REMOVED lines=16> */
.L_x_28988:
[----:B------:R-:W-:Y:S05]  /*1f3b0*/  BSYNC B3 ;  /* 0x0000000000037941 */ /* 0x000fea0003800000 */
.L_x_28987:
        /* <DEDUP_REMOVED lines=43> */
.L_x_28986:
[----:B------:R-:W-:Y:S05]  /*1f670*/  BSYNC B2 ;  /* 0x0000000000027941 */ /* 0x000fea0003800000 */
.L_x_28985:
        /* <DEDUP_REMOVED lines=14> */
.L_x_28989:
        /* <DEDUP_REMOVED lines=12> */
.L_x_28992:
[----:B------:R-:W-:-:S07]  /*1f820*/  IMAD.MOV.U32 R6, RZ, RZ, R14 ;  /* 0x000000ffff067224 */ /* 0x000fce00078e000e */
.L_x_28993:
[----:B------:R-:W-:Y:S05]  /*1f830*/  BSYNC B2 ;  /* 0x0000000000027941 */ /* 0x000fea0003800000 */
.L_x_28991:
        /* <DEDUP_REMOVED lines=16> */
.L_x_28997:
[----:B------:R-:W-:Y:S05]  /*1f940*/  BSYNC B3 ;  /* 0x0000000000037941 */ /* 0x000fea0003800000 */
.L_x_28996:
        /* <DEDUP_REMOVED lines=42> */
.L_x_28995:
[----:B------:R-:W-:Y:S05]  /*1fbf0*/  BSYNC B2 ;  /* 0x0000000000027941 */ /* 0x000fea0003800000 */
.L_x_28994:
        /* <DEDUP_REMOVED lines=9> */
.L_x_28990:
        /* <DEDUP_REMOVED lines=12> */
.L_x_28999:
[----:B------:R-:W-:-:S07]  /*1fd50*/  MOV R13, R14 ;  /* 0x0000000e000d7202 */ /* 0x000fce0000000f00 */
.L_x_29000:
[----:B------:R-:W-:Y:S05]  /*1fd60*/  BSYNC B2 ;  /* 0x0000000000027941 */ /* 0x000fea0003800000 */
.L_x_28998:
        /* <DEDUP_REMOVED lines=16> */
.L_x_29004:
[----:B------:R-:W-:Y:S05]  /*1fe70*/  BSYNC B3 ;  /* 0x0000000000037941 */ /* 0x000fea0003800000 */
.L_x_29003:
        /* <DEDUP_REMOVED lines=43> */
.L_x_29002:
[----:B------:R-:W-:Y:S05]  /*20130*/  BSYNC B2 ;  /* 0x0000000000027941 */ /* 0x000fea0003800000 */
.L_x_29001:
        /* <DEDUP_REMOVED lines=14> */
.L_x_29005:
        /* <DEDUP_REMOVED lines=12> */
.L_x_29008:
[----:B------:R-:W-:-:S07]  /*202e0*/  IMAD.MOV.U32 R5, RZ, RZ, R14 ;  /* 0x000000ffff057224 */ /* 0x000fce00078e000e */
.L_x_29009:
[----:B------:R-:W-:Y:S05]  /*202f0*/  BSYNC B2 ;  /* 0x0000000000027941 */ /* 0x000fea0003800000 */
.L_x_29007:
        /* <DEDUP_REMOVED lines=16> */
.L_x_29013:
[----:B------:R-:W-:Y:S05]  /*20400*/  BSYNC B3 ;  /* 0x0000000000037941 */ /* 0x000fea0003800000 */
.L_x_29012:
        /* <DEDUP_REMOVED lines=42> */
.L_x_29011:
[----:B------:R-:W-:Y:S05]  /*206b0*/  BSYNC B2 ;  /* 0x0000000000027941 */ /* 0x000fea0003800000 */
.L_x_29010:
        /* <DEDUP_REMOVED lines=9> */
.L_x_29006:
        /* <DEDUP_REMOVED lines=12> */
.L_x_29015:
[----:B------:R-:W-:-:S07]  /*20810*/  MOV R13, R14 ;  /* 0x0000000e000d7202 */ /* 0x000fce0000000f00 */
.L_x_29016:
[----:B------:R-:W-:Y:S05]  /*20820*/  BSYNC B2 ;  /* 0x0000000000027941 */ /* 0x000fea0003800000 */
.L_x_29014:
        /* <DEDUP_REMOVED lines=16> */
.L_x_29020:
[----:B------:R-:W-:Y:S05]  /*20930*/  BSYNC B3 ;  /* 0x0000000000037941 */ /* 0x000fea0003800000 */
.L_x_29019:
        /* <DEDUP_REMOVED lines=43> */
.L_x_29018:
[----:B------:R-:W-:Y:S05]  /*20bf0*/  BSYNC B2 ;  /* 0x0000000000027941 */ /* 0x000fea0003800000 */
.L_x_29017:
        /* <DEDUP_REMOVED lines=14> */
.L_x_29021:
        /* <DEDUP_REMOVED lines=12> */
.L_x_29024:
[----:B------:R-:W-:-:S07]  /*20da0*/  MOV R4, R14 ;  /* 0x0000000e00047202 */ /* 0x000fce0000000f00 */
.L_x_29025:
[----:B------:R-:W-:Y:S05]  /*20db0*/  BSYNC B2 ;  /* 0x0000000000027941 */ /* 0x000fea0003800000 */
.L_x_29023:
        /* <DEDUP_REMOVED lines=16> */
.L_x_29029:
[----:B------:R-:W-:Y:S05]  /*20ec0*/  BSYNC B3 ;  /* 0x0000000000037941 */ /* 0x000fea0003800000 */
.L_x_29028:
        /* <DEDUP_REMOVED lines=42> */
.L_x_29027:
[----:B------:R-:W-:Y:S05]  /*21170*/  BSYNC B2 ;  /* 0x0000000000027941 */ /* 0x000fea0003800000 */
.L_x_29026:
        /* <DEDUP_REMOVED lines=9> */
.L_x_29022:
        /* <DEDUP_REMOVED lines=12> */
.L_x_29031:
[----:B------:R-:W-:-:S07]  /*212d0*/  IMAD.MOV.U32 R13, RZ, RZ, R14 ;  /* 0x000000ffff0d7224 */ /* 0x000fce00078e000e */
.L_x_29032:
[----:B------:R-:W-:Y:S05]  /*212e0*/  BSYNC B2 ;  /* 0x0000000000027941 */ /* 0x000fea0003800000 */
.L_x_29030:
        /* <DEDUP_REMOVED lines=16> */
.L_x_29036:
[----:B------:R-:W-:Y:S05]  /*213f0*/  BSYNC B3 ;  /* 0x0000000000037941 */ /* 0x000fea0003800000 */
.L_x_29035:
        /* <DEDUP_REMOVED lines=43> */
.L_x_29034:
[----:B------:R-:W-:Y:S05]  /*216b0*/  BSYNC B2 ;  /* 0x0000000000027941 */ /* 0x000fea0003800000 */
.L_x_29033:
        /* <DEDUP_REMOVED lines=12> */
.L_x_29037:
        /* <DEDUP_REMOVED lines=12> */
.L_x_29040:
[----:B------:R-:W-:-:S07]  /*21840*/  IMAD.MOV.U32 R3, RZ, RZ, R14 ;  /* 0x000000ffff037224 */ /* 0x000fce00078e000e */
.L_x_29041:
[----:B------:R-:W-:Y:S05]  /*21850*/  BSYNC B2 ;  /* 0x0000000000027941 */ /* 0x000fea0003800000 */
.L_x_29039:
        /* <DEDUP_REMOVED lines=16> */
.L_x_29045:
[----:B------:R-:W-:Y:S05]  /*21960*/  BSYNC B3 ;  /* 0x0000000000037941 */ /* 0x000fea0003800000 */
.L_x_29044:
        /* <DEDUP_REMOVED lines=42> */
.L_x_29043:
[----:B------:R-:W-:Y:S05]  /*21c10*/  BSYNC B2 ;  /* 0x0000000000027941 */ /* 0x000fea0003800000 */
.L_x_29042:
        /* <DEDUP_REMOVED lines=9> */
.L_x_29038:
        /* <DEDUP_REMOVED lines=12> */
.L_x_29047:
[----:B------:R-:W-:-:S07]  /*21d70*/  MOV R13, R14 ;  /* 0x0000000e000d7202 */ /* 0x000fce0000000f00 */
.L_x_29048:
[----:B------:R-:W-:Y:S05]  /*21d80*/  BSYNC B2 ;  /* 0x0000000000027941 */ /* 0x000fea0003800000 */
.L_x_29046:
        /* <DEDUP_REMOVED lines=16> */
.L_x_29052:
[----:B------:R-:W-:Y:S05]  /*21e90*/  BSYNC B3 ;  /* 0x0000000000037941 */ /* 0x000fea0003800000 */
.L_x_29051:
        /* <DEDUP_REMOVED lines=43> */
.L_x_29050:
[----:B------:R-:W-:Y:S05]  /*22150*/  BSYNC B2 ;  /* 0x0000000000027941 */ /* 0x000fea0003800000 */
.L_x_29049:
        /* <DEDUP_REMOVED lines=12> */
.L_x_29053:
[C---:B------:R-:W-:Y:S01]  /*22220*/  ISETP.NE.AND P5, PT, R193.reuse, 0x1, PT ;  /* 0x00000001c100780c */ /* 0x040fe20003fa5270 */
[----:B------:R-:W-:Y:S01]  /*22230*/  BSSY B2, `(.L_x_29055) ;  /* 0x000000c000027945 */ /* 0x000fe20003800000 */
[----:B01----:R-:W-:-:S11]  /*22240*/  IADD3 R194, R193, 0x1, RZ ;  /* 0x00000001c1c27810 */ /* 0x003fd60007ffe0ff */
        /* <DEDUP_REMOVED lines=9> */
.L_x_29056:
[----:B------:R-:W-:-:S07]  /*222e0*/  MOV R2, R14 ;  /* 0x0000000e00027202 */ /* 0x000fce0000000f00 */
.L_x_29057:
[----:B------:R-:W-:Y:S05]  /*222f0*/  BSYNC B2 ;  /* 0x0000000000027941 */ /* 0x000fea0003800000 */
.L_x_29055:
        /* <DEDUP_REMOVED lines=16> */
.L_x_29061:
[----:B------:R-:W-:Y:S05]  /*22400*/  BSYNC B3 ;  /* 0x0000000000037941 */ /* 0x000fea0003800000 */
.L_x_29060:
        /* <DEDUP_REMOVED lines=42> */
.L_x_29059:
[----:B------:R-:W-:Y:S05]  /*226b0*/  BSYNC B2 ;  /* 0x0000000000027941 */ /* 0x000fea0003800000 */
.L_x_29058:
        /* <DEDUP_REMOVED lines=9> */
.L_x_29054:
        /* <DEDUP_REMOVED lines=12> */
.L_x_29063:
[----:B------:R-:W-:-:S07]  /*22810*/  IMAD.MOV.U32 R13, RZ, RZ, R14 ;  /* 0x000000ffff0d7224 */ /* 0x000fce00078e000e */
.L_x_29064:
[----:B------:R-:W-:Y:S05]  /*22820*/  BSYNC B2 ;  /* 0x0000000000027941 */ /* 0x000fea0003800000 */
.L_x_29062:
        /* <DEDUP_REMOVED lines=16> */
.L_x_29068:
[----:B------:R-:W-:Y:S05]  /*22930*/  BSYNC B3 ;  /* 0x0000000000037941 */ /* 0x000fea0003800000 */
.L_x_29067:
        /* <DEDUP_REMOVED lines=43> */
.L_x_29066:
[----:B------:R-:W-:Y:S05]  /*22bf0*/  BSYNC B2 ;  /* 0x0000000000027941 */ /* 0x000fea0003800000 */
.L_x_29065:
        /* <DEDUP_REMOVED lines=12> */
.L_x_29069:
        /* <DEDUP_REMOVED lines=12> */
.L_x_29072:
[----:B------:R-:W-:-:S07]  /*22d80*/  IMAD.MOV.U32 R0, RZ, RZ, R14 ;  /* 0x000000ffff007224 */ /* 0x000fce00078e000e */
.L_x_29073:
[----:B------:R-:W-:Y:S05]  /*22d90*/  BSYNC B2 ;  /* 0x0000000000027941 */ /* 0x000fea0003800000 */
.L_x_29071:
        /* <DEDUP_REMOVED lines=16> */
.L_x_29077:
[----:B------:R-:W-:Y:S05]  /*22ea0*/  BSYNC B3 ;  /* 0x0000000000037941 */ /* 0x000fea0003800000 */
.L_x_29076:
        /* <DEDUP_REMOVED lines=42> */
.L_x_29075:
[----:B------:R-:W-:Y:S05]  /*23150*/  BSYNC B2 ;  /* 0x0000000000027941 */ /* 0x000fea0003800000 */
.L_x_29074:
        /* <DEDUP_REMOVED lines=9> */
.L_x_29070:
        /* <DEDUP_REMOVED lines=51> */
.L_x_28949:
[----:B------:R-:W-:Y:S05]  /*23520*/  BSYNC B1 ;  /* 0x0000000000017941 */ /* 0x000fea0003800000 */
.L_x_28948:
        /* <DEDUP_REMOVED lines=177> */
.L_x_29103:
        /* <DEDUP_REMOVED lines=81> */
.L_x_29080:
[----:B------:R-:W-:Y:S05]  /*24550*/  BSYNC B1 ;  /* 0x0000000000017941 */ /* 0x000fea0003800000 */
.L_x_29079:
        /* <DEDUP_REMOVED lines=58> */
.L_x_29082:
[----:B------:R-:W-:Y:S05]  /*24900*/  BSYNC B1 ;  /* 0x0000000000017941 */ /* 0x000fea0003800000 */
.L_x_29081:
        /* <DEDUP_REMOVED lines=58> */
.L_x_29084:
[----:B------:R-:W-:Y:S05]  /*24cb0*/  BSYNC B1 ;  /* 0x0000000000017941 */ /* 0x000fea0003800000 */
.L_x_29083:
        /* <DEDUP_REMOVED lines=58> */
.L_x_29086:
[----:B------:R-:W-:Y:S05]  /*25060*/  BSYNC B1 ;  /* 0x0000000000017941 */ /* 0x000fea0003800000 */
.L_x_29085:
        /* <DEDUP_REMOVED lines=50> */
.L_x_29088:
[----:B------:R-:W-:Y:S05]  /*25390*/  BSYNC B1 ;  /* 0x0000000000017941 */ /* 0x000fea0003800000 */
.L_x_29087:
        /* <DEDUP_REMOVED lines=17> */
[----:B------:R-:W-:Y:S01]  /*254b0*/  F2FP.F16.F32.PACK_AB R192, R193, R192 ;  /* 0x000000c0c1c0723e */ /* 0x000fe200000000ff */
[----:B------:R-:W-:Y:S01]  /*254c0*/  FADD.FTZ R193, R187, -R212 ;  /* 0x800000d4bbc17221 */ /* 0x000fe20000010000 */
[----:B------:R-:W-:-:S03]  /*254d0*/  FFMA.FTZ R195, R225, R245, R121 ;  /* 0x000000f5e1c37223 */ /* 0x000fc60000010079 */
[----:B------:R-:W-:Y:S01]  /*254e0*/  FMUL.FTZ R214, R213, R193 ;  /* 0x000000c1d5d67220 */ /* 0x000fe20000410000 */
[----:B------:R-:W-:-:S03]  /*254f0*/  FFMA.FTZ R193, R230, R235, R118 ;  /* 0x000000ebe6c17223 */ /* 0x000fc60000010076 */
[-C--:B------:R-:W-:Y:S01]  /*25500*/  FFMA.FTZ R194, R231, R214.reuse, R119 ;  /* 0x000000d6e7c27223 */ /* 0x080fe20000010077 */
[----:B------:R-:W-:-:S04]  /*25510*/  FFMA.FTZ R214, R223, R214, R127 ;  /* 0x000000d6dfd67223 */ /* 0x000fc8000001007f */
[----:B------:R-:W-:Y:S01]  /*25520*/  F2FP.F16.F32.PACK_AB R193, R194, R193 ;  /* 0x000000c1c2c1723e */ /* 0x000fe200000000ff */
[----:B------:R-:W-:-:S05]  /*25530*/  FFMA.FTZ R194, R224, R244, R120 ;  /* 0x000000f4e0c27223 */ /* 0x000fca0000010078 */
        /* <DEDUP_REMOVED lines=16> */
[----:B------:R-:W-:Y:S01]  /*25640*/  F2FP.F16.F32.PACK_AB R195, R192, R195 ;  /* 0x000000c3c0c3723e */ /* 0x000fe200000000ff */
[----:B------:R-:W-:Y:S01]  /*25650*/  FFMA.FTZ R192, R220, R234, R124 ;  /* 0x000000eadcc07223 */ /* 0x000fe2000001007c */
[----:B------:R-:W-:Y:S01]  /*25660*/  F2FP.F16.F32.PACK_AB R194, R212, R194 ;  /* 0x000000c2d4c2723e */ /* 0x000fe200000000ff */
[----:B0-----:R-:W-:Y:S01]  /*25670*/  IMAD.WIDE.U32 R212, R9, 0x10, R248 ;  /* 0x0000001009d47825 */ /* 0x001fe200078e00f8 */
[----:B------:R-:W-:-:S02]  /*25680*/  F2FP.F16.F32.PACK_AB R193, R214, R193 ;  /* 0x000000c1d6c1723e */ /* 0x000fc400000000ff */
[----:B------:R-:W-:-:S05]  /*25690*/  F2FP.F16.F32.PACK_AB R192, R215, R192 ;  /* 0x000000c0d7c0723e */ /* 0x000fca00000000ff */
[----:B------:R0:W-:Y:S02]  /*256a0*/  STG.E.128 desc[UR4][R212.64], R192 ;  /* 0x000000c0d4007986 */ /* 0x0001e4000c101d04 */
.L_x_29090:
[----:B------:R-:W-:Y:S05]  /*256b0*/  BSYNC B1 ;  /* 0x0000000000017941 */ /* 0x000fea0003800000 */
.L_x_29089:
[----:B01234-:R-:W0:Y:S02]  /*256c0*/  LDC.64 R192, c[0x0][0x210] ;  /* 0x00008400ffc07b82 */ /* 0x01fe240000000a00 */
[----:B0-----:R-:W-:-:S05]  /*256d0*/  IMAD R232, R192, 0x4, R232 ;  /* 0x00000004c0e87824 */ /* 0x001fca00078e02e8 */
[----:B------:R-:W-:-:S13]  /*256e0*/  ISETP.GE.AND P0, PT, R232, R193, PT ;  /* 0x000000c1e800720c */ /* 0x000fda0003f06270 */
[----:B------:R-:W-:Y:S05]  /*256f0*/  @!P0 BRA `(.L_x_29091) ;  /* 0xfffffdc000048947 */ /* 0x000fea000383ffff */
[----:B------:R-:W-:Y:S05]  /*25700*/  BSYNC B0 ;  /* 0x0000000000007941 */ /* 0x000fea0003800000 */
.L_x_28292:
[----:B------:R-:W-:Y:S05]  /*25710*/  EXIT ;  /* 0x000000000000794d */ /* 0x000fea0003800000 */
.L_x_29078:
        /* <DEDUP_REMOVED lines=8> */
.L_x_29093:
[----:B------:R-:W-:Y:S05]  /*257a0*/  BSYNC B1 ;  /* 0x0000000000017941 */ /* 0x000fea0003800000 */
.L_x_29092:
        /* <DEDUP_REMOVED lines=9> */
.L_x_29094:
[----:B------:R-:W-:Y:S02]  /*25840*/  IMAD.MOV.U32 R194, RZ, RZ, 0x4 ;  /* 0x00000004ffc27424 */ /* 0x000fe400078e00ff */
[----:B------:R-:W-:Y:S01]  /*25850*/  FADD.FTZ R195, R195, R192 ;  /* 0x000000c0c3c37221 */ /* 0x000fe20000010000 */
[----:B------:R-:W-:-:S04]  /*25860*/  MOV R192, 0xffffffff ;  /* 0xffffffff00c07802 */ /* 0x000fc80000000f00 */
[----:B------:R-:W-:-:S07]  /*25870*/  MOV R213, R195 ;  /* 0x000000c300d57202 */ /* 0x000fce0000000f00 */
[----:B------:R-:W-:Y:S05]  /*25880*/  WARPSYNC.COLLECTIVE R192, `(.L_x_29095) ;  /* 0x00000000c0087348 */ /* 0x000fea0003c00000 */
[----:B------:R0:W1:Y:S02]  /*25890*/  SHFL.BFLY P6, R192, R213, R194, R193 ;  /* 0x0c0000c2d5c07389 */ /* 0x00006400000c00c1 */
[----:B01----:R-:W-:Y:S01]  /*258a0*/  ENDCOLLECTIVE ;  /* 0x000000000000791b */ /* 0x003fe20003800000 */
.L_x_29095:
[----:B------:R-:W-:Y:S01]  /*258b0*/  HFMA2.MMA R194, -RZ, RZ, 0, 4.76837158203125e-07 ;  /* 0x00000008ffc27435 */ /* 0x000fe200000001ff */
[----:B------:R-:W-:Y:S01]  /*258c0*/  FADD.FTZ R195, R195, R192 ;  /* 0x000000c0c3c37221 */ /* 0x000fe20000010000 */
[----:B------:R-:W-:-:S03]  /*258d0*/  IMAD.MOV.U32 R192, RZ, RZ, -0x1 ;  /* 0xffffffffffc07424 */ /* 0x000fc600078e00ff */
[----:B------:R-:W-:-:S07]  /*258e0*/  IMAD.MOV.U32 R213, RZ, RZ, R195 ;  /* 0x000000ffffd57224 */ /* 0x000fce00078e00c3 */
[----:B------:R-:W-:Y:S05]  /*258f0*/  WARPSYNC.COLLECTIVE R192, `(.L_x_29096) ;  /* 0x00000000c0087348 */ /* 0x000fea0003c00000 */
[----:B------:R0:W1:Y:S02]  /*25900*/  SHFL.BFLY P6, R192, R213, R194, R193 ;  /* 0x0c0000c2d5c07389 */ /* 0x00006400000c00c1 */
[----:B01----:R-:W-:Y:S01]  /*25910*/  ENDCOLLECTIVE ;  /* 0x000000000000791b */ /* 0x003fe20003800000 */
.L_x_29096:
[----:B------:R-:W-:Y:S02]  /*25920*/  IMAD.MOV.U32 R194, RZ, RZ, 0x10 ;  /* 0x00000010ffc27424 */ /* 0x000fe400078e00ff */
[----:B------:R-:W-:Y:S01]  /*25930*/  FADD.FTZ R195, R195, R192 ;  /* 0x000000c0c3c37221 */ /* 0x000fe20000010000 */
[----:B------:R-:W-:-:S04]  /*25940*/  MOV R192, 0xffffffff ;  /* 0xffffffff00c07802 */ /* 0x000fc80000000f00 */
[----:B------:R-:W-:-:S07]  /*25950*/  MOV R213, R195 ;  /* 0x000000c300d57202 */ /* 0x000fce0000000f00 */
[----:B------:R-:W-:Y:S05]  /*25960*/  WARPSYNC.COLLECTIVE R192, `(.L_x_29097) ;  /* 0x00000000c0087348 */ /* 0x000fea0003c00000 */
[----:B------:R0:W1:Y:S02]  /*25970*/  SHFL.BFLY P6, R192, R213, R194, R193 ;  /* 0x0c0000c2d5c07389 */ /* 0x00006400000c00c1 */
[----:B01----:R-:W-:Y:S01]  /*25980*/  ENDCOLLECTIVE ;  /* 0x000000000000791b */ /* 0x003fe20003800000 */
.L_x_29097:
        /* <DEDUP_REMOVED lines=107> */
.L_x_29098:
[----:B------:R-:W-:Y:S01]  /*26040*/  HFMA2.MMA R194, -RZ, RZ, 0, 1.1920928955078125e-07 ;  /* 0x00000002ffc27435 */ /* 0x000fe200000001ff */
[----:B------:R-:W-:Y:S01]  /*26050*/  FADD.FTZ R212, R212, R192 ;  /* 0x000000c0d4d47221 */ /* 0x000fe20000010000 */
[----:B------:R-:W-:-:S03]  /*26060*/  IMAD.MOV.U32 R192, RZ, RZ, -0x1 ;  /* 0xffffffffffc07424 */ /* 0x000fc600078e00ff */
[----:B------:R-:W-:-:S07]  /*26070*/  IMAD.MOV.U32 R213, RZ, RZ, R212 ;  /* 0x000000ffffd57224 */ /* 0x000fce00078e00d4 */
[----:B------:R-:W-:Y:S05]  /*26080*/  WARPSYNC.COLLECTIVE R192, `(.L_x_29099) ;  /* 0x00000000c0087348 */ /* 0x000fea0003c00000 */
[----:B------:R0:W1:Y:S02]  /*26090*/  SHFL.BFLY P6, R192, R213, R194, R193 ;  /* 0x0c0000c2d5c07389 */ /* 0x00006400000c00c1 */
[----:B01----:R-:W-:Y:S01]  /*260a0*/  ENDCOLLECTIVE ;  /* 0x000000000000791b */ /* 0x003fe20003800000 */
.L_x_29099:
[----:B------:R-:W-:Y:S02]  /*260b0*/  IMAD.MOV.U32 R194, RZ, RZ, 0x4 ;  /* 0x00000004ffc27424 */ /* 0x000fe400078e00ff */
[----:B------:R-:W-:Y:S01]  /*260c0*/  FADD.FTZ R212, R212, R192 ;  /* 0x000000c0d4d47221 */ /* 0x000fe20000010000 */
[----:B------:R-:W-:-:S04]  /*260d0*/  MOV R192, 0xffffffff ;  /* 0xffffffff00c07802 */ /* 0x000fc80000000f00 */
[----:B------:R-:W-:-:S07]  /*260e0*/  MOV R213, R212 ;  /* 0x000000d400d57202 */ /* 0x000fce0000000f00 */
[----:B------:R-:W-:Y:S05]  /*260f0*/  WARPSYNC.COLLECTIVE R192, `(.L_x_29100) ;  /* 0x00000000c0087348 */ /* 0x000fea0003c00000 */
[----:B------:R0:W1:Y:S02]  /*26100*/  SHFL.BFLY P6, R192, R213, R194, R193 ;  /* 0x0c0000c2d5c07389 */ /* 0x00006400000c00c1 */
[----:B01----:R-:W-:Y:S01]  /*26110*/  ENDCOLLECTIVE ;  /* 0x000000000000791b */ /* 0x003fe20003800000 */
.L_x_29100:
[----:B------:R-:W-:Y:S01]  /*26120*/  HFMA2.MMA R194, -RZ, RZ, 0, 4.76837158203125e-07 ;  /* 0x00000008ffc27435 */ /* 0x000fe200000001ff */
[----:B------:R-:W-:Y:S01]  /*26130*/  FADD.FTZ R212, R212, R192 ;  /* 0x000000c0d4d47221 */ /* 0x000fe20000010000 */
[----:B------:R-:W-:-:S03]  /*26140*/  IMAD.MOV.U32 R192, RZ, RZ, -0x1 ;  /* 0xffffffffffc07424 */ /* 0x000fc600078e00ff */
[----:B------:R-:W-:-:S07]  /*26150*/  IMAD.MOV.U32 R213, RZ, RZ, R212 ;  /* 0x000000ffffd57224 */ /* 0x000fce00078e00d4 */
[----:B------:R-:W-:Y:S05]  /*26160*/  WARPSYNC.COLLECTIVE R192, `(.L_x_29101) ;  /* 0x00000000c0087348 */ /* 0x000fea0003c00000 */
[----:B------:R0:W1:Y:S02]  /*26170*/  SHFL.BFLY P6, R192, R213, R194, R193 ;  /* 0x0c0000c2d5c07389 */ /* 0x00006400000c00c1 */
[----:B01----:R-:W-:Y:S01]  /*26180*/  ENDCOLLECTIVE ;  /* 0x000000000000791b */ /* 0x003fe20003800000 */
.L_x_29101:
[----:B------:R-:W-:Y:S02]  /*26190*/  IMAD.MOV.U32 R194, RZ, RZ, 0x10 ;  /* 0x00000010ffc27424 */ /* 0x000fe400078e00ff */
[----:B------:R-:W-:Y:S01]  /*261a0*/  FADD.FTZ R212, R212, R192 ;  /* 0x000000c0d4d47221 */ /* 0x000fe20000010000 */
[----:B------:R-:W-:-:S04]  /*261b0*/  MOV R192, 0xffffffff ;  /* 0xffffffff00c07802 */ /* 0x000fc80000000f00 */
[----:B------:R-:W-:-:S07]  /*261c0*/  MOV R213, R212 ;  /* 0x000000d400d57202 */ /* 0x000fce0000000f00 */
[----:B------:R-:W-:Y:S05]  /*261d0*/  WARPSYNC.COLLECTIVE R192, `(.L_x_29102) ;  /* 0x00000000c0087348 */ /* 0x000fea0003c00000 */
[----:B------:R0:W1:Y:S02]  /*261e0*/  SHFL.BFLY P6, R192, R213, R194, R193 ;  /* 0x0c0000c2d5c07389 */ /* 0x00006400000c00c1 */
[----:B01----:R-:W-:Y:S01]  /*261f0*/  ENDCOLLECTIVE ;  /* 0x000000000000791b */ /* 0x003fe20003800000 */
.L_x_29102:
[----:B------:R-:W-:Y:S05]  /*26200*/  BRA `(.L_x_29103) ;  /* 0xffffffdc008c7947 */ /* 0x000fea000383ffff */
.L_x_29104:
        /* <DEDUP_REMOVED lines=15> */
.L_x_40168:


//--------------------- .text._ZN10layer_norm31ln_parallel_residual_fwd_kernelINS_13Kernel_traitsIf6__halffS2_fjLj1536ELj1ELj4ELj1ELj16ENS_18Kernel_traits_baseILj1536EfS2_fS2_fjLj128EEEEELb1ELb0ELb1EEEvNS_9FwdParamsE --------------------------
	.section	.text._ZN10layer_norm31ln_parallel_residual_fwd_kernelINS_13Kernel_traitsIf6__halffS2_fjLj1536ELj1ELj4ELj1ELj16ENS_18Kernel_traits_baseILj1536EfS2_fS2_fjLj128EEEEELb1ELb0ELb1EEEvNS_9FwdParamsE,"ax",@progbits
	.align	128
        .global         _ZN10layer_norm31ln_parallel_residual_fwd_kernelINS_13Kernel_traitsIf6__halffS2_fjLj1536ELj1ELj4ELj1ELj16ENS_18Kernel_traits_baseILj1536EfS2_fS2_fjLj128EEEEELb1ELb0ELb1EEEvNS_9FwdParamsE
        .type           _ZN10layer_norm31ln_parallel_residual_fwd_kernelINS_13Kernel_traitsIf6__halffS2_fjLj1536ELj1ELj4ELj1ELj16ENS_18Kernel_traits_baseILj1536EfS2_fS2_fjLj128EEEEELb1ELb0ELb1EEEvNS_9FwdParamsE,@function
        .size           _ZN10layer_norm31ln_parallel_residual_fwd_kernelINS_13Kernel_traitsIf6__halffS2_fjLj1536ELj1ELj4ELj1ELj16ENS_18Kernel_traits_baseILj1536EfS2_fS2_fjLj128EEEEELb1ELb0ELb1EEEvNS_9FwdParamsE,(.L_x_40169 - _ZN10layer_norm31ln_parallel_residual_fwd_kernelINS_13Kernel_traitsIf6__halffS2_fjLj1536ELj1ELj4ELj1ELj16ENS_18Kernel_traits_baseILj1536EfS2_fS2_fjLj128EEEEELb1ELb0ELb1EEEvNS_9FwdParamsE)
        .other          _ZN10layer_norm31ln_parallel_residual_fwd_kernelINS_13Kernel_traitsIf6__halffS2_fjLj1536ELj1ELj4ELj1ELj16ENS_18Kernel_traits_baseILj1536EfS2_fS2_fjLj128EEEEELb1ELb0ELb1EEEvNS_9FwdParamsE,@"STO_CUDA_ENTRY STV_DEFAULT"
_ZN10layer_norm31ln_parallel_residual_fwd_kernelINS_13Kernel_traitsIf6__halffS2_fjLj1536ELj1ELj4ELj1ELj16ENS_18Kernel_traits_baseILj1536EfS2_fS2_fjLj128EEEEELb1ELb0ELb1EEEvNS_9FwdParamsE:
.text._ZN10layer_norm31ln_parallel_residual_fwd_kernelINS_13Kernel_traitsIf6__halffS2_fjLj1536ELj1ELj4ELj1ELj16ENS_18Kernel_traits_baseILj1536EfS2_fS2_fjLj128EEEEELb1ELb0ELb1EEEvNS_9FwdParamsE:
        /* <DEDUP_REMOVED lines=241> */
.L_x_29881:
        /* <DEDUP_REMOVED lines=31> */
.L_x_29107:
[----:B------:R-:W-:-:S07]  /*1100*/  IMAD.MOV.U32 R28, RZ, RZ, R6 ;  /* 0x000000ffff1c7224 */ /* 0x000fce00078e0006 */
.L_x_29108:
[----:B------:R-:W-:Y:S05]  /*1110*/  BSYNC B1 ;  /* 0x0000000000017941 */ /* 0x000fea0003800000 */
.L_x_29106:
        /* <DEDUP_REMOVED lines=16> */
.L_x_29112:
[----:B------:R-:W-:Y:S05]  /*1220*/  BSYNC B2 ;  /* 0x0000000000027941 */ /* 0x000fea0003800000 */
.L_x_29111:
        /* <DEDUP_REMOVED lines=44> */
.L_x_29110:
[----:B------:R-:W-:Y:S05]  /*14f0*/  BSYNC B1 ;  /* 0x0000000000017941 */ /* 0x000fea0003800000 */
.L_x_29109:
        /* <DEDUP_REMOVED lines=19> */
.L_x_29113:
        /* <DEDUP_REMOVED lines=12> */
.L_x_29116:
[----:B------:R-:W-:-:S07]  /*16f0*/  IMAD.MOV.U32 R9, RZ, RZ, R6 ;  /* 0x000000ffff097224 */ /* 0x000fce00078e0006 */
.L_x_29117:
[----:B------:R-:W-:Y:S05]  /*1700*/  BSYNC B1 ;  /* 0x0000000000017941 */ /* 0x000fea0003800000 */
.L_x_29115:
        /* <DEDUP_REMOVED lines=16> */
.L_x_29121:
[----:B------:R-:W-:Y:S05]  /*1810*/  BSYNC B2 ;  /* 0x0000000000027941 */ /* 0x000fea0003800000 */
.L_x_29120:
        /* <DEDUP_REMOVED lines=44> */
.L_x_29119:
[----:B------:R-:W-:Y:S05]  /*1ae0*/  BSYNC B1 ;  /* 0x0000000000017941 */ /* 0x000fea0003800000 */
.L_x_29118:
[----:B------:R-:W-:-:S05]  /*1af0*/  I2FP.F32.U32 R9, R9 ;  /* 0x0000000900097245 */ /* 0x000fca0000201000 */
[----:B------:R-:W-:Y:S01]  /*1b00*/  FFMA.FTZ R22, R9, R252, 1.1641532182693481445e-10 ;  /* 0x2f00000009167423 */ /* 0x000fe200000100fc */
[----:B------:R-:W-:-:S04]  /*1b10*/  HADD2.F32 R9, -RZ, R56.H0_H0 ;  /* 0x20000038ff097230 */ /* 0x000fc80000004100 */
[----:B------:R-:W-:Y:S01]  /*1b20*/  FSETP.GTU.FTZ.AND P3, PT, R22, R239, PT ;  /* 0x000000ef1600720b */ /* 0x000fe20003f7c000 */
[----:B------:R-:W-:-:S05]  /*1b30*/  FMUL.FTZ R9, R9, R238 ;  /* 0x000000ee09097220 */ /* 0x000fca0000410000 */
[----:B------:R-:W-:-:S05]  /*1b40*/  FSEL R9, R9, RZ, !P3 ;  /* 0x000000ff09097208 */ /* 0x000fca0005800000 */
[----:B------:R-:W-:Y:S01]  /*1b50*/  FADD.FTZ R52, R52, R9 ;  /* 0x0000000934347221 */ /* 0x000fe20000010000 */
[----:B------:R-:W-:-:S03]  /*1b60*/  SEL R9, RZ, 0x1, P3 ;  /* 0x00000001ff097807 */ /* 0x000fc60001800000 */
[----:B------:R-:W-:-:S07]  /*1b70*/  @P1 FADD.FTZ R52, R64, R52 ;  /* 0x0000003440341221 */ /* 0x000fce0000010000 */
.L_x_29114:
        /* <DEDUP_REMOVED lines=12> */
.L_x_29123:
[----:B------:R-:W-:-:S07]  /*1c40*/  IMAD.MOV.U32 R24, RZ, RZ, R6 ;  /* 0x000000ffff187224 */ /* 0x000fce00078e0006 */
.L_x_29124:
[----:B------:R-:W-:Y:S05]  /*1c50*/  BSYNC B1 ;  /* 0x0000000000017941 */ /* 0x000fea0003800000 */
.L_x_29122:
        /* <DEDUP_REMOVED lines=16> */
.L_x_29128:
[----:B------:R-:W-:Y:S05]  /*1d60*/  BSYNC B2 ;  /* 0x0000000000027941 */ /* 0x000fea0003800000 */
.L_x_29127:
        /* <DEDUP_REMOVED lines=44> */
.L_x_29126:
[----:B------:R-:W-:Y:S05]  /*2030*/  BSYNC B1 ;  /* 0x0000000000017941 */ /* 0x000fea0003800000 */
.L_x_29125:
        /* <DEDUP_REMOVED lines=13> */
.L_x_29129:
        /* <DEDUP_REMOVED lines=12> */
.L_x_29132:
[----:B------:R-:W-:-:S07]  /*21d0*/  IMAD.MOV.U32 R10, RZ, RZ, R6 ;  /* 0x000000ffff0a7224 */ /* 0x000fce00078e0006 */
.L_x_29133:
[----:B------:R-:W-:Y:S05]  /*21e0*/  BSYNC B1 ;  /* 0x0000000000017941 */ /* 0x000fea0003800000 */
.L_x_29131:
        /* <DEDUP_REMOVED lines=16> */
.L_x_29137:
[----:B------:R-:W-:Y:S05]  /*22f0*/  BSYNC B2 ;  /* 0x0000000000027941 */ /* 0x000fea0003800000 */
.L_x_29136:
        /* <DEDUP_REMOVED lines=44> */
.L_x_29135:
[----:B------:R-:W-:Y:S05]  /*25c0*/  BSYNC B1 ;  /* 0x0000000000017941 */ /* 0x000fea0003800000 */
.L_x_29134:
[----:B------:R-:W-:-:S05]  /*25d0*/  I2FP.F32.U32 R21, R10 ;  /* 0x0000000a00157245 */ /* 0x000fca0000201000 */
[----:B------:R-:W-:Y:S01]  /*25e0*/  FFMA.FTZ R10, R21, R252, 1.1641532182693481445e-10 ;  /* 0x2f000000150a7423 */ /* 0x000fe200000100fc */
[----:B------:R-:W-:-:S04]  /*25f0*/  HADD2.F32 R21, -RZ, R56.H1_H1 ;  /* 0x30000038ff157230 */ /* 0x000fc80000004100 */
[----:B------:R-:W-:Y:S01]  /*2600*/  FSETP.GTU.FTZ.AND P3, PT, R10, R239, PT ;  /* 0x000000ef0a00720b */ /* 0x000fe20003f7c000 */
[----:B------:R-:W-:-:S05]  /*2610*/  FMUL.FTZ R21, R21, R238 ;  /* 0x000000ee15157220 */ /* 0x000fca0000410000 */
[----:B------:R-:W-:-:S05]  /*2620*/  FSEL R10, R21, RZ, !P3 ;  /* 0x000000ff150a7208 */ /* 0x000fca0005800000 */
[----:B------:R-:W-:Y:S01]  /*2630*/  FADD.FTZ R53, R53, R10 ;  /* 0x0000000a35357221 */ /* 0x000fe20000010000 */
[----:B------:R-:W-:-:S03]  /*2640*/  SEL R10, RZ, 0x1, P3 ;  /* 0x00000001ff0a7807 */ /* 0x000fc60001800000 */
[----:B------:R-:W-:-:S07]  /*2650*/  @P1 FADD.FTZ R53, R65, R53 ;  /* 0x0000003541351221 */ /* 0x000fce0000010000 */
.L_x_29130:
        /* <DEDUP_REMOVED lines=12> */
.L_x_29139:
[----:B------:R-:W-:-:S07]  /*2720*/  IMAD.MOV.U32 R16, RZ, RZ, R6 ;  /* 0x000000ffff107224 */ /* 0x000fce00078e0006 */
.L_x_29140:
[----:B------:R-:W-:Y:S05]  /*2730*/  BSYNC B1 ;  /* 0x0000000000017941 */ /* 0x000fea0003800000 */
.L_x_29138:
        /* <DEDUP_REMOVED lines=16> */
.L_x_29144:
[----:B------:R-:W-:Y:S05]  /*2840*/  BSYNC B2 ;  /* 0x0000000000027941 */ /* 0x000fea0003800000 */
.L_x_29143:
        /* <DEDUP_REMOVED lines=44> */
.L_x_29142:
[----:B------:R-:W-:Y:S05]  /*2b10*/  BSYNC B1 ;  /* 0x0000000000017941 */ /* 0x000fea0003800000 */
.L_x_29141:
        /* <DEDUP_REMOVED lines=13> */
.L_x_29145:
        /* <DEDUP_REMOVED lines=12> */
.L_x_29148:
[----:B------:R-:W-:-:S07]  /*2cb0*/  MOV R11, R6 ;  /* 0x00000006000b7202 */ /* 0x000fce0000000f00 */
.L_x_29149:
[----:B------:R-:W-:Y:S05]  /*2cc0*/  BSYNC B1 ;  /* 0x0000000000017941 */ /* 0x000fea0003800000 */
.L_x_29147:
        /* <DEDUP_REMOVED lines=16> */
.L_x_29153:
[----:B------:R-:W-:Y:S05]  /*2dd0*/  BSYNC B2 ;  /* 0x0000000000027941 */ /* 0x000fea0003800000 */
.L_x_29152:
        /* <DEDUP_REMOVED lines=44> */
.L_x_29151:
[----:B------:R-:W-:Y:S05]  /*30a0*/  BSYNC B1 ;  /* 0x0000000000017941 */ /* 0x000fea0003800000 */
.L_x_29150:
        /* <DEDUP_REMOVED lines=9> */
.L_x_29146:
        /* <DEDUP_REMOVED lines=12> */
.L_x_29155:
[----:B------:R-:W-:-:S07]  /*3200*/  MOV R21, R6 ;  /* 0x0000000600157202 */ /* 0x000fce0000000f00 */
.L_x_29156:
[----:B------:R-:W-:Y:S05]  /*3210*/  BSYNC B1 ;  /* 0x0000000000017941 */ /* 0x000fea0003800000 */
.L_x_29154:
        /* <DEDUP_REMOVED lines=16> */
.L_x_29160:
[----:B------:R-:W-:Y:S05]  /*3320*/  BSYNC B2 ;  /* 0x0000000000027941 */ /* 0x000fea0003800000 */
.L_x_29159:
        /* <DEDUP_REMOVED lines=44> */
.L_x_29158:
[----:B------:R-:W-:Y:S05]  /*35f0*/  BSYNC B1 ;  /* 0x0000000000017941 */ /* 0x000fea0003800000 */
.L_x_29157:
        /* <DEDUP_REMOVED lines=13> */
.L_x_29161:
        /* <DEDUP_REMOVED lines=12> */
.L_x_29164:
[----:B------:R-:W-:-:S07]  /*3790*/  IMAD.MOV.U32 R12, RZ, RZ, R6 ;  /* 0x000000ffff0c7224 */ /* 0x000fce00078e0006 */
.L_x_29165:
[----:B------:R-:W-:Y:S05]  /*37a0*/  BSYNC B1 ;  /* 0x0000000000017941 */ /* 0x000fea0003800000 */
.L_x_29163:
        /* <DEDUP_REMOVED lines=16> */
.L_x_29169:
[----:B------:R-:W-:Y:S05]  /*38b0*/  BSYNC B2 ;  /* 0x0000000000027941 */ /* 0x000fea0003800000 */
.L_x_29168:
        /* <DEDUP_REMOVED lines=44> */
.L_x_29167:
[----:B------:R-:W-:Y:S05]  /*3b80*/  BSYNC B1 ;  /* 0x0000000000017941 */ /* 0x000fea0003800000 */
.L_x_29166:
        /* <DEDUP_REMOVED lines=9> */
.L_x_29162:
        /* <DEDUP_REMOVED lines=12> */
.L_x_29171:
[----:B------:R-:W-:-:S07]  /*3ce0*/  IMAD.MOV.U32 R17, RZ, RZ, R6 ;  /* 0x000000ffff117224 */ /* 0x000fce00078e0006 */
.L_x_29172:
[----:B------:R-:W-:Y:S05]  /*3cf0*/  BSYNC B1 ;  /* 0x0000000000017941 */ /* 0x000fea0003800000 */
.L_x_29170:
        /* <DEDUP_REMOVED lines=16> */
.L_x_29176:
[----:B------:R-:W-:Y:S05]  /*3e00*/  BSYNC B2 ;  /* 0x0000000000027941 */ /* 0x000fea0003800000 */
.L_x_29175:
        /* <DEDUP_REMOVED lines=44> */
.L_x_29174:
[----:B------:R-:W-:Y:S05]  /*40d0*/  BSYNC B1 ;  /* 0x0000000000017941 */ /* 0x000fea0003800000 */
.L_x_29173:
        /* <DEDUP_REMOVED lines=13> */
.L_x_29177:
        /* <DEDUP_REMOVED lines=12> */
.L_x_29180:
[----:B------:R-:W-:-:S07]  /*4270*/  IMAD.MOV.U32 R13, RZ, RZ, R6 ;  /* 0x000000ffff0d7224 */ /* 0x000fce00078e0006 */
.L_x_29181:
[----:B------:R-:W-:Y:S05]  /*4280*/  BSYNC B1 ;  /* 0x0000000000017941 */ /* 0x000fea0003800000 */
.L_x_29179:
        /* <DEDUP_REMOVED lines=16> */
.L_x_29185:
[----:B------:R-:W-:Y:S05]  /*4390*/  BSYNC B2 ;  /* 0x0000000000027941 */ /* 0x000fea0003800000 */
.L_x_29184:
        /* <DEDUP_REMOVED lines=44> */
.L_x_29183:
[----:B------:R-:W-:Y:S05]  /*4660*/  BSYNC B1 ;  /* 0x0000000000017941 */ /* 0x000fea0003800000 */
.L_x_29182:
[----:B------:R-:W-:-:S05]  /*4670*/  I2FP.F32.U32 R13, R13 ;  /* 0x0000000d000d7245 */ /* 0x000fca0000201000 */
[----:B------:R-:W-:Y:S01]  /*4680*/  FFMA.FTZ R22, R13, R252, 1.1641532182693481445e-10 ;  /* 0x2f0000000d167423 */ /* 0x000fe200000100fc */
[----:B------:R-:W-:-:S04]  /*4690*/  HADD2.F32 R13, -RZ, R58.H0_H0 ;  /* 0x2000003aff0d7230 */ /* 0x000fc80000004100 */
[----:B------:R-:W-:Y:S01]  /*46a0*/  FSETP.GTU.FTZ.AND P3, PT, R22, R239, PT ;  /* 0x000000ef1600720b */ /* 0x000fe20003f7c000 */
[----:B------:R-:W-:-:S05]  /*46b0*/  FMUL.FTZ R13, R13, R238 ;  /* 0x000000ee0d0d7220 */ /* 0x000fca0000410000 */
[----:B------:R-:W-:Y:S02]  /*46c0*/  FSEL R23, R13, RZ, !P3 ;  /* 0x000000ff0d177208 */ /* 0x000fe40005800000 */
[----:B------:R-:W-:-:S03]  /*46d0*/  SEL R13, RZ, 0x1, P3 ;  /* 0x00000001ff0d7807 */ /* 0x000fc60001800000 */
[----:B------:R-:W-:-:S04]  /*46e0*/  FADD.FTZ R48, R48, R23 ;  /* 0x0000001730307221 */ /* 0x000fc80000010000 */
[----:B------:R-:W-:-:S07]  /*46f0*/  @P1 FADD.FTZ R48, R60, R48 ;  /* 0x000000303c301221 */ /* 0x000fce0000010000 */
.L_x_29178:
        /* <DEDUP_REMOVED lines=12> */
.L_x_29187:
[----:B------:R-:W-:-:S07]  /*47c0*/  IMAD.MOV.U32 R22, RZ, RZ, R6 ;  /* 0x000000ffff167224 */ /* 0x000fce00078e0006 */
.L_x_29188:
[----:B------:R-:W-:Y:S05]  /*47d0*/  BSYNC B1 ;  /* 0x0000000000017941 */ /* 0x000fea0003800000 */
.L_x_29186:
        /* <DEDUP_REMOVED lines=16> */
.L_x_29192:
[----:B------:R-:W-:Y:S05]  /*48e0*/  BSYNC B2 ;  /* 0x0000000000027941 */ /* 0x000fea0003800000 */
.L_x_29191:
        /* <DEDUP_REMOVED lines=44> */
.L_x_29190:
[----:B------:R-:W-:Y:S05]  /*4bb0*/  BSYNC B1 ;  /* 0x0000000000017941 */ /* 0x000fea0003800000 */
.L_x_29189:
        /* <DEDUP_REMOVED lines=12> */
.L_x_29193:
        /* <DEDUP_REMOVED lines=12> */
.L_x_29196:
[----:B------:R-:W-:-:S07]  /*4d40*/  MOV R14, R6 ;  /* 0x00000006000e7202 */ /* 0x000fce0000000f00 */
.L_x_29197:
[----:B------:R-:W-:Y:S05]  /*4d50*/  BSYNC B1 ;  /* 0x0000000000017941 */ /* 0x000fea0003800000 */
.L_x_29195:
        /* <DEDUP_REMOVED lines=16> */
.L_x_29201:
[----:B------:R-:W-:Y:S05]  /*4e60*/  BSYNC B2 ;  /* 0x0000000000027941 */ /* 0x000fea0003800000 */
.L_x_29200:
        /* <DEDUP_REMOVED lines=44> */
.L_x_29199:
[----:B------:R-:W-:Y:S05]  /*5130*/  BSYNC B1 ;  /* 0x0000000000017941 */ /* 0x000fea0003800000 */
.L_x_29198:
        /* <DEDUP_REMOVED lines=9> */
.L_x_29194:
        /* <DEDUP_REMOVED lines=12> */
.L_x_29203:
[----:B------:R-:W-:-:S07]  /*5290*/  MOV R18, R6 ;  /* 0x0000000600127202 */ /* 0x000fce0000000f00 */
.L_x_29204:
[----:B------:R-:W-:Y:S05]  /*52a0*/  BSYNC B1 ;  /* 0x0000000000017941 */ /* 0x000fea0003800000 */
.L_x_29202:
        /* <DEDUP_REMOVED lines=16> */
.L_x_29208:
[----:B------:R-:W-:Y:S05]  /*53b0*/  BSYNC B2 ;  /* 0x0000000000027941 */ /* 0x000fea0003800000 */
.L_x_29207:
        /* <DEDUP_REMOVED lines=44> */
.L_x_29206:
[----:B------:R-:W-:Y:S05]  /*5680*/  BSYNC B1 ;  /* 0x0000000000017941 */ /* 0x000fea0003800000 */
.L_x_29205:
        /* <DEDUP_REMOVED lines=12> */
.L_x_29209:
        /* <DEDUP_REMOVED lines=12> */
.L_x_29212:
[----:B------:R-:W-:-:S07]  /*5810*/  IMAD.MOV.U32 R15, RZ, RZ, R6 ;  /* 0x000000ffff0f7224 */ /* 0x000fce00078e0006 */
.L_x_29213:
[----:B------:R-:W-:Y:S05]  /*5820*/  BSYNC B1 ;  /* 0x0000000000017941 */ /* 0x000fea0003800000 */
.L_x_29211:
        /* <DEDUP_REMOVED lines=16> */
.L_x_29217:
[----:B------:R-:W-:Y:S05]  /*5930*/  BSYNC B2 ;  /* 0x0000000000027941 */ /* 0x000fea0003800000 */
.L_x_29216:
        /* <DEDUP_REMOVED lines=44> */
.L_x_29215:
[----:B------:R-:W-:Y:S05]  /*5c00*/  BSYNC B1 ;  /* 0x0000000000017941 */ /* 0x000fea0003800000 */
.L_x_29214:
        /* <DEDUP_REMOVED lines=9> */
.L_x_29210:
        /* <DEDUP_REMOVED lines=12> */
.L_x_29219:
[----:B------:R-:W-:-:S07]  /*5d60*/  IMAD.MOV.U32 R18, RZ, RZ, R6 ;  /* 0x000000ffff127224 */ /* 0x000fce00078e0006 */
.L_x_29220:
[----:B------:R-:W-:Y:S05]  /*5d70*/  BSYNC B1 ;  /* 0x0000000000017941 */ /* 0x000fea0003800000 */
.L_x_29218:
        /* <DEDUP_REMOVED lines=16> */
.L_x_29224:
[----:B------:R-:W-:Y:S05]  /*5e80*/  BSYNC B2 ;  /* 0x0000000000027941 */ /* 0x000fea0003800000 */
.L_x_29223:
        /* <DEDUP_REMOVED lines=44> */
.L_x_29222:
[----:B------:R-:W-:Y:S05]  /*6150*/  BSYNC B1 ;  /* 0x0000000000017941 */ /* 0x000fea0003800000 */
.L_x_29221:
        /* <DEDUP_REMOVED lines=12> */
.L_x_29225:
        /* <DEDUP_REMOVED lines=12> */
.L_x_29228:
[----:B------:R-:W-:-:S07]  /*62e0*/  IMAD.MOV.U32 R24, RZ, RZ, R6 ;  /* 0x000000ffff187224 */ /* 0x000fce00078e0006 */
.L_x_29229:
[----:B------:R-:W-:Y:S05]  /*62f0*/  BSYNC B1 ;  /* 0x0000000000017941 */ /* 0x000fea0003800000 */
.L_x_29227:
        /* <DEDUP_REMOVED lines=18> */
.L_x_29233:
[----:B------:R-:W-:Y:S05]  /*6420*/  BSYNC B2 ;  /* 0x0000000000027941 */ /* 0x000fea0003800000 */
.L_x_29232:
        /* <DEDUP_REMOVED lines=44> */
.L_x_29231:
[----:B------:R-:W-:Y:S05]  /*66f0*/  BSYNC B1 ;  /* 0x0000000000017941 */ /* 0x000fea0003800000 */
.L_x_29230:
        /* <DEDUP_REMOVED lines=9> */
.L_x_29226:
[----:B------:R-:W-:Y:S02]  /*6790*/  P2R R23, PR, RZ, 0x2 ;  /* 0x00000002ff177803 */ /* 0x000fe40000000000 */
[----:B------:R-:W-:Y:S02]  /*67a0*/  ISETP.NE.AND P1, PT, R21, RZ, PT ;  /* 0x000000ff1500720c */ /* 0x000fe40003f25270 */
[----:B------:R-:W-:Y:S02]  /*67b0*/  SEL R19, RZ, 0x10000, P4 ;  /* 0x00010000ff137807 */ /* 0x000fe40002000000 */
[----:B------:R-:W-:Y:S02]  /*67c0*/  ISETP.NE.AND P4, PT, R16, RZ, PT ;  /* 0x000000ff1000720c */ /* 0x000fe40003f85270 */
[----:B------:R-:W-:Y:S02]  /*67d0*/  SEL R16, RZ, 0x1, P1 ;  /* 0x00000001ff107807 */ /* 0x000fe40000800000 */
[----:B------:R-:W-:-:S02]  /*67e0*/  SEL R21, RZ, 0x1000000, P5 ;  /* 0x01000000ff157807 */ /* 0x000fc40002800000 */
[----:B------:R-:W-:Y:S02]  /*67f0*/  SEL R18, RZ, 0x100, P3 ;  /* 0x00000100ff127807 */ /* 0x000fe40001800000 */
[----:B------:R-:W-:Y:S01]  /*6800*/  ISETP.NE.AND P3, PT, R17, RZ, PT ;  /* 0x000000ff1100720c */ /* 0x000fe20003f65270 */
[----:B------:R-:W-:Y:S01]  /*6810*/  IMAD.WIDE.U32 R16, R16, 0x1000000, RZ ;  /* 0x0100000010107825 */ /* 0x000fe200078e00ff */
[----:B------:R-:W-:Y:S02]  /*6820*/  LOP3.LUT R18, R18, R21, R19, 0xfe, !PT ;  /* 0x0000001512127212 */ /* 0x000fe400078efe13 */
[----:B------:R-:W-:Y:S02]  /*6830*/  SEL R19, RZ, 0x1, P3 ;  /* 0x00000001ff137807 */ /* 0x000fe40001800000 */
[----:B------:R-:W-:Y:S02]  /*6840*/  ISETP.NE.AND P5, PT, R20, RZ, PT ;  /* 0x000000ff1400720c */ /* 0x000fe40003fa5270 */
[----:B------:R-:W-:-:S02]  /*6850*/  LOP3.LUT R17, R17, R18, R19, 0xfe, !PT ;  /* 0x0000001211117212 */ /* 0x000fc400078efe13 */
[----:B------:R-:W-:Y:S02]  /*6860*/  SEL R18, RZ, 0x1, P4 ;  /* 0x00000001ff127807 */ /* 0x000fe40002000000 */
[----:B------:R-:W-:Y:S02]  /*6870*/  SEL R20, RZ, 0x1, P5 ;  /* 0x00000001ff147807 */ /* 0x000fe40002800000 */
[----:B------:R-:W-:Y:S01]  /*6880*/  LOP3.LUT P6, RZ, R213, 0x20, RZ, 0xc0, !PT ;  /* 0x00000020d5ff7812 */ /* 0x000fe200078cc0ff */
[----:B------:R-:W-:Y:S01]  /*6890*/  IMAD.WIDE.U32 R18, R18, 0x10000, RZ ;  /* 0x0001000012127825 */ /* 0x000fe200078e00ff */
[----:B------:R-:W-:Y:S02]  /*68a0*/  SHF.L.U32 R24, R226, 0x3, RZ ;  /* 0x00000003e2187819 */ /* 0x000fe400000006ff */
[----:B------:R-:W-:Y:S01]  /*68b0*/  ISETP.NE.AND P1, PT, R23, RZ, PT ;  /* 0x000000ff1700720c */ /* 0x000fe20003f25270 */
        /* <DEDUP_REMOVED lines=34> */
.L_x_29234:
        /* <DEDUP_REMOVED lines=22> */
.L_x_29236:
[----:B------:R-:W-:-:S07]  /*6c40*/  IMAD.MOV.U32 R24, RZ, RZ, R6 ;  /* 0x000000ffff187224 */ /* 0x000fce00078e0006 */
.L_x_29237:
[----:B------:R-:W-:Y:S05]  /*6c50*/  BSYNC B1 ;  /* 0x0000000000017941 */ /* 0x000fea0003800000 */
.L_x_29235:
        /* <DEDUP_REMOVED lines=16> */
.L_x_29241:
[----:B------:R-:W-:Y:S05]  /*6d60*/  BSYNC B2 ;  /* 0x0000000000027941 */ /* 0x000fea0003800000 */
.L_x_29240:
        /* <DEDUP_REMOVED lines=44> */
.L_x_29239:
[----:B------:R-:W-:Y:S05]  /*7030*/  BSYNC B1 ;  /* 0x0000000000017941 */ /* 0x000fea0003800000 */
.L_x_29238:
        /* <DEDUP_REMOVED lines=14> */
.L_x_29242:
        /* <DEDUP_REMOVED lines=12> */
.L_x_29245:
[----:B------:R-:W-:-:S07]  /*71e0*/  MOV R22, R6 ;  /* 0x0000000600167202 */ /* 0x000fce0000000f00 */
.L_x_29246:
[----:B------:R-:W-:Y:S05]  /*71f0*/  BSYNC B1 ;  /* 0x0000000000017941 */ /* 0x000fea0003800000 */
.L_x_29244:
        /* <DEDUP_REMOVED lines=16> */
.L_x_29250:
[----:B------:R-:W-:Y:S05]  /*7300*/  BSYNC B2 ;  /* 0x0000000000027941 */ /* 0x000fea0003800000 */
.L_x_29249:
        /* <DEDUP_REMOVED lines=42> */
[----:B------:R-:W-:-:S07]  /*75b0*/  LOP3.LUT R2, R9, UR42, R20, 0x96, !PT ;  /* 0x0000002a09027c12 */ /* 0x000fce000f8e9614 */
.L_x_29248:
[----:B------:R-:W-:Y:S05]  /*75c0*/  BSYNC B1 ;  /* 0x0000000000017941 */ /* 0x000fea0003800000 */
.L_x_29247:
        /* <DEDUP_REMOVED lines=9> */
.L_x_29243:
        /* <DEDUP_REMOVED lines=12> */
.L_x_29252:
[----:B------:R-:W-:-:S07]  /*7720*/  IMAD.MOV.U32 R20, RZ, RZ, R6 ;  /* 0x000000ffff147224 */ /* 0x000fce00078e0006 */
.L_x_29253:
[----:B------:R-:W-:Y:S05]  /*7730*/  BSYNC B1 ;  /* 0x0000000000017941 */ /* 0x000fea0003800000 */
.L_x_29251:
        /* <DEDUP_REMOVED lines=16> */
.L_x_29257:
[----:B------:R-:W-:Y:S05]  /*7840*/  BSYNC B2 ;  /* 0x0000000000027941 */ /* 0x000fea0003800000 */
.L_x_29256:
        /* <DEDUP_REMOVED lines=44> */
.L_x_29255:
[----:B------:R-:W-:Y:S05]  /*7b10*/  BSYNC B1 ;  /* 0x0000000000017941 */ /* 0x000fea0003800000 */
.L_x_29254:
        /* <DEDUP_REMOVED lines=14> */
.L_x_29258:
        /* <DEDUP_REMOVED lines=12> */
.L_x_29261:
[----:B------:R-:W-:-:S07]  /*7cc0*/  IMAD.MOV.U32 R10, RZ, RZ, R6 ;  /* 0x000000ffff0a7224 */ /* 0x000fce00078e0006 */
.L_x_29262:
[----:B------:R-:W-:Y:S05]  /*7cd0*/  BSYNC B1 ;  /* 0x0000000000017941 */ /* 0x000fea0003800000 */
.L_x_29260:
        /* <DEDUP_REMOVED lines=16> */
.L_x_29266:
[----:B------:R-:W-:Y:S05]  /*7de0*/  BSYNC B2 ;  /* 0x0000000000027941 */ /* 0x000fea0003800000 */
.L_x_29265:
        /* <DEDUP_REMOVED lines=44> */
.L_x_29264:
[----:B------:R-:W-:Y:S05]  /*80b0*/  BSYNC B1 ;  /* 0x0000000000017941 */ /* 0x000fea0003800000 */
.L_x_29263:
        /* <DEDUP_REMOVED lines=9> */
.L_x_29259:
        /* <DEDUP_REMOVED lines=12> */
.L_x_29268:
[----:B------:R-:W-:-:S07]  /*8210*/  IMAD.MOV.U32 R16, RZ, RZ, R6 ;  /* 0x000000ffff107224 */ /* 0x000fce00078e0006 */
.L_x_29269:
[----:B------:R-:W-:Y:S05]  /*8220*/  BSYNC B1 ;  /* 0x0000000000017941 */ /* 0x000fea0003800000 */
.L_x_29267:
        /* <DEDUP_REMOVED lines=16> */
.L_x_29273:
[----:B------:R-:W-:Y:S05]  /*8330*/  BSYNC B2 ;  /* 0x0000000000027941 */ /* 0x000fea0003800000 */
.L_x_29272:
        /* <DEDUP_REMOVED lines=44> */
.L_x_29271:
[----:B------:R-:W-:Y:S05]  /*8600*/  BSYNC B1 ;  /* 0x0000000000017941 */ /* 0x000fea0003800000 */
.L_x_29270:
        /* <DEDUP_REMOVED lines=14> */
.L_x_29274:
        /* <DEDUP_REMOVED lines=12> */
.L_x_29277:
[----:B------:R-:W-:-:S07]  /*87b0*/  MOV R11, R6 ;  /* 0x00000006000b7202 */ /* 0x000fce0000000f00 */
.L_x_29278:
[----:B------:R-:W-:Y:S05]  /*87c0*/  BSYNC B1 ;  /* 0x0000000000017941 */ /* 0x000fea0003800000 */
.L_x_29276:
        /* <DEDUP_REMOVED lines=16> */
.L_x_29282:
[----:B------:R-:W-:Y:S05]  /*88d0*/  BSYNC B2 ;  /* 0x0000000000027941 */ /* 0x000fea0003800000 */
.L_x_29281:
        /* <DEDUP_REMOVED lines=44> */
.L_x_29280:
[----:B------:R-:W-:Y:S05]  /*8ba0*/  BSYNC B1 ;  /* 0x0000000000017941 */ /* 0x000fea0003800000 */
.L_x_29279:
        /* <DEDUP_REMOVED lines=9> */
.L_x_29275:
        /* <DEDUP_REMOVED lines=12> */
.L_x_29284:
[----:B------:R-:W-:-:S07]  /*8d00*/  MOV R16, R6 ;  /* 0x0000000600107202 */ /* 0x000fce0000000f00 */
.L_x_29285:
[----:B------:R-:W-:Y:S05]  /*8d10*/  BSYNC B1 ;  /* 0x0000000000017941 */ /* 0x000fea0003800000 */
.L_x_29283:
        /* <DEDUP_REMOVED lines=16> */
.L_x_29289:
[----:B------:R-:W-:Y:S05]  /*8e20*/  BSYNC B2 ;  /* 0x0000000000027941 */ /* 0x000fea0003800000 */
.L_x_29288:
        /* <DEDUP_REMOVED lines=44> */
.L_x_29287:
[----:B------:R-:W-:Y:S05]  /*90f0*/  BSYNC B1 ;  /* 0x0000000000017941 */ /* 0x000fea0003800000 */
.L_x_29286:
        /* <DEDUP_REMOVED lines=14> */
.L_x_29290:
        /* <DEDUP_REMOVED lines=12> */
.L_x_29293:
[----:B------:R-:W-:-:S07]  /*92a0*/  IMAD.MOV.U32 R12, RZ, RZ, R6 ;  /* 0x000000ffff0c7224 */ /* 0x000fce00078e0006 */
.L_x_29294:
[----:B------:R-:W-:Y:S05]  /*92b0*/  BSYNC B1 ;  /* 0x0000000000017941 */ /* 0x000fea0003800000 */
.L_x_29292:
        /* <DEDUP_REMOVED lines=16> */
.L_x_29298:
[----:B------:R-:W-:Y:S05]  /*93c0*/  BSYNC B2 ;  /* 0x0000000000027941 */ /* 0x000fea0003800000 */
.L_x_29297:
        /* <DEDUP_REMOVED lines=44> */
.L_x_29296:
[----:B------:R-:W-:Y:S05]  /*9690*/  BSYNC B1 ;  /* 0x0000000000017941 */ /* 0x000fea0003800000 */
.L_x_29295:
        /* <DEDUP_REMOVED lines=9> */
.L_x_29291:
        /* <DEDUP_REMOVED lines=12> */
.L_x_29300:
[----:B------:R-:W-:-:S07]  /*97f0*/  IMAD.MOV.U32 R16, RZ, RZ, R6 ;  /* 0x000000ffff107224 */ /* 0x000fce00078e0006 */
.L_x_29301:
[----:B------:R-:W-:Y:S05]  /*9800*/  BSYNC B1 ;  /* 0x0000000000017941 */ /* 0x000fea0003800000 */
.L_x_29299:
        /* <DEDUP_REMOVED lines=16> */
.L_x_29305:
[----:B------:R-:W-:Y:S05]  /*9910*/  BSYNC B2 ;  /* 0x0000000000027941 */ /* 0x000fea0003800000 */
.L_x_29304:
        /* <DEDUP_REMOVED lines=44> */
.L_x_29303:
[----:B------:R-:W-:Y:S05]  /*9be0*/  BSYNC B1 ;  /* 0x0000000000017941 */ /* 0x000fea0003800000 */
.L_x_29302:
        /* <DEDUP_REMOVED lines=14> */
.L_x_29306:
        /* <DEDUP_REMOVED lines=12> */
.L_x_29309:
[----:B------:R-:W-:-:S07]  /*9d90*/  IMAD.MOV.U32 R13, RZ, RZ, R6 ;  /* 0x000000ffff0d7224 */ /* 0x000fce00078e0006 */
.L_x_29310:
[----:B------:R-:W-:Y:S05]  /*9da0*/  BSYNC B1 ;  /* 0x0000000000017941 */ /* 0x000fea0003800000 */
.L_x_29308:
        /* <DEDUP_REMOVED lines=16> */
.L_x_29314:
[----:B------:R-:W-:Y:S05]  /*9eb0*/  BSYNC B2 ;  /* 0x0000000000027941 */ /* 0x000fea0003800000 */
.L_x_29313:
        /* <DEDUP_REMOVED lines=44> */
.L_x_29312:
[----:B------:R-:W-:Y:S05]  /*a180*/  BSYNC B1 ;  /* 0x0000000000017941 */ /* 0x000fea0003800000 */
.L_x_29311:
        /* <DEDUP_REMOVED lines=9> */
.L_x_29307:
        /* <DEDUP_REMOVED lines=12> */
.L_x_29316:
[----:B------:R-:W-:-:S07]  /*a2e0*/  IMAD.MOV.U32 R22, RZ, RZ, R6 ;  /* 0x000000ffff167224 */ /* 0x000fce00078e0006 */
.L_x_29317:
[----:B------:R-:W-:Y:S05]  /*a2f0*/  BSYNC B1 ;  /* 0x0000000000017941 */ /* 0x000fea0003800000 */
.L_x_29315:
        /* <DEDUP_REMOVED lines=16> */
.L_x_29321:
[----:B------:R-:W-:Y:S05]  /*a400*/  BSYNC B2 ;  /* 0x0000000000027941 */ /* 0x000fea0003800000 */
.L_x_29320:
        /* <DEDUP_REMOVED lines=44> */
.L_x_29319:
[----:B------:R-:W-:Y:S05]  /*a6d0*/  BSYNC B1 ;  /* 0x0000000000017941 */ /* 0x000fea0003800000 */
.L_x_29318:
        /* <DEDUP_REMOVED lines=12> */
.L_x_29322:
        /* <DEDUP_REMOVED lines=12> */
.L_x_29325:
[----:B------:R-:W-:-:S07]  /*a860*/  MOV R14, R6 ;  /* 0x00000006000e7202 */ /* 0x000fce0000000f00 */
.L_x_29326:
[----:B------:R-:W-:Y:S05]  /*a870*/  BSYNC B1 ;  /* 0x0000000000017941 */ /* 0x000fea0003800000 */
.L_x_29324:
        /* <DEDUP_REMOVED lines=16> */
.L_x_29330:
[----:B------:R-:W-:Y:S05]  /*a980*/  BSYNC B2 ;  /* 0x0000000000027941 */ /* 0x000fea0003800000 */
.L_x_29329:
        /* <DEDUP_REMOVED lines=44> */
.L_x_29328:
[----:B------:R-:W-:Y:S05]  /*ac50*/  BSYNC B1 ;  /* 0x0000000000017941 */ /* 0x000fea0003800000 */
.L_x_29327:
        /* <DEDUP_REMOVED lines=9> */
.L_x_29323:
        /* <DEDUP_REMOVED lines=12> */
.L_x_29332:
[----:B------:R-:W-:-:S07]  /*adb0*/  MOV R18, R6 ;  /* 0x0000000600127202 */ /* 0x000fce0000000f00 */
.L_x_29333:
[----:B------:R-:W-:Y:S05]  /*adc0*/  BSYNC B1 ;  /* 0x0000000000017941 */ /* 0x000fea0003800000 */
.L_x_29331:
        /* <DEDUP_REMOVED lines=16> */
.L_x_29337:
[----:B------:R-:W-:Y:S05]  /*aed0*/  BSYNC B2 ;  /* 0x0000000000027941 */ /* 0x000fea0003800000 */
.L_x_29336:
        /* <DEDUP_REMOVED lines=44> */
.L_x_29335:
[----:B------:R-:W-:Y:S05]  /*b1a0*/  BSYNC B1 ;  /* 0x0000000000017941 */ /* 0x000fea0003800000 */
.L_x_29334:
        /* <DEDUP_REMOVED lines=12> */
.L_x_29338:
        /* <DEDUP_REMOVED lines=12> */
.L_x_29341:
[----:B------:R-:W-:-:S07]  /*b330*/  IMAD.MOV.U32 R15, RZ, RZ, R6 ;  /* 0x000000ffff0f7224 */ /* 0x000fce00078e0006 */
.L_x_29342:
[----:B------:R-:W-:Y:S05]  /*b340*/  BSYNC B1 ;  /* 0x0000000000017941 */ /* 0x000fea0003800000 */
.L_x_29340:
        /* <DEDUP_REMOVED lines=16> */
.L_x_29346:
[----:B------:R-:W-:Y:S05]  /*b450*/  BSYNC B2 ;  /* 0x0000000000027941 */ /* 0x000fea0003800000 */
.L_x_29345:
        /* <DEDUP_REMOVED lines=44> */
.L_x_29344:
[----:B------:R-:W-:Y:S05]  /*b720*/  BSYNC B1 ;  /* 0x0000000000017941 */ /* 0x000fea0003800000 */
.L_x_29343:
        /* <DEDUP_REMOVED lines=9> */
.L_x_29339:
        /* <DEDUP_REMOVED lines=12> */
.L_x_29348:
[----:B------:R-:W-:-:S07]  /*b880*/  IMAD.MOV.U32 R16, RZ, RZ, R6 ;  /* 0x000000ffff107224 */ /* 0x000fce00078e0006 */
.L_x_29349:
[----:B------:R-:W-:Y:S05]  /*b890*/  BSYNC B1 ;  /* 0x0000000000017941 */ /* 0x000fea0003800000 */
.L_x_29347:
        /* <DEDUP_REMOVED lines=16> */
.L_x_29353:
[----:B------:R-:W-:Y:S05]  /*b9a0*/  BSYNC B2 ;  /* 0x0000000000027941 */ /* 0x000fea0003800000 */
.L_x_29352:
        /* <DEDUP_REMOVED lines=44> */
.L_x_29351:
[----:B------:R-:W-:Y:S05]  /*bc70*/  BSYNC B1 ;  /* 0x0000000000017941 */ /* 0x000fea0003800000 */
.L_x_29350:
        /* <DEDUP_REMOVED lines=12> */
.L_x_29354:
        /* <DEDUP_REMOVED lines=12> */
.L_x_29357:
[----:B------:R-:W-:-:S07]  /*be00*/  IMAD.MOV.U32 R16, RZ, RZ, R6 ;  /* 0x000000ffff107224 */ /* 0x000fce00078e0006 */
.L_x_29358:
[----:B------:R-:W-:Y:S05]  /*be10*/  BSYNC B1 ;  /* 0x0000000000017941 */ /* 0x000fea0003800000 */
.L_x_29356:
        /* <DEDUP_REMOVED lines=18> */
.L_x_29362:
[----:B------:R-:W-:Y:S05]  /*bf40*/  BSYNC B2 ;  /* 0x0000000000027941 */ /* 0x000fea0003800000 */
.L_x_29361:
        /* <DEDUP_REMOVED lines=36> */
[----:B------:R-:W-:Y:S01]  /*c190*/  IMAD.MOV.U32 R21, RZ, RZ, RZ ;  /* 0x000000ffff157224 */ /* 0x000fe200078e00ff */
[----:B------:R-:W-:Y:S01]  /*c1a0*/  LOP3.LUT R2, R23, UR39, R18, 0x96, !PT ;  /* 0x0000002717027c12 */ /* 0x000fe2000f8e9612 */
[----:B------:R-:W-:-:S05]  /*c1b0*/  IMAD.WIDE.U32 R18, R19, -0x326172a9, RZ ;  /* 0xcd9e8d5713127825 */ /* 0x000fca00078e00ff */
[----:B------:R-:W-:Y:S02]  /*c1c0*/  LOP3.LUT R0, R19, UR41, R22, 0x96, !PT ;  /* 0x0000002913007c12 */ /* 0x000fe4000f8e9616 */
[----:B------:R-:W-:Y:S01]  /*c1d0*/  MOV R6, R18 ;  /* 0x0000001200067202 */ /* 0x000fe20000000f00 */
[----:B------:R-:W-:-:S04]  /*c1e0*/  IMAD.WIDE.U32 R18, R2, -0x2daee0ad, RZ ;  /* 0xd2511f5302127825 */ /* 0x000fc800078e00ff */
[----:B------:R-:W-:Y:S01]  /*c1f0*/  IMAD.MOV.U32 R8, RZ, RZ, R18 ;  /* 0x000000ffff087224 */ /* 0x000fe200078e0012 */
[----:B------:R-:W-:-:S07]  /*c200*/  LOP3.LUT R2, R19, UR42, R20, 0x96, !PT ;  /* 0x0000002a13027c12 */ /* 0x000fce000f8e9614 */
.L_x_29360:
[----:B------:R-:W-:Y:S05]  /*c210*/  BSYNC B1 ;  /* 0x0000000000017941 */ /* 0x000fea0003800000 */
.L_x_29359:
        /* <DEDUP_REMOVED lines=9> */
.L_x_29355:
        /* <DEDUP_REMOVED lines=47> */
[----:B------:R-:W0:Y:S01]  /*c5a0*/  LDC.64 R18, c[0x0][0x248] ;  /* 0x00009200ff127b82 */ /* 0x000e220000000a00 */
[----:B------:R-:W-:Y:S02]  /*c5b0*/  LOP3.LUT R17, R17, R23, RZ, 0xfc, !PT ;  /* 0x0000001711117212 */ /* 0x000fe400078efcff */
[----:B------:R-:W-:Y:S01]  /*c5c0*/  LOP3.LUT R16, R16, 0xff, R9, 0xf8, !PT ;  /* 0x000000ff10107812 */ /* 0x000fe200078ef809 */
[----:B0-----:R-:W-:-:S05]  /*c5d0*/  IMAD.WIDE.U32 R18, R216, 0x8, R18 ;  /* 0x00000008d8127825 */ /* 0x001fca00078e0012 */
[----:B------:R1:W-:Y:S02]  /*c5e0*/  STG.E.64 desc[UR4][R18.64], R16 ;  /* 0x0000001012007986 */ /* 0x0003e4000c101b04 */
.L_x_29363:
        /* <DEDUP_REMOVED lines=22> */
.L_x_29365:
[----:B------:R-:W-:-:S07]  /*c750*/  MOV R20, R6 ;  /* 0x0000000600147202 */ /* 0x000fce0000000f00 */
.L_x_29366:
[----:B------:R-:W-:Y:S05]  /*c760*/  BSYNC B1 ;  /* 0x0000000000017941 */ /* 0x000fea0003800000 */
.L_x_29364:
        /* <DEDUP_REMOVED lines=16> */
.L_x_29370:
[----:B------:R-:W-:Y:S05]  /*c870*/  BSYNC B2 ;  /* 0x0000000000027941 */ /* 0x000fea0003800000 */
.L_x_29369:
        /* <DEDUP_REMOVED lines=44> */
.L_x_29368:
[----:B------:R-:W-:Y:S05]  /*cb40*/  BSYNC B1 ;  /* 0x0000000000017941 */ /* 0x000fea0003800000 */
.L_x_29367:
        /* <DEDUP_REMOVED lines=14> */
.L_x_29371:
        /* <DEDUP_REMOVED lines=12> */
.L_x_29374:
[----:B------:R-:W-:-:S07]  /*ccf0*/  IMAD.MOV.U32 R9, RZ, RZ, R6 ;  /* 0x000000ffff097224 */ /* 0x000fce00078e0006 */
.L_x_29375:
[----:B------:R-:W-:Y:S05]  /*cd00*/  BSYNC B1 ;  /* 0x0000000000017941 */ /* 0x000fea0003800000 */
.L_x_29373:
        /* <DEDUP_REMOVED lines=16> */
.L_x_29379:
[----:B------:R-:W-:Y:S05]  /*ce10*/  BSYNC B2 ;  /* 0x0000000000027941 */ /* 0x000fea0003800000 */
.L_x_29378:
        /* <DEDUP_REMOVED lines=44> */
.L_x_29377:
[----:B------:R-:W-:Y:S05]  /*d0e0*/  BSYNC B1 ;  /* 0x0000000000017941 */ /* 0x000fea0003800000 */
.L_x_29376:
        /* <DEDUP_REMOVED lines=9> */
.L_x_29372:
        /* <DEDUP_REMOVED lines=12> */
.L_x_29381:
[----:B------:R-:W-:-:S07]  /*d240*/  IMAD.MOV.U32 R24, RZ, RZ, R6 ;  /* 0x000000ffff187224 */ /* 0x000fce00078e0006 */
.L_x_29382:
[----:B------:R-:W-:Y:S05]  /*d250*/  BSYNC B1 ;  /* 0x0000000000017941 */ /* 0x000fea0003800000 */
.L_x_29380:
        /* <DEDUP_REMOVED lines=16> */
.L_x_29386:
[----:B------:R-:W-:Y:S05]  /*d360*/  BSYNC B2 ;  /* 0x0000000000027941 */ /* 0x000fea0003800000 */
.L_x_29385:
        /* <DEDUP_REMOVED lines=44> */
.L_x_29384:
[----:B------:R-:W-:Y:S05]  /*d630*/  BSYNC B1 ;  /* 0x0000000000017941 */ /* 0x000fea0003800000 */
.L_x_29383:
        /* <DEDUP_REMOVED lines=14> */
.L_x_29387:
        /* <DEDUP_REMOVED lines=12> */
.L_x_29390:
[----:B------:R-:W-:-:S07]  /*d7e0*/  IMAD.MOV.U32 R10, RZ, RZ, R6 ;  /* 0x000000ffff0a7224 */ /* 0x000fce00078e0006 */
.L_x_29391:
[----:B------:R-:W-:Y:S05]  /*d7f0*/  BSYNC B1 ;  /* 0x0000000000017941 */ /* 0x000fea0003800000 */
.L_x_29389:
        /* <DEDUP_REMOVED lines=16> */
.L_x_29395:
[----:B------:R-:W-:Y:S05]  /*d900*/  BSYNC B2 ;  /* 0x0000000000027941 */ /* 0x000fea0003800000 */
.L_x_29394:
        /* <DEDUP_REMOVED lines=44> */
.L_x_29393:
[----:B------:R-:W-:Y:S05]  /*dbd0*/  BSYNC B1 ;  /* 0x0000000000017941 */ /* 0x000fea0003800000 */
.L_x_29392:
        /* <DEDUP_REMOVED lines=9> */
.L_x_29388:
        /* <DEDUP_REMOVED lines=12> */
.L_x_29397:
[----:B------:R-:W-:-:S07]  /*dd30*/  IMAD.MOV.U32 R16, RZ, RZ, R6 ;  /* 0x000000ffff107224 */ /* 0x000fce00078e0006 */
.L_x_29398:
[----:B------:R-:W-:Y:S05]  /*dd40*/  BSYNC B1 ;  /* 0x0000000000017941 */ /* 0x000fea0003800000 */
.L_x_29396:
        /* <DEDUP_REMOVED lines=16> */
.L_x_29402:
[----:B------:R-:W-:Y:S05]  /*de50*/  BSYNC B2 ;  /* 0x0000000000027941 */ /* 0x000fea0003800000 */
.L_x_29401:
        /* <DEDUP_REMOVED lines=44> */
.L_x_29400:
[----:B------:R-:W-:Y:S05]  /*e120*/  BSYNC B1 ;  /* 0x0000000000017941 */ /* 0x000fea0003800000 */
.L_x_29399:
        /* <DEDUP_REMOVED lines=14> */
.L_x_29403:
        /* <DEDUP_REMOVED lines=12> */
.L_x_29406:
[----:B------:R-:W-:-:S07]  /*e2d0*/  MOV R11, R6 ;  /* 0x00000006000b7202 */ /* 0x000fce0000000f00 */
.L_x_29407:
[----:B------:R-:W-:Y:S05]  /*e2e0*/  BSYNC B1 ;  /* 0x0000000000017941 */ /* 0x000fea0003800000 */
.L_x_29405:
        /* <DEDUP_REMOVED lines=16> */
.L_x_29411:
[----:B------:R-:W-:Y:S05]  /*e3f0*/  BSYNC B2 ;  /* 0x0000000000027941 */ /* 0x000fea0003800000 */
.L_x_29410:
        /* <DEDUP_REMOVED lines=44> */
.L_x_29409:
[----:B------:R-:W-:Y:S05]  /*e6c0*/  BSYNC B1 ;  /* 0x0000000000017941 */ /* 0x000fea0003800000 */
.L_x_29408:
        /* <DEDUP_REMOVED lines=9> */
.L_x_29404:
        /* <DEDUP_REMOVED lines=12> */
.L_x_29413:
[----:B------:R-:W-:-:S07]  /*e820*/  MOV R16, R6 ;  /* 0x0000000600107202 */ /* 0x000fce0000000f00 */
.L_x_29414:
[----:B------:R-:W-:Y:S05]  /*e830*/  BSYNC B1 ;  /* 0x0000000000017941 */ /* 0x000fea0003800000 */
.L_x_29412:
        /* <DEDUP_REMOVED lines=16> */
.L_x_29418:
[----:B------:R-:W-:Y:S05]  /*e940*/  BSYNC B2 ;  /* 0x0000000000027941 */ /* 0x000fea0003800000 */
.L_x_29417:
        /* <DEDUP_REMOVED lines=44> */
.L_x_29416:
[----:B------:R-:W-:Y:S05]  /*ec10*/  BSYNC B1 ;  /* 0x0000000000017941 */ /* 0x000fea0003800000 */
.L_x_29415:
        /* <DEDUP_REMOVED lines=14> */
.L_x_29419:
        /* <DEDUP_REMOVED lines=12> */
.L_x_29422:
[----:B------:R-:W-:-:S07]  /*edc0*/  IMAD.MOV.U32 R12, RZ, RZ, R6 ;  /* 0x000000ffff0c7224 */ /* 0x000fce00078e0006 */
.L_x_29423:
[----:B------:R-:W-:Y:S05]  /*edd0*/  BSYNC B1 ;  /* 0x0000000000017941 */ /* 0x000fea0003800000 */
.L_x_29421:
        /* <DEDUP_REMOVED lines=16> */
.L_x_29427:
[----:B------:R-:W-:Y:S05]  /*eee0*/  BSYNC B2 ;  /* 0x0000000000027941 */ /* 0x000fea0003800000 */
.L_x_29426:
        /* <DEDUP_REMOVED lines=44> */
.L_x_29425:
[----:B------:R-:W-:Y:S05]  /*f1b0*/  BSYNC B1 ;  /* 0x0000000000017941 */ /* 0x000fea0003800000 */
.L_x_29424:
        /* <DEDUP_REMOVED lines=9> */
.L_x_29420:
        /* <DEDUP_REMOVED lines=12> */
.L_x_29429:
[----:B------:R-:W-:-:S07]  /*f310*/  IMAD.MOV.U32 R22, RZ, RZ, R6 ;  /* 0x000000ffff167224 */ /* 0x000fce00078e0006 */
.L_x_29430:
[----:B------:R-:W-:Y:S05]  /*f320*/  BSYNC B1 ;  /* 0x0000000000017941 */ /* 0x000fea0003800000 */
.L_x_29428:
        /* <DEDUP_REMOVED lines=16> */
.L_x_29434:
[----:B------:R-:W-:Y:S05]  /*f430*/  BSYNC B2 ;  /* 0x0000000000027941 */ /* 0x000fea0003800000 */
.L_x_29433:
        /* <DEDUP_REMOVED lines=44> */
.L_x_29432:
[----:B------:R-:W-:Y:S05]  /*f700*/  BSYNC B1 ;  /* 0x0000000000017941 */ /* 0x000fea0003800000 */
.L_x_29431:
        /* <DEDUP_REMOVED lines=14> */
.L_x_29435:
        /* <DEDUP_REMOVED lines=12> */
.L_x_29438:
[----:B------:R-:W-:-:S07]  /*f8b0*/  IMAD.MOV.U32 R13, RZ, RZ, R6 ;  /* 0x000000ffff0d7224 */ /* 0x000fce00078e0006 */
.L_x_29439:
[----:B------:R-:W-:Y:S05]  /*f8c0*/  BSYNC B1 ;  /* 0x0000000000017941 */ /* 0x000fea0003800000 */
.L_x_29437:
        /* <DEDUP_REMOVED lines=16> */
.L_x_29443:
[----:B------:R-:W-:Y:S05]  /*f9d0*/  BSYNC B2 ;  /* 0x0000000000027941 */ /* 0x000fea0003800000 */
.L_x_29442:
        /* <DEDUP_REMOVED lines=44> */
.L_x_29441:
[----:B------:R-:W-:Y:S05]  /*fca0*/  BSYNC B1 ;  /* 0x0000000000017941 */ /* 0x000fea0003800000 */
.L_x_29440:
        /* <DEDUP_REMOVED lines=9> */
.L_x_29436:
        /* <DEDUP_REMOVED lines=12> */
.L_x_29445:
[----:B------:R-:W-:-:S07]  /*fe00*/  IMAD.MOV.U32 R16, RZ, RZ, R6 ;  /* 0x000000ffff107224 */ /* 0x000fce00078e0006 */
.L_x_29446:
[----:B------:R-:W-:Y:S05]  /*fe10*/  BSYNC B1 ;  /* 0x0000000000017941 */ /* 0x000fea0003800000 */
.L_x_29444:
        /* <DEDUP_REMOVED lines=16> */
.L_x_29450:
[----:B------:R-:W-:Y:S05]  /*ff20*/  BSYNC B2 ;  /* 0x0000000000027941 */ /* 0x000fea0003800000 */
.L_x_29449:
        /* <DEDUP_REMOVED lines=44> */
.L_x_29448:
[----:B------:R-:W-:Y:S05]  /*101f0*/  BSYNC B1 ;  /* 0x0000000000017941 */ /* 0x000fea0003800000 */
.L_x_29447:
        /* <DEDUP_REMOVED lines=12> */
.L_x_29451:
        /* <DEDUP_REMOVED lines=12> */
.L_x_29454:
[----:B------:R-:W-:-:S07]  /*10380*/  MOV R14, R6 ;  /* 0x00000006000e7202 */ /* 0x000fce0000000f00 */
.L_x_29455:
[----:B------:R-:W-:Y:S05]  /*10390*/  BSYNC B1 ;  /* 0x0000000000017941 */ /* 0x000fea0003800000 */
.L_x_29453:
        /* <DEDUP_REMOVED lines=16> */
.L_x_29459:
[----:B------:R-:W-:Y:S05]  /*104a0*/  BSYNC B2 ;  /* 0x0000000000027941 */ /* 0x000fea0003800000 */
.L_x_29458:
        /* <DEDUP_REMOVED lines=44> */
.L_x_29457:
[----:B------:R-:W-:Y:S05]  /*10770*/  BSYNC B1 ;  /* 0x0000000000017941 */ /* 0x000fea0003800000 */
.L_x_29456:
        /* <DEDUP_REMOVED lines=9> */
.L_x_29452:
        /* <DEDUP_REMOVED lines=12> */
.L_x_29461:
[----:B------:R-:W-:-:S07]  /*108d0*/  MOV R16, R6 ;  /* 0x0000000600107202 */ /* 0x000fce0000000f00 */
.L_x_29462:
[----:B------:R-:W-:Y:S05]  /*108e0*/  BSYNC B1 ;  /* 0x0000000000017941 */ /* 0x000fea0003800000 */
.L_x_29460:
        /* <DEDUP_REMOVED lines=16> */
.L_x_29466:
[----:B------:R-:W-:Y:S05]  /*109f0*/  BSYNC B2 ;  /* 0x0000000000027941 */ /* 0x000fea0003800000 */
.L_x_29465:
        /* <DEDUP_REMOVED lines=44> */
.L_x_29464:
[----:B------:R-:W-:Y:S05]  /*10cc0*/  BSYNC B1 ;  /* 0x0000000000017941 */ /* 0x000fea0003800000 */
.L_x_29463:
        /* <DEDUP_REMOVED lines=12> */
.L_x_29467:
        /* <DEDUP_REMOVED lines=12> */
.L_x_29470:
[----:B------:R-:W-:-:S07]  /*10e50*/  IMAD.MOV.U32 R15, RZ, RZ, R6 ;  /* 0x000000ffff0f7224 */ /* 0x000fce00078e0006 */
.L_x_29471:
[----:B------:R-:W-:Y:S05]  /*10e60*/  BSYNC B1 ;  /* 0x0000000000017941 */ /* 0x000fea0003800000 */
.L_x_29469:
        /* <DEDUP_REMOVED lines=16> */
.L_x_29475:
[----:B------:R-:W-:Y:S05]  /*10f70*/  BSYNC B2 ;  /* 0x0000000000027941 */ /* 0x000fea0003800000 */
.L_x_29474:
        /* <DEDUP_REMOVED lines=44> */
.L_x_29473:
[----:B------:R-:W-:Y:S05]  /*11240*/  BSYNC B1 ;  /* 0x0000000000017941 */ /* 0x000fea0003800000 */
.L_x_29472:
        /* <DEDUP_REMOVED lines=9> */
.L_x_29468:
        /* <DEDUP_REMOVED lines=12> */
.L_x_29477:
[----:B------:R-:W-:-:S07]  /*113a0*/  IMAD.MOV.U32 R18, RZ, RZ, R6 ;  /* 0x000000ffff127224 */ /* 0x000fce00078e0006 */
.L_x_29478:
[----:B------:R-:W-:Y:S05]  /*113b0*/  BSYNC B1 ;  /* 0x0000000000017941 */ /* 0x000fea0003800000 */
.L_x_29476:
        /* <DEDUP_REMOVED lines=16> */
.L_x_29482:
[----:B------:R-:W-:Y:S05]  /*114c0*/  BSYNC B2 ;  /* 0x0000000000027941 */ /* 0x000fea0003800000 */
.L_x_29481:
        /* <DEDUP_REMOVED lines=44> */
.L_x_29480:
[----:B------:R-:W-:Y:S05]  /*11790*/  BSYNC B1 ;  /* 0x0000000000017941 */ /* 0x000fea0003800000 */
.L_x_29479:
        /* <DEDUP_REMOVED lines=12> */
.L_x_29483:
        /* <DEDUP_REMOVED lines=12> */
.L_x_29486:
[----:B------:R-:W-:-:S07]  /*11920*/  IMAD.MOV.U32 R20, RZ, RZ, R6 ;  /* 0x000000ffff147224 */ /* 0x000fce00078e0006 */
.L_x_29487:
[----:B------:R-:W-:Y:S05]  /*11930*/  BSYNC B1 ;  /* 0x0000000000017941 */ /* 0x000fea0003800000 */
.L_x_29485:
        /* <DEDUP_REMOVED lines=19> */
.L_x_29491:
[----:B------:R-:W-:Y:S05]  /*11a70*/  BSYNC B2 ;  /* 0x0000000000027941 */ /* 0x000fea0003800000 */
.L_x_29490:
        /* <DEDUP_REMOVED lines=44> */
.L_x_29489:
[----:B------:R-:W-:Y:S05]  /*11d40*/  BSYNC B1 ;  /* 0x0000000000017941 */ /* 0x000fea0003800000 */
.L_x_29488:
        /* <DEDUP_REMOVED lines=8> */
[----:B------:R-:W-:Y:S01]  /*11dd0*/  @P1 FADD.FTZ R35, R63, R35 ;  /* 0x000000233f231221 */ /* 0x000fe20000010000 */
[----:B------:R-:W-:-:S07]  /*11de0*/  PRMT R212, R16, 0x7610, R212 ;  /* 0x0000761010d47816 */ /* 0x000fce00000000d4 */
.L_x_29484:
        /* <DEDUP_REMOVED lines=50> */
.L_x_29492:
        /* <DEDUP_REMOVED lines=22> */
.L_x_29494:
[----:B------:R-:W-:-:S07]  /*12270*/  MOV R24, R6 ;  /* 0x0000000600187202 */ /* 0x000fce0000000f00 */
.L_x_29495:
[----:B------:R-:W-:Y:S05]  /*12280*/  BSYNC B1 ;  /* 0x0000000000017941 */ /* 0x000fea0003800000 */
.L_x_29493:
        /* <DEDUP_REMOVED lines=16> */
.L_x_29499:
[----:B------:R-:W-:Y:S05]  /*12390*/  BSYNC B2 ;  /* 0x0000000000027941 */ /* 0x000fea0003800000 */
.L_x_29498:
        /* <DEDUP_REMOVED lines=44> */
.L_x_29497:
[----:B------:R-:W-:Y:S05]  /*12660*/  BSYNC B1 ;  /* 0x0000000000017941 */ /* 0x000fea0003800000 */
.L_x_29496:
        /* <DEDUP_REMOVED lines=14> */
.L_x_29500:
        /* <DEDUP_REMOVED lines=12> */
.L_x_29503:
[----:B------:R-:W-:-:S07]  /*12810*/  IMAD.MOV.U32 R9, RZ, RZ, R6 ;  /* 0x000000ffff097224 */ /* 0x000fce00078e0006 */
.L_x_29504:
[----:B------:R-:W-:Y:S05]  /*12820*/  BSYNC B1 ;  /* 0x0000000000017941 */ /* 0x000fea0003800000 */
.L_x_29502:
        /* <DEDUP_REMOVED lines=16> */
.L_x_29508:
[----:B------:R-:W-:Y:S05]  /*12930*/  BSYNC B2 ;  /* 0x0000000000027941 */ /* 0x000fea0003800000 */
.L_x_29507:
        /* <DEDUP_REMOVED lines=44> */
.L_x_29506:
[----:B------:R-:W-:Y:S05]  /*12c00*/  BSYNC B1 ;  /* 0x0000000000017941 */ /* 0x000fea0003800000 */
.L_x_29505:
        /* <DEDUP_REMOVED lines=9> */
.L_x_29501:
        /* <DEDUP_REMOVED lines=12> */
.L_x_29510:
[----:B------:R-:W-:-:S07]  /*12d60*/  MOV R24, R6 ;  /* 0x0000000600187202 */ /* 0x000fce0000000f00 */
.L_x_29511:
[----:B------:R-:W-:Y:S05]  /*12d70*/  BSYNC B1 ;  /* 0x0000000000017941 */ /* 0x000fea0003800000 */
.L_x_29509:
        /* <DEDUP_REMOVED lines=16> */
.L_x_29515:
[----:B------:R-:W-:Y:S05]  /*12e80*/  BSYNC B2 ;  /* 0x0000000000027941 */ /* 0x000fea0003800000 */
.L_x_29514:
        /* <DEDUP_REMOVED lines=44> */
.L_x_29513:
[----:B------:R-:W-:Y:S05]  /*13150*/  BSYNC B1 ;  /* 0x0000000000017941 */ /* 0x000fea0003800000 */
.L_x_29512:
        /* <DEDUP_REMOVED lines=14> */
.L_x_29516:
        /* <DEDUP_REMOVED lines=12> */
.L_x_29519:
[----:B------:R-:W-:-:S07]  /*13300*/  IMAD.MOV.U32 R10, RZ, RZ, R6 ;  /* 0x000000ffff0a7224 */ /* 0x000fce00078e0006 */
.L_x_29520:
[----:B------:R-:W-:Y:S05]  /*13310*/  BSYNC B1 ;  /* 0x0000000000017941 */ /* 0x000fea0003800000 */
.L_x_29518:
        /* <DEDUP_REMOVED lines=16> */
.L_x_29524:
[----:B------:R-:W-:Y:S05]  /*13420*/  BSYNC B2 ;  /* 0x0000000000027941 */ /* 0x000fea0003800000 */
.L_x_29523:
        /* <DEDUP_REMOVED lines=44> */
.L_x_29522:
[----:B------:R-:W-:Y:S05]  /*136f0*/  BSYNC B1 ;  /* 0x0000000000017941 */ /* 0x000fea0003800000 */
.L_x_29521:
        /* <DEDUP_REMOVED lines=9> */
.L_x_29517:
        /* <DEDUP_REMOVED lines=12> */
.L_x_29526:
[----:B------:R-:W-:-:S07]  /*13850*/  MOV R16, R6 ;  /* 0x0000000600107202 */ /* 0x000fce0000000f00 */
.L_x_29527:
[----:B------:R-:W-:Y:S05]  /*13860*/  BSYNC B1 ;  /* 0x0000000000017941 */ /* 0x000fea0003800000 */
.L_x_29525:
        /* <DEDUP_REMOVED lines=16> */
.L_x_29531:
[----:B------:R-:W-:Y:S05]  /*13970*/  BSYNC B2 ;  /* 0x0000000000027941 */ /* 0x000fea0003800000 */
.L_x_29530:
        /* <DEDUP_REMOVED lines=44> */
.L_x_29529:
[----:B------:R-:W-:Y:S05]  /*13c40*/  BSYNC B1 ;  /* 0x0000000000017941 */ /* 0x000fea0003800000 */
.L_x_29528:
        /* <DEDUP_REMOVED lines=14> */
.L_x_29532:
        /* <DEDUP_REMOVED lines=12> */
.L_x_29535:
[----:B------:R-:W-:-:S07]  /*13df0*/  IMAD.MOV.U32 R11, RZ, RZ, R6 ;  /* 0x000000ffff0b7224 */ /* 0x000fce00078e0006 */
.L_x_29536:
[----:B------:R-:W-:Y:S05]  /*13e00*/  BSYNC B1 ;  /* 0x0000000000017941 */ /* 0x000fea0003800000 */
.L_x_29534:
        /* <DEDUP_REMOVED lines=16> */
.L_x_29540:
[----:B------:R-:W-:Y:S05]  /*13f10*/  BSYNC B2 ;  /* 0x0000000000027941 */ /* 0x000fea0003800000 */
.L_x_29539:
        /* <DEDUP_REMOVED lines=44> */
.L_x_29538:
[----:B------:R-:W-:Y:S05]  /*141e0*/  BSYNC B1 ;  /* 0x0000000000017941 */ /* 0x000fea0003800000 */
.L_x_29537:
        /* <DEDUP_REMOVED lines=9> */
.L_x_29533:
        /* <DEDUP_REMOVED lines=12> */
.L_x_29542:
[----:B------:R-:W-:-:S07]  /*14340*/  MOV R16, R6 ;  /* 0x0000000600107202 */ /* 0x000fce0000000f00 */
.L_x_29543:
[----:B------:R-:W-:Y:S05]  /*14350*/  BSYNC B1 ;  /* 0x0000000000017941 */ /* 0x000fea0003800000 */
.L_x_29541:
        /* <DEDUP_REMOVED lines=16> */
.L_x_29547:
[----:B------:R-:W-:Y:S05]  /*14460*/  BSYNC B2 ;  /* 0x0000000000027941 */ /* 0x000fea0003800000 */
.L_x_29546:
        /* <DEDUP_REMOVED lines=44> */
.L_x_29545:
[----:B------:R-:W-:Y:S05]  /*14730*/  BSYNC B1 ;  /* 0x0000000000017941 */ /* 0x000fea0003800000 */
.L_x_29544:
        /* <DEDUP_REMOVED lines=14> */
.L_x_29548:
        /* <DEDUP_REMOVED lines=12> */
.L_x_29551:
[----:B------:R-:W-:-:S07]  /*148e0*/  IMAD.MOV.U32 R12, RZ, RZ, R6 ;  /* 0x000000ffff0c7224 */ /* 0x000fce00078e0006 */
.L_x_29552:
[----:B------:R-:W-:Y:S05]  /*148f0*/  BSYNC B1 ;  /* 0x0000000000017941 */ /* 0x000fea0003800000 */
.L_x_29550:
        /* <DEDUP_REMOVED lines=16> */
.L_x_29556:
[----:B------:R-:W-:Y:S05]  /*14a00*/  BSYNC B2 ;  /* 0x0000000000027941 */ /* 0x000fea0003800000 */
.L_x_29555:
        /* <DEDUP_REMOVED lines=44> */
.L_x_29554:
[----:B------:R-:W-:Y:S05]  /*14cd0*/  BSYNC B1 ;  /* 0x0000000000017941 */ /* 0x000fea0003800000 */
.L_x_29553:
        /* <DEDUP_REMOVED lines=9> */
.L_x_29549:
        /* <DEDUP_REMOVED lines=12> */
.L_x_29558:
[----:B------:R-:W-:-:S07]  /*14e30*/  MOV R22, R6 ;  /* 0x0000000600167202 */ /* 0x000fce0000000f00 */
.L_x_29559:
[----:B------:R-:W-:Y:S05]  /*14e40*/  BSYNC B1 ;  /* 0x0000000000017941 */ /* 0x000fea0003800000 */
.L_x_29557:
        /* <DEDUP_REMOVED lines=16> */
.L_x_29563:
[----:B------:R-:W-:Y:S05]  /*14f50*/  BSYNC B2 ;  /* 0x0000000000027941 */ /* 0x000fea0003800000 */
.L_x_29562:
        /* <DEDUP_REMOVED lines=44> */
.L_x_29561:
[----:B------:R-:W-:Y:S05]  /*15220*/  BSYNC B1 ;  /* 0x0000000000017941 */ /* 0x000fea0003800000 */
.L_x_29560:
        /* <DEDUP_REMOVED lines=14> */
.L_x_29564:
        /* <DEDUP_REMOVED lines=12> */
.L_x_29567:
[----:B------:R-:W-:-:S07]  /*153d0*/  IMAD.MOV.U32 R13, RZ, RZ, R6 ;  /* 0x000000ffff0d7224 */ /* 0x000fce00078e0006 */
.L_x_29568:
[----:B------:R-:W-:Y:S05]  /*153e0*/  BSYNC B1 ;  /* 0x0000000000017941 */ /* 0x000fea0003800000 */
.L_x_29566:
        /* <DEDUP_REMOVED lines=16> */
.L_x_29572:
[----:B------:R-:W-:Y:S05]  /*154f0*/  BSYNC B2 ;  /* 0x0000000000027941 */ /* 0x000fea0003800000 */
.L_x_29571:
        /* <DEDUP_REMOVED lines=44> */
.L_x_29570:
[----:B------:R-:W-:Y:S05]  /*157c0*/  BSYNC B1 ;  /* 0x0000000000017941 */ /* 0x000fea0003800000 */
.L_x_29569:
        /* <DEDUP_REMOVED lines=9> */
.L_x_29565:
        /* <DEDUP_REMOVED lines=12> */
.L_x_29574:
[----:B------:R-:W-:-:S07]  /*15920*/  MOV R16, R6 ;  /* 0x0000000600107202 */ /* 0x000fce0000000f00 */
.L_x_29575:
[----:B------:R-:W-:Y:S05]  /*15930*/  BSYNC B1 ;  /* 0x0000000000017941 */ /* 0x000fea0003800000 */
.L_x_29573:
        /* <DEDUP_REMOVED lines=16> */
.L_x_29579:
[----:B------:R-:W-:Y:S05]  /*15a40*/  BSYNC B2 ;  /* 0x0000000000027941 */ /* 0x000fea0003800000 */
.L_x_29578:
        /* <DEDUP_REMOVED lines=44> */
.L_x_29577:
[----:B------:R-:W-:Y:S05]  /*15d10*/  BSYNC B1 ;  /* 0x0000000000017941 */ /* 0x000fea0003800000 */
.L_x_29576:
        /* <DEDUP_REMOVED lines=12> */
.L_x_29580:
        /* <DEDUP_REMOVED lines=12> */
.L_x_29583:
[----:B------:R-:W-:-:S07]  /*15ea0*/  IMAD.MOV.U32 R14, RZ, RZ, R6 ;  /* 0x000000ffff0e7224 */ /* 0x000fce00078e0006 */
.L_x_29584:
[----:B------:R-:W-:Y:S05]  /*15eb0*/  BSYNC B1 ;  /* 0x0000000000017941 */ /* 0x000fea0003800000 */
.L_x_29582:
        /* <DEDUP_REMOVED lines=16> */
.L_x_29588:
[----:B------:R-:W-:Y:S05]  /*15fc0*/  BSYNC B2 ;  /* 0x0000000000027941 */ /* 0x000fea0003800000 */
.L_x_29587:
        /* <DEDUP_REMOVED lines=44> */
.L_x_29586:
[----:B------:R-:W-:Y:S05]  /*16290*/  BSYNC B1 ;  /* 0x0000000000017941 */ /* 0x000fea0003800000 */
.L_x_29585:
        /* <DEDUP_REMOVED lines=9> */
.L_x_29581:
        /* <DEDUP_REMOVED lines=12> */
.L_x_29590:
[----:B------:R-:W-:-:S07]  /*163f0*/  MOV R16, R6 ;  /* 0x0000000600107202 */ /* 0x000fce0000000f00 */
.L_x_29591:
[----:B------:R-:W-:Y:S05]  /*16400*/  BSYNC B1 ;  /* 0x0000000000017941 */ /* 0x000fea0003800000 */
.L_x_29589:
        /* <DEDUP_REMOVED lines=16> */
.L_x_29595:
[----:B------:R-:W-:Y:S05]  /*16510*/  BSYNC B2 ;  /* 0x0000000000027941 */ /* 0x000fea0003800000 */
.L_x_29594:
        /* <DEDUP_REMOVED lines=44> */
.L_x_29593:
[----:B------:R-:W-:Y:S05]  /*167e0*/  BSYNC B1 ;  /* 0x0000000000017941 */ /* 0x000fea0003800000 */
.L_x_29592:
        /* <DEDUP_REMOVED lines=12> */
.L_x_29596:
        /* <DEDUP_REMOVED lines=12> */
.L_x_29599:
[----:B------:R-:W-:-:S07]  /*16970*/  IMAD.MOV.U32 R15, RZ, RZ, R6 ;  /* 0x000000ffff0f7224 */ /* 0x000fce00078e0006 */
.L_x_29600:
[----:B------:R-:W-:Y:S05]  /*16980*/  BSYNC B1 ;  /* 0x0000000000017941 */ /* 0x000fea0003800000 */
.L_x_29598:
        /* <DEDUP_REMOVED lines=16> */
.L_x_29604:
[----:B------:R-:W-:Y:S05]  /*16a90*/  BSYNC B2 ;  /* 0x0000000000027941 */ /* 0x000fea0003800000 */
.L_x_29603:
        /* <DEDUP_REMOVED lines=44> */
.L_x_29602:
[----:B------:R-:W-:Y:S05]  /*16d60*/  BSYNC B1 ;  /* 0x0000000000017941 */ /* 0x000fea0003800000 */
.L_x_29601:
        /* <DEDUP_REMOVED lines=9> */
.L_x_29597:
        /* <DEDUP_REMOVED lines=12> */
.L_x_29606:
[----:B------:R-:W-:-:S07]  /*16ec0*/  MOV R18, R6 ;  /* 0x0000000600127202 */ /* 0x000fce0000000f00 */
.L_x_29607:
[----:B------:R-:W-:Y:S05]  /*16ed0*/  BSYNC B1 ;  /* 0x0000000000017941 */ /* 0x000fea0003800000 */
.L_x_29605:
        /* <DEDUP_REMOVED lines=16> */
.L_x_29611:
[----:B------:R-:W-:Y:S05]  /*16fe0*/  BSYNC B2 ;  /* 0x0000000000027941 */ /* 0x000fea0003800000 */
.L_x_29610:
        /* <DEDUP_REMOVED lines=44> */
.L_x_29609:
[----:B------:R-:W-:Y:S05]  /*172b0*/  BSYNC B1 ;  /* 0x0000000000017941 */ /* 0x000fea0003800000 */
.L_x_29608:
        /* <DEDUP_REMOVED lines=12> */
.L_x_29612:
        /* <DEDUP_REMOVED lines=12> */
.L_x_29615:
[----:B------:R-:W-:-:S07]  /*17440*/  IMAD.MOV.U32 R20, RZ, RZ, R6 ;  /* 0x000000ffff147224 */ /* 0x000fce00078e0006 */
.L_x_29616:
[----:B------:R-:W-:Y:S05]  /*17450*/  BSYNC B1 ;  /* 0x0000000000017941 */ /* 0x000fea0003800000 */
.L_x_29614:
        /* <DEDUP_REMOVED lines=19> */
.L_x_29620:
[----:B------:R-:W-:Y:S05]  /*17590*/  BSYNC B2 ;  /* 0x0000000000027941 */ /* 0x000fea0003800000 */
.L_x_29619:
        /* <DEDUP_REMOVED lines=44> */
.L_x_29618:
[----:B------:R-:W-:Y:S05]  /*17860*/  BSYNC B1 ;  /* 0x0000000000017941 */ /* 0x000fea0003800000 */
.L_x_29617:
        /* <DEDUP_REMOVED lines=10> */
.L_x_29613:
        /* <DEDUP_REMOVED lines=50> */
.L_x_29621:
        /* <DEDUP_REMOVED lines=22> */
.L_x_29623:
[----:B------:R-:W-:-:S07]  /*17d90*/  MOV R204, R6 ;  /* 0x0000000600cc7202 */ /* 0x000fce0000000f00 */
.L_x_29624:
[----:B------:R-:W-:Y:S05]  /*17da0*/  BSYNC B1 ;  /* 0x0000000000017941 */ /* 0x000fea0003800000 */
.L_x_29622:
        /* <DEDUP_REMOVED lines=16> */
.L_x_29628:
[----:B------:R-:W-:Y:S05]  /*17eb0*/  BSYNC B2 ;  /* 0x0000000000027941 */ /* 0x000fea0003800000 */
.L_x_29627:
        /* <DEDUP_REMOVED lines=44> */
.L_x_29626:
[----:B------:R-:W-:Y:S05]  /*18180*/  BSYNC B1 ;  /* 0x0000000000017941 */ /* 0x000fea0003800000 */
.L_x_29625:
        /* <DEDUP_REMOVED lines=14> */
.L_x_29629:
        /* <DEDUP_REMOVED lines=12> */
.L_x_29632:
[----:B------:R-:W-:-:S07]  /*18330*/  IMAD.MOV.U32 R9, RZ, RZ, R6 ;  /* 0x000000ffff097224 */ /* 0x000fce00078e0006 */
.L_x_29633:
[----:B------:R-:W-:Y:S05]  /*18340*/  BSYNC B1 ;  /* 0x0000000000017941 */ /* 0x000fea0003800000 */
.L_x_29631:
        /* <DEDUP_REMOVED lines=16> */
.L_x_29637:
[----:B------:R-:W-:Y:S05]  /*18450*/  BSYNC B2 ;  /* 0x0000000000027941 */ /* 0x000fea0003800000 */
.L_x_29636:
        /* <DEDUP_REMOVED lines=44> */
.L_x_29635:
[----:B------:R-:W-:Y:S05]  /*18720*/  BSYNC B1 ;  /* 0x0000000000017941 */ /* 0x000fea0003800000 */
.L_x_29634:
        /* <DEDUP_REMOVED lines=9> */
.L_x_29630:
        /* <DEDUP_REMOVED lines=12> */
.L_x_29639:
[----:B------:R-:W-:-:S07]  /*18880*/  MOV R21, R6 ;  /* 0x0000000600157202 */ /* 0x000fce0000000f00 */
.L_x_29640:
[----:B------:R-:W-:Y:S05]  /*18890*/  BSYNC B1 ;  /* 0x0000000000017941 */ /* 0x000fea0003800000 */
.L_x_29638:
        /* <DEDUP_REMOVED lines=16> */
.L_x_29644:
[----:B------:R-:W-:Y:S05]  /*189a0*/  BSYNC B2 ;  /* 0x0000000000027941 */ /* 0x000fea0003800000 */
.L_x_29643:
        /* <DEDUP_REMOVED lines=44> */
.L_x_29642:
[----:B------:R-:W-:Y:S05]  /*18c70*/  BSYNC B1 ;  /* 0x0000000000017941 */ /* 0x000fea0003800000 */
.L_x_29641:
        /* <DEDUP_REMOVED lines=14> */
.L_x_29645:
        /* <DEDUP_REMOVED lines=12> */
.L_x_29648:
[----:B------:R-:W-:-:S07]  /*18e20*/  IMAD.MOV.U32 R10, RZ, RZ, R6 ;  /* 0x000000ffff0a7224 */ /* 0x000fce00078e0006 */
.L_x_29649:
[----:B------:R-:W-:Y:S05]  /*18e30*/  BSYNC B1 ;  /* 0x0000000000017941 */ /* 0x000fea0003800000 */
.L_x_29647:
        /* <DEDUP_REMOVED lines=16> */
.L_x_29653:
[----:B------:R-:W-:Y:S05]  /*18f40*/  BSYNC B2 ;  /* 0x0000000000027941 */ /* 0x000fea0003800000 */
.L_x_29652:
        /* <DEDUP_REMOVED lines=44> */
.L_x_29651:
[----:B------:R-:W-:Y:S05]  /*19210*/  BSYNC B1 ;  /* 0x0000000000017941 */ /* 0x000fea0003800000 */
.L_x_29650:
        /* <DEDUP_REMOVED lines=9> */
.L_x_29646:
        /* <DEDUP_REMOVED lines=12> */
.L_x_29655:
[----:B------:R-:W-:-:S07]  /*19370*/  MOV R16, R6 ;  /* 0x0000000600107202 */ /* 0x000fce0000000f00 */
.L_x_29656:
[----:B------:R-:W-:Y:S05]  /*19380*/  BSYNC B1 ;  /* 0x0000000000017941 */ /* 0x000fea0003800000 */
.L_x_29654:
        /* <DEDUP_REMOVED lines=16> */
.L_x_29660:
[----:B------:R-:W-:Y:S05]  /*19490*/  BSYNC B2 ;  /* 0x0000000000027941 */ /* 0x000fea0003800000 */
.L_x_29659:
        /* <DEDUP_REMOVED lines=44> */
.L_x_29658:
[----:B------:R-:W-:Y:S05]  /*19760*/  BSYNC B1 ;  /* 0x0000000000017941 */ /* 0x000fea0003800000 */
.L_x_29657:
        /* <DEDUP_REMOVED lines=14> */
.L_x_29661:
        /* <DEDUP_REMOVED lines=12> */
.L_x_29664:
[----:B------:R-:W-:-:S07]  /*19910*/  IMAD.MOV.U32 R11, RZ, RZ, R6 ;  /* 0x000000ffff0b7224 */ /* 0x000fce00078e0006 */
.L_x_29665:
[----:B------:R-:W-:Y:S05]  /*19920*/  BSYNC B1 ;  /* 0x0000000000017941 */ /* 0x000fea0003800000 */
.L_x_29663:
        /* <DEDUP_REMOVED lines=16> */
.L_x_29669:
[----:B------:R-:W-:Y:S05]  /*19a30*/  BSYNC B2 ;  /* 0x0000000000027941 */ /* 0x000fea0003800000 */
.L_x_29668:
        /* <DEDUP_REMOVED lines=44> */
.L_x_29667:
[----:B------:R-:W-:Y:S05]  /*19d00*/  BSYNC B1 ;  /* 0x0000000000017941 */ /* 0x000fea0003800000 */
.L_x_29666:
        /* <DEDUP_REMOVED lines=9> */
.L_x_29662:
        /* <DEDUP_REMOVED lines=12> */
.L_x_29671:
[----:B------:R-:W-:-:S07]  /*19e60*/  MOV R16, R6 ;  /* 0x0000000600107202 */ /* 0x000fce0000000f00 */
.L_x_29672:
[----:B------:R-:W-:Y:S05]  /*19e70*/  BSYNC B1 ;  /* 0x0000000000017941 */ /* 0x000fea0003800000 */
.L_x_29670:
        /* <DEDUP_REMOVED lines=16> */
.L_x_29676:
[----:B------:R-:W-:Y:S05]  /*19f80*/  BSYNC B2 ;  /* 0x0000000000027941 */ /* 0x000fea0003800000 */
.L_x_29675:
        /* <DEDUP_REMOVED lines=44> */
.L_x_29674:
[----:B------:R-:W-:Y:S05]  /*1a250*/  BSYNC B1 ;  /* 0x0000000000017941 */ /* 0x000fea0003800000 */
.L_x_29673:
        /* <DEDUP_REMOVED lines=14> */
.L_x_29677:
        /* <DEDUP_REMOVED lines=12> */
.L_x_29680:
[----:B------:R-:W-:-:S07]  /*1a400*/  IMAD.MOV.U32 R12, RZ, RZ, R6 ;  /* 0x000000ffff0c7224 */ /* 0x000fce00078e0006 */
.L_x_29681:
[----:B------:R-:W-:Y:S05]  /*1a410*/  BSYNC B1 ;  /* 0x0000000000017941 */ /* 0x000fea0003800000 */
.L_x_29679:
        /* <DEDUP_REMOVED lines=16> */
.L_x_29685:
[----:B------:R-:W-:Y:S05]  /*1a520*/  BSYNC B2 ;  /* 0x0000000000027941 */ /* 0x000fea0003800000 */
.L_x_29684:
        /* <DEDUP_REMOVED lines=42> */
[----:B------:R-:W-:Y:S02]  /*1a7d0*/  LOP3.LUT R0, R17, UR41, R204, 0x96, !PT ;  /* 0x0000002911007c12 */ /* 0x000fe4000f8e96cc */
[----:B------:R-:W-:-:S07]  /*1a7e0*/  MOV R6, R16 ;  /* 0x0000001000067202 */ /* 0x000fce0000000f00 */
.L_x_29683:
[----:B------:R-:W-:Y:S05]  /*1a7f0*/  BSYNC B1 ;  /* 0x0000000000017941 */ /* 0x000fea0003800000 */
.L_x_29682:
        /* <DEDUP_REMOVED lines=9> */
.L_x_29678:
        /* <DEDUP_REMOVED lines=12> */
.L_x_29687:
[----:B------:R-:W-:-:S07]  /*1a950*/  MOV R16, R6 ;  /* 0x0000000600107202 */ /* 0x000fce0000000f00 */
.L_x_29688:
[----:B------:R-:W-:Y:S05]  /*1a960*/  BSYNC B1 ;  /* 0x0000000000017941 */ /* 0x000fea0003800000 */
.L_x_29686:
        /* <DEDUP_REMOVED lines=16> */
.L_x_29692:
[----:B------:R-:W-:Y:S05]  /*1aa70*/  BSYNC B2 ;  /* 0x0000000000027941 */ /* 0x000fea0003800000 */
.L_x_29691:
        /* <DEDUP_REMOVED lines=44> */
.L_x_29690:
[----:B------:R-:W-:Y:S05]  /*1ad40*/  BSYNC B1 ;  /* 0x0000000000017941 */ /* 0x000fea0003800000 */
.L_x_29689:
        /* <DEDUP_REMOVED lines=14> */
.L_x_29693:
        /* <DEDUP_REMOVED lines=12> */
.L_x_29696:
[----:B------:R-:W-:-:S07]  /*1aef0*/  IMAD.MOV.U32 R13, RZ, RZ, R6 ;  /* 0x000000ffff0d7224 */ /* 0x000fce00078e0006 */
.L_x_29697:
[----:B------:R-:W-:Y:S05]  /*1af00*/  BSYNC B1 ;  /* 0x0000000000017941 */ /* 0x000fea0003800000 */
.L_x_29695:
        /* <DEDUP_REMOVED lines=16> */
.L_x_29701:
[----:B------:R-:W-:Y:S05]  /*1b010*/  BSYNC B2 ;  /* 0x0000000000027941 */ /* 0x000fea0003800000 */
.L_x_29700:
        /* <DEDUP_REMOVED lines=44> */
.L_x_29699:
[----:B------:R-:W-:Y:S05]  /*1b2e0*/  BSYNC B1 ;  /* 0x0000000000017941 */ /* 0x000fea0003800000 */
.L_x_29698:
        /* <DEDUP_REMOVED lines=9> */
.L_x_29694:
        /* <DEDUP_REMOVED lines=12> */
.L_x_29703:
[----:B------:R-:W-:-:S07]  /*1b440*/  MOV R17, R6 ;  /* 0x0000000600117202 */ /* 0x000fce0000000f00 */
.L_x_29704:
[----:B------:R-:W-:Y:S05]  /*1b450*/  BSYNC B1 ;  /* 0x0000000000017941 */ /* 0x000fea0003800000 */
.L_x_29702:
        /* <DEDUP_REMOVED lines=16> */
.L_x_29708:
[----:B------:R-:W-:Y:S05]  /*1b560*/  BSYNC B2 ;  /* 0x0000000000027941 */ /* 0x000fea0003800000 */
.L_x_29707:
        /* <DEDUP_REMOVED lines=44> */
.L_x_29706:
[----:B------:R-:W-:Y:S05]  /*1b830*/  BSYNC B1 ;  /* 0x0000000000017941 */ /* 0x000fea0003800000 */
.L_x_29705:
        /* <DEDUP_REMOVED lines=12> */
.L_x_29709:
        /* <DEDUP_REMOVED lines=12> */
.L_x_29712:
[----:B------:R-:W-:-:S07]  /*1b9c0*/  IMAD.MOV.U32 R14, RZ, RZ, R6 ;  /* 0x000000ffff0e7224 */ /* 0x000fce00078e0006 */
.L_x_29713:
[----:B------:R-:W-:Y:S05]  /*1b9d0*/  BSYNC B1 ;  /* 0x0000000000017941 */ /* 0x000fea0003800000 */
.L_x_29711:
        /* <DEDUP_REMOVED lines=16> */
.L_x_29717:
[----:B------:R-:W-:Y:S05]  /*1bae0*/  BSYNC B2 ;  /* 0x0000000000027941 */ /* 0x000fea0003800000 */
.L_x_29716:
        /* <DEDUP_REMOVED lines=44> */
.L_x_29715:
[----:B------:R-:W-:Y:S05]  /*1bdb0*/  BSYNC B1 ;  /* 0x0000000000017941 */ /* 0x000fea0003800000 */
.L_x_29714:
        /* <DEDUP_REMOVED lines=9> */
.L_x_29710:
        /* <DEDUP_REMOVED lines=12> */
.L_x_29719:
[----:B------:R-:W-:-:S07]  /*1bf10*/  MOV R18, R6 ;  /* 0x0000000600127202 */ /* 0x000fce0000000f00 */
.L_x_29720:
[----:B------:R-:W-:Y:S05]  /*1bf20*/  BSYNC B1 ;  /* 0x0000000000017941 */ /* 0x000fea0003800000 */
.L_x_29718:
        /* <DEDUP_REMOVED lines=16> */
.L_x_29724:
[----:B------:R-:W-:Y:S05]  /*1c030*/  BSYNC B2 ;  /* 0x0000000000027941 */ /* 0x000fea0003800000 */
.L_x_29723:
        /* <DEDUP_REMOVED lines=44> */
.L_x_29722:
[----:B------:R-:W-:Y:S05]  /*1c300*/  BSYNC B1 ;  /* 0x0000000000017941 */ /* 0x000fea0003800000 */
.L_x_29721:
        /* <DEDUP_REMOVED lines=12> */
.L_x_29725:
        /* <DEDUP_REMOVED lines=12> */
.L_x_29728:
[----:B------:R-:W-:-:S07]  /*1c490*/  IMAD.MOV.U32 R15, RZ, RZ, R6 ;  /* 0x000000ffff0f7224 */ /* 0x000fce00078e0006 */
.L_x_29729:
[----:B------:R-:W-:Y:S05]  /*1c4a0*/  BSYNC B1 ;  /* 0x0000000000017941 */ /* 0x000fea0003800000 */
.L_x_29727:
        /* <DEDUP_REMOVED lines=16> */
.L_x_29733:
[----:B------:R-:W-:Y:S05]  /*1c5b0*/  BSYNC B2 ;  /* 0x0000000000027941 */ /* 0x000fea0003800000 */
.L_x_29732:
        /* <DEDUP_REMOVED lines=44> */
.L_x_29731:
[----:B------:R-:W-:Y:S05]  /*1c880*/  BSYNC B1 ;  /* 0x0000000000017941 */ /* 0x000fea0003800000 */
.L_x_29730:
        /* <DEDUP_REMOVED lines=9> */
.L_x_29726:
        /* <DEDUP_REMOVED lines=12> */
.L_x_29735:
[----:B------:R-:W-:-:S07]  /*1c9e0*/  MOV R204, R6 ;  /* 0x0000000600cc7202 */ /* 0x000fce0000000f00 */
.L_x_29736:
[----:B------:R-:W-:Y:S05]  /*1c9f0*/  BSYNC B1 ;  /* 0x0000000000017941 */ /* 0x000fea0003800000 */
.L_x_29734:
        /* <DEDUP_REMOVED lines=16> */
.L_x_29740:
[----:B------:R-:W-:Y:S05]  /*1cb00*/  BSYNC B2 ;  /* 0x0000000000027941 */ /* 0x000fea0003800000 */
.L_x_29739:
        /* <DEDUP_REMOVED lines=44> */
.L_x_29738:
[----:B------:R-:W-:Y:S05]  /*1cdd0*/  BSYNC B1 ;  /* 0x0000000000017941 */ /* 0x000fea0003800000 */
.L_x_29737:
        /* <DEDUP_REMOVED lines=12> */
.L_x_29741:
        /* <DEDUP_REMOVED lines=12> */
.L_x_29744:
[----:B------:R-:W-:-:S07]  /*1cf60*/  IMAD.MOV.U32 R204, RZ, RZ, R6 ;  /* 0x000000ffffcc7224 */ /* 0x000fce00078e0006 */
.L_x_29745:
[----:B------:R-:W-:Y:S05]  /*1cf70*/  BSYNC B1 ;  /* 0x0000000000017941 */ /* 0x000fea0003800000 */
.L_x_29743:
        /* <DEDUP_REMOVED lines=19> */
.L_x_29749:
[----:B------:R-:W-:Y:S05]  /*1d0b0*/  BSYNC B2 ;  /* 0x0000000000027941 */ /* 0x000fea0003800000 */
.L_x_29748:
        /* <DEDUP_REMOVED lines=44> */
.L_x_29747:
[----:B------:R-:W-:Y:S05]  /*1d380*/  BSYNC B1 ;  /* 0x0000000000017941 */ /* 0x000fea0003800000 */
.L_x_29746:
        /* <DEDUP_REMOVED lines=10> */
.L_x_29742:
        /* <DEDUP_REMOVED lines=50> */
.L_x_29750:
        /* <DEDUP_REMOVED lines=22> */
.L_x_29752:
[----:B------:R-:W-:-:S07]  /*1d8b0*/  MOV R204, R6 ;  /* 0x0000000600cc7202 */ /* 0x000fce0000000f00 */
.L_x_29753:
[----:B------:R-:W-:Y:S05]  /*1d8c0*/  BSYNC B1 ;  /* 0x0000000000017941 */ /* 0x000fea0003800000 */
.L_x_29751:
        /* <DEDUP_REMOVED lines=16> */
.L_x_29757:
[----:B------:R-:W-:Y:S05]  /*1d9d0*/  BSYNC B2 ;  /* 0x0000000000027941 */ /* 0x000fea0003800000 */
.L_x_29756:
        /* <DEDUP_REMOVED lines=44> */
.L_x_29755:
[----:B------:R-:W-:Y:S05]  /*1dca0*/  BSYNC B1 ;  /* 0x0000000000017941 */ /* 0x000fea0003800000 */
.L_x_29754:
        /* <DEDUP_REMOVED lines=14> */
.L_x_29758:
        /* <DEDUP_REMOVED lines=12> */
.L_x_29761:
[----:B------:R-:W-:-:S07]  /*1de50*/  IMAD.MOV.U32 R9, RZ, RZ, R6 ;  /* 0x000000ffff097224 */ /* 0x000fce00078e0006 */
.L_x_29762:
[----:B------:R-:W-:Y:S05]  /*1de60*/  BSYNC B1 ;  /* 0x0000000000017941 */ /* 0x000fea0003800000 */
.L_x_29760:
        /* <DEDUP_REMOVED lines=16> */
.L_x_29766:
[----:B------:R-:W-:Y:S05]  /*1df70*/  BSYNC B2 ;  /* 0x0000000000027941 */ /* 0x000fea0003800000 */
.L_x_29765:
        /* <DEDUP_REMOVED lines=44> */
.L_x_29764:
[----:B------:R-:W-:Y:S05]  /*1e240*/  BSYNC B1 ;  /* 0x0000000000017941 */ /* 0x000fea0003800000 */
.L_x_29763:
        /* <DEDUP_REMOVED lines=9> */
.L_x_29759:
        /* <DEDUP_REMOVED lines=12> */
.L_x_29768:
[----:B------:R-:W-:-:S07]  /*1e3a0*/  MOV R205, R6 ;  /* 0x0000000600cd7202 */ /* 0x000fce0000000f00 */
.L_x_29769:
[----:B------:R-:W-:Y:S05]  /*1e3b0*/  BSYNC B1 ;  /* 0x0000000000017941 */ /* 0x000fea0003800000 */
.L_x_29767:
        /* <DEDUP_REMOVED lines=16> */
.L_x_29773:
[----:B------:R-:W-:Y:S05]  /*1e4c0*/  BSYNC B2 ;  /* 0x0000000000027941 */ /* 0x000fea0003800000 */
.L_x_29772:
        /* <DEDUP_REMOVED lines=44> */
.L_x_29771:
[----:B------:R-:W-:Y:S05]  /*1e790*/  BSYNC B1 ;  /* 0x0000000000017941 */ /* 0x000fea0003800000 */
.L_x_29770:
        /* <DEDUP_REMOVED lines=14> */
.L_x_29774:
        /* <DEDUP_REMOVED lines=12> */
.L_x_29777:
[----:B------:R-:W-:-:S07]  /*1e940*/  IMAD.MOV.U32 R10, RZ, RZ, R6 ;  /* 0x000000ffff0a7224 */ /* 0x000fce00078e0006 */
.L_x_29778:
[----:B------:R-:W-:Y:S05]  /*1e950*/  BSYNC B1 ;  /* 0x0000000000017941 */ /* 0x000fea0003800000 */
.L_x_29776:
        /* <DEDUP_REMOVED lines=16> */
.L_x_29782:
[----:B------:R-:W-:Y:S05]  /*1ea60*/  BSYNC B2 ;  /* 0x0000000000027941 */ /* 0x000fea0003800000 */
.L_x_29781:
        /* <DEDUP_REMOVED lines=44> */
.L_x_29780:
[----:B------:R-:W-:Y:S05]  /*1ed30*/  BSYNC B1 ;  /* 0x0000000000017941 */ /* 0x000fea0003800000 */
.L_x_29779:
        /* <DEDUP_REMOVED lines=9> */
.L_x_29775:
        /* <DEDUP_REMOVED lines=12> */
.L_x_29784:
[----:B------:R-:W-:-:S07]  /*1ee90*/  MOV R208, R6 ;  /* 0x0000000600d07202 */ /* 0x000fce0000000f00 */
.L_x_29785:
[----:B------:R-:W-:Y:S05]  /*1eea0*/  BSYNC B1 ;  /* 0x0000000000017941 */ /* 0x000fea0003800000 */
.L_x_29783:
        /* <DEDUP_REMOVED lines=16> */
.L_x_29789:
[----:B------:R-:W-:Y:S05]  /*1efb0*/  BSYNC B2 ;  /* 0x0000000000027941 */ /* 0x000fea0003800000 */
.L_x_29788:
        /* <DEDUP_REMOVED lines=44> */
.L_x_29787:
[----:B------:R-:W-:Y:S05]  /*1f280*/  BSYNC B1 ;  /* 0x0000000000017941 */ /* 0x000fea0003800000 */
.L_x_29786:
        /* <DEDUP_REMOVED lines=14> */
.L_x_29790:
        /* <DEDUP_REMOVED lines=12> */
.L_x_29793:
[----:B------:R-:W-:-:S07]  /*1f430*/  IMAD.MOV.U32 R11, RZ, RZ, R6 ;  /* 0x000000ffff0b7224 */ /* 0x000fce00078e0006 */
.L_x_29794:
[----:B------:R-:W-:Y:S05]  /*1f440*/  BSYNC B1 ;  /* 0x0000000000017941 */ /* 0x000fea0003800000 */
.L_x_29792:
        /* <DEDUP_REMOVED lines=16> */
.L_x_29798:
[----:B------:R-:W-:Y:S05]  /*1f550*/  BSYNC B2 ;  /* 0x0000000000027941 */ /* 0x000fea0003800000 */
.L_x_29797:
        /* <DEDUP_REMOVED lines=44> */
.L_x_29796:
[----:B------:R-:W-:Y:S05]  /*1f820*/  BSYNC B1 ;  /* 0x0000000000017941 */ /* 0x000fea0003800000 */
.L_x_29795:
        /* <DEDUP_REMOVED lines=9> */
.L_x_29791:
        /* <DEDUP_REMOVED lines=12> */
.L_x_29800:
[----:B------:R-:W-:-:S07]  /*1f980*/  MOV R207, R6 ;  /* 0x0000000600cf7202 */ /* 0x000fce0000000f00 */
.L_x_29801:
[----:B------:R-:W-:Y:S05]  /*1f990*/  BSYNC B1 ;  /* 0x0000000000017941 */ /* 0x000fea0003800000 */
.L_x_29799:
        /* <DEDUP_REMOVED lines=16> */
.L_x_29805:
[----:B------:R-:W-:Y:S05]  /*1faa0*/  BSYNC B2 ;  /* 0x0000000000027941 */ /* 0x000fea0003800000 */
.L_x_29804:
        /* <DEDUP_REMOVED lines=44> */
.L_x_29803:
[----:B------:R-:W-:Y:S05]  /*1fd70*/  BSYNC B1 ;  /* 0x0000000000017941 */ /* 0x000fea0003800000 */
.L_x_29802:
        /* <DEDUP_REMOVED lines=14> */
.L_x_29806:
        /* <DEDUP_REMOVED lines=12> */
.L_x_29809:
[----:B------:R-:W-:-:S07]  /*1ff20*/  IMAD.MOV.U32 R12, RZ, RZ, R6 ;  /* 0x000000ffff0c7224 */ /* 0x000fce00078e0006 */
.L_x_29810:
[----:B------:R-:W-:Y:S05]  /*1ff30*/  BSYNC B1 ;  /* 0x0000000000017941 */ /* 0x000fea0003800000 */
.L_x_29808:
        /* <DEDUP_REMOVED lines=16> */
.L_x_29814:
[----:B------:R-:W-:Y:S05]  /*20040*/  BSYNC B2 ;  /* 0x0000000000027941 */ /* 0x000fea0003800000 */
.L_x_29813:
        /* <DEDUP_REMOVED lines=44> */
.L_x_29812:
[----:B------:R-:W-:Y:S05]  /*20310*/  BSYNC B1 ;  /* 0x0000000000017941 */ /* 0x000fea0003800000 */
.L_x_29811:
        /* <DEDUP_REMOVED lines=9> */
.L_x_29807:
        /* <DEDUP_REMOVED lines=12> */
.L_x_29816:
[----:B------:R-:W-:-:S07]  /*20470*/  MOV R219, R6 ;  /* 0x0000000600db7202 */ /* 0x000fce0000000f00 */
.L_x_29817:
[----:B------:R-:W-:Y:S05]  /*20480*/  BSYNC B1 ;  /* 0x0000000000017941 */ /* 0x000fea0003800000 */
.L_x_29815:
        /* <DEDUP_REMOVED lines=16> */
.L_x_29821:
[----:B------:R-:W-:Y:S05]  /*20590*/  BSYNC B2 ;  /* 0x0000000000027941 */ /* 0x000fea0003800000 */
.L_x_29820:
        /* <DEDUP_REMOVED lines=44> */
.L_x_29819:
[----:B------:R-:W-:Y:S05]  /*20860*/  BSYNC B1 ;  /* 0x0000000000017941 */ /* 0x000fea0003800000 */
.L_x_29818:
        /* <DEDUP_REMOVED lines=14> */
.L_x_29822:
        /* <DEDUP_REMOVED lines=12> */
.L_x_29825:
[----:B------:R-:W-:-:S07]  /*20a10*/  IMAD.MOV.U32 R13, RZ, RZ, R6 ;  /* 0x000000ffff0d7224 */ /* 0x000fce00078e0006 */
.L_x_29826:
[----:B------:R-:W-:Y:S05]  /*20a20*/  BSYNC B1 ;  /* 0x0000000000017941 */ /* 0x000fea0003800000 */
.L_x_29824:
        /* <DEDUP_REMOVED lines=16> */
.L_x_29830:
[----:B------:R-:W-:Y:S05]  /*20b30*/  BSYNC B2 ;  /* 0x0000000000027941 */ /* 0x000fea0003800000 */
.L_x_29829:
        /* <DEDUP_REMOVED lines=44> */
.L_x_29828:
[----:B------:R-:W-:Y:S05]  /*20e00*/  BSYNC B1 ;  /* 0x0000000000017941 */ /* 0x000fea0003800000 */
.L_x_29827:
        /* <DEDUP_REMOVED lines=9> */
.L_x_29823:
        /* <DEDUP_REMOVED lines=12> */
.L_x_29832:
[----:B------:R-:W-:-:S07]  /*20f60*/  MOV R209, R6 ;  /* 0x0000000600d17202 */ /* 0x000fce0000000f00 */
.L_x_29833:
[----:B------:R-:W-:Y:S05]  /*20f70*/  BSYNC B1 ;  /* 0x0000000000017941 */ /* 0x000fea0003800000 */
.L_x_29831:
        /* <DEDUP_REMOVED lines=16> */
.L_x_29837:
[----:B------:R-:W-:Y:S05]  /*21080*/  BSYNC B2 ;  /* 0x0000000000027941 */ /* 0x000fea0003800000 */
.L_x_29836:
        /* <DEDUP_REMOVED lines=44> */
.L_x_29835:
[----:B------:R-:W-:Y:S05]  /*21350*/  BSYNC B1 ;  /* 0x0000000000017941 */ /* 0x000fea0003800000 */
.L_x_29834:
        /* <DEDUP_REMOVED lines=12> */
.L_x_29838:
        /* <DEDUP_REMOVED lines=12> */
.L_x_29841:
[----:B------:R-:W-:-:S07]  /*214e0*/  IMAD.MOV.U32 R14, RZ, RZ, R6 ;  /* 0x000000ffff0e7224 */ /* 0x000fce00078e0006 */
.L_x_29842:
[----:B------:R-:W-:Y:S05]  /*214f0*/  BSYNC B1 ;  /* 0x0000000000017941 */ /* 0x000fea0003800000 */
.L_x_29840:
        /* <DEDUP_REMOVED lines=16> */
.L_x_29846:
[----:B------:R-:W-:Y:S05]  /*21600*/  BSYNC B2 ;  /* 0x0000000000027941 */ /* 0x000fea0003800000 */
.L_x_29845:
        /* <DEDUP_REMOVED lines=44> */
.L_x_29844:
[----:B------:R-:W-:Y:S05]  /*218d0*/  BSYNC B1 ;  /* 0x0000000000017941 */ /* 0x000fea0003800000 */
.L_x_29843:
        /* <DEDUP_REMOVED lines=9> */
.L_x_29839:
        /* <DEDUP_REMOVED lines=12> */
.L_x_29848:
[----:B------:R-:W-:-:S07]  /*21a30*/  MOV R210, R6 ;  /* 0x0000000600d27202 */ /* 0x000fce0000000f00 */
.L_x_29849:
[----:B------:R-:W-:Y:S05]  /*21a40*/  BSYNC B1 ;  /* 0x0000000000017941 */ /* 0x000fea0003800000 */
.L_x_29847:
        /* <DEDUP_REMOVED lines=16> */
.L_x_29853:
[----:B------:R-:W-:Y:S05]  /*21b50*/  BSYNC B2 ;  /* 0x0000000000027941 */ /* 0x000fea0003800000 */
.L_x_29852:
        /* <DEDUP_REMOVED lines=44> */
.L_x_29851:
[----:B------:R-:W-:Y:S05]  /*21e20*/  BSYNC B1 ;  /* 0x0000000000017941 */ /* 0x000fea0003800000 */
.L_x_29850:
        /* <DEDUP_REMOVED lines=12> */
.L_x_29854:
        /* <DEDUP_REMOVED lines=12> */
.L_x_29857:
[----:B------:R-:W-:-:S07]  /*21fb0*/  IMAD.MOV.U32 R15, RZ, RZ, R6 ;  /* 0x000000ffff0f7224 */ /* 0x000fce00078e0006 */
.L_x_29858:
[----:B------:R-:W-:Y:S05]  /*21fc0*/  BSYNC B1 ;  /* 0x0000000000017941 */ /* 0x000fea0003800000 */
.L_x_29856:
        /* <DEDUP_REMOVED lines=16> */
.L_x_29862:
[----:B------:R-:W-:Y:S05]  /*220d0*/  BSYNC B2 ;  /* 0x0000000000027941 */ /* 0x000fea0003800000 */
.L_x_29861:
        /* <DEDUP_REMOVED lines=44> */
.L_x_29860:
[----:B------:R-:W-:Y:S05]  /*223a0*/  BSYNC B1 ;  /* 0x0000000000017941 */ /* 0x000fea0003800000 */
.L_x_29859:
        /* <DEDUP_REMOVED lines=9> */
.L_x_29855:
        /* <DEDUP_REMOVED lines=12> */
.L_x_29864:
[----:B------:R-:W-:-:S07]  /*22500*/  MOV R219, R6 ;  /* 0x0000000600db7202 */ /* 0x000fce0000000f00 */
.L_x_29865:
[----:B------:R-:W-:Y:S05]  /*22510*/  BSYNC B1 ;  /* 0x0000000000017941 */ /* 0x000fea0003800000 */
.L_x_29863:
        /* <DEDUP_REMOVED lines=16> */
.L_x_29869:
[----:B------:R-:W-:Y:S05]  /*22620*/  BSYNC B2 ;  /* 0x0000000000027941 */ /* 0x000fea0003800000 */
.L_x_29868:
        /* <DEDUP_REMOVED lines=44> */
.L_x_29867:
[----:B------:R-:W-:Y:S05]  /*228f0*/  BSYNC B1 ;  /* 0x0000000000017941 */ /* 0x000fea0003800000 */
.L_x_29866:
        /* <DEDUP_REMOVED lines=12> */
.L_x_29870:
        /* <DEDUP_REMOVED lines=12> */
.L_x_29873:
[----:B------:R-:W-:-:S07]  /*22a80*/  IMAD.MOV.U32 R212, RZ, RZ, R6 ;  /* 0x000000ffffd47224 */ /* 0x000fce00078e0006 */
.L_x_29874:
[----:B------:R-:W-:Y:S05]  /*22a90*/  BSYNC B1 ;  /* 0x0000000000017941 */ /* 0x000fea0003800000 */
.L_x_29872:
        /* <DEDUP_REMOVED lines=16> */
.L_x_29878:
[----:B------:R-:W-:Y:S05]  /*22ba0*/  BSYNC B2 ;  /* 0x0000000000027941 */ /* 0x000fea0003800000 */
.L_x_29877:
        /* <DEDUP_REMOVED lines=44> */
.L_x_29876:
[----:B------:R-:W-:Y:S05]  /*22e70*/  BSYNC B1 ;  /* 0x0000000000017941 */ /* 0x000fea0003800000 */
.L_x_29875:
        /* <DEDUP_REMOVED lines=9> */
.L_x_29871:
        /* <DEDUP_REMOVED lines=49> */
.L_x_29879:
        /* <DEDUP_REMOVED lines=170> */
.L_x_29893:
        /* <DEDUP_REMOVED lines=37> */
[----:B------:R-:W-:Y:S01]  /*23f10*/  F2FP.F16.F32.PACK_AB R52, R53, R52 ;  /* 0x000000343534723e */ /* 0x000fe200000000ff */
[----:B------:R-:W-:Y:S01]  /*23f20*/  FFMA.FTZ R53, R239, R225, R202 ;  /* 0x000000e1ef357223 */ /* 0x000fe200000100ca */
[C---:B------:R-:W-:Y:S01]  /*23f30*/  FMUL.FTZ R238, R220.reuse, R48 ;  /* 0x00000030dcee7220 */ /* 0x040fe20000410000 */
[----:B------:R-:W-:Y:S01]  /*23f40*/  FMUL.FTZ R237, R220, R49 ;  /* 0x00000031dced7220 */ /* 0x000fe20000410000 */
[----:B------:R-:W3:Y:S02]  /*23f50*/  LDL R48, [R1+0x70] ;  /* 0x0000700001307983 */ /* 0x000ee40000100800 */
[----:B------:R-:W-:Y:S02]  /*23f60*/  F2FP.F16.F32.PACK_AB R53, R54, R53 ;  /* 0x000000353635723e */ /* 0x000fe400000000ff */
[----:B------:R-:W4:Y:S01]  /*23f70*/  LDL R54, [R1+0x74] ;  /* 0x0000740001367983 */ /* 0x000f220000100800 */
[C---:B------:R-:W-:Y:S01]  /*23f80*/  FMUL.FTZ R50, R220.reuse, R50 ;  /* 0x00000032dc327220 */ /* 0x040fe20000410000 */
[----:B------:R-:W-:-:S02]  /*23f90*/  FMUL.FTZ R51, R220, R51 ;  /* 0x00000033dc337220 */ /* 0x000fc40000410000 */
[----:B------:R-:W2:Y:S01]  /*23fa0*/  LDL R239, [R1+0x54] ;  /* 0x0000540001ef7983 */ /* 0x000ea20000100800 */
[----:B---3--:R-:W-:Y:S01]  /*23fb0*/  FFMA.FTZ R48, R48, R238, R196 ;  /* 0x000000ee30307223 */ /* 0x008fe200000100c4 */
[----:B----4-:R-:W-:-:S05]  /*23fc0*/  FFMA.FTZ R49, R54, R237, R197 ;  /* 0x000000ed36317223 */ /* 0x010fca00000100c5 */
[----:B------:R-:W-:Y:S01]  /*23fd0*/  F2FP.F16.F32.PACK_AB R54, R49, R48 ;  /* 0x000000303136723e */ /* 0x000fe200000000ff */
[----:B-----5:R-:W-:Y:S01]  /*23fe0*/  FFMA.FTZ R48, R55, R50, R198 ;  /* 0x0000003237307223 */ /* 0x020fe200000100c6 */
[----:B------:R-:W-:Y:S01]  /*23ff0*/  FFMA.FTZ R49, R236, R51, R199 ;  /* 0x00000033ec317223 */ /* 0x000fe200000100c7 */
[----:B------:R-:W-:Y:S01]  /*24000*/  IMAD.SHL.U32 R236, R226, 0x10, RZ ;  /* 0x00000010e2ec7824 */ /* 0x000fe200078e00ff */
[----:B------:R-:W-:-:S03]  /*24010*/  SHF.R.U32.HI R226, RZ, 0x1c, R226 ;  /* 0x0000001cffe27819 */ /* 0x000fc600000116e2 */
[----:B------:R-:W-:Y:S02]  /*24020*/  F2FP.F16.F32.PACK_AB R55, R49, R48 ;  /* 0x000000303137723e */ /* 0x000fe400000000ff */
        /* <DEDUP_REMOVED lines=19> */
[----:B------:R-:W-:Y:S01]  /*24160*/  F2FP.F16.F32.PACK_AB R51, R51, R50 ;  /* 0x000000323333723e */ /* 0x000fe200000000ff */
[----:B------:R-:W5:Y:S01]  /*24170*/  LDL R225, [R1+0x30] ;  /* 0x0000300001e17983 */ /* 0x000f620000100800 */
[----:B------:R-:W-:Y:S01]  /*24180*/  F2FP.F16.F32.PACK_AB R50, R52, R48 ;  /* 0x000000303432723e */ /* 0x000fe200000000ff */
[----:B------:R-:W-:Y:S01]  /*24190*/  FFMA.FTZ R48, R54, R222, R152 ;  /* 0x000000de36307223 */ /* 0x000fe20000010098 */
[----:B------:R-:W-:Y:S01]  /*241a0*/  F2FP.F16.F32.PACK_AB R49, R53, R49 ;  /* 0x000000313531723e */ /* 0x000fe200000000ff */
[----:B------:R-:W5:Y:S01]  /*241b0*/  LDL R224, [R1+0x34] ;  /* 0x0000340001e07983 */ /* 0x000f620000100800 */
[----:B------:R-:W-:Y:S01]  /*241c0*/  FFMA.FTZ R53, R55, R223, R153 ;  /* 0x000000df37357223 */ /* 0x000fe20000010099 */
[----:B------:R-:W-:Y:S01]  /*241d0*/  IADD3 R52, P1, R236, UR20, RZ ;  /* 0x00000014ec347c10 */ /* 0x000fe2000ff3e0ff */
[C---:B------:R-:W-:Y:S01]  /*241e0*/  FADD.FTZ R44, -R221.reuse, R44 ;  /* 0x0000002cdd2c7221 */ /* 0x040fe20000010100 */
[----:B------:R-:W5:Y:S01]  /*241f0*/  LDL R55, [R1+0x38] ;  /* 0x0000380001377983 */ /* 0x000f620000100800 */
[----:B------:R-:W-:-:S03]  /*24200*/  FADD.FTZ R45, -R221, R45 ;  /* 0x0000002ddd2d7221 */ /* 0x000fc60000010100 */
[----:B------:R-:W5:Y:S01]  /*24210*/  LDL R54, [R1+0x3c] ;  /* 0x00003c0001367983 */ /* 0x000f620000100800 */
[----:B------:R-:W-:Y:S01]  /*24220*/  F2FP.F16.F32.PACK_AB R48, R53, R48 ;  /* 0x000000303530723e */ /* 0x000fe200000000ff */
        /* <DEDUP_REMOVED lines=20> */
[----:B------:R-:W-:Y:S01]  /*24370*/  F2FP.F16.F32.PACK_AB R44, R45, R44 ;  /* 0x0000002c2d2c723e */ /* 0x000fe200000000ff */
[----:B----4-:R-:W-:Y:S01]  /*24380*/  FFMA.FTZ R45, R239, R50, R194 ;  /* 0x00000032ef2d7223 */ /* 0x010fe200000100c2 */
[----:B------:R-:W-:Y:S01]  /*24390*/  FFMA.FTZ R46, R238, R51, R195 ;  /* 0x00000033ee2e7223 */ /* 0x000fe200000100c3 */
[----:B------:R-:W4:Y:S04]  /*243a0*/  LDL R239, [R1+0x14] ;  /* 0x0000140001ef7983 */ /* 0x000f280000100800 */
[----:B------:R-:W-:Y:S01]  /*243b0*/  F2FP.F16.F32.PACK_AB R45, R46, R45 ;  /* 0x0000002d2e2d723e */ /* 0x000fe200000000ff */
        /* <DEDUP_REMOVED lines=9> */
[----:B------:R-:W-:Y:S01]  /*24450*/  F2FP.F16.F32.PACK_AB R46, R47, R46 ;  /* 0x0000002e2f2e723e */ /* 0x000fe200000000ff */
[----:B------:R-:W3:Y:S01]  /*24460*/  LDL R224, [R1+0xc] ;  /* 0x00000c0001e07983 */ /* 0x000ee20000100800 */
[----:B------:R-:W1:Y:S02]  /*24470*/  LDC.64 R54, c[0x0][0x2c0] ;  /* 0x0000b000ff367b82 */ /* 0x000e640000000a00 */
[----:B------:R-:W-:Y:S01]  /*24480*/  F2FP.F16.F32.PACK_AB R47, R41, R40 ;  /* 0x00000028292f723e */ /* 0x000fe200000000ff */
        /* <DEDUP_REMOVED lines=18> */
[----:B------:R-:W-:Y:S01]  /*245b0*/  FADD.FTZ R20, -R221, R20 ;  /* 0x00000014dd147221 */ /* 0x000fe20000010100 */
[----:B----4-:R-:W-:Y:S01]  /*245c0*/  FFMA.FTZ R44, R239, R52, R141 ;  /* 0x00000034ef2c7223 */ /* 0x010fe2000001008d */
[----:B-----5:R-:W-:-:S04]  /*245d0*/  FFMA.FTZ R45, R238, R51, R147 ;  /* 0x00000033ee2d7223 */ /* 0x020fc80000010093 */
[----:B------:R-:W-:Y:S01]  /*245e0*/  F2FP.F16.F32.PACK_AB R42, R44, R42 ;  /* 0x0000002a2c2a723e */ /* 0x000fe200000000ff */
[----:B---3--:R-:W-:Y:S01]  /*245f0*/  FFMA.FTZ R43, R46, R43, R142 ;  /* 0x0000002b2e2b7223 */ /* 0x008fe2000001008e */
[----:B------:R-:W-:Y:S01]  /*24600*/  FFMA.FTZ R40, R40, R53, R143 ;  /* 0x0000003528287223 */ /* 0x000fe2000001008f */
[----:B------:R-:W-:Y:S01]  /*24610*/  FFMA.FTZ R46, R237, R49, R145 ;  /* 0x00000031ed2e7223 */ /* 0x000fe20000010091 */
[----:B------:R-:W-:-:S03]  /*24620*/  FFMA.FTZ R41, R41, R50, R146 ;  /* 0x0000003229297223 */ /* 0x000fc60000010092 */
[----:B------:R-:W-:Y:S01]  /*24630*/  F2FP.F16.F32.PACK_AB R43, R40, R43 ;  /* 0x0000002b282b723e */ /* 0x000fe200000000ff */
[----:B------:R-:W-:Y:S01]  /*24640*/  FFMA.FTZ R40, R47, R48, R144 ;  /* 0x000000302f287223 */ /* 0x000fe20000010090 */
[----:B------:R-:W-:Y:S01]  /*24650*/  F2FP.F16.F32.PACK_AB R41, R45, R41 ;  /* 0x000000292d29723e */ /* 0x000fe200000000ff */
[----:B-1----:R-:W-:-:S03]  /*24660*/  IMAD.WIDE.U32 R44, R216, 0x10, R54 ;  /* 0x00000010d82c7825 */ /* 0x002fc600078e0036 */
[----:B------:R-:W-:-:S05]  /*24670*/  F2FP.F16.F32.PACK_AB R40, R46, R40 ;  /* 0x000000282e28723e */ /* 0x000fca00000000ff */
        /* <DEDUP_REMOVED lines=21> */
[----:B------:R-:W-:Y:S02]  /*247d0*/  F2FP.F16.F32.PACK_AB R38, R39, R38 ;  /* 0x000000262726723e */ /* 0x000fe400000000ff */
[----:B------:R-:W-:Y:S01]  /*247e0*/  F2FP.F16.F32.PACK_AB R39, R33, R32 ;  /* 0x000000202127723e */ /* 0x000fe200000000ff */
[----:B------:R-:W-:-:S04]  /*247f0*/  IMAD.WIDE.U32 R32, R214, 0x10, R222 ;  /* 0x00000010d6207825 */ /* 0x000fc800078e00de */
[C---:B------:R-:W-:Y:S01]  /*24800*/  FADD.FTZ R47, -R221.reuse, R17 ;  /* 0x00000011dd2f7221 */ /* 0x040fe20000010100 */
[C---:B------:R-:W-:Y:S01]  /*24810*/  FADD.FTZ R48, -R221.reuse, R18 ;  /* 0x00000012dd307221 */ /* 0x040fe20000010100 */
[----:B------:R0:W-:Y:S01]  /*24820*/  STG.E.128 desc[UR4][R32.64], R36 ;  /* 0x0000002420007986 */ /* 0x0001e2000c101d04 */
[----:B------:R-:W-:Y:S01]  /*24830*/  FADD.FTZ R49, -R221, R19 ;  /* 0x00000013dd317221 */ /* 0x000fe20000010100 */
[----:B------:R-:W-:Y:S01]  /*24840*/  FFMA.FTZ R17, R246, R43, R138 ;  /* 0x0000002bf6117223 */ /* 0x000fe2000001008a */
[----:B------:R-:W-:Y:S01]  /*24850*/  FFMA.FTZ R18, R240, R35, R132 ;  /* 0x00000023f0127223 */ /* 0x000fe20000010084 */
[----:B------:R-:W-:Y:S01]  /*24860*/  FFMA.FTZ R19, R242, R44, R134 ;  /* 0x0000002cf2137223 */ /* 0x000fe20000010086 */
[----:B------:R-:W-:Y:S01]  /*24870*/  FFMA.FTZ R35, R245, R41, R137 ;  /* 0x00000029f5237223 */ /* 0x000fe20000010089 */
        /* <DEDUP_REMOVED lines=17> */
[C---:B------:R-:W-:Y:S01]  /*24990*/  FMUL.FTZ R21, R220.reuse, R30 ;  /* 0x0000001edc157220 */ /* 0x040fe20000410000 */
[----:B------:R-:W-:Y:S01]  /*249a0*/  F2FP.F16.F32.PACK_AB R16, R35, R16 ;  /* 0x000000102310723e */ /* 0x000fe200000000ff */
[----:B------:R-:W-:Y:S02]  /*249b0*/  FMUL.FTZ R30, R220, R32 ;  /* 0x00000020dc1e7220 */ /* 0x000fe40000410000 */
[----:B------:R-:W-:Y:S02]  /*249c0*/  FFMA.FTZ R32, R234, R21, R178 ;  /* 0x00000015ea207223 */ /* 0x000fe400000100b2 */
[----:B------:R0:W-:Y:S01]  /*249d0*/  STG.E.128 desc[UR4][R22.64], R16 ;  /* 0x0000001016007986 */ /* 0x0001e2000c101d04 */
[----:B------:R-:W-:Y:S01]  /*249e0*/  FFMA.FTZ R43, R235, R30, R179 ;  /* 0x0000001eeb2b7223 */ /* 0x000fe200000100b3 */
[----:B------:R-:W-:Y:S01]  /*249f0*/  FFMA.FTZ R44, R232, R28, R176 ;  /* 0x0000001ce82c7223 */ /* 0x000fe200000100b0 */
[----:B------:R-:W-:Y:S01]  /*24a00*/  FFMA.FTZ R45, R233, R29, R177 ;  /* 0x0000001de92d7223 */ /* 0x000fe200000100b1 */
[C---:B------:R-:W-:Y:S01]  /*24a10*/  FMUL.FTZ R52, R220.reuse, R27 ;  /* 0x0000001bdc347220 */ /* 0x040fe20000410000 */
[C---:B------:R-:W-:Y:S01]  /*24a20*/  FMUL.FTZ R47, R220.reuse, R47 ;  /* 0x0000002fdc2f7220 */ /* 0x040fe20000410000 */
[C---:B------:R-:W-:Y:S01]  /*24a30*/  FMUL.FTZ R48, R220.reuse, R48 ;  /* 0x00000030dc307220 */ /* 0x040fe20000410000 */
[C---:B------:R-:W-:Y:S01]  /*24a40*/  FMUL.FTZ R49, R220.reuse, R49 ;  /* 0x00000031dc317220 */ /* 0x040fe20000410000 */
[C---:B0-----:R-:W-:Y:S01]  /*24a50*/  FMUL.FTZ R19, R220.reuse, R31 ;  /* 0x0000001fdc137220 */ /* 0x041fe20000410000 */
[C---:B------:R-:W-:Y:S01]  /*24a60*/  FMUL.FTZ R23, R220.reuse, R36 ;  /* 0x00000024dc177220 */ /* 0x040fe20000410000 */
[----:B------:R-:W-:Y:S01]  /*24a70*/  FMUL.FTZ R31, R220, R39 ;  /* 0x00000027dc1f7220 */ /* 0x000fe20000410000 */
[----:B------:R-:W-:Y:S01]  /*24a80*/  F2FP.F16.F32.PACK_AB R17, R43, R32 ;  /* 0x000000202b11723e */ /* 0x000fe200000000ff */
[-C--:B------:R-:W-:Y:S01]  /*24a90*/  FFMA.FTZ R36, R228, R19.reuse, R172 ;  /* 0x00000013e4247223 */ /* 0x080fe200000100ac */
[----:B------:R-:W-:Y:S01]  /*24aa0*/  FFMA.FTZ R22, R84, R19, R124 ;  /* 0x0000001354167223 */ /* 0x000fe2000001007c */
[-C--:B------:R-:W-:Y:S01]  /*24ab0*/  FFMA.FTZ R19, R230, R23.reuse, R174 ;  /* 0x00000017e6137223 */ /* 0x080fe200000100ae */
[----:B------:R-:W-:Y:S01]  /*24ac0*/  FFMA.FTZ R23, R86, R23, R126 ;  /* 0x0000001756177223 */ /* 0x000fe2000001007e */
[----:B------:R-:W-:Y:S01]  /*24ad0*/  FFMA.FTZ R32, R87, R31, R127 ;  /* 0x0000001f57207223 */ /* 0x000fe2000001007f */
[----:B------:R-:W-:Y:S01]  /*24ae0*/  F2FP.F16.F32.PACK_AB R16, R45, R44 ;  /* 0x0000002c2d10723e */ /* 0x000fe200000000ff */
        /* <DEDUP_REMOVED lines=8> */
[----:B------:R-:W-:Y:S01]  /*24b70*/  FFMA.FTZ R27, R102, R48, R166 ;  /* 0x00000030661b7223 */ /* 0x000fe200000100a6 */
[----:B------:R-:W-:Y:S01]  /*24b80*/  FFMA.FTZ R28, R103, R49, R167 ;  /* 0x00000031671c7223 */ /* 0x000fe200000100a7 */
[-C--:B------:R-:W-:Y:S01]  /*24b90*/  FFMA.FTZ R39, R229, R18.reuse, R173 ;  /* 0x00000012e5277223 */ /* 0x080fe200000100ad */
[----:B------:R-:W-:Y:S01]  /*24ba0*/  FFMA.FTZ R33, R231, R31, R175 ;  /* 0x0000001fe7217223 */ /* 0x000fe200000100af */
[----:B------:R-:W-:Y:S01]  /*24bb0*/  FFMA.FTZ R21, R90, R21, R130 ;  /* 0x000000155a157223 */ /* 0x000fe20000010082 */
[----:B------:R-:W-:Y:S01]  /*24bc0*/  FFMA.FTZ R31, R85, R18, R125 ;  /* 0x00000012551f7223 */ /* 0x000fe2000001007d */
[----:B------:R-:W-:Y:S01]  /*24bd0*/  FFMA.FTZ R30, R91, R30, R131 ;  /* 0x0000001e5b1e7223 */ /* 0x000fe20000010083 */
[C---:B------:R-:W-:Y:S01]  /*24be0*/  FADD.FTZ R37, -R221.reuse, R204 ;  /* 0x000000ccdd257221 */ /* 0x040fe20000010100 */
[----:B------:R-:W-:Y:S01]  /*24bf0*/  FADD.FTZ R38, -R221, R205 ;  /* 0x000000cddd267221 */ /* 0x000fe20000010100 */
[----:B------:R-:W-:-:S02]  /*24c00*/  F2FP.F16.F32.PACK_AB R26, R29, R26 ;  /* 0x0000001a1d1a723e */ /* 0x000fc400000000ff */
[----:B------:R-:W-:Y:S01]  /*24c10*/  F2FP.F16.F32.PACK_AB R27, R28, R27 ;  /* 0x0000001b1c1b723e */ /* 0x000fe200000000ff */
[----:B------:R-:W-:Y:S01]  /*24c20*/  IMAD.WIDE.U32 R28, R215, 0x10, R222 ;  /* 0x00000010d71c7825 */ /* 0x000fe200078e00de */
[----:B------:R-:W-:Y:S02]  /*24c30*/  F2FP.F16.F32.PACK_AB R18, R39, R36 ;  /* 0x000000242712723e */ /* 0x000fe400000000ff */
[----:B------:R-:W-:Y:S02]  /*24c40*/  F2FP.F16.F32.PACK_AB R19, R33, R19 ;  /* 0x000000132113723e */ /* 0x000fe400000000ff */
[----:B------:R-:W-:Y:S01]  /*24c50*/  F2FP.F16.F32.PACK_AB R20, R32, R20 ;  /* 0x000000142014723e */ /* 0x000fe200000000ff */
[----:B------:R-:W-:Y:S01]  /*24c60*/  IMAD.WIDE.U32 R32, R215, 0x10, R54 ;  /* 0x00000010d7207825 */ /* 0x000fe200078e0036 */
[----:B------:R-:W-:-:S03]  /*24c70*/  F2FP.F16.F32.PACK_AB R22, R31, R22 ;  /* 0x000000161f16723e */ /* 0x000fc600000000ff */
[----:B------:R-:W-:Y:S01]  /*24c80*/  FMUL.FTZ R45, R220, R24 ;  /* 0x00000018dc2d7220 */ /* 0x000fe20000410000 */
[----:B------:R-:W-:Y:S01]  /*24c90*/  F2FP.F16.F32.PACK_AB R21, R30, R21 ;  /* 0x000000151e15723e */ /* 0x000fe200000000ff */
        /* <DEDUP_REMOVED lines=12> */
[C---:B------:R-:W-:Y:S01]  /*24d60*/  FADD.FTZ R40, -R221.reuse, R209 ;  /* 0x000000d1dd287221 */ /* 0x040fe20000010100 */
[C---:B------:R-:W-:Y:S01]  /*24d70*/  FADD.FTZ R41, -R221.reuse, R210 ;  /* 0x000000d2dd297221 */ /* 0x040fe20000010100 */
[----:B------:R-:W-:Y:S01]  /*24d80*/  FADD.FTZ R42, -R221, R211 ;  /* 0x000000d3dd2a7221 */ /* 0x000fe20000010100 */
[----:B------:R-:W-:-:S02]  /*24d90*/  F2FP.F16.F32.PACK_AB R24, R31, R24 ;  /* 0x000000181f18723e */ /* 0x000fc400000000ff */
[----:B------:R-:W-:Y:S01]  /*24da0*/  F2FP.F16.F32.PACK_AB R25, R30, R25 ;  /* 0x000000191e19723e */ /* 0x000fe200000000ff */
[----:B0-----:R-:W-:Y:S01]  /*24db0*/  FFMA.FTZ R28, R96, R37, R160 ;  /* 0x00000025601c7223 */ /* 0x001fe200000100a0 */
[----:B-1----:R-:W-:Y:S01]  /*24dc0*/  FFMA.FTZ R21, R97, R38, R161 ;  /* 0x0000002661157223 */ /* 0x002fe200000100a1 */
[----:B------:R-:W-:-:S04]  /*24dd0*/  IMAD.WIDE.U32 R30, R217, 0x10, R222 ;  /* 0x00000010d91e7825 */ /* 0x000fc800078e00de */
[C---:B------:R-:W-:Y:S01]  /*24de0*/  FMUL.FTZ R36, R220.reuse, R46 ;  /* 0x0000002edc247220 */ /* 0x040fe20000410000 */
[C---:B------:R-:W-:Y:S01]  /*24df0*/  FMUL.FTZ R39, R220.reuse, R34 ;  /* 0x00000022dc277220 */ /* 0x040fe20000410000 */
[----:B------:R-:W-:Y:S01]  /*24e00*/  F2FP.F16.F32.PACK_AB R20, R21, R28 ;  /* 0x0000001c1514723e */ /* 0x000fe200000000ff */
[C---:B------:R-:W-:Y:S01]  /*24e10*/  FMUL.FTZ R43, R220.reuse, R35 ;  /* 0x00000023dc2b7220 */ /* 0x040fe20000410000 */
[----:B------:R-:W0:Y:S01]  /*24e20*/  LDC.64 R28, c[0x0][0x210] ;  /* 0x00008400ff1c7b82 */ /* 0x000e220000000a00 */
[C---:B------:R-:W-:Y:S01]  /*24e30*/  FMUL.FTZ R40, R220.reuse, R40 ;  /* 0x00000028dc287220 */ /* 0x040fe20000410000 */
[C---:B------:R-:W-:Y:S01]  /*24e40*/  FMUL.FTZ R41, R220.reuse, R41 ;  /* 0x00000029dc297220 */ /* 0x040fe20000410000 */
[----:B------:R-:W-:Y:S01]  /*24e50*/  FMUL.FTZ R42, R220, R42 ;  /* 0x0000002adc2a7220 */ /* 0x000fe20000410000 */
[----:B------:R1:W-:Y:S01]  /*24e60*/  STG.E.128 desc[UR4][R30.64], R24 ;  /* 0x000000181e007986 */ /* 0x0003e2000c101d04 */
[----:B------:R-:W-:Y:S01]  /*24e70*/  FFMA.FTZ R21, R98, R36, R162 ;  /* 0x0000002462157223 */ /* 0x000fe200000100a2 */
[----:B------:R-:W-:Y:S01]  /*24e80*/  FFMA.FTZ R22, R99, R39, R163 ;  /* 0x0000002763167223 */ /* 0x000fe200000100a3 */
[----:B------:R-:W-:Y:S01]  /*24e90*/  FFMA.FTZ R23, R92, R43, R156 ;  /* 0x0000002b5c177223 */ /* 0x000fe2000001009c */
[----:B------:R-:W-:-:S03]  /*24ea0*/  SHF.L.U32 R32, R218, 0x4, RZ ;  /* 0x00000004da207819 */ /* 0x000fc600000006ff */
        /* <DEDUP_REMOVED lines=43> */
.L_x_29105:
[----:B------:R-:W-:Y:S05]  /*25160*/  EXIT ;  /* 0x000000000000794d */ /* 0x000fea0003800000 */
.L_x_29880:
        /* <DEDUP_REMOVED lines=8> */
.L_x_29883:
[----:B------:R-:W-:Y:S05]  /*251f0*/  BSYNC B1 ;  /* 0x0000000000017941 */ /* 0x000fea0003800000 */
.L_x_29882:
        /* <DEDUP_REMOVED lines=9> */
.L_x_29884:
[----:B------:R-:W-:Y:S02]  /*25290*/  IMAD.MOV.U32 R222, RZ, RZ, 0x4 ;  /* 0x00000004ffde7424 */ /* 0x000fe400078e00ff */
[----:B------:R-:W-:Y:S01]  /*252a0*/  FADD.FTZ R223, R223, R220 ;  /* 0x000000dcdfdf7221 */ /* 0x000fe20000010000 */
[----:B------:R-:W-:-:S04]  /*252b0*/  MOV R220, 0xffffffff ;  /* 0xffffffff00dc7802 */ /* 0x000fc80000000f00 */
[----:B------:R-:W-:-:S07]  /*252c0*/  MOV R225, R223 ;  /* 0x000000df00e17202 */ /* 0x000fce0000000f00 */
[----:B------:R-:W-:Y:S05]  /*252d0*/  WARPSYNC.COLLECTIVE R220, `(.L_x_29885) ;  /* 0x00000000dc087348 */ /* 0x000fea0003c00000 */
[----:B------:R0:W1:Y:S02]  /*252e0*/  SHFL.BFLY P2, R220, R225, R222, R221 ;  /* 0x0c0000dee1dc7389 */ /* 0x00006400000400dd */
[----:B01----:R-:W-:Y:S01]  /*252f0*/  ENDCOLLECTIVE ;  /* 0x000000000000791b */ /* 0x003fe20003800000 */
.L_x_29885:
[----:B------:R-:W-:Y:S01]  /*25300*/  HFMA2.MMA R222, -RZ, RZ, 0, 4.76837158203125e-07 ;  /* 0x00000008ffde7435 */ /* 0x000fe200000001ff */
[----:B------:R-:W-:Y:S01]  /*25310*/  FADD.FTZ R223, R223, R220 ;  /* 0x000000dcdfdf7221 */ /* 0x000fe20000010000 */
[----:B------:R-:W-:-:S03]  /*25320*/  IMAD.MOV.U32 R220, RZ, RZ, -0x1 ;  /* 0xffffffffffdc7424 */ /* 0x000fc600078e00ff */
[----:B------:R-:W-:-:S07]  /*25330*/  IMAD.MOV.U32 R225, RZ, RZ, R223 ;  /* 0x000000ffffe17224 */ /* 0x000fce00078e00df */
[----:B------:R-:W-:Y:S05]  /*25340*/  WARPSYNC.COLLECTIVE R220, `(.L_x_29886) ;  /* 0x00000000dc087348 */ /* 0x000fea0003c00000 */
[----:B------:R0:W1:Y:S02]  /*25350*/  SHFL.BFLY P2, R220, R225, R222, R221 ;  /* 0x0c0000dee1dc7389 */ /* 0x00006400000400dd */
[----:B01----:R-:W-:Y:S01]  /*25360*/  ENDCOLLECTIVE ;  /* 0x000000000000791b */ /* 0x003fe20003800000 */
.L_x_29886:
[----:B------:R-:W-:Y:S02]  /*25370*/  IMAD.MOV.U32 R222, RZ, RZ, 0x10 ;  /* 0x00000010ffde7424 */ /* 0x000fe400078e00ff */
[----:B------:R-:W-:Y:S01]  /*25380*/  FADD.FTZ R223, R223, R220 ;  /* 0x000000dcdfdf7221 */ /* 0x000fe20000010000 */
[----:B------:R-:W-:-:S04]  /*25390*/  MOV R220, 0xffffffff ;  /* 0xffffffff00dc7802 */ /* 0x000fc80000000f00 */
[----:B------:R-:W-:-:S07]  /*253a0*/  MOV R225, R223 ;  /* 0x000000df00e17202 */ /* 0x000fce0000000f00 */
[----:B------:R-:W-:Y:S05]  /*253b0*/  WARPSYNC.COLLECTIVE R220, `(.L_x_29887) ;  /* 0x00000000dc087348 */ /* 0x000fea0003c00000 */
[----:B------:R0:W1:Y:S02]  /*253c0*/  SHFL.BFLY P2, R220, R225, R222, R221 ;  /* 0x0c0000dee1dc7389 */ /* 0x00006400000400dd */
[----:B01----:R-:W-:Y:S01]  /*253d0*/  ENDCOLLECTIVE ;  /* 0x000000000000791b */ /* 0x003fe20003800000 */
.L_x_29887:
        /* <DEDUP_REMOVED lines=105> */
.L_x_29888:
[----:B------:R-:W-:Y:S01]  /*25a70*/  HFMA2.MMA R222, -RZ, RZ, 0, 1.1920928955078125e-07 ;  /* 0x00000002ffde7435 */ /* 0x000fe200000001ff */
[----:B------:R-:W-:Y:S01]  /*25a80*/  FADD.FTZ R223, R223, R220 ;  /* 0x000000dcdfdf7221 */ /* 0x000fe20000010000 */
[----:B------:R-:W-:-:S03]  /*25a90*/  IMAD.MOV.U32 R220, RZ, RZ, -0x1 ;  /* 0xffffffffffdc7424 */ /* 0x000fc600078e00ff */
[----:B------:R-:W-:-:S07]  /*25aa0*/  IMAD.MOV.U32 R225, RZ, RZ, R223 ;  /* 0x000000ffffe17224 */ /* 0x000fce00078e00df */
[----:B------:R-:W-:Y:S05]  /*25ab0*/  WARPSYNC.COLLECTIVE R220, `(.L_x_29889) ;  /* 0x00000000dc087348 */ /* 0x000fea0003c00000 */
[----:B------:R0:W1:Y:S02]  /*25ac0*/  SHFL.BFLY P2, R220, R225, R222, R221 ;  /* 0x0c0000dee1dc7389 */ /* 0x00006400000400dd */
[----:B01----:R-:W-:Y:S01]  /*25ad0*/  ENDCOLLECTIVE ;  /* 0x000000000000791b */ /* 0x003fe20003800000 */
.L_x_29889:
[----:B------:R-:W-:Y:S02]  /*25ae0*/  IMAD.MOV.U32 R222, RZ, RZ, 0x4 ;  /* 0x00000004ffde7424 */ /* 0x000fe400078e00ff */
[----:B------:R-:W-:Y:S01]  /*25af0*/  FADD.FTZ R223, R223, R220 ;  /* 0x000000dcdfdf7221 */ /* 0x000fe20000010000 */
[----:B------:R-:W-:-:S04]  /*25b00*/  MOV R220, 0xffffffff ;  /* 0xffffffff00dc7802 */ /* 0x000fc80000000f00 */
[----:B------:R-:W-:-:S07]  /*25b10*/  MOV R225, R223 ;  /* 0x000000df00e17202 */ /* 0x000fce0000000f00 */
[----:B------:R-:W-:Y:S05]  /*25b20*/  WARPSYNC.COLLECTIVE R220, `(.L_x_29890) ;  /* 0x00000000dc087348 */ /* 0x000fea0003c00000 */
[----:B------:R0:W1:Y:S02]  /*25b30*/  SHFL.BFLY P2, R220, R225, R222, R221 ;  /* 0x0c0000dee1dc7389 */ /* 0x00006400000400dd */
[----:B01----:R-:W-:Y:S01]  /*25b40*/  ENDCOLLECTIVE ;  /* 0x000000000000791b */ /* 0x003fe20003800000 */
.L_x_29890:
[----:B------:R-:W-:Y:S01]  /*25b50*/  HFMA2.MMA R222, -RZ, RZ, 0, 4.76837158203125e-07 ;  /* 0x00000008ffde7435 */ /* 0x000fe200000001ff */
[----:B------:R-:W-:Y:S01]  /*25b60*/  FADD.FTZ R223, R223, R220 ;  /* 0x000000dcdfdf7221 */ /* 0x000fe20000010000 */
[----:B------:R-:W-:-:S03]  /*25b70*/  IMAD.MOV.U32 R220, RZ, RZ, -0x1 ;  /* 0xffffffffffdc7424 */ /* 0x000fc600078e00ff */
[----:B------:R-:W-:-:S07]  /*25b80*/  IMAD.MOV.U32 R225, RZ, RZ, R223 ;  /* 0x000000ffffe17224 */ /* 0x000fce00078e00df */
[----:B------:R-:W-:Y:S05]  /*25b90*/  WARPSYNC.COLLECTIVE R220, `(.L_x_29891) ;  /* 0x00000000dc087348 */ /* 0x000fea0003c00000 */
[----:B------:R0:W1:Y:S02]  /*25ba0*/  SHFL.BFLY P2, R220, R225, R222, R221 ;  /* 0x0c0000dee1dc7389 */ /* 0x00006400000400dd */
[----:B01----:R-:W-:Y:S01]  /*25bb0*/  ENDCOLLECTIVE ;  /* 0x000000000000791b */ /* 0x003fe20003800000 */
.L_x_29891:
[----:B------:R-:W-:Y:S02]  /*25bc0*/  IMAD.MOV.U32 R222, RZ, RZ, 0x10 ;  /* 0x00000010ffde7424 */ /* 0x000fe400078e00ff */
[----:B------:R-:W-:Y:S01]  /*25bd0*/  FADD.FTZ R223, R223, R220 ;  /* 0x000000dcdfdf7221 */ /* 0x000fe20000010000 */
[----:B------:R-:W-:-:S04]  /*25be0*/  MOV R220, 0xffffffff ;  /* 0xffffffff00dc7802 */ /* 0x000fc80000000f00 */
[----:B------:R-:W-:-:S07]  /*25bf0*/  MOV R225, R223 ;  /* 0x000000df00e17202 */ /* 0x000fce0000000f00 */
[----:B------:R-:W-:Y:S05]  /*25c00*/  WARPSYNC.COLLECTIVE R220, `(.L_x_29892) ;  /* 0x00000000dc087348 */ /* 0x000fea0003c00000 */
[----:B------:R0:W1:Y:S02]  /*25c10*/  SHFL.BFLY P2, R220, R225, R222, R221 ;  /* 0x0c0000dee1dc7389 */ /* 0x00006400000400dd */
[----:B01----:R-:W-:Y:S01]  /*25c20*/  ENDCOLLECTIVE ;  /* 0x000000000000791b */ /* 0x003fe20003800000 */
.L_x_29892:
[----:B------:R-:W-:Y:S05]  /*25c30*/  BRA `(.L_x_29893) ;  /* 0xffffffe000207947 */ /* 0x000fea000383ffff */
.L_x_29894:
        /* <DEDUP_REMOVED lines=12> */
.L_x_40169:


//--------------------- .text._ZN10layer_norm31ln_parallel_residual_fwd_kernelINS_13Kernel_traitsIf6__halffS2_fjLj1536ELj1ELj4ELj1ELj16ENS_18Kernel_traits_baseILj1536EfS2_fS2_fjLj128EEEEELb1ELb1ELb0EEEvNS_9FwdParamsE --------------------------
	.section	.text._ZN10layer_norm31ln_parallel_residual_fwd_kernelINS_13Kernel_traitsIf6__halffS2_fjLj1536ELj1ELj4ELj1ELj16ENS_18Kernel_traits_baseILj1536EfS2_fS2_fjLj128EEEEELb1ELb1ELb0EEEvNS_9FwdParamsE,"ax",@progbits
	.align	128
        .global         _ZN10layer_norm31ln_parallel_residual_fwd_kernelINS_13Kernel_traitsIf6__halffS2_fjLj1536ELj1ELj4ELj1ELj16ENS_18Kernel_traits_baseILj1536EfS2_fS2_fjLj128EEEEELb1ELb1ELb0EEEvNS_9FwdParamsE
        .type           _ZN10layer_norm31ln_parallel_residual_fwd_kernelINS_13Kernel_traitsIf6__halffS2_fjLj1536ELj1ELj4ELj1ELj16ENS_18Kernel_traits_baseILj1536EfS2_fS2_fjLj128EEEEELb1ELb1ELb0EEEvNS_9FwdParamsE,@function
        .size           _ZN10layer_norm31ln_parallel_residual_fwd_kernelINS_13Kernel_traitsIf6__halffS2_fjLj1536ELj1ELj4ELj1ELj16ENS_18Kernel_traits_baseILj1536EfS2_fS2_fjLj128EEEEELb1ELb1ELb0EEEvNS_9FwdParamsE,(.L_x_40170 - _ZN10layer_norm31ln_parallel_residual_fwd_kernelINS_13Kernel_traitsIf6__halffS2_fjLj1536ELj1ELj4ELj1ELj16ENS_18Kernel_traits_baseILj1536EfS2_fS2_fjLj128EEEEELb1ELb1ELb0EEEvNS_9FwdParamsE)
        .other          _ZN10layer_norm31ln_parallel_residual_fwd_kernelINS_13Kernel_traitsIf6__halffS2_fjLj1536ELj1ELj4ELj1ELj16ENS_18Kernel_traits_baseILj1536EfS2_fS2_fjLj128EEEEELb1ELb1ELb0EEEvNS_9FwdParamsE,@"STO_CUDA_ENTRY STV_DEFAULT"
_ZN10layer_norm31ln_parallel_residual_fwd_kernelINS_13Kernel_traitsIf6__halffS2_fjLj1536ELj1ELj4ELj1ELj16ENS_18Kernel_traits_baseILj1536EfS2_fS2_fjLj128EEEEELb1ELb1ELb0EEEvNS_9FwdParamsE:
.text._ZN10layer_norm31ln_parallel_residual_fwd_kernelINS_13Kernel_traitsIf6__halffS2_fjLj1536ELj1ELj4ELj1ELj16ENS_18Kernel_traits_baseILj1536EfS2_fS2_fjLj128EEEEELb1ELb1ELb0EEEvNS_9FwdParamsE:
        /* <DEDUP_REMOVED lines=104> */
.L_x_29896:
[----:B------:R-:W-:Y:S05]  /*0680*/  BSYNC B0 ;  /* 0x0000000000007941 */ /* 0x000fea0003800000 */
.L_x_29895:
        /* <DEDUP_REMOVED lines=17> */
[----:B------:R-:W-:-:S07]  /*07a0*/  VIADD R93, R93, 0x20 ;  /* 0x000000205d5d7836 */ /* 0x000fce0000000000 */
.L_x_29898:
[----:B------:R-:W-:Y:S05]  /*07b0*/  BSYNC B0 ;  /* 0x0000000000007941 */ /* 0x000fea0003800000 */
.L_x_29897:
        /* <DEDUP_REMOVED lines=18> */
.L_x_29900:
[----:B------:R-:W-:Y:S05]  /*08e0*/  BSYNC B0 ;  /* 0x0000000000007941 */ /* 0x000fea0003800000 */
.L_x_29899:
        /* <DEDUP_REMOVED lines=17> */
[----:B------:R-:W-:-:S07]  /*0a00*/  VIADD R93, R93, 0x20 ;  /* 0x000000205d5d7836 */ /* 0x000fce0000000000 */
.L_x_29902:
[----:B------:R-:W-:Y:S05]  /*0a10*/  BSYNC B0 ;  /* 0x0000000000007941 */ /* 0x000fea0003800000 */
.L_x_29901:
        /* <DEDUP_REMOVED lines=17> */
[----:B------:R-:W-:-:S07]  /*0b30*/  VIADD R93, R93, 0x20 ;  /* 0x000000205d5d7836 */ /* 0x000fce0000000000 */
.L_x_29904:
[----:B------:R-:W-:Y:S05]  /*0b40*/  BSYNC B0 ;  /* 0x0000000000007941 */ /* 0x000fea0003800000 */
.L_x_29903:
        /* <DEDUP_REMOVED lines=15> */
[----:B----4-:R-:W-:Y:S02]  /*0c40*/  CS2R R84, SRZ ;  /* 0x0000000000547805 */ /* 0x010fe4000001ff00 */
        /* <DEDUP_REMOVED lines=10> */
.L_x_29906:
[----:B------:R-:W-:Y:S05]  /*0cf0*/  BSYNC B0 ;  /* 0x0000000000007941 */ /* 0x000fea0003800000 */
.L_x_29905:
        /* <DEDUP_REMOVED lines=32> */
.L_x_30706:
        /* <DEDUP_REMOVED lines=35> */
.L_x_29911:
[----:B------:R-:W-:-:S07]  /*1130*/  MOV R114, R164 ;  /* 0x000000a400727202 */ /* 0x000fce0000000f00 */
.L_x_29912:
[----:B------:R-:W-:Y:S05]  /*1140*/  BSYNC B2 ;  /* 0x0000000000027941 */ /* 0x000fea0003800000 */
.L_x_29910:
        /* <DEDUP_REMOVED lines=16> */
.L_x_29916:
[----:B------:R-:W-:Y:S05]  /*1250*/  BSYNC B3 ;  /* 0x0000000000037941 */ /* 0x000fea0003800000 */
.L_x_29915:
        /* <DEDUP_REMOVED lines=37> */
[----:B------:R-:W-:Y:S01]  /*14b0*/  IMAD.WIDE.U32 R160, R160, -0x326172a9, RZ ;  /* 0xcd9e8d57a0a07825 */ /* 0x000fe200078e00ff */
[----:B------:R-:W-:-:S03]  /*14c0*/  HFMA2.MMA R162, -RZ, RZ, 0, 0 ;  /* 0x00000000ffa27435 */ /* 0x000fc600000001ff */
[----:B------:R-:W-:Y:S01]  /*14d0*/  IMAD.WIDE.U32 R200, R200, -0x2daee0ad, RZ ;  /* 0xd2511f53c8c87825 */ /* 0x000fe200078e00ff */
[----:B------:R-:W-:-:S03]  /*14e0*/  LOP3.LUT R165, R161, R164, R189, 0x96, !PT ;  /* 0x000000a4a1a57212 */ /* 0x000fc600078e96bd */
[----:B------:R-:W-:Y:S01]  /*14f0*/  IMAD.MOV.U32 R164, RZ, RZ, R160 ;  /* 0x000000ffffa47224 */ /* 0x000fe200078e00a0 */
[----:B------:R-:W-:-:S07]  /*1500*/  LOP3.LUT R202, R201, R202, R188, 0x96, !PT ;  /* 0x000000cac9ca7212 */ /* 0x000fce00078e96bc */
.L_x_29914:
[----:B------:R-:W-:Y:S05]  /*1510*/  BSYNC B2 ;  /* 0x0000000000027941 */ /* 0x000fea0003800000 */
.L_x_29913:
        /* <DEDUP_REMOVED lines=19> */
.L_x_29917:
        /* <DEDUP_REMOVED lines=12> */
.L_x_29920:
[----:B------:R-:W-:-:S07]  /*1710*/  IMAD.MOV.U32 R113, RZ, RZ, R164 ;  /* 0x000000ffff717224 */ /* 0x000fce00078e00a4 */
.L_x_29921:
[----:B------:R-:W-:Y:S05]  /*1720*/  BSYNC B2 ;  /* 0x0000000000027941 */ /* 0x000fea0003800000 */
.L_x_29919:
        /* <DEDUP_REMOVED lines=16> */
.L_x_29925:
[----:B------:R-:W-:Y:S05]  /*1830*/  BSYNC B3 ;  /* 0x0000000000037941 */ /* 0x000fea0003800000 */
.L_x_29924:
        /* <DEDUP_REMOVED lines=42> */
.L_x_29923:
[----:B------:R-:W-:Y:S05]  /*1ae0*/  BSYNC B2 ;  /* 0x0000000000027941 */ /* 0x000fea0003800000 */
.L_x_29922:
        /* <DEDUP_REMOVED lines=9> */
.L_x_29918:
        /* <DEDUP_REMOVED lines=12> */
.L_x_29927:
[----:B------:R-:W-:-:S07]  /*1c40*/  MOV R113, R164 ;  /* 0x000000a400717202 */ /* 0x000fce0000000f00 */
.L_x_29928:
[----:B------:R-:W-:Y:S05]  /*1c50*/  BSYNC B2 ;  /* 0x0000000000027941 */ /* 0x000fea0003800000 */
.L_x_29926:
        /* <DEDUP_REMOVED lines=16> */
.L_x_29932:
[----:B------:R-:W-:Y:S05]  /*1d60*/  BSYNC B3 ;  /* 0x0000000000037941 */ /* 0x000fea0003800000 */
.L_x_29931:
        /* <DEDUP_REMOVED lines=42> */
.L_x_29930:
[----:B------:R-:W-:Y:S05]  /*2010*/  BSYNC B2 ;  /* 0x0000000000027941 */ /* 0x000fea0003800000 */
.L_x_29929:
        /* <DEDUP_REMOVED lines=14> */
.L_x_29933:
        /* <DEDUP_REMOVED lines=12> */
.L_x_29936:
[----:B------:R-:W-:-:S07]  /*21c0*/  MOV R136, R164 ;  /* 0x000000a400887202 */ /* 0x000fce0000000f00 */
.L_x_29937:
[----:B------:R-:W-:Y:S05]  /*21d0*/  BSYNC B2 ;  /* 0x0000000000027941 */ /* 0x000fea0003800000 */
.L_x_29935:
        /* <DEDUP_REMOVED lines=16> */
.L_x_29941:
[----:B------:R-:W-:Y:S05]  /*22e0*/  BSYNC B3 ;  /* 0x0000000000037941 */ /* 0x000fea0003800000 */
.L_x_29940:
        /* <DEDUP_REMOVED lines=42> */
.L_x_29939:
[----:B------:R-:W-:Y:S05]  /*2590*/  BSYNC B2 ;  /* 0x0000000000027941 */ /* 0x000fea0003800000 */
.L_x_29938:
        /* <DEDUP_REMOVED lines=9> */
.L_x_29934:
        /* <DEDUP_REMOVED lines=12> */
.L_x_29943:
[----:B------:R-:W-:-:S07]  /*26f0*/  IMAD.MOV.U32 R136, RZ, RZ, R164 ;  /* 0x000000ffff887224 */ /* 0x000fce00078e00a4 */
.L_x_29944:
[----:B------:R-:W-:Y:S05]  /*2700*/  BSYNC B2 ;  /* 0x0000000000027941 */ /* 0x000fea0003800000 */
.L_x_29942:
        /* <DEDUP_REMOVED lines=16> */
.L_x_29948:
[----:B------:R-:W-:Y:S05]  /*2810*/  BSYNC B3 ;  /* 0x0000000000037941 */ /* 0x000fea0003800000 */
.L_x_29947:
        /* <DEDUP_REMOVED lines=42> */
.L_x_29946:
[----:B------:R-:W-:Y:S05]  /*2ac0*/  BSYNC B2 ;  /* 0x0000000000027941 */ /* 0x000fea0003800000 */
.L_x_29945:
        /* <DEDUP_REMOVED lines=14> */
.L_x_29949:
        /* <DEDUP_REMOVED lines=12> */
.L_x_29952:
[----:B------:R-:W-:-:S07]  /*2c70*/  IMAD.MOV.U32 R115, RZ, RZ, R164 ;  /* 0x000000ffff737224 */ /* 0x000fce00078e00a4 */
.L_x_29953:
[----:B------:R-:W-:Y:S05]  /*2c80*/  BSYNC B2 ;  /* 0x0000000000027941 */ /* 0x000fea0003800000 */
.L_x_29951:
        /* <DEDUP_REMOVED lines=16> */
.L_x_29957:
[----:B------:R-:W-:Y:S05]  /*2d90*/  BSYNC B3 ;  /* 0x0000000000037941 */ /* 0x000fea0003800000 */
.L_x_29956:
        /* <DEDUP_REMOVED lines=43> */
.L_x_29955:
[----:B------:R-:W-:Y:S05]  /*3050*/  BSYNC B2 ;  /* 0x0000000000027941 */ /* 0x000fea0003800000 */
.L_x_29954:
        /* <DEDUP_REMOVED lines=9> */
.L_x_29950:
        /* <DEDUP_REMOVED lines=12> */
.L_x_29959:
[----:B------:R-:W-:-:S07]  /*31b0*/  MOV R115, R164 ;  /* 0x000000a400737202 */ /* 0x000fce0000000f00 */
.L_x_29960:
[----:B------:R-:W-:Y:S05]  /*31c0*/  BSYNC B2 ;  /* 0x0000000000027941 */ /* 0x000fea0003800000 */
.L_x_29958:
        /* <DEDUP_REMOVED lines=16> */
.L_x_29964:
[----:B------:R-:W-:Y:S05]  /*32d0*/  BSYNC B3 ;  /* 0x0000000000037941 */ /* 0x000fea0003800000 */
.L_x_29963:
        /* <DEDUP_REMOVED lines=43> */
.L_x_29962:
[----:B------:R-:W-:Y:S05]  /*3590*/  BSYNC B2 ;  /* 0x0000000000027941 */ /* 0x000fea0003800000 */
.L_x_29961:
        /* <DEDUP_REMOVED lines=14> */
.L_x_29965:
        /* <DEDUP_REMOVED lines=12> */
.L_x_29968:
[----:B------:R-:W-:-:S07]  /*3740*/  IMAD.MOV.U32 R194, RZ, RZ, R164 ;  /* 0x000000ffffc27224 */ /* 0x000fce00078e00a4 */
.L_x_29969:
[----:B------:R-:W-:Y:S05]  /*3750*/  BSYNC B2 ;  /* 0x0000000000027941 */ /* 0x000fea0003800000 */
.L_x_29967:
        /* <DEDUP_REMOVED lines=16> */
.L_x_29973:
[----:B------:R-:W-:Y:S05]  /*3860*/  BSYNC B3 ;  /* 0x0000000000037941 */ /* 0x000fea0003800000 */
.L_x_29972:
        /* <DEDUP_REMOVED lines=40> */
[----:B------:R-:W-:-:S04]  /*3af0*/  LOP3.LUT R165, R165, R162, R189, 0x96, !PT ;  /* 0x000000a2a5a57212 */ /* 0x000fc800078e96bd */
[----:B------:R-:W-:-:S07]  /*3b00*/  LOP3.LUT R202, R201, R202, R188, 0x96, !PT ;  /* 0x000000cac9ca7212 */ /* 0x000fce00078e96bc */
.L_x_29971:
[----:B------:R-:W-:Y:S05]  /*3b10*/  BSYNC B2 ;  /* 0x0000000000027941 */ /* 0x000fea0003800000 */
.L_x_29970:
        /* <DEDUP_REMOVED lines=9> */
.L_x_29966:
        /* <DEDUP_REMOVED lines=12> */
.L_x_29975:
[----:B------:R-:W-:-:S07]  /*3c70*/  IMAD.MOV.U32 R201, RZ, RZ, R164 ;  /* 0x000000ffffc97224 */ /* 0x000fce00078e00a4 */
.L_x_29976:
[----:B------:R-:W-:Y:S05]  /*3c80*/  BSYNC B2 ;  /* 0x0000000000027941 */ /* 0x000fea0003800000 */
.L_x_29974:
        /* <DEDUP_REMOVED lines=16> */
.L_x_29980:
[----:B------:R-:W-:Y:S05]  /*3d90*/  BSYNC B3 ;  /* 0x0000000000037941 */ /* 0x000fea0003800000 */
.L_x_29979:
        /* <DEDUP_REMOVED lines=43> */
.L_x_29978:
[----:B------:R-:W-:Y:S05]  /*4050*/  BSYNC B2 ;  /* 0x0000000000027941 */ /* 0x000fea0003800000 */
.L_x_29977:
        /* <DEDUP_REMOVED lines=14> */
.L_x_29981:
        /* <DEDUP_REMOVED lines=12> */
.L_x_29984:
[----:B------:R-:W-:-:S07]  /*4200*/  MOV R137, R164 ;  /* 0x000000a400897202 */ /* 0x000fce0000000f00 */
.L_x_29985:
[----:B------:R-:W-:Y:S05]  /*4210*/  BSYNC B2 ;  /* 0x0000000000027941 */ /* 0x000fea0003800000 */
.L_x_29983:
        /* <DEDUP_REMOVED lines=16> */
.L_x_29989:
[----:B------:R-:W-:Y:S05]  /*4320*/  BSYNC B3 ;  /* 0x0000000000037941 */ /* 0x000fea0003800000 */
.L_x_29988:
        /* <DEDUP_REMOVED lines=43> */
.L_x_29987:
[----:B------:R-:W-:Y:S05]  /*45e0*/  BSYNC B2 ;  /* 0x0000000000027941 */ /* 0x000fea0003800000 */
.L_x_29986:
        /* <DEDUP_REMOVED lines=9> */
.L_x_29982:
        /* <DEDUP_REMOVED lines=12> */
.L_x_29991:
[----:B------:R-:W-:-:S07]  /*4740*/  IMAD.MOV.U32 R137, RZ, RZ, R164 ;  /* 0x000000ffff897224 */ /* 0x000fce00078e00a4 */
.L_x_29992:
[----:B------:R-:W-:Y:S05]  /*4750*/  BSYNC B2 ;  /* 0x0000000000027941 */ /* 0x000fea0003800000 */
.L_x_29990:
        /* <DEDUP_REMOVED lines=16> */
.L_x_29996:
[----:B------:R-:W-:Y:S05]  /*4860*/  BSYNC B3 ;  /* 0x0000000000037941 */ /* 0x000fea0003800000 */
.L_x_29995:
        /* <DEDUP_REMOVED lines=43> */
.L_x_29994:
[----:B------:R-:W-:Y:S05]  /*4b20*/  BSYNC B2 ;  /* 0x0000000000027941 */ /* 0x000fea0003800000 */
.L_x_29993:
        /* <DEDUP_REMOVED lines=12> */
.L_x_29997:
        /* <DEDUP_REMOVED lines=12> */
.L_x_30000:
[----:B------:R-:W-:-:S07]  /*4cb0*/  MOV R138, R164 ;  /* 0x000000a4008a7202 */ /* 0x000fce0000000f00 */
.L_x_30001:
[----:B------:R-:W-:Y:S05]  /*4cc0*/  BSYNC B2 ;  /* 0x0000000000027941 */ /* 0x000fea0003800000 */
.L_x_29999:
        /* <DEDUP_REMOVED lines=16> */
.L_x_30005:
[----:B------:R-:W-:Y:S05]  /*4dd0*/  BSYNC B3 ;  /* 0x0000000000037941 */ /* 0x000fea0003800000 */
.L_x_30004:
        /* <DEDUP_REMOVED lines=43> */
.L_x_30003:
[----:B------:R-:W-:Y:S05]  /*5090*/  BSYNC B2 ;  /* 0x0000000000027941 */ /* 0x000fea0003800000 */
.L_x_30002:
        /* <DEDUP_REMOVED lines=9> */
.L_x_29998:
        /* <DEDUP_REMOVED lines=12> */
.L_x_30007:
[----:B------:R-:W-:-:S07]  /*51f0*/  IMAD.MOV.U32 R138, RZ, RZ, R164 ;  /* 0x000000ffff8a7224 */ /* 0x000fce00078e00a4 */
.L_x_30008:
[----:B------:R-:W-:Y:S05]  /*5200*/  BSYNC B2 ;  /* 0x0000000000027941 */ /* 0x000fea0003800000 */
.L_x_30006:
        /* <DEDUP_REMOVED lines=16> */
.L_x_30012:
[----:B------:R-:W-:Y:S05]  /*5310*/  BSYNC B3 ;  /* 0x0000000000037941 */ /* 0x000fea0003800000 */
.L_x_30011:
        /* <DEDUP_REMOVED lines=43> */
.L_x_30010:
[----:B------:R-:W-:Y:S05]  /*55d0*/  BSYNC B2 ;  /* 0x0000000000027941 */ /* 0x000fea0003800000 */
.L_x_30009:
        /* <DEDUP_REMOVED lines=12> */
.L_x_30013:
        /* <DEDUP_REMOVED lines=12> */
.L_x_30016:
[----:B------:R-:W-:-:S07]  /*5760*/  MOV R197, R164 ;  /* 0x000000a400c57202 */ /* 0x000fce0000000f00 */
.L_x_30017:
[----:B------:R-:W-:Y:S05]  /*5770*/  BSYNC B2 ;  /* 0x0000000000027941 */ /* 0x000fea0003800000 */
.L_x_30015:
        /* <DEDUP_REMOVED lines=16> */
.L_x_30021:
[----:B------:R-:W-:Y:S05]  /*5880*/  BSYNC B3 ;  /* 0x0000000000037941 */ /* 0x000fea0003800000 */
.L_x_30020:
        /* <DEDUP_REMOVED lines=43> */
.L_x_30019:
[----:B------:R-:W-:Y:S05]  /*5b40*/  BSYNC B2 ;  /* 0x0000000000027941 */ /* 0x000fea0003800000 */
.L_x_30018:
        /* <DEDUP_REMOVED lines=9> */
.L_x_30014:
        /* <DEDUP_REMOVED lines=12> */
.L_x_30023:
[----:B------:R-:W-:-:S07]  /*5ca0*/  IMAD.MOV.U32 R205, RZ, RZ, R164 ;  /* 0x000000ffffcd7224 */ /* 0x000fce00078e00a4 */
.L_x_30024:
[----:B------:R-:W-:Y:S05]  /*5cb0*/  BSYNC B2 ;  /* 0x0000000000027941 */ /* 0x000fea0003800000 */
.L_x_30022:
        /* <DEDUP_REMOVED lines=16> */
.L_x_30028:
[----:B------:R-:W-:Y:S05]  /*5dc0*/  BSYNC B3 ;  /* 0x0000000000037941 */ /* 0x000fea0003800000 */
.L_x_30027:
        /* <DEDUP_REMOVED lines=42> */
.L_x_30026:
[----:B------:R-:W-:Y:S05]  /*6070*/  BSYNC B2 ;  /* 0x0000000000027941 */ /* 0x000fea0003800000 */
.L_x_30025:
        /* <DEDUP_REMOVED lines=12> */
.L_x_30029:
        /* <DEDUP_REMOVED lines=12> */
.L_x_30032:
[----:B------:R-:W-:-:S07]  /*6200*/  IMAD.MOV.U32 R198, RZ, RZ, R164 ;  /* 0x000000ffffc67224 */ /* 0x000fce00078e00a4 */
.L_x_30033:
[----:B------:R-:W-:Y:S05]  /*6210*/  BSYNC B2 ;  /* 0x0000000000027941 */ /* 0x000fea0003800000 */
.L_x_30031:
        /* <DEDUP_REMOVED lines=16> */
.L_x_30037:
[----:B------:R-:W-:Y:S05]  /*6320*/  BSYNC B3 ;  /* 0x0000000000037941 */ /* 0x000fea0003800000 */
.L_x_30036:
        /* <DEDUP_REMOVED lines=43> */
.L_x_30035:
[----:B------:R-:W-:Y:S05]  /*65e0*/  BSYNC B2 ;  /* 0x0000000000027941 */ /* 0x000fea0003800000 */
.L_x_30034:
        /* <DEDUP_REMOVED lines=9> */
.L_x_30030:
        /* <DEDUP_REMOVED lines=17> */
[C---:B------:R-:W-:Y:S01]  /*6790*/  SHF.L.U32 R212, R199.reuse, 0x3, RZ ;  /* 0x00000003c7d47819 */ /* 0x040fe200000006ff */
        /* <DEDUP_REMOVED lines=33> */
.L_x_30038:
[----:B------:R-:W-:-:S07]  /*69b0*/  VIADD R0, R199, 0x20 ;  /* 0x00000020c7007836 */ /* 0x000fce0000000000 */
.L_x_29909:
[----:B------:R-:W-:Y:S05]  /*69c0*/  BSYNC B1 ;  /* 0x0000000000017941 */ /* 0x000fea0003800000 */
.L_x_29908:
        /* <DEDUP_REMOVED lines=30> */
.L_x_30042:
[----:B------:R-:W-:-:S07]  /*6bb0*/  IMAD.MOV.U32 R118, RZ, RZ, R164 ;  /* 0x000000ffff767224 */ /* 0x000fce00078e00a4 */
.L_x_30043:
[----:B------:R-:W-:Y:S05]  /*6bc0*/  BSYNC B2 ;  /* 0x0000000000027941 */ /* 0x000fea0003800000 */
.L_x_30041:
        /* <DEDUP_REMOVED lines=16> */
.L_x_30047:
[----:B------:R-:W-:Y:S05]  /*6cd0*/  BSYNC B3 ;  /* 0x0000000000037941 */ /* 0x000fea0003800000 */
.L_x_30046:
        /* <DEDUP_REMOVED lines=43> */
.L_x_30045:
[----:B------:R-:W-:Y:S05]  /*6f90*/  BSYNC B2 ;  /* 0x0000000000027941 */ /* 0x000fea0003800000 */
.L_x_30044:
        /* <DEDUP_REMOVED lines=19> */
.L_x_30048:
        /* <DEDUP_REMOVED lines=12> */
.L_x_30051:
[----:B------:R-:W-:-:S07]  /*7190*/  MOV R117, R164 ;  /* 0x000000a400757202 */ /* 0x000fce0000000f00 */
.L_x_30052:
[----:B------:R-:W-:Y:S05]  /*71a0*/  BSYNC B2 ;  /* 0x0000000000027941 */ /* 0x000fea0003800000 */
.L_x_30050:
        /* <DEDUP_REMOVED lines=16> */
.L_x_30056:
[----:B------:R-:W-:Y:S05]  /*72b0*/  BSYNC B3 ;  /* 0x0000000000037941 */ /* 0x000fea0003800000 */
.L_x_30055:
        /* <DEDUP_REMOVED lines=43> */
.L_x_30054:
[----:B------:R-:W-:Y:S05]  /*7570*/  BSYNC B2 ;  /* 0x0000000000027941 */ /* 0x000fea0003800000 */
.L_x_30053:
        /* <DEDUP_REMOVED lines=9> */
.L_x_30049:
        /* <DEDUP_REMOVED lines=12> */
.L_x_30058:
[----:B------:R-:W-:-:S07]  /*76d0*/  IMAD.MOV.U32 R117, RZ, RZ, R164 ;  /* 0x000000ffff757224 */ /* 0x000fce00078e00a4 */
.L_x_30059:
[----:B------:R-:W-:Y:S05]  /*76e0*/  BSYNC B2 ;  /* 0x0000000000027941 */ /* 0x000fea0003800000 */
.L_x_30057:
        /* <DEDUP_REMOVED lines=16> */
.L_x_30063:
[----:B------:R-:W-:Y:S05]  /*77f0*/  BSYNC B3 ;  /* 0x0000000000037941 */ /* 0x000fea0003800000 */
.L_x_30062:
        /* <DEDUP_REMOVED lines=43> */
.L_x_30061:
[----:B------:R-:W-:Y:S05]  /*7ab0*/  BSYNC B2 ;  /* 0x0000000000027941 */ /* 0x000fea0003800000 */
.L_x_30060:
        /* <DEDUP_REMOVED lines=14> */
.L_x_30064:
        /* <DEDUP_REMOVED lines=12> */
.L_x_30067:
[----:B------:R-:W-:-:S07]  /*7c60*/  MOV R140, R164 ;  /* 0x000000a4008c7202 */ /* 0x000fce0000000f00 */
.L_x_30068:
[----:B------:R-:W-:Y:S05]  /*7c70*/  BSYNC B2 ;  /* 0x0000000000027941 */ /* 0x000fea0003800000 */
.L_x_30066:
        /* <DEDUP_REMOVED lines=16> */
.L_x_30072:
[----:B------:R-:W-:Y:S05]  /*7d80*/  BSYNC B3 ;  /* 0x0000000000037941 */ /* 0x000fea0003800000 */
.L_x_30071:
        /* <DEDUP_REMOVED lines=43> */
.L_x_30070:
[----:B------:R-:W-:Y:S05]  /*8040*/  BSYNC B2 ;  /* 0x0000000000027941 */ /* 0x000fea0003800000 */
.L_x_30069:
        /* <DEDUP_REMOVED lines=9> */
.L_x_30065:
        /* <DEDUP_REMOVED lines=12> */
.L_x_30074:
[----:B------:R-:W-:-:S07]  /*81a0*/  IMAD.MOV.U32 R140, RZ, RZ, R164 ;  /* 0x000000ffff8c7224 */ /* 0x000fce00078e00a4 */
.L_x_30075:
[----:B------:R-:W-:Y:S05]  /*81b0*/  BSYNC B2 ;  /* 0x0000000000027941 */ /* 0x000fea0003800000 */
.L_x_30073:
        /* <DEDUP_REMOVED lines=16> */
.L_x_30079:
[----:B------:R-:W-:Y:S05]  /*82c0*/  BSYNC B3 ;  /* 0x0000000000037941 */ /* 0x000fea0003800000 */
.L_x_30078:
        /* <DEDUP_REMOVED lines=43> */
.L_x_30077:
[----:B------:R-:W-:Y:S05]  /*8580*/  BSYNC B2 ;  /* 0x0000000000027941 */ /* 0x000fea0003800000 */
.L_x_30076:
        /* <DEDUP_REMOVED lines=14> */
.L_x_30080:
        /* <DEDUP_REMOVED lines=12> */
.L_x_30083:
[----:B------:R-:W-:-:S07]  /*8730*/  MOV R119, R164 ;  /* 0x000000a400777202 */ /* 0x000fce0000000f00 */
.L_x_30084:
[----:B------:R-:W-:Y:S05]  /*8740*/  BSYNC B2 ;  /* 0x0000000000027941 */ /* 0x000fea0003800000 */
.L_x_30082:
        /* <DEDUP_REMOVED lines=16> */
.L_x_30088:
[----:B------:R-:W-:Y:S05]  /*8850*/  BSYNC B3 ;  /* 0x0000000000037941 */ /* 0x000fea0003800000 */
.L_x_30087:
        /* <DEDUP_REMOVED lines=42> */
.L_x_30086:
[----:B------:R-:W-:Y:S05]  /*8b00*/  BSYNC B2 ;  /* 0x0000000000027941 */ /* 0x000fea0003800000 */
.L_x_30085:
        /* <DEDUP_REMOVED lines=9> */
.L_x_30081:
        /* <DEDUP_REMOVED lines=12> */
.L_x_30090:
[----:B------:R-:W-:-:S07]  /*8c60*/  IMAD.MOV.U32 R119, RZ, RZ, R164 ;  /* 0x000000ffff777224 */ /* 0x000fce00078e00a4 */
.L_x_30091:
[----:B------:R-:W-:Y:S05]  /*8c70*/  BSYNC B2 ;  /* 0x0000000000027941 */ /* 0x000fea0003800000 */
.L_x_30089:
        /* <DEDUP_REMOVED lines=16> */
.L_x_30095:
[----:B------:R-:W-:Y:S05]  /*8d80*/  BSYNC B3 ;  /* 0x0000000000037941 */ /* 0x000fea0003800000 */
.L_x_30094:
        /* <DEDUP_REMOVED lines=42> */
.L_x_30093:
[----:B------:R-:W-:Y:S05]  /*9030*/  BSYNC B2 ;  /* 0x0000000000027941 */ /* 0x000fea0003800000 */
.L_x_30092:
        /* <DEDUP_REMOVED lines=14> */
.L_x_30096:
        /* <DEDUP_REMOVED lines=12> */
.L_x_30099:
[----:B------:R-:W-:-:S07]  /*91e0*/  IMAD.MOV.U32 R163, RZ, RZ, R164 ;  /* 0x000000ffffa37224 */ /* 0x000fce00078e00a4 */
.L_x_30100:
[----:B------:R-:W-:Y:S05]  /*91f0*/  BSYNC B2 ;  /* 0x0000000000027941 */ /* 0x000fea0003800000 */
.L_x_30098:
        /* <DEDUP_REMOVED lines=16> */
.L_x_30104:
[----:B------:R-:W-:Y:S05]  /*9300*/  BSYNC B3 ;  /* 0x0000000000037941 */ /* 0x000fea0003800000 */
.L_x_30103:
        /* <DEDUP_REMOVED lines=43> */
.L_x_30102:
[----:B------:R-:W-:Y:S05]  /*95c0*/  BSYNC B2 ;  /* 0x0000000000027941 */ /* 0x000fea0003800000 */
.L_x_30101:
        /* <DEDUP_REMOVED lines=9> */
.L_x_30097:
        /* <DEDUP_REMOVED lines=12> */
.L_x_30106:
[----:B------:R-:W-:-:S07]  /*9720*/  MOV R163, R164 ;  /* 0x000000a400a37202 */ /* 0x000fce0000000f00 */
.L_x_30107:
[----:B------:R-:W-:Y:S05]  /*9730*/  BSYNC B2 ;  /* 0x0000000000027941 */ /* 0x000fea0003800000 */
.L_x_30105:
        /* <DEDUP_REMOVED lines=16> */
.L_x_30111:
[----:B------:R-:W-:Y:S05]  /*9840*/  BSYNC B3 ;  /* 0x0000000000037941 */ /* 0x000fea0003800000 */
.L_x_30110:
        /* <DEDUP_REMOVED lines=43> */
.L_x_30109:
[----:B------:R-:W-:Y:S05]  /*9b00*/  BSYNC B2 ;  /* 0x0000000000027941 */ /* 0x000fea0003800000 */
.L_x_30108:
        /* <DEDUP_REMOVED lines=14> */
.L_x_30112:
        /* <DEDUP_REMOVED lines=12> */
.L_x_30115:
[----:B------:R-:W-:-:S07]  /*9cb0*/  IMAD.MOV.U32 R141, RZ, RZ, R164 ;  /* 0x000000ffff8d7224 */ /* 0x000fce00078e00a4 */
.L_x_30116:
[----:B------:R-:W-:Y:S05]  /*9cc0*/  BSYNC B2 ;  /* 0x0000000000027941 */ /* 0x000fea0003800000 */
.L_x_30114:
        /* <DEDUP_REMOVED lines=16> */
.L_x_30120:
[----:B------:R-:W-:Y:S05]  /*9dd0*/  BSYNC B3 ;  /* 0x0000000000037941 */ /* 0x000fea0003800000 */
.L_x_30119:
        /* <DEDUP_REMOVED lines=42> */
.L_x_30118:
[----:B------:R-:W-:Y:S05]  /*a080*/  BSYNC B2 ;  /* 0x0000000000027941 */ /* 0x000fea0003800000 */
.L_x_30117:
        /* <DEDUP_REMOVED lines=9> */
.L_x_30113:
        /* <DEDUP_REMOVED lines=12> */
.L_x_30122:
[----:B------:R-:W-:-:S07]  /*a1e0*/  IMAD.MOV.U32 R141, RZ, RZ, R164 ;  /* 0x000000ffff8d7224 */ /* 0x000fce00078e00a4 */
.L_x_30123:
[----:B------:R-:W-:Y:S05]  /*a1f0*/  BSYNC B2 ;  /* 0x0000000000027941 */ /* 0x000fea0003800000 */
.L_x_30121:
        /* <DEDUP_REMOVED lines=16> */
.L_x_30127:
[----:B------:R-:W-:Y:S05]  /*a300*/  BSYNC B3 ;  /* 0x0000000000037941 */ /* 0x000fea0003800000 */
.L_x_30126:
        /* <DEDUP_REMOVED lines=42> */
.L_x_30125:
[----:B------:R-:W-:Y:S05]  /*a5b0*/  BSYNC B2 ;  /* 0x0000000000027941 */ /* 0x000fea0003800000 */
.L_x_30124:
        /* <DEDUP_REMOVED lines=12> */
.L_x_30128:
        /* <DEDUP_REMOVED lines=12> */
.L_x_30131:
[----:B------:R-:W-:-:S07]  /*a740*/  IMAD.MOV.U32 R142, RZ, RZ, R164 ;  /* 0x000000ffff8e7224 */ /* 0x000fce00078e00a4 */
.L_x_30132:
[----:B------:R-:W-:Y:S05]  /*a750*/  BSYNC B2 ;  /* 0x0000000000027941 */ /* 0x000fea0003800000 */
.L_x_30130:
        /* <DEDUP_REMOVED lines=16> */
.L_x_30136:
[----:B------:R-:W-:Y:S05]  /*a860*/  BSYNC B3 ;  /* 0x0000000000037941 */ /* 0x000fea0003800000 */
.L_x_30135:
        /* <DEDUP_REMOVED lines=42> */
.L_x_30134:
[----:B------:R-:W-:Y:S05]  /*ab10*/  BSYNC B2 ;  /* 0x0000000000027941 */ /* 0x000fea0003800000 */
.L_x_30133:
        /* <DEDUP_REMOVED lines=9> */
.L_x_30129:
        /* <DEDUP_REMOVED lines=12> */
.L_x_30138:
[----:B------:R-:W-:-:S07]  /*ac70*/  MOV R142, R164 ;  /* 0x000000a4008e7202 */ /* 0x000fce0000000f00 */
.L_x_30139:
[----:B------:R-:W-:Y:S05]  /*ac80*/  BSYNC B2 ;  /* 0x0000000000027941 */ /* 0x000fea0003800000 */
.L_x_30137:
        /* <DEDUP_REMOVED lines=16> */
.L_x_30143:
[----:B------:R-:W-:Y:S05]  /*ad90*/  BSYNC B3 ;  /* 0x0000000000037941 */ /* 0x000fea0003800000 */
.L_x_30142:
        /* <DEDUP_REMOVED lines=42> */
.L_x_30141:
[----:B------:R-:W-:Y:S05]  /*b040*/  BSYNC B2 ;  /* 0x0000000000027941 */ /* 0x000fea0003800000 */
.L_x_30140:
        /* <DEDUP_REMOVED lines=12> */
.L_x_30144:
        /* <DEDUP_REMOVED lines=12> */
.L_x_30147:
[----:B------:R-:W-:-:S07]  /*b1d0*/  MOV R163, R164 ;  /* 0x000000a400a37202 */ /* 0x000fce0000000f00 */
.L_x_30148:
[----:B------:R-:W-:Y:S05]  /*b1e0*/  BSYNC B2 ;  /* 0x0000000000027941 */ /* 0x000fea0003800000 */
.L_x_30146:
        /* <DEDUP_REMOVED lines=16> */
.L_x_30152:
[----:B------:R-:W-:Y:S05]  /*b2f0*/  BSYNC B3 ;  /* 0x0000000000037941 */ /* 0x000fea0003800000 */
.L_x_30151:
        /* <DEDUP_REMOVED lines=42> */
.L_x_30150:
[----:B------:R-:W-:Y:S05]  /*b5a0*/  BSYNC B2 ;  /* 0x0000000000027941 */ /* 0x000fea0003800000 */
.L_x_30149:
        /* <DEDUP_REMOVED lines=9> */
.L_x_30145:
        /* <DEDUP_REMOVED lines=12> */
.L_x_30154:
[----:B------:R-:W-:-:S07]  /*b700*/  IMAD.MOV.U32 R163, RZ, RZ, R164 ;  /* 0x000000ffffa37224 */ /* 0x000fce00078e00a4 */
.L_x_30155:
[----:B------:R-:W-:Y:S05]  /*b710*/  BSYNC B2 ;  /* 0x0000000000027941 */ /* 0x000fea0003800000 */
.L_x_30153:
        /* <DEDUP_REMOVED lines=16> */
.L_x_30159:
[----:B------:R-:W-:Y:S05]  /*b820*/  BSYNC B3 ;  /* 0x0000000000037941 */ /* 0x000fea0003800000 */
.L_x_30158:
[----:B------:R-:W-:Y:S01]  /*b830*/  IMAD.HI.U32 R164, R166, -0x326172a9, RZ ;  /* 0xcd9e8d57a6a47827 */ /* 0x000fe200078e00ff */
[----:B------:R-:W-:-:S03]  /*b840*/  LOP3.LUT R165, R165, R191, R3, 0x96, !PT ;  /* 0x000000bfa5a57212 */ /* 0x000fc600078e9603 */
[----:B------:R-:W-:Y:S01]  /*b850*/  IMAD R201, R166, -0x326172a9, RZ ;  /* 0xcd9e8d57a6c97824 */ /* 0x000fe200078e02ff */
[----:B------:R-:W-:Y:S01]  /*b860*/  LOP3.LUT R164, R164, R167, R2, 0x96, !PT ;  /* 0x000000a7a4a47212 */ /* 0x000fe200078e9602 */
[----:B------:R-:W-:-:S04]  /*b870*/  IMAD.WIDE.U32 R202, R165, -0x326172a9, RZ ;  /* 0xcd9e8d57a5ca7825 */ /* 0x000fc800078e00ff */
[----:B------:R-:W-:Y:S02]  /*b880*/  IMAD R165, R168, -0x2daee0ad, RZ ;  /* 0xd2511f53a8a57824 */ /* 0x000fe400078e02ff */
        /* <DEDUP_REMOVED lines=37> */
.L_x_30157:
[----:B------:R-:W-:Y:S05]  /*bae0*/  BSYNC B2 ;  /* 0x0000000000027941 */ /* 0x000fea0003800000 */
.L_x_30156:
        /* <DEDUP_REMOVED lines=12> */
.L_x_30160:
        /* <DEDUP_REMOVED lines=12> */
.L_x_30163:
[----:B------:R-:W-:-:S07]  /*bc70*/  IMAD.MOV.U32 R163, RZ, RZ, R164 ;  /* 0x000000ffffa37224 */ /* 0x000fce00078e00a4 */
.L_x_30164:
[----:B------:R-:W-:Y:S05]  /*bc80*/  BSYNC B2 ;  /* 0x0000000000027941 */ /* 0x000fea0003800000 */
.L_x_30162:
        /* <DEDUP_REMOVED lines=16> */
.L_x_30168:
[----:B------:R-:W-:Y:S05]  /*bd90*/  BSYNC B3 ;  /* 0x0000000000037941 */ /* 0x000fea0003800000 */
.L_x_30167:
        /* <DEDUP_REMOVED lines=42> */
.L_x_30166:
[----:B------:R-:W-:Y:S05]  /*c040*/  BSYNC B2 ;  /* 0x0000000000027941 */ /* 0x000fea0003800000 */
.L_x_30165:
        /* <DEDUP_REMOVED lines=9> */
.L_x_30161:
        /* <DEDUP_REMOVED lines=51> */
.L_x_30169:
[----:B------:R-:W-:-:S07]  /*c410*/  VIADD R0, R0, 0x20 ;  /* 0x0000002000007836 */ /* 0x000fce0000000000 */
.L_x_30040:
[----:B------:R-:W-:Y:S05]  /*c420*/  BSYNC B1 ;  /* 0x0000000000017941 */ /* 0x000fea0003800000 */
.L_x_30039:
        /* <DEDUP_REMOVED lines=30> */
.L_x_30173:
[----:B------:R-:W-:-:S07]  /*c610*/  MOV R122, R164 ;  /* 0x000000a4007a7202 */ /* 0x000fce0000000f00 */
.L_x_30174:
[----:B------:R-:W-:Y:S05]  /*c620*/  BSYNC B2 ;  /* 0x0000000000027941 */ /* 0x000fea0003800000 */
.L_x_30172:
        /* <DEDUP_REMOVED lines=16> */
.L_x_30178:
[----:B------:R-:W-:Y:S05]  /*c730*/  BSYNC B3 ;  /* 0x0000000000037941 */ /* 0x000fea0003800000 */
.L_x_30177:
        /* <DEDUP_REMOVED lines=43> */
.L_x_30176:
[----:B------:R-:W-:Y:S05]  /*c9f0*/  BSYNC B2 ;  /* 0x0000000000027941 */ /* 0x000fea0003800000 */
.L_x_30175:
        /* <DEDUP_REMOVED lines=19> */
.L_x_30179:
        /* <DEDUP_REMOVED lines=12> */
.L_x_30182:
[----:B------:R-:W-:-:S07]  /*cbf0*/  IMAD.MOV.U32 R121, RZ, RZ, R164 ;  /* 0x000000ffff797224 */ /* 0x000fce00078e00a4 */
.L_x_30183:
[----:B------:R-:W-:Y:S05]  /*cc00*/  BSYNC B2 ;  /* 0x0000000000027941 */ /* 0x000fea0003800000 */
.L_x_30181:
        /* <DEDUP_REMOVED lines=16> */
.L_x_30187:
[----:B------:R-:W-:Y:S05]  /*cd10*/  BSYNC B3 ;  /* 0x0000000000037941 */ /* 0x000fea0003800000 */
.L_x_30186:
        /* <DEDUP_REMOVED lines=43> */
.L_x_30185:
[----:B------:R-:W-:Y:S05]  /*cfd0*/  BSYNC B2 ;  /* 0x0000000000027941 */ /* 0x000fea0003800000 */
.L_x_30184:
        /* <DEDUP_REMOVED lines=9> */
.L_x_30180:
        /* <DEDUP_REMOVED lines=12> */
.L_x_30189:
[----:B------:R-:W-:-:S07]  /*d130*/  IMAD.MOV.U32 R121, RZ, RZ, R164 ;  /* 0x000000ffff797224 */ /* 0x000fce00078e00a4 */
.L_x_30190:
[----:B------:R-:W-:Y:S05]  /*d140*/  BSYNC B2 ;  /* 0x0000000000027941 */ /* 0x000fea0003800000 */
.L_x_30188:
        /* <DEDUP_REMOVED lines=16> */
.L_x_30194:
[----:B------:R-:W-:Y:S05]  /*d250*/  BSYNC B3 ;  /* 0x0000000000037941 */ /* 0x000fea0003800000 */
.L_x_30193:
        /* <DEDUP_REMOVED lines=43> */
.L_x_30192:
[----:B------:R-:W-:Y:S05]  /*d510*/  BSYNC B2 ;  /* 0x0000000000027941 */ /* 0x000fea0003800000 */
.L_x_30191:
        /* <DEDUP_REMOVED lines=14> */
.L_x_30195:
        /* <DEDUP_REMOVED lines=12> */
.L_x_30198:
[----:B------:R-:W-:-:S07]  /*d6c0*/  IMAD.MOV.U32 R144, RZ, RZ, R164 ;  /* 0x000000ffff907224 */ /* 0x000fce00078e00a4 */
.L_x_30199:
[----:B------:R-:W-:Y:S05]  /*d6d0*/  BSYNC B2 ;  /* 0x0000000000027941 */ /* 0x000fea0003800000 */
.L_x_30197:
        /* <DEDUP_REMOVED lines=16> */
.L_x_30203:
[----:B------:R-:W-:Y:S05]  /*d7e0*/  BSYNC B3 ;  /* 0x0000000000037941 */ /* 0x000fea0003800000 */
.L_x_30202:
        /* <DEDUP_REMOVED lines=43> */
.L_x_30201:
[----:B------:R-:W-:Y:S05]  /*daa0*/  BSYNC B2 ;  /* 0x0000000000027941 */ /* 0x000fea0003800000 */
.L_x_30200:
        /* <DEDUP_REMOVED lines=9> */
.L_x_30196:
        /* <DEDUP_REMOVED lines=12> */
.L_x_30205:
[----:B------:R-:W-:-:S07]  /*dc00*/  IMAD.MOV.U32 R144, RZ, RZ, R164 ;  /* 0x000000ffff907224 */ /* 0x000fce00078e00a4 */
.L_x_30206:
[----:B------:R-:W-:Y:S05]  /*dc10*/  BSYNC B2 ;  /* 0x0000000000027941 */ /* 0x000fea0003800000 */
.L_x_30204:
        /* <DEDUP_REMOVED lines=16> */
.L_x_30210:
[----:B------:R-:W-:Y:S05]  /*dd20*/  BSYNC B3 ;  /* 0x0000000000037941 */ /* 0x000fea0003800000 */
.L_x_30209:
        /* <DEDUP_REMOVED lines=43> */
.L_x_30208:
[----:B------:R-:W-:Y:S05]  /*dfe0*/  BSYNC B2 ;  /* 0x0000000000027941 */ /* 0x000fea0003800000 */
.L_x_30207:
        /* <DEDUP_REMOVED lines=14> */
.L_x_30211:
        /* <DEDUP_REMOVED lines=12> */
.L_x_30214:
[----:B------:R-:W-:-:S07]  /*e190*/  IMAD.MOV.U32 R123, RZ, RZ, R164 ;  /* 0x000000ffff7b7224 */ /* 0x000fce00078e00a4 */
.L_x_30215:
[----:B------:R-:W-:Y:S05]  /*e1a0*/  BSYNC B2 ;  /* 0x0000000000027941 */ /* 0x000fea0003800000 */
.L_x_30213:
        /* <DEDUP_REMOVED lines=16> */
.L_x_30219:
[----:B------:R-:W-:Y:S05]  /*e2b0*/  BSYNC B3 ;  /* 0x0000000000037941 */ /* 0x000fea0003800000 */
.L_x_30218:
        /* <DEDUP_REMOVED lines=42> */
.L_x_30217:
[----:B------:R-:W-:Y:S05]  /*e560*/  BSYNC B2 ;  /* 0x0000000000027941 */ /* 0x000fea0003800000 */
.L_x_30216:
        /* <DEDUP_REMOVED lines=9> */
.L_x_30212:
        /* <DEDUP_REMOVED lines=12> */
.L_x_30221:
[----:B------:R-:W-:-:S07]  /*e6c0*/  MOV R123, R164 ;  /* 0x000000a4007b7202 */ /* 0x000fce0000000f00 */
.L_x_30222:
[----:B------:R-:W-:Y:S05]  /*e6d0*/  BSYNC B2 ;  /* 0x0000000000027941 */ /* 0x000fea0003800000 */
.L_x_30220:
        /* <DEDUP_REMOVED lines=16> */
.L_x_30226:
[----:B------:R-:W-:Y:S05]  /*e7e0*/  BSYNC B3 ;  /* 0x0000000000037941 */ /* 0x000fea0003800000 */
.L_x_30225:
        /* <DEDUP_REMOVED lines=42> */
.L_x_30224:
[----:B------:R-:W-:Y:S05]  /*ea90*/  BSYNC B2 ;  /* 0x0000000000027941 */ /* 0x000fea0003800000 */
.L_x_30223:
        /* <DEDUP_REMOVED lines=14> */
.L_x_30227:
        /* <DEDUP_REMOVED lines=12> */
.L_x_30230:
[----:B------:R-:W-:-:S07]  /*ec40*/  MOV R163, R164 ;  /* 0x000000a400a37202 */ /* 0x000fce0000000f00 */
.L_x_30231:
[----:B------:R-:W-:Y:S05]  /*ec50*/  BSYNC B2 ;  /* 0x0000000000027941 */ /* 0x000fea0003800000 */
.L_x_30229:
        /* <DEDUP_REMOVED lines=16> */
.L_x_30235:
[----:B------:R-:W-:Y:S05]  /*ed60*/  BSYNC B3 ;  /* 0x0000000000037941 */ /* 0x000fea0003800000 */
.L_x_30234:
        /* <DEDUP_REMOVED lines=43> */
.L_x_30233:
[----:B------:R-:W-:Y:S05]  /*f020*/  BSYNC B2 ;  /* 0x0000000000027941 */ /* 0x000fea0003800000 */
.L_x_30232:
        /* <DEDUP_REMOVED lines=9> */
.L_x_30228:
        /* <DEDUP_REMOVED lines=12> */
.L_x_30237:
[----:B------:R-:W-:-:S07]  /*f180*/  IMAD.MOV.U32 R163, RZ, RZ, R164 ;  /* 0x000000ffffa37224 */ /* 0x000fce00078e00a4 */
.L_x_30238:
[----:B------:R-:W-:Y:S05]  /*f190*/  BSYNC B2 ;  /* 0x0000000000027941 */ /* 0x000fea0003800000 */
.L_x_30236:
        /* <DEDUP_REMOVED lines=16> */
.L_x_30242:
[----:B------:R-:W-:Y:S05]  /*f2a0*/  BSYNC B3 ;  /* 0x0000000000037941 */ /* 0x000fea0003800000 */
.L_x_30241:
        /* <DEDUP_REMOVED lines=43> */
.L_x_30240:
[----:B------:R-:W-:Y:S05]  /*f560*/  BSYNC B2 ;  /* 0x0000000000027941 */ /* 0x000fea0003800000 */
.L_x_30239:
        /* <DEDUP_REMOVED lines=14> */
.L_x_30243:
        /* <DEDUP_REMOVED lines=12> */
.L_x_30246:
[----:B------:R-:W-:-:S07]  /*f710*/  MOV R145, R164 ;  /* 0x000000a400917202 */ /* 0x000fce0000000f00 */
.L_x_30247:
[----:B------:R-:W-:Y:S05]  /*f720*/  BSYNC B2 ;  /* 0x0000000000027941 */ /* 0x000fea0003800000 */
.L_x_30245:
        /* <DEDUP_REMOVED lines=16> */
.L_x_30251:
[----:B------:R-:W-:Y:S05]  /*f830*/  BSYNC B3 ;  /* 0x0000000000037941 */ /* 0x000fea0003800000 */
.L_x_30250:
        /* <DEDUP_REMOVED lines=42> */
.L_x_30249:
[----:B------:R-:W-:Y:S05]  /*fae0*/  BSYNC B2 ;  /* 0x0000000000027941 */ /* 0x000fea0003800000 */
.L_x_30248:
        /* <DEDUP_REMOVED lines=9> */
.L_x_30244:
        /* <DEDUP_REMOVED lines=12> */
.L_x_30253:
[----:B------:R-:W-:-:S07]  /*fc40*/  IMAD.MOV.U32 R145, RZ, RZ, R164 ;  /* 0x000000ffff917224 */ /* 0x000fce00078e00a4 */
.L_x_30254:
[----:B------:R-:W-:Y:S05]  /*fc50*/  BSYNC B2 ;  /* 0x0000000000027941 */ /* 0x000fea0003800000 */
.L_x_30252:
        /* <DEDUP_REMOVED lines=16> */
.L_x_30258:
[----:B------:R-:W-:Y:S05]  /*fd60*/  BSYNC B3 ;  /* 0x0000000000037941 */ /* 0x000fea0003800000 */
.L_x_30257:
        /* <DEDUP_REMOVED lines=42> */
.L_x_30256:
[----:B------:R-:W-:Y:S05]  /*10010*/  BSYNC B2 ;  /* 0x0000000000027941 */ /* 0x000fea0003800000 */
.L_x_30255:
        /* <DEDUP_REMOVED lines=12> */
.L_x_30259:
        /* <DEDUP_REMOVED lines=12> */
.L_x_30262:
[----:B------:R-:W-:-:S07]  /*101a0*/  IMAD.MOV.U32 R146, RZ, RZ, R164 ;  /* 0x000000ffff927224 */ /* 0x000fce00078e00a4 */
.L_x_30263:
[----:B------:R-:W-:Y:S05]  /*101b0*/  BSYNC B2 ;  /* 0x0000000000027941 */ /* 0x000fea0003800000 */
.L_x_30261:
        /* <DEDUP_REMOVED lines=16> */
.L_x_30267:
[----:B------:R-:W-:Y:S05]  /*102c0*/  BSYNC B3 ;  /* 0x0000000000037941 */ /* 0x000fea0003800000 */
.L_x_30266:
        /* <DEDUP_REMOVED lines=42> */
.L_x_30265:
[----:B------:R-:W-:Y:S05]  /*10570*/  BSYNC B2 ;  /* 0x0000000000027941 */ /* 0x000fea0003800000 */
.L_x_30264:
        /* <DEDUP_REMOVED lines=9> */
.L_x_30260:
        /* <DEDUP_REMOVED lines=12> */
.L_x_30269:
[----:B------:R-:W-:-:S07]  /*106d0*/  IMAD.MOV.U32 R146, RZ, RZ, R164 ;  /* 0x000000ffff927224 */ /* 0x000fce00078e00a4 */
.L_x_30270:
[----:B------:R-:W-:Y:S05]  /*106e0*/  BSYNC B2 ;  /* 0x0000000000027941 */ /* 0x000fea0003800000 */
.L_x_30268:
        /* <DEDUP_REMOVED lines=16> */
.L_x_30274:
[----:B------:R-:W-:Y:S05]  /*107f0*/  BSYNC B3 ;  /* 0x0000000000037941 */ /* 0x000fea0003800000 */
.L_x_30273:
        /* <DEDUP_REMOVED lines=42> */
.L_x_30272:
[----:B------:R-:W-:Y:S05]  /*10aa0*/  BSYNC B2 ;  /* 0x0000000000027941 */ /* 0x000fea0003800000 */
.L_x_30271:
        /* <DEDUP_REMOVED lines=12> */
.L_x_30275:
        /* <DEDUP_REMOVED lines=12> */
.L_x_30278:
[----:B------:R-:W-:-:S07]  /*10c30*/  IMAD.MOV.U32 R163, RZ, RZ, R164 ;  /* 0x000000ffffa37224 */ /* 0x000fce00078e00a4 */
.L_x_30279:
[----:B------:R-:W-:Y:S05]  /*10c40*/  BSYNC B2 ;  /* 0x0000000000027941 */ /* 0x000fea0003800000 */
.L_x_30277:
        /* <DEDUP_REMOVED lines=16> */
.L_x_30283:
[----:B------:R-:W-:Y:S05]  /*10d50*/  BSYNC B3 ;  /* 0x0000000000037941 */ /* 0x000fea0003800000 */
.L_x_30282:
        /* <DEDUP_REMOVED lines=42> */
.L_x_30281:
[----:B------:R-:W-:Y:S05]  /*11000*/  BSYNC B2 ;  /* 0x0000000000027941 */ /* 0x000fea0003800000 */
.L_x_30280:
        /* <DEDUP_REMOVED lines=9> */
.L_x_30276:
        /* <DEDUP_REMOVED lines=12> */
.L_x_30285:
[----:B------:R-:W-:-:S07]  /*11160*/  MOV R163, R164 ;  /* 0x000000a400a37202 */ /* 0x000fce0000000f00 */
.L_x_30286:
[----:B------:R-:W-:Y:S05]  /*11170*/  BSYNC B2 ;  /* 0x0000000000027941 */ /* 0x000fea0003800000 */
.L_x_30284:
        /* <DEDUP_REMOVED lines=16> */
.L_x_30290:
[----:B------:R-:W-:Y:S05]  /*11280*/  BSYNC B3 ;  /* 0x0000000000037941 */ /* 0x000fea0003800000 */
.L_x_30289:
[C---:B------:R-:W-:Y:S01]  /*11290*/  IMAD.HI.U32 R164, R166.reuse, -0x326172a9, RZ ;  /* 0xcd9e8d57a6a47827 */ /* 0x040fe200078e00ff */
[----:B------:R-:W-:Y:S01]  /*112a0*/  LOP3.LUT R165, R165, R191, R3, 0x96, !PT ;  /* 0x000000bfa5a57212 */ /* 0x000fe200078e9603 */
[----:B------:R-:W-:Y:S02]  /*112b0*/  HFMA2.MMA R205, -RZ, RZ, 0, 0 ;  /* 0x00000000ffcd7435 */ /* 0x000fe400000001ff */
[----:B------:R-:W-:Y:S01]  /*112c0*/  IMAD R201, R166, -0x326172a9, RZ ;  /* 0xcd9e8d57a6c97824 */ /* 0x000fe200078e02ff */
[----:B------:R-:W-:Y:S01]  /*112d0*/  LOP3.LUT R164, R164, R167, R2, 0x96, !PT ;  /* 0x000000a7a4a47212 */ /* 0x000fe200078e9602 */
[----:B------:R-:W-:-:S04]  /*112e0*/  IMAD.WIDE.U32 R202, R165, -0x326172a9, RZ ;  /* 0xcd9e8d57a5ca7825 */ /* 0x000fc800078e00ff */
[----:B------:R-:W-:Y:S02]  /*112f0*/  IMAD R165, R168, -0x2daee0ad, RZ ;  /* 0xd2511f53a8a57824 */ /* 0x000fe400078e02ff */
        /* <DEDUP_REMOVED lines=36> */
.L_x_30288:
[----:B------:R-:W-:Y:S05]  /*11540*/  BSYNC B2 ;  /* 0x0000000000027941 */ /* 0x000fea0003800000 */
.L_x_30287:
        /* <DEDUP_REMOVED lines=12> */
.L_x_30291:
        /* <DEDUP_REMOVED lines=12> */
.L_x_30294:
[----:B------:R-:W-:-:S07]  /*116d0*/  IMAD.MOV.U32 R163, RZ, RZ, R164 ;  /* 0x000000ffffa37224 */ /* 0x000fce00078e00a4 */
.L_x_30295:
[----:B------:R-:W-:Y:S05]  /*116e0*/  BSYNC B2 ;  /* 0x0000000000027941 */ /* 0x000fea0003800000 */
.L_x_30293:
        /* <DEDUP_REMOVED lines=16> */
.L_x_30299:
[----:B------:R-:W-:Y:S05]  /*117f0*/  BSYNC B3 ;  /* 0x0000000000037941 */ /* 0x000fea0003800000 */
.L_x_30298:
        /* <DEDUP_REMOVED lines=42> */
.L_x_30297:
[----:B------:R-:W-:Y:S05]  /*11aa0*/  BSYNC B2 ;  /* 0x0000000000027941 */ /* 0x000fea0003800000 */
.L_x_30296:
        /* <DEDUP_REMOVED lines=9> */
.L_x_30292:
        /* <DEDUP_REMOVED lines=51> */
.L_x_30300:
[----:B------:R-:W-:-:S07]  /*11e70*/  IADD3 R0, R0, 0x20, RZ ;  /* 0x0000002000007810 */ /* 0x000fce0007ffe0ff */
.L_x_30171:
[----:B------:R-:W-:Y:S05]  /*11e80*/  BSYNC B1 ;  /* 0x0000000000017941 */ /* 0x000fea0003800000 */
.L_x_30170:
        /* <DEDUP_REMOVED lines=30> */
.L_x_30304:
[----:B------:R-:W-:-:S07]  /*12070*/  IMAD.MOV.U32 R126, RZ, RZ, R164 ;  /* 0x000000ffff7e7224 */ /* 0x000fce00078e00a4 */
.L_x_30305:
[----:B------:R-:W-:Y:S05]  /*12080*/  BSYNC B2 ;  /* 0x0000000000027941 */ /* 0x000fea0003800000 */
.L_x_30303:
        /* <DEDUP_REMOVED lines=16> */
.L_x_30309:
[----:B------:R-:W-:Y:S05]  /*12190*/  BSYNC B3 ;  /* 0x0000000000037941 */ /* 0x000fea0003800000 */
.L_x_30308:
        /* <DEDUP_REMOVED lines=43> */
.L_x_30307:
[----:B------:R-:W-:Y:S05]  /*12450*/  BSYNC B2 ;  /* 0x0000000000027941 */ /* 0x000fea0003800000 */
.L_x_30306:
        /* <DEDUP_REMOVED lines=19> */
.L_x_30310:
        /* <DEDUP_REMOVED lines=12> */
.L_x_30313:
[----:B------:R-:W-:-:S07]  /*12650*/  IMAD.MOV.U32 R125, RZ, RZ, R164 ;  /* 0x000000ffff7d7224 */ /* 0x000fce00078e00a4 */
.L_x_30314:
[----:B------:R-:W-:Y:S05]  /*12660*/  BSYNC B2 ;  /* 0x0000000000027941 */ /* 0x000fea0003800000 */
.L_x_30312:
        /* <DEDUP_REMOVED lines=16> */
.L_x_30318:
[----:B------:R-:W-:Y:S05]  /*12770*/  BSYNC B3 ;  /* 0x0000000000037941 */ /* 0x000fea0003800000 */
.L_x_30317:
        /* <DEDUP_REMOVED lines=43> */
.L_x_30316:
[----:B------:R-:W-:Y:S05]  /*12a30*/  BSYNC B2 ;  /* 0x0000000000027941 */ /* 0x000fea0003800000 */
.L_x_30315:
        /* <DEDUP_REMOVED lines=9> */
.L_x_30311:
        /* <DEDUP_REMOVED lines=12> */
.L_x_30320:
[----:B------:R-:W-:-:S07]  /*12b90*/  MOV R125, R164 ;  /* 0x000000a4007d7202 */ /* 0x000fce0000000f00 */
.L_x_30321:
[----:B------:R-:W-:Y:S05]  /*12ba0*/  BSYNC B2 ;  /* 0x0000000000027941 */ /* 0x000fea0003800000 */
.L_x_30319:
        /* <DEDUP_REMOVED lines=16> */
.L_x_30325:
[----:B------:R-:W-:Y:S05]  /*12cb0*/  BSYNC B3 ;  /* 0x0000000000037941 */ /* 0x000fea0003800000 */
.L_x_30324:
        /* <DEDUP_REMOVED lines=43> */
.L_x_30323:
[----:B------:R-:W-:Y:S05]  /*12f70*/  BSYNC B2 ;  /* 0x0000000000027941 */ /* 0x000fea0003800000 */
.L_x_30322:
        /* <DEDUP_REMOVED lines=14> */
.L_x_30326:
        /* <DEDUP_REMOVED lines=12> */
.L_x_30329:
[----:B------:R-:W-:-:S07]  /*13120*/  IMAD.MOV.U32 R148, RZ, RZ, R164 ;  /* 0x000000ffff947224 */ /* 0x000fce00078e00a4 */
.L_x_30330:
[----:B------:R-:W-:Y:S05]  /*13130*/  BSYNC B2 ;  /* 0x0000000000027941 */ /* 0x000fea0003800000 */
.L_x_30328:
        /* <DEDUP_REMOVED lines=16> */
.L_x_30334:
[----:B------:R-:W-:Y:S05]  /*13240*/  BSYNC B3 ;  /* 0x0000000000037941 */ /* 0x000fea0003800000 */
.L_x_30333:
        /* <DEDUP_REMOVED lines=43> */
.L_x_30332:
[----:B------:R-:W-:Y:S05]  /*13500*/  BSYNC B2 ;  /* 0x0000000000027941 */ /* 0x000fea0003800000 */
.L_x_30331:
        /* <DEDUP_REMOVED lines=9> */
.L_x_30327:
        /* <DEDUP_REMOVED lines=12> */
.L_x_30336:
[----:B------:R-:W-:-:S07]  /*13660*/  MOV R148, R164 ;  /* 0x000000a400947202 */ /* 0x000fce0000000f00 */
.L_x_30337:
[----:B------:R-:W-:Y:S05]  /*13670*/  BSYNC B2 ;  /* 0x0000000000027941 */ /* 0x000fea0003800000 */
.L_x_30335:
        /* <DEDUP_REMOVED lines=16> */
.L_x_30341:
[----:B------:R-:W-:Y:S05]  /*13780*/  BSYNC B3 ;  /* 0x0000000000037941 */ /* 0x000fea0003800000 */
.L_x_30340:
        /* <DEDUP_REMOVED lines=9> */
[----:B------:R-:W-:Y:S01]  /*13820*/  IMAD.WIDE.U32 R200, R163, -0x2daee0ad, RZ ;  /* 0xd2511f53a3c87825 */ /* 0x000fe200078e00ff */
[----:B------:R-:W-:-:S03]  /*13830*/  HFMA2.MMA R163, -RZ, RZ, 0, 0 ;  /* 0x00000000ffa37435 */ /* 0x000fc600000001ff */
        /* <DEDUP_REMOVED lines=32> */
.L_x_30339:
[----:B------:R-:W-:Y:S05]  /*13a40*/  BSYNC B2 ;  /* 0x0000000000027941 */ /* 0x000fea0003800000 */
.L_x_30338:
        /* <DEDUP_REMOVED lines=14> */
.L_x_30342:
        /* <DEDUP_REMOVED lines=12> */
.L_x_30345:
[----:B------:R-:W-:-:S07]  /*13bf0*/  IMAD.MOV.U32 R127, RZ, RZ, R164 ;  /* 0x000000ffff7f7224 */ /* 0x000fce00078e00a4 */
.L_x_30346:
[----:B------:R-:W-:Y:S05]  /*13c00*/  BSYNC B2 ;  /* 0x0000000000027941 */ /* 0x000fea0003800000 */
.L_x_30344:
        /* <DEDUP_REMOVED lines=16> */
.L_x_30350:
[----:B------:R-:W-:Y:S05]  /*13d10*/  BSYNC B3 ;  /* 0x0000000000037941 */ /* 0x000fea0003800000 */
.L_x_30349:
        /* <DEDUP_REMOVED lines=42> */
.L_x_30348:
[----:B------:R-:W-:Y:S05]  /*13fc0*/  BSYNC B2 ;  /* 0x0000000000027941 */ /* 0x000fea0003800000 */
.L_x_30347:
        /* <DEDUP_REMOVED lines=9> */
.L_x_30343:
        /* <DEDUP_REMOVED lines=12> */
.L_x_30352:
[----:B------:R-:W-:-:S07]  /*14120*/  IMAD.MOV.U32 R127, RZ, RZ, R164 ;  /* 0x000000ffff7f7224 */ /* 0x000fce00078e00a4 */
.L_x_30353:
[----:B------:R-:W-:Y:S05]  /*14130*/  BSYNC B2 ;  /* 0x0000000000027941 */ /* 0x000fea0003800000 */
.L_x_30351:
        /* <DEDUP_REMOVED lines=16> */
.L_x_30357:
[----:B------:R-:W-:Y:S05]  /*14240*/  BSYNC B3 ;  /* 0x0000000000037941 */ /* 0x000fea0003800000 */
.L_x_30356:
        /* <DEDUP_REMOVED lines=42> */
.L_x_30355:
[----:B------:R-:W-:Y:S05]  /*144f0*/  BSYNC B2 ;  /* 0x0000000000027941 */ /* 0x000fea0003800000 */
.L_x_30354:
        /* <DEDUP_REMOVED lines=14> */
.L_x_30358:
        /* <DEDUP_REMOVED lines=12> */
.L_x_30361:
[----:B------:R-:W-:-:S07]  /*146a0*/  IMAD.MOV.U32 R163, RZ, RZ, R164 ;  /* 0x000000ffffa37224 */ /* 0x000fce00078e00a4 */
.L_x_30362:
[----:B------:R-:W-:Y:S05]  /*146b0*/  BSYNC B2 ;  /* 0x0000000000027941 */ /* 0x000fea0003800000 */
.L_x_30360:
        /* <DEDUP_REMOVED lines=16> */
.L_x_30366:
[----:B------:R-:W-:Y:S05]  /*147c0*/  BSYNC B3 ;  /* 0x0000000000037941 */ /* 0x000fea0003800000 */
.L_x_30365:
        /* <DEDUP_REMOVED lines=43> */
.L_x_30364:
[----:B------:R-:W-:Y:S05]  /*14a80*/  BSYNC B2 ;  /* 0x0000000000027941 */ /* 0x000fea0003800000 */
.L_x_30363:
        /* <DEDUP_REMOVED lines=9> */
.L_x_30359:
        /* <DEDUP_REMOVED lines=12> */
.L_x_30368:
[----:B------:R-:W-:-:S07]  /*14be0*/  IMAD.MOV.U32 R163, RZ, RZ, R164 ;  /* 0x000000ffffa37224 */ /* 0x000fce00078e00a4 */
.L_x_30369:
[----:B------:R-:W-:Y:S05]  /*14bf0*/  BSYNC B2 ;  /* 0x0000000000027941 */ /* 0x000fea0003800000 */
.L_x_30367:
        /* <DEDUP_REMOVED lines=16> */
.L_x_30373:
[----:B------:R-:W-:Y:S05]  /*14d00*/  BSYNC B3 ;  /* 0x0000000000037941 */ /* 0x000fea0003800000 */
.L_x_30372:
        /* <DEDUP_REMOVED lines=41> */
[----:B------:R-:W-:Y:S02]  /*14fa0*/  LOP3.LUT R202, R149, R202, R188, 0x96, !PT ;  /* 0x000000ca95ca7212 */ /* 0x000fe400078e96bc */
[----:B------:R-:W-:-:S07]  /*14fb0*/  MOV R200, R148 ;  /* 0x0000009400c87202 */ /* 0x000fce0000000f00 */
.L_x_30371:
[----:B------:R-:W-:Y:S05]  /*14fc0*/  BSYNC B2 ;  /* 0x0000000000027941 */ /* 0x000fea0003800000 */
.L_x_30370:
        /* <DEDUP_REMOVED lines=14> */
.L_x_30374:
        /* <DEDUP_REMOVED lines=12> */
.L_x_30377:
[----:B------:R-:W-:-:S07]  /*15170*/  IMAD.MOV.U32 R149, RZ, RZ, R164 ;  /* 0x000000ffff957224 */ /* 0x000fce00078e00a4 */
.L_x_30378:
[----:B------:R-:W-:Y:S05]  /*15180*/  BSYNC B2 ;  /* 0x0000000000027941 */ /* 0x000fea0003800000 */
.L_x_30376:
        /* <DEDUP_REMOVED lines=16> */
.L_x_30382:
[----:B------:R-:W-:Y:S05]  /*15290*/  BSYNC B3 ;  /* 0x0000000000037941 */ /* 0x000fea0003800000 */
.L_x_30381:
        /* <DEDUP_REMOVED lines=42> */
.L_x_30380:
[----:B------:R-:W-:Y:S05]  /*15540*/  BSYNC B2 ;  /* 0x0000000000027941 */ /* 0x000fea0003800000 */
.L_x_30379:
        /* <DEDUP_REMOVED lines=9> */
.L_x_30375:
        /* <DEDUP_REMOVED lines=12> */
.L_x_30384:
[----:B------:R-:W-:-:S07]  /*156a0*/  MOV R149, R164 ;  /* 0x000000a400957202 */ /* 0x000fce0000000f00 */
.L_x_30385:
[----:B------:R-:W-:Y:S05]  /*156b0*/  BSYNC B2 ;  /* 0x0000000000027941 */ /* 0x000fea0003800000 */
.L_x_30383:
        /* <DEDUP_REMOVED lines=16> */
.L_x_30389:
[----:B------:R-:W-:Y:S05]  /*157c0*/  BSYNC B3 ;  /* 0x0000000000037941 */ /* 0x000fea0003800000 */
.L_x_30388:
        /* <DEDUP_REMOVED lines=42> */
.L_x_30387:
[----:B------:R-:W-:Y:S05]  /*15a70*/  BSYNC B2 ;  /* 0x0000000000027941 */ /* 0x000fea0003800000 */
.L_x_30386:
        /* <DEDUP_REMOVED lines=12> */
.L_x_30390:
        /* <DEDUP_REMOVED lines=12> */
.L_x_30393:
[----:B------:R-:W-:-:S07]  /*15c00*/  MOV R150, R164 ;  /* 0x000000a400967202 */ /* 0x000fce0000000f00 */
.L_x_30394:
[----:B------:R-:W-:Y:S05]  /*15c10*/  BSYNC B2 ;  /* 0x0000000000027941 */ /* 0x000fea0003800000 */
.L_x_30392:
        /* <DEDUP_REMOVED lines=16> */
.L_x_30398:
[----:B------:R-:W-:Y:S05]  /*15d20*/  BSYNC B3 ;  /* 0x0000000000037941 */ /* 0x000fea0003800000 */
.L_x_30397:
        /* <DEDUP_REMOVED lines=42> */
.L_x_30396:
[----:B------:R-:W-:Y:S05]  /*15fd0*/  BSYNC B2 ;  /* 0x0000000000027941 */ /* 0x000fea0003800000 */
.L_x_30395:
        /* <DEDUP_REMOVED lines=9> */
.L_x_30391:
        /* <DEDUP_REMOVED lines=12> */
.L_x_30400:
[----:B------:R-:W-:-:S07]  /*16130*/  IMAD.MOV.U32 R150, RZ, RZ, R164 ;  /* 0x000000ffff967224 */ /* 0x000fce00078e00a4 */
.L_x_30401:
[----:B------:R-:W-:Y:S05]  /*16140*/  BSYNC B2 ;  /* 0x0000000000027941 */ /* 0x000fea0003800000 */
.L_x_30399:
        /* <DEDUP_REMOVED lines=16> */
.L_x_30405:
[----:B------:R-:W-:Y:S05]  /*16250*/  BSYNC B3 ;  /* 0x0000000000037941 */ /* 0x000fea0003800000 */
.L_x_30404:
        /* <DEDUP_REMOVED lines=42> */
.L_x_30403:
[----:B------:R-:W-:Y:S05]  /*16500*/  BSYNC B2 ;  /* 0x0000000000027941 */ /* 0x000fea0003800000 */
.L_x_30402:
        /* <DEDUP_REMOVED lines=12> */
.L_x_30406:
        /* <DEDUP_REMOVED lines=12> */
.L_x_30409:
[----:B------:R-:W-:-:S07]  /*16690*/  IMAD.MOV.U32 R163, RZ, RZ, R164 ;  /* 0x000000ffffa37224 */ /* 0x000fce00078e00a4 */
.L_x_30410:
[----:B------:R-:W-:Y:S05]  /*166a0*/  BSYNC B2 ;  /* 0x0000000000027941 */ /* 0x000fea0003800000 */
.L_x_30408:
        /* <DEDUP_REMOVED lines=16> */
.L_x_30414:
[----:B------:R-:W-:Y:S05]  /*167b0*/  BSYNC B3 ;  /* 0x0000000000037941 */ /* 0x000fea0003800000 */
.L_x_30413:
        /* <DEDUP_REMOVED lines=41> */
[----:B------:R-:W-:-:S07]  /*16a50*/  LOP3.LUT R202, R201, R202, R188, 0x96, !PT ;  /* 0x000000cac9ca7212 */ /* 0x000fce00078e96bc */
.L_x_30412:
[----:B------:R-:W-:Y:S05]  /*16a60*/  BSYNC B2 ;  /* 0x0000000000027941 */ /* 0x000fea0003800000 */
.L_x_30411:
        /* <DEDUP_REMOVED lines=9> */
.L_x_30407:
        /* <DEDUP_REMOVED lines=12> */
.L_x_30416:
[----:B------:R-:W-:-:S07]  /*16bc0*/  IMAD.MOV.U32 R163, RZ, RZ, R164 ;  /* 0x000000ffffa37224 */ /* 0x000fce00078e00a4 */
.L_x_30417:
[----:B------:R-:W-:Y:S05]  /*16bd0*/  BSYNC B2 ;  /* 0x0000000000027941 */ /* 0x000fea0003800000 */
.L_x_30415:
        /* <DEDUP_REMOVED lines=16> */
.L_x_30421:
[----:B------:R-:W-:Y:S05]  /*16ce0*/  BSYNC B3 ;  /* 0x0000000000037941 */ /* 0x000fea0003800000 */
.L_x_30420:
        /* <DEDUP_REMOVED lines=43> */
.L_x_30419:
[----:B------:R-:W-:Y:S05]  /*16fa0*/  BSYNC B2 ;  /* 0x0000000000027941 */ /* 0x000fea0003800000 */
.L_x_30418:
        /* <DEDUP_REMOVED lines=12> */
.L_x_30422:
        /* <DEDUP_REMOVED lines=12> */
.L_x_30425:
[----:B------:R-:W-:-:S07]  /*17130*/  MOV R163, R164 ;  /* 0x000000a400a37202 */ /* 0x000fce0000000f00 */
.L_x_30426:
[----:B------:R-:W-:Y:S05]  /*17140*/  BSYNC B2 ;  /* 0x0000000000027941 */ /* 0x000fea0003800000 */
.L_x_30424:
        /* <DEDUP_REMOVED lines=16> */
.L_x_30430:
[----:B------:R-:W-:Y:S05]  /*17250*/  BSYNC B3 ;  /* 0x0000000000037941 */ /* 0x000fea0003800000 */
.L_x_30429:
        /* <DEDUP_REMOVED lines=42> */
.L_x_30428:
[----:B------:R-:W-:Y:S05]  /*17500*/  BSYNC B2 ;  /* 0x0000000000027941 */ /* 0x000fea0003800000 */
.L_x_30427:
        /* <DEDUP_REMOVED lines=9> */
.L_x_30423:
        /* <DEDUP_REMOVED lines=51> */
.L_x_30431:
[----:B------:R-:W-:-:S07]  /*178d0*/  VIADD R0, R0, 0x20 ;  /* 0x0000002000007836 */ /* 0x000fce0000000000 */
.L_x_30302:
[----:B------:R-:W-:Y:S05]  /*178e0*/  BSYNC B1 ;  /* 0x0000000000017941 */ /* 0x000fea0003800000 */
.L_x_30301:
        /* <DEDUP_REMOVED lines=30> */
.L_x_30435:
[----:B------:R-:W-:-:S07]  /*17ad0*/  IMAD.MOV.U32 R130, RZ, RZ, R164 ;  /* 0x000000ffff827224 */ /* 0x000fce00078e00a4 */
.L_x_30436:
[----:B------:R-:W-:Y:S05]  /*17ae0*/  BSYNC B2 ;  /* 0x0000000000027941 */ /* 0x000fea0003800000 */
.L_x_30434:
        /* <DEDUP_REMOVED lines=16> */
.L_x_30440:
[----:B------:R-:W-:Y:S05]  /*17bf0*/  BSYNC B3 ;  /* 0x0000000000037941 */ /* 0x000fea0003800000 */
.L_x_30439:
        /* <DEDUP_REMOVED lines=43> */
.L_x_30438:
[----:B------:R-:W-:Y:S05]  /*17eb0*/  BSYNC B2 ;  /* 0x0000000000027941 */ /* 0x000fea0003800000 */
.L_x_30437:
        /* <DEDUP_REMOVED lines=19> */
.L_x_30441:
        /* <DEDUP_REMOVED lines=12> */
.L_x_30444:
[----:B------:R-:W-:-:S07]  /*180b0*/  MOV R129, R164 ;  /* 0x000000a400817202 */ /* 0x000fce0000000f00 */
.L_x_30445:
[----:B------:R-:W-:Y:S05]  /*180c0*/  BSYNC B2 ;  /* 0x0000000000027941 */ /* 0x000fea0003800000 */
.L_x_30443:
        /* <DEDUP_REMOVED lines=16> */
.L_x_30449:
[----:B------:R-:W-:Y:S05]  /*181d0*/  BSYNC B3 ;  /* 0x0000000000037941 */ /* 0x000fea0003800000 */
.L_x_30448:
        /* <DEDUP_REMOVED lines=43> */
.L_x_30447:
[----:B------:R-:W-:Y:S05]  /*18490*/  BSYNC B2 ;  /* 0x0000000000027941 */ /* 0x000fea0003800000 */
.L_x_30446:
        /* <DEDUP_REMOVED lines=9> */
.L_x_30442:
        /* <DEDUP_REMOVED lines=12> */
.L_x_30451:
[----:B------:R-:W-:-:S07]  /*185f0*/  IMAD.MOV.U32 R129, RZ, RZ, R164 ;  /* 0x000000ffff817224 */ /* 0x000fce00078e00a4 */
.L_x_30452:
[----:B------:R-:W-:Y:S05]  /*18600*/  BSYNC B2 ;  /* 0x0000000000027941 */ /* 0x000fea0003800000 */
.L_x_30450:
        /* <DEDUP_REMOVED lines=16> */
.L_x_30456:
[----:B------:R-:W-:Y:S05]  /*18710*/  BSYNC B3 ;  /* 0x0000000000037941 */ /* 0x000fea0003800000 */
.L_x_30455:
        /* <DEDUP_REMOVED lines=43> */
.L_x_30454:
[----:B------:R-:W-:Y:S05]  /*189d0*/  BSYNC B2 ;  /* 0x0000000000027941 */ /* 0x000fea0003800000 */
.L_x_30453:
        /* <DEDUP_REMOVED lines=14> */
.L_x_30457:
        /* <DEDUP_REMOVED lines=12> */
.L_x_30460:
[----:B------:R-:W-:-:S07]  /*18b80*/  MOV R152, R164 ;  /* 0x000000a400987202 */ /* 0x000fce0000000f00 */
.L_x_30461:
[----:B------:R-:W-:Y:S05]  /*18b90*/  BSYNC B2 ;  /* 0x0000000000027941 */ /* 0x000fea0003800000 */
.L_x_30459:
        /* <DEDUP_REMOVED lines=16> */
.L_x_30465:
[----:B------:R-:W-:Y:S05]  /*18ca0*/  BSYNC B3 ;  /* 0x0000000000037941 */ /* 0x000fea0003800000 */
.L_x_30464:
        /* <DEDUP_REMOVED lines=43> */
.L_x_30463:
[----:B------:R-:W-:Y:S05]  /*18f60*/  BSYNC B2 ;  /* 0x0000000000027941 */ /* 0x000fea0003800000 */
.L_x_30462:
        /* <DEDUP_REMOVED lines=9> */
.L_x_30458:
        /* <DEDUP_REMOVED lines=12> */
.L_x_30467:
[----:B------:R-:W-:-:S07]  /*190c0*/  IMAD.MOV.U32 R152, RZ, RZ, R164 ;  /* 0x000000ffff987224 */ /* 0x000fce00078e00a4 */
.L_x_30468:
[----:B------:R-:W-:Y:S05]  /*190d0*/  BSYNC B2 ;  /* 0x0000000000027941 */ /* 0x000fea0003800000 */
.L_x_30466:
        /* <DEDUP_REMOVED lines=16> */
.L_x_30472:
[----:B------:R-:W-:Y:S05]  /*191e0*/  BSYNC B3 ;  /* 0x0000000000037941 */ /* 0x000fea0003800000 */
.L_x_30471:
        /* <DEDUP_REMOVED lines=43> */
.L_x_30470:
[----:B------:R-:W-:Y:S05]  /*194a0*/  BSYNC B2 ;  /* 0x0000000000027941 */ /* 0x000fea0003800000 */
.L_x_30469:
        /* <DEDUP_REMOVED lines=14> */
.L_x_30473:
        /* <DEDUP_REMOVED lines=12> */
.L_x_30476:
[----:B------:R-:W-:-:S07]  /*19650*/  MOV R131, R164 ;  /* 0x000000a400837202 */ /* 0x000fce0000000f00 */
.L_x_30477:
[----:B------:R-:W-:Y:S05]  /*19660*/  BSYNC B2 ;  /* 0x0000000000027941 */ /* 0x000fea0003800000 */
.L_x_30475:
        /* <DEDUP_REMOVED lines=16> */
.L_x_30481:
[----:B------:R-:W-:Y:S05]  /*19770*/  BSYNC B3 ;  /* 0x0000000000037941 */ /* 0x000fea0003800000 */
.L_x_30480:
        /* <DEDUP_REMOVED lines=42> */
.L_x_30479:
[----:B------:R-:W-:Y:S05]  /*19a20*/  BSYNC B2 ;  /* 0x0000000000027941 */ /* 0x000fea0003800000 */
.L_x_30478:
        /* <DEDUP_REMOVED lines=9> */
.L_x_30474:
        /* <DEDUP_REMOVED lines=12> */
.L_x_30483:
[----:B------:R-:W-:-:S07]  /*19b80*/  IMAD.MOV.U32 R131, RZ, RZ, R164 ;  /* 0x000000ffff837224 */ /* 0x000fce00078e00a4 */
.L_x_30484:
[----:B------:R-:W-:Y:S05]  /*19b90*/  BSYNC B2 ;  /* 0x0000000000027941 */ /* 0x000fea0003800000 */
.L_x_30482:
        /* <DEDUP_REMOVED lines=16> */
.L_x_30488:
[----:B------:R-:W-:Y:S05]  /*19ca0*/  BSYNC B3 ;  /* 0x0000000000037941 */ /* 0x000fea0003800000 */
.L_x_30487:
        /* <DEDUP_REMOVED lines=42> */
.L_x_30486:
[----:B------:R-:W-:Y:S05]  /*19f50*/  BSYNC B2 ;  /* 0x0000000000027941 */ /* 0x000fea0003800000 */
.L_x_30485:
        /* <DEDUP_REMOVED lines=14> */
.L_x_30489:
        /* <DEDUP_REMOVED lines=12> */
.L_x_30492:
[----:B------:R-:W-:-:S07]  /*1a100*/  IMAD.MOV.U32 R163, RZ, RZ, R164 ;  /* 0x000000ffffa37224 */ /* 0x000fce00078e00a4 */
.L_x_30493:
[----:B------:R-:W-:Y:S05]  /*1a110*/  BSYNC B2 ;  /* 0x0000000000027941 */ /* 0x000fea0003800000 */
.L_x_30491:
        /* <DEDUP_REMOVED lines=16> */
.L_x_30497:
[----:B------:R-:W-:Y:S05]  /*1a220*/  BSYNC B3 ;  /* 0x0000000000037941 */ /* 0x000fea0003800000 */
.L_x_30496:
        /* <DEDUP_REMOVED lines=43> */
.L_x_30495:
[----:B------:R-:W-:Y:S05]  /*1a4e0*/  BSYNC B2 ;  /* 0x0000000000027941 */ /* 0x000fea0003800000 */
.L_x_30494:
        /* <DEDUP_REMOVED lines=9> */
.L_x_30490:
        /* <DEDUP_REMOVED lines=12> */
.L_x_30499:
[----:B------:R-:W-:-:S07]  /*1a640*/  MOV R163, R164 ;  /* 0x000000a400a37202 */ /* 0x000fce0000000f00 */
.L_x_30500:
[----:B------:R-:W-:Y:S05]  /*1a650*/  BSYNC B2 ;  /* 0x0000000000027941 */ /* 0x000fea0003800000 */
.L_x_30498:
        /* <DEDUP_REMOVED lines=16> */
.L_x_30504:
[----:B------:R-:W-:Y:S05]  /*1a760*/  BSYNC B3 ;  /* 0x0000000000037941 */ /* 0x000fea0003800000 */
.L_x_30503:
        /* <DEDUP_REMOVED lines=43> */
.L_x_30502:
[----:B------:R-:W-:Y:S05]  /*1aa20*/  BSYNC B2 ;  /* 0x0000000000027941 */ /* 0x000fea0003800000 */
.L_x_30501:
        /* <DEDUP_REMOVED lines=14> */
.L_x_30505:
        /* <DEDUP_REMOVED lines=12> */
.L_x_30508:
[----:B------:R-:W-:-:S07]  /*1abd0*/  IMAD.MOV.U32 R153, RZ, RZ, R164 ;  /* 0x000000ffff997224 */ /* 0x000fce00078e00a4 */
.L_x_30509:
[----:B------:R-:W-:Y:S05]  /*1abe0*/  BSYNC B2 ;  /* 0x0000000000027941 */ /* 0x000fea0003800000 */
.L_x_30507:
        /* <DEDUP_REMOVED lines=16> */
.L_x_30513:
[----:B------:R-:W-:Y:S05]  /*1acf0*/  BSYNC B3 ;  /* 0x0000000000037941 */ /* 0x000fea0003800000 */
.L_x_30512:
        /* <DEDUP_REMOVED lines=42> */
.L_x_30511:
[----:B------:R-:W-:Y:S05]  /*1afa0*/  BSYNC B2 ;  /* 0x0000000000027941 */ /* 0x000fea0003800000 */
.L_x_30510:
        /* <DEDUP_REMOVED lines=9> */
.L_x_30506:
        /* <DEDUP_REMOVED lines=12> */
.L_x_30515:
[----:B------:R-:W-:-:S07]  /*1b100*/  IMAD.MOV.U32 R153, RZ, RZ, R164 ;  /* 0x000000ffff997224 */ /* 0x000fce00078e00a4 */
.L_x_30516:
[----:B------:R-:W-:Y:S05]  /*1b110*/  BSYNC B2 ;  /* 0x0000000000027941 */ /* 0x000fea0003800000 */
.L_x_30514:
        /* <DEDUP_REMOVED lines=16> */
.L_x_30520:
[----:B------:R-:W-:Y:S05]  /*1b220*/  BSYNC B3 ;  /* 0x0000000000037941 */ /* 0x000fea0003800000 */
.L_x_30519:
        /* <DEDUP_REMOVED lines=42> */
.L_x_30518:
[----:B------:R-:W-:Y:S05]  /*1b4d0*/  BSYNC B2 ;  /* 0x0000000000027941 */ /* 0x000fea0003800000 */
.L_x_30517:
        /* <DEDUP_REMOVED lines=12> */
.L_x_30521:
        /* <DEDUP_REMOVED lines=12> */
.L_x_30524:
[----:B------:R-:W-:-:S07]  /*1b660*/  IMAD.MOV.U32 R154, RZ, RZ, R164 ;  /* 0x000000ffff9a7224 */ /* 0x000fce00078e00a4 */
.L_x_30525:
[----:B------:R-:W-:Y:S05]  /*1b670*/  BSYNC B2 ;  /* 0x0000000000027941 */ /* 0x000fea0003800000 */
.L_x_30523:
        /* <DEDUP_REMOVED lines=16> */
.L_x_30529:
[----:B------:R-:W-:Y:S05]  /*1b780*/  BSYNC B3 ;  /* 0x0000000000037941 */ /* 0x000fea0003800000 */
.L_x_30528:
        /* <DEDUP_REMOVED lines=42> */
.L_x_30527:
[----:B------:R-:W-:Y:S05]  /*1ba30*/  BSYNC B2 ;  /* 0x0000000000027941 */ /* 0x000fea0003800000 */
.L_x_30526:
        /* <DEDUP_REMOVED lines=9> */
.L_x_30522:
        /* <DEDUP_REMOVED lines=12> */
.L_x_30531:
[----:B------:R-:W-:-:S07]  /*1bb90*/  MOV R154, R164 ;  /* 0x000000a4009a7202 */ /* 0x000fce0000000f00 */
.L_x_30532:
[----:B------:R-:W-:Y:S05]  /*1bba0*/  BSYNC B2 ;  /* 0x0000000000027941 */ /* 0x000fea0003800000 */
.L_x_30530:
        /* <DEDUP_REMOVED lines=16> */
.L_x_30536:
[----:B------:R-:W-:Y:S05]  /*1bcb0*/  BSYNC B3 ;  /* 0x0000000000037941 */ /* 0x000fea0003800000 */
.L_x_30535:
        /* <DEDUP_REMOVED lines=42> */
.L_x_30534:
[----:B------:R-:W-:Y:S05]  /*1bf60*/  BSYNC B2 ;  /* 0x0000000000027941 */ /* 0x000fea0003800000 */
.L_x_30533:
        /* <DEDUP_REMOVED lines=12> */
.L_x_30537:
        /* <DEDUP_REMOVED lines=12> */
.L_x_30540:
[----:B------:R-:W-:-:S07]  /*1c0f0*/  MOV R163, R164 ;  /* 0x000000a400a37202 */ /* 0x000fce0000000f00 */
.L_x_30541:
[----:B------:R-:W-:Y:S05]  /*1c100*/  BSYNC B2 ;  /* 0x0000000000027941 */ /* 0x000fea0003800000 */
.L_x_30539:
        /* <DEDUP_REMOVED lines=16> */
.L_x_30545:
[----:B------:R-:W-:Y:S05]  /*1c210*/  BSYNC B3 ;  /* 0x0000000000037941 */ /* 0x000fea0003800000 */
.L_x_30544:
        /* <DEDUP_REMOVED lines=42> */
.L_x_30543:
[----:B------:R-:W-:Y:S05]  /*1c4c0*/  BSYNC B2 ;  /* 0x0000000000027941 */ /* 0x000fea0003800000 */
.L_x_30542:
        /* <DEDUP_REMOVED lines=9> */
.L_x_30538:
        /* <DEDUP_REMOVED lines=12> */
.L_x_30547:
[----:B------:R-:W-:-:S07]  /*1c620*/  IMAD.MOV.U32 R163, RZ, RZ, R164 ;  /* 0x000000ffffa37224 */ /* 0x000fce00078e00a4 */
.L_x_30548:
[----:B------:R-:W-:Y:S05]  /*1c630*/  BSYNC B2 ;  /* 0x0000000000027941 */ /* 0x000fea0003800000 */
.L_x_30546:
        /* <DEDUP_REMOVED lines=14> */
[----:B------:R-:W-:-:S04]  /*1c720*/  @P6 IADD3 R164, R191, RZ, RZ ;  /* 0x000000ffbfa46210 */ /* 0x000fc80007ffe0ff */
[----:B------:R-:W-:-:S07]  /*1c730*/  @!P5 MOV R191, R164 ;  /* 0x000000a400bfd202 */ /* 0x000fce0000000f00 */
.L_x_30552:
[----:B------:R-:W-:Y:S05]  /*1c740*/  BSYNC B3 ;  /* 0x0000000000037941 */ /* 0x000fea0003800000 */
.L_x_30551:
        /* <DEDUP_REMOVED lines=43> */
.L_x_30550:
[----:B------:R-:W-:Y:S05]  /*1ca00*/  BSYNC B2 ;  /* 0x0000000000027941 */ /* 0x000fea0003800000 */
.L_x_30549:
        /* <DEDUP_REMOVED lines=12> */
.L_x_30553:
        /* <DEDUP_REMOVED lines=12> */
.L_x_30556:
[----:B------:R-:W-:-:S07]  /*1cb90*/  IMAD.MOV.U32 R163, RZ, RZ, R164 ;  /* 0x000000ffffa37224 */ /* 0x000fce00078e00a4 */
.L_x_30557:
[----:B------:R-:W-:Y:S05]  /*1cba0*/  BSYNC B2 ;  /* 0x0000000000027941 */ /* 0x000fea0003800000 */
.L_x_30555:
        /* <DEDUP_REMOVED lines=16> */
.L_x_30561:
[----:B------:R-:W-:Y:S05]  /*1ccb0*/  BSYNC B3 ;  /* 0x0000000000037941 */ /* 0x000fea0003800000 */
.L_x_30560:
        /* <DEDUP_REMOVED lines=42> */
.L_x_30559:
[----:B------:R-:W-:Y:S05]  /*1cf60*/  BSYNC B2 ;  /* 0x0000000000027941 */ /* 0x000fea0003800000 */
.L_x_30558:
        /* <DEDUP_REMOVED lines=9> */
.L_x_30554:
        /* <DEDUP_REMOVED lines=51> */
.L_x_30562:
[----:B------:R-:W-:-:S07]  /*1d330*/  IADD3 R0, R0, 0x20, RZ ;  /* 0x0000002000007810 */ /* 0x000fce0007ffe0ff */
.L_x_30433:
[----:B------:R-:W-:Y:S05]  /*1d340*/  BSYNC B1 ;  /* 0x0000000000017941 */ /* 0x000fea0003800000 */
.L_x_30432:
        /* <DEDUP_REMOVED lines=30> */
.L_x_30566:
[----:B------:R-:W-:-:S07]  /*1d530*/  IMAD.MOV.U32 R134, RZ, RZ, R164 ;  /* 0x000000ffff867224 */ /* 0x000fce00078e00a4 */
.L_x_30567:
[----:B------:R-:W-:Y:S05]  /*1d540*/  BSYNC B2 ;  /* 0x0000000000027941 */ /* 0x000fea0003800000 */
.L_x_30565:
        /* <DEDUP_REMOVED lines=16> */
.L_x_30571:
[----:B------:R-:W-:Y:S05]  /*1d650*/  BSYNC B3 ;  /* 0x0000000000037941 */ /* 0x000fea0003800000 */
.L_x_30570:
        /* <DEDUP_REMOVED lines=43> */
.L_x_30569:
[----:B------:R-:W-:Y:S05]  /*1d910*/  BSYNC B2 ;  /* 0x0000000000027941 */ /* 0x000fea0003800000 */
.L_x_30568:
        /* <DEDUP_REMOVED lines=19> */
.L_x_30572:
        /* <DEDUP_REMOVED lines=12> */
.L_x_30575:
[----:B------:R-:W-:-:S07]  /*1db10*/  MOV R133, R164 ;  /* 0x000000a400857202 */ /* 0x000fce0000000f00 */
.L_x_30576:
[----:B------:R-:W-:Y:S05]  /*1db20*/  BSYNC B2 ;  /* 0x0000000000027941 */ /* 0x000fea0003800000 */
.L_x_30574:
        /* <DEDUP_REMOVED lines=16> */
.L_x_30580:
[----:B------:R-:W-:Y:S05]  /*1dc30*/  BSYNC B3 ;  /* 0x0000000000037941 */ /* 0x000fea0003800000 */
.L_x_30579:
        /* <DEDUP_REMOVED lines=43> */
.L_x_30578:
[----:B------:R-:W-:Y:S05]  /*1def0*/  BSYNC B2 ;  /* 0x0000000000027941 */ /* 0x000fea0003800000 */
.L_x_30577:
        /* <DEDUP_REMOVED lines=9> */
.L_x_30573:
        /* <DEDUP_REMOVED lines=12> */
.L_x_30582:
[----:B------:R-:W-:-:S07]  /*1e050*/  MOV R133, R164 ;  /* 0x000000a400857202 */ /* 0x000fce0000000f00 */
.L_x_30583:
[----:B------:R-:W-:Y:S05]  /*1e060*/  BSYNC B2 ;  /* 0x0000000000027941 */ /* 0x000fea0003800000 */
.L_x_30581:
        /* <DEDUP_REMOVED lines=16> */
.L_x_30587:
[----:B------:R-:W-:Y:S05]  /*1e170*/  BSYNC B3 ;  /* 0x0000000000037941 */ /* 0x000fea0003800000 */
.L_x_30586:
        /* <DEDUP_REMOVED lines=43> */
.L_x_30585:
[----:B------:R-:W-:Y:S05]  /*1e430*/  BSYNC B2 ;  /* 0x0000000000027941 */ /* 0x000fea0003800000 */
.L_x_30584:
        /* <DEDUP_REMOVED lines=14> */
.L_x_30588:
        /* <DEDUP_REMOVED lines=12> */
.L_x_30591:
[----:B------:R-:W-:-:S07]  /*1e5e0*/  MOV R156, R164 ;  /* 0x000000a4009c7202 */ /* 0x000fce0000000f00 */
.L_x_30592:
[----:B------:R-:W-:Y:S05]  /*1e5f0*/  BSYNC B2 ;  /* 0x0000000000027941 */ /* 0x000fea0003800000 */
.L_x_30590:
        /* <DEDUP_REMOVED lines=16> */
.L_x_30596:
[----:B------:R-:W-:Y:S05]  /*1e700*/  BSYNC B3 ;  /* 0x0000000000037941 */ /* 0x000fea0003800000 */
.L_x_30595:
        /* <DEDUP_REMOVED lines=43> */
.L_x_30594:
[----:B------:R-:W-:Y:S05]  /*1e9c0*/  BSYNC B2 ;  /* 0x0000000000027941 */ /* 0x000fea0003800000 */
.L_x_30593:
        /* <DEDUP_REMOVED lines=9> */
.L_x_30589:
        /* <DEDUP_REMOVED lines=12> */
.L_x_30598:
[----:B------:R-:W-:-:S07]  /*1eb20*/  MOV R156, R164 ;  /* 0x000000a4009c7202 */ /* 0x000fce0000000f00 */
.L_x_30599:
[----:B------:R-:W-:Y:S05]  /*1eb30*/  BSYNC B2 ;  /* 0x0000000000027941 */ /* 0x000fea0003800000 */
.L_x_30597:
        /* <DEDUP_REMOVED lines=16> */
.L_x_30603:
[----:B------:R-:W-:Y:S05]  /*1ec40*/  BSYNC B3 ;  /* 0x0000000000037941 */ /* 0x000fea0003800000 */
.L_x_30602:
        /* <DEDUP_REMOVED lines=43> */
.L_x_30601:
[----:B------:R-:W-:Y:S05]  /*1ef00*/  BSYNC B2 ;  /* 0x0000000000027941 */ /* 0x000fea0003800000 */
.L_x_30600:
        /* <DEDUP_REMOVED lines=14> */
.L_x_30604:
        /* <DEDUP_REMOVED lines=12> */
.L_x_30607:
[----:B------:R-:W-:-:S07]  /*1f0b0*/  MOV R135, R164 ;  /* 0x000000a400877202 */ /* 0x000fce0000000f00 */
.L_x_30608:
[----:B------:R-:W-:Y:S05]  /*1f0c0*/  BSYNC B2 ;  /* 0x0000000000027941 */ /* 0x000fea0003800000 */
.L_x_30606:
        /* <DEDUP_REMOVED lines=16> */
.L_x_30612:
[----:B------:R-:W-:Y:S05]  /*1f1d0*/  BSYNC B3 ;  /* 0x0000000000037941 */ /* 0x000fea0003800000 */
.L_x_30611:
        /* <DEDUP_REMOVED lines=42> */
.L_x_30610:
[----:B------:R-:W-:Y:S05]  /*1f480*/  BSYNC B2 ;  /* 0x0000000000027941 */ /* 0x000fea0003800000 */
.L_x_30609:
        /* <DEDUP_REMOVED lines=9> */
.L_x_30605:
        /* <DEDUP_REMOVED lines=12> */
.L_x_30614:
[----:B------:R-:W-:-:S07]  /*1f5e0*/  IMAD.MOV.U32 R135, RZ, RZ, R164 ;  /* 0x000000ffff877224 */ /* 0x000fce00078e00a4 */
.L_x_30615:
[----:B------:R-:W-:Y:S05]  /*1f5f0*/  BSYNC B2 ;  /* 0x0000000000027941 */ /* 0x000fea0003800000 */
.L_x_30613:
        /* <DEDUP_REMOVED lines=16> */
.L_x_30619:
[----:B------:R-:W-:Y:S05]  /*1f700*/  BSYNC B3 ;  /* 0x0000000000037941 */ /* 0x000fea0003800000 */
.L_x_30618:
        /* <DEDUP_REMOVED lines=42> */
.L_x_30617:
[----:B------:R-:W-:Y:S05]  /*1f9b0*/  BSYNC B2 ;  /* 0x0000000000027941 */ /* 0x000fea0003800000 */
.L_x_30616:
        /* <DEDUP_REMOVED lines=14> */
.L_x_30620:
        /* <DEDUP_REMOVED lines=12> */
.L_x_30623:
[----:B------:R-:W-:-:S07]  /*1fb60*/  MOV R163, R164 ;  /* 0x000000a400a37202 */ /* 0x000fce0000000f00 */
.L_x_30624:
[----:B------:R-:W-:Y:S05]  /*1fb70*/  BSYNC B2 ;  /* 0x0000000000027941 */ /* 0x000fea0003800000 */
.L_x_30622:
        /* <DEDUP_REMOVED lines=16> */
.L_x_30628:
[----:B------:R-:W-:Y:S05]  /*1fc80*/  BSYNC B3 ;  /* 0x0000000000037941 */ /* 0x000fea0003800000 */
.L_x_30627:
        /* <DEDUP_REMOVED lines=43> */
.L_x_30626:
[----:B------:R-:W-:Y:S05]  /*1ff40*/  BSYNC B2 ;  /* 0x0000000000027941 */ /* 0x000fea0003800000 */
.L_x_30625:
        /* <DEDUP_REMOVED lines=9> */
.L_x_30621:
        /* <DEDUP_REMOVED lines=12> */
.L_x_30630:
[----:B------:R-:W-:-:S07]  /*200a0*/  MOV R163, R164 ;  /* 0x000000a400a37202 */ /* 0x000fce0000000f00 */
.L_x_30631:
[----:B------:R-:W-:Y:S05]  /*200b0*/  BSYNC B2 ;  /* 0x0000000000027941 */ /* 0x000fea0003800000 */
.L_x_30629:
        /* <DEDUP_REMOVED lines=16> */
.L_x_30635:
[----:B------:R-:W-:Y:S05]  /*201c0*/  BSYNC B3 ;  /* 0x0000000000037941 */ /* 0x000fea0003800000 */
.L_x_30634:
        /* <DEDUP_REMOVED lines=43> */
.L_x_30633:
[----:B------:R-:W-:Y:S05]  /*20480*/  BSYNC B2 ;  /* 0x0000000000027941 */ /* 0x000fea0003800000 */
.L_x_30632:
        /* <DEDUP_REMOVED lines=14> */
.L_x_30636:
        /* <DEDUP_REMOVED lines=12> */
.L_x_30639:
[----:B------:R-:W-:-:S07]  /*20630*/  MOV R157, R164 ;  /* 0x000000a4009d7202 */ /* 0x000fce0000000f00 */
.L_x_30640:
[----:B------:R-:W-:Y:S05]  /*20640*/  BSYNC B2 ;  /* 0x0000000000027941 */ /* 0x000fea0003800000 */
.L_x_30638:
        /* <DEDUP_REMOVED lines=16> */
.L_x_30644:
[----:B------:R-:W-:Y:S05]  /*20750*/  BSYNC B3 ;  /* 0x0000000000037941 */ /* 0x000fea0003800000 */
.L_x_30643:
        /* <DEDUP_REMOVED lines=42> */
.L_x_30642:
[----:B------:R-:W-:Y:S05]  /*20a00*/  BSYNC B2 ;  /* 0x0000000000027941 */ /* 0x000fea0003800000 */
.L_x_30641:
        /* <DEDUP_REMOVED lines=9> */
.L_x_30637:
        /* <DEDUP_REMOVED lines=12> */
.L_x_30646:
[----:B------:R-:W-:-:S07]  /*20b60*/  IMAD.MOV.U32 R157, RZ, RZ, R164 ;  /* 0x000000ffff9d7224 */ /* 0x000fce00078e00a4 */
.L_x_30647:
[----:B------:R-:W-:Y:S05]  /*20b70*/  BSYNC B2 ;  /* 0x0000000000027941 */ /* 0x000fea0003800000 */
.L_x_30645:
        /* <DEDUP_REMOVED lines=16> */
.L_x_30651:
[----:B------:R-:W-:Y:S05]  /*20c80*/  BSYNC B3 ;  /* 0x0000000000037941 */ /* 0x000fea0003800000 */
.L_x_30650:
        /* <DEDUP_REMOVED lines=42> */
.L_x_30649:
[----:B------:R-:W-:Y:S05]  /*20f30*/  BSYNC B2 ;  /* 0x0000000000027941 */ /* 0x000fea0003800000 */
.L_x_30648:
        /* <DEDUP_REMOVED lines=12> */
.L_x_30652:
        /* <DEDUP_REMOVED lines=12> */
.L_x_30655:
[----:B------:R-:W-:-:S07]  /*210c0*/  MOV R158, R164 ;  /* 0x000000a4009e7202 */ /* 0x000fce0000000f00 */
.L_x_30656:
[----:B------:R-:W-:Y:S05]  /*210d0*/  BSYNC B2 ;  /* 0x0000000000027941 */ /* 0x000fea0003800000 */
.L_x_30654:
        /* <DEDUP_REMOVED lines=16> */
.L_x_30660:
[----:B------:R-:W-:Y:S05]  /*211e0*/  BSYNC B3 ;  /* 0x0000000000037941 */ /* 0x000fea0003800000 */
.L_x_30659:
        /* <DEDUP_REMOVED lines=42> */
.L_x_30658:
[----:B------:R-:W-:Y:S05]  /*21490*/  BSYNC B2 ;  /* 0x0000000000027941 */ /* 0x000fea0003800000 */
.L_x_30657:
        /* <DEDUP_REMOVED lines=9> */
.L_x_30653:
        /* <DEDUP_REMOVED lines=12> */
.L_x_30662:
[----:B------:R-:W-:-:S07]  /*215f0*/  IMAD.MOV.U32 R158, RZ, RZ, R164 ;  /* 0x000000ffff9e7224 */ /* 0x000fce00078e00a4 */
.L_x_30663:
[----:B------:R-:W-:Y:S05]  /*21600*/  BSYNC B2 ;  /* 0x0000000000027941 */ /* 0x000fea0003800000 */
.L_x_30661:
        /* <DEDUP_REMOVED lines=16> */
.L_x_30667:
[----:B------:R-:W-:Y:S05]  /*21710*/  BSYNC B3 ;  /* 0x0000000000037941 */ /* 0x000fea0003800000 */
.L_x_30666:
        /* <DEDUP_REMOVED lines=42> */
.L_x_30665:
[----:B------:R-:W-:Y:S05]  /*219c0*/  BSYNC B2 ;  /* 0x0000000000027941 */ /* 0x000fea0003800000 */
.L_x_30664:
        /* <DEDUP_REMOVED lines=12> */
.L_x_30668:
        /* <DEDUP_REMOVED lines=12> */
.L_x_30671:
[----:B------:R-:W-:-:S07]  /*21b50*/  MOV R163, R164 ;  /* 0x000000a400a37202 */ /* 0x000fce0000000f00 */
.L_x_30672:
[----:B------:R-:W-:Y:S05]  /*21b60*/  BSYNC B2 ;  /* 0x0000000000027941 */ /* 0x000fea0003800000 */
.L_x_30670:
        /* <DEDUP_REMOVED lines=16> */
.L_x_30676:
[----:B------:R-:W-:Y:S05]  /*21c70*/  BSYNC B3 ;  /* 0x0000000000037941 */ /* 0x000fea0003800000 */
.L_x_30675:
        /* <DEDUP_REMOVED lines=42> */
.L_x_30674:
[----:B------:R-:W-:Y:S05]  /*21f20*/  BSYNC B2 ;  /* 0x0000000000027941 */ /* 0x000fea0003800000 */
.L_x_30673:
        /* <DEDUP_REMOVED lines=9> */
.L_x_30669:
        /* <DEDUP_REMOVED lines=12> */
.L_x_30678:
[----:B------:R-:W-:-:S07]  /*22080*/  IMAD.MOV.U32 R163, RZ, RZ, R164 ;  /* 0x000000ffffa37224 */ /* 0x000fce00078e00a4 */
.L_x_30679:
[----:B------:R-:W-:Y:S05]  /*22090*/  BSYNC B2 ;  /* 0x0000000000027941 */ /* 0x000fea0003800000 */
.L_x_30677:
        /* <DEDUP_REMOVED lines=16> */
.L_x_30683:
[----:B------:R-:W-:Y:S05]  /*221a0*/  BSYNC B3 ;  /* 0x0000000000037941 */ /* 0x000fea0003800000 */
.L_x_30682:
        /* <DEDUP_REMOVED lines=43> */
.L_x_30681:
[----:B------:R-:W-:Y:S05]  /*22460*/  BSYNC B2 ;  /* 0x0000000000027941 */ /* 0x000fea0003800000 */
.L_x_30680:
        /* <DEDUP_REMOVED lines=12> */
.L_x_30684:
        /* <DEDUP_REMOVED lines=12> */
.L_x_30687:
[----:B------:R-:W-:-:S07]  /*225f0*/  IMAD.MOV.U32 R163, RZ, RZ, R164 ;  /* 0x000000ffffa37224 */ /* 0x000fce00078e00a4 */
.L_x_30688:
[----:B------:R-:W-:Y:S05]  /*22600*/  BSYNC B2 ;  /* 0x0000000000027941 */ /* 0x000fea0003800000 */
.L_x_30686:
        /* <DEDUP_REMOVED lines=16> */
.L_x_30692:
[----:B------:R-:W-:Y:S05]  /*22710*/  BSYNC B3 ;  /* 0x0000000000037941 */ /* 0x000fea0003800000 */
.L_x_30691:
        /* <DEDUP_REMOVED lines=42> */
.L_x_30690:
[----:B------:R-:W-:Y:S05]  /*229c0*/  BSYNC B2 ;  /* 0x0000000000027941 */ /* 0x000fea0003800000 */
.L_x_30689:
        /* <DEDUP_REMOVED lines=9> */
.L_x_30685:
[C---:B------:R-:W-:Y:S02]  /*22a60*/  LOP3.LUT P0, RZ, R204.reuse, 0x10, RZ, 0xc0, !PT ;  /* 0x00000010ccff7812 */ /* 0x040fe4000780c0ff */
        /* <DEDUP_REMOVED lines=14> */
[----:B------:R-:W-:Y:S02]  /*22b50*/  SHF.L.U32 R213, R0, 0x3, RZ ;  /* 0x0000000300d57819 */ /* 0x000fe400000006ff */
[----:B------:R-:W-:Y:S01]  /*22b60*/  SHF.R.U32.HI R214, RZ, 0x1d, R0 ;  /* 0x0000001dffd67819 */ /* 0x000fe20000011600 */
[----:B------:R0:W-:Y:S01]  /*22b70*/  STG.E.128 desc[UR4][R160.64], R132 ;  /* 0x00000084a0007986 */ /* 0x0001e2000c101d04 */
[----:B------:R-:W-:Y:S01]  /*22b80*/  LOP3.LUT R0, R207, R209, R212, 0xfe, !PT ;  /* 0x000000d1cf007212 */ /* 0x000fe200078efed4 */
[----:B------:R-:W-:Y:S01]  /*22b90*/  IMAD.WIDE.U32 R206, R206, 0x1000000, RZ ;  /* 0x01000000cece7825 */ /* 0x000fe200078e00ff */
[----:B------:R-:W-:Y:S01]  /*22ba0*/  SEL R205, RZ, 0x1, P4 ;  /* 0x00000001ffcd7807 */ /* 0x000fe20002000000 */
[----:B------:R0:W-:Y:S01]  /*22bb0*/  STG.E.128 desc[UR4][R160.64+0x10], R156 ;  /* 0x0000109ca0007986 */ /* 0x0001e2000c101d04 */
[----:B------:R-:W-:Y:S01]  /*22bc0*/  IADD3 R162, P0, R213, UR10, RZ ;  /* 0x0000000ad5a27c10 */ /* 0x000fe2000ff1e0ff */
[----:B------:R-:W-:Y:S01]  /*22bd0*/  IMAD.WIDE.U32 R208, R208, 0x10000, RZ ;  /* 0x00010000d0d07825 */ /* 0x000fe200078e00ff */
[----:B------:R-:W-:-:S02]  /*22be0*/  LOP3.LUT R205, R207, R0, R205, 0xfe, !PT ;  /* 0x00000000cfcd7212 */ /* 0x000fc400078efecd */
[----:B------:R-:W-:Y:S02]  /*22bf0*/  IADD3.X R163, R214, UR11, RZ, P0, !PT ;  /* 0x0000000bd6a37c10 */ /* 0x000fe400087fe4ff */
[----:B------:R-:W-:Y:S02]  /*22c00*/  LOP3.LUT R206, R210, R206, R208, 0xfe, !PT ;  /* 0x000000ced2ce7212 */ /* 0x000fe400078efed0 */
        /* <DEDUP_REMOVED lines=24> */
.L_x_30564:
[----:B------:R-:W-:Y:S05]  /*22d90*/  BSYNC B1 ;  /* 0x0000000000017941 */ /* 0x000fea0003800000 */
.L_x_30563:
        /* <DEDUP_REMOVED lines=177> */
.L_x_30718:
        /* <DEDUP_REMOVED lines=49> */
.L_x_30695:
[----:B------:R-:W-:Y:S05]  /*23bc0*/  BSYNC B1 ;  /* 0x0000000000017941 */ /* 0x000fea0003800000 */
.L_x_30694:
        /* <DEDUP_REMOVED lines=35> */
.L_x_30697:
[----:B------:R-:W-:Y:S05]  /*23e00*/  BSYNC B1 ;  /* 0x0000000000017941 */ /* 0x000fea0003800000 */
.L_x_30696:
        /* <DEDUP_REMOVED lines=35> */
.L_x_30699:
[----:B------:R-:W-:Y:S05]  /*24040*/  BSYNC B1 ;  /* 0x0000000000017941 */ /* 0x000fea0003800000 */
.L_x_30698:
        /* <DEDUP_REMOVED lines=35> */
.L_x_30701:
[----:B------:R-:W-:Y:S05]  /*24280*/  BSYNC B1 ;  /* 0x0000000000017941 */ /* 0x000fea0003800000 */
.L_x_30700:
        /* <DEDUP_REMOVED lines=35> */
.L_x_30703:
[----:B------:R-:W-:Y:S05]  /*244c0*/  BSYNC B1 ;  /* 0x0000000000017941 */ /* 0x000fea0003800000 */
.L_x_30702:
        /* <DEDUP_REMOVED lines=34> */
.L_x_30705:
[----:B------:R-:W-:Y:S05]  /*246f0*/  BSYNC B1 ;  /* 0x0000000000017941 */ /* 0x000fea0003800000 */
.L_x_30704:
[----:B012---:R-:W0:Y:S02]  /*24700*/  LDC.64 R160, c[0x0][0x210] ;  /* 0x00008400ffa07b82 */ /* 0x007e240000000a00 */
[----:B0-----:R-:W-:-:S05]  /*24710*/  IMAD R185, R160, 0x4, R185 ;  /* 0x00000004a0b97824 */ /* 0x001fca00078e02b9 */
[----:B------:R-:W-:-:S13]  /*24720*/  ISETP.GE.AND P0, PT, R185, R161, PT ;  /* 0x000000a1b900720c */ /* 0x000fda0003f06270 */
[----:B------:R-:W-:Y:S05]  /*24730*/  @!P0 BRA `(.L_x_30706) ;  /* 0xfffffdc400f08947 */ /* 0x000fea000383ffff */
[----:B------:R-:W-:Y:S05]  /*24740*/  BSYNC B0 ;  /* 0x0000000000007941 */ /* 0x000fea0003800000 */
.L_x_29907:
[----:B------:R-:W-:Y:S05]  /*24750*/  EXIT ;  /* 0x000000000000794d */ /* 0x000fea0003800000 */
.L_x_30693:
[----:B------:R-:W-:Y:S01]  /*24760*/  HFMA2.MMA R211, -RZ, RZ, 0, 1.847743988037109375e-06 ;  /* 0x0000001fffd37435 */ /* 0x000fe200000001ff */
[----:B------:R-:W-:Y:S01]  /*24770*/  BSSY B1, `(.L_x_30707) ;  /* 0x0000007000017945 */ /* 0x000fe20003800000 */
[----:B------:R-:W-:Y:S01]  /*24780*/  MOV R209, R163 ;  /* 0x000000a300d17202 */ /* 0x000fe20000000f00 */
[----:B------:R-:W-:Y:S02]  /*24790*/  IMAD.MOV.U32 R210, RZ, RZ, 0x1 ;  /* 0x00000001ffd27424 */ /* 0x000fe400078e00ff */
[----:B------:R-:W-:-:S07]  /*247a0*/  IMAD.MOV.U32 R208, RZ, RZ, -0x1 ;  /* 0xffffffffffd07424 */ /* 0x000fce00078e00ff */
[----:B--2345:R-:W-:Y:S05]  /*247b0*/  WARPSYNC.COLLECTIVE R208, `(.L_x_30708) ;  /* 0x00000000d0087348 */ /* 0x03cfea0003c00000 */
[----:B------:R0:W1:Y:S02]  /*247c0*/  SHFL.BFLY P6, R207, R209, R210, R211 ;  /* 0x0c0000d2d1cf7389 */ /* 0x00006400000c00d3 */
[----:B012345:R-:W-:Y:S01]  /*247d0*/  ENDCOLLECTIVE ;  /* 0x000000000000791b */ /* 0x03ffe20003800000 */
.L_x_30708:
[----:B------:R-:W-:Y:S05]  /*247e0*/  BSYNC B1 ;  /* 0x0000000000017941 */ /* 0x000fea0003800000 */
.L_x_30707:
        /* <DEDUP_REMOVED lines=9> */
.L_x_30709:
        /* <DEDUP_REMOVED lines=8> */
.L_x_30710:
[----:B------:R-:W-:Y:S01]  /*24900*/  HFMA2.MMA R210, -RZ, RZ, 0, 4.76837158203125e-07 ;  /* 0x00000008ffd27435 */ /* 0x000fe200000001ff */
[----:B------:R-:W-:-:S05]  /*24910*/  MOV R0, R207 ;  /* 0x000000cf00007202 */ /* 0x000fca0000000f00 */
[----:B------:R-:W-:-:S04]  /*24920*/  FADD.FTZ R205, R203, R0 ;  /* 0x00000000cbcd7221 */ /* 0x000fc80000010000 */
[----:B------:R-:W-:-:S07]  /*24930*/  IMAD.MOV.U32 R209, RZ, RZ, R205 ;  /* 0x000000ffffd17224 */ /* 0x000fce00078e00cd */
[----:B------:R-:W-:Y:S05]  /*24940*/  WARPSYNC.COLLECTIVE R208, `(.L_x_30711) ;  /* 0x00000000d0087348 */ /* 0x000fea0003c00000 */
[----:B------:R0:W1:Y:S02]  /*24950*/  SHFL.BFLY P6, R207, R209, R210, R211 ;  /* 0x0c0000d2d1cf7389 */ /* 0x00006400000c00d3 */
[----:B01----:R-:W-:Y:S01]  /*24960*/  ENDCOLLECTIVE ;  /* 0x000000000000791b */ /* 0x003fe20003800000 */
.L_x_30711:
[----:B------:R-:W-:Y:S02]  /*24970*/  IMAD.MOV.U32 R210, RZ, RZ, 0x10 ;  /* 0x00000010ffd27424 */ /* 0x000fe400078e00ff */
[----:B------:R-:W-:-:S04]  /*24980*/  IMAD.MOV.U32 R0, RZ, RZ, R207 ;  /* 0x000000ffff007224 */ /* 0x000fc800078e00cf */
[----:B------:R-:W-:-:S05]  /*24990*/  FADD.FTZ R206, R205, R0 ;  /* 0x00000000cdce7221 */ /* 0x000fca0000010000 */
[----:B------:R-:W-:-:S07]  /*249a0*/  MOV R209, R206 ;  /* 0x000000ce00d17202 */ /* 0x000fce0000000f00 */
[----:B------:R-:W-:Y:S05]  /*249b0*/  WARPSYNC.COLLECTIVE R208, `(.L_x_30712) ;  /* 0x00000000d0087348 */ /* 0x000fea0003c00000 */
[----:B------:R0:W1:Y:S02]  /*249c0*/  SHFL.BFLY P6, R207, R209, R210, R211 ;  /* 0x0c0000d2d1cf7389 */ /* 0x00006400000c00d3 */
[----:B01----:R-:W-:Y:S01]  /*249d0*/  ENDCOLLECTIVE ;  /* 0x000000000000791b */ /* 0x003fe20003800000 */
.L_x_30712:
        /* <DEDUP_REMOVED lines=105> */
.L_x_30713:
[----:B------:R-:W-:Y:S01]  /*25070*/  HFMA2.MMA R210, -RZ, RZ, 0, 1.1920928955078125e-07 ;  /* 0x00000002ffd27435 */ /* 0x000fe200000001ff */
[----:B------:R-:W-:-:S05]  /*25080*/  MOV R163, R207 ;  /* 0x000000cf00a37202 */ /* 0x000fca0000000f00 */
[----:B------:R-:W-:-:S04]  /*25090*/  FADD.FTZ R163, R0, R163 ;  /* 0x000000a300a37221 */ /* 0x000fc80000010000 */
[----:B------:R-:W-:-:S07]  /*250a0*/  IMAD.MOV.U32 R209, RZ, RZ, R163 ;  /* 0x000000ffffd17224 */ /* 0x000fce00078e00a3 */
[----:B------:R-:W-:Y:S05]  /*250b0*/  WARPSYNC.COLLECTIVE R208, `(.L_x_30714) ;  /* 0x00000000d0087348 */ /* 0x000fea0003c00000 */
[----:B------:R0:W1:Y:S02]  /*250c0*/  SHFL.BFLY P6, R207, R209, R210, R211 ;  /* 0x0c0000d2d1cf7389 */ /* 0x00006400000c00d3 */
[----:B01----:R-:W-:Y:S01]  /*250d0*/  ENDCOLLECTIVE ;  /* 0x000000000000791b */ /* 0x003fe20003800000 */
.L_x_30714:
[----:B------:R-:W-:Y:S02]  /*250e0*/  IMAD.MOV.U32 R210, RZ, RZ, 0x4 ;  /* 0x00000004ffd27424 */ /* 0x000fe400078e00ff */
[----:B------:R-:W-:-:S04]  /*250f0*/  IMAD.MOV.U32 R162, RZ, RZ, R207 ;  /* 0x000000ffffa27224 */ /* 0x000fc800078e00cf */
[----:B------:R-:W-:-:S05]  /*25100*/  FADD.FTZ R162, R163, R162 ;  /* 0x000000a2a3a27221 */ /* 0x000fca0000010000 */
[----:B------:R-:W-:-:S07]  /*25110*/  MOV R209, R162 ;  /* 0x000000a200d17202 */ /* 0x000fce0000000f00 */
[----:B------:R-:W-:Y:S05]  /*25120*/  WARPSYNC.COLLECTIVE R208, `(.L_x_30715) ;  /* 0x00000000d0087348 */ /* 0x000fea0003c00000 */
[----:B------:R0:W1:Y:S02]  /*25130*/  SHFL.BFLY P6, R207, R209, R210, R211 ;  /* 0x0c0000d2d1cf7389 */ /* 0x00006400000c00d3 */
[----:B01----:R-:W-:Y:S01]  /*25140*/  ENDCOLLECTIVE ;  /* 0x000000000000791b */ /* 0x003fe20003800000 */
.L_x_30715:
[----:B------:R-:W-:Y:S01]  /*25150*/  HFMA2.MMA R210, -RZ, RZ, 0, 4.76837158203125e-07 ;  /* 0x00000008ffd27435 */ /* 0x000fe200000001ff */
[----:B------:R-:W-:-:S05]  /*25160*/  MOV R203, R207 ;  /* 0x000000cf00cb7202 */ /* 0x000fca0000000f00 */
[----:B------:R-:W-:-:S04]  /*25170*/  FADD.FTZ R203, R162, R203 ;  /* 0x000000cba2cb7221 */ /* 0x000fc80000010000 */
[----:B------:R-:W-:-:S07]  /*25180*/  IMAD.MOV.U32 R209, RZ, RZ, R203 ;  /* 0x000000ffffd17224 */ /* 0x000fce00078e00cb */
[----:B------:R-:W-:Y:S05]  /*25190*/  WARPSYNC.COLLECTIVE R208, `(.L_x_30716) ;  /* 0x00000000d0087348 */ /* 0x000fea0003c00000 */
[----:B------:R0:W1:Y:S02]  /*251a0*/  SHFL.BFLY P6, R207, R209, R210, R211 ;  /* 0x0c0000d2d1cf7389 */ /* 0x00006400000c00d3 */
[----:B01----:R-:W-:Y:S01]  /*251b0*/  ENDCOLLECTIVE ;  /* 0x000000000000791b */ /* 0x003fe20003800000 */
.L_x_30716:
[----:B------:R-:W-:Y:S02]  /*251c0*/  IMAD.MOV.U32 R210, RZ, RZ, 0x10 ;  /* 0x00000010ffd27424 */ /* 0x000fe400078e00ff */
[----:B------:R-:W-:-:S04]  /*251d0*/  IMAD.MOV.U32 R206, RZ, RZ, R207 ;  /* 0x000000ffffce7224 */ /* 0x000fc800078e00cf */
[----:B------:R-:W-:-:S05]  /*251e0*/  FADD.FTZ R206, R203, R206 ;  /* 0x000000cecbce7221 */ /* 0x000fca0000010000 */
[----:B------:R-:W-:-:S07]  /*251f0*/  MOV R209, R206 ;  /* 0x000000ce00d17202 */ /* 0x000fce0000000f00 */
[----:B------:R-:W-:Y:S05]  /*25200*/  WARPSYNC.COLLECTIVE R208, `(.L_x_30717) ;  /* 0x00000000d0087348 */ /* 0x000fea0003c00000 */
[----:B------:R0:W1:Y:S02]  /*25210*/  SHFL.BFLY P6, R207, R209, R210, R211 ;  /* 0x0c0000d2d1cf7389 */ /* 0x00006400000c00d3 */
[----:B01----:R-:W-:Y:S01]  /*25220*/  ENDCOLLECTIVE ;  /* 0x000000000000791b */ /* 0x003fe20003800000 */
.L_x_30717:
[----:B------:R-:W-:Y:S01]  /*25230*/  MOV R205, R207 ;  /* 0x000000cf00cd7202 */ /* 0x000fe20000000f00 */
[----:B------:R-:W-:Y:S06]  /*25240*/  BRA `(.L_x_30718) ;  /* 0xffffffe400987947 */ /* 0x000fec000383ffff */
.L_x_30719:
        /* <DEDUP_REMOVED lines=11> */
.L_x_40170:


//--------------------- .text._ZN10layer_norm31ln_parallel_residual_fwd_kernelINS_13Kernel_traitsIf6__halffS2_fjLj1536ELj1ELj4ELj1ELj16ENS_18Kernel_traits_baseILj1536EfS2_fS2_fjLj128EEEEELb1ELb1ELb1EEEvNS_9FwdParamsE --------------------------
	.section	.text._ZN10layer_norm31ln_parallel_residual_fwd_kernelINS_13Kernel_traitsIf6__halffS2_fjLj1536ELj1ELj4ELj1ELj16ENS_18Kernel_traits_baseILj1536EfS2_fS2_fjLj128EEEEELb1ELb1ELb1EEEvNS_9FwdParamsE,"ax",@progbits
	.align	128
        .global         _ZN10layer_norm31ln_parallel_residual_fwd_kernelINS_13Kernel_traitsIf6__halffS2_fjLj1536ELj1ELj4ELj1ELj16ENS_18Kernel_traits_baseILj1536EfS2_fS2_fjLj128EEEEELb1ELb1ELb1EEEvNS_9FwdParamsE
        .type           _ZN10layer_norm31ln_parallel_residual_fwd_kernelINS_13Kernel_traitsIf6__halffS2_fjLj1536ELj1ELj4ELj1ELj16ENS_18Kernel_traits_baseILj1536EfS2_fS2_fjLj128EEEEELb1ELb1ELb1EEEvNS_9FwdParamsE,@function
        .size           _ZN10layer_norm31ln_parallel_residual_fwd_kernelINS_13Kernel_traitsIf6__halffS2_fjLj1536ELj1ELj4ELj1ELj16ENS_18Kernel_traits_baseILj1536EfS2_fS2_fjLj128EEEEELb1ELb1ELb1EEEvNS_9FwdParamsE,(.L_x_40171 - _ZN10layer_norm31ln_parallel_residual_fwd_kernelINS_13Kernel_traitsIf6__halffS2_fjLj1536ELj1ELj4ELj1ELj16ENS_18Kernel_traits_baseILj1536EfS2_fS2_fjLj128EEEEELb1ELb1ELb1EEEvNS_9FwdParamsE)
        .other          _ZN10layer_norm31ln_parallel_residual_fwd_kernelINS_13Kernel_traitsIf6__halffS2_fjLj1536ELj1ELj4ELj1ELj16ENS_18Kernel_traits_baseILj1536EfS2_fS2_fjLj128EEEEELb1ELb1ELb1EEEvNS_9FwdParamsE,@"STO_CUDA_ENTRY STV_DEFAULT"
_ZN10layer_norm31ln_parallel_residual_fwd_kernelINS_13Kernel_traitsIf6__halffS2_fjLj1536ELj1ELj4ELj1ELj16ENS_18Kernel_traits_baseILj1536EfS2_fS2_fjLj128EEEEELb1ELb1ELb1EEEvNS_9FwdParamsE:
.text._ZN10layer_norm31ln_parallel_residual_fwd_kernelINS_13Kernel_traitsIf6__halffS2_fjLj1536ELj1ELj4ELj1ELj16ENS_18Kernel_traits_baseILj1536EfS2_fS2_fjLj128EEEEELb1ELb1ELb1EEEvNS_9FwdParamsE:
        /* <DEDUP_REMOVED lines=169> */
.L_x_31496:
        /* <DEDUP_REMOVED lines=29> */
.L_x_30722:
[----:B------:R-:W-:-:S07]  /*0c60*/  MOV R36, R0 ;  /* 0x0000000000247202 */ /* 0x000fce0000000f00 */
.L_x_30723:
[----:B------:R-:W-:Y:S05]  /*0c70*/  BSYNC B1 ;  /* 0x0000000000017941 */ /* 0x000fea0003800000 */
.L_x_30721:
        /* <DEDUP_REMOVED lines=16> */
.L_x_30727:
[----:B------:R-:W-:Y:S05]  /*0d80*/  BSYNC B2 ;  /* 0x0000000000027941 */ /* 0x000fea0003800000 */
.L_x_30726:
        /* <DEDUP_REMOVED lines=44> */
.L_x_30725:
[----:B------:R-:W-:Y:S05]  /*1050*/  BSYNC B1 ;  /* 0x0000000000017941 */ /* 0x000fea0003800000 */
.L_x_30724:
        /* <DEDUP_REMOVED lines=19> */
.L_x_30728:
        /* <DEDUP_REMOVED lines=12> */
.L_x_30731:
[----:B------:R-:W-:-:S07]  /*1250*/  MOV R36, R0 ;  /* 0x0000000000247202 */ /* 0x000fce0000000f00 */
.L_x_30732:
[----:B------:R-:W-:Y:S05]  /*1260*/  BSYNC B1 ;  /* 0x0000000000017941 */ /* 0x000fea0003800000 */
.L_x_30730:
        /* <DEDUP_REMOVED lines=16> */
.L_x_30736:
[----:B------:R-:W-:Y:S05]  /*1370*/  BSYNC B2 ;  /* 0x0000000000027941 */ /* 0x000fea0003800000 */
.L_x_30735:
        /* <DEDUP_REMOVED lines=44> */
.L_x_30734:
[----:B------:R-:W-:Y:S05]  /*1640*/  BSYNC B1 ;  /* 0x0000000000017941 */ /* 0x000fea0003800000 */
.L_x_30733:
        /* <DEDUP_REMOVED lines=9> */
.L_x_30729:
        /* <DEDUP_REMOVED lines=12> */
.L_x_30738:
[----:B------:R-:W-:-:S07]  /*17a0*/  MOV R36, R0 ;  /* 0x0000000000247202 */ /* 0x000fce0000000f00 */
.L_x_30739:
[----:B------:R-:W-:Y:S05]  /*17b0*/  BSYNC B1 ;  /* 0x0000000000017941 */ /* 0x000fea0003800000 */
.L_x_30737:
        /* <DEDUP_REMOVED lines=16> */
.L_x_30743:
[----:B------:R-:W-:Y:S05]  /*18c0*/  BSYNC B2 ;  /* 0x0000000000027941 */ /* 0x000fea0003800000 */
.L_x_30742:
        /* <DEDUP_REMOVED lines=44> */
.L_x_30741:
[----:B------:R-:W-:Y:S05]  /*1b90*/  BSYNC B1 ;  /* 0x0000000000017941 */ /* 0x000fea0003800000 */
.L_x_30740:
        /* <DEDUP_REMOVED lines=14> */
.L_x_30744:
        /* <DEDUP_REMOVED lines=12> */
.L_x_30747:
[----:B------:R-:W-:-:S07]  /*1d40*/  IMAD.MOV.U32 R36, RZ, RZ, R0 ;  /* 0x000000ffff247224 */ /* 0x000fce00078e0000 */
.L_x_30748:
[----:B------:R-:W-:Y:S05]  /*1d50*/  BSYNC B1 ;  /* 0x0000000000017941 */ /* 0x000fea0003800000 */
.L_x_30746:
        /* <DEDUP_REMOVED lines=16> */
.L_x_30752:
[----:B------:R-:W-:Y:S05]  /*1e60*/  BSYNC B2 ;  /* 0x0000000000027941 */ /* 0x000fea0003800000 */
.L_x_30751:
        /* <DEDUP_REMOVED lines=44> */
.L_x_30750:
[----:B------:R-:W-:Y:S05]  /*2130*/  BSYNC B1 ;  /* 0x0000000000017941 */ /* 0x000fea0003800000 */
.L_x_30749:
        /* <DEDUP_REMOVED lines=9> */
.L_x_30745:
        /* <DEDUP_REMOVED lines=12> */
.L_x_30754:
[----:B------:R-:W-:-:S07]  /*2290*/  IMAD.MOV.U32 R36, RZ, RZ, R0 ;  /* 0x000000ffff247224 */ /* 0x000fce00078e0000 */
.L_x_30755:
[----:B------:R-:W-:Y:S05]  /*22a0*/  BSYNC B1 ;  /* 0x0000000000017941 */ /* 0x000fea0003800000 */
.L_x_30753:
        /* <DEDUP_REMOVED lines=16> */
.L_x_30759:
[----:B------:R-:W-:Y:S05]  /*23b0*/  BSYNC B2 ;  /* 0x0000000000027941 */ /* 0x000fea0003800000 */
.L_x_30758:
        /* <DEDUP_REMOVED lines=44> */
.L_x_30757:
[----:B------:R-:W-:Y:S05]  /*2680*/  BSYNC B1 ;  /* 0x0000000000017941 */ /* 0x000fea0003800000 */
.L_x_30756:
        /* <DEDUP_REMOVED lines=14> */
.L_x_30760:
        /* <DEDUP_REMOVED lines=12> */
.L_x_30763:
[----:B------:R-:W-:-:S07]  /*2830*/  IMAD.MOV.U32 R36, RZ, RZ, R0 ;  /* 0x000000ffff247224 */ /* 0x000fce00078e0000 */
.L_x_30764:
[----:B------:R-:W-:Y:S05]  /*2840*/  BSYNC B1 ;  /* 0x0000000000017941 */ /* 0x000fea0003800000 */
.L_x_30762:
        /* <DEDUP_REMOVED lines=16> */
.L_x_30768:
[----:B------:R-:W-:Y:S05]  /*2950*/  BSYNC B2 ;  /* 0x0000000000027941 */ /* 0x000fea0003800000 */
.L_x_30767:
        /* <DEDUP_REMOVED lines=44> */
.L_x_30766:
[----:B------:R-:W-:Y:S05]  /*2c20*/  BSYNC B1 ;  /* 0x0000000000017941 */ /* 0x000fea0003800000 */
.L_x_30765:
        /* <DEDUP_REMOVED lines=9> */
.L_x_30761:
        /* <DEDUP_REMOVED lines=12> */
.L_x_30770:
[----:B------:R-:W-:-:S07]  /*2d80*/  IMAD.MOV.U32 R36, RZ, RZ, R0 ;  /* 0x000000ffff247224 */ /* 0x000fce00078e0000 */
.L_x_30771:
[----:B------:R-:W-:Y:S05]  /*2d90*/  BSYNC B1 ;  /* 0x0000000000017941 */ /* 0x000fea0003800000 */
.L_x_30769:
        /* <DEDUP_REMOVED lines=16> */
.L_x_30775:
[----:B------:R-:W-:Y:S05]  /*2ea0*/  BSYNC B2 ;  /* 0x0000000000027941 */ /* 0x000fea0003800000 */
.L_x_30774:
        /* <DEDUP_REMOVED lines=44> */
.L_x_30773:
[----:B------:R-:W-:Y:S05]  /*3170*/  BSYNC B1 ;  /* 0x0000000000017941 */ /* 0x000fea0003800000 */
.L_x_30772:
        /* <DEDUP_REMOVED lines=14> */
.L_x_30776:
        /* <DEDUP_REMOVED lines=12> */
.L_x_30779:
[----:B------:R-:W-:-:S07]  /*3320*/  MOV R34, R0 ;  /* 0x0000000000227202 */ /* 0x000fce0000000f00 */
.L_x_30780:
[----:B------:R-:W-:Y:S05]  /*3330*/  BSYNC B1 ;  /* 0x0000000000017941 */ /* 0x000fea0003800000 */
.L_x_30778:
        /* <DEDUP_REMOVED lines=16> */
.L_x_30784:
[----:B------:R-:W-:Y:S05]  /*3440*/  BSYNC B2 ;  /* 0x0000000000027941 */ /* 0x000fea0003800000 */
.L_x_30783:
        /* <DEDUP_REMOVED lines=44> */
.L_x_30782:
[----:B------:R-:W-:Y:S05]  /*3710*/  BSYNC B1 ;  /* 0x0000000000017941 */ /* 0x000fea0003800000 */
.L_x_30781:
        /* <DEDUP_REMOVED lines=9> */
.L_x_30777:
        /* <DEDUP_REMOVED lines=12> */
.L_x_30786:
[----:B------:R-:W-:-:S07]  /*3870*/  MOV R34, R0 ;  /* 0x0000000000227202 */ /* 0x000fce0000000f00 */
.L_x_30787:
[----:B------:R-:W-:Y:S05]  /*3880*/  BSYNC B1 ;  /* 0x0000000000017941 */ /* 0x000fea0003800000 */
.L_x_30785:
        /* <DEDUP_REMOVED lines=16> */
.L_x_30791:
[----:B------:R-:W-:Y:S05]  /*3990*/  BSYNC B2 ;  /* 0x0000000000027941 */ /* 0x000fea0003800000 */
.L_x_30790:
        /* <DEDUP_REMOVED lines=44> */
.L_x_30789:
[----:B------:R-:W-:Y:S05]  /*3c60*/  BSYNC B1 ;  /* 0x0000000000017941 */ /* 0x000fea0003800000 */
.L_x_30788:
        /* <DEDUP_REMOVED lines=14> */
.L_x_30792:
        /* <DEDUP_REMOVED lines=12> */
.L_x_30795:
[----:B------:R-:W-:-:S07]  /*3e10*/  IMAD.MOV.U32 R34, RZ, RZ, R0 ;  /* 0x000000ffff227224 */ /* 0x000fce00078e0000 */
.L_x_30796:
[----:B------:R-:W-:Y:S05]  /*3e20*/  BSYNC B1 ;  /* 0x0000000000017941 */ /* 0x000fea0003800000 */
.L_x_30794:
        /* <DEDUP_REMOVED lines=16> */
.L_x_30800:
[----:B------:R-:W-:Y:S05]  /*3f30*/  BSYNC B2 ;  /* 0x0000000000027941 */ /* 0x000fea0003800000 */
.L_x_30799:
        /* <DEDUP_REMOVED lines=44> */
.L_x_30798:
[----:B------:R-:W-:Y:S05]  /*4200*/  BSYNC B1 ;  /* 0x0000000000017941 */ /* 0x000fea0003800000 */
.L_x_30797:
        /* <DEDUP_REMOVED lines=9> */
.L_x_30793:
        /* <DEDUP_REMOVED lines=12> */
.L_x_30802:
[----:B------:R-:W-:-:S07]  /*4360*/  IMAD.MOV.U32 R34, RZ, RZ, R0 ;  /* 0x000000ffff227224 */ /* 0x000fce00078e0000 */
.L_x_30803:
[----:B------:R-:W-:Y:S05]  /*4370*/  BSYNC B1 ;  /* 0x0000000000017941 */ /* 0x000fea0003800000 */
.L_x_30801:
        /* <DEDUP_REMOVED lines=16> */
.L_x_30807:
[----:B------:R-:W-:Y:S05]  /*4480*/  BSYNC B2 ;  /* 0x0000000000027941 */ /* 0x000fea0003800000 */
.L_x_30806:
        /* <DEDUP_REMOVED lines=44> */
.L_x_30805:
[----:B------:R-:W-:Y:S05]  /*4750*/  BSYNC B1 ;  /* 0x0000000000017941 */ /* 0x000fea0003800000 */
.L_x_30804:
        /* <DEDUP_REMOVED lines=12> */
.L_x_30808:
        /* <DEDUP_REMOVED lines=12> */
.L_x_30811:
[----:B------:R-:W-:-:S07]  /*48e0*/  IMAD.MOV.U32 R26, RZ, RZ, R0 ;  /* 0x000000ffff1a7224 */ /* 0x000fce00078e0000 */
.L_x_30812:
[----:B------:R-:W-:Y:S05]  /*48f0*/  BSYNC B1 ;  /* 0x0000000000017941 */ /* 0x000fea0003800000 */
.L_x_30810:
        /* <DEDUP_REMOVED lines=16> */
.L_x_30816:
[----:B------:R-:W-:Y:S05]  /*4a00*/  BSYNC B2 ;  /* 0x0000000000027941 */ /* 0x000fea0003800000 */
.L_x_30815:
        /* <DEDUP_REMOVED lines=44> */
.L_x_30814:
[----:B------:R-:W-:Y:S05]  /*4cd0*/  BSYNC B1 ;  /* 0x0000000000017941 */ /* 0x000fea0003800000 */
.L_x_30813:
        /* <DEDUP_REMOVED lines=9> */
.L_x_30809:
        /* <DEDUP_REMOVED lines=12> */
.L_x_30818:
[----:B------:R-:W-:-:S07]  /*4e30*/  IMAD.MOV.U32 R26, RZ, RZ, R0 ;  /* 0x000000ffff1a7224 */ /* 0x000fce00078e0000 */
.L_x_30819:
[----:B------:R-:W-:Y:S05]  /*4e40*/  BSYNC B1 ;  /* 0x0000000000017941 */ /* 0x000fea0003800000 */
.L_x_30817:
        /* <DEDUP_REMOVED lines=16> */
.L_x_30823:
[----:B------:R-:W-:Y:S05]  /*4f50*/  BSYNC B2 ;  /* 0x0000000000027941 */ /* 0x000fea0003800000 */
.L_x_30822:
        /* <DEDUP_REMOVED lines=44> */
.L_x_30821:
[----:B------:R-:W-:Y:S05]  /*5220*/  BSYNC B1 ;  /* 0x0000000000017941 */ /* 0x000fea0003800000 */
.L_x_30820:
        /* <DEDUP_REMOVED lines=12> */
.L_x_30824:
        /* <DEDUP_REMOVED lines=12> */
.L_x_30827:
[----:B------:R-:W-:-:S07]  /*53b0*/  MOV R26, R0 ;  /* 0x00000000001a7202 */ /* 0x000fce0000000f00 */
.L_x_30828:
[----:B------:R-:W-:Y:S05]  /*53c0*/  BSYNC B1 ;  /* 0x0000000000017941 */ /* 0x000fea0003800000 */
.L_x_30826:
        /* <DEDUP_REMOVED lines=16> */
.L_x_30832:
[----:B------:R-:W-:Y:S05]  /*54d0*/  BSYNC B2 ;  /* 0x0000000000027941 */ /* 0x000fea0003800000 */
.L_x_30831:
        /* <DEDUP_REMOVED lines=44> */
.L_x_30830:
[----:B------:R-:W-:Y:S05]  /*57a0*/  BSYNC B1 ;  /* 0x0000000000017941 */ /* 0x000fea0003800000 */
.L_x_30829:
        /* <DEDUP_REMOVED lines=9> */
.L_x_30825:
        /* <DEDUP_REMOVED lines=12> */
.L_x_30834:
[----:B------:R-:W-:-:S07]  /*5900*/  MOV R26, R0 ;  /* 0x00000000001a7202 */ /* 0x000fce0000000f00 */
.L_x_30835:
[----:B------:R-:W-:Y:S05]  /*5910*/  BSYNC B1 ;  /* 0x0000000000017941 */ /* 0x000fea0003800000 */
.L_x_30833:
        /* <DEDUP_REMOVED lines=16> */
.L_x_30839:
[----:B------:R-:W-:Y:S05]  /*5a20*/  BSYNC B2 ;  /* 0x0000000000027941 */ /* 0x000fea0003800000 */
.L_x_30838:
        /* <DEDUP_REMOVED lines=44> */
.L_x_30837:
[----:B------:R-:W-:Y:S05]  /*5cf0*/  BSYNC B1 ;  /* 0x0000000000017941 */ /* 0x000fea0003800000 */
.L_x_30836:
        /* <DEDUP_REMOVED lines=12> */
.L_x_30840:
        /* <DEDUP_REMOVED lines=12> */
.L_x_30843:
[----:B------:R-:W-:-:S07]  /*5e80*/  IMAD.MOV.U32 R32, RZ, RZ, R0 ;  /* 0x000000ffff207224 */ /* 0x000fce00078e0000 */
.L_x_30844:
[----:B------:R-:W-:Y:S05]  /*5e90*/  BSYNC B1 ;  /* 0x0000000000017941 */ /* 0x000fea0003800000 */
.L_x_30842:
        /* <DEDUP_REMOVED lines=18> */
.L_x_30848:
[----:B------:R-:W-:Y:S05]  /*5fc0*/  BSYNC B2 ;  /* 0x0000000000027941 */ /* 0x000fea0003800000 */
.L_x_30847:
        /* <DEDUP_REMOVED lines=44> */
.L_x_30846:
[----:B------:R-:W-:Y:S05]  /*6290*/  BSYNC B1 ;  /* 0x0000000000017941 */ /* 0x000fea0003800000 */
.L_x_30845:
        /* <DEDUP_REMOVED lines=9> */
.L_x_30841:
[----:B------:R-:W-:Y:S01]  /*6330*/  P2R R28, PR, RZ, 0x4 ;  /* 0x00000004ff1c7803 */ /* 0x000fe20000000000 */
[----:B------:R-:W-:Y:S01]  /*6340*/  IMAD.SHL.U32 R41, R205, 0x8, RZ ;  /* 0x00000008cd297824 */ /* 0x000fe200078e00ff */
[----:B------:R-:W-:Y:S01]  /*6350*/  LOP3.LUT P2, RZ, R185, 0x4, RZ, 0xc0, !PT ;  /* 0x00000004b9ff7812 */ /* 0x000fe2000784c0ff */
[----:B------:R-:W0:Y:S01]  /*6360*/  @P0 LDC.64 R36, c[0x0][0x228] ;  /* 0x00008a00ff240b82 */ /* 0x000e220000000a00 */
[----:B------:R-:W-:Y:S01]  /*6370*/  SEL R27, RZ, 0x1000000, P5 ;  /* 0x01000000ff1b7807 */ /* 0x000fe20002800000 */
[----:B------:R-:W-:Y:S01]  /*6380*/  VIADD R201, R205, 0x20 ;  /* 0x00000020cdc97836 */ /* 0x000fe20000000000 */
        /* <DEDUP_REMOVED lines=26> */
[----:B------:R-:W-:Y:S01]  /*6530*/  IADD3.X R35, R42, UR13, RZ, P3, !PT ;  /* 0x0000000d2a237c10 */ /* 0x000fe20009ffe4ff */
[----:B0-----:R-:W-:Y:S01]  /*6540*/  @P0 IMAD.WIDE.U32 R28, R201, 0x10, R36 ;  /* 0x00000010c91c0825 */ /* 0x001fe200078e0024 */
[----:B------:R-:W-:-:S03]  /*6550*/  LOP3.LUT R32, R24, R25, RZ, 0xfc, !PT ;  /* 0x0000001918207212 */ /* 0x000fc600078efcff */
[C---:B------:R-:W-:Y:S02]  /*6560*/  IMAD.WIDE.U32 R24, R201.reuse, 0x10, R176 ;  /* 0x00000010c9187825 */ /* 0x040fe400078e00b0 */
[----:B------:R2:W-:Y:S02]  /*6570*/  STG.E.64 desc[UR4][R34.64], R32 ;  /* 0x0000002022007986 */ /* 0x0005e4000c101b04 */
[----:B-1----:R-:W-:Y:S01]  /*6580*/  @P1 IMAD.WIDE.U32 R30, R201, 0x20, R38 ;  /* 0x00000020c91e1825 */ /* 0x002fe200078e0026 */
[----:B------:R-:W-:Y:S06]  /*6590*/  @!P0 BRA `(.L_x_30849) ;  /* 0x0000000000508947 */ /* 0x000fec0003800000 */
        /* <DEDUP_REMOVED lines=20> */
.L_x_30849:
        /* <DEDUP_REMOVED lines=16> */
.L_x_30851:
[----:B------:R-:W-:-:S07]  /*67e0*/  IMAD.MOV.U32 R36, RZ, RZ, R0 ;  /* 0x000000ffff247224 */ /* 0x000fce00078e0000 */
.L_x_30852:
[----:B------:R-:W-:Y:S05]  /*67f0*/  BSYNC B1 ;  /* 0x0000000000017941 */ /* 0x000fea0003800000 */
.L_x_30850:
        /* <DEDUP_REMOVED lines=16> */
.L_x_30856:
[----:B------:R-:W-:Y:S05]  /*6900*/  BSYNC B2 ;  /* 0x0000000000027941 */ /* 0x000fea0003800000 */
.L_x_30855:
        /* <DEDUP_REMOVED lines=44> */
.L_x_30854:
[----:B------:R-:W-:Y:S05]  /*6bd0*/  BSYNC B1 ;  /* 0x0000000000017941 */ /* 0x000fea0003800000 */
.L_x_30853:
        /* <DEDUP_REMOVED lines=14> */
.L_x_30857:
        /* <DEDUP_REMOVED lines=12> */
.L_x_30860:
[----:B------:R-:W-:-:S07]  /*6d80*/  IMAD.MOV.U32 R36, RZ, RZ, R0 ;  /* 0x000000ffff247224 */ /* 0x000fce00078e0000 */
.L_x_30861:
[----:B------:R-:W-:Y:S05]  /*6d90*/  BSYNC B1 ;  /* 0x0000000000017941 */ /* 0x000fea0003800000 */
.L_x_30859:
        /* <DEDUP_REMOVED lines=16> */
.L_x_30865:
[----:B------:R-:W-:Y:S05]  /*6ea0*/  BSYNC B2 ;  /* 0x0000000000027941 */ /* 0x000fea0003800000 */
.L_x_30864:
        /* <DEDUP_REMOVED lines=44> */
.L_x_30863:
[----:B------:R-:W-:Y:S05]  /*7170*/  BSYNC B1 ;  /* 0x0000000000017941 */ /* 0x000fea0003800000 */
.L_x_30862:
        /* <DEDUP_REMOVED lines=9> */
.L_x_30858:
        /* <DEDUP_REMOVED lines=12> */
.L_x_30867:
[----:B------:R-:W-:-:S07]  /*72d0*/  IMAD.MOV.U32 R36, RZ, RZ, R0 ;  /* 0x000000ffff247224 */ /* 0x000fce00078e0000 */
.L_x_30868:
[----:B------:R-:W-:Y:S05]  /*72e0*/  BSYNC B1 ;  /* 0x0000000000017941 */ /* 0x000fea0003800000 */
.L_x_30866:
        /* <DEDUP_REMOVED lines=16> */
.L_x_30872:
[----:B------:R-:W-:Y:S05]  /*73f0*/  BSYNC B2 ;  /* 0x0000000000027941 */ /* 0x000fea0003800000 */
.L_x_30871:
        /* <DEDUP_REMOVED lines=44> */
.L_x_30870:
[----:B------:R-:W-:Y:S05]  /*76c0*/  BSYNC B1 ;  /* 0x0000000000017941 */ /* 0x000fea0003800000 */
.L_x_30869:
        /* <DEDUP_REMOVED lines=14> */
.L_x_30873:
        /* <DEDUP_REMOVED lines=12> */
.L_x_30876:
[----:B------:R-:W-:-:S07]  /*7870*/  MOV R36, R0 ;  /* 0x0000000000247202 */ /* 0x000fce0000000f00 */
.L_x_30877:
[----:B------:R-:W-:Y:S05]  /*7880*/  BSYNC B1 ;  /* 0x0000000000017941 */ /* 0x000fea0003800000 */
.L_x_30875:
        /* <DEDUP_REMOVED lines=16> */
.L_x_30881:
[----:B------:R-:W-:Y:S05]  /*7990*/  BSYNC B2 ;  /* 0x0000000000027941 */ /* 0x000fea0003800000 */
.L_x_30880:
        /* <DEDUP_REMOVED lines=44> */
.L_x_30879:
[----:B------:R-:W-:Y:S05]  /*7c60*/  BSYNC B1 ;  /* 0x0000000000017941 */ /* 0x000fea0003800000 */
.L_x_30878:
        /* <DEDUP_REMOVED lines=9> */
.L_x_30874:
        /* <DEDUP_REMOVED lines=12> */
.L_x_30883:
[----:B------:R-:W-:-:S07]  /*7dc0*/  MOV R36, R0 ;  /* 0x0000000000247202 */ /* 0x000fce0000000f00 */
.L_x_30884:
[----:B------:R-:W-:Y:S05]  /*7dd0*/  BSYNC B1 ;  /* 0x0000000000017941 */ /* 0x000fea0003800000 */
.L_x_30882:
        /* <DEDUP_REMOVED lines=16> */
.L_x_30888:
[----:B------:R-:W-:Y:S05]  /*7ee0*/  BSYNC B2 ;  /* 0x0000000000027941 */ /* 0x000fea0003800000 */
.L_x_30887:
        /* <DEDUP_REMOVED lines=44> */
.L_x_30886:
[----:B------:R-:W-:Y:S05]  /*81b0*/  BSYNC B1 ;  /* 0x0000000000017941 */ /* 0x000fea0003800000 */
.L_x_30885:
        /* <DEDUP_REMOVED lines=14> */
.L_x_30889:
        /* <DEDUP_REMOVED lines=12> */
.L_x_30892:
[----:B------:R-:W-:-:S07]  /*8360*/  IMAD.MOV.U32 R36, RZ, RZ, R0 ;  /* 0x000000ffff247224 */ /* 0x000fce00078e0000 */
.L_x_30893:
[----:B------:R-:W-:Y:S05]  /*8370*/  BSYNC B1 ;  /* 0x0000000000017941 */ /* 0x000fea0003800000 */
.L_x_30891:
        /* <DEDUP_REMOVED lines=16> */
.L_x_30897:
[----:B------:R-:W-:Y:S05]  /*8480*/  BSYNC B2 ;  /* 0x0000000000027941 */ /* 0x000fea0003800000 */
.L_x_30896:
        /* <DEDUP_REMOVED lines=44> */
.L_x_30895:
[----:B------:R-:W-:Y:S05]  /*8750*/  BSYNC B1 ;  /* 0x0000000000017941 */ /* 0x000fea0003800000 */
.L_x_30894:
        /* <DEDUP_REMOVED lines=9> */
.L_x_30890:
        /* <DEDUP_REMOVED lines=12> */
.L_x_30899:
[----:B------:R-:W-:-:S07]  /*88b0*/  IMAD.MOV.U32 R36, RZ, RZ, R0 ;  /* 0x000000ffff247224 */ /* 0x000fce00078e0000 */
.L_x_30900:
[----:B------:R-:W-:Y:S05]  /*88c0*/  BSYNC B1 ;  /* 0x0000000000017941 */ /* 0x000fea0003800000 */
.L_x_30898:
        /* <DEDUP_REMOVED lines=16> */
.L_x_30904:
[----:B------:R-:W-:Y:S05]  /*89d0*/  BSYNC B2 ;  /* 0x0000000000027941 */ /* 0x000fea0003800000 */
.L_x_30903:
        /* <DEDUP_REMOVED lines=44> */
.L_x_30902:
[----:B------:R-:W-:Y:S05]  /*8ca0*/  BSYNC B1 ;  /* 0x0000000000017941 */ /* 0x000fea0003800000 */
.L_x_30901:
        /* <DEDUP_REMOVED lines=14> */
.L_x_30905:
        /* <DEDUP_REMOVED lines=12> */
.L_x_30908:
[----:B------:R-:W-:-:S07]  /*8e50*/  IMAD.MOV.U32 R34, RZ, RZ, R0 ;  /* 0x000000ffff227224 */ /* 0x000fce00078e0000 */
.L_x_30909:
[----:B------:R-:W-:Y:S05]  /*8e60*/  BSYNC B1 ;  /* 0x0000000000017941 */ /* 0x000fea0003800000 */
.L_x_30907:
        /* <DEDUP_REMOVED lines=16> */
.L_x_30913:
[----:B------:R-:W-:Y:S05]  /*8f70*/  BSYNC B2 ;  /* 0x0000000000027941 */ /* 0x000fea0003800000 */
.L_x_30912:
        /* <DEDUP_REMOVED lines=44> */
.L_x_30911:
[----:B------:R-:W-:Y:S05]  /*9240*/  BSYNC B1 ;  /* 0x0000000000017941 */ /* 0x000fea0003800000 */
.L_x_30910:
        /* <DEDUP_REMOVED lines=9> */
.L_x_30906:
        /* <DEDUP_REMOVED lines=12> */
.L_x_30915:
[----:B------:R-:W-:-:S07]  /*93a0*/  IMAD.MOV.U32 R34, RZ, RZ, R0 ;  /* 0x000000ffff227224 */ /* 0x000fce00078e0000 */
.L_x_30916:
[----:B------:R-:W-:Y:S05]  /*93b0*/  BSYNC B1 ;  /* 0x0000000000017941 */ /* 0x000fea0003800000 */
.L_x_30914:
        /* <DEDUP_REMOVED lines=16> */
.L_x_30920:
[----:B------:R-:W-:Y:S05]  /*94c0*/  BSYNC B2 ;  /* 0x0000000000027941 */ /* 0x000fea0003800000 */
.L_x_30919:
        /* <DEDUP_REMOVED lines=44> */
.L_x_30918:
[----:B------:R-:W-:Y:S05]  /*9790*/  BSYNC B1 ;  /* 0x0000000000017941 */ /* 0x000fea0003800000 */
.L_x_30917:
        /* <DEDUP_REMOVED lines=14> */
.L_x_30921:
        /* <DEDUP_REMOVED lines=12> */
.L_x_30924:
[----:B------:R-:W-:-:S07]  /*9940*/  MOV R34, R0 ;  /* 0x0000000000227202 */ /* 0x000fce0000000f00 */
.L_x_30925:
[----:B------:R-:W-:Y:S05]  /*9950*/  BSYNC B1 ;  /* 0x0000000000017941 */ /* 0x000fea0003800000 */
.L_x_30923:
        /* <DEDUP_REMOVED lines=16> */
.L_x_30929:
[----:B------:R-:W-:Y:S05]  /*9a60*/  BSYNC B2 ;  /* 0x0000000000027941 */ /* 0x000fea0003800000 */
.L_x_30928:
        /* <DEDUP_REMOVED lines=44> */
.L_x_30927:
[----:B------:R-:W-:Y:S05]  /*9d30*/  BSYNC B1 ;  /* 0x0000000000017941 */ /* 0x000fea0003800000 */
.L_x_30926:
        /* <DEDUP_REMOVED lines=9> */
.L_x_30922:
        /* <DEDUP_REMOVED lines=12> */
.L_x_30931:
[----:B------:R-:W-:-:S07]  /*9e90*/  MOV R34, R0 ;  /* 0x0000000000227202 */ /* 0x000fce0000000f00 */
.L_x_30932:
[----:B------:R-:W-:Y:S05]  /*9ea0*/  BSYNC B1 ;  /* 0x0000000000017941 */ /* 0x000fea0003800000 */
.L_x_30930:
        /* <DEDUP_REMOVED lines=16> */
.L_x_30936:
[----:B------:R-:W-:Y:S05]  /*9fb0*/  BSYNC B2 ;  /* 0x0000000000027941 */ /* 0x000fea0003800000 */
.L_x_30935:
        /* <DEDUP_REMOVED lines=44> */
.L_x_30934:
[----:B------:R-:W-:Y:S05]  /*a280*/  BSYNC B1 ;  /* 0x0000000000017941 */ /* 0x000fea0003800000 */
.L_x_30933:
        /* <DEDUP_REMOVED lines=12> */
.L_x_30937:
        /* <DEDUP_REMOVED lines=12> */
.L_x_30940:
[----:B------:R-:W-:-:S07]  /*a410*/  IMAD.MOV.U32 R26, RZ, RZ, R0 ;  /* 0x000000ffff1a7224 */ /* 0x000fce00078e0000 */
.L_x_30941:
[----:B------:R-:W-:Y:S05]  /*a420*/  BSYNC B1 ;  /* 0x0000000000017941 */ /* 0x000fea0003800000 */
.L_x_30939:
        /* <DEDUP_REMOVED lines=16> */
.L_x_30945:
[----:B------:R-:W-:Y:S05]  /*a530*/  BSYNC B2 ;  /* 0x0000000000027941 */ /* 0x000fea0003800000 */
.L_x_30944:
        /* <DEDUP_REMOVED lines=44> */
.L_x_30943:
[----:B------:R-:W-:Y:S05]  /*a800*/  BSYNC B1 ;  /* 0x0000000000017941 */ /* 0x000fea0003800000 */
.L_x_30942:
        /* <DEDUP_REMOVED lines=9> */
.L_x_30938:
        /* <DEDUP_REMOVED lines=12> */
.L_x_30947:
[----:B------:R-:W-:-:S07]  /*a960*/  IMAD.MOV.U32 R26, RZ, RZ, R0 ;  /* 0x000000ffff1a7224 */ /* 0x000fce00078e0000 */
.L_x_30948:
[----:B------:R-:W-:Y:S05]  /*a970*/  BSYNC B1 ;  /* 0x0000000000017941 */ /* 0x000fea0003800000 */
.L_x_30946:
        /* <DEDUP_REMOVED lines=16> */
.L_x_30952:
[----:B------:R-:W-:Y:S05]  /*aa80*/  BSYNC B2 ;  /* 0x0000000000027941 */ /* 0x000fea0003800000 */
.L_x_30951:
        /* <DEDUP_REMOVED lines=44> */
.L_x_30950:
[----:B------:R-:W-:Y:S05]  /*ad50*/  BSYNC B1 ;  /* 0x0000000000017941 */ /* 0x000fea0003800000 */
.L_x_30949:
        /* <DEDUP_REMOVED lines=12> */
.L_x_30953:
        /* <DEDUP_REMOVED lines=12> */
.L_x_30956:
[----:B------:R-:W-:-:S07]  /*aee0*/  IMAD.MOV.U32 R26, RZ, RZ, R0 ;  /* 0x000000ffff1a7224 */ /* 0x000fce00078e0000 */
.L_x_30957:
[----:B------:R-:W-:Y:S05]  /*aef0*/  BSYNC B1 ;  /* 0x0000000000017941 */ /* 0x000fea0003800000 */
.L_x_30955:
        /* <DEDUP_REMOVED lines=16> */
.L_x_30961:
[----:B------:R-:W-:Y:S05]  /*b000*/  BSYNC B2 ;  /* 0x0000000000027941 */ /* 0x000fea0003800000 */
.L_x_30960:
        /* <DEDUP_REMOVED lines=44> */
.L_x_30959:
[----:B------:R-:W-:Y:S05]  /*b2d0*/  BSYNC B1 ;  /* 0x0000000000017941 */ /* 0x000fea0003800000 */
.L_x_30958:
        /* <DEDUP_REMOVED lines=9> */
.L_x_30954:
        /* <DEDUP_REMOVED lines=12> */
.L_x_30963:
[----:B------:R-:W-:-:S07]  /*b430*/  IMAD.MOV.U32 R26, RZ, RZ, R0 ;  /* 0x000000ffff1a7224 */ /* 0x000fce00078e0000 */
.L_x_30964:
[----:B------:R-:W-:Y:S05]  /*b440*/  BSYNC B1 ;  /* 0x0000000000017941 */ /* 0x000fea0003800000 */
.L_x_30962:
        /* <DEDUP_REMOVED lines=16> */
.L_x_30968:
[----:B------:R-:W-:Y:S05]  /*b550*/  BSYNC B2 ;  /* 0x0000000000027941 */ /* 0x000fea0003800000 */
.L_x_30967:
        /* <DEDUP_REMOVED lines=44> */
.L_x_30966:
[----:B------:R-:W-:Y:S05]  /*b820*/  BSYNC B1 ;  /* 0x0000000000017941 */ /* 0x000fea0003800000 */
.L_x_30965:
        /* <DEDUP_REMOVED lines=12> */
.L_x_30969:
        /* <DEDUP_REMOVED lines=12> */
.L_x_30972:
[----:B------:R-:W-:-:S07]  /*b9b0*/  MOV R32, R0 ;  /* 0x0000000000207202 */ /* 0x000fce0000000f00 */
.L_x_30973:
[----:B------:R-:W-:Y:S05]  /*b9c0*/  BSYNC B1 ;  /* 0x0000000000017941 */ /* 0x000fea0003800000 */
.L_x_30971:
        /* <DEDUP_REMOVED lines=18> */
.L_x_30977:
[----:B------:R-:W-:Y:S05]  /*baf0*/  BSYNC B2 ;  /* 0x0000000000027941 */ /* 0x000fea0003800000 */
.L_x_30976:
        /* <DEDUP_REMOVED lines=44> */
.L_x_30975:
[----:B------:R-:W-:Y:S05]  /*bdc0*/  BSYNC B1 ;  /* 0x0000000000017941 */ /* 0x000fea0003800000 */
.L_x_30974:
        /* <DEDUP_REMOVED lines=9> */
.L_x_30970:
        /* <DEDUP_REMOVED lines=57> */
.L_x_30978:
        /* <DEDUP_REMOVED lines=16> */
.L_x_30980:
[----:B------:R-:W-:-:S07]  /*c2f0*/  IMAD.MOV.U32 R36, RZ, RZ, R0 ;  /* 0x000000ffff247224 */ /* 0x000fce00078e0000 */
.L_x_30981:
[----:B------:R-:W-:Y:S05]  /*c300*/  BSYNC B1 ;  /* 0x0000000000017941 */ /* 0x000fea0003800000 */
.L_x_30979:
        /* <DEDUP_REMOVED lines=16> */
.L_x_30985:
[----:B------:R-:W-:Y:S05]  /*c410*/  BSYNC B2 ;  /* 0x0000000000027941 */ /* 0x000fea0003800000 */
.L_x_30984:
        /* <DEDUP_REMOVED lines=44> */
.L_x_30983:
[----:B------:R-:W-:Y:S05]  /*c6e0*/  BSYNC B1 ;  /* 0x0000000000017941 */ /* 0x000fea0003800000 */
.L_x_30982:
        /* <DEDUP_REMOVED lines=14> */
.L_x_30986:
        /* <DEDUP_REMOVED lines=12> */
.L_x_30989:
[----:B------:R-:W-:-:S07]  /*c890*/  IMAD.MOV.U32 R36, RZ, RZ, R0 ;  /* 0x000000ffff247224 */ /* 0x000fce00078e0000 */
.L_x_30990:
[----:B------:R-:W-:Y:S05]  /*c8a0*/  BSYNC B1 ;  /* 0x0000000000017941 */ /* 0x000fea0003800000 */
.L_x_30988:
        /* <DEDUP_REMOVED lines=16> */
.L_x_30994:
[----:B------:R-:W-:Y:S05]  /*c9b0*/  BSYNC B2 ;  /* 0x0000000000027941 */ /* 0x000fea0003800000 */
.L_x_30993:
        /* <DEDUP_REMOVED lines=44> */
.L_x_30992:
[----:B------:R-:W-:Y:S05]  /*cc80*/  BSYNC B1 ;  /* 0x0000000000017941 */ /* 0x000fea0003800000 */
.L_x_30991:
        /* <DEDUP_REMOVED lines=9> */
.L_x_30987:
        /* <DEDUP_REMOVED lines=12> */
.L_x_30996:
[----:B------:R-:W-:-:S07]  /*cde0*/  IMAD.MOV.U32 R36, RZ, RZ, R0 ;  /* 0x000000ffff247224 */ /* 0x000fce00078e0000 */
.L_x_30997:
[----:B------:R-:W-:Y:S05]  /*cdf0*/  BSYNC B1 ;  /* 0x0000000000017941 */ /* 0x000fea0003800000 */
.L_x_30995:
        /* <DEDUP_REMOVED lines=16> */
.L_x_31001:
[----:B------:R-:W-:Y:S05]  /*cf00*/  BSYNC B2 ;  /* 0x0000000000027941 */ /* 0x000fea0003800000 */
.L_x_31000:
        /* <DEDUP_REMOVED lines=44> */
.L_x_30999:
[----:B------:R-:W-:Y:S05]  /*d1d0*/  BSYNC B1 ;  /* 0x0000000000017941 */ /* 0x000fea0003800000 */
.L_x_30998:
        /* <DEDUP_REMOVED lines=14> */
.L_x_31002:
        /* <DEDUP_REMOVED lines=12> */
.L_x_31005:
[----:B------:R-:W-:-:S07]  /*d380*/  MOV R36, R0 ;  /* 0x0000000000247202 */ /* 0x000fce0000000f00 */
.L_x_31006:
[----:B------:R-:W-:Y:S05]  /*d390*/  BSYNC B1 ;  /* 0x0000000000017941 */ /* 0x000fea0003800000 */
.L_x_31004:
        /* <DEDUP_REMOVED lines=16> */
.L_x_31010:
[----:B------:R-:W-:Y:S05]  /*d4a0*/  BSYNC B2 ;  /* 0x0000000000027941 */ /* 0x000fea0003800000 */
.L_x_31009:
        /* <DEDUP_REMOVED lines=44> */
.L_x_31008:
[----:B------:R-:W-:Y:S05]  /*d770*/  BSYNC B1 ;  /* 0x0000000000017941 */ /* 0x000fea0003800000 */
.L_x_31007:
        /* <DEDUP_REMOVED lines=9> */
.L_x_31003:
        /* <DEDUP_REMOVED lines=12> */
.L_x_31012:
[----:B------:R-:W-:-:S07]  /*d8d0*/  MOV R36, R0 ;  /* 0x0000000000247202 */ /* 0x000fce0000000f00 */
.L_x_31013:
[----:B------:R-:W-:Y:S05]  /*d8e0*/  BSYNC B1 ;  /* 0x0000000000017941 */ /* 0x000fea0003800000 */
.L_x_31011:
        /* <DEDUP_REMOVED lines=16> */
.L_x_31017:
[----:B------:R-:W-:Y:S05]  /*d9f0*/  BSYNC B2 ;  /* 0x0000000000027941 */ /* 0x000fea0003800000 */
.L_x_31016:
        /* <DEDUP_REMOVED lines=44> */
.L_x_31015:
[----:B------:R-:W-:Y:S05]  /*dcc0*/  BSYNC B1 ;  /* 0x0000000000017941 */ /* 0x000fea0003800000 */
.L_x_31014:
        /* <DEDUP_REMOVED lines=14> */
.L_x_31018:
        /* <DEDUP_REMOVED lines=12> */
.L_x_31021:
[----:B------:R-:W-:-:S07]  /*de70*/  IMAD.MOV.U32 R36, RZ, RZ, R0 ;  /* 0x000000ffff247224 */ /* 0x000fce00078e0000 */
.L_x_31022:
[----:B------:R-:W-:Y:S05]  /*de80*/  BSYNC B1 ;  /* 0x0000000000017941 */ /* 0x000fea0003800000 */
.L_x_31020:
        /* <DEDUP_REMOVED lines=16> */
.L_x_31026:
[----:B------:R-:W-:Y:S05]  /*df90*/  BSYNC B2 ;  /* 0x0000000000027941 */ /* 0x000fea0003800000 */
.L_x_31025:
        /* <DEDUP_REMOVED lines=44> */
.L_x_31024:
[----:B------:R-:W-:Y:S05]  /*e260*/  BSYNC B1 ;  /* 0x0000000000017941 */ /* 0x000fea0003800000 */
.L_x_31023:
        /* <DEDUP_REMOVED lines=9> */
.L_x_31019:
        /* <DEDUP_REMOVED lines=12> */
.L_x_31028:
[----:B------:R-:W-:-:S07]  /*e3c0*/  IMAD.MOV.U32 R36, RZ, RZ, R0 ;  /* 0x000000ffff247224 */ /* 0x000fce00078e0000 */
.L_x_31029:
[----:B------:R-:W-:Y:S05]  /*e3d0*/  BSYNC B1 ;  /* 0x0000000000017941 */ /* 0x000fea0003800000 */
.L_x_31027:
        /* <DEDUP_REMOVED lines=16> */
.L_x_31033:
[----:B------:R-:W-:Y:S05]  /*e4e0*/  BSYNC B2 ;  /* 0x0000000000027941 */ /* 0x000fea0003800000 */
.L_x_31032:
        /* <DEDUP_REMOVED lines=44> */
.L_x_31031:
[----:B------:R-:W-:Y:S05]  /*e7b0*/  BSYNC B1 ;  /* 0x0000000000017941 */ /* 0x000fea0003800000 */
.L_x_31030:
        /* <DEDUP_REMOVED lines=14> */
.L_x_31034:
        /* <DEDUP_REMOVED lines=12> */
.L_x_31037:
[----:B------:R-:W-:-:S07]  /*e960*/  IMAD.MOV.U32 R34, RZ, RZ, R0 ;  /* 0x000000ffff227224 */ /* 0x000fce00078e0000 */
.L_x_31038:
[----:B------:R-:W-:Y:S05]  /*e970*/  BSYNC B1 ;  /* 0x0000000000017941 */ /* 0x000fea0003800000 */
.L_x_31036:
        /* <DEDUP_REMOVED lines=16> */
.L_x_31042:
[----:B------:R-:W-:Y:S05]  /*ea80*/  BSYNC B2 ;  /* 0x0000000000027941 */ /* 0x000fea0003800000 */
.L_x_31041:
        /* <DEDUP_REMOVED lines=44> */
.L_x_31040:
[----:B------:R-:W-:Y:S05]  /*ed50*/  BSYNC B1 ;  /* 0x0000000000017941 */ /* 0x000fea0003800000 */
.L_x_31039:
        /* <DEDUP_REMOVED lines=9> */
.L_x_31035:
        /* <DEDUP_REMOVED lines=12> */
.L_x_31044:
[----:B------:R-:W-:-:S07]  /*eeb0*/  IMAD.MOV.U32 R34, RZ, RZ, R0 ;  /* 0x000000ffff227224 */ /* 0x000fce00078e0000 */
.L_x_31045:
[----:B------:R-:W-:Y:S05]  /*eec0*/  BSYNC B1 ;  /* 0x0000000000017941 */ /* 0x000fea0003800000 */
.L_x_31043:
        /* <DEDUP_REMOVED lines=16> */
.L_x_31049:
[----:B------:R-:W-:Y:S05]  /*efd0*/  BSYNC B2 ;  /* 0x0000000000027941 */ /* 0x000fea0003800000 */
.L_x_31048:
        /* <DEDUP_REMOVED lines=44> */
.L_x_31047:
[----:B------:R-:W-:Y:S05]  /*f2a0*/  BSYNC B1 ;  /* 0x0000000000017941 */ /* 0x000fea0003800000 */
.L_x_31046:
        /* <DEDUP_REMOVED lines=14> */
.L_x_31050:
        /* <DEDUP_REMOVED lines=12> */
.L_x_31053:
[----:B------:R-:W-:-:S07]  /*f450*/  MOV R34, R0 ;  /* 0x0000000000227202 */ /* 0x000fce0000000f00 */
.L_x_31054:
[----:B------:R-:W-:Y:S05]  /*f460*/  BSYNC B1 ;  /* 0x0000000000017941 */ /* 0x000fea0003800000 */
.L_x_31052:
        /* <DEDUP_REMOVED lines=16> */
.L_x_31058:
[----:B------:R-:W-:Y:S05]  /*f570*/  BSYNC B2 ;  /* 0x0000000000027941 */ /* 0x000fea0003800000 */
.L_x_31057:
        /* <DEDUP_REMOVED lines=44> */
.L_x_31056:
[----:B------:R-:W-:Y:S05]  /*f840*/  BSYNC B1 ;  /* 0x0000000000017941 */ /* 0x000fea0003800000 */
.L_x_31055:
        /* <DEDUP_REMOVED lines=9> */
.L_x_31051:
        /* <DEDUP_REMOVED lines=12> */
.L_x_31060:
[----:B------:R-:W-:-:S07]  /*f9a0*/  MOV R34, R0 ;  /* 0x0000000000227202 */ /* 0x000fce0000000f00 */
.L_x_31061:
[----:B------:R-:W-:Y:S05]  /*f9b0*/  BSYNC B1 ;  /* 0x0000000000017941 */ /* 0x000fea0003800000 */
.L_x_31059:
        /* <DEDUP_REMOVED lines=16> */
.L_x_31065:
[----:B------:R-:W-:Y:S05]  /*fac0*/  BSYNC B2 ;  /* 0x0000000000027941 */ /* 0x000fea0003800000 */
.L_x_31064:
        /* <DEDUP_REMOVED lines=44> */
.L_x_31063:
[----:B------:R-:W-:Y:S05]  /*fd90*/  BSYNC B1 ;  /* 0x0000000000017941 */ /* 0x000fea0003800000 */
.L_x_31062:
        /* <DEDUP_REMOVED lines=12> */
.L_x_31066:
        /* <DEDUP_REMOVED lines=12> */
.L_x_31069:
[----:B------:R-:W-:-:S07]  /*ff20*/  IMAD.MOV.U32 R26, RZ, RZ, R0 ;  /* 0x000000ffff1a7224 */ /* 0x000fce00078e0000 */
.L_x_31070:
[----:B------:R-:W-:Y:S05]  /*ff30*/  BSYNC B1 ;  /* 0x0000000000017941 */ /* 0x000fea0003800000 */
.L_x_31068:
        /* <DEDUP_REMOVED lines=16> */
.L_x_31074:
[----:B------:R-:W-:Y:S05]  /*10040*/  BSYNC B2 ;  /* 0x0000000000027941 */ /* 0x000fea0003800000 */
.L_x_31073:
        /* <DEDUP_REMOVED lines=44> */
.L_x_31072:
[----:B------:R-:W-:Y:S05]  /*10310*/  BSYNC B1 ;  /* 0x0000000000017941 */ /* 0x000fea0003800000 */
.L_x_31071:
        /* <DEDUP_REMOVED lines=9> */
.L_x_31067:
        /* <DEDUP_REMOVED lines=12> */
.L_x_31076:
[----:B------:R-:W-:-:S07]  /*10470*/  IMAD.MOV.U32 R26, RZ, RZ, R0 ;  /* 0x000000ffff1a7224 */ /* 0x000fce00078e0000 */
.L_x_31077:
[----:B------:R-:W-:Y:S05]  /*10480*/  BSYNC B1 ;  /* 0x0000000000017941 */ /* 0x000fea0003800000 */
.L_x_31075:
        /* <DEDUP_REMOVED lines=16> */
.L_x_31081:
[----:B------:R-:W-:Y:S05]  /*10590*/  BSYNC B2 ;  /* 0x0000000000027941 */ /* 0x000fea0003800000 */
.L_x_31080:
        /* <DEDUP_REMOVED lines=44> */
.L_x_31079:
[----:B------:R-:W-:Y:S05]  /*10860*/  BSYNC B1 ;  /* 0x0000000000017941 */ /* 0x000fea0003800000 */
.L_x_31078:
        /* <DEDUP_REMOVED lines=12> */
.L_x_31082:
        /* <DEDUP_REMOVED lines=12> */
.L_x_31085:
[----:B------:R-:W-:-:S07]  /*109f0*/  IMAD.MOV.U32 R26, RZ, RZ, R0 ;  /* 0x000000ffff1a7224 */ /* 0x000fce00078e0000 */
.L_x_31086:
[----:B------:R-:W-:Y:S05]  /*10a00*/  BSYNC B1 ;  /* 0x0000000000017941 */ /* 0x000fea0003800000 */
.L_x_31084:
        /* <DEDUP_REMOVED lines=16> */
.L_x_31090:
[----:B------:R-:W-:Y:S05]  /*10b10*/  BSYNC B2 ;  /* 0x0000000000027941 */ /* 0x000fea0003800000 */
.L_x_31089:
        /* <DEDUP_REMOVED lines=44> */
.L_x_31088:
[----:B------:R-:W-:Y:S05]  /*10de0*/  BSYNC B1 ;  /* 0x0000000000017941 */ /* 0x000fea0003800000 */
.L_x_31087:
        /* <DEDUP_REMOVED lines=9> */
.L_x_31083:
        /* <DEDUP_REMOVED lines=12> */
.L_x_31092:
[----:B------:R-:W-:-:S07]  /*10f40*/  MOV R26, R0 ;  /* 0x00000000001a7202 */ /* 0x000fce0000000f00 */
.L_x_31093:
[----:B------:R-:W-:Y:S05]  /*10f50*/  BSYNC B1 ;  /* 0x0000000000017941 */ /* 0x000fea0003800000 */
.L_x_31091:
        /* <DEDUP_REMOVED lines=16> */
.L_x_31097:
[----:B------:R-:W-:Y:S05]  /*11060*/  BSYNC B2 ;  /* 0x0000000000027941 */ /* 0x000fea0003800000 */
.L_x_31096:
        /* <DEDUP_REMOVED lines=44> */
.L_x_31095:
[----:B------:R-:W-:Y:S05]  /*11330*/  BSYNC B1 ;  /* 0x0000000000017941 */ /* 0x000fea0003800000 */
.L_x_31094:
        /* <DEDUP_REMOVED lines=12> */
.L_x_31098:
        /* <DEDUP_REMOVED lines=12> */
.L_x_31101:
[----:B------:R-:W-:-:S07]  /*114c0*/  IMAD.MOV.U32 R32, RZ, RZ, R0 ;  /* 0x000000ffff207224 */ /* 0x000fce00078e0000 */
.L_x_31102:
[----:B------:R-:W-:Y:S05]  /*114d0*/  BSYNC B1 ;  /* 0x0000000000017941 */ /* 0x000fea0003800000 */
.L_x_31100:
        /* <DEDUP_REMOVED lines=18> */
.L_x_31106:
[----:B------:R-:W-:Y:S05]  /*11600*/  BSYNC B2 ;  /* 0x0000000000027941 */ /* 0x000fea0003800000 */
.L_x_31105:
        /* <DEDUP_REMOVED lines=44> */
.L_x_31104:
[----:B------:R-:W-:Y:S05]  /*118d0*/  BSYNC B1 ;  /* 0x0000000000017941 */ /* 0x000fea0003800000 */
.L_x_31103:
        /* <DEDUP_REMOVED lines=9> */
.L_x_31099:
        /* <DEDUP_REMOVED lines=55> */
.L_x_31107:
        /* <DEDUP_REMOVED lines=16> */
.L_x_31109:
[----:B------:R-:W-:-:S07]  /*11de0*/  MOV R36, R0 ;  /* 0x0000000000247202 */ /* 0x000fce0000000f00 */
.L_x_31110:
[----:B------:R-:W-:Y:S05]  /*11df0*/  BSYNC B1 ;  /* 0x0000000000017941 */ /* 0x000fea0003800000 */
.L_x_31108:
        /* <DEDUP_REMOVED lines=16> */
.L_x_31114:
[----:B------:R-:W-:Y:S05]  /*11f00*/  BSYNC B2 ;  /* 0x0000000000027941 */ /* 0x000fea0003800000 */
.L_x_31113:
        /* <DEDUP_REMOVED lines=44> */
.L_x_31112:
[----:B------:R-:W-:Y:S05]  /*121d0*/  BSYNC B1 ;  /* 0x0000000000017941 */ /* 0x000fea0003800000 */
.L_x_31111:
        /* <DEDUP_REMOVED lines=14> */
.L_x_31115:
        /* <DEDUP_REMOVED lines=12> */
.L_x_31118:
[----:B------:R-:W-:-:S07]  /*12380*/  IMAD.MOV.U32 R36, RZ, RZ, R0 ;  /* 0x000000ffff247224 */ /* 0x000fce00078e0000 */
.L_x_31119:
[----:B------:R-:W-:Y:S05]  /*12390*/  BSYNC B1 ;  /* 0x0000000000017941 */ /* 0x000fea0003800000 */
.L_x_31117:
        /* <DEDUP_REMOVED lines=16> */
.L_x_31123:
[----:B------:R-:W-:Y:S05]  /*124a0*/  BSYNC B2 ;  /* 0x0000000000027941 */ /* 0x000fea0003800000 */
.L_x_31122:
        /* <DEDUP_REMOVED lines=44> */
.L_x_31121:
[----:B------:R-:W-:Y:S05]  /*12770*/  BSYNC B1 ;  /* 0x0000000000017941 */ /* 0x000fea0003800000 */
.L_x_31120:
        /* <DEDUP_REMOVED lines=9> */
.L_x_31116:
        /* <DEDUP_REMOVED lines=12> */
.L_x_31125:
[----:B------:R-:W-:-:S07]  /*128d0*/  MOV R36, R0 ;  /* 0x0000000000247202 */ /* 0x000fce0000000f00 */
.L_x_31126:
[----:B------:R-:W-:Y:S05]  /*128e0*/  BSYNC B1 ;  /* 0x0000000000017941 */ /* 0x000fea0003800000 */
.L_x_31124:
        /* <DEDUP_REMOVED lines=16> */
.L_x_31130:
[----:B------:R-:W-:Y:S05]  /*129f0*/  BSYNC B2 ;  /* 0x0000000000027941 */ /* 0x000fea0003800000 */
.L_x_31129:
        /* <DEDUP_REMOVED lines=44> */
.L_x_31128:
[----:B------:R-:W-:Y:S05]  /*12cc0*/  BSYNC B1 ;  /* 0x0000000000017941 */ /* 0x000fea0003800000 */
.L_x_31127:
        /* <DEDUP_REMOVED lines=14> */
.L_x_31131:
        /* <DEDUP_REMOVED lines=12> */
.L_x_31134:
[----:B------:R-:W-:-:S07]  /*12e70*/  IMAD.MOV.U32 R36, RZ, RZ, R0 ;  /* 0x000000ffff247224 */ /* 0x000fce00078e0000 */
.L_x_31135:
[----:B------:R-:W-:Y:S05]  /*12e80*/  BSYNC B1 ;  /* 0x0000000000017941 */ /* 0x000fea0003800000 */
.L_x_31133:
        /* <DEDUP_REMOVED lines=16> */
.L_x_31139:
[----:B------:R-:W-:Y:S05]  /*12f90*/  BSYNC B2 ;  /* 0x0000000000027941 */ /* 0x000fea0003800000 */
.L_x_31138:
        /* <DEDUP_REMOVED lines=44> */
.L_x_31137:
[----:B------:R-:W-:Y:S05]  /*13260*/  BSYNC B1 ;  /* 0x0000000000017941 */ /* 0x000fea0003800000 */
.L_x_31136:
        /* <DEDUP_REMOVED lines=9> */
.L_x_31132:
        /* <DEDUP_REMOVED lines=12> */
.L_x_31141:
[----:B------:R-:W-:-:S07]  /*133c0*/  MOV R36, R0 ;  /* 0x0000000000247202 */ /* 0x000fce0000000f00 */
.L_x_31142:
[----:B------:R-:W-:Y:S05]  /*133d0*/  BSYNC B1 ;  /* 0x0000000000017941 */ /* 0x000fea0003800000 */
.L_x_31140:
        /* <DEDUP_REMOVED lines=16> */
.L_x_31146:
[----:B------:R-:W-:Y:S05]  /*134e0*/  BSYNC B2 ;  /* 0x0000000000027941 */ /* 0x000fea0003800000 */
.L_x_31145:
        /* <DEDUP_REMOVED lines=44> */
.L_x_31144:
[----:B------:R-:W-:Y:S05]  /*137b0*/  BSYNC B1 ;  /* 0x0000000000017941 */ /* 0x000fea0003800000 */
.L_x_31143:
        /* <DEDUP_REMOVED lines=14> */
.L_x_31147:
        /* <DEDUP_REMOVED lines=12> */
.L_x_31150:
[----:B------:R-:W-:-:S07]  /*13960*/  IMAD.MOV.U32 R36, RZ, RZ, R0 ;  /* 0x000000ffff247224 */ /* 0x000fce00078e0000 */
.L_x_31151:
[----:B------:R-:W-:Y:S05]  /*13970*/  BSYNC B1 ;  /* 0x0000000000017941 */ /* 0x000fea0003800000 */
.L_x_31149:
        /* <DEDUP_REMOVED lines=16> */
.L_x_31155:
[----:B------:R-:W-:Y:S05]  /*13a80*/  BSYNC B2 ;  /* 0x0000000000027941 */ /* 0x000fea0003800000 */
.L_x_31154:
        /* <DEDUP_REMOVED lines=44> */
.L_x_31153:
[----:B------:R-:W-:Y:S05]  /*13d50*/  BSYNC B1 ;  /* 0x0000000000017941 */ /* 0x000fea0003800000 */
.L_x_31152:
        /* <DEDUP_REMOVED lines=9> */
.L_x_31148:
        /* <DEDUP_REMOVED lines=12> */
.L_x_31157:
[----:B------:R-:W-:-:S07]  /*13eb0*/  MOV R36, R0 ;  /* 0x0000000000247202 */ /* 0x000fce0000000f00 */
.L_x_31158:
[----:B------:R-:W-:Y:S05]  /*13ec0*/  BSYNC B1 ;  /* 0x0000000000017941 */ /* 0x000fea0003800000 */
.L_x_31156:
        /* <DEDUP_REMOVED lines=16> */
.L_x_31162:
[----:B------:R-:W-:Y:S05]  /*13fd0*/  BSYNC B2 ;  /* 0x0000000000027941 */ /* 0x000fea0003800000 */
.L_x_31161:
        /* <DEDUP_REMOVED lines=44> */
.L_x_31160:
[----:B------:R-:W-:Y:S05]  /*142a0*/  BSYNC B1 ;  /* 0x0000000000017941 */ /* 0x000fea0003800000 */
.L_x_31159:
        /* <DEDUP_REMOVED lines=14> */
.L_x_31163:
        /* <DEDUP_REMOVED lines=12> */
.L_x_31166:
[----:B------:R-:W-:-:S07]  /*14450*/  IMAD.MOV.U32 R34, RZ, RZ, R0 ;  /* 0x000000ffff227224 */ /* 0x000fce00078e0000 */
.L_x_31167:
[----:B------:R-:W-:Y:S05]  /*14460*/  BSYNC B1 ;  /* 0x0000000000017941 */ /* 0x000fea0003800000 */
.L_x_31165:
        /* <DEDUP_REMOVED lines=16> */
.L_x_31171:
[----:B------:R-:W-:Y:S05]  /*14570*/  BSYNC B2 ;  /* 0x0000000000027941 */ /* 0x000fea0003800000 */
.L_x_31170:
        /* <DEDUP_REMOVED lines=44> */
.L_x_31169:
[----:B------:R-:W-:Y:S05]  /*14840*/  BSYNC B1 ;  /* 0x0000000000017941 */ /* 0x000fea0003800000 */
.L_x_31168:
        /* <DEDUP_REMOVED lines=9> */
.L_x_31164:
        /* <DEDUP_REMOVED lines=12> */
.L_x_31173:
[----:B------:R-:W-:-:S07]  /*149a0*/  MOV R34, R0 ;  /* 0x0000000000227202 */ /* 0x000fce0000000f00 */
.L_x_31174:
[----:B------:R-:W-:Y:S05]  /*149b0*/  BSYNC B1 ;  /* 0x0000000000017941 */ /* 0x000fea0003800000 */
.L_x_31172:
        /* <DEDUP_REMOVED lines=16> */
.L_x_31178:
[----:B------:R-:W-:Y:S05]  /*14ac0*/  BSYNC B2 ;  /* 0x0000000000027941 */ /* 0x000fea0003800000 */
.L_x_31177:
        /* <DEDUP_REMOVED lines=44> */
.L_x_31176:
[----:B------:R-:W-:Y:S05]  /*14d90*/  BSYNC B1 ;  /* 0x0000000000017941 */ /* 0x000fea0003800000 */
.L_x_31175:
        /* <DEDUP_REMOVED lines=14> */
.L_x_31179:
        /* <DEDUP_REMOVED lines=12> */
.L_x_31182:
[----:B------:R-:W-:-:S07]  /*14f40*/  IMAD.MOV.U32 R34, RZ, RZ, R0 ;  /* 0x000000ffff227224 */ /* 0x000fce00078e0000 */
.L_x_31183:
[----:B------:R-:W-:Y:S05]  /*14f50*/  BSYNC B1 ;  /* 0x0000000000017941 */ /* 0x000fea0003800000 */
.L_x_31181:
        /* <DEDUP_REMOVED lines=16> */
.L_x_31187:
[----:B------:R-:W-:Y:S05]  /*15060*/  BSYNC B2 ;  /* 0x0000000000027941 */ /* 0x000fea0003800000 */
.L_x_31186:
        /* <DEDUP_REMOVED lines=44> */
.L_x_31185:
[----:B------:R-:W-:Y:S05]  /*15330*/  BSYNC B1 ;  /* 0x0000000000017941 */ /* 0x000fea0003800000 */
.L_x_31184:
        /* <DEDUP_REMOVED lines=9> */
.L_x_31180:
        /* <DEDUP_REMOVED lines=12> */
.L_x_31189:
[----:B------:R-:W-:-:S07]  /*15490*/  MOV R28, R0 ;  /* 0x00000000001c7202 */ /* 0x000fce0000000f00 */
.L_x_31190:
[----:B------:R-:W-:Y:S05]  /*154a0*/  BSYNC B1 ;  /* 0x0000000000017941 */ /* 0x000fea0003800000 */
.L_x_31188:
        /* <DEDUP_REMOVED lines=16> */
.L_x_31194:
[----:B------:R-:W-:Y:S05]  /*155b0*/  BSYNC B2 ;  /* 0x0000000000027941 */ /* 0x000fea0003800000 */
.L_x_31193:
        /* <DEDUP_REMOVED lines=44> */
.L_x_31192:
[----:B------:R-:W-:Y:S05]  /*15880*/  BSYNC B1 ;  /* 0x0000000000017941 */ /* 0x000fea0003800000 */
.L_x_31191:
        /* <DEDUP_REMOVED lines=12> */
.L_x_31195:
        /* <DEDUP_REMOVED lines=12> */
.L_x_31198:
[----:B------:R-:W-:-:S07]  /*15a10*/  IMAD.MOV.U32 R26, RZ, RZ, R0 ;  /* 0x000000ffff1a7224 */ /* 0x000fce00078e0000 */
.L_x_31199:
[----:B------:R-:W-:Y:S05]  /*15a20*/  BSYNC B1 ;  /* 0x0000000000017941 */ /* 0x000fea0003800000 */
.L_x_31197:
        /* <DEDUP_REMOVED lines=16> */
.L_x_31203:
[----:B------:R-:W-:Y:S05]  /*15b30*/  BSYNC B2 ;  /* 0x0000000000027941 */ /* 0x000fea0003800000 */
.L_x_31202:
        /* <DEDUP_REMOVED lines=44> */
.L_x_31201:
[----:B------:R-:W-:Y:S05]  /*15e00*/  BSYNC B1 ;  /* 0x0000000000017941 */ /* 0x000fea0003800000 */
.L_x_31200:
        /* <DEDUP_REMOVED lines=9> */
.L_x_31196:
        /* <DEDUP_REMOVED lines=12> */
.L_x_31205:
[----:B------:R-:W-:-:S07]  /*15f60*/  MOV R26, R0 ;  /* 0x00000000001a7202 */ /* 0x000fce0000000f00 */
.L_x_31206:
[----:B------:R-:W-:Y:S05]  /*15f70*/  BSYNC B1 ;  /* 0x0000000000017941 */ /* 0x000fea0003800000 */
.L_x_31204:
        /* <DEDUP_REMOVED lines=16> */
.L_x_31210:
[----:B------:R-:W-:Y:S05]  /*16080*/  BSYNC B2 ;  /* 0x0000000000027941 */ /* 0x000fea0003800000 */
.L_x_31209:
        /* <DEDUP_REMOVED lines=44> */
.L_x_31208:
[----:B------:R-:W-:Y:S05]  /*16350*/  BSYNC B1 ;  /* 0x0000000000017941 */ /* 0x000fea0003800000 */
.L_x_31207:
        /* <DEDUP_REMOVED lines=12> */
.L_x_31211:
        /* <DEDUP_REMOVED lines=12> */
.L_x_31214:
[----:B------:R-:W-:-:S07]  /*164e0*/  IMAD.MOV.U32 R26, RZ, RZ, R0 ;  /* 0x000000ffff1a7224 */ /* 0x000fce00078e0000 */
.L_x_31215:
[----:B------:R-:W-:Y:S05]  /*164f0*/  BSYNC B1 ;  /* 0x0000000000017941 */ /* 0x000fea0003800000 */
.L_x_31213:
        /* <DEDUP_REMOVED lines=16> */
.L_x_31219:
[----:B------:R-:W-:Y:S05]  /*16600*/  BSYNC B2 ;  /* 0x0000000000027941 */ /* 0x000fea0003800000 */
.L_x_31218:
        /* <DEDUP_REMOVED lines=44> */
.L_x_31217:
[----:B------:R-:W-:Y:S05]  /*168d0*/  BSYNC B1 ;  /* 0x0000000000017941 */ /* 0x000fea0003800000 */
.L_x_31216:
        /* <DEDUP_REMOVED lines=9> */
.L_x_31212:
        /* <DEDUP_REMOVED lines=12> */
.L_x_31221:
[----:B------:R-:W-:-:S07]  /*16a30*/  MOV R26, R0 ;  /* 0x00000000001a7202 */ /* 0x000fce0000000f00 */
.L_x_31222:
[----:B------:R-:W-:Y:S05]  /*16a40*/  BSYNC B1 ;  /* 0x0000000000017941 */ /* 0x000fea0003800000 */
.L_x_31220:
        /* <DEDUP_REMOVED lines=16> */
.L_x_31226:
[----:B------:R-:W-:Y:S05]  /*16b50*/  BSYNC B2 ;  /* 0x0000000000027941 */ /* 0x000fea0003800000 */
.L_x_31225:
        /* <DEDUP_REMOVED lines=44> */
.L_x_31224:
[----:B------:R-:W-:Y:S05]  /*16e20*/  BSYNC B1 ;  /* 0x0000000000017941 */ /* 0x000fea0003800000 */
.L_x_31223:
        /* <DEDUP_REMOVED lines=12> */
.L_x_31227:
        /* <DEDUP_REMOVED lines=12> */
.L_x_31230:
[----:B------:R-:W-:-:S07]  /*16fb0*/  IMAD.MOV.U32 R24, RZ, RZ, R0 ;  /* 0x000000ffff187224 */ /* 0x000fce00078e0000 */
.L_x_31231:
[----:B------:R-:W-:Y:S05]  /*16fc0*/  BSYNC B1 ;  /* 0x0000000000017941 */ /* 0x000fea0003800000 */
.L_x_31229:
        /* <DEDUP_REMOVED lines=18> */
.L_x_31235:
[----:B------:R-:W-:Y:S05]  /*170f0*/  BSYNC B2 ;  /* 0x0000000000027941 */ /* 0x000fea0003800000 */
.L_x_31234:
        /* <DEDUP_REMOVED lines=44> */
.L_x_31233:
[----:B------:R-:W-:Y:S05]  /*173c0*/  BSYNC B1 ;  /* 0x0000000000017941 */ /* 0x000fea0003800000 */
.L_x_31232:
        /* <DEDUP_REMOVED lines=9> */
.L_x_31228:
        /* <DEDUP_REMOVED lines=55> */
.L_x_31236:
        /* <DEDUP_REMOVED lines=16> */
.L_x_31238:
[----:B------:R-:W-:-:S07]  /*178d0*/  MOV R34, R0 ;  /* 0x0000000000227202 */ /* 0x000fce0000000f00 */
.L_x_31239:
[----:B------:R-:W-:Y:S05]  /*178e0*/  BSYNC B1 ;  /* 0x0000000000017941 */ /* 0x000fea0003800000 */
.L_x_31237:
        /* <DEDUP_REMOVED lines=16> */
.L_x_31243:
[----:B------:R-:W-:Y:S05]  /*179f0*/  BSYNC B2 ;  /* 0x0000000000027941 */ /* 0x000fea0003800000 */
.L_x_31242:
        /* <DEDUP_REMOVED lines=44> */
.L_x_31241:
[----:B------:R-:W-:Y:S05]  /*17cc0*/  BSYNC B1 ;  /* 0x0000000000017941 */ /* 0x000fea0003800000 */
.L_x_31240:
        /* <DEDUP_REMOVED lines=14> */
.L_x_31244:
        /* <DEDUP_REMOVED lines=12> */
.L_x_31247:
[----:B------:R-:W-:-:S07]  /*17e70*/  IMAD.MOV.U32 R33, RZ, RZ, R0 ;  /* 0x000000ffff217224 */ /* 0x000fce00078e0000 */
.L_x_31248:
[----:B------:R-:W-:Y:S05]  /*17e80*/  BSYNC B1 ;  /* 0x0000000000017941 */ /* 0x000fea0003800000 */
.L_x_31246:
        /* <DEDUP_REMOVED lines=16> */
.L_x_31252:
[----:B------:R-:W-:Y:S05]  /*17f90*/  BSYNC B2 ;  /* 0x0000000000027941 */ /* 0x000fea0003800000 */
.L_x_31251:
        /* <DEDUP_REMOVED lines=44> */
.L_x_31250:
[----:B------:R-:W-:Y:S05]  /*18260*/  BSYNC B1 ;  /* 0x0000000000017941 */ /* 0x000fea0003800000 */
.L_x_31249:
        /* <DEDUP_REMOVED lines=9> */
.L_x_31245:
        /* <DEDUP_REMOVED lines=12> */
.L_x_31254:
[----:B------:R-:W-:-:S07]  /*183c0*/  MOV R33, R0 ;  /* 0x0000000000217202 */ /* 0x000fce0000000f00 */
.L_x_31255:
[----:B------:R-:W-:Y:S05]  /*183d0*/  BSYNC B1 ;  /* 0x0000000000017941 */ /* 0x000fea0003800000 */
.L_x_31253:
        /* <DEDUP_REMOVED lines=16> */
.L_x_31259:
[----:B------:R-:W-:Y:S05]  /*184e0*/  BSYNC B2 ;  /* 0x0000000000027941 */ /* 0x000fea0003800000 */
.L_x_31258:
        /* <DEDUP_REMOVED lines=44> */
.L_x_31257:
[----:B------:R-:W-:Y:S05]  /*187b0*/  BSYNC B1 ;  /* 0x0000000000017941 */ /* 0x000fea0003800000 */
.L_x_31256:
        /* <DEDUP_REMOVED lines=14> */
.L_x_31260:
        /* <DEDUP_REMOVED lines=12> */
.L_x_31263:
[----:B------:R-:W-:-:S07]  /*18960*/  IMAD.MOV.U32 R24, RZ, RZ, R0 ;  /* 0x000000ffff187224 */ /* 0x000fce00078e0000 */
.L_x_31264:
[----:B------:R-:W-:Y:S05]  /*18970*/  BSYNC B1 ;  /* 0x0000000000017941 */ /* 0x000fea0003800000 */
.L_x_31262:
        /* <DEDUP_REMOVED lines=16> */
.L_x_31268:
[----:B------:R-:W-:Y:S05]  /*18a80*/  BSYNC B2 ;  /* 0x0000000000027941 */ /* 0x000fea0003800000 */
.L_x_31267:
        /* <DEDUP_REMOVED lines=44> */
.L_x_31266:
[----:B------:R-:W-:Y:S05]  /*18d50*/  BSYNC B1 ;  /* 0x0000000000017941 */ /* 0x000fea0003800000 */
.L_x_31265:
        /* <DEDUP_REMOVED lines=9> */
.L_x_31261:
        /* <DEDUP_REMOVED lines=12> */
.L_x_31270:
[----:B------:R-:W-:-:S07]  /*18eb0*/  MOV R24, R0 ;  /* 0x0000000000187202 */ /* 0x000fce0000000f00 */
.L_x_31271:
[----:B------:R-:W-:Y:S05]  /*18ec0*/  BSYNC B1 ;  /* 0x0000000000017941 */ /* 0x000fea0003800000 */
.L_x_31269:
        /* <DEDUP_REMOVED lines=16> */
.L_x_31275:
[----:B------:R-:W-:Y:S05]  /*18fd0*/  BSYNC B2 ;  /* 0x0000000000027941 */ /* 0x000fea0003800000 */
.L_x_31274:
        /* <DEDUP_REMOVED lines=44> */
.L_x_31273:
[----:B------:R-:W-:Y:S05]  /*192a0*/  BSYNC B1 ;  /* 0x0000000000017941 */ /* 0x000fea0003800000 */
.L_x_31272:
        /* <DEDUP_REMOVED lines=14> */
.L_x_31276:
        /* <DEDUP_REMOVED lines=12> */
.L_x_31279:
[----:B------:R-:W-:-:S07]  /*19450*/  IMAD.MOV.U32 R24, RZ, RZ, R0 ;  /* 0x000000ffff187224 */ /* 0x000fce00078e0000 */
.L_x_31280:
[----:B------:R-:W-:Y:S05]  /*19460*/  BSYNC B1 ;  /* 0x0000000000017941 */ /* 0x000fea0003800000 */
.L_x_31278:
        /* <DEDUP_REMOVED lines=16> */
.L_x_31284:
[----:B------:R-:W-:Y:S05]  /*19570*/  BSYNC B2 ;  /* 0x0000000000027941 */ /* 0x000fea0003800000 */
.L_x_31283:
        /* <DEDUP_REMOVED lines=44> */
.L_x_31282:
[----:B------:R-:W-:Y:S05]  /*19840*/  BSYNC B1 ;  /* 0x0000000000017941 */ /* 0x000fea0003800000 */
.L_x_31281:
        /* <DEDUP_REMOVED lines=9> */
.L_x_31277:
        /* <DEDUP_REMOVED lines=12> */
.L_x_31286:
[----:B------:R-:W-:-:S07]  /*199a0*/  MOV R24, R0 ;  /* 0x0000000000187202 */ /* 0x000fce0000000f00 */
.L_x_31287:
[----:B------:R-:W-:Y:S05]  /*199b0*/  BSYNC B1 ;  /* 0x0000000000017941 */ /* 0x000fea0003800000 */
.L_x_31285:
        /* <DEDUP_REMOVED lines=16> */
.L_x_31291:
[----:B------:R-:W-:Y:S05]  /*19ac0*/  BSYNC B2 ;  /* 0x0000000000027941 */ /* 0x000fea0003800000 */
.L_x_31290:
        /* <DEDUP_REMOVED lines=44> */
.L_x_31289:
[----:B------:R-:W-:Y:S05]  /*19d90*/  BSYNC B1 ;  /* 0x0000000000017941 */ /* 0x000fea0003800000 */
.L_x_31288:
        /* <DEDUP_REMOVED lines=14> */
.L_x_31292:
        /* <DEDUP_REMOVED lines=12> */
.L_x_31295:
[----:B------:R-:W-:-:S07]  /*19f40*/  IMAD.MOV.U32 R178, RZ, RZ, R0 ;  /* 0x000000ffffb27224 */ /* 0x000fce00078e0000 */
.L_x_31296:
[----:B------:R-:W-:Y:S05]  /*19f50*/  BSYNC B1 ;  /* 0x0000000000017941 */ /* 0x000fea0003800000 */
.L_x_31294:
        /* <DEDUP_REMOVED lines=16> */
.L_x_31300:
[----:B------:R-:W-:Y:S05]  /*1a060*/  BSYNC B2 ;  /* 0x0000000000027941 */ /* 0x000fea0003800000 */
.L_x_31299:
        /* <DEDUP_REMOVED lines=44> */
.L_x_31298:
[----:B------:R-:W-:Y:S05]  /*1a330*/  BSYNC B1 ;  /* 0x0000000000017941 */ /* 0x000fea0003800000 */
.L_x_31297:
        /* <DEDUP_REMOVED lines=9> */
.L_x_31293:
        /* <DEDUP_REMOVED lines=12> */
.L_x_31302:
[----:B------:R-:W-:-:S07]  /*1a490*/  MOV R178, R0 ;  /* 0x0000000000b27202 */ /* 0x000fce0000000f00 */
.L_x_31303:
[----:B------:R-:W-:Y:S05]  /*1a4a0*/  BSYNC B1 ;  /* 0x0000000000017941 */ /* 0x000fea0003800000 */
.L_x_31301:
        /* <DEDUP_REMOVED lines=16> */
.L_x_31307:
[----:B------:R-:W-:Y:S05]  /*1a5b0*/  BSYNC B2 ;  /* 0x0000000000027941 */ /* 0x000fea0003800000 */
.L_x_31306:
        /* <DEDUP_REMOVED lines=44> */
.L_x_31305:
[----:B------:R-:W-:Y:S05]  /*1a880*/  BSYNC B1 ;  /* 0x0000000000017941 */ /* 0x000fea0003800000 */
.L_x_31304:
        /* <DEDUP_REMOVED lines=14> */
.L_x_31308:
        /* <DEDUP_REMOVED lines=12> */
.L_x_31311:
[----:B------:R-:W-:-:S07]  /*1aa30*/  IMAD.MOV.U32 R29, RZ, RZ, R0 ;  /* 0x000000ffff1d7224 */ /* 0x000fce00078e0000 */
.L_x_31312:
[----:B------:R-:W-:Y:S05]  /*1aa40*/  BSYNC B1 ;  /* 0x0000000000017941 */ /* 0x000fea0003800000 */
.L_x_31310:
        /* <DEDUP_REMOVED lines=16> */
.L_x_31316:
[----:B------:R-:W-:Y:S05]  /*1ab50*/  BSYNC B2 ;  /* 0x0000000000027941 */ /* 0x000fea0003800000 */
.L_x_31315:
        /* <DEDUP_REMOVED lines=44> */
.L_x_31314:
[----:B------:R-:W-:Y:S05]  /*1ae20*/  BSYNC B1 ;  /* 0x0000000000017941 */ /* 0x000fea0003800000 */
.L_x_31313:
        /* <DEDUP_REMOVED lines=9> */
.L_x_31309:
        /* <DEDUP_REMOVED lines=12> */
.L_x_31318:
[----:B------:R-:W-:-:S07]  /*1af80*/  MOV R29, R0 ;  /* 0x00000000001d7202 */ /* 0x000fce0000000f00 */
.L_x_31319:
[----:B------:R-:W-:Y:S05]  /*1af90*/  BSYNC B1 ;  /* 0x0000000000017941 */ /* 0x000fea0003800000 */
.L_x_31317:
        /* <DEDUP_REMOVED lines=16> */
.L_x_31323:
[----:B------:R-:W-:Y:S05]  /*1b0a0*/  BSYNC B2 ;  /* 0x0000000000027941 */ /* 0x000fea0003800000 */
.L_x_31322:
        /* <DEDUP_REMOVED lines=44> */
.L_x_31321:
[----:B------:R-:W-:Y:S05]  /*1b370*/  BSYNC B1 ;  /* 0x0000000000017941 */ /* 0x000fea0003800000 */
.L_x_31320:
        /* <DEDUP_REMOVED lines=12> */
.L_x_31324:
        /* <DEDUP_REMOVED lines=12> */
.L_x_31327:
[----:B------:R-:W-:-:S07]  /*1b500*/  IMAD.MOV.U32 R26, RZ, RZ, R0 ;  /* 0x000000ffff1a7224 */ /* 0x000fce00078e0000 */
.L_x_31328:
[----:B------:R-:W-:Y:S05]  /*1b510*/  BSYNC B1 ;  /* 0x0000000000017941 */ /* 0x000fea0003800000 */
.L_x_31326:
        /* <DEDUP_REMOVED lines=16> */
.L_x_31332:
[----:B------:R-:W-:Y:S05]  /*1b620*/  BSYNC B2 ;  /* 0x0000000000027941 */ /* 0x000fea0003800000 */
.L_x_31331:
        /* <DEDUP_REMOVED lines=44> */
.L_x_31330:
[----:B------:R-:W-:Y:S05]  /*1b8f0*/  BSYNC B1 ;  /* 0x0000000000017941 */ /* 0x000fea0003800000 */
.L_x_31329:
        /* <DEDUP_REMOVED lines=9> */
.L_x_31325:
        /* <DEDUP_REMOVED lines=12> */
.L_x_31334:
[----:B------:R-:W-:-:S07]  /*1ba50*/  MOV R26, R0 ;  /* 0x00000000001a7202 */ /* 0x000fce0000000f00 */
.L_x_31335:
[----:B------:R-:W-:Y:S05]  /*1ba60*/  BSYNC B1 ;  /* 0x0000000000017941 */ /* 0x000fea0003800000 */
.L_x_31333:
        /* <DEDUP_REMOVED lines=16> */
.L_x_31339:
[----:B------:R-:W-:Y:S05]  /*1bb70*/  BSYNC B2 ;  /* 0x0000000000027941 */ /* 0x000fea0003800000 */
.L_x_31338:
        /* <DEDUP_REMOVED lines=44> */
.L_x_31337:
[----:B------:R-:W-:Y:S05]  /*1be40*/  BSYNC B1 ;  /* 0x0000000000017941 */ /* 0x000fea0003800000 */
.L_x_31336:
        /* <DEDUP_REMOVED lines=12> */
.L_x_31340:
        /* <DEDUP_REMOVED lines=12> */
.L_x_31343:
[----:B------:R-:W-:-:S07]  /*1bfd0*/  IMAD.MOV.U32 R26, RZ, RZ, R0 ;  /* 0x000000ffff1a7224 */ /* 0x000fce00078e0000 */
.L_x_31344:
[----:B------:R-:W-:Y:S05]  /*1bfe0*/  BSYNC B1 ;  /* 0x0000000000017941 */ /* 0x000fea0003800000 */
.L_x_31342:
        /* <DEDUP_REMOVED lines=16> */
.L_x_31348:
[----:B------:R-:W-:Y:S05]  /*1c0f0*/  BSYNC B2 ;  /* 0x0000000000027941 */ /* 0x000fea0003800000 */
.L_x_31347:
        /* <DEDUP_REMOVED lines=44> */
.L_x_31346:
[----:B------:R-:W-:Y:S05]  /*1c3c0*/  BSYNC B1 ;  /* 0x0000000000017941 */ /* 0x000fea0003800000 */
.L_x_31345:
        /* <DEDUP_REMOVED lines=9> */
.L_x_31341:
        /* <DEDUP_REMOVED lines=12> */
.L_x_31350:
[----:B------:R-:W-:-:S07]  /*1c520*/  MOV R26, R0 ;  /* 0x00000000001a7202 */ /* 0x000fce0000000f00 */
.L_x_31351:
[----:B------:R-:W-:Y:S05]  /*1c530*/  BSYNC B1 ;  /* 0x0000000000017941 */ /* 0x000fea0003800000 */
.L_x_31349:
        /* <DEDUP_REMOVED lines=16> */
.L_x_31355:
[----:B------:R-:W-:Y:S05]  /*1c640*/  BSYNC B2 ;  /* 0x0000000000027941 */ /* 0x000fea0003800000 */
.L_x_31354:
        /* <DEDUP_REMOVED lines=44> */
.L_x_31353:
[----:B------:R-:W-:Y:S05]  /*1c910*/  BSYNC B1 ;  /* 0x0000000000017941 */ /* 0x000fea0003800000 */
.L_x_31352:
        /* <DEDUP_REMOVED lines=12> */
.L_x_31356:
        /* <DEDUP_REMOVED lines=12> */
.L_x_31359:
[----:B------:R-:W-:-:S07]  /*1caa0*/  IMAD.MOV.U32 R195, RZ, RZ, R0 ;  /* 0x000000ffffc37224 */ /* 0x000fce00078e0000 */
.L_x_31360:
[----:B------:R-:W-:Y:S05]  /*1cab0*/  BSYNC B1 ;  /* 0x0000000000017941 */ /* 0x000fea0003800000 */
.L_x_31358:
        /* <DEDUP_REMOVED lines=18> */
.L_x_31364:
[----:B------:R-:W-:Y:S05]  /*1cbe0*/  BSYNC B2 ;  /* 0x0000000000027941 */ /* 0x000fea0003800000 */
.L_x_31363:
        /* <DEDUP_REMOVED lines=44> */
.L_x_31362:
[----:B------:R-:W-:Y:S05]  /*1ceb0*/  BSYNC B1 ;  /* 0x0000000000017941 */ /* 0x000fea0003800000 */
.L_x_31361:
        /* <DEDUP_REMOVED lines=9> */
.L_x_31357:
        /* <DEDUP_REMOVED lines=55> */
.L_x_31365:
        /* <DEDUP_REMOVED lines=16> */
.L_x_31367:
[----:B------:R-:W-:-:S07]  /*1d3c0*/  MOV R208, R0 ;  /* 0x0000000000d07202 */ /* 0x000fce0000000f00 */
.L_x_31368:
[----:B------:R-:W-:Y:S05]  /*1d3d0*/  BSYNC B1 ;  /* 0x0000000000017941 */ /* 0x000fea0003800000 */
.L_x_31366:
        /* <DEDUP_REMOVED lines=16> */
.L_x_31372:
[----:B------:R-:W-:Y:S05]  /*1d4e0*/  BSYNC B2 ;  /* 0x0000000000027941 */ /* 0x000fea0003800000 */
.L_x_31371:
        /* <DEDUP_REMOVED lines=44> */
.L_x_31370:
[----:B------:R-:W-:Y:S05]  /*1d7b0*/  BSYNC B1 ;  /* 0x0000000000017941 */ /* 0x000fea0003800000 */
.L_x_31369:
        /* <DEDUP_REMOVED lines=14> */
.L_x_31373:
        /* <DEDUP_REMOVED lines=12> */
.L_x_31376:
[----:B------:R-:W-:-:S07]  /*1d960*/  IMAD.MOV.U32 R25, RZ, RZ, R0 ;  /* 0x000000ffff197224 */ /* 0x000fce00078e0000 */
.L_x_31377:
[----:B------:R-:W-:Y:S05]  /*1d970*/  BSYNC B1 ;  /* 0x0000000000017941 */ /* 0x000fea0003800000 */
.L_x_31375:
        /* <DEDUP_REMOVED lines=16> */
.L_x_31381:
[----:B------:R-:W-:Y:S05]  /*1da80*/  BSYNC B2 ;  /* 0x0000000000027941 */ /* 0x000fea0003800000 */
.L_x_31380:
        /* <DEDUP_REMOVED lines=44> */
.L_x_31379:
[----:B------:R-:W-:Y:S05]  /*1dd50*/  BSYNC B1 ;  /* 0x0000000000017941 */ /* 0x000fea0003800000 */
.L_x_31378:
        /* <DEDUP_REMOVED lines=9> */
.L_x_31374:
        /* <DEDUP_REMOVED lines=12> */
.L_x_31383:
[----:B------:R-:W-:-:S07]  /*1deb0*/  MOV R25, R0 ;  /* 0x0000000000197202 */ /* 0x000fce0000000f00 */
.L_x_31384:
[----:B------:R-:W-:Y:S05]  /*1dec0*/  BSYNC B1 ;  /* 0x0000000000017941 */ /* 0x000fea0003800000 */
.L_x_31382:
        /* <DEDUP_REMOVED lines=16> */
.L_x_31388:
[----:B------:R-:W-:Y:S05]  /*1dfd0*/  BSYNC B2 ;  /* 0x0000000000027941 */ /* 0x000fea0003800000 */
.L_x_31387:
        /* <DEDUP_REMOVED lines=44> */
.L_x_31386:
[----:B------:R-:W-:Y:S05]  /*1e2a0*/  BSYNC B1 ;  /* 0x0000000000017941 */ /* 0x000fea0003800000 */
.L_x_31385:
        /* <DEDUP_REMOVED lines=14> */
.L_x_31389:
        /* <DEDUP_REMOVED lines=12> */
.L_x_31392:
[----:B------:R-:W-:-:S07]  /*1e450*/  IMAD.MOV.U32 R176, RZ, RZ, R0 ;  /* 0x000000ffffb07224 */ /* 0x000fce00078e0000 */
.L_x_31393:
[----:B------:R-:W-:Y:S05]  /*1e460*/  BSYNC B1 ;  /* 0x0000000000017941 */ /* 0x000fea0003800000 */
.L_x_31391:
        /* <DEDUP_REMOVED lines=16> */
.L_x_31397:
[----:B------:R-:W-:Y:S05]  /*1e570*/  BSYNC B2 ;  /* 0x0000000000027941 */ /* 0x000fea0003800000 */
.L_x_31396:
        /* <DEDUP_REMOVED lines=44> */
.L_x_31395:
[----:B------:R-:W-:Y:S05]  /*1e840*/  BSYNC B1 ;  /* 0x0000000000017941 */ /* 0x000fea0003800000 */
.L_x_31394:
        /* <DEDUP_REMOVED lines=9> */
.L_x_31390:
        /* <DEDUP_REMOVED lines=12> */
.L_x_31399:
[----:B------:R-:W-:-:S07]  /*1e9a0*/  MOV R176, R0 ;  /* 0x0000000000b07202 */ /* 0x000fce0000000f00 */
.L_x_31400:
[----:B------:R-:W-:Y:S05]  /*1e9b0*/  BSYNC B1 ;  /* 0x0000000000017941 */ /* 0x000fea0003800000 */
.L_x_31398:
        /* <DEDUP_REMOVED lines=16> */
.L_x_31404:
[----:B------:R-:W-:Y:S05]  /*1eac0*/  BSYNC B2 ;  /* 0x0000000000027941 */ /* 0x000fea0003800000 */
.L_x_31403:
        /* <DEDUP_REMOVED lines=44> */
.L_x_31402:
[----:B------:R-:W-:Y:S05]  /*1ed90*/  BSYNC B1 ;  /* 0x0000000000017941 */ /* 0x000fea0003800000 */
.L_x_31401:
        /* <DEDUP_REMOVED lines=14> */
.L_x_31405:
        /* <DEDUP_REMOVED lines=12> */
.L_x_31408:
[----:B------:R-:W-:-:S07]  /*1ef40*/  IMAD.MOV.U32 R27, RZ, RZ, R0 ;  /* 0x000000ffff1b7224 */ /* 0x000fce00078e0000 */
.L_x_31409:
[----:B------:R-:W-:Y:S05]  /*1ef50*/  BSYNC B1 ;  /* 0x0000000000017941 */ /* 0x000fea0003800000 */
.L_x_31407:
        /* <DEDUP_REMOVED lines=16> */
.L_x_31413:
[----:B------:R-:W-:Y:S05]  /*1f060*/  BSYNC B2 ;  /* 0x0000000000027941 */ /* 0x000fea0003800000 */
.L_x_31412:
        /* <DEDUP_REMOVED lines=44> */
.L_x_31411:
[----:B------:R-:W-:Y:S05]  /*1f330*/  BSYNC B1 ;  /* 0x0000000000017941 */ /* 0x000fea0003800000 */
.L_x_31410:
        /* <DEDUP_REMOVED lines=9> */
.L_x_31406:
        /* <DEDUP_REMOVED lines=12> */
.L_x_31415:
[----:B------:R-:W-:-:S07]  /*1f490*/  MOV R27, R0 ;  /* 0x00000000001b7202 */ /* 0x000fce0000000f00 */
.L_x_31416:
[----:B------:R-:W-:Y:S05]  /*1f4a0*/  BSYNC B1 ;  /* 0x0000000000017941 */ /* 0x000fea0003800000 */
.L_x_31414:
        /* <DEDUP_REMOVED lines=16> */
.L_x_31420:
[----:B------:R-:W-:Y:S05]  /*1f5b0*/  BSYNC B2 ;  /* 0x0000000000027941 */ /* 0x000fea0003800000 */
.L_x_31419:
        /* <DEDUP_REMOVED lines=44> */
.L_x_31418:
[----:B------:R-:W-:Y:S05]  /*1f880*/  BSYNC B1 ;  /* 0x0000000000017941 */ /* 0x000fea0003800000 */
.L_x_31417:
        /* <DEDUP_REMOVED lines=14> */
.L_x_31421:
        /* <DEDUP_REMOVED lines=12> */
.L_x_31424:
[----:B------:R-:W-:-:S07]  /*1fa30*/  IMAD.MOV.U32 R191, RZ, RZ, R0 ;  /* 0x000000ffffbf7224 */ /* 0x000fce00078e0000 */
.L_x_31425:
[----:B------:R-:W-:Y:S05]  /*1fa40*/  BSYNC B1 ;  /* 0x0000000000017941 */ /* 0x000fea0003800000 */
.L_x_31423:
        /* <DEDUP_REMOVED lines=16> */
.L_x_31429:
[----:B------:R-:W-:Y:S05]  /*1fb50*/  BSYNC B2 ;  /* 0x0000000000027941 */ /* 0x000fea0003800000 */
.L_x_31428:
        /* <DEDUP_REMOVED lines=44> */
.L_x_31427:
[----:B------:R-:W-:Y:S05]  /*1fe20*/  BSYNC B1 ;  /* 0x0000000000017941 */ /* 0x000fea0003800000 */
.L_x_31426:
        /* <DEDUP_REMOVED lines=9> */
.L_x_31422:
        /* <DEDUP_REMOVED lines=12> */
.L_x_31431:
[----:B------:R-:W-:-:S07]  /*1ff80*/  MOV R210, R0 ;  /* 0x0000000000d27202 */ /* 0x000fce0000000f00 */
.L_x_31432:
[----:B------:R-:W-:Y:S05]  /*1ff90*/  BSYNC B1 ;  /* 0x0000000000017941 */ /* 0x000fea0003800000 */
.L_x_31430:
        /* <DEDUP_REMOVED lines=16> */
.L_x_31436:
[----:B------:R-:W-:Y:S05]  /*200a0*/  BSYNC B2 ;  /* 0x0000000000027941 */ /* 0x000fea0003800000 */
.L_x_31435:
        /* <DEDUP_REMOVED lines=44> */
.L_x_31434:
[----:B------:R-:W-:Y:S05]  /*20370*/  BSYNC B1 ;  /* 0x0000000000017941 */ /* 0x000fea0003800000 */
.L_x_31433:
        /* <DEDUP_REMOVED lines=14> */
.L_x_31437:
        /* <DEDUP_REMOVED lines=12> */
.L_x_31440:
[----:B------:R-:W-:-:S07]  /*20520*/  IMAD.MOV.U32 R177, RZ, RZ, R0 ;  /* 0x000000ffffb17224 */ /* 0x000fce00078e0000 */
.L_x_31441:
[----:B------:R-:W-:Y:S05]  /*20530*/  BSYNC B1 ;  /* 0x0000000000017941 */ /* 0x000fea0003800000 */
.L_x_31439:
        /* <DEDUP_REMOVED lines=16> */
.L_x_31445:
[----:B------:R-:W-:Y:S05]  /*20640*/  BSYNC B2 ;  /* 0x0000000000027941 */ /* 0x000fea0003800000 */
.L_x_31444:
        /* <DEDUP_REMOVED lines=44> */
.L_x_31443:
[----:B------:R-:W-:Y:S05]  /*20910*/  BSYNC B1 ;  /* 0x0000000000017941 */ /* 0x000fea0003800000 */
.L_x_31442:
        /* <DEDUP_REMOVED lines=9> */
.L_x_31438:
        /* <DEDUP_REMOVED lines=12> */
.L_x_31447:
[----:B------:R-:W-:-:S07]  /*20a70*/  MOV R177, R0 ;  /* 0x0000000000b17202 */ /* 0x000fce0000000f00 */
.L_x_31448:
[----:B------:R-:W-:Y:S05]  /*20a80*/  BSYNC B1 ;  /* 0x0000000000017941 */ /* 0x000fea0003800000 */
.L_x_31446:
        /* <DEDUP_REMOVED lines=16> */
.L_x_31452:
[----:B------:R-:W-:Y:S05]  /*20b90*/  BSYNC B2 ;  /* 0x0000000000027941 */ /* 0x000fea0003800000 */
.L_x_31451:
        /* <DEDUP_REMOVED lines=44> */
.L_x_31450:
[----:B------:R-:W-:Y:S05]  /*20e60*/  BSYNC B1 ;  /* 0x0000000000017941 */ /* 0x000fea0003800000 */
.L_x_31449:
        /* <DEDUP_REMOVED lines=12> */
.L_x_31453:
        /* <DEDUP_REMOVED lines=12> */
.L_x_31456:
[----:B------:R-:W-:-:S07]  /*20ff0*/  IMAD.MOV.U32 R178, RZ, RZ, R0 ;  /* 0x000000ffffb27224 */ /* 0x000fce00078e0000 */
.L_x_31457:
[----:B------:R-:W-:Y:S05]  /*21000*/  BSYNC B1 ;  /* 0x0000000000017941 */ /* 0x000fea0003800000 */
.L_x_31455:
        /* <DEDUP_REMOVED lines=16> */
.L_x_31461:
[----:B------:R-:W-:Y:S05]  /*21110*/  BSYNC B2 ;  /* 0x0000000000027941 */ /* 0x000fea0003800000 */
.L_x_31460:
        /* <DEDUP_REMOVED lines=44> */
.L_x_31459:
[----:B------:R-:W-:Y:S05]  /*213e0*/  BSYNC B1 ;  /* 0x0000000000017941 */ /* 0x000fea0003800000 */
.L_x_31458:
        /* <DEDUP_REMOVED lines=9> */
.L_x_31454:
        /* <DEDUP_REMOVED lines=12> */
.L_x_31463:
[----:B------:R-:W-:-:S07]  /*21540*/  MOV R178, R0 ;  /* 0x0000000000b27202 */ /* 0x000fce0000000f00 */
.L_x_31464:
[----:B------:R-:W-:Y:S05]  /*21550*/  BSYNC B1 ;  /* 0x0000000000017941 */ /* 0x000fea0003800000 */
.L_x_31462:
        /* <DEDUP_REMOVED lines=16> */
.L_x_31468:
[----:B------:R-:W-:Y:S05]  /*21660*/  BSYNC B2 ;  /* 0x0000000000027941 */ /* 0x000fea0003800000 */
.L_x_31467:
        /* <DEDUP_REMOVED lines=44> */
.L_x_31466:
[----:B------:R-:W-:Y:S05]  /*21930*/  BSYNC B1 ;  /* 0x0000000000017941 */ /* 0x000fea0003800000 */
.L_x_31465:
        /* <DEDUP_REMOVED lines=12> */
.L_x_31469:
        /* <DEDUP_REMOVED lines=12> */
.L_x_31472:
[----:B------:R-:W-:-:S07]  /*21ac0*/  IMAD.MOV.U32 R194, RZ, RZ, R0 ;  /* 0x000000ffffc27224 */ /* 0x000fce00078e0000 */
.L_x_31473:
[----:B------:R-:W-:Y:S05]  /*21ad0*/  BSYNC B1 ;  /* 0x0000000000017941 */ /* 0x000fea0003800000 */
.L_x_31471:
        /* <DEDUP_REMOVED lines=16> */
.L_x_31477:
[----:B------:R-:W-:Y:S05]  /*21be0*/  BSYNC B2 ;  /* 0x0000000000027941 */ /* 0x000fea0003800000 */
.L_x_31476:
        /* <DEDUP_REMOVED lines=44> */
.L_x_31475:
[----:B------:R-:W-:Y:S05]  /*21eb0*/  BSYNC B1 ;  /* 0x0000000000017941 */ /* 0x000fea0003800000 */
.L_x_31474:
        /* <DEDUP_REMOVED lines=9> */
.L_x_31470:
        /* <DEDUP_REMOVED lines=12> */
.L_x_31479:
[----:B------:R-:W-:-:S07]  /*22010*/  MOV R212, R0 ;  /* 0x0000000000d47202 */ /* 0x000fce0000000f00 */
.L_x_31480:
[----:B------:R-:W-:Y:S05]  /*22020*/  BSYNC B1 ;  /* 0x0000000000017941 */ /* 0x000fea0003800000 */
.L_x_31478:
        /* <DEDUP_REMOVED lines=16> */
.L_x_31484:
[----:B------:R-:W-:Y:S05]  /*22130*/  BSYNC B2 ;  /* 0x0000000000027941 */ /* 0x000fea0003800000 */
.L_x_31483:
        /* <DEDUP_REMOVED lines=44> */
.L_x_31482:
[----:B------:R-:W-:Y:S05]  /*22400*/  BSYNC B1 ;  /* 0x0000000000017941 */ /* 0x000fea0003800000 */
.L_x_31481:
        /* <DEDUP_REMOVED lines=12> */
.L_x_31485:
        /* <DEDUP_REMOVED lines=12> */
.L_x_31488:
[----:B------:R-:W-:-:S07]  /*22590*/  IMAD.MOV.U32 R195, RZ, RZ, R0 ;  /* 0x000000ffffc37224 */ /* 0x000fce00078e0000 */
.L_x_31489:
[----:B------:R-:W-:Y:S05]  /*225a0*/  BSYNC B1 ;  /* 0x0000000000017941 */ /* 0x000fea0003800000 */
.L_x_31487:
        /* <DEDUP_REMOVED lines=16> */
.L_x_31493:
[----:B------:R-:W-:Y:S05]  /*226b0*/  BSYNC B2 ;  /* 0x0000000000027941 */ /* 0x000fea0003800000 */
.L_x_31492:
        /* <DEDUP_REMOVED lines=44> */
.L_x_31491:
[----:B------:R-:W-:Y:S05]  /*22980*/  BSYNC B1 ;  /* 0x0000000000017941 */ /* 0x000fea0003800000 */
.L_x_31490:
        /* <DEDUP_REMOVED lines=9> */
.L_x_31486:
        /* <DEDUP_REMOVED lines=95> */
.L_x_31494:
        /* <DEDUP_REMOVED lines=120> */
.L_x_31508:
        /* <DEDUP_REMOVED lines=97> */
[----:B------:R-:W-:Y:S01]  /*23da0*/  F2FP.F16.F32.PACK_AB R27, R62, R27 ;  /* 0x0000001b3e1b723e */ /* 0x000fe200000000ff */
[----:B------:R-:W-:Y:S01]  /*23db0*/  FMUL.FTZ R48, R207, R199 ;  /* 0x000000c7cf307220 */ /* 0x000fe20000410000 */
[----:B------:R-:W-:Y:S01]  /*23dc0*/  F2FP.F16.F32.PACK_AB R26, R37, R26 ;  /* 0x0000001a251a723e */ /* 0x000fe200000000ff */
[C---:B------:R-:W-:Y:S01]  /*23dd0*/  FMUL.FTZ R29, R207.reuse, R56 ;  /* 0x00000038cf1d7220 */ /* 0x040fe20000410000 */
[----:B------:R-:W-:Y:S01]  /*23de0*/  F2FP.F16.F32.PACK_AB R25, R66, R25 ;  /* 0x000000194219723e */ /* 0x000fe200000000ff */
[----:B------:R-:W-:Y:S01]  /*23df0*/  FMUL.FTZ R56, R207, R59 ;  /* 0x0000003bcf387220 */ /* 0x000fe20000410000 */
[----:B------:R-:W-:Y:S01]  /*23e00*/  F2FP.F16.F32.PACK_AB R24, R31, R24 ;  /* 0x000000181f18723e */ /* 0x000fe200000000ff */
        /* <DEDUP_REMOVED lines=18> */
[----:B------:R-:W-:Y:S01]  /*23f30*/  F2FP.F16.F32.PACK_AB R28, R37, R28 ;  /* 0x0000001c251c723e */ /* 0x000fe200000000ff */
[----:B------:R-:W-:Y:S01]  /*23f40*/  FMUL.FTZ R202, R207, R39 ;  /* 0x00000027cfca7220 */ /* 0x000fe20000410000 */
[----:B------:R-:W-:Y:S01]  /*23f50*/  F2FP.F16.F32.PACK_AB R31, R222, R31 ;  /* 0x0000001fde1f723e */ /* 0x000fe200000000ff */
[----:B-1----:R-:W-:-:S04]  /*23f60*/  IMAD.WIDE.U32 R36, R201, 0x10, R32 ;  /* 0x00000010c9247825 */ /* 0x002fc800078e0020 */
[----:B--2---:R-:W-:Y:S01]  /*23f70*/  FFMA.FTZ R25, R110, R49, R158 ;  /* 0x000000316e197223 */ /* 0x004fe2000001009e */
[----:B------:R-:W-:Y:S01]  /*23f80*/  F2FP.F16.F32.PACK_AB R26, R48, R51 ;  /* 0x00000033301a723e */ /* 0x000fe200000000ff */
[----:B------:R-:W-:Y:S01]  /*23f90*/  FMUL.FTZ R63, R207, R46 ;  /* 0x0000002ecf3f7220 */ /* 0x000fe20000410000 */
[----:B------:R-:W-:Y:S01]  /*23fa0*/  F2FP.F16.F32.PACK_AB R30, R41, R30 ;  /* 0x0000001e291e723e */ /* 0x000fe200000000ff */
[C---:B------:R-:W-:Y:S01]  /*23fb0*/  FMUL.FTZ R39, R207.reuse, R204 ;  /* 0x000000cccf277220 */ /* 0x040fe20000410000 */
[----:B------:R-:W-:Y:S01]  /*23fc0*/  F2FP.F16.F32.PACK_AB R25, R50, R25 ;  /* 0x000000193219723e */ /* 0x000fe200000000ff */
[C---:B------:R-:W-:Y:S01]  /*23fd0*/  FMUL.FTZ R55, R207.reuse, R42 ;  /* 0x0000002acf377220 */ /* 0x040fe20000410000 */
[----:B------:R-:W0:Y:S01]  /*23fe0*/  LDC.64 R50, c[0x0][0x210] ;  /* 0x00008400ff327b82 */ /* 0x000e220000000a00 */
[----:B------:R-:W-:Y:S01]  /*23ff0*/  F2FP.F16.F32.PACK_AB R29, R56, R29 ;  /* 0x0000001d381d723e */ /* 0x000fe200000000ff */
        /* <DEDUP_REMOVED lines=49> */
[----:B------:R-:W-:-:S02]  /*24310*/  F2FP.F16.F32.PACK_AB R27, R220, R63 ;  /* 0x0000003fdc1b723e */ /* 0x000fc400000000ff */
        /* <DEDUP_REMOVED lines=8> */
[----:B------:R-:W-:Y:S01]  /*243a0*/  F2FP.F16.F32.PACK_AB R39, R196, R39 ;  /* 0x00000027c427723e */ /* 0x000fe200000000ff */
[----:B------:R0:W-:Y:S01]  /*243b0*/  STG.E.128 desc[UR4][R44.64], R32 ;  /* 0x000000202c007986 */ /* 0x0001e2000c101d04 */
[----:B------:R-:W-:Y:S02]  /*243c0*/  F2FP.F16.F32.PACK_AB R37, R216, R37 ;  /* 0x00000025d825723e */ /* 0x000fe400000000ff */
[----:B------:R-:W-:Y:S02]  /*243d0*/  LEA.HI.X R47, R203, UR19, RZ, 0x4, P1 ;  /* 0x00000013cb2f7c11 */ /* 0x000fe400088f24ff */
[----:B------:R-:W-:Y:S02]  /*243e0*/  F2FP.F16.F32.PACK_AB R36, R49, R36 ;  /* 0x000000243124723e */ /* 0x000fe400000000ff */
[----:B------:R-:W-:-:S03]  /*243f0*/  ISETP.GE.AND P1, PT, R184, R51, PT ;  /* 0x00000033b800720c */ /* 0x000fc60003f26270 */
[----:B------:R0:W-:Y:S10]  /*24400*/  STG.E.128 desc[UR4][R46.64], R36 ;  /* 0x000000242e007986 */ /* 0x0001f4000c101d04 */
[----:B------:R-:W-:Y:S05]  /*24410*/  @!P1 BRA `(.L_x_31496) ;  /* 0xfffffdc4009c9947 */ /* 0x000fea000383ffff */
[----:B------:R-:W-:Y:S05]  /*24420*/  BSYNC B0 ;  /* 0x0000000000007941 */ /* 0x000fea0003800000 */
.L_x_30720:
[----:B------:R-:W-:Y:S05]  /*24430*/  EXIT ;  /* 0x000000000000794d */ /* 0x000fea0003800000 */
.L_x_31495:
        /* <DEDUP_REMOVED lines=8> */
.L_x_31498:
[----:B------:R-:W-:Y:S05]  /*244c0*/  BSYNC B1 ;  /* 0x0000000000017941 */ /* 0x000fea0003800000 */
.L_x_31497:
        /* <DEDUP_REMOVED lines=10> */
.L_x_31499:
[----:B------:R-:W-:Y:S02]  /*24570*/  IMAD.MOV.U32 R210, RZ, RZ, 0x4 ;  /* 0x00000004ffd27424 */ /* 0x000fe400078e00ff */
[----:B------:R-:W-:-:S04]  /*24580*/  IMAD.MOV.U32 R196, RZ, RZ, R209 ;  /* 0x000000ffffc47224 */ /* 0x000fc800078e00d1 */
[----:B------:R-:W-:-:S05]  /*24590*/  FADD.FTZ R202, R199, R196 ;  /* 0x000000c4c7ca7221 */ /* 0x000fca0000010000 */
[----:B------:R-:W-:-:S07]  /*245a0*/  MOV R211, R202 ;  /* 0x000000ca00d37202 */ /* 0x000fce0000000f00 */
[----:B------:R-:W-:Y:S05]  /*245b0*/  WARPSYNC.COLLECTIVE R208, `(.L_x_31500) ;  /* 0x00000000d0087348 */ /* 0x000fea0003c00000 */
[----:B------:R0:W1:Y:S02]  /*245c0*/  SHFL.BFLY P2, R209, R211, R210, R219 ;  /* 0x0c0000d2d3d17389 */ /* 0x00006400000400db */
[----:B01----:R-:W-:Y:S01]  /*245d0*/  ENDCOLLECTIVE ;  /* 0x000000000000791b */ /* 0x003fe20003800000 */
.L_x_31500:
[----:B------:R-:W-:Y:S01]  /*245e0*/  HFMA2.MMA R210, -RZ, RZ, 0, 4.76837158203125e-07 ;  /* 0x00000008ffd27435 */ /* 0x000fe200000001ff */
[----:B------:R-:W-:-:S05]  /*245f0*/  MOV R197, R209 ;  /* 0x000000d100c57202 */ /* 0x000fca0000000f00 */
[----:B------:R-:W-:-:S04]  /*24600*/  FADD.FTZ R204, R202, R197 ;  /* 0x000000c5cacc7221 */ /* 0x000fc80000010000 */
[----:B------:R-:W-:-:S07]  /*24610*/  IMAD.MOV.U32 R211, RZ, RZ, R204 ;  /* 0x000000ffffd37224 */ /* 0x000fce00078e00cc */
[----:B------:R-:W-:Y:S05]  /*24620*/  WARPSYNC.COLLECTIVE R208, `(.L_x_31501) ;  /* 0x00000000d0087348 */ /* 0x000fea0003c00000 */
[----:B------:R0:W1:Y:S02]  /*24630*/  SHFL.BFLY P2, R209, R211, R210, R219 ;  /* 0x0c0000d2d3d17389 */ /* 0x00006400000400db */
[----:B01----:R-:W-:Y:S01]  /*24640*/  ENDCOLLECTIVE ;  /* 0x000000000000791b */ /* 0x003fe20003800000 */
.L_x_31501:
[----:B------:R-:W-:Y:S02]  /*24650*/  IMAD.MOV.U32 R210, RZ, RZ, 0x10 ;  /* 0x00000010ffd27424 */ /* 0x000fe400078e00ff */
[----:B------:R-:W-:-:S04]  /*24660*/  IMAD.MOV.U32 R197, RZ, RZ, R209 ;  /* 0x000000ffffc57224 */ /* 0x000fc800078e00d1 */
[----:B------:R-:W-:-:S05]  /*24670*/  FADD.FTZ R206, R204, R197 ;  /* 0x000000c5ccce7221 */ /* 0x000fca0000010000 */
[----:B------:R-:W-:-:S07]  /*24680*/  MOV R211, R206 ;  /* 0x000000ce00d37202 */ /* 0x000fce0000000f00 */
[----:B------:R-:W-:Y:S05]  /*24690*/  WARPSYNC.COLLECTIVE R208, `(.L_x_31502) ;  /* 0x00000000d0087348 */ /* 0x000fea0003c00000 */
[----:B------:R0:W1:Y:S02]  /*246a0*/  SHFL.BFLY P2, R209, R211, R210, R219 ;  /* 0x0c0000d2d3d17389 */ /* 0x00006400000400db */
[----:B01----:R-:W-:Y:S01]  /*246b0*/  ENDCOLLECTIVE ;  /* 0x000000000000791b */ /* 0x003fe20003800000 */
.L_x_31502:
        /* <DEDUP_REMOVED lines=104> */
.L_x_31503:
[----:B------:R-:W-:Y:S02]  /*24d40*/  IMAD.MOV.U32 R210, RZ, RZ, 0x2 ;  /* 0x00000002ffd27424 */ /* 0x000fe400078e00ff */
[----:B------:R-:W-:-:S04]  /*24d50*/  IMAD.MOV.U32 R199, RZ, RZ, R209 ;  /* 0x000000ffffc77224 */ /* 0x000fc800078e00d1 */
[----:B------:R-:W-:-:S05]  /*24d60*/  FADD.FTZ R199, R196, R199 ;  /* 0x000000c7c4c77221 */ /* 0x000fca0000010000 */
[----:B------:R-:W-:-:S07]  /*24d70*/  MOV R211, R199 ;  /* 0x000000c700d37202 */ /* 0x000fce0000000f00 */
[----:B------:R-:W-:Y:S05]  /*24d80*/  WARPSYNC.COLLECTIVE R208, `(.L_x_31504) ;  /* 0x00000000d0087348 */ /* 0x000fea0003c00000 */
[----:B------:R0:W1:Y:S02]  /*24d90*/  SHFL.BFLY P2, R209, R211, R210, R219 ;  /* 0x0c0000d2d3d17389 */ /* 0x00006400000400db */
[----:B01----:R-:W-:Y:S01]  /*24da0*/  ENDCOLLECTIVE ;  /* 0x000000000000791b */ /* 0x003fe20003800000 */
.L_x_31504:
[----:B------:R-:W-:Y:S01]  /*24db0*/  HFMA2.MMA R210, -RZ, RZ, 0, 2.384185791015625e-07 ;  /* 0x00000004ffd27435 */ /* 0x000fe200000001ff */
[----:B------:R-:W-:-:S05]  /*24dc0*/  MOV R200, R209 ;  /* 0x000000d100c87202 */ /* 0x000fca0000000f00 */
[----:B------:R-:W-:-:S04]  /*24dd0*/  FADD.FTZ R200, R199, R200 ;  /* 0x000000c8c7c87221 */ /* 0x000fc80000010000 */
[----:B------:R-:W-:-:S07]  /*24de0*/  IMAD.MOV.U32 R211, RZ, RZ, R200 ;  /* 0x000000ffffd37224 */ /* 0x000fce00078e00c8 */
[----:B------:R-:W-:Y:S05]  /*24df0*/  WARPSYNC.COLLECTIVE R208, `(.L_x_31505) ;  /* 0x00000000d0087348 */ /* 0x000fea0003c00000 */
[----:B------:R0:W1:Y:S02]  /*24e00*/  SHFL.BFLY P2, R209, R211, R210, R219 ;  /* 0x0c0000d2d3d17389 */ /* 0x00006400000400db */
[----:B01----:R-:W-:Y:S01]  /*24e10*/  ENDCOLLECTIVE ;  /* 0x000000000000791b */ /* 0x003fe20003800000 */
.L_x_31505:
[----:B------:R-:W-:Y:S02]  /*24e20*/  IMAD.MOV.U32 R210, RZ, RZ, 0x8 ;  /* 0x00000008ffd27424 */ /* 0x000fe400078e00ff */
[----:B------:R-:W-:-:S04]  /*24e30*/  IMAD.MOV.U32 R207, RZ, RZ, R209 ;  /* 0x000000ffffcf7224 */ /* 0x000fc800078e00d1 */
[----:B------:R-:W-:-:S05]  /*24e40*/  FADD.FTZ R207, R200, R207 ;  /* 0x000000cfc8cf7221 */ /* 0x000fca0000010000 */
[----:B------:R-:W-:-:S07]  /*24e50*/  MOV R211, R207 ;  /* 0x000000cf00d37202 */ /* 0x000fce0000000f00 */
[----:B------:R-:W-:Y:S05]  /*24e60*/  WARPSYNC.COLLECTIVE R208, `(.L_x_31506) ;  /* 0x00000000d0087348 */ /* 0x000fea0003c00000 */
[----:B------:R0:W1:Y:S02]  /*24e70*/  SHFL.BFLY P2, R209, R211, R210, R219 ;  /* 0x0c0000d2d3d17389 */ /* 0x00006400000400db */
[----:B01----:R-:W-:Y:S01]  /*24e80*/  ENDCOLLECTIVE ;  /* 0x000000000000791b */ /* 0x003fe20003800000 */
.L_x_31506:
[----:B------:R-:W-:Y:S01]  /*24e90*/  HFMA2.MMA R210, -RZ, RZ, 0, 9.5367431640625e-07 ;  /* 0x00000010ffd27435 */ /* 0x000fe200000001ff */
[----:B------:R-:W-:-:S05]  /*24ea0*/  MOV R202, R209 ;  /* 0x000000d100ca7202 */ /* 0x000fca0000000f00 */
[----:B------:R-:W-:-:S04]  /*24eb0*/  FADD.FTZ R202, R207, R202 ;  /* 0x000000cacfca7221 */ /* 0x000fc80000010000 */
[----:B------:R-:W-:-:S07]  /*24ec0*/  IMAD.MOV.U32 R211, RZ, RZ, R202 ;  /* 0x000000ffffd37224 */ /* 0x000fce00078e00ca */
[----:B------:R-:W-:Y:S05]  /*24ed0*/  WARPSYNC.COLLECTIVE R208, `(.L_x_31507) ;  /* 0x00000000d0087348 */ /* 0x000fea0003c00000 */
[----:B------:R0:W1:Y:S02]  /*24ee0*/  SHFL.BFLY P2, R209, R211, R210, R219 ;  /* 0x0c0000d2d3d17389 */ /* 0x00006400000400db */
[----:B01----:R-:W-:Y:S01]  /*24ef0*/  ENDCOLLECTIVE ;  /* 0x000000000000791b */ /* 0x003fe20003800000 */
.L_x_31507:
[----:B------:R-:W-:Y:S05]  /*24f00*/  BRA `(.L_x_31508) ;  /* 0xffffffe800207947 */ /* 0x000fea000383ffff */
.L_x_31509:
        /* <DEDUP_REMOVED lines=15> */
.L_x_40171:


//--------------------- .text._ZN10layer_norm31ln_parallel_residual_fwd_kernelINS_13Kernel_traitsI6__halfffffjLj1536ELj1ELj4ELj1ELj16ENS_18Kernel_traits_baseILj1536ES2_ffffjLj128EEEEELb0ELb0ELb0EEEvNS_9FwdParamsE --------------------------
	.section	.text._ZN10layer_norm31ln_parallel_residual_fwd_kernelINS_13Kernel_traitsI6__halfffffjLj1536ELj1ELj4ELj1ELj16ENS_18Kernel_traits_baseILj1536ES2_ffffjLj128EEEEELb0ELb0ELb0EEEvNS_9FwdParamsE,"ax",@progbits
	.align	128
        .global         _ZN10layer_norm31ln_parallel_residual_fwd_kernelINS_13Kernel_traitsI6__halfffffjLj1536ELj1ELj4ELj1ELj16ENS_18Kernel_traits_baseILj1536ES2_ffffjLj128EEEEELb0ELb0ELb0EEEvNS_9FwdParamsE
        .type           _ZN10layer_norm31ln_parallel_residual_fwd_kernelINS_13Kernel_traitsI6__halfffffjLj1536ELj1ELj4ELj1ELj16ENS_18Kernel_traits_baseILj1536ES2_ffffjLj128EEEEELb0ELb0ELb0EEEvNS_9FwdParamsE,@function
        .size           _ZN10layer_norm31ln_parallel_residual_fwd_kernelINS_13Kernel_traitsI6__halfffffjLj1536ELj1ELj4ELj1ELj16ENS_18Kernel_traits_baseILj1536ES2_ffffjLj128EEEEELb0ELb0ELb0EEEvNS_9FwdParamsE,(.L_x_40172 - _ZN10layer_norm31ln_parallel_residual_fwd_kernelINS_13Kernel_traitsI6__halfffffjLj1536ELj1ELj4ELj1ELj16ENS_18Kernel_traits_baseILj1536ES2_ffffjLj128EEEEELb0ELb0ELb0EEEvNS_9FwdParamsE)
        .other          _ZN10layer_norm31ln_parallel_residual_fwd_kernelINS_13Kernel_traitsI6__halfffffjLj1536ELj1ELj4ELj1ELj16ENS_18Kernel_traits_baseILj1536ES2_ffffjLj128EEEEELb0ELb0ELb0EEEvNS_9FwdParamsE,@"STO_CUDA_ENTRY STV_DEFAULT"
_ZN10layer_norm31ln_parallel_residual_fwd_kernelINS_13Kernel_traitsI6__halfffffjLj1536ELj1ELj4ELj1ELj16ENS_18Kernel_traits_baseILj1536ES2_ffffjLj128EEEEELb0ELb0ELb0EEEvNS_9FwdParamsE:
.text._ZN10layer_norm31ln_parallel_residual_fwd_kernelINS_13Kernel_traitsI6__halfffffjLj1536ELj1ELj4ELj1ELj16ENS_18Kernel_traits_baseILj1536ES2_ffffjLj128EEEEELb0ELb0ELb0EEEvNS_9FwdParamsE:
        /* <DEDUP_REMOVED lines=39> */
[----:B------:R0:W5:Y:S01]  /*0270*/  @P0 LDG.E.64 R98, desc[UR4][R4.64] ;  /* 0x0000000404620981 */ /* 0x000162000c1e1b00 */
[----:B------:R-:W-:Y:S02]  /*0280*/  @P1 IADD3.X R7, R8, UR9, RZ, P3, !PT ;  /* 0x0000000908071c10 */ /* 0x000fe40009ffe4ff */
[----:B------:R-:W-:Y:S01]  /*0290*/  IADD3 R46, P3, R46, UR6, RZ ;  /* 0x000000062e2e7c10 */ /* 0x000fe2000ff7e0ff */
[----:B------:R-:W5:Y:S03]  /*02a0*/  LDG.E.64 R52, desc[UR4][R52.64] ;  /* 0x0000000434347981 */ /* 0x000f66000c1e1b00 */
[----:B------:R-:W-:Y:S01]  /*02b0*/  IADD3.X R47, R8, UR7, RZ, P3, !PT ;  /* 0x00000007082f7c10 */ /* 0x000fe20009ffe4ff */
[----:B------:R0:W5:Y:S05]  /*02c0*/  @P1 LDG.E.64 R94, desc[UR4][R6.64] ;  /* 0x00000004065e1981 */ /* 0x00016a000c1e1b00 */
[----:B------:R-:W5:Y:S01]  /*02d0*/  LDG.E.64 R46, desc[UR4][R46.64] ;  /* 0x000000042e2e7981 */ /* 0x000f62000c1e1b00 */
[----:B------:R-:W-:-:S02]  /*02e0*/  LOP3.LUT R3, R3, 0x20, RZ, 0xfc, !PT ;  /* 0x0000002003037812 */ /* 0x000fc400078efcff */
[----:B------:R-:W-:Y:S02]  /*02f0*/  @!P0 CS2R R98, SRZ ;  /* 0x0000000000628805 */ /* 0x000fe4000001ff00 */
[----:B0-----:R-:W-:-:S07]  /*0300*/  @!P1 CS2R R94, SRZ ;  /* 0x00000000005e9805 */ /* 0x001fce000001ff00 */
.L_x_31511:
[----:B------:R-:W-:Y:S05]  /*0310*/  BSYNC B0 ;  /* 0x0000000000007941 */ /* 0x000fea0003800000 */
.L_x_31510:
        /* <DEDUP_REMOVED lines=19> */
[----:B------:R0:W5:Y:S03]  /*0450*/  LDG.E.64 R76, desc[UR4][R8.64] ;  /* 0x00000004084c7981 */ /* 0x000166000c1e1b00 */
[----:B------:R-:W-:Y:S01]  /*0460*/  IADD3.X R43, R10, UR7, RZ, P3, !PT ;  /* 0x000000070a2b7c10 */ /* 0x000fe20009ffe4ff */
[----:B------:R0:W5:Y:S05]  /*0470*/  @P1 LDG.E.64 R236, desc[UR4][R6.64] ;  /* 0x0000000406ec1981 */ /* 0x00016a000c1e1b00 */
[----:B------:R-:W5:Y:S01]  /*0480*/  LDG.E.64 R42, desc[UR4][R42.64] ;  /* 0x000000042a2a7981 */ /* 0x000f62000c1e1b00 */
[----:B------:R-:W-:-:S02]  /*0490*/  IADD3 R3, R3, 0x20, RZ ;  /* 0x0000002003037810 */ /* 0x000fc40007ffe0ff */
[----:B------:R-:W-:Y:S02]  /*04a0*/  @!P0 CS2R R238, SRZ ;  /* 0x0000000000ee8805 */ /* 0x000fe4000001ff00 */
[----:B0-----:R-:W-:-:S07]  /*04b0*/  @!P1 CS2R R236, SRZ ;  /* 0x0000000000ec9805 */ /* 0x001fce000001ff00 */
.L_x_31513:
[----:B------:R-:W-:Y:S05]  /*04c0*/  BSYNC B0 ;  /* 0x0000000000007941 */ /* 0x000fea0003800000 */
.L_x_31512:
        /* <DEDUP_REMOVED lines=26> */
.L_x_31515:
[----:B------:R-:W-:Y:S05]  /*0670*/  BSYNC B0 ;  /* 0x0000000000007941 */ /* 0x000fea0003800000 */
.L_x_31514:
        /* <DEDUP_REMOVED lines=26> */
.L_x_31517:
[----:B------:R-:W-:Y:S05]  /*0820*/  BSYNC B0 ;  /* 0x0000000000007941 */ /* 0x000fea0003800000 */
.L_x_31516:
        /* <DEDUP_REMOVED lines=15> */
[----:B------:R-:W5:Y:S01]  /*0920*/  LDG.E.64 R30, desc[UR4][R30.64] ;  /* 0x000000041e1e7981 */ /* 0x000f62000c1e1b00 */
[----:B------:R-:W-:-:S04]  /*0930*/  @P0 IADD3 R6, P1, R6, UR8, RZ ;  /* 0x0000000806060c10 */ /* 0x000fc8000ff3e0ff */
[----:B------:R-:W-:Y:S02]  /*0940*/  @P0 IADD3.X R7, R4, UR9, RZ, P1, !PT ;  /* 0x0000000904070c10 */ /* 0x000fe40008ffe4ff */
[----:B------:R-:W-:Y:S01]  /*0950*/  ISETP.NE.U32.AND P1, PT, RZ, UR6, PT ;  /* 0x00000006ff007c0c */ /* 0x000fe2000bf25070 */
[----:B0-----:R-:W-:Y:S02]  /*0960*/  IMAD.WIDE.U32 R8, R3, 0x8, R8 ;  /* 0x0000000803087825 */ /* 0x001fe400078e0008 */
[----:B------:R0:W5:Y:S01]  /*0970*/  @P0 LDG.E.64 R188, desc[UR4][R6.64] ;  /* 0x0000000406bc0981 */ /* 0x000162000c1e1b00 */
[----:B------:R-:W-:-:S03]  /*0980*/  ISETP.NE.AND.EX P1, PT, RZ, UR7, PT, P1 ;  /* 0x00000007ff007c0c */ /* 0x000fc6000bf25310 */
[----:B------:R0:W5:Y:S10]  /*0990*/  LDG.E.64 R70, desc[UR4][R8.64] ;  /* 0x0000000408467981 */ /* 0x000174000c1e1b00 */
[----:B------:R-:W-:-:S04]  /*09a0*/  @P1 LEA R4, P3, R3, UR6, 0x3 ;  /* 0x0000000603041c11 */ /* 0x000fc8000f8618ff */
[----:B------:R-:W-:-:S05]  /*09b0*/  @P1 LEA.HI.X R5, R3, UR7, RZ, 0x3, P3 ;  /* 0x0000000703051c11 */ /* 0x000fca00098f1cff */
[----:B------:R0:W5:Y:S01]  /*09c0*/  @P1 LDG.E.64 R190, desc[UR4][R4.64] ;  /* 0x0000000404be1981 */ /* 0x000162000c1e1b00 */
[----:B------:R-:W-:Y:S02]  /*09d0*/  IADD3 R3, R3, 0x20, RZ ;  /* 0x0000002003037810 */ /* 0x000fe40007ffe0ff */
[----:B------:R-:W-:Y:S02]  /*09e0*/  @!P0 CS2R R188, SRZ ;  /* 0x0000000000bc8805 */ /* 0x000fe4000001ff00 */
[----:B0-----:R-:W-:-:S07]  /*09f0*/  @!P1 CS2R R190, SRZ ;  /* 0x0000000000be9805 */ /* 0x001fce000001ff00 */
.L_x_31519:
[----:B------:R-:W-:Y:S05]  /*0a00*/  BSYNC B0 ;  /* 0x0000000000007941 */ /* 0x000fea0003800000 */
.L_x_31518:
[----:B------:R-:W-:Y:S01]  /*0a10*/  ISETP.GE.U32.AND P0, PT, R0, 0xc0, PT ;  /* 0x000000c00000780c */ /* 0x000fe20003f06070 */
[----:B------:R-:W-:Y:S01]  /*0a20*/  BSSY B0, `(.L_x_31520) ;  /* 0x000001c000007945 */ /* 0x000fe20003800000 */
[----:B------:R-:W-:-:S11]  /*0a30*/  LOP3.LUT R2, R2, 0xffff7fff, RZ, 0xc0, !PT ;  /* 0xffff7fff02027812 */ /* 0x000fd600078ec0ff */
[----:B------:R-:W-:Y:S01]  /*0a40*/  @P0 LOP3.LUT R2, R2, 0x8000, RZ, 0xfc, !PT ;  /* 0x0000800002020812 */ /* 0x000fe200078efcff */
[----:B------:R-:W-:Y:S06]  /*0a50*/  @!P0 BRA `(.L_x_31521) ;  /* 0x0000000000608947 */ /* 0x000fec0003800000 */
[C---:B------:R-:W-:Y:S01]  /*0a60*/  SHF.L.U32 R6, R3.reuse, 0x3, RZ ;  /* 0x0000000303067819 */ /* 0x040fe200000006ff */
[----:B------:R-:W-:Y:S01]  /*0a70*/  ULDC.64 UR8, c[0x0][0x268] ;  /* 0x00009a0000087ab9 */ /* 0x000fe20000000a00 */
[----:B------:R-:W-:Y:S01]  /*0a80*/  SHF.L.U64.HI R7, R3, 0x3, RZ ;  /* 0x0000000303077819 */ /* 0x000fe200000102ff */
[----:B------:R-:W-:Y:S01]  /*0a90*/  ULDC.64 UR6, c[0x0][0x2c8] ;  /* 0x0000b20000067ab9 */ /* 0x000fe20000000a00 */
[----:B------:R-:W-:Y:S01]  /*0aa0*/  IADD3 R26, P0, R6, UR8, RZ ;  /* 0x00000008061a7c10 */ /* 0x000fe2000ff1e0ff */
[----:B------:R-:W0:Y:S03]  /*0ab0*/  LDC.64 R8, c[0x0][0x260] ;  /* 0x00009800ff087b82 */ /* 0x000e260000000a00 */
[----:B------:R-:W-:Y:S02]  /*0ac0*/  IADD3.X R27, R7, UR9, RZ, P0, !PT ;  /* 0x00000009071b7c10 */ /* 0x000fe400087fe4ff */
[----:B------:R-:W-:-:S04]  /*0ad0*/  ISETP.NE.U32.AND P0, PT, RZ, UR6, PT ;  /* 0x00000006ff007c0c */ /* 0x000fc8000bf05070 */
[----:B------:R-:W-:Y:S01]  /*0ae0*/  ISETP.NE.AND.EX P0, PT, RZ, UR7, PT, P0 ;  /* 0x00000007ff007c0c */ /* 0x000fe2000bf05300 */
[----:B------:R-:W5:-:S12]  /*0af0*/  LDG.E.64 R26, desc[UR4][R26.64] ;  /* 0x000000041a1a7981 */ /* 0x000f58000c1e1b00 */
[----:B------:R-:W-:-:S04]  /*0b00*/  @P0 LEA R4, P1, R3, UR6, 0x3 ;  /* 0x0000000603040c11 */ /* 0x000fc8000f8218ff */
[C---:B------:R-:W-:Y:S01]  /*0b10*/  @P0 LEA.HI.X R5, R3.reuse, UR7, RZ, 0x3, P1 ;  /* 0x0000000703050c11 */ /* 0x040fe200088f1cff */
[----:B------:R-:W-:Y:S02]  /*0b20*/  ULDC.64 UR6, c[0x0][0x2d0] ;  /* 0x0000b40000067ab9 */ /* 0x000fe40000000a00 */
[----:B------:R-:W-:Y:S01]  /*0b30*/  ISETP.NE.U32.AND P1, PT, RZ, UR6, PT ;  /* 0x00000006ff007c0c */ /* 0x000fe2000bf25070 */
[----:B0-----:R-:W-:Y:S01]  /*0b40*/  IMAD.WIDE.U32 R8, R3, 0x8, R8 ;  /* 0x0000000803087825 */ /* 0x001fe200078e0008 */
[----:B------:R0:W5:Y:S02]  /*0b50*/  @P0 LDG.E.64 R174, desc[UR4][R4.64] ;  /* 0x0000000404ae0981 */ /* 0x000164000c1e1b00 */
[----:B------:R-:W-:Y:S02]  /*0b60*/  ISETP.NE.AND.EX P1, PT, RZ, UR7, PT, P1 ;  /* 0x00000007ff007c0c */ /* 0x000fe4000bf25310 */
[----:B------:R0:W5:Y:S11]  /*0b70*/  LDG.E.64 R68, desc[UR4][R8.64] ;  /* 0x0000000408447981 */ /* 0x000176000c1e1b00 */
[----:B------:R-:W-:-:S04]  /*0b80*/  @P1 IADD3 R6, P3, R6, UR6, RZ ;  /* 0x0000000606061c10 */ /* 0x000fc8000ff7e0ff */
[----:B------:R-:W-:-:S05]  /*0b90*/  @P1 IADD3.X R7, R7, UR7, RZ, P3, !PT ;  /* 0x0000000707071c10 */ /* 0x000fca0009ffe4ff */
[----:B------:R0:W5:Y:S01]  /*0ba0*/  @P1 LDG.E.64 R172, desc[UR4][R6.64] ;  /* 0x0000000406ac1981 */ /* 0x000162000c1e1b00 */
[----:B------:R-:W-:Y:S02]  /*0bb0*/  IADD3 R3, R3, 0x20, RZ ;  /* 0x0000002003037810 */ /* 0x000fe40007ffe0ff */
[----:B------:R-:W-:Y:S02]  /*0bc0*/  @!P0 CS2R R174, SRZ ;  /* 0x0000000000ae8805 */ /* 0x000fe4000001ff00 */
[----:B0-----:R-:W-:-:S07]  /*0bd0*/  @!P1 CS2R R172, SRZ ;  /* 0x0000000000ac9805 */ /* 0x001fce000001ff00 */
.L_x_31521:
[----:B------:R-:W-:Y:S05]  /*0be0*/  BSYNC B0 ;  /* 0x0000000000007941 */ /* 0x000fea0003800000 */
.L_x_31520:
[----:B------:R-:W-:Y:S01]  /*0bf0*/  ISETP.GE.U32.AND P0, PT, R0, 0xe0, PT ;  /* 0x000000e00000780c */ /* 0x000fe20003f06070 */
[----:B------:R-:W-:Y:S01]  /*0c00*/  BSSY B0, `(.L_x_31522) ;  /* 0x000001e000007945 */ /* 0x000fe20003800000 */
[----:B------:R-:W-:Y:S02]  /*0c10*/  SHF.R.U32.HI R64, RZ, 0x5, R64 ;  /* 0x00000005ff407819 */ /* 0x000fe40000011640 */
[----:B------:R-:W-:Y:S02]  /*0c20*/  LOP3.LUT R2, R2, 0xffffbfff, RZ, 0xc0, !PT ;  /* 0xffffbfff02027812 */ /* 0x000fe400078ec0ff */
[----:B------:R-:W-:-:S07]  /*0c30*/  LEA R64, R11, R64, 0x2 ;  /* 0x000000400b407211 */ /* 0x000fce00078e10ff */
[----:B------:R-:W-:Y:S01]  /*0c40*/  @P0 LOP3.LUT R2, R2, 0x4000, RZ, 0xfc, !PT ;  /* 0x0000400002020812 */ /* 0x000fe200078efcff */
[----:B------:R-:W-:Y:S06]  /*0c50*/  @!P0 BRA `(.L_x_31523) ;  /* 0x0000000000608947 */ /* 0x000fec0003800000 */
[C---:B------:R-:W-:Y:S01]  /*0c60*/  SHF.L.U32 R6, R3.reuse, 0x3, RZ ;  /* 0x0000000303067819 */ /* 0x040fe200000006ff */
[----:B------:R-:W-:Y:S01]  /*0c70*/  ULDC.64 UR6, c[0x0][0x268] ;  /* 0x00009a0000067ab9 */ /* 0x000fe20000000a00 */
[----:B------:R-:W-:Y:S01]  /*0c80*/  SHF.L.U64.HI R7, R3, 0x3, RZ ;  /* 0x0000000303077819 */ /* 0x000fe200000102ff */
[----:B------:R-:W0:Y:S01]  /*0c90*/  LDC.64 R8, c[0x0][0x260] ;  /* 0x00009800ff087b82 */ /* 0x000e220000000a00 */
[----:B------:R-:W-:-:S04]  /*0ca0*/  IADD3 R28, P0, R6, UR6, RZ ;  /* 0x00000006061c7c10 */ /* 0x000fc8000ff1e0ff */
[----:B------:R-:W-:Y:S01]  /*0cb0*/  IADD3.X R29, R7, UR7, RZ, P0, !PT ;  /* 0x00000007071d7c10 */ /* 0x000fe200087fe4ff */
[----:B------:R-:W-:Y:S02]  /*0cc0*/  ULDC.64 UR6, c[0x0][0x2c8] ;  /* 0x0000b20000067ab9 */ /* 0x000fe40000000a00 */
[----:B------:R-:W-:-:S03]  /*0cd0*/  ISETP.NE.U32.AND P0, PT, RZ, UR6, PT ;  /* 0x00000006ff007c0c */ /* 0x000fc6000bf05070 */
[----:B------:R-:W5:Y:S01]  /*0ce0*/  LDG.E.64 R28, desc[UR4][R28.64] ;  /* 0x000000041c1c7981 */ /* 0x000f62000c1e1b00 */
[----:B------:R-:W-:-:S13]  /*0cf0*/  ISETP.NE.AND.EX P0, PT, RZ, UR7, PT, P0 ;  /* 0x00000007ff007c0c */ /* 0x000fda000bf05300 */
        /* <DEDUP_REMOVED lines=14> */
.L_x_31523:
[----:B------:R-:W-:Y:S05]  /*0de0*/  BSYNC B0 ;  /* 0x0000000000007941 */ /* 0x000fea0003800000 */
.L_x_31522:
        /* <DEDUP_REMOVED lines=16> */
[----:B------:R-:W-:Y:S01]  /*0ef0*/  @P0 LEA.HI.X R9, R3, UR7, RZ, 0x3, P1 ;  /* 0x0000000703090c11 */ /* 0x000fe200088f1cff */
[----:B------:R-:W-:Y:S02]  /*0f00*/  ULDC.64 UR6, c[0x0][0x2d0] ;  /* 0x0000b40000067ab9 */ /* 0x000fe40000000a00 */
[----:B------:R-:W-:-:S04]  /*0f10*/  ISETP.NE.U32.AND P1, PT, RZ, UR6, PT ;  /* 0x00000006ff007c0c */ /* 0x000fc8000bf25070 */
[----:B------:R-:W-:Y:S01]  /*0f20*/  ISETP.NE.AND.EX P1, PT, RZ, UR7, PT, P1 ;  /* 0x00000007ff007c0c */ /* 0x000fe2000bf25310 */
[----:B0-----:R-:W-:-:S05]  /*0f30*/  IMAD.WIDE.U32 R12, R3, 0x8, R12 ;  /* 0x00000008030c7825 */ /* 0x001fca00078e000c */
[----:B------:R0:W5:Y:S07]  /*0f40*/  LDG.E.64 R32, desc[UR4][R12.64] ;  /* 0x000000040c207981 */ /* 0x00016e000c1e1b00 */
[----:B------:R-:W-:-:S04]  /*0f50*/  @P1 IADD3 R10, P3, R10, UR6, RZ ;  /* 0x000000060a0a1c10 */ /* 0x000fc8000ff7e0ff */
[----:B------:R-:W-:Y:S02]  /*0f60*/  @P1 IADD3.X R11, R4, UR7, RZ, P3, !PT ;  /* 0x00000007040b1c10 */ /* 0x000fe40009ffe4ff */
[----:B------:R0:W5:Y:S04]  /*0f70*/  @P0 LDG.E.64 R4, desc[UR4][R8.64] ;  /* 0x0000000408040981 */ /* 0x000168000c1e1b00 */
[----:B------:R0:W5:Y:S01]  /*0f80*/  @P1 LDG.E.64 R6, desc[UR4][R10.64] ;  /* 0x000000040a061981 */ /* 0x000162000c1e1b00 */
[----:B------:R-:W-:Y:S02]  /*0f90*/  IADD3 R3, R3, 0x20, RZ ;  /* 0x0000002003037810 */ /* 0x000fe40007ffe0ff */
[----:B------:R-:W-:Y:S02]  /*0fa0*/  @!P0 CS2R R4, SRZ ;  /* 0x0000000000048805 */ /* 0x000fe4000001ff00 */
[----:B0-----:R-:W-:-:S07]  /*0fb0*/  @!P1 CS2R R6, SRZ ;  /* 0x0000000000069805 */ /* 0x001fce000001ff00 */
.L_x_31525:
[----:B------:R-:W-:Y:S05]  /*0fc0*/  BSYNC B0 ;  /* 0x0000000000007941 */ /* 0x000fea0003800000 */
.L_x_31524:
        /* <DEDUP_REMOVED lines=29> */
.L_x_31527:
[----:B------:R-:W-:Y:S05]  /*11a0*/  BSYNC B0 ;  /* 0x0000000000007941 */ /* 0x000fea0003800000 */
.L_x_31526:
        /* <DEDUP_REMOVED lines=29> */
.L_x_31529:
[----:B------:R-:W-:Y:S05]  /*1380*/  BSYNC B0 ;  /* 0x0000000000007941 */ /* 0x000fea0003800000 */
.L_x_31528:
        /* <DEDUP_REMOVED lines=29> */
.L_x_31531:
[----:B------:R-:W-:Y:S05]  /*1560*/  BSYNC B0 ;  /* 0x0000000000007941 */ /* 0x000fea0003800000 */
.L_x_31530:
        /* <DEDUP_REMOVED lines=20> */
[----:B0-----:R-:W-:-:S06]  /*16b0*/  IMAD.WIDE.U32 R50, R3, 0x8, R50 ;  /* 0x0000000803327825 */ /* 0x001fcc00078e0032 */
[----:B------:R-:W5:Y:S06]  /*16c0*/  LDG.E.64 R50, desc[UR4][R50.64] ;  /* 0x0000000432327981 */ /* 0x000f6c000c1e1b00 */
[----:B------:R-:W-:-:S04]  /*16d0*/  @P1 IADD3 R56, P3, R56, UR6, RZ ;  /* 0x0000000638381c10 */ /* 0x000fc8000ff7e0ff */
[----:B------:R-:W-:Y:S02]  /*16e0*/  @P1 IADD3.X R57, R20, UR7, RZ, P3, !PT ;  /* 0x0000000714391c10 */ /* 0x000fe40009ffe4ff */
[----:B------:R0:W5:Y:S04]  /*16f0*/  @P0 LDG.E.64 R20, desc[UR4][R54.64] ;  /* 0x0000000436140981 */ /* 0x000168000c1e1b00 */
[----:B------:R0:W5:Y:S01]  /*1700*/  @P1 LDG.E.64 R22, desc[UR4][R56.64] ;  /* 0x0000000438161981 */ /* 0x000162000c1e1b00 */
[----:B------:R-:W-:Y:S02]  /*1710*/  @!P0 CS2R R20, SRZ ;  /* 0x0000000000148805 */ /* 0x000fe4000001ff00 */
[----:B0-----:R-:W-:-:S07]  /*1720*/  @!P1 CS2R R22, SRZ ;  /* 0x0000000000169805 */ /* 0x001fce000001ff00 */
.L_x_31533:
[----:B------:R-:W-:Y:S05]  /*1730*/  BSYNC B0 ;  /* 0x0000000000007941 */ /* 0x000fea0003800000 */
.L_x_31532:
[----:B------:R-:W-:Y:S01]  /*1740*/  ULDC UR8, c[0x0][0x214] ;  /* 0x0000850000087ab9 */ /* 0x000fe20000000800 */
[----:B------:R-:W-:Y:S01]  /*1750*/  ULDC.64 UR6, c[0x0][0x230] ;  /* 0x00008c0000067ab9 */ /* 0x000fe20000000a00 */
[----:B------:R-:W-:Y:S02]  /*1760*/  ISETP.GE.AND P0, PT, R64, UR8, PT ;  /* 0x0000000840007c0c */ /* 0x000fe4000bf06270 */
[----:B------:R-:W-:-:S04]  /*1770*/  LOP3.LUT P1, RZ, R58, UR6, RZ, 0xfc, !PT ;  /* 0x000000063aff7c12 */ /* 0x000fc8000f82fcff */
[----:B------:R-:W-:-:S07]  /*1780*/  LOP3.LUT P1, RZ, R59, UR7, RZ, 0xfc, P1 ;  /* 0x000000073bff7c12 */ /* 0x000fce000882fcff */
[----:B------:R-:W-:Y:S06]  /*1790*/  @P0 EXIT ;  /* 0x000000000000094d */ /* 0x000fec0003800000 */
[----:B-----5:R-:W-:Y:S01]  /*17a0*/  MOV R128, R48 ;  /* 0x0000003000807202 */ /* 0x020fe20000000f00 */
[----:B------:R-:W-:Y:S01]  /*17b0*/  HADD2.F32 R3, -RZ, R99.H0_H0 ;  /* 0x20000063ff037230 */ /* 0x000fe20000004100 */
[----:B------:R-:W-:Y:S01]  /*17c0*/  SHF.R.U64 R129, R48, 0x10, R49 ;  /* 0x0000001030817819 */ /* 0x000fe20000001231 */
[----:B------:R-:W-:Y:S01]  /*17d0*/  HADD2.F32 R48, -RZ, R98.H0_H0 ;  /* 0x20000062ff307230 */ /* 0x000fe20000004100 */
[----:B------:R-:W-:Y:S01]  /*17e0*/  MOV R168, R66 ;  /* 0x0000004200a87202 */ /* 0x000fe20000000f00 */
[----:B------:R-:W-:Y:S01]  /*17f0*/  HADD2.F32 R165, -RZ, R24.H0_H0 ;  /* 0x20000018ffa57230 */ /* 0x000fe20000004100 */
[----:B------:R-:W-:Y:S01]  /*1800*/  SHF.R.U64 R164, R66, 0x10, R67 ;  /* 0x0000001042a47819 */ /* 0x000fe20000001243 */
[----:B------:R-:W-:Y:S01]  /*1810*/  HADD2.F32 R66, -RZ, R94.H0_H0 ;  /* 0x2000005eff427230 */ /* 0x000fe20000004100 */
[----:B------:R-:W-:Y:S01]  /*1820*/  STL [R1+0x38], R48 ;  /* 0x0000383001007387 */ /* 0x000fe20000100800 */
[----:B------:R-:W-:Y:S01]  /*1830*/  MOV R60, R52 ;  /* 0x00000034003c7202 */ /* 0x000fe20000000f00 */
[----:B------:R-:W-:Y:S01]  /*1840*/  HADD2.F32 R245, -RZ, R236.H0_H0 ;  /* 0x200000ecfff57230 */ /* 0x000fe20000004100 */
[----:B------:R-:W-:Y:S01]  /*1850*/  SHF.R.U64 R62, R52, 0x10, R53 ;  /* 0x00000010343e7819 */ /* 0x000fe20000001235 */
[----:B------:R0:W-:Y:S01]  /*1860*/  STL [R1+0x18], R3 ;  /* 0x0000180301007387 */ /* 0x0001e20000100800 */
[--C-:B------:R-:W-:Y:S01]  /*1870*/  SHF.R.U64 R161, R24, 0x10, R25.reuse ;  /* 0x0000001018a17819 */ /* 0x100fe20000001219 */
[----:B------:R-:W-:Y:S01]  /*1880*/  HADD2.F32 R229, -RZ, R220.H0_H0 ;  /* 0x200000dcffe57230 */ /* 0x000fe20000004100 */
[----:B------:R-:W-:Y:S01]  /*1890*/  MOV R24, R64 ;  /* 0x0000004000187202 */ /* 0x000fe20000000f00 */
[----:B------:R-:W-:Y:S01]  /*18a0*/  STL [R1+0x30], R66 ;  /* 0x0000304201007387 */ /* 0x000fe20000100800 */
[----:B------:R-:W-:Y:S01]  /*18b0*/  MOV R103, R53 ;  /* 0x0000003500677202 */ /* 0x000fe20000000f00 */
[----:B------:R-:W-:Y:S01]  /*18c0*/  HADD2.F32 R64, -RZ, R60.H0_H0 ;  /* 0x2000003cff407230 */ /* 0x000fe20000004100 */
[----:B------:R-:W-:Y:S01]  /*18d0*/  SHF.R.U32.HI R133, RZ, 0x10, R25 ;  /* 0x00000010ff857819 */ /* 0x000fe20000011619 */
[----:B------:R-:W-:Y:S01]  /*18e0*/  HADD2.F32 R213, -RZ, R204.H0_H0 ;  /* 0x200000ccffd57230 */ /* 0x000fe20000004100 */
[----:B------:R-:W-:Y:S01]  /*18f0*/  SHF.R.U32.HI R58, RZ, 0x10, R53 ;  /* 0x00000010ff3a7819 */ /* 0x000fe20000011635 */
[----:B0-----:R-:W-:Y:S01]  /*1900*/  HADD2.F32 R3, -RZ, R95.H0_H0 ;  /* 0x2000005fff037230 */ /* 0x001fe20000004100 */
[----:B------:R-:W-:Y:S01]  /*1910*/  MOV R54, R46 ;  /* 0x0000002e00367202 */ /* 0x000fe20000000f00 */
[----:B------:R-:W-:Y:S01]  /*1920*/  HADD2.F32 R60, -RZ, R103.H0_H0 ;  /* 0x20000067ff3c7230 */ /* 0x000fe20000004100 */
[--C-:B------:R-:W-:Y:S01]  /*1930*/  SHF.R.U64 R56, R46, 0x10, R47.reuse ;  /* 0x000000102e387819 */ /* 0x100fe2000000122f */
[----:B------:R-:W-:Y:S01]  /*1940*/  HADD2.F32 R58, -RZ, R58.H0_H0 ;  /* 0x2000003aff3a7230 */ /* 0x000fe20000004100 */
[----:B------:R0:W-:Y:S01]  /*1950*/  STL [R1+0x10], R3 ;  /* 0x0000100301007387 */ /* 0x0001e20000100800 */
[----:B------:R-:W-:Y:S01]  /*1960*/  MOV R101, R47 ;  /* 0x0000002f00657202 */ /* 0x000fe20000000f00 */
[----:B------:R-:W-:Y:S01]  /*1970*/  HADD2.F32 R197, -RZ, R188.H0_H0 ;  /* 0x200000bcffc57230 */ /* 0x000fe20000004100 */
[----:B------:R-:W-:Y:S01]  /*1980*/  SHF.R.U32.HI R52, RZ, 0x10, R47 ;  /* 0x00000010ff347819 */ /* 0x000fe2000001162f */
[----:B------:R-:W-:Y:S01]  /*1990*/  STL [R1+0x3c], R64 ;  /* 0x00003c4001007387 */ /* 0x000fe20000100800 */
[--C-:B------:R-:W-:Y:S01]  /*19a0*/  SHF.R.U64 R125, R50, 0x10, R51.reuse ;  /* 0x00000010327d7819 */ /* 0x100fe20000001233 */
[----:B------:R-:W-:Y:S01]  /*19b0*/  HADD2.F32 R56, -RZ, R56.H0_H0 ;  /* 0x20000038ff387230 */ /* 0x000fe20000004100 */
[----:B------:R-:W-:Y:S01]  /*19c0*/  MOV R55, R51 ;  /* 0x0000003300377202 */ /* 0x000fe20000000f00 */
[----:B------:R-:W-:Y:S01]  /*19d0*/  HADD2.F32 R181, -RZ, R172.H0_H0 ;  /* 0x200000acffb57230 */ /* 0x000fe20000004100 */
[----:B------:R-:W-:Y:S01]  /*19e0*/  SHF.R.U32.HI R127, RZ, 0x10, R51 ;  /* 0x00000010ff7f7819 */ /* 0x000fe20000011633 */
[----:B0-----:R-:W-:Y:S01]  /*19f0*/  HADD2.F32 R3, -RZ, R25.H0_H0 ;  /* 0x20000019ff037230 */ /* 0x001fe20000004100 */
[----:B------:R-:W-:Y:S01]  /*1a00*/  MOV R124, R50 ;  /* 0x00000032007c7202 */ /* 0x000fe20000000f00 */
[----:B------:R-:W-:Y:S01]  /*1a10*/  HADD2.F32 R25, -RZ, R62.H0_H0 ;  /* 0x2000003eff197230 */ /* 0x000fe20000004100 */
[----:B------:R-:W-:Y:S01]  /*1a20*/  SHF.R.U64 R51, R98, 0x10, R99 ;  /* 0x0000001062337819 */ /* 0x000fe20000001263 */
[----:B------:R-:W-:Y:S01]  /*1a30*/  ULDC.U8 UR6, c[0x0][0x2a0] ;  /* 0x0000a80000067ab9 */ /* 0x000fe20000000000 */
[----:B------:R-:W-:Y:S01]  /*1a40*/  MOV R53, R49 ;  /* 0x0000003100357202 */ /* 0x000fe20000000f00 */
[----:B------:R-:W-:Y:S01]  /*1a50*/  HADD2.F32 R251, -RZ, R238.H0_H0 ;  /* 0x200000eefffb7230 */ /* 0x000fe20000004100 */
[----:B------:R0:W-:Y:S01]  /*1a60*/  STL [R1+0x2c], R25 ;  /* 0x00002c1901007387 */ /* 0x0001e20000100800 */
[----:B------:R-:W-:Y:S01]  /*1a70*/  SHF.R.U32.HI R131, RZ, 0x10, R49 ;  /* 0x00000010ff837819 */ /* 0x000fe20000011631 */
[----:B------:R-:W-:Y:S01]  /*1a80*/  HADD2.F32 R51, -RZ, R51.H0_H0 ;  /* 0x20000033ff337230 */ /* 0x000fe20000004100 */
[----:B------:R-:W-:Y:S01]  /*1a90*/  SHF.R.U64 R50, R94, 0x10, R95 ;  /* 0x000000105e327819 */ /* 0x000fe2000000125f */
[----:B------:R-:W-:Y:S01]  /*1aa0*/  STL [R1+0x1c], R60 ;  /* 0x00001c3c01007387 */ /* 0x000fe20000100800 */
[----:B------:R-:W-:Y:S01]  /*1ab0*/  SHF.R.U32.HI R49, RZ, 0x10, R99 ;  /* 0x00000010ff317819 */ /* 0x000fe20000011663 */
[----:B------:R-:W-:Y:S01]  /*1ac0*/  HADD2.F32 R231, -RZ, R222.H0_H0 ;  /* 0x200000deffe77230 */ /* 0x000fe20000004100 */
[----:B------:R-:W-:Y:S01]  /*1ad0*/  SHF.R.U32.HI R48, RZ, 0x10, R95 ;  /* 0x00000010ff307819 */ /* 0x000fe2000001165f */
[----:B------:R-:W-:Y:S01]  /*1ae0*/  STL [R1+0xc], R58 ;  /* 0x00000c3a01007387 */ /* 0x000fe20000100800 */
[----:B------:R-:W-:Y:S01]  /*1af0*/  HADD2.F32 R50, -RZ, R50.H0_H0 ;  /* 0x20000032ff327230 */ /* 0x000fe20000004100 */
[--C-:B------:R-:W-:Y:S01]  /*1b00*/  SHF.R.U64 R244, R76, 0x10, R77.reuse ;  /* 0x000000104cf47819 */ /* 0x100fe2000000124d */
[----:B0-----:R-:W-:Y:S01]  /*1b10*/  HADD2.F32 R25, -RZ, R54.H0_H0 ;  /* 0x20000036ff197230 */ /* 0x001fe20000004100 */
[----:B------:R-:W-:Y:S01]  /*1b20*/  MOV R97, R77 ;  /* 0x0000004d00617202 */ /* 0x000fe20000000f00 */
[----:B------:R-:W-:Y:S01]  /*1b30*/  HADD2.F32 R54, -RZ, R101.H0_H0 ;  /* 0x20000065ff367230 */ /* 0x000fe20000004100 */
[----:B------:R-:W-:Y:S01]  /*1b40*/  SHF.R.U32.HI R46, RZ, 0x10, R77 ;  /* 0x00000010ff2e7819 */ /* 0x000fe2000001164d */
[----:B------:R-:W-:Y:S01]  /*1b50*/  HADD2.F32 R49, -RZ, R49.H0_H0 ;  /* 0x20000031ff317230 */ /* 0x000fe20000004100 */
[----:B------:R0:W-:Y:S01]  /*1b60*/  STL [R1+0x34], R25 ;  /* 0x0000341901007387 */ /* 0x0001e20000100800 */
[----:B------:R-:W-:Y:S01]  /*1b70*/  HADD2.F32 R48, -RZ, R48.H0_H0 ;  /* 0x20000030ff307230 */ /* 0x000fe20000004100 */
[----:B------:R-:W-:Y:S01]  /*1b80*/  MOV R230, R38 ;  /* 0x0000002600e67202 */ /* 0x000fe20000000f00 */
[----:B------:R-:W-:Y:S01]  /*1b90*/  HADD2.F32 R215, -RZ, R206.H0_H0 ;  /* 0x200000ceffd77230 */ /* 0x000fe20000004100 */
[----:B------:R-:W-:Y:S01]  /*1ba0*/  STL [R1+0x24], R56 ;  /* 0x0000243801007387 */ /* 0x000fe20000100800 */
[----:B------:R-:W-:Y:S01]  /*1bb0*/  SHF.R.U64 R226, R38, 0x10, R39 ;  /* 0x0000001026e27819 */ /* 0x000fe20000001227 */
[----:B------:R-:W-:Y:S01]  /*1bc0*/  HADD2.F32 R199, -RZ, R190.H0_H0 ;  /* 0x200000beffc77230 */ /* 0x000fe20000004100 */
[--C-:B------:R-:W-:Y:S01]  /*1bd0*/  SHF.R.U64 R212, R72, 0x10, R73.reuse ;  /* 0x0000001048d47819 */ /* 0x100fe20000001249 */
[----:B------:R-:W-:Y:S01]  /*1be0*/  STL [R1+0x14], R54 ;  /* 0x0000143601007387 */ /* 0x000fe20000100800 */
[----:B------:R-:W-:Y:S01]  /*1bf0*/  MOV R87, R73 ;  /* 0x0000004900577202 */ /* 0x000fe20000000f00 */
[----:B0-----:R-:W-:Y:S01]  /*1c00*/  HADD2.F32 R25, -RZ, R52.H0_H0 ;  /* 0x20000034ff197230 */ /* 0x001fe20000004100 */
[----:B------:R-:W-:Y:S01]  /*1c10*/  SHF.R.U32.HI R38, RZ, 0x10, R73 ;  /* 0x00000010ff267819 */ /* 0x000fe20000011649 */
[----:B------:R-:W-:Y:S01]  /*1c20*/  HADD2.F32 R183, -RZ, R174.H0_H0 ;  /* 0x200000aeffb77230 */ /* 0x000fe20000004100 */
[----:B------:R-:W-:Y:S01]  /*1c30*/  MOV R214, R34 ;  /* 0x0000002200d67202 */ /* 0x000fe20000000f00 */
[----:B------:R-:W-:Y:S01]  /*1c40*/  HADD2.F32 R167, -RZ, R156.H0_H0 ;  /* 0x2000009cffa77230 */ /* 0x000fe20000004100 */
[----:B------:R0:W-:Y:S01]  /*1c50*/  STL [R1+0x4], R25 ;  /* 0x0000041901007387 */ /* 0x0001e20000100800 */
[----:B------:R-:W-:Y:S01]  /*1c60*/  SHF.R.U64 R210, R34, 0x10, R35 ;  /* 0x0000001022d27819 */ /* 0x000fe20000001223 */
[----:B------:R-:W-:Y:S01]  /*1c70*/  HADD2.F32 R244, -RZ, R244.H0_H0 ;  /* 0x200000f4fff47230 */ /* 0x000fe20000004100 */
[--C-:B------:R-:W-:Y:S01]  /*1c80*/  SHF.R.U64 R178, R26, 0x10, R27.reuse ;  /* 0x000000101ab27819 */ /* 0x100fe2000000121b */
[----:B------:R1:W-:Y:S01]  /*1c90*/  STL [R1+0x28], R51 ;  /* 0x0000283301007387 */ /* 0x0003e20000100800 */
[----:B------:R-:W-:Y:S01]  /*1ca0*/  MOV R77, R27 ;  /* 0x0000001b004d7202 */ /* 0x000fe20000000f00 */
[----:B------:R-:W-:Y:S01]  /*1cb0*/  HADD2.F32 R240, -RZ, R97.H0_H0 ;  /* 0x20000061fff07230 */ /* 0x000fe20000004100 */
[----:B------:R-:W-:Y:S01]  /*1cc0*/  SHF.R.U32.HI R170, RZ, 0x10, R27 ;  /* 0x00000010ffaa7819 */ /* 0x000fe2000001161b */
[----:B------:R1:W-:Y:S01]  /*1cd0*/  STL [R1+0x20], R50 ;  /* 0x0000203201007387 */ /* 0x0003e20000100800 */
[----:B------:R-:W-:Y:S01]  /*1ce0*/  MOV R246, R42 ;  /* 0x0000002a00f67202 */ /* 0x000fe20000000f00 */
[----:B------:R-:W-:Y:S01]  /*1cf0*/  HADD2.F32 R230, -RZ, R230.H0_H0 ;  /* 0x200000e6ffe67230 */ /* 0x000fe20000004100 */
[----:B------:R-:W-:Y:S01]  /*1d00*/  SHF.R.U64 R242, R42, 0x10, R43 ;  /* 0x000000102af27819 */ /* 0x000fe2000000122b */
[----:B------:R1:W-:Y:S01]  /*1d10*/  STL [R1+0x8], R49 ;  /* 0x0000083101007387 */ /* 0x0003e20000100800 */
[--C-:B------:R-:W-:Y:S01]  /*1d20*/  SHF.R.U64 R196, R70, 0x10, R71.reuse ;  /* 0x0000001046c47819 */ /* 0x100fe20000001247 */
[----:B------:R-:W-:Y:S01]  /*1d30*/  HADD2.F32 R246, -RZ, R246.H0_H0 ;  /* 0x200000f6fff67230 */ /* 0x000fe20000004100 */
[----:B------:R-:W-:Y:S01]  /*1d40*/  MOV R83, R71 ;  /* 0x0000004700537202 */ /* 0x000fe20000000f00 */
[----:B------:R1:W-:Y:S01]  /*1d50*/  STL [R1], R48 ;  /* 0x0000003001007387 */ /* 0x0003e20000100800 */
[----:B------:R-:W-:Y:S01]  /*1d60*/  SHF.R.U32.HI R34, RZ, 0x10, R71 ;  /* 0x00000010ff227819 */ /* 0x000fe20000011647 */
[----:B------:R-:W-:Y:S01]  /*1d70*/  HADD2.F32 R242, -RZ, R242.H0_H0 ;  /* 0x200000f2fff27230 */ /* 0x000fe20000004100 */
[----:B------:R-:W-:Y:S01]  /*1d80*/  MOV R198, R30 ;  /* 0x0000001e00c67202 */ /* 0x000fe20000000f00 */
[----:B------:R-:W-:Y:S01]  /*1d90*/  HADD2.F32 R226, -RZ, R226.H0_H0 ;  /* 0x200000e2ffe27230 */ /* 0x000fe20000004100 */
[--C-:B------:R-:W-:Y:S01]  /*1da0*/  SHF.R.U64 R194, R30, 0x10, R31.reuse ;  /* 0x000000101ec27819 */ /* 0x100fe2000000121f */
[----:B------:R-:W-:Y:S01]  /*1db0*/  HADD2.F32 R212, -RZ, R212.H0_H0 ;  /* 0x200000d4ffd47230 */ /* 0x000fe20000004100 */
[----:B------:R-:W-:Y:S01]  /*1dc0*/  MOV R81, R31 ;  /* 0x0000001f00517202 */ /* 0x000fe20000000f00 */
[----:B------:R-:W-:Y:S01]  /*1dd0*/  HADD2.F32 R208, -RZ, R87.H0_H0 ;  /* 0x20000057ffd07230 */ /* 0x000fe20000004100 */
        /* <DEDUP_REMOVED lines=47> */
[----:B0-----:R-:W-:Y:S01]  /*20d0*/  HADD2.F32 R25, -RZ, R26.H0_H0 ;  /* 0x2000001aff197230 */ /* 0x001fe20000004100 */
        /* <DEDUP_REMOVED lines=150> */
[----:B------:R-:W-:Y:S01]  /*2a40*/  ISETP.NE.AND P0, PT, RZ, UR6, PT ;  /* 0x00000006ff007c0c */ /* 0x000fe2000bf05270 */
[----:B------:R-:W-:Y:S01]  /*2a50*/  HADD2.F32 R34, -RZ, R69.H0_H0 ;  /* 0x20000045ff227230 */ /* 0x000fe20000004100 */
[----:B------:R-:W-:Y:S01]  /*2a60*/  ULDC UR8, c[0x0][0x218] ;  /* 0x0000860000087ab9 */ /* 0x000fe20000000800 */
[----:B------:R-:W-:Y:S01]  /*2a70*/  HADD2.F32 R38, -RZ, R67.H0_H0 ;  /* 0x20000043ff267230 */ /* 0x000fe20000004100 */
[----:B------:R-:W-:Y:S01]  /*2a80*/  ULDC UR7, c[0x0][0x2d8] ;  /* 0x0000b60000077ab9 */ /* 0x000fe20000000800 */
[----:B------:R-:W-:Y:S01]  /*2a90*/  HADD2.F32 R42, -RZ, R65.H0_H0 ;  /* 0x20000041ff2a7230 */ /* 0x000fe20000004100 */
[----:B------:R-:W-:Y:S01]  /*2aa0*/  ULDC.64 UR10, c[0x0][0x228] ;  /* 0x00008a00000a7ab9 */ /* 0x000fe20000000a00 */
[----:B------:R-:W-:Y:S01]  /*2ab0*/  HADD2.F32 R46, -RZ, R63.H0_H0 ;  /* 0x2000003fff2e7230 */ /* 0x000fe20000004100 */
[----:B------:R-:W-:Y:S01]  /*2ac0*/  ULDC.64 UR12, c[0x0][0x230] ;  /* 0x00008c00000c7ab9 */ /* 0x000fe20000000a00 */
        /* <DEDUP_REMOVED lines=51> */
[----:B-1----:R-:W-:-:S07]  /*2e00*/  HADD2.F32 R153, -RZ, R153.H0_H0 ;  /* 0x20000099ff997230 */ /* 0x002fce0000004100 */
.L_x_31775:
        /* <DEDUP_REMOVED lines=21> */
[----:B------:R-:W5:Y:S01]  /*2f60*/  LDG.E.128 R56, desc[UR4][R56.64] ;  /* 0x0000000438387981 */ /* 0x000f62000c1e1d00 */
[----:B------:R-:W-:-:S04]  /*2f70*/  ISETP.NE.U32.AND P4, PT, RZ, UR10, PT ;  /* 0x0000000aff007c0c */ /* 0x000fc8000bf85070 */
[----:B------:R-:W-:-:S13]  /*2f80*/  ISETP.NE.AND.EX P4, PT, RZ, UR11, PT, P4 ;  /* 0x0000000bff007c0c */ /* 0x000fda000bf85340 */
[----:B------:R-:W-:Y:S05]  /*2f90*/  @P4 BRA `(.L_x_31536) ;  /* 0x00000000001c4947 */ /* 0x000fea0003800000 */
[----:B------:R-:W-:-:S04]  /*2fa0*/  ISETP.NE.U32.AND P5, PT, RZ, UR12, PT ;  /* 0x0000000cff007c0c */ /* 0x000fc8000bfa5070 */
[----:B------:R-:W-:-:S13]  /*2fb0*/  ISETP.NE.AND.EX P5, PT, RZ, UR13, PT, P5 ;  /* 0x0000000dff007c0c */ /* 0x000fda000bfa5350 */
[----:B------:R-:W-:Y:S05]  /*2fc0*/  @P5 BRA `(.L_x_31537) ;  /* 0x0000000000085947 */ /* 0x000fea0003800000 */
[----:B------:R-:W-:Y:S05]  /*2fd0*/  @P1 BRA `(.L_x_31538) ;  /* 0x0000000000141947 */ /* 0x000fea0003800000 */
[----:B------:R-:W-:Y:S05]  /*2fe0*/  BRA `(.L_x_31539) ;  /* 0x0000000000147947 */ /* 0x000fea0003800000 */
.L_x_31537:
[----:B-----5:R-:W-:Y:S01]  /*2ff0*/  FADD.FTZ R56, R52, R56 ;  /* 0x0000003834387221 */ /* 0x020fe20000010000 */
[----:B------:R-:W-:Y:S06]  /*3000*/  BRA `(.L_x_31538) ;  /* 0x0000000000087947 */ /* 0x000fec0003800000 */
.L_x_31536:
[----:B-----5:R-:W-:-:S04]  /*3010*/  FADD.FTZ R56, R48, R56 ;  /* 0x0000003830387221 */ /* 0x020fc80000010000 */
[----:B------:R-:W-:-:S07]  /*3020*/  @P3 FADD.FTZ R56, R52, R56 ;  /* 0x0000003834383221 */ /* 0x000fce0000010000 */
.L_x_31538:
[----:B-----5:R-:W-:-:S07]  /*3030*/  MOV R60, R56 ;  /* 0x00000038003c7202 */ /* 0x020fce0000000f00 */
.L_x_31539:
[----:B------:R-:W-:Y:S05]  /*3040*/  @P4 BRA `(.L_x_31540) ;  /* 0x00000000001c4947 */ /* 0x000fea0003800000 */
[----:B------:R-:W-:-:S04]  /*3050*/  ISETP.NE.U32.AND P5, PT, RZ, UR12, PT ;  /* 0x0000000cff007c0c */ /* 0x000fc8000bfa5070 */
[----:B------:R-:W-:-:S13]  /*3060*/  ISETP.NE.AND.EX P5, PT, RZ, UR13, PT, P5 ;  /* 0x0000000dff007c0c */ /* 0x000fda000bfa5350 */
[----:B------:R-:W-:Y:S05]  /*3070*/  @P5 BRA `(.L_x_31541) ;  /* 0x0000000000085947 */ /* 0x000fea0003800000 */
[----:B------:R-:W-:Y:S05]  /*3080*/  @P1 BRA `(.L_x_31542) ;  /* 0x0000000000141947 */ /* 0x000fea0003800000 */
[----:B------:R-:W-:Y:S05]  /*3090*/  BRA `(.L_x_31543) ;  /* 0x0000000000147947 */ /* 0x000fea0003800000 */
.L_x_31541:
[----:B-----5:R-:W-:Y:S01]  /*30a0*/  FADD.FTZ R57, R53, R57 ;  /* 0x0000003935397221 */ /* 0x020fe20000010000 */
[----:B------:R-:W-:Y:S06]  /*30b0*/  BRA `(.L_x_31542) ;  /* 0x0000000000087947 */ /* 0x000fec0003800000 */
.L_x_31540:
[----:B-----5:R-:W-:-:S04]  /*30c0*/  FADD.FTZ R57, R49, R57 ;  /* 0x0000003931397221 */ /* 0x020fc80000010000 */
[----:B------:R-:W-:-:S07]  /*30d0*/  @P3 FADD.FTZ R57, R53, R57 ;  /* 0x0000003935393221 */ /* 0x000fce0000010000 */
.L_x_31542:
[----:B-----5:R-:W-:-:S07]  /*30e0*/  MOV R61, R57 ;  /* 0x00000039003d7202 */ /* 0x020fce0000000f00 */
.L_x_31543:
[----:B------:R-:W-:Y:S05]  /*30f0*/  @P4 BRA `(.L_x_31544) ;  /* 0x00000000001c4947 */ /* 0x000fea0003800000 */
[----:B------:R-:W-:-:S04]  /*3100*/  ISETP.NE.U32.AND P5, PT, RZ, UR12, PT ;  /* 0x0000000cff007c0c */ /* 0x000fc8000bfa5070 */
[----:B------:R-:W-:-:S13]  /*3110*/  ISETP.NE.AND.EX P5, PT, RZ, UR13, PT, P5 ;  /* 0x0000000dff007c0c */ /* 0x000fda000bfa5350 */
[----:B------:R-:W-:Y:S05]  /*3120*/  @P5 BRA `(.L_x_31545) ;  /* 0x0000000000085947 */ /* 0x000fea0003800000 */
[----:B------:R-:W-:Y:S05]  /*3130*/  @P1 BRA `(.L_x_31546) ;  /* 0x0000000000141947 */ /* 0x000fea0003800000 */
[----:B------:R-:W-:Y:S05]  /*3140*/  BRA `(.L_x_31547) ;  /* 0x0000000000147947 */ /* 0x000fea0003800000 */
.L_x_31545:
[----:B-----5:R-:W-:Y:S01]  /*3150*/  FADD.FTZ R58, R54, R58 ;  /* 0x0000003a363a7221 */ /* 0x020fe20000010000 */
[----:B------:R-:W-:Y:S06]  /*3160*/  BRA `(.L_x_31546) ;  /* 0x0000000000087947 */ /* 0x000fec0003800000 */
.L_x_31544:
[----:B-----5:R-:W-:-:S04]  /*3170*/  FADD.FTZ R58, R50, R58 ;  /* 0x0000003a323a7221 */ /* 0x020fc80000010000 */
[----:B------:R-:W-:-:S07]  /*3180*/  @P3 FADD.FTZ R58, R54, R58 ;  /* 0x0000003a363a3221 */ /* 0x000fce0000010000 */
.L_x_31546:
[----:B-----5:R-:W-:-:S07]  /*3190*/  MOV R62, R58 ;  /* 0x0000003a003e7202 */ /* 0x020fce0000000f00 */
.L_x_31547:
[----:B------:R-:W-:Y:S05]  /*31a0*/  @P4 BRA `(.L_x_31548) ;  /* 0x00000000001c4947 */ /* 0x000fea0003800000 */
[----:B------:R-:W-:-:S04]  /*31b0*/  ISETP.NE.U32.AND P3, PT, RZ, UR12, PT ;  /* 0x0000000cff007c0c */ /* 0x000fc8000bf65070 */
[----:B------:R-:W-:-:S13]  /*31c0*/  ISETP.NE.AND.EX P3, PT, RZ, UR13, PT, P3 ;  /* 0x0000000dff007c0c */ /* 0x000fda000bf65330 */
[----:B------:R-:W-:Y:S05]  /*31d0*/  @P3 BRA `(.L_x_31549) ;  /* 0x0000000000083947 */ /* 0x000fea0003800000 */
[----:B------:R-:W-:Y:S05]  /*31e0*/  @P1 BRA `(.L_x_31550) ;  /* 0x0000000000141947 */ /* 0x000fea0003800000 */
[----:B------:R-:W-:Y:S05]  /*31f0*/  BRA `(.L_x_31551) ;  /* 0x0000000000147947 */ /* 0x000fea0003800000 */
.L_x_31549:
[----:B-----5:R-:W-:Y:S01]  /*3200*/  FADD.FTZ R59, R55, R59 ;  /* 0x0000003b373b7221 */ /* 0x020fe20000010000 */
[----:B------:R-:W-:Y:S06]  /*3210*/  BRA `(.L_x_31550) ;  /* 0x0000000000087947 */ /* 0x000fec0003800000 */
.L_x_31548:
[----:B-----5:R-:W-:-:S04]  /*3220*/  FADD.FTZ R59, R51, R59 ;  /* 0x0000003b333b7221 */ /* 0x020fc80000010000 */
[----:B------:R-:W-:-:S07]  /*3230*/  @P3 FADD.FTZ R59, R55, R59 ;  /* 0x0000003b373b3221 */ /* 0x000fce0000010000 */
.L_x_31550:
[----:B-----5:R-:W-:-:S07]  /*3240*/  MOV R63, R59 ;  /* 0x0000003b003f7202 */ /* 0x020fce0000000f00 */
.L_x_31551:
[----:B------:R-:W0:Y:S01]  /*3250*/  @P1 LDC.64 R108, c[0x0][0x238] ;  /* 0x00008e00ff6c1b82 */ /* 0x000e220000000a00 */
[C---:B------:R-:W-:Y:S02]  /*3260*/  IADD3 R110, R154.reuse, 0x20, RZ ;  /* 0x000000209a6e7810 */ /* 0x040fe40007ffe0ff */
[----:B0-----:R-:W-:-:S04]  /*3270*/  @P1 LEA R108, P3, R154, R108, 0x4 ;  /* 0x0000006c9a6c1211 */ /* 0x001fc800078620ff */
[----:B------:R-:W-:-:S05]  /*3280*/  @P1 LEA.HI.X R109, R154, R109, RZ, 0x4, P3 ;  /* 0x0000006d9a6d1211 */ /* 0x000fca00018f24ff */
[----:B------:R0:W-:Y:S04]  /*3290*/  @P1 STG.E.128 desc[UR4][R108.64], R60 ;  /* 0x0000003c6c001986 */ /* 0x0001e8000c101d04 */
.L_x_31535:
[----:B------:R-:W-:Y:S05]  /*32a0*/  BSYNC B0 ;  /* 0x0000000000007941 */ /* 0x000fea0003800000 */
.L_x_31534:
[----:B------:R-:W-:Y:S01]  /*32b0*/  ISETP.GE.U32.AND P3, PT, R0, 0x40, PT ;  /* 0x000000400000780c */ /* 0x000fe20003f66070 */
[----:B------:R-:W-:-:S12]  /*32c0*/  BSSY B0, `(.L_x_31552) ;  /* 0x0000042000007945 */ /* 0x000fd80003800000 */
[----:B------:R-:W-:Y:S05]  /*32d0*/  @!P3 BRA `(.L_x_31553) ;  /* 0x000000040000b947 */ /* 0x000fea0003800000 */
[----:B------:R-:W-:Y:S01]  /*32e0*/  ISETP.NE.U32.AND P3, PT, RZ, UR10, PT ;  /* 0x0000000aff007c0c */ /* 0x000fe2000bf65070 */
[----:B------:R-:W1:Y:S03]  /*32f0*/  LDC.64 R66, c[0x0][0x220] ;  /* 0x00008800ff427b82 */ /* 0x000e660000000a00 */
[----:B------:R-:W-:-:S13]  /*3300*/  ISETP.NE.AND.EX P3, PT, RZ, UR11, PT, P3 ;  /* 0x0000000bff007c0c */ /* 0x000fda000bf65330 */
[----:B------:R-:W-:-:S04]  /*3310*/  @P3 LEA R64, P4, R110, UR10, 0x4 ;  /* 0x0000000a6e403c11 */ /* 0x000fc8000f8820ff */
[----:B------:R-:W-:-:S05]  /*3320*/  @P3 LEA.HI.X R65, R110, UR11, RZ, 0x4, P4 ;  /* 0x0000000b6e413c11 */ /* 0x000fca000a0f24ff */
[----:B-----5:R2:W5:Y:S01]  /*3330*/  @P3 LDG.E.128 R48, desc[UR4][R64.64] ;  /* 0x0000000440303981 */ /* 0x020562000c1e1d00 */
[----:B------:R-:W-:-:S04]  /*3340*/  ISETP.NE.U32.AND P3, PT, RZ, UR12, PT ;  /* 0x0000000cff007c0c */ /* 0x000fc8000bf65070 */
[----:B------:R-:W-:-:S13]  /*3350*/  ISETP.NE.AND.EX P3, PT, RZ, UR13, PT, P3 ;  /* 0x0000000dff007c0c */ /* 0x000fda000bf65330 */
[----:B--2---:R-:W-:-:S04]  /*3360*/  @P3 LEA R64, P4, R110, UR12, 0x4 ;  /* 0x0000000c6e403c11 */ /* 0x004fc8000f8820ff */
[----:B------:R-:W-:-:S05]  /*3370*/  @P3 LEA.HI.X R65, R110, UR13, RZ, 0x4, P4 ;  /* 0x0000000d6e413c11 */ /* 0x000fca000a0f24ff */
[----:B------:R1:W5:Y:S02]  /*3380*/  @P3 LDG.E.128 R52, desc[UR4][R64.64] ;  /* 0x0000000440343981 */ /* 0x000364000c1e1d00 */
[----:B-1----:R-:W-:-:S06]  /*3390*/  IMAD.WIDE.U32 R64, R110, 0x10, R66 ;  /* 0x000000106e407825 */ /* 0x002fcc00078e0042 */
        /* <DEDUP_REMOVED lines=9> */
.L_x_31555:
[----:B-----5:R-:W-:Y:S01]  /*3430*/  FADD.FTZ R64, R52, R64 ;  /* 0x0000004034407221 */ /* 0x020fe20000010000 */
[----:B------:R-:W-:Y:S06]  /*3440*/  BRA `(.L_x_31556) ;  /* 0x0000000000087947 */ /* 0x000fec0003800000 */
.L_x_31554:
[----:B-----5:R-:W-:-:S04]  /*3450*/  FADD.FTZ R64, R48, R64 ;  /* 0x0000004030407221 */ /* 0x020fc80000010000 */
[----:B------:R-:W-:-:S07]  /*3460*/  @P3 FADD.FTZ R64, R52, R64 ;  /* 0x0000004034403221 */ /* 0x000fce0000010000 */
.L_x_31556:
[----:B0----5:R-:W-:-:S07]  /*3470*/  MOV R60, R64 ;  /* 0x00000040003c7202 */ /* 0x021fce0000000f00 */
.L_x_31557:
[----:B------:R-:W-:Y:S05]  /*3480*/  @P4 BRA `(.L_x_31558) ;  /* 0x00000000001c4947 */ /* 0x000fea0003800000 */
[----:B------:R-:W-:-:S04]  /*3490*/  ISETP.NE.U32.AND P5, PT, RZ, UR12, PT ;  /* 0x0000000cff007c0c */ /* 0x000fc8000bfa5070 */
[----:B------:R-:W-:-:S13]  /*34a0*/  ISETP.NE.AND.EX P5, PT, RZ, UR13, PT, P5 ;  /* 0x0000000dff007c0c */ /* 0x000fda000bfa5350 */
[----:B------:R-:W-:Y:S05]  /*34b0*/  @P5 BRA `(.L_x_31559) ;  /* 0x0000000000085947 */ /* 0x000fea0003800000 */
[----:B------:R-:W-:Y:S05]  /*34c0*/  @P1 BRA `(.L_x_31560) ;  /* 0x0000000000141947 */ /* 0x000fea0003800000 */
[----:B------:R-:W-:Y:S05]  /*34d0*/  BRA `(.L_x_31561) ;  /* 0x0000000000147947 */ /* 0x000fea0003800000 */
.L_x_31559:
[----:B-----5:R-:W-:Y:S01]  /*34e0*/  FADD.FTZ R65, R53, R65 ;  /* 0x0000004135417221 */ /* 0x020fe20000010000 */
[----:B------:R-:W-:Y:S06]  /*34f0*/  BRA `(.L_x_31560) ;  /* 0x0000000000087947 */ /* 0x000fec0003800000 */
.L_x_31558:
[----:B-----5:R-:W-:-:S04]  /*3500*/  FADD.FTZ R65, R49, R65 ;  /* 0x0000004131417221 */ /* 0x020fc80000010000 */
[----:B------:R-:W-:-:S07]  /*3510*/  @P3 FADD.FTZ R65, R53, R65 ;  /* 0x0000004135413221 */ /* 0x000fce0000010000 */
.L_x_31560:
[----:B0----5:R-:W-:-:S07]  /*3520*/  MOV R61, R65 ;  /* 0x00000041003d7202 */ /* 0x021fce0000000f00 */
.L_x_31561:
[----:B------:R-:W-:Y:S05]  /*3530*/  @P4 BRA `(.L_x_31562) ;  /* 0x00000000001c4947 */ /* 0x000fea0003800000 */
[----:B------:R-:W-:-:S04]  /*3540*/  ISETP.NE.U32.AND P5, PT, RZ, UR12, PT ;  /* 0x0000000cff007c0c */ /* 0x000fc8000bfa5070 */
[----:B------:R-:W-:-:S13]  /*3550*/  ISETP.NE.AND.EX P5, PT, RZ, UR13, PT, P5 ;  /* 0x0000000dff007c0c */ /* 0x000fda000bfa5350 */
[----:B------:R-:W-:Y:S05]  /*3560*/  @P5 BRA `(.L_x_31563) ;  /* 0x0000000000085947 */ /* 0x000fea0003800000 */
[----:B------:R-:W-:Y:S05]  /*3570*/  @P1 BRA `(.L_x_31564) ;  /* 0x0000000000141947 */ /* 0x000fea0003800000 */
[----:B------:R-:W-:Y:S05]  /*3580*/  BRA `(.L_x_31565) ;  /* 0x0000000000147947 */ /* 0x000fea0003800000 */
.L_x_31563:
[----:B-----5:R-:W-:Y:S01]  /*3590*/  FADD.FTZ R66, R54, R66 ;  /* 0x0000004236427221 */ /* 0x020fe20000010000 */
[----:B------:R-:W-:Y:S06]  /*35a0*/  BRA `(.L_x_31564) ;  /* 0x0000000000087947 */ /* 0x000fec0003800000 */
.L_x_31562:
[----:B-----5:R-:W-:-:S04]  /*35b0*/  FADD.FTZ R66, R50, R66 ;  /* 0x0000004232427221 */ /* 0x020fc80000010000 */
[----:B------:R-:W-:-:S07]  /*35c0*/  @P3 FADD.FTZ R66, R54, R66 ;  /* 0x0000004236423221 */ /* 0x000fce0000010000 */
.L_x_31564:
[----:B0----5:R-:W-:-:S07]  /*35d0*/  MOV R62, R66 ;  /* 0x00000042003e7202 */ /* 0x021fce0000000f00 */
.L_x_31565:
[----:B------:R-:W-:Y:S05]  /*35e0*/  @P4 BRA `(.L_x_31566) ;  /* 0x00000000001c4947 */ /* 0x000fea0003800000 */
[----:B------:R-:W-:-:S04]  /*35f0*/  ISETP.NE.U32.AND P3, PT, RZ, UR12, PT ;  /* 0x0000000cff007c0c */ /* 0x000fc8000bf65070 */
[----:B------:R-:W-:-:S13]  /*3600*/  ISETP.NE.AND.EX P3, PT, RZ, UR13, PT, P3 ;  /* 0x0000000dff007c0c */ /* 0x000fda000bf65330 */
[----:B------:R-:W-:Y:S05]  /*3610*/  @P3 BRA `(.L_x_31567) ;  /* 0x0000000000083947 */ /* 0x000fea0003800000 */
[----:B------:R-:W-:Y:S05]  /*3620*/  @P1 BRA `(.L_x_31568) ;  /* 0x0000000000141947 */ /* 0x000fea0003800000 */
[----:B------:R-:W-:Y:S05]  /*3630*/  BRA `(.L_x_31569) ;  /* 0x0000000000147947 */ /* 0x000fea0003800000 */
.L_x_31567:
[----:B-----5:R-:W-:Y:S01]  /*3640*/  FADD.FTZ R67, R55, R67 ;  /* 0x0000004337437221 */ /* 0x020fe20000010000 */
[----:B------:R-:W-:Y:S06]  /*3650*/  BRA `(.L_x_31568) ;  /* 0x0000000000087947 */ /* 0x000fec0003800000 */
.L_x_31566:
[----:B-----5:R-:W-:-:S04]  /*3660*/  FADD.FTZ R67, R51, R67 ;  /* 0x0000004333437221 */ /* 0x020fc80000010000 */
[----:B------:R-:W-:-:S07]  /*3670*/  @P3 FADD.FTZ R67, R55, R67 ;  /* 0x0000004337433221 */ /* 0x000fce0000010000 */
.L_x_31568:
[----:B0----5:R-:W-:-:S07]  /*3680*/  MOV R63, R67 ;  /* 0x00000043003f7202 */ /* 0x021fce0000000f00 */
.L_x_31569:
[----:B0-----:R-:W0:Y:S02]  /*3690*/  @P1 LDC.64 R108, c[0x0][0x238] ;  /* 0x00008e00ff6c1b82 */ /* 0x001e240000000a00 */
[----:B0-----:R-:W-:-:S04]  /*36a0*/  @P1 LEA R108, P3, R110, R108, 0x4 ;  /* 0x0000006c6e6c1211 */ /* 0x001fc800078620ff */
[C---:B------:R-:W-:Y:S02]  /*36b0*/  @P1 LEA.HI.X R109, R110.reuse, R109, RZ, 0x4, P3 ;  /* 0x0000006d6e6d1211 */ /* 0x040fe400018f24ff */
[----:B------:R-:W-:-:S03]  /*36c0*/  IADD3 R110, R110, 0x20, RZ ;  /* 0x000000206e6e7810 */ /* 0x000fc60007ffe0ff */
[----:B------:R1:W-:Y:S04]  /*36d0*/  @P1 STG.E.128 desc[UR4][R108.64], R60 ;  /* 0x0000003c6c001986 */ /* 0x0003e8000c101d04 */
.L_x_31553:
[----:B------:R-:W-:Y:S05]  /*36e0*/  BSYNC B0 ;  /* 0x0000000000007941 */ /* 0x000fea0003800000 */
.L_x_31552:
        /* <DEDUP_REMOVED lines=24> */
.L_x_31573:
[----:B-----5:R-:W-:Y:S01]  /*3870*/  FADD.FTZ R68, R52, R68 ;  /* 0x0000004434447221 */ /* 0x020fe20000010000 */
[----:B------:R-:W-:Y:S06]  /*3880*/  BRA `(.L_x_31574) ;  /* 0x0000000000087947 */ /* 0x000fec0003800000 */
.L_x_31572:
[----:B-----5:R-:W-:-:S04]  /*3890*/  FADD.FTZ R68, R48, R68 ;  /* 0x0000004430447221 */ /* 0x020fc80000010000 */
[----:B------:R-:W-:-:S07]  /*38a0*/  @P3 FADD.FTZ R68, R52, R68 ;  /* 0x0000004434443221 */ /* 0x000fce0000010000 */
.L_x_31574:
[----:B01---5:R-:W-:-:S07]  /*38b0*/  MOV R60, R68 ;  /* 0x00000044003c7202 */ /* 0x023fce0000000f00 */
.L_x_31575:
[----:B------:R-:W-:Y:S05]  /*38c0*/  @P4 BRA `(.L_x_31576) ;  /* 0x00000000001c4947 */ /* 0x000fea0003800000 */
[----:B------:R-:W-:-:S04]  /*38d0*/  ISETP.NE.U32.AND P5, PT, RZ, UR12, PT ;  /* 0x0000000cff007c0c */ /* 0x000fc8000bfa5070 */
[----:B------:R-:W-:-:S13]  /*38e0*/  ISETP.NE.AND.EX P5, PT, RZ, UR13, PT, P5 ;  /* 0x0000000dff007c0c */ /* 0x000fda000bfa5350 */
[----:B------:R-:W-:Y:S05]  /*38f0*/  @P5 BRA `(.L_x_31577) ;  /* 0x0000000000085947 */ /* 0x000fea0003800000 */
[----:B------:R-:W-:Y:S05]  /*3900*/  @P1 BRA `(.L_x_31578) ;  /* 0x0000000000141947 */ /* 0x000fea0003800000 */
[----:B------:R-:W-:Y:S05]  /*3910*/  BRA `(.L_x_31579) ;  /* 0x0000000000147947 */ /* 0x000fea0003800000 */
.L_x_31577:
[----:B-----5:R-:W-:Y:S01]  /*3920*/  FADD.FTZ R69, R53, R69 ;  /* 0x0000004535457221 */ /* 0x020fe20000010000 */
[----:B------:R-:W-:Y:S06]  /*3930*/  BRA `(.L_x_31578) ;  /* 0x0000000000087947 */ /* 0x000fec0003800000 */
.L_x_31576:
[----:B-----5:R-:W-:-:S04]  /*3940*/  FADD.FTZ R69, R49, R69 ;  /* 0x0000004531457221 */ /* 0x020fc80000010000 */
[----:B------:R-:W-:-:S07]  /*3950*/  @P3 FADD.FTZ R69, R53, R69 ;  /* 0x0000004535453221 */ /* 0x000fce0000010000 */
.L_x_31578:
[----:B01---5:R-:W-:-:S07]  /*3960*/  MOV R61, R69 ;  /* 0x00000045003d7202 */ /* 0x023fce0000000f00 */
.L_x_31579:
[----:B------:R-:W-:Y:S05]  /*3970*/  @P4 BRA `(.L_x_31580) ;  /* 0x00000000001c4947 */ /* 0x000fea0003800000 */
[----:B------:R-:W-:-:S04]  /*3980*/  ISETP.NE.U32.AND P5, PT, RZ, UR12, PT ;  /* 0x0000000cff007c0c */ /* 0x000fc8000bfa5070 */
[----:B------:R-:W-:-:S13]  /*3990*/  ISETP.NE.AND.EX P5, PT, RZ, UR13, PT, P5 ;  /* 0x0000000dff007c0c */ /* 0x000fda000bfa5350 */
[----:B------:R-:W-:Y:S05]  /*39a0*/  @P5 BRA `(.L_x_31581) ;  /* 0x0000000000085947 */ /* 0x000fea0003800000 */
[----:B------:R-:W-:Y:S05]  /*39b0*/  @P1 BRA `(.L_x_31582) ;  /* 0x0000000000141947 */ /* 0x000fea0003800000 */
[----:B------:R-:W-:Y:S05]  /*39c0*/  BRA `(.L_x_31583) ;  /* 0x0000000000147947 */ /* 0x000fea0003800000 */
.L_x_31581:
[----:B-----5:R-:W-:Y:S01]  /*39d0*/  FADD.FTZ R70, R54, R70 ;  /* 0x0000004636467221 */ /* 0x020fe20000010000 */
[----:B------:R-:W-:Y:S06]  /*39e0*/  BRA `(.L_x_31582) ;  /* 0x0000000000087947 */ /* 0x000fec0003800000 */
.L_x_31580:
[----:B-----5:R-:W-:-:S04]  /*39f0*/  FADD.FTZ R70, R50, R70 ;  /* 0x0000004632467221 */ /* 0x020fc80000010000 */
[----:B------:R-:W-:-:S07]  /*3a00*/  @P3 FADD.FTZ R70, R54, R70 ;  /* 0x0000004636463221 */ /* 0x000fce0000010000 */
.L_x_31582:
[----:B01---5:R-:W-:-:S07]  /*3a10*/  MOV R62, R70 ;  /* 0x00000046003e7202 */ /* 0x023fce0000000f00 */
.L_x_31583:
[----:B------:R-:W-:Y:S05]  /*3a20*/  @P4 BRA `(.L_x_31584) ;  /* 0x00000000001c4947 */ /* 0x000fea0003800000 */
[----:B------:R-:W-:-:S04]  /*3a30*/  ISETP.NE.U32.AND P3, PT, RZ, UR12, PT ;  /* 0x0000000cff007c0c */ /* 0x000fc8000bf65070 */
[----:B------:R-:W-:-:S13]  /*3a40*/  ISETP.NE.AND.EX P3, PT, RZ, UR13, PT, P3 ;  /* 0x0000000dff007c0c */ /* 0x000fda000bf65330 */
[----:B------:R-:W-:Y:S05]  /*3a50*/  @P3 BRA `(.L_x_31585) ;  /* 0x0000000000083947 */ /* 0x000fea0003800000 */
[----:B------:R-:W-:Y:S05]  /*3a60*/  @P1 BRA `(.L_x_31586) ;  /* 0x0000000000141947 */ /* 0x000fea0003800000 */
[----:B------:R-:W-:Y:S05]  /*3a70*/  BRA `(.L_x_31587) ;  /* 0x0000000000147947 */ /* 0x000fea0003800000 */
.L_x_31585:
[----:B-----5:R-:W-:Y:S01]  /*3a80*/  FADD.FTZ R71, R55, R71 ;  /* 0x0000004737477221 */ /* 0x020fe20000010000 */
[----:B------:R-:W-:Y:S06]  /*3a90*/  BRA `(.L_x_31586) ;  /* 0x0000000000087947 */ /* 0x000fec0003800000 */
.L_x_31584:
[----:B-----5:R-:W-:-:S04]  /*3aa0*/  FADD.FTZ R71, R51, R71 ;  /* 0x0000004733477221 */ /* 0x020fc80000010000 */
[----:B------:R-:W-:-:S07]  /*3ab0*/  @P3 FADD.FTZ R71, R55, R71 ;  /* 0x0000004737473221 */ /* 0x000fce0000010000 */
.L_x_31586:
[----:B01---5:R-:W-:-:S07]  /*3ac0*/  MOV R63, R71 ;  /* 0x00000047003f7202 */ /* 0x023fce0000000f00 */
.L_x_31587:
[----:B01----:R-:W0:Y:S02]  /*3ad0*/  @P1 LDC.64 R108, c[0x0][0x238] ;  /* 0x00008e00ff6c1b82 */ /* 0x003e240000000a00 */
[----:B0-----:R-:W-:-:S04]  /*3ae0*/  @P1 LEA R108, P3, R110, R108, 0x4 ;  /* 0x0000006c6e6c1211 */ /* 0x001fc800078620ff */
[C---:B------:R-:W-:Y:S02]  /*3af0*/  @P1 LEA.HI.X R109, R110.reuse, R109, RZ, 0x4, P3 ;  /* 0x0000006d6e6d1211 */ /* 0x040fe400018f24ff */
[----:B------:R-:W-:-:S03]  /*3b00*/  IADD3 R110, R110, 0x20, RZ ;  /* 0x000000206e6e7810 */ /* 0x000fc60007ffe0ff */
[----:B------:R2:W-:Y:S04]  /*3b10*/  @P1 STG.E.128 desc[UR4][R108.64], R60 ;  /* 0x0000003c6c001986 */ /* 0x0005e8000c101d04 */
.L_x_31571:
[----:B------:R-:W-:Y:S05]  /*3b20*/  BSYNC B0 ;  /* 0x0000000000007941 */ /* 0x000fea0003800000 */
.L_x_31570:
[----:B------:R-:W-:Y:S01]  /*3b30*/  ISETP.GE.U32.AND P3, PT, R0, 0x80, PT ;  /* 0x000000800000780c */ /* 0x000fe20003f66070 */
[----:B------:R-:W-:-:S12]  /*3b40*/  BSSY B0, `(.L_x_31588) ;  /* 0x0000042000007945 */ /* 0x000fd80003800000 */
[----:B------:R-:W-:Y:S05]  /*3b50*/  @!P3 BRA `(.L_x_31589) ;  /* 0x000000040000b947 */ /* 0x000fea0003800000 */
[----:B------:R-:W-:Y:S01]  /*3b60*/  ISETP.NE.U32.AND P3, PT, RZ, UR10, PT ;  /* 0x0000000aff007c0c */ /* 0x000fe2000bf65070 */
[----:B------:R-:W3:Y:S03]  /*3b70*/  LDC.64 R74, c[0x0][0x220] ;  /* 0x00008800ff4a7b82 */ /* 0x000ee60000000a00 */
[----:B------:R-:W-:-:S13]  /*3b80*/  ISETP.NE.AND.EX P3, PT, RZ, UR11, PT, P3 ;  /* 0x0000000bff007c0c */ /* 0x000fda000bf65330 */
[----:B------:R-:W-:-:S04]  /*3b90*/  @P3 LEA R72, P4, R110, UR10, 0x4 ;  /* 0x0000000a6e483c11 */ /* 0x000fc8000f8820ff */
[----:B------:R-:W-:-:S05]  /*3ba0*/  @P3 LEA.HI.X R73, R110, UR11, RZ, 0x4, P4 ;  /* 0x0000000b6e493c11 */ /* 0x000fca000a0f24ff */
[----:B-----5:R4:W5:Y:S01]  /*3bb0*/  @P3 LDG.E.128 R48, desc[UR4][R72.64] ;  /* 0x0000000448303981 */ /* 0x020962000c1e1d00 */
[----:B------:R-:W-:-:S04]  /*3bc0*/  ISETP.NE.U32.AND P3, PT, RZ, UR12, PT ;  /* 0x0000000cff007c0c */ /* 0x000fc8000bf65070 */
[----:B------:R-:W-:-:S13]  /*3bd0*/  ISETP.NE.AND.EX P3, PT, RZ, UR13, PT, P3 ;  /* 0x0000000dff007c0c */ /* 0x000fda000bf65330 */
[----:B----4-:R-:W-:-:S04]  /*3be0*/  @P3 LEA R72, P4, R110, UR12, 0x4 ;  /* 0x0000000c6e483c11 */ /* 0x010fc8000f8820ff */
[----:B------:R-:W-:-:S05]  /*3bf0*/  @P3 LEA.HI.X R73, R110, UR13, RZ, 0x4, P4 ;  /* 0x0000000d6e493c11 */ /* 0x000fca000a0f24ff */
[----:B------:R3:W5:Y:S02]  /*3c00*/  @P3 LDG.E.128 R52, desc[UR4][R72.64] ;  /* 0x0000000448343981 */ /* 0x000764000c1e1d00 */
[----:B---3--:R-:W-:-:S06]  /*3c10*/  IMAD.WIDE.U32 R72, R110, 0x10, R74 ;  /* 0x000000106e487825 */ /* 0x008fcc00078e004a */
        /* <DEDUP_REMOVED lines=9> */
.L_x_31591:
[----:B-----5:R-:W-:Y:S01]  /*3cb0*/  FADD.FTZ R72, R52, R72 ;  /* 0x0000004834487221 */ /* 0x020fe20000010000 */
[----:B------:R-:W-:Y:S06]  /*3cc0*/  BRA `(.L_x_31592) ;  /* 0x0000000000087947 */ /* 0x000fec0003800000 */
.L_x_31590:
[----:B-----5:R-:W-:-:S04]  /*3cd0*/  FADD.FTZ R72, R48, R72 ;  /* 0x0000004830487221 */ /* 0x020fc80000010000 */
[----:B------:R-:W-:-:S07]  /*3ce0*/  @P3 FADD.FTZ R72, R52, R72 ;  /* 0x0000004834483221 */ /* 0x000fce0000010000 */
.L_x_31592:
[----:B012--5:R-:W-:-:S07]  /*3cf0*/  MOV R60, R72 ;  /* 0x00000048003c7202 */ /* 0x027fce0000000f00 */
.L_x_31593:
[----:B------:R-:W-:Y:S05]  /*3d00*/  @P4 BRA `(.L_x_31594) ;  /* 0x00000000001c4947 */ /* 0x000fea0003800000 */
[----:B------:R-:W-:-:S04]  /*3d10*/  ISETP.NE.U32.AND P5, PT, RZ, UR12, PT ;  /* 0x0000000cff007c0c */ /* 0x000fc8000bfa5070 */
[----:B------:R-:W-:-:S13]  /*3d20*/  ISETP.NE.AND.EX P5, PT, RZ, UR13, PT, P5 ;  /* 0x0000000dff007c0c */ /* 0x000fda000bfa5350 */
[----:B------:R-:W-:Y:S05]  /*3d30*/  @P5 BRA `(.L_x_31595) ;  /* 0x0000000000085947 */ /* 0x000fea0003800000 */
[----:B------:R-:W-:Y:S05]  /*3d40*/  @P1 BRA `(.L_x_31596) ;  /* 0x0000000000141947 */ /* 0x000fea0003800000 */
[----:B------:R-:W-:Y:S05]  /*3d50*/  BRA `(.L_x_31597) ;  /* 0x0000000000147947 */ /* 0x000fea0003800000 */
.L_x_31595:
[----:B-----5:R-:W-:Y:S01]  /*3d60*/  FADD.FTZ R73, R53, R73 ;  /* 0x0000004935497221 */ /* 0x020fe20000010000 */
[----:B------:R-:W-:Y:S06]  /*3d70*/  BRA `(.L_x_31596) ;  /* 0x0000000000087947 */ /* 0x000fec0003800000 */
.L_x_31594:
[----:B-----5:R-:W-:-:S04]  /*3d80*/  FADD.FTZ R73, R49, R73 ;  /* 0x0000004931497221 */ /* 0x020fc80000010000 */
[----:B------:R-:W-:-:S07]  /*3d90*/  @P3 FADD.FTZ R73, R53, R73 ;  /* 0x0000004935493221 */ /* 0x000fce0000010000 */
.L_x_31596:
[----:B012--5:R-:W-:-:S07]  /*3da0*/  MOV R61, R73 ;  /* 0x00000049003d7202 */ /* 0x027fce0000000f00 */
.L_x_31597:
[----:B------:R-:W-:Y:S05]  /*3db0*/  @P4 BRA `(.L_x_31598) ;  /* 0x00000000001c4947 */ /* 0x000fea0003800000 */
[----:B------:R-:W-:-:S04]  /*3dc0*/  ISETP.NE.U32.AND P5, PT, RZ, UR12, PT ;  /* 0x0000000cff007c0c */ /* 0x000fc8000bfa5070 */
[----:B------:R-:W-:-:S13]  /*3dd0*/  ISETP.NE.AND.EX P5, PT, RZ, UR13, PT, P5 ;  /* 0x0000000dff007c0c */ /* 0x000fda000bfa5350 */
[----:B------:R-:W-:Y:S05]  /*3de0*/  @P5 BRA `(.L_x_31599) ;  /* 0x0000000000085947 */ /* 0x000fea0003800000 */
[----:B------:R-:W-:Y:S05]  /*3df0*/  @P1 BRA `(.L_x_31600) ;  /* 0x0000000000141947 */ /* 0x000fea0003800000 */
[----:B------:R-:W-:Y:S05]  /*3e00*/  BRA `(.L_x_31601) ;  /* 0x0000000000147947 */ /* 0x000fea0003800000 */
.L_x_31599:
[----:B-----5:R-:W-:Y:S01]  /*3e10*/  FADD.FTZ R74, R54, R74 ;  /* 0x0000004a364a7221 */ /* 0x020fe20000010000 */
[----:B------:R-:W-:Y:S06]  /*3e20*/  BRA `(.L_x_31600) ;  /* 0x0000000000087947 */ /* 0x000fec0003800000 */
.L_x_31598:
[----:B-----5:R-:W-:-:S04]  /*3e30*/  FADD.FTZ R74, R50, R74 ;  /* 0x0000004a324a7221 */ /* 0x020fc80000010000 */
[----:B------:R-:W-:-:S07]  /*3e40*/  @P3 FADD.FTZ R74, R54, R74 ;  /* 0x0000004a364a3221 */ /* 0x000fce0000010000 */
.L_x_31600:
[----:B012--5:R-:W-:-:S07]  /*3e50*/  MOV R62, R74 ;  /* 0x0000004a003e7202 */ /* 0x027fce0000000f00 */
.L_x_31601:
[----:B------:R-:W-:Y:S05]  /*3e60*/  @P4 BRA `(.L_x_31602) ;  /* 0x00000000001c4947 */ /* 0x000fea0003800000 */
[----:B------:R-:W-:-:S04]  /*3e70*/  ISETP.NE.U32.AND P3, PT, RZ, UR12, PT ;  /* 0x0000000cff007c0c */ /* 0x000fc8000bf65070 */
[----:B------:R-:W-:-:S13]  /*3e80*/  ISETP.NE.AND.EX P3, PT, RZ, UR13, PT, P3 ;  /* 0x0000000dff007c0c */ /* 0x000fda000bf65330 */
[----:B------:R-:W-:Y:S05]  /*3e90*/  @P3 BRA `(.L_x_31603) ;  /* 0x0000000000083947 */ /* 0x000fea0003800000 */
[----:B------:R-:W-:Y:S05]  /*3ea0*/  @P1 BRA `(.L_x_31604) ;  /* 0x0000000000141947 */ /* 0x000fea0003800000 */
[----:B------:R-:W-:Y:S05]  /*3eb0*/  BRA `(.L_x_31605) ;  /* 0x0000000000147947 */ /* 0x000fea0003800000 */
.L_x_31603:
[----:B-----5:R-:W-:Y:S01]  /*3ec0*/  FADD.FTZ R75, R55, R75 ;  /* 0x0000004b374b7221 */ /* 0x020fe20000010000 */
[----:B------:R-:W-:Y:S06]  /*3ed0*/  BRA `(.L_x_31604) ;  /* 0x0000000000087947 */ /* 0x000fec0003800000 */
.L_x_31602:
[----:B-----5:R-:W-:-:S04]  /*3ee0*/  FADD.FTZ R75, R51, R75 ;  /* 0x0000004b334b7221 */ /* 0x020fc80000010000 */
[----:B------:R-:W-:-:S07]  /*3ef0*/  @P3 FADD.FTZ R75, R55, R75 ;  /* 0x0000004b374b3221 */ /* 0x000fce0000010000 */
.L_x_31604:
[----:B012--5:R-:W-:-:S07]  /*3f00*/  MOV R63, R75 ;  /* 0x0000004b003f7202 */ /* 0x027fce0000000f00 */
.L_x_31605:
[----:B012---:R-:W0:Y:S02]  /*3f10*/  @P1 LDC.64 R108, c[0x0][0x238] ;  /* 0x00008e00ff6c1b82 */ /* 0x007e240000000a00 */
[----:B0-----:R-:W-:-:S04]  /*3f20*/  @P1 LEA R108, P3, R110, R108, 0x4 ;  /* 0x0000006c6e6c1211 */ /* 0x001fc800078620ff */
[C---:B------:R-:W-:Y:S02]  /*3f30*/  @P1 LEA.HI.X R109, R110.reuse, R109, RZ, 0x4, P3 ;  /* 0x0000006d6e6d1211 */ /* 0x040fe400018f24ff */
[----:B------:R-:W-:-:S03]  /*3f40*/  IADD3 R110, R110, 0x20, RZ ;  /* 0x000000206e6e7810 */ /* 0x000fc60007ffe0ff */
[----:B------:R3:W-:Y:S04]  /*3f50*/  @P1 STG.E.128 desc[UR4][R108.64], R60 ;  /* 0x0000003c6c001986 */ /* 0x0007e8000c101d04 */
.L_x_31589:
[----:B------:R-:W-:Y:S05]  /*3f60*/  BSYNC B0 ;  /* 0x0000000000007941 */ /* 0x000fea0003800000 */
.L_x_31588:
[----:B------:R-:W-:Y:S01]  /*3f70*/  ISETP.GE.U32.AND P3, PT, R0, 0xa0, PT ;  /* 0x000000a00000780c */ /* 0x000fe20003f66070 */
[----:B------:R-:W-:-:S12]  /*3f80*/  BSSY B0, `(.L_x_31606) ;  /* 0x0000042000007945 */ /* 0x000fd80003800000 */
[----:B------:R-:W-:Y:S05]  /*3f90*/  @!P3 BRA `(.L_x_31607) ;  /* 0x000000040000b947 */ /* 0x000fea0003800000 */
[----:B------:R-:W-:Y:S01]  /*3fa0*/  ISETP.NE.U32.AND P3, PT, RZ, UR10, PT ;  /* 0x0000000aff007c0c */ /* 0x000fe2000bf65070 */
[----:B------:R-:W4:Y:S03]  /*3fb0*/  LDC.64 R78, c[0x0][0x220] ;  /* 0x00008800ff4e7b82 */ /* 0x000f260000000a00 */
[----:B------:R-:W-:-:S13]  /*3fc0*/  ISETP.NE.AND.EX P3, PT, RZ, UR11, PT, P3 ;  /* 0x0000000bff007c0c */ /* 0x000fda000bf65330 */
[----:B------:R-:W-:-:S04]  /*3fd0*/  @P3 LEA R76, P4, R110, UR10, 0x4 ;  /* 0x0000000a6e4c3c11 */ /* 0x000fc8000f8820ff */
        /* <DEDUP_REMOVED lines=17> */
.L_x_31609:
[----:B-----5:R-:W-:Y:S01]  /*40f0*/  FADD.FTZ R76, R52, R76 ;  /* 0x0000004c344c7221 */ /* 0x020fe20000010000 */
[----:B------:R-:W-:Y:S06]  /*4100*/  BRA `(.L_x_31610) ;  /* 0x0000000000087947 */ /* 0x000fec0003800000 */
.L_x_31608:
[----:B-----5:R-:W-:-:S04]  /*4110*/  FADD.FTZ R76, R48, R76 ;  /* 0x0000004c304c7221 */ /* 0x020fc80000010000 */
[----:B------:R-:W-:-:S07]  /*4120*/  @P3 FADD.FTZ R76, R52, R76 ;  /* 0x0000004c344c3221 */ /* 0x000fce0000010000 */
.L_x_31610:
[----:B-123-5:R-:W-:-:S07]  /*4130*/  MOV R60, R76 ;  /* 0x0000004c003c7202 */ /* 0x02efce0000000f00 */
.L_x_31611:
[----:B------:R-:W-:Y:S05]  /*4140*/  @P4 BRA `(.L_x_31612) ;  /* 0x00000000001c4947 */ /* 0x000fea0003800000 */
[----:B------:R-:W-:-:S04]  /*4150*/  ISETP.NE.U32.AND P5, PT, RZ, UR12, PT ;  /* 0x0000000cff007c0c */ /* 0x000fc8000bfa5070 */
[----:B------:R-:W-:-:S13]  /*4160*/  ISETP.NE.AND.EX P5, PT, RZ, UR13, PT, P5 ;  /* 0x0000000dff007c0c */ /* 0x000fda000bfa5350 */
[----:B------:R-:W-:Y:S05]  /*4170*/  @P5 BRA `(.L_x_31613) ;  /* 0x0000000000085947 */ /* 0x000fea0003800000 */
[----:B------:R-:W-:Y:S05]  /*4180*/  @P1 BRA `(.L_x_31614) ;  /* 0x0000000000141947 */ /* 0x000fea0003800000 */
[----:B------:R-:W-:Y:S05]  /*4190*/  BRA `(.L_x_31615) ;  /* 0x0000000000147947 */ /* 0x000fea0003800000 */
.L_x_31613:
[----:B-----5:R-:W-:Y:S01]  /*41a0*/  FADD.FTZ R77, R53, R77 ;  /* 0x0000004d354d7221 */ /* 0x020fe20000010000 */
[----:B------:R-:W-:Y:S06]  /*41b0*/  BRA `(.L_x_31614) ;  /* 0x0000000000087947 */ /* 0x000fec0003800000 */
.L_x_31612:
[----:B-----5:R-:W-:-:S04]  /*41c0*/  FADD.FTZ R77, R49, R77 ;  /* 0x0000004d314d7221 */ /* 0x020fc80000010000 */
[----:B------:R-:W-:-:S07]  /*41d0*/  @P3 FADD.FTZ R77, R53, R77 ;  /* 0x0000004d354d3221 */ /* 0x000fce0000010000 */
.L_x_31614:
[----:B-123-5:R-:W-:-:S07]  /*41e0*/  MOV R61, R77 ;  /* 0x0000004d003d7202 */ /* 0x02efce0000000f00 */
.L_x_31615:
[----:B------:R-:W-:Y:S05]  /*41f0*/  @P4 BRA `(.L_x_31616) ;  /* 0x00000000001c4947 */ /* 0x000fea0003800000 */
[----:B------:R-:W-:-:S04]  /*4200*/  ISETP.NE.U32.AND P5, PT, RZ, UR12, PT ;  /* 0x0000000cff007c0c */ /* 0x000fc8000bfa5070 */
[----:B------:R-:W-:-:S13]  /*4210*/  ISETP.NE.AND.EX P5, PT, RZ, UR13, PT, P5 ;  /* 0x0000000dff007c0c */ /* 0x000fda000bfa5350 */
[----:B------:R-:W-:Y:S05]  /*4220*/  @P5 BRA `(.L_x_31617) ;  /* 0x0000000000085947 */ /* 0x000fea0003800000 */
[----:B------:R-:W-:Y:S05]  /*4230*/  @P1 BRA `(.L_x_31618) ;  /* 0x0000000000141947 */ /* 0x000fea0003800000 */
[----:B------:R-:W-:Y:S05]  /*4240*/  BRA `(.L_x_31619) ;  /* 0x0000000000147947 */ /* 0x000fea0003800000 */
.L_x_31617:
[----:B-----5:R-:W-:Y:S01]  /*4250*/  FADD.FTZ R78, R54, R78 ;  /* 0x0000004e364e7221 */ /* 0x020fe20000010000 */
[----:B------:R-:W-:Y:S06]  /*4260*/  BRA `(.L_x_31618) ;  /* 0x0000000000087947 */ /* 0x000fec0003800000 */
.L_x_31616:
[----:B-----5:R-:W-:-:S04]  /*4270*/  FADD.FTZ R78, R50, R78 ;  /* 0x0000004e324e7221 */ /* 0x020fc80000010000 */
[----:B------:R-:W-:-:S07]  /*4280*/  @P3 FADD.FTZ R78, R54, R78 ;  /* 0x0000004e364e3221 */ /* 0x000fce0000010000 */
.L_x_31618:
[----:B-123-5:R-:W-:-:S07]  /*4290*/  MOV R62, R78 ;  /* 0x0000004e003e7202 */ /* 0x02efce0000000f00 */
.L_x_31619:
[----:B------:R-:W-:Y:S05]  /*42a0*/  @P4 BRA `(.L_x_31620) ;  /* 0x00000000001c4947 */ /* 0x000fea0003800000 */
[----:B------:R-:W-:-:S04]  /*42b0*/  ISETP.NE.U32.AND P3, PT, RZ, UR12, PT ;  /* 0x0000000cff007c0c */ /* 0x000fc8000bf65070 */
[----:B------:R-:W-:-:S13]  /*42c0*/  ISETP.NE.AND.EX P3, PT, RZ, UR13, PT, P3 ;  /* 0x0000000dff007c0c */ /* 0x000fda000bf65330 */
[----:B------:R-:W-:Y:S05]  /*42d0*/  @P3 BRA `(.L_x_31621) ;  /* 0x0000000000083947 */ /* 0x000fea0003800000 */
[----:B------:R-:W-:Y:S05]  /*42e0*/  @P1 BRA `(.L_x_31622) ;  /* 0x0000000000141947 */ /* 0x000fea0003800000 */
[----:B------:R-:W-:Y:S05]  /*42f0*/  BRA `(.L_x_31623) ;  /* 0x0000000000147947 */ /* 0x000fea0003800000 */
.L_x_31621:
[----:B-----5:R-:W-:Y:S01]  /*4300*/  FADD.FTZ R79, R55, R79 ;  /* 0x0000004f374f7221 */ /* 0x020fe20000010000 */
[----:B------:R-:W-:Y:S06]  /*4310*/  BRA `(.L_x_31622) ;  /* 0x0000000000087947 */ /* 0x000fec0003800000 */
.L_x_31620:
[----:B-----5:R-:W-:-:S04]  /*4320*/  FADD.FTZ R79, R51, R79 ;  /* 0x0000004f334f7221 */ /* 0x020fc80000010000 */
[----:B------:R-:W-:-:S07]  /*4330*/  @P3 FADD.FTZ R79, R55, R79 ;  /* 0x0000004f374f3221 */ /* 0x000fce0000010000 */
.L_x_31622:
[----:B-123-5:R-:W-:-:S07]  /*4340*/  MOV R63, R79 ;  /* 0x0000004f003f7202 */ /* 0x02efce0000000f00 */
.L_x_31623:
[----:B-123--:R-:W0:Y:S02]  /*4350*/  @P1 LDC.64 R108, c[0x0][0x238] ;  /* 0x00008e00ff6c1b82 */ /* 0x00ee240000000a00 */
[----:B0-----:R-:W-:-:S04]  /*4360*/  @P1 LEA R108, P3, R110, R108, 0x4 ;  /* 0x0000006c6e6c1211 */ /* 0x001fc800078620ff */
[C---:B------:R-:W-:Y:S02]  /*4370*/  @P1 LEA.HI.X R109, R110.reuse, R109, RZ, 0x4, P3 ;  /* 0x0000006d6e6d1211 */ /* 0x040fe400018f24ff */
[----:B------:R-:W-:-:S03]  /*4380*/  IADD3 R110, R110, 0x20, RZ ;  /* 0x000000206e6e7810 */ /* 0x000fc60007ffe0ff */
[----:B------:R4:W-:Y:S04]  /*4390*/  @P1 STG.E.128 desc[UR4][R108.64], R60 ;  /* 0x0000003c6c001986 */ /* 0x0009e8000c101d04 */
.L_x_31607:
[----:B------:R-:W-:Y:S05]  /*43a0*/  BSYNC B0 ;  /* 0x0000000000007941 */ /* 0x000fea0003800000 */
.L_x_31606:
        /* <DEDUP_REMOVED lines=24> */
.L_x_31627:
[----:B-----5:R-:W-:Y:S01]  /*4530*/  FADD.FTZ R80, R52, R80 ;  /* 0x0000005034507221 */ /* 0x020fe20000010000 */
[----:B------:R-:W-:Y:S06]  /*4540*/  BRA `(.L_x_31628) ;  /* 0x0000000000087947 */ /* 0x000fec0003800000 */
.L_x_31626:
[----:B-----5:R-:W-:-:S04]  /*4550*/  FADD.FTZ R80, R48, R80 ;  /* 0x0000005030507221 */ /* 0x020fc80000010000 */
[----:B------:R-:W-:-:S07]  /*4560*/  @P3 FADD.FTZ R80, R52, R80 ;  /* 0x0000005034503221 */ /* 0x000fce0000010000 */
.L_x_31628:
[----:B--2345:R-:W-:-:S07]  /*4570*/  MOV R60, R80 ;  /* 0x00000050003c7202 */ /* 0x03cfce0000000f00 */
.L_x_31629:
[----:B------:R-:W-:Y:S05]  /*4580*/  @P4 BRA `(.L_x_31630) ;  /* 0x00000000001c4947 */ /* 0x000fea0003800000 */
[----:B------:R-:W-:-:S04]  /*4590*/  ISETP.NE.U32.AND P5, PT, RZ, UR12, PT ;  /* 0x0000000cff007c0c */ /* 0x000fc8000bfa5070 */
[----:B------:R-:W-:-:S13]  /*45a0*/  ISETP.NE.AND.EX P5, PT, RZ, UR13, PT, P5 ;  /* 0x0000000dff007c0c */ /* 0x000fda000bfa5350 */
[----:B------:R-:W-:Y:S05]  /*45b0*/  @P5 BRA `(.L_x_31631) ;  /* 0x0000000000085947 */ /* 0x000fea0003800000 */
[----:B------:R-:W-:Y:S05]  /*45c0*/  @P1 BRA `(.L_x_31632) ;  /* 0x0000000000141947 */ /* 0x000fea0003800000 */
[----:B------:R-:W-:Y:S05]  /*45d0*/  BRA `(.L_x_31633) ;  /* 0x0000000000147947 */ /* 0x000fea0003800000 */
.L_x_31631:
[----:B-----5:R-:W-:Y:S01]  /*45e0*/  FADD.FTZ R81, R53, R81 ;  /* 0x0000005135517221 */ /* 0x020fe20000010000 */
[----:B------:R-:W-:Y:S06]  /*45f0*/  BRA `(.L_x_31632) ;  /* 0x0000000000087947 */ /* 0x000fec0003800000 */
.L_x_31630:
[----:B-----5:R-:W-:-:S04]  /*4600*/  FADD.FTZ R81, R49, R81 ;  /* 0x0000005131517221 */ /* 0x020fc80000010000 */
[----:B------:R-:W-:-:S07]  /*4610*/  @P3 FADD.FTZ R81, R53, R81 ;  /* 0x0000005135513221 */ /* 0x000fce0000010000 */
.L_x_31632:
[----:B--2345:R-:W-:-:S07]  /*4620*/  MOV R61, R81 ;  /* 0x00000051003d7202 */ /* 0x03cfce0000000f00 */
.L_x_31633:
[----:B------:R-:W-:Y:S05]  /*4630*/  @P4 BRA `(.L_x_31634) ;  /* 0x00000000001c4947 */ /* 0x000fea0003800000 */
[----:B------:R-:W-:-:S04]  /*4640*/  ISETP.NE.U32.AND P5, PT, RZ, UR12, PT ;  /* 0x0000000cff007c0c */ /* 0x000fc8000bfa5070 */
[----:B------:R-:W-:-:S13]  /*4650*/  ISETP.NE.AND.EX P5, PT, RZ, UR13, PT, P5 ;  /* 0x0000000dff007c0c */ /* 0x000fda000bfa5350 */
[----:B------:R-:W-:Y:S05]  /*4660*/  @P5 BRA `(.L_x_31635) ;  /* 0x0000000000085947 */ /* 0x000fea0003800000 */
[----:B------:R-:W-:Y:S05]  /*4670*/  @P1 BRA `(.L_x_31636) ;  /* 0x0000000000141947 */ /* 0x000fea0003800000 */
[----:B------:R-:W-:Y:S05]  /*4680*/  BRA `(.L_x_31637) ;  /* 0x0000000000147947 */ /* 0x000fea0003800000 */
.L_x_31635:
[----:B-----5:R-:W-:Y:S01]  /*4690*/  FADD.FTZ R82, R54, R82 ;  /* 0x0000005236527221 */ /* 0x020fe20000010000 */
[----:B------:R-:W-:Y:S06]  /*46a0*/  BRA `(.L_x_31636) ;  /* 0x0000000000087947 */ /* 0x000fec0003800000 */
.L_x_31634:
[----:B-----5:R-:W-:-:S04]  /*46b0*/  FADD.FTZ R82, R50, R82 ;  /* 0x0000005232527221 */ /* 0x020fc80000010000 */
[----:B------:R-:W-:-:S07]  /*46c0*/  @P3 FADD.FTZ R82, R54, R82 ;  /* 0x0000005236523221 */ /* 0x000fce0000010000 */
.L_x_31636:
[----:B--2345:R-:W-:-:S07]  /*46d0*/  MOV R62, R82 ;  /* 0x00000052003e7202 */ /* 0x03cfce0000000f00 */
.L_x_31637:
[----:B------:R-:W-:Y:S05]  /*46e0*/  @P4 BRA `(.L_x_31638) ;  /* 0x00000000001c4947 */ /* 0x000fea0003800000 */
[----:B------:R-:W-:-:S04]  /*46f0*/  ISETP.NE.U32.AND P3, PT, RZ, UR12, PT ;  /* 0x0000000cff007c0c */ /* 0x000fc8000bf65070 */
[----:B------:R-:W-:-:S13]  /*4700*/  ISETP.NE.AND.EX P3, PT, RZ, UR13, PT, P3 ;  /* 0x0000000dff007c0c */ /* 0x000fda000bf65330 */
[----:B------:R-:W-:Y:S05]  /*4710*/  @P3 BRA `(.L_x_31639) ;  /* 0x0000000000083947 */ /* 0x000fea0003800000 */
[----:B------:R-:W-:Y:S05]  /*4720*/  @P1 BRA `(.L_x_31640) ;  /* 0x0000000000141947 */ /* 0x000fea0003800000 */
[----:B------:R-:W-:Y:S05]  /*4730*/  BRA `(.L_x_31641) ;  /* 0x0000000000147947 */ /* 0x000fea0003800000 */
.L_x_31639:
[----:B-----5:R-:W-:Y:S01]  /*4740*/  FADD.FTZ R83, R55, R83 ;  /* 0x0000005337537221 */ /* 0x020fe20000010000 */
[----:B------:R-:W-:Y:S06]  /*4750*/  BRA `(.L_x_31640) ;  /* 0x0000000000087947 */ /* 0x000fec0003800000 */
.L_x_31638:
[----:B-----5:R-:W-:-:S04]  /*4760*/  FADD.FTZ R83, R51, R83 ;  /* 0x0000005333537221 */ /* 0x020fc80000010000 */
[----:B------:R-:W-:-:S07]  /*4770*/  @P3 FADD.FTZ R83, R55, R83 ;  /* 0x0000005337533221 */ /* 0x000fce0000010000 */
.L_x_31640:
[----:B--2345:R-:W-:-:S07]  /*4780*/  MOV R63, R83 ;  /* 0x00000053003f7202 */ /* 0x03cfce0000000f00 */
.L_x_31641:
[----:B--234-:R-:W0:Y:S02]  /*4790*/  @P1 LDC.64 R108, c[0x0][0x238] ;  /* 0x00008e00ff6c1b82 */ /* 0x01ce240000000a00 */
[----:B0-----:R-:W-:-:S04]  /*47a0*/  @P1 LEA R108, P3, R110, R108, 0x4 ;  /* 0x0000006c6e6c1211 */ /* 0x001fc800078620ff */
[C---:B------:R-:W-:Y:S02]  /*47b0*/  @P1 LEA.HI.X R109, R110.reuse, R109, RZ, 0x4, P3 ;  /* 0x0000006d6e6d1211 */ /* 0x040fe400018f24ff */
[----:B------:R-:W-:-:S03]  /*47c0*/  IADD3 R110, R110, 0x20, RZ ;  /* 0x000000206e6e7810 */ /* 0x000fc60007ffe0ff */
[----:B------:R0:W-:Y:S04]  /*47d0*/  @P1 STG.E.128 desc[UR4][R108.64], R60 ;  /* 0x0000003c6c001986 */ /* 0x0001e8000c101d04 */
.L_x_31625:
[----:B------:R-:W-:Y:S05]  /*47e0*/  BSYNC B0 ;  /* 0x0000000000007941 */ /* 0x000fea0003800000 */
.L_x_31624:
        /* <DEDUP_REMOVED lines=24> */
.L_x_31645:
[----:B-----5:R-:W-:Y:S01]  /*4970*/  FADD.FTZ R84, R52, R84 ;  /* 0x0000005434547221 */ /* 0x020fe20000010000 */
[----:B------:R-:W-:Y:S06]  /*4980*/  BRA `(.L_x_31646) ;  /* 0x0000000000087947 */ /* 0x000fec0003800000 */
.L_x_31644:
[----:B-----5:R-:W-:-:S04]  /*4990*/  FADD.FTZ R84, R48, R84 ;  /* 0x0000005430547221 */ /* 0x020fc80000010000 */
[----:B------:R-:W-:-:S07]  /*49a0*/  @P3 FADD.FTZ R84, R52, R84 ;  /* 0x0000005434543221 */ /* 0x000fce0000010000 */
.L_x_31646:
[----:B--2345:R-:W-:-:S07]  /*49b0*/  MOV R60, R84 ;  /* 0x00000054003c7202 */ /* 0x03cfce0000000f00 */
.L_x_31647:
[----:B------:R-:W-:Y:S05]  /*49c0*/  @P4 BRA `(.L_x_31648) ;  /* 0x00000000001c4947 */ /* 0x000fea0003800000 */
[----:B------:R-:W-:-:S04]  /*49d0*/  ISETP.NE.U32.AND P5, PT, RZ, UR12, PT ;  /* 0x0000000cff007c0c */ /* 0x000fc8000bfa5070 */
[----:B------:R-:W-:-:S13]  /*49e0*/  ISETP.NE.AND.EX P5, PT, RZ, UR13, PT, P5 ;  /* 0x0000000dff007c0c */ /* 0x000fda000bfa5350 */
[----:B------:R-:W-:Y:S05]  /*49f0*/  @P5 BRA `(.L_x_31649) ;  /* 0x0000000000085947 */ /* 0x000fea0003800000 */
[----:B------:R-:W-:Y:S05]  /*4a00*/  @P1 BRA `(.L_x_31650) ;  /* 0x0000000000141947 */ /* 0x000fea0003800000 */
[----:B------:R-:W-:Y:S05]  /*4a10*/  BRA `(.L_x_31651) ;  /* 0x0000000000147947 */ /* 0x000fea0003800000 */
.L_x_31649:
[----:B-----5:R-:W-:Y:S01]  /*4a20*/  FADD.FTZ R85, R53, R85 ;  /* 0x0000005535557221 */ /* 0x020fe20000010000 */
[----:B------:R-:W-:Y:S06]  /*4a30*/  BRA `(.L_x_31650) ;  /* 0x0000000000087947 */ /* 0x000fec0003800000 */
.L_x_31648:
[----:B-----5:R-:W-:-:S04]  /*4a40*/  FADD.FTZ R85, R49, R85 ;  /* 0x0000005531557221 */ /* 0x020fc80000010000 */
[----:B------:R-:W-:-:S07]  /*4a50*/  @P3 FADD.FTZ R85, R53, R85 ;  /* 0x0000005535553221 */ /* 0x000fce0000010000 */
.L_x_31650:
[----:B--2345:R-:W-:-:S07]  /*4a60*/  MOV R61, R85 ;  /* 0x00000055003d7202 */ /* 0x03cfce0000000f00 */
.L_x_31651:
[----:B------:R-:W-:Y:S05]  /*4a70*/  @P4 BRA `(.L_x_31652) ;  /* 0x00000000001c4947 */ /* 0x000fea0003800000 */
[----:B------:R-:W-:-:S04]  /*4a80*/  ISETP.NE.U32.AND P5, PT, RZ, UR12, PT ;  /* 0x0000000cff007c0c */ /* 0x000fc8000bfa5070 */
[----:B------:R-:W-:-:S13]  /*4a90*/  ISETP.NE.AND.EX P5, PT, RZ, UR13, PT, P5 ;  /* 0x0000000dff007c0c */ /* 0x000fda000bfa5350 */
[----:B------:R-:W-:Y:S05]  /*4aa0*/  @P5 BRA `(.L_x_31653) ;  /* 0x0000000000085947 */ /* 0x000fea0003800000 */
[----:B------:R-:W-:Y:S05]  /*4ab0*/  @P1 BRA `(.L_x_31654) ;  /* 0x0000000000141947 */ /* 0x000fea0003800000 */
[----:B------:R-:W-:Y:S05]  /*4ac0*/  BRA `(.L_x_31655) ;  /* 0x0000000000147947 */ /* 0x000fea0003800000 */
.L_x_31653:
[----:B-----5:R-:W-:Y:S01]  /*4ad0*/  FADD.FTZ R86, R54, R86 ;  /* 0x0000005636567221 */ /* 0x020fe20000010000 */
[----:B------:R-:W-:Y:S06]  /*4ae0*/  BRA `(.L_x_31654) ;  /* 0x0000000000087947 */ /* 0x000fec0003800000 */
.L_x_31652:
[----:B-----5:R-:W-:-:S04]  /*4af0*/  FADD.FTZ R86, R50, R86 ;  /* 0x0000005632567221 */ /* 0x020fc80000010000 */
[----:B------:R-:W-:-:S07]  /*4b00*/  @P3 FADD.FTZ R86, R54, R86 ;  /* 0x0000005636563221 */ /* 0x000fce0000010000 */
.L_x_31654:
[----:B--2345:R-:W-:-:S07]  /*4b10*/  MOV R62, R86 ;  /* 0x00000056003e7202 */ /* 0x03cfce0000000f00 */
.L_x_31655:
[----:B------:R-:W-:Y:S05]  /*4b20*/  @P4 BRA `(.L_x_31656) ;  /* 0x00000000001c4947 */ /* 0x000fea0003800000 */
[----:B------:R-:W-:-:S04]  /*4b30*/  ISETP.NE.U32.AND P3, PT, RZ, UR12, PT ;  /* 0x0000000cff007c0c */ /* 0x000fc8000bf65070 */
[----:B------:R-:W-:-:S13]  /*4b40*/  ISETP.NE.AND.EX P3, PT, RZ, UR13, PT, P3 ;  /* 0x0000000dff007c0c */ /* 0x000fda000bf65330 */
[----:B------:R-:W-:Y:S05]  /*4b50*/  @P3 BRA `(.L_x_31657) ;  /* 0x0000000000083947 */ /* 0x000fea0003800000 */
[----:B------:R-:W-:Y:S05]  /*4b60*/  @P1 BRA `(.L_x_31658) ;  /* 0x0000000000141947 */ /* 0x000fea0003800000 */
[----:B------:R-:W-:Y:S05]  /*4b70*/  BRA `(.L_x_31659) ;  /* 0x0000000000147947 */ /* 0x000fea0003800000 */
.L_x_31657:
[----:B-----5:R-:W-:Y:S01]  /*4b80*/  FADD.FTZ R87, R55, R87 ;  /* 0x0000005737577221 */ /* 0x020fe20000010000 */
[----:B------:R-:W-:Y:S06]  /*4b90*/  BRA `(.L_x_31658) ;  /* 0x0000000000087947 */ /* 0x000fec0003800000 */
.L_x_31656:
[----:B-----5:R-:W-:-:S04]  /*4ba0*/  FADD.FTZ R87, R51, R87 ;  /* 0x0000005733577221 */ /* 0x020fc80000010000 */
[----:B------:R-:W-:-:S07]  /*4bb0*/  @P3 FADD.FTZ R87, R55, R87 ;  /* 0x0000005737573221 */ /* 0x000fce0000010000 */
.L_x_31658:
[----:B--2345:R-:W-:-:S07]  /*4bc0*/  MOV R63, R87 ;  /* 0x00000057003f7202 */ /* 0x03cfce0000000f00 */
.L_x_31659:
[----:B--234-:R-:W0:Y:S02]  /*4bd0*/  @P1 LDC.64 R108, c[0x0][0x238] ;  /* 0x00008e00ff6c1b82 */ /* 0x01ce240000000a00 */
[----:B0-----:R-:W-:-:S04]  /*4be0*/  @P1 LEA R108, P3, R110, R108, 0x4 ;  /* 0x0000006c6e6c1211 */ /* 0x001fc800078620ff */
[C---:B------:R-:W-:Y:S02]  /*4bf0*/  @P1 LEA.HI.X R109, R110.reuse, R109, RZ, 0x4, P3 ;  /* 0x0000006d6e6d1211 */ /* 0x040fe400018f24ff */
[----:B------:R-:W-:-:S03]  /*4c00*/  IADD3 R110, R110, 0x20, RZ ;  /* 0x000000206e6e7810 */ /* 0x000fc60007ffe0ff */
[----:B------:R0:W-:Y:S04]  /*4c10*/  @P1 STG.E.128 desc[UR4][R108.64], R60 ;  /* 0x0000003c6c001986 */ /* 0x0001e8000c101d04 */
.L_x_31643:
[----:B------:R-:W-:Y:S05]  /*4c20*/  BSYNC B0 ;  /* 0x0000000000007941 */ /* 0x000fea0003800000 */
.L_x_31642:
        /* <DEDUP_REMOVED lines=24> */
.L_x_31663:
[----:B-----5:R-:W-:Y:S01]  /*4db0*/  FADD.FTZ R88, R52, R88 ;  /* 0x0000005834587221 */ /* 0x020fe20000010000 */
[----:B------:R-:W-:Y:S06]  /*4dc0*/  BRA `(.L_x_31664) ;  /* 0x0000000000087947 */ /* 0x000fec0003800000 */
.L_x_31662:
[----:B-----5:R-:W-:-:S04]  /*4dd0*/  FADD.FTZ R88, R48, R88 ;  /* 0x0000005830587221 */ /* 0x020fc80000010000 */
[----:B------:R-:W-:-:S07]  /*4de0*/  @P3 FADD.FTZ R88, R52, R88 ;  /* 0x0000005834583221 */ /* 0x000fce0000010000 */
.L_x_31664:
[----:B--2345:R-:W-:-:S07]  /*4df0*/  MOV R60, R88 ;  /* 0x00000058003c7202 */ /* 0x03cfce0000000f00 */
.L_x_31665:
[----:B------:R-:W-:Y:S05]  /*4e00*/  @P4 BRA `(.L_x_31666) ;  /* 0x00000000001c4947 */ /* 0x000fea0003800000 */
[----:B------:R-:W-:-:S04]  /*4e10*/  ISETP.NE.U32.AND P5, PT, RZ, UR12, PT ;  /* 0x0000000cff007c0c */ /* 0x000fc8000bfa5070 */
[----:B------:R-:W-:-:S13]  /*4e20*/  ISETP.NE.AND.EX P5, PT, RZ, UR13, PT, P5 ;  /* 0x0000000dff007c0c */ /* 0x000fda000bfa5350 */
[----:B------:R-:W-:Y:S05]  /*4e30*/  @P5 BRA `(.L_x_31667) ;  /* 0x0000000000085947 */ /* 0x000fea0003800000 */
[----:B------:R-:W-:Y:S05]  /*4e40*/  @P1 BRA `(.L_x_31668) ;  /* 0x0000000000141947 */ /* 0x000fea0003800000 */
[----:B------:R-:W-:Y:S05]  /*4e50*/  BRA `(.L_x_31669) ;  /* 0x0000000000147947 */ /* 0x000fea0003800000 */
.L_x_31667:
[----:B-----5:R-:W-:Y:S01]  /*4e60*/  FADD.FTZ R89, R53, R89 ;  /* 0x0000005935597221 */ /* 0x020fe20000010000 */
[----:B------:R-:W-:Y:S06]  /*4e70*/  BRA `(.L_x_31668) ;  /* 0x0000000000087947 */ /* 0x000fec0003800000 */
.L_x_31666:
[----:B-----5:R-:W-:-:S04]  /*4e80*/  FADD.FTZ R89, R49, R89 ;  /* 0x0000005931597221 */ /* 0x020fc80000010000 */
[----:B------:R-:W-:-:S07]  /*4e90*/  @P3 FADD.FTZ R89, R53, R89 ;  /* 0x0000005935593221 */ /* 0x000fce0000010000 */
.L_x_31668:
[----:B--2345:R-:W-:-:S07]  /*4ea0*/  MOV R61, R89 ;  /* 0x00000059003d7202 */ /* 0x03cfce0000000f00 */
.L_x_31669:
[----:B------:R-:W-:Y:S05]  /*4eb0*/  @P4 BRA `(.L_x_31670) ;  /* 0x00000000001c4947 */ /* 0x000fea0003800000 */
[----:B------:R-:W-:-:S04]  /*4ec0*/  ISETP.NE.U32.AND P5, PT, RZ, UR12, PT ;  /* 0x0000000cff007c0c */ /* 0x000fc8000bfa5070 */
[----:B------:R-:W-:-:S13]  /*4ed0*/  ISETP.NE.AND.EX P5, PT, RZ, UR13, PT, P5 ;  /* 0x0000000dff007c0c */ /* 0x000fda000bfa5350 */
[----:B------:R-:W-:Y:S05]  /*4ee0*/  @P5 BRA `(.L_x_31671) ;  /* 0x0000000000085947 */ /* 0x000fea0003800000 */
[----:B------:R-:W-:Y:S05]  /*4ef0*/  @P1 BRA `(.L_x_31672) ;  /* 0x0000000000141947 */ /* 0x000fea0003800000 */
[----:B------:R-:W-:Y:S05]  /*4f00*/  BRA `(.L_x_31673) ;  /* 0x0000000000147947 */ /* 0x000fea0003800000 */
.L_x_31671:
[----:B-----5:R-:W-:Y:S01]  /*4f10*/  FADD.FTZ R90, R54, R90 ;  /* 0x0000005a365a7221 */ /* 0x020fe20000010000 */
[----:B------:R-:W-:Y:S06]  /*4f20*/  BRA `(.L_x_31672) ;  /* 0x0000000000087947 */ /* 0x000fec0003800000 */
.L_x_31670:
[----:B-----5:R-:W-:-:S04]  /*4f30*/  FADD.FTZ R90, R50, R90 ;  /* 0x0000005a325a7221 */ /* 0x020fc80000010000 */
[----:B------:R-:W-:-:S07]  /*4f40*/  @P3 FADD.FTZ R90, R54, R90 ;  /* 0x0000005a365a3221 */ /* 0x000fce0000010000 */
.L_x_31672:
[----:B--2345:R-:W-:-:S07]  /*4f50*/  MOV R62, R90 ;  /* 0x0000005a003e7202 */ /* 0x03cfce0000000f00 */
.L_x_31673:
[----:B------:R-:W-:Y:S05]  /*4f60*/  @P4 BRA `(.L_x_31674) ;  /* 0x00000000001c4947 */ /* 0x000fea0003800000 */
[----:B------:R-:W-:-:S04]  /*4f70*/  ISETP.NE.U32.AND P3, PT, RZ, UR12, PT ;  /* 0x0000000cff007c0c */ /* 0x000fc8000bf65070 */
[----:B------:R-:W-:-:S13]  /*4f80*/  ISETP.NE.AND.EX P3, PT, RZ, UR13, PT, P3 ;  /* 0x0000000dff007c0c */ /* 0x000fda000bf65330 */
[----:B------:R-:W-:Y:S05]  /*4f90*/  @P3 BRA `(.L_x_31675) ;  /* 0x0000000000083947 */ /* 0x000fea0003800000 */
[----:B------:R-:W-:Y:S05]  /*4fa0*/  @P1 BRA `(.L_x_31676) ;  /* 0x0000000000141947 */ /* 0x000fea0003800000 */
[----:B------:R-:W-:Y:S05]  /*4fb0*/  BRA `(.L_x_31677) ;  /* 0x0000000000147947 */ /* 0x000fea0003800000 */
.L_x_31675:
[----:B-----5:R-:W-:Y:S01]  /*4fc0*/  FADD.FTZ R91, R55, R91 ;  /* 0x0000005b375b7221 */ /* 0x020fe20000010000 */
[----:B------:R-:W-:Y:S06]  /*4fd0*/  BRA `(.L_x_31676) ;  /* 0x0000000000087947 */ /* 0x000fec0003800000 */
.L_x_31674:
[----:B-----5:R-:W-:-:S04]  /*4fe0*/  FADD.FTZ R91, R51, R91 ;  /* 0x0000005b335b7221 */ /* 0x020fc80000010000 */
[----:B------:R-:W-:-:S07]  /*4ff0*/  @P3 FADD.FTZ R91, R55, R91 ;  /* 0x0000005b375b3221 */ /* 0x000fce0000010000 */
.L_x_31676:
[----:B--2345:R-:W-:-:S07]  /*5000*/  MOV R63, R91 ;  /* 0x0000005b003f7202 */ /* 0x03cfce0000000f00 */
.L_x_31677:
[----:B--234-:R-:W0:Y:S02]  /*5010*/  @P1 LDC.64 R108, c[0x0][0x238] ;  /* 0x00008e00ff6c1b82 */ /* 0x01ce240000000a00 */
[----:B0-----:R-:W-:-:S04]  /*5020*/  @P1 LEA R108, P3, R110, R108, 0x4 ;  /* 0x0000006c6e6c1211 */ /* 0x001fc800078620ff */
[C---:B------:R-:W-:Y:S02]  /*5030*/  @P1 LEA.HI.X R109, R110.reuse, R109, RZ, 0x4, P3 ;  /* 0x0000006d6e6d1211 */ /* 0x040fe400018f24ff */
[----:B------:R-:W-:-:S03]  /*5040*/  IADD3 R110, R110, 0x20, RZ ;  /* 0x000000206e6e7810 */ /* 0x000fc60007ffe0ff */
[----:B------:R0:W-:Y:S04]  /*5050*/  @P1 STG.E.128 desc[UR4][R108.64], R60 ;  /* 0x0000003c6c001986 */ /* 0x0001e8000c101d04 */
.L_x_31661:
[----:B------:R-:W-:Y:S05]  /*5060*/  BSYNC B0 ;  /* 0x0000000000007941 */ /* 0x000fea0003800000 */
.L_x_31660:
        /* <DEDUP_REMOVED lines=24> */
.L_x_31681:
[----:B-----5:R-:W-:Y:S01]  /*51f0*/  FADD.FTZ R92, R52, R92 ;  /* 0x0000005c345c7221 */ /* 0x020fe20000010000 */
[----:B------:R-:W-:Y:S06]  /*5200*/  BRA `(.L_x_31682) ;  /* 0x0000000000087947 */ /* 0x000fec0003800000 */
.L_x_31680:
[----:B-----5:R-:W-:-:S04]  /*5210*/  FADD.FTZ R92, R48, R92 ;  /* 0x0000005c305c7221 */ /* 0x020fc80000010000 */
[----:B------:R-:W-:-:S07]  /*5220*/  @P3 FADD.FTZ R92, R52, R92 ;  /* 0x0000005c345c3221 */ /* 0x000fce0000010000 */
.L_x_31682:
[----:B--2345:R-:W-:-:S07]  /*5230*/  MOV R60, R92 ;  /* 0x0000005c003c7202 */ /* 0x03cfce0000000f00 */
.L_x_31683:
[----:B------:R-:W-:Y:S05]  /*5240*/  @P4 BRA `(.L_x_31684) ;  /* 0x00000000001c4947 */ /* 0x000fea0003800000 */
[----:B------:R-:W-:-:S04]  /*5250*/  ISETP.NE.U32.AND P5, PT, RZ, UR12, PT ;  /* 0x0000000cff007c0c */ /* 0x000fc8000bfa5070 */
[----:B------:R-:W-:-:S13]  /*5260*/  ISETP.NE.AND.EX P5, PT, RZ, UR13, PT, P5 ;  /* 0x0000000dff007c0c */ /* 0x000fda000bfa5350 */
[----:B------:R-:W-:Y:S05]  /*5270*/  @P5 BRA `(.L_x_31685) ;  /* 0x0000000000085947 */ /* 0x000fea0003800000 */
[----:B------:R-:W-:Y:S05]  /*5280*/  @P1 BRA `(.L_x_31686) ;  /* 0x0000000000141947 */ /* 0x000fea0003800000 */
[----:B------:R-:W-:Y:S05]  /*5290*/  BRA `(.L_x_31687) ;  /* 0x0000000000147947 */ /* 0x000fea0003800000 */
.L_x_31685:
[----:B-----5:R-:W-:Y:S01]  /*52a0*/  FADD.FTZ R93, R53, R93 ;  /* 0x0000005d355d7221 */ /* 0x020fe20000010000 */
[----:B------:R-:W-:Y:S06]  /*52b0*/  BRA `(.L_x_31686) ;  /* 0x0000000000087947 */ /* 0x000fec0003800000 */
.L_x_31684:
[----:B-----5:R-:W-:-:S04]  /*52c0*/  FADD.FTZ R93, R49, R93 ;  /* 0x0000005d315d7221 */ /* 0x020fc80000010000 */
[----:B------:R-:W-:-:S07]  /*52d0*/  @P3 FADD.FTZ R93, R53, R93 ;  /* 0x0000005d355d3221 */ /* 0x000fce0000010000 */
.L_x_31686:
[----:B--2345:R-:W-:-:S07]  /*52e0*/  MOV R61, R93 ;  /* 0x0000005d003d7202 */ /* 0x03cfce0000000f00 */
.L_x_31687:
[----:B------:R-:W-:Y:S05]  /*52f0*/  @P4 BRA `(.L_x_31688) ;  /* 0x00000000001c4947 */ /* 0x000fea0003800000 */
[----:B------:R-:W-:-:S04]  /*5300*/  ISETP.NE.U32.AND P5, PT, RZ, UR12, PT ;  /* 0x0000000cff007c0c */ /* 0x000fc8000bfa5070 */
[----:B------:R-:W-:-:S13]  /*5310*/  ISETP.NE.AND.EX P5, PT, RZ, UR13, PT, P5 ;  /* 0x0000000dff007c0c */ /* 0x000fda000bfa5350 */
[----:B------:R-:W-:Y:S05]  /*5320*/  @P5 BRA `(.L_x_31689) ;  /* 0x0000000000085947 */ /* 0x000fea0003800000 */
[----:B------:R-:W-:Y:S05]  /*5330*/  @P1 BRA `(.L_x_31690) ;  /* 0x0000000000141947 */ /* 0x000fea0003800000 */
[----:B------:R-:W-:Y:S05]  /*5340*/  BRA `(.L_x_31691) ;  /* 0x0000000000147947 */ /* 0x000fea0003800000 */
.L_x_31689:
[----:B-----5:R-:W-:Y:S01]  /*5350*/  FADD.FTZ R94, R54, R94 ;  /* 0x0000005e365e7221 */ /* 0x020fe20000010000 */
[----:B------:R-:W-:Y:S06]  /*5360*/  BRA `(.L_x_31690) ;  /* 0x0000000000087947 */ /* 0x000fec0003800000 */
.L_x_31688:
[----:B-----5:R-:W-:-:S04]  /*5370*/  FADD.FTZ R94, R50, R94 ;  /* 0x0000005e325e7221 */ /* 0x020fc80000010000 */
[----:B------:R-:W-:-:S07]  /*5380*/  @P3 FADD.FTZ R94, R54, R94 ;  /* 0x0000005e365e3221 */ /* 0x000fce0000010000 */
.L_x_31690:
[----:B--2345:R-:W-:-:S07]  /*5390*/  MOV R62, R94 ;  /* 0x0000005e003e7202 */ /* 0x03cfce0000000f00 */
.L_x_31691:
[----:B------:R-:W-:Y:S05]  /*53a0*/  @P4 BRA `(.L_x_31692) ;  /* 0x00000000001c4947 */ /* 0x000fea0003800000 */
[----:B------:R-:W-:-:S04]  /*53b0*/  ISETP.NE.U32.AND P3, PT, RZ, UR12, PT ;  /* 0x0000000cff007c0c */ /* 0x000fc8000bf65070 */
[----:B------:R-:W-:-:S13]  /*53c0*/  ISETP.NE.AND.EX P3, PT, RZ, UR13, PT, P3 ;  /* 0x0000000dff007c0c */ /* 0x000fda000bf65330 */
[----:B------:R-:W-:Y:S05]  /*53d0*/  @P3 BRA `(.L_x_31693) ;  /* 0x0000000000083947 */ /* 0x000fea0003800000 */
[----:B------:R-:W-:Y:S05]  /*53e0*/  @P1 BRA `(.L_x_31694) ;  /* 0x0000000000141947 */ /* 0x000fea0003800000 */
[----:B------:R-:W-:Y:S05]  /*53f0*/  BRA `(.L_x_31695) ;  /* 0x0000000000147947 */ /* 0x000fea0003800000 */
.L_x_31693:
[----:B-----5:R-:W-:Y:S01]  /*5400*/  FADD.FTZ R95, R55, R95 ;  /* 0x0000005f375f7221 */ /* 0x020fe20000010000 */
[----:B------:R-:W-:Y:S06]  /*5410*/  BRA `(.L_x_31694) ;  /* 0x0000000000087947 */ /* 0x000fec0003800000 */
.L_x_31692:
[----:B-----5:R-:W-:-:S04]  /*5420*/  FADD.FTZ R95, R51, R95 ;  /* 0x0000005f335f7221 */ /* 0x020fc80000010000 */
[----:B------:R-:W-:-:S07]  /*5430*/  @P3 FADD.FTZ R95, R55, R95 ;  /* 0x0000005f375f3221 */ /* 0x000fce0000010000 */
.L_x_31694:
[----:B--2345:R-:W-:-:S07]  /*5440*/  MOV R63, R95 ;  /* 0x0000005f003f7202 */ /* 0x03cfce0000000f00 */
.L_x_31695:
[----:B--234-:R-:W0:Y:S02]  /*5450*/  @P1 LDC.64 R108, c[0x0][0x238] ;  /* 0x00008e00ff6c1b82 */ /* 0x01ce240000000a00 */
[----:B0-----:R-:W-:-:S04]  /*5460*/  @P1 LEA R108, P3, R110, R108, 0x4 ;  /* 0x0000006c6e6c1211 */ /* 0x001fc800078620ff */
[C---:B------:R-:W-:Y:S02]  /*5470*/  @P1 LEA.HI.X R109, R110.reuse, R109, RZ, 0x4, P3 ;  /* 0x0000006d6e6d1211 */ /* 0x040fe400018f24ff */
[----:B------:R-:W-:-:S03]  /*5480*/  IADD3 R110, R110, 0x20, RZ ;  /* 0x000000206e6e7810 */ /* 0x000fc60007ffe0ff */
[----:B------:R0:W-:Y:S04]  /*5490*/  @P1 STG.E.128 desc[UR4][R108.64], R60 ;  /* 0x0000003c6c001986 */ /* 0x0001e8000c101d04 */
.L_x_31679:
[----:B------:R-:W-:Y:S05]  /*54a0*/  BSYNC B0 ;  /* 0x0000000000007941 */ /* 0x000fea0003800000 */
.L_x_31678:
        /* <DEDUP_REMOVED lines=24> */
.L_x_31699:
[----:B-----5:R-:W-:Y:S01]  /*5630*/  FADD.FTZ R96, R52, R96 ;  /* 0x0000006034607221 */ /* 0x020fe20000010000 */
[----:B------:R-:W-:Y:S06]  /*5640*/  BRA `(.L_x_31700) ;  /* 0x0000000000087947 */ /* 0x000fec0003800000 */
.L_x_31698:
[----:B-----5:R-:W-:-:S04]  /*5650*/  FADD.FTZ R96, R48, R96 ;  /* 0x0000006030607221 */ /* 0x020fc80000010000 */
[----:B------:R-:W-:-:S07]  /*5660*/  @P3 FADD.FTZ R96, R52, R96 ;  /* 0x0000006034603221 */ /* 0x000fce0000010000 */
.L_x_31700:
[----:B--2345:R-:W-:-:S07]  /*5670*/  MOV R60, R96 ;  /* 0x00000060003c7202 */ /* 0x03cfce0000000f00 */
.L_x_31701:
[----:B------:R-:W-:Y:S05]  /*5680*/  @P4 BRA `(.L_x_31702) ;  /* 0x00000000001c4947 */ /* 0x000fea0003800000 */
[----:B------:R-:W-:-:S04]  /*5690*/  ISETP.NE.U32.AND P5, PT, RZ, UR12, PT ;  /* 0x0000000cff007c0c */ /* 0x000fc8000bfa5070 */
[----:B------:R-:W-:-:S13]  /*56a0*/  ISETP.NE.AND.EX P5, PT, RZ, UR13, PT, P5 ;  /* 0x0000000dff007c0c */ /* 0x000fda000bfa5350 */
[----:B------:R-:W-:Y:S05]  /*56b0*/  @P5 BRA `(.L_x_31703) ;  /* 0x0000000000085947 */ /* 0x000fea0003800000 */
[----:B------:R-:W-:Y:S05]  /*56c0*/  @P1 BRA `(.L_x_31704) ;  /* 0x0000000000141947 */ /* 0x000fea0003800000 */
[----:B------:R-:W-:Y:S05]  /*56d0*/  BRA `(.L_x_31705) ;  /* 0x0000000000147947 */ /* 0x000fea0003800000 */
.L_x_31703:
[----:B-----5:R-:W-:Y:S01]  /*56e0*/  FADD.FTZ R97, R53, R97 ;  /* 0x0000006135617221 */ /* 0x020fe20000010000 */
[----:B------:R-:W-:Y:S06]  /*56f0*/  BRA `(.L_x_31704) ;  /* 0x0000000000087947 */ /* 0x000fec0003800000 */
.L_x_31702:
[----:B-----5:R-:W-:-:S04]  /*5700*/  FADD.FTZ R97, R49, R97 ;  /* 0x0000006131617221 */ /* 0x020fc80000010000 */
[----:B------:R-:W-:-:S07]  /*5710*/  @P3 FADD.FTZ R97, R53, R97 ;  /* 0x0000006135613221 */ /* 0x000fce0000010000 */
.L_x_31704:
[----:B--2345:R-:W-:-:S07]  /*5720*/  MOV R61, R97 ;  /* 0x00000061003d7202 */ /* 0x03cfce0000000f00 */
.L_x_31705:
[----:B------:R-:W-:Y:S05]  /*5730*/  @P4 BRA `(.L_x_31706) ;  /* 0x00000000001c4947 */ /* 0x000fea0003800000 */
[----:B------:R-:W-:-:S04]  /*5740*/  ISETP.NE.U32.AND P5, PT, RZ, UR12, PT ;  /* 0x0000000cff007c0c */ /* 0x000fc8000bfa5070 */
[----:B------:R-:W-:-:S13]  /*5750*/  ISETP.NE.AND.EX P5, PT, RZ, UR13, PT, P5 ;  /* 0x0000000dff007c0c */ /* 0x000fda000bfa5350 */
[----:B------:R-:W-:Y:S05]  /*5760*/  @P5 BRA `(.L_x_31707) ;  /* 0x0000000000085947 */ /* 0x000fea0003800000 */
[----:B------:R-:W-:Y:S05]  /*5770*/  @P1 BRA `(.L_x_31708) ;  /* 0x0000000000141947 */ /* 0x000fea0003800000 */
[----:B------:R-:W-:Y:S05]  /*5780*/  BRA `(.L_x_31709) ;  /* 0x0000000000147947 */ /* 0x000fea0003800000 */
.L_x_31707:
[----:B-----5:R-:W-:Y:S01]  /*5790*/  FADD.FTZ R98, R54, R98 ;  /* 0x0000006236627221 */ /* 0x020fe20000010000 */
[----:B------:R-:W-:Y:S06]  /*57a0*/  BRA `(.L_x_31708) ;  /* 0x0000000000087947 */ /* 0x000fec0003800000 */
.L_x_31706:
[----:B-----5:R-:W-:-:S04]  /*57b0*/  FADD.FTZ R98, R50, R98 ;  /* 0x0000006232627221 */ /* 0x020fc80000010000 */
[----:B------:R-:W-:-:S07]  /*57c0*/  @P3 FADD.FTZ R98, R54, R98 ;  /* 0x0000006236623221 */ /* 0x000fce0000010000 */
.L_x_31708:
[----:B--2345:R-:W-:-:S07]  /*57d0*/  MOV R62, R98 ;  /* 0x00000062003e7202 */ /* 0x03cfce0000000f00 */
.L_x_31709:
[----:B------:R-:W-:Y:S05]  /*57e0*/  @P4 BRA `(.L_x_31710) ;  /* 0x00000000001c4947 */ /* 0x000fea0003800000 */
[----:B------:R-:W-:-:S04]  /*57f0*/  ISETP.NE.U32.AND P3, PT, RZ, UR12, PT ;  /* 0x0000000cff007c0c */ /* 0x000fc8000bf65070 */
[----:B------:R-:W-:-:S13]  /*5800*/  ISETP.NE.AND.EX P3, PT, RZ, UR13, PT, P3 ;  /* 0x0000000dff007c0c */ /* 0x000fda000bf65330 */
[----:B------:R-:W-:Y:S05]  /*5810*/  @P3 BRA `(.L_x_31711) ;  /* 0x0000000000083947 */ /* 0x000fea0003800000 */
[----:B------:R-:W-:Y:S05]  /*5820*/  @P1 BRA `(.L_x_31712) ;  /* 0x0000000000141947 */ /* 0x000fea0003800000 */
[----:B------:R-:W-:Y:S05]  /*5830*/  BRA `(.L_x_31713) ;  /* 0x0000000000147947 */ /* 0x000fea0003800000 */
.L_x_31711:
[----:B-----5:R-:W-:Y:S01]  /*5840*/  FADD.FTZ R99, R55, R99 ;  /* 0x0000006337637221 */ /* 0x020fe20000010000 */
[----:B------:R-:W-:Y:S06]  /*5850*/  BRA `(.L_x_31712) ;  /* 0x0000000000087947 */ /* 0x000fec0003800000 */
.L_x_31710:
[----:B-----5:R-:W-:-:S04]  /*5860*/  FADD.FTZ R99, R51, R99 ;  /* 0x0000006333637221 */ /* 0x020fc80000010000 */
[----:B------:R-:W-:-:S07]  /*5870*/  @P3 FADD.FTZ R99, R55, R99 ;  /* 0x0000006337633221 */ /* 0x000fce0000010000 */
.L_x_31712:
[----:B--2345:R-:W-:-:S07]  /*5880*/  MOV R63, R99 ;  /* 0x00000063003f7202 */ /* 0x03cfce0000000f00 */
.L_x_31713:
[----:B--234-:R-:W0:Y:S02]  /*5890*/  @P1 LDC.64 R108, c[0x0][0x238] ;  /* 0x00008e00ff6c1b82 */ /* 0x01ce240000000a00 */
[----:B0-----:R-:W-:-:S04]  /*58a0*/  @P1 LEA R108, P3, R110, R108, 0x4 ;  /* 0x0000006c6e6c1211 */ /* 0x001fc800078620ff */
[C---:B------:R-:W-:Y:S02]  /*58b0*/  @P1 LEA.HI.X R109, R110.reuse, R109, RZ, 0x4, P3 ;  /* 0x0000006d6e6d1211 */ /* 0x040fe400018f24ff */
[----:B------:R-:W-:-:S03]  /*58c0*/  IADD3 R110, R110, 0x20, RZ ;  /* 0x000000206e6e7810 */ /* 0x000fc60007ffe0ff */
[----:B------:R0:W-:Y:S04]  /*58d0*/  @P1 STG.E.128 desc[UR4][R108.64], R60 ;  /* 0x0000003c6c001986 */ /* 0x0001e8000c101d04 */
.L_x_31697:
[----:B------:R-:W-:Y:S05]  /*58e0*/  BSYNC B0 ;  /* 0x0000000000007941 */ /* 0x000fea0003800000 */
.L_x_31696:
        /* <DEDUP_REMOVED lines=24> */
.L_x_31717:
[----:B-----5:R-:W-:Y:S01]  /*5a70*/  FADD.FTZ R100, R52, R100 ;  /* 0x0000006434647221 */ /* 0x020fe20000010000 */
[----:B------:R-:W-:Y:S06]  /*5a80*/  BRA `(.L_x_31718) ;  /* 0x0000000000087947 */ /* 0x000fec0003800000 */
.L_x_31716:
[----:B-----5:R-:W-:-:S04]  /*5a90*/  FADD.FTZ R100, R48, R100 ;  /* 0x0000006430647221 */ /* 0x020fc80000010000 */
[----:B------:R-:W-:-:S07]  /*5aa0*/  @P3 FADD.FTZ R100, R52, R100 ;  /* 0x0000006434643221 */ /* 0x000fce0000010000 */
.L_x_31718:
[----:B--2345:R-:W-:-:S07]  /*5ab0*/  MOV R60, R100 ;  /* 0x00000064003c7202 */ /* 0x03cfce0000000f00 */
.L_x_31719:
[----:B------:R-:W-:Y:S05]  /*5ac0*/  @P4 BRA `(.L_x_31720) ;  /* 0x00000000001c4947 */ /* 0x000fea0003800000 */
[----:B------:R-:W-:-:S04]  /*5ad0*/  ISETP.NE.U32.AND P5, PT, RZ, UR12, PT ;  /* 0x0000000cff007c0c */ /* 0x000fc8000bfa5070 */
[----:B------:R-:W-:-:S13]  /*5ae0*/  ISETP.NE.AND.EX P5, PT, RZ, UR13, PT, P5 ;  /* 0x0000000dff007c0c */ /* 0x000fda000bfa5350 */
[----:B------:R-:W-:Y:S05]  /*5af0*/  @P5 BRA `(.L_x_31721) ;  /* 0x0000000000085947 */ /* 0x000fea0003800000 */
[----:B------:R-:W-:Y:S05]  /*5b00*/  @P1 BRA `(.L_x_31722) ;  /* 0x0000000000141947 */ /* 0x000fea0003800000 */
[----:B------:R-:W-:Y:S05]  /*5b10*/  BRA `(.L_x_31723) ;  /* 0x0000000000147947 */ /* 0x000fea0003800000 */
.L_x_31721:
[----:B-----5:R-:W-:Y:S01]  /*5b20*/  FADD.FTZ R101, R53, R101 ;  /* 0x0000006535657221 */ /* 0x020fe20000010000 */
[----:B------:R-:W-:Y:S06]  /*5b30*/  BRA `(.L_x_31722) ;  /* 0x0000000000087947 */ /* 0x000fec0003800000 */
.L_x_31720:
[----:B-----5:R-:W-:-:S04]  /*5b40*/  FADD.FTZ R101, R49, R101 ;  /* 0x0000006531657221 */ /* 0x020fc80000010000 */
[----:B------:R-:W-:-:S07]  /*5b50*/  @P3 FADD.FTZ R101, R53, R101 ;  /* 0x0000006535653221 */ /* 0x000fce0000010000 */
.L_x_31722:
[----:B--2345:R-:W-:-:S07]  /*5b60*/  MOV R61, R101 ;  /* 0x00000065003d7202 */ /* 0x03cfce0000000f00 */
.L_x_31723:
[----:B------:R-:W-:Y:S05]  /*5b70*/  @P4 BRA `(.L_x_31724) ;  /* 0x00000000001c4947 */ /* 0x000fea0003800000 */
[----:B------:R-:W-:-:S04]  /*5b80*/  ISETP.NE.U32.AND P5, PT, RZ, UR12, PT ;  /* 0x0000000cff007c0c */ /* 0x000fc8000bfa5070 */
[----:B------:R-:W-:-:S13]  /*5b90*/  ISETP.NE.AND.EX P5, PT, RZ, UR13, PT, P5 ;  /* 0x0000000dff007c0c */ /* 0x000fda000bfa5350 */
[----:B------:R-:W-:Y:S05]  /*5ba0*/  @P5 BRA `(.L_x_31725) ;  /* 0x0000000000085947 */ /* 0x000fea0003800000 */
[----:B------:R-:W-:Y:S05]  /*5bb0*/  @P1 BRA `(.L_x_31726) ;  /* 0x0000000000141947 */ /* 0x000fea0003800000 */
[----:B------:R-:W-:Y:S05]  /*5bc0*/  BRA `(.L_x_31727) ;  /* 0x0000000000147947 */ /* 0x000fea0003800000 */
.L_x_31725:
[----:B-----5:R-:W-:Y:S01]  /*5bd0*/  FADD.FTZ R102, R54, R102 ;  /* 0x0000006636667221 */ /* 0x020fe20000010000 */
[----:B------:R-:W-:Y:S06]  /*5be0*/  BRA `(.L_x_31726) ;  /* 0x0000000000087947 */ /* 0x000fec0003800000 */
.L_x_31724:
[----:B-----5:R-:W-:-:S04]  /*5bf0*/  FADD.FTZ R102, R50, R102 ;  /* 0x0000006632667221 */ /* 0x020fc80000010000 */
[----:B------:R-:W-:-:S07]  /*5c00*/  @P3 FADD.FTZ R102, R54, R102 ;  /* 0x0000006636663221 */ /* 0x000fce0000010000 */
.L_x_31726:
[----:B--2345:R-:W-:-:S07]  /*5c10*/  MOV R62, R102 ;  /* 0x00000066003e7202 */ /* 0x03cfce0000000f00 */
.L_x_31727:
[----:B------:R-:W-:Y:S05]  /*5c20*/  @P4 BRA `(.L_x_31728) ;  /* 0x00000000001c4947 */ /* 0x000fea0003800000 */
[----:B------:R-:W-:-:S04]  /*5c30*/  ISETP.NE.U32.AND P3, PT, RZ, UR12, PT ;  /* 0x0000000cff007c0c */ /* 0x000fc8000bf65070 */
[----:B------:R-:W-:-:S13]  /*5c40*/  ISETP.NE.AND.EX P3, PT, RZ, UR13, PT, P3 ;  /* 0x0000000dff007c0c */ /* 0x000fda000bf65330 */
[----:B------:R-:W-:Y:S05]  /*5c50*/  @P3 BRA `(.L_x_31729) ;  /* 0x0000000000083947 */ /* 0x000fea0003800000 */
[----:B------:R-:W-:Y:S05]  /*5c60*/  @P1 BRA `(.L_x_31730) ;  /* 0x0000000000141947 */ /* 0x000fea0003800000 */
[----:B------:R-:W-:Y:S05]  /*5c70*/  BRA `(.L_x_31731) ;  /* 0x0000000000147947 */ /* 0x000fea0003800000 */
.L_x_31729:
[----:B-----5:R-:W-:Y:S01]  /*5c80*/  FADD.FTZ R103, R55, R103 ;  /* 0x0000006737677221 */ /* 0x020fe20000010000 */
[----:B------:R-:W-:Y:S06]  /*5c90*/  BRA `(.L_x_31730) ;  /* 0x0000000000087947 */ /* 0x000fec0003800000 */
.L_x_31728:
[----:B-----5:R-:W-:-:S04]  /*5ca0*/  FADD.FTZ R103, R51, R103 ;  /* 0x0000006733677221 */ /* 0x020fc80000010000 */
[----:B------:R-:W-:-:S07]  /*5cb0*/  @P3 FADD.FTZ R103, R55, R103 ;  /* 0x0000006737673221 */ /* 0x000fce0000010000 */
.L_x_31730:
[----:B--2345:R-:W-:-:S07]  /*5cc0*/  MOV R63, R103 ;  /* 0x00000067003f7202 */ /* 0x03cfce0000000f00 */
.L_x_31731:
[----:B--234-:R-:W0:Y:S02]  /*5cd0*/  @P1 LDC.64 R108, c[0x0][0x238] ;  /* 0x00008e00ff6c1b82 */ /* 0x01ce240000000a00 */
[----:B0-----:R-:W-:-:S04]  /*5ce0*/  @P1 LEA R108, P3, R110, R108, 0x4 ;  /* 0x0000006c6e6c1211 */ /* 0x001fc800078620ff */
[C---:B------:R-:W-:Y:S02]  /*5cf0*/  @P1 LEA.HI.X R109, R110.reuse, R109, RZ, 0x4, P3 ;  /* 0x0000006d6e6d1211 */ /* 0x040fe400018f24ff */
[----:B------:R-:W-:-:S03]  /*5d00*/  IADD3 R110, R110, 0x20, RZ ;  /* 0x000000206e6e7810 */ /* 0x000fc60007ffe0ff */
[----:B------:R0:W-:Y:S04]  /*5d10*/  @P1 STG.E.128 desc[UR4][R108.64], R60 ;  /* 0x0000003c6c001986 */ /* 0x0001e8000c101d04 */
.L_x_31715:
[----:B------:R-:W-:Y:S05]  /*5d20*/  BSYNC B0 ;  /* 0x0000000000007941 */ /* 0x000fea0003800000 */
.L_x_31714:
        /* <DEDUP_REMOVED lines=24> */
.L_x_31735:
[----:B-----5:R-:W-:Y:S01]  /*5eb0*/  FADD.FTZ R104, R52, R104 ;  /* 0x0000006834687221 */ /* 0x020fe20000010000 */
[----:B------:R-:W-:Y:S06]  /*5ec0*/  BRA `(.L_x_31736) ;  /* 0x0000000000087947 */ /* 0x000fec0003800000 */
.L_x_31734:
[----:B-----5:R-:W-:-:S04]  /*5ed0*/  FADD.FTZ R104, R48, R104 ;  /* 0x0000006830687221 */ /* 0x020fc80000010000 */
[----:B------:R-:W-:-:S07]  /*5ee0*/  @P3 FADD.FTZ R104, R52, R104 ;  /* 0x0000006834683221 */ /* 0x000fce0000010000 */
.L_x_31736:
[----:B--2345:R-:W-:-:S07]  /*5ef0*/  MOV R60, R104 ;  /* 0x00000068003c7202 */ /* 0x03cfce0000000f00 */
.L_x_31737:
[----:B------:R-:W-:Y:S05]  /*5f00*/  @P4 BRA `(.L_x_31738) ;  /* 0x00000000001c4947 */ /* 0x000fea0003800000 */
[----:B------:R-:W-:-:S04]  /*5f10*/  ISETP.NE.U32.AND P5, PT, RZ, UR12, PT ;  /* 0x0000000cff007c0c */ /* 0x000fc8000bfa5070 */
[----:B------:R-:W-:-:S13]  /*5f20*/  ISETP.NE.AND.EX P5, PT, RZ, UR13, PT, P5 ;  /* 0x0000000dff007c0c */ /* 0x000fda000bfa5350 */
[----:B------:R-:W-:Y:S05]  /*5f30*/  @P5 BRA `(.L_x_31739) ;  /* 0x0000000000085947 */ /* 0x000fea0003800000 */
[----:B------:R-:W-:Y:S05]  /*5f40*/  @P1 BRA `(.L_x_31740) ;  /* 0x0000000000141947 */ /* 0x000fea0003800000 */
[----:B------:R-:W-:Y:S05]  /*5f50*/  BRA `(.L_x_31741) ;  /* 0x0000000000147947 */ /* 0x000fea0003800000 */
.L_x_31739:
[----:B-----5:R-:W-:Y:S01]  /*5f60*/  FADD.FTZ R105, R53, R105 ;  /* 0x0000006935697221 */ /* 0x020fe20000010000 */
[----:B------:R-:W-:Y:S06]  /*5f70*/  BRA `(.L_x_31740) ;  /* 0x0000000000087947 */ /* 0x000fec0003800000 */
.L_x_31738:
[----:B-----5:R-:W-:-:S04]  /*5f80*/  FADD.FTZ R105, R49, R105 ;  /* 0x0000006931697221 */ /* 0x020fc80000010000 */
[----:B------:R-:W-:-:S07]  /*5f90*/  @P3 FADD.FTZ R105, R53, R105 ;  /* 0x0000006935693221 */ /* 0x000fce0000010000 */
.L_x_31740:
[----:B--2345:R-:W-:-:S07]  /*5fa0*/  MOV R61, R105 ;  /* 0x00000069003d7202 */ /* 0x03cfce0000000f00 */
.L_x_31741:
[----:B------:R-:W-:Y:S05]  /*5fb0*/  @P4 BRA `(.L_x_31742) ;  /* 0x00000000001c4947 */ /* 0x000fea0003800000 */
[----:B------:R-:W-:-:S04]  /*5fc0*/  ISETP.NE.U32.AND P5, PT, RZ, UR12, PT ;  /* 0x0000000cff007c0c */ /* 0x000fc8000bfa5070 */
[----:B------:R-:W-:-:S13]  /*5fd0*/  ISETP.NE.AND.EX P5, PT, RZ, UR13, PT, P5 ;  /* 0x0000000dff007c0c */ /* 0x000fda000bfa5350 */
[----:B------:R-:W-:Y:S05]  /*5fe0*/  @P5 BRA `(.L_x_31743) ;  /* 0x0000000000085947 */ /* 0x000fea0003800000 */
[----:B------:R-:W-:Y:S05]  /*5ff0*/  @P1 BRA `(.L_x_31744) ;  /* 0x0000000000141947 */ /* 0x000fea0003800000 */
[----:B------:R-:W-:Y:S05]  /*6000*/  BRA `(.L_x_31745) ;  /* 0x0000000000147947 */ /* 0x000fea0003800000 */
.L_x_31743:
[----:B-----5:R-:W-:Y:S01]  /*6010*/  FADD.FTZ R106, R54, R106 ;  /* 0x0000006a366a7221 */ /* 0x020fe20000010000 */
[----:B------:R-:W-:Y:S06]  /*6020*/  BRA `(.L_x_31744) ;  /* 0x0000000000087947 */ /* 0x000fec0003800000 */
.L_x_31742:
[----:B-----5:R-:W-:-:S04]  /*6030*/  FADD.FTZ R106, R50, R106 ;  /* 0x0000006a326a7221 */ /* 0x020fc80000010000 */
[----:B------:R-:W-:-:S07]  /*6040*/  @P3 FADD.FTZ R106, R54, R106 ;  /* 0x0000006a366a3221 */ /* 0x000fce0000010000 */
.L_x_31744:
[----:B--2345:R-:W-:-:S07]  /*6050*/  MOV R62, R106 ;  /* 0x0000006a003e7202 */ /* 0x03cfce0000000f00 */
.L_x_31745:
[----:B------:R-:W-:Y:S05]  /*6060*/  @P4 BRA `(.L_x_31746) ;  /* 0x00000000001c4947 */ /* 0x000fea0003800000 */
[----:B------:R-:W-:-:S04]  /*6070*/  ISETP.NE.U32.AND P3, PT, RZ, UR12, PT ;  /* 0x0000000cff007c0c */ /* 0x000fc8000bf65070 */
[----:B------:R-:W-:-:S13]  /*6080*/  ISETP.NE.AND.EX P3, PT, RZ, UR13, PT, P3 ;  /* 0x0000000dff007c0c */ /* 0x000fda000bf65330 */
[----:B------:R-:W-:Y:S05]  /*6090*/  @P3 BRA `(.L_x_31747) ;  /* 0x0000000000083947 */ /* 0x000fea0003800000 */
[----:B------:R-:W-:Y:S05]  /*60a0*/  @P1 BRA `(.L_x_31748) ;  /* 0x0000000000141947 */ /* 0x000fea0003800000 */
[----:B------:R-:W-:Y:S05]  /*60b0*/  BRA `(.L_x_31749) ;  /* 0x0000000000147947 */ /* 0x000fea0003800000 */
.L_x_31747:
[----:B-----5:R-:W-:Y:S01]  /*60c0*/  FADD.FTZ R107, R55, R107 ;  /* 0x0000006b376b7221 */ /* 0x020fe20000010000 */
[----:B------:R-:W-:Y:S06]  /*60d0*/  BRA `(.L_x_31748) ;  /* 0x0000000000087947 */ /* 0x000fec0003800000 */
.L_x_31746:
[----:B-----5:R-:W-:-:S04]  /*60e0*/  FADD.FTZ R107, R51, R107 ;  /* 0x0000006b336b7221 */ /* 0x020fc80000010000 */
[----:B------:R-:W-:-:S07]  /*60f0*/  @P3 FADD.FTZ R107, R55, R107 ;  /* 0x0000006b376b3221 */ /* 0x000fce0000010000 */
.L_x_31748:
[----:B--2345:R-:W-:-:S07]  /*6100*/  MOV R63, R107 ;  /* 0x0000006b003f7202 */ /* 0x03cfce0000000f00 */
.L_x_31749:
[----:B--234-:R-:W0:Y:S02]  /*6110*/  @P1 LDC.64 R108, c[0x0][0x238] ;  /* 0x00008e00ff6c1b82 */ /* 0x01ce240000000a00 */
[----:B0-----:R-:W-:-:S04]  /*6120*/  @P1 LEA R108, P3, R110, R108, 0x4 ;  /* 0x0000006c6e6c1211 */ /* 0x001fc800078620ff */
[----:B------:R-:W-:-:S05]  /*6130*/  @P1 LEA.HI.X R109, R110, R109, RZ, 0x4, P3 ;  /* 0x0000006d6e6d1211 */ /* 0x000fca00018f24ff */
[----:B------:R0:W-:Y:S04]  /*6140*/  @P1 STG.E.128 desc[UR4][R108.64], R60 ;  /* 0x0000003c6c001986 */ /* 0x0001e8000c101d04 */
.L_x_31733:
[----:B------:R-:W-:Y:S05]  /*6150*/  BSYNC B0 ;  /* 0x0000000000007941 */ /* 0x000fea0003800000 */
.L_x_31732:
[----:B012345:R-:W-:Y:S01]  /*6160*/  FADD.FTZ R108, RZ, R56 ;  /* 0x00000038ff6c7221 */ /* 0x03ffe20000010000 */
[----:B------:R-:W-:Y:S01]  /*6170*/  ISETP.GT.U32.AND P3, PT, R0, 0x3f, PT ;  /* 0x0000003f0000780c */ /* 0x000fe20003f64070 */
[----:B------:R-:W-:Y:S01]  /*6180*/  UMOV UR6, 0xffffffff ;  /* 0xffffffff00067882 */ /* 0x000fe20000000000 */
[----:B------:R-:W-:Y:S01]  /*6190*/  LOP3.LUT R2, R2, 0xfffffeff, RZ, 0xc0, !PT ;  /* 0xfffffeff02027812 */ /* 0x000fe200078ec0ff */
[----:B------:R-:W-:Y:S01]  /*61a0*/  FADD.FTZ R108, R57, R108 ;  /* 0x0000006c396c7221 */ /* 0x000fe20000010000 */
[----:B------:R-:W-:Y:S02]  /*61b0*/  ISETP.GT.U32.AND P4, PT, R0, 0x17f, PT ;  /* 0x0000017f0000780c */ /* 0x000fe40003f84070 */
[----:B------:R-:W-:Y:S01]  /*61c0*/  ISETP.NE.AND P5, PT, R155, RZ, PT ;  /* 0x000000ff9b00720c */ /* 0x000fe20003fa5270 */
[----:B------:R-:W-:-:S04]  /*61d0*/  FADD.FTZ R108, R58, R108 ;  /* 0x0000006c3a6c7221 */ /* 0x000fc80000010000 */
[----:B------:R-:W-:Y:S02]  /*61e0*/  FADD.FTZ R108, R59, R108 ;  /* 0x0000006c3b6c7221 */ /* 0x000fe40000010000 */
[----:B------:R-:W-:-:S03]  /*61f0*/  @P3 LOP3.LUT R2, R2, 0x100, RZ, 0xfc, !PT ;  /* 0x0000010002023812 */ /* 0x000fc600078efcff */
[----:B------:R-:W-:Y:S02]  /*6200*/  FSEL R111, R108, RZ, P2 ;  /* 0x000000ff6c6f7208 */ /* 0x000fe40001000000 */
[----:B------:R-:W-:-:S03]  /*6210*/  LOP3.LUT R2, R2, 0xffffff7f, RZ, 0xc0, !PT ;  /* 0xffffff7f02027812 */ /* 0x000fc600078ec0ff */
        /* <DEDUP_REMOVED lines=9> */
[----:B------:R-:W-:Y:S01]  /*62b0*/  @P3 FADD.FTZ R111, R71, R108 ;  /* 0x0000006c476f3221 */ /* 0x000fe20000010000 */
[----:B------:R-:W-:Y:S02]  /*62c0*/  ISETP.GT.U32.AND P3, PT, R0, 0x7f, PT ;  /* 0x0000007f0000780c */ /* 0x000fe40003f64070 */
[----:B------:R-:W-:Y:S01]  /*62d0*/  LOP3.LUT R2, R2, 0xffffffbf, RZ, 0xc0, !PT ;  /* 0xffffffbf02027812 */ /* 0x000fe200078ec0ff */
        /* <DEDUP_REMOVED lines=47> */
[----:B------:R-:W-:-:S03]  /*65d0*/  ISETP.GT.U32.AND P3, PT, R0, 0x15f, PT ;  /* 0x0000015f0000780c */ /* 0x000fc60003f64070 */
[----:B------:R-:W-:-:S04]  /*65e0*/  FADD.FTZ R108, R100, R111 ;  /* 0x0000006f646c7221 */ /* 0x000fc80000010000 */
[----:B------:R-:W-:-:S04]  /*65f0*/  FADD.FTZ R108, R101, R108 ;  /* 0x0000006c656c7221 */ /* 0x000fc80000010000 */
[----:B------:R-:W-:-:S04]  /*6600*/  FADD.FTZ R108, R102, R108 ;  /* 0x0000006c666c7221 */ /* 0x000fc80000010000 */
[----:B------:R-:W-:-:S04]  /*6610*/  @P3 FADD.FTZ R111, R103, R108 ;  /* 0x0000006c676f3221 */ /* 0x000fc80000010000 */
        /* <DEDUP_REMOVED lines=132> */
.L_x_31787:
[----:B-1----:R-:W-:Y:S01]  /*6e60*/  FADD.FTZ R108, R111, R108 ;  /* 0x0000006c6f6c7221 */ /* 0x002fe20000010000 */
[----:B------:R-:W-:Y:S03]  /*6e70*/  BSSY B0, `(.L_x_31751) ;  /* 0x0000041000007945 */ /* 0x000fe60003800000 */
[----:B------:R-:W-:Y:S02]  /*6e80*/  FFMA.FTZ R110, R108, R158, UR7 ;  /* 0x000000076c6e7e23 */ /* 0x000fe4000801009e */
[----:B------:R-:W1:Y:S02]  /*6e90*/  @!P5 LDC.64 R108, c[0x0][0x250] ;  /* 0x00009400ff6cdb82 */ /* 0x000e640000000a00 */
[----:B-1----:R-:W-:-:S05]  /*6ea0*/  @!P5 IMAD.WIDE R108, R24, 0x4, R108 ;  /* 0x00000004186cd825 */ /* 0x002fca00078e026c */
[----:B------:R1:W-:Y:S02]  /*6eb0*/  @!P5 STG.E desc[UR4][R108.64], R156 ;  /* 0x0000009c6c00d986 */ /* 0x0003e4000c101904 */
[----:B-1----:R-:W-:-:S05]  /*6ec0*/  FMUL.FTZ R108, R156, R156 ;  /* 0x0000009c9c6c7220 */ /* 0x002fca0000410000 */
[----:B------:R-:W-:-:S05]  /*6ed0*/  FSEL R108, R108, RZ, P0 ;  /* 0x000000ff6c6c7208 */ /* 0x000fca0000000000 */
[----:B------:R-:W-:Y:S02]  /*6ee0*/  FADD.FTZ R110, R110, R108 ;  /* 0x0000006c6e6e7221 */ /* 0x000fe40000010000 */
[----:B------:R-:W1:Y:S02]  /*6ef0*/  @!P5 LDC.64 R108, c[0x0][0x258] ;  /* 0x00009600ff6cdb82 */ /* 0x000e640000000a00 */
[----:B------:R-:W2:Y:S01]  /*6f00*/  MUFU.RSQ R155, R110 ;  /* 0x0000006e009b7308 */ /* 0x000ea20000001400 */
[----:B-1----:R-:W-:-:S05]  /*6f10*/  @!P5 IMAD.WIDE R108, R24, 0x4, R108 ;  /* 0x00000004186cd825 */ /* 0x002fca00078e026c */
[----:B--2---:R1:W-:Y:S01]  /*6f20*/  @!P5 STG.E desc[UR4][R108.64], R155 ;  /* 0x0000009b6c00d986 */ /* 0x0043e2000c101904 */
[----:B------:R-:W-:Y:S05]  /*6f30*/  @!P2 BRA `(.L_x_31752) ;  /* 0x0000000000d0a947 */ /* 0x000fea0003800000 */
[----:B------:R2:W-:Y:S01]  /*6f40*/  STL [R1+0x54], R6 ;  /* 0x0000540601007387 */ /* 0x0005e20000100800 */
[----:B------:R-:W3:Y:S03]  /*6f50*/  LDC.64 R158, c[0x0][0x2b8] ;  /* 0x0000ae00ff9e7b82 */ /* 0x000ee60000000a00 */
[----:B0-----:R-:W4:Y:S04]  /*6f60*/  LDL R111, [R1+0xc] ;  /* 0x00000c00016f7983 */ /* 0x001f280000100800 */
[----:B--2---:R-:W4:Y:S04]  /*6f70*/  LDL R6, [R1+0x8] ;  /* 0x0000080001067983 */ /* 0x004f280000100800 */
[----:B------:R0:W-:Y:S04]  /*6f80*/  STL [R1+0x50], R5 ;  /* 0x0000500501007387 */ /* 0x0001e80000100800 */
[----:B------:R-:W2:Y:S04]  /*6f90*/  LDL R110, [R1+0x1c] ;  /* 0x00001c00016e7983 */ /* 0x000ea80000100800 */
[----:B0-----:R-:W2:Y:S04]  /*6fa0*/  LDL R5, [R1+0x18] ;  /* 0x0000180001057983 */ /* 0x001ea80000100800 */
[----:B------:R0:W-:Y:S04]  /*6fb0*/  STL [R1+0x4c], R4 ;  /* 0x00004c0401007387 */ /* 0x0001e80000100800 */
[----:B-1----:R-:W2:Y:S04]  /*6fc0*/  LDL R109, [R1+0x2c] ;  /* 0x00002c00016d7983 */ /* 0x002ea80000100800 */
[----:B0-----:R-:W2:Y:S04]  /*6fd0*/  LDL R4, [R1+0x28] ;  /* 0x0000280001047983 */ /* 0x001ea80000100800 */
[----:B------:R0:W-:Y:S04]  /*6fe0*/  STL [R1+0x48], R3 ;  /* 0x0000480301007387 */ /* 0x0001e80000100800 */
[----:B------:R-:W2:Y:S04]  /*6ff0*/  LDL R108, [R1+0x3c] ;  /* 0x00003c00016c7983 */ /* 0x000ea80000100800 */
[----:B0-----:R-:W2:Y:S01]  /*7000*/  LDL R3, [R1+0x38] ;  /* 0x0000380001037983 */ /* 0x001ea20000100800 */
[----:B------:R-:W-:-:S05]  /*7010*/  FSEL R248, R156, RZ, !P0 ;  /* 0x000000ff9cf87208 */ /* 0x000fca0004000000 */
        /* <DEDUP_REMOVED lines=8> */
[----:B------:R0:W-:Y:S01]  /*70a0*/  STL [R1+0x44], R2 ;  /* 0x0000440201007387 */ /* 0x0001e20000100800 */
[----:B---3--:R-:W-:-:S03]  /*70b0*/  IMAD.WIDE.U32 R158, R154, 0x10, R158 ;  /* 0x000000109a9e7825 */ /* 0x008fc600078e009e */
[----:B0-----:R-:W3:Y:S04]  /*70c0*/  LDL R2, [R1] ;  /* 0x0000000001027983 */ /* 0x001ee80000100800 */
[----:B------:R0:W-:Y:S04]  /*70d0*/  STL [R1+0x40], R0 ;  /* 0x0000400001007387 */ /* 0x0001e80000100800 */
[----:B0-----:R-:W3:Y:S01]  /*70e0*/  LDL R0, [R1+0x10] ;  /* 0x0000100001007983 */ /* 0x001ee20000100800 */
[----:B----4-:R-:W-:-:S03]  /*70f0*/  FFMA.FTZ R111, R111, R250, R6 ;  /* 0x000000fa6f6f7223 */ /* 0x010fc60000010006 */
[----:B------:R4:W5:Y:S01]  /*7100*/  LDL.LU R6, [R1+0x54] ;  /* 0x0000540001067983 */ /* 0x0009620000300800 */
[----:B--2---:R-:W-:-:S03]  /*7110*/  FFMA.FTZ R110, R110, R249, R5 ;  /* 0x000000f96e6e7223 */ /* 0x004fc60000010005 */
[----:B------:R4:W5:Y:S01]  /*7120*/  LDL.LU R5, [R1+0x50] ;  /* 0x0000500001057983 */ /* 0x0009620000300800 */
[----:B------:R-:W-:-:S03]  /*7130*/  FFMA.FTZ R109, R109, R248, R4 ;  /* 0x000000f86d6d7223 */ /* 0x000fc60000010004 */
[----:B------:R4:W5:Y:S01]  /*7140*/  LDL.LU R4, [R1+0x4c] ;  /* 0x00004c0001047983 */ /* 0x0009620000300800 */
[----:B------:R-:W-:-:S03]  /*7150*/  FFMA.FTZ R108, R108, R247, R3 ;  /* 0x000000f76c6c7223 */ /* 0x000fc60000010003 */
[----:B------:R4:W5:Y:S04]  /*7160*/  LDL.LU R3, [R1+0x48] ;  /* 0x0000480001037983 */ /* 0x0009680000300800 */
[----:B------:R0:W-:Y:S04]  /*7170*/  STG.E.128 desc[UR4][R158.64], R108 ;  /* 0x0000006c9e007986 */ /* 0x0001e8000c101d04 */
[----:B0-----:R-:W3:Y:S01]  /*7180*/  LDL R111, [R1+0x4] ;  /* 0x00000400016f7983 */ /* 0x001ee20000100800 */
[----:B------:R-:W0:Y:S03]  /*7190*/  LDC.64 R158, c[0x0][0x2c0] ;  /* 0x0000b000ff9e7b82 */ /* 0x000e260000000a00 */
[----:B------:R-:W2:Y:S04]  /*71a0*/  LDL R110, [R1+0x14] ;  /* 0x00001400016e7983 */ /* 0x000ea80000100800 */
[----:B------:R-:W4:Y:S04]  /*71b0*/  LDL R109, [R1+0x24] ;  /* 0x00002400016d7983 */ /* 0x000f280000100800 */
[----:B------:R-:W4:Y:S01]  /*71c0*/  LDL R108, [R1+0x34] ;  /* 0x00003400016c7983 */ /* 0x000f220000100800 */
[----:B---3--:R-:W-:-:S03]  /*71d0*/  FFMA.FTZ R111, R111, R250, R2 ;  /* 0x000000fa6f6f7223 */ /* 0x008fc60000010002 */
[----:B------:R3:W5:Y:S01]  /*71e0*/  LDL.LU R2, [R1+0x44] ;  /* 0x0000440001027983 */ /* 0x0007620000300800 */
[----:B--2---:R-:W-:-:S03]  /*71f0*/  FFMA.FTZ R110, R110, R249, R0 ;  /* 0x000000f96e6e7223 */ /* 0x004fc60000010000 */
[----:B------:R-:W4:Y:S04]  /*7200*/  LDL R250, [R1+0x30] ;  /* 0x0000300001fa7983 */ /* 0x000f280000100800 */
[----:B------:R3:W5:Y:S04]  /*7210*/  LDL.LU R0, [R1+0x40] ;  /* 0x0000400001007983 */ /* 0x0007680000300800 */
[----:B------:R-:W2:Y:S01]  /*7220*/  LDL R249, [R1+0x20] ;  /* 0x0000200001f97983 */ /* 0x000ea20000100800 */
[C---:B0-----:R-:W-:Y:S01]  /*7230*/  IMAD.WIDE.U32 R158, R154.reuse, 0x10, R158 ;  /* 0x000000109a9e7825 */ /* 0x041fe200078e009e */
[----:B------:R-:W-:-:S03]  /*7240*/  IADD3 R154, R154, 0x20, RZ ;  /* 0x000000209a9a7810 */ /* 0x000fc60007ffe0ff */
[----:B----4-:R-:W-:Y:S01]  /*7250*/  FFMA.FTZ R108, R108, R247, R250 ;  /* 0x000000f76c6c7223 */ /* 0x010fe200000100fa */
[----:B--2---:R-:W-:-:S05]  /*7260*/  FFMA.FTZ R109, R109, R248, R249 ;  /* 0x000000f86d6d7223 */ /* 0x004fca00000100f9 */
[----:B------:R3:W-:Y:S02]  /*7270*/  STG.E.128 desc[UR4][R158.64], R108 ;  /* 0x0000006c9e007986 */ /* 0x0007e4000c101d04 */
.L_x_31752:
[----:B------:R-:W-:Y:S05]  /*7280*/  BSYNC B0 ;  /* 0x0000000000007941 */ /* 0x000fea0003800000 */
.L_x_31751:
[----:B-----5:R-:W-:Y:S01]  /*7290*/  ISETP.GE.U32.AND P3, PT, R0, 0x40, PT ;  /* 0x000000400000780c */ /* 0x020fe20003f66070 */
[----:B------:R-:W-:-:S12]  /*72a0*/  BSSY B0, `(.L_x_31753) ;  /* 0x000001a000007945 */ /* 0x000fd80003800000 */
[----:B------:R-:W-:Y:S05]  /*72b0*/  @!P3 BRA `(.L_x_31754) ;  /* 0x000000000060b947 */ /* 0x000fea0003800000 */
[----:B---3--:R-:W2:Y:S01]  /*72c0*/  LDC.64 R158, c[0x0][0x2b8] ;  /* 0x0000ae00ff9e7b82 */ /* 0x008ea20000000a00 */
        /* <DEDUP_REMOVED lines=9> */
[----:B-1----:R-:W-:Y:S01]  /*7360*/  FFMA.FTZ R108, R252, R247, R251 ;  /* 0x000000f7fc6c7223 */ /* 0x002fe200000100fb */
[----:B0-----:R-:W-:Y:S01]  /*7370*/  FFMA.FTZ R111, R236, R250, R235 ;  /* 0x000000faec6f7223 */ /* 0x001fe200000100eb */
[----:B------:R-:W-:Y:S01]  /*7380*/  FFMA.FTZ R110, R240, R249, R239 ;  /* 0x000000f9f06e7223 */ /* 0x000fe200000100ef */
[----:B------:R-:W-:Y:S01]  /*7390*/  FFMA.FTZ R109, R244, R248, R243 ;  /* 0x000000f8f46d7223 */ /* 0x000fe200000100f3 */
[----:B--2---:R-:W-:-:S05]  /*73a0*/  IMAD.WIDE.U32 R158, R154, 0x10, R158 ;  /* 0x000000109a9e7825 */ /* 0x004fca00078e009e */
[----:B------:R0:W-:Y:S02]  /*73b0*/  STG.E.128 desc[UR4][R158.64], R108 ;  /* 0x0000006c9e007986 */ /* 0x0001e4000c101d04 */
[----:B0-----:R-:W0:Y:S01]  /*73c0*/  LDC.64 R158, c[0x0][0x2c0] ;  /* 0x0000b000ff9e7b82 */ /* 0x001e220000000a00 */
[----:B------:R-:W-:Y:S01]  /*73d0*/  FFMA.FTZ R111, R234, R250, R233 ;  /* 0x000000faea6f7223 */ /* 0x000fe200000100e9 */
[----:B------:R-:W-:Y:S01]  /*73e0*/  FFMA.FTZ R110, R238, R249, R237 ;  /* 0x000000f9ee6e7223 */ /* 0x000fe200000100ed */
[----:B------:R-:W-:Y:S01]  /*73f0*/  FFMA.FTZ R109, R242, R248, R241 ;  /* 0x000000f8f26d7223 */ /* 0x000fe200000100f1 */
[----:B------:R-:W-:Y:S01]  /*7400*/  FFMA.FTZ R108, R246, R247, R245 ;  /* 0x000000f7f66c7223 */ /* 0x000fe200000100f5 */
[C---:B0-----:R-:W-:Y:S01]  /*7410*/  IMAD.WIDE.U32 R158, R154.reuse, 0x10, R158 ;  /* 0x000000109a9e7825 */ /* 0x041fe200078e009e */
[----:B------:R-:W-:-:S04]  /*7420*/  IADD3 R154, R154, 0x20, RZ ;  /* 0x000000209a9a7810 */ /* 0x000fc80007ffe0ff */
[----:B------:R2:W-:Y:S03]  /*7430*/  STG.E.128 desc[UR4][R158.64], R108 ;  /* 0x0000006c9e007986 */ /* 0x0005e6000c101d04 */
.L_x_31754:
[----:B------:R-:W-:Y:S05]  /*7440*/  BSYNC B0 ;  /* 0x0000000000007941 */ /* 0x000fea0003800000 */
.L_x_31753:
[----:B------:R-:W-:Y:S01]  /*7450*/  ISETP.GE.U32.AND P3, PT, R0, 0x60, PT ;  /* 0x000000600000780c */ /* 0x000fe20003f66070 */
[----:B------:R-:W-:-:S12]  /*7460*/  BSSY B0, `(.L_x_31755) ;  /* 0x000001a000007945 */ /* 0x000fd80003800000 */
[----:B------:R-:W-:Y:S05]  /*7470*/  @!P3 BRA `(.L_x_31756) ;  /* 0x000000000060b947 */ /* 0x000fea0003800000 */
[----:B--23--:R-:W2:Y:S01]  /*7480*/  LDC.64 R158, c[0x0][0x2b8] ;  /* 0x0000ae00ff9e7b82 */ /* 0x00cea20000000a00 */
        /* <DEDUP_REMOVED lines=23> */
.L_x_31756:
[----:B------:R-:W-:Y:S05]  /*7600*/  BSYNC B0 ;  /* 0x0000000000007941 */ /* 0x000fea0003800000 */
.L_x_31755:
[----:B------:R-:W-:Y:S01]  /*7610*/  ISETP.GE.U32.AND P3, PT, R0, 0x80, PT ;  /* 0x000000800000780c */ /* 0x000fe20003f66070 */
[----:B------:R-:W-:-:S12]  /*7620*/  BSSY B0, `(.L_x_31757) ;  /* 0x000001a000007945 */ /* 0x000fd80003800000 */
[----:B------:R-:W-:Y:S05]  /*7630*/  @!P3 BRA `(.L_x_31758) ;  /* 0x000000000060b947 */ /* 0x000fea0003800000 */
[----:B--234-:R-:W2:Y:S01]  /*7640*/  LDC.64 R158, c[0x0][0x2b8] ;  /* 0x0000ae00ff9e7b82 */ /* 0x01cea20000000a00 */
        /* <DEDUP_REMOVED lines=23> */
.L_x_31758:
[----:B------:R-:W-:Y:S05]  /*77c0*/  BSYNC B0 ;  /* 0x0000000000007941 */ /* 0x000fea0003800000 */
.L_x_31757:
[----:B------:R-:W-:Y:S01]  /*77d0*/  ISETP.GE.U32.AND P3, PT, R0, 0xa0, PT ;  /* 0x000000a00000780c */ /* 0x000fe20003f66070 */
[----:B------:R-:W-:-:S12]  /*77e0*/  BSSY B0, `(.L_x_31759) ;  /* 0x000001a000007945 */ /* 0x000fd80003800000 */
[----:B------:R-:W-:Y:S05]  /*77f0*/  @!P3 BRA `(.L_x_31760) ;  /* 0x000000000060b947 */ /* 0x000fea0003800000 */
[----:B0-234-:R-:W0:Y:S01]  /*7800*/  LDC.64 R158, c[0x0][0x2b8] ;  /* 0x0000ae00ff9e7b82 */ /* 0x01de220000000a00 */
        /* <DEDUP_REMOVED lines=10> */
[----:B------:R-:W-:Y:S01]  /*78b0*/  FFMA.FTZ R111, R188, R250, R187 ;  /* 0x000000fabc6f7223 */ /* 0x000fe200000100bb */
[----:B------:R-:W-:Y:S01]  /*78c0*/  FFMA.FTZ R110, R192, R249, R191 ;  /* 0x000000f9c06e7223 */ /* 0x000fe200000100bf */
[----:B------:R-:W-:Y:S01]  /*78d0*/  FFMA.FTZ R109, R196, R248, R195 ;  /* 0x000000f8c46d7223 */ /* 0x000fe200000100c3 */
[----:B0-----:R-:W-:-:S05]  /*78e0*/  IMAD.WIDE.U32 R158, R154, 0x10, R158 ;  /* 0x000000109a9e7825 */ /* 0x001fca00078e009e */
        /* <DEDUP_REMOVED lines=9> */
.L_x_31760:
[----:B------:R-:W-:Y:S05]  /*7980*/  BSYNC B0 ;  /* 0x0000000000007941 */ /* 0x000fea0003800000 */
.L_x_31759:
        /* <DEDUP_REMOVED lines=27> */
.L_x_31762:
[----:B------:R-:W-:Y:S05]  /*7b40*/  BSYNC B0 ;  /* 0x0000000000007941 */ /* 0x000fea0003800000 */
.L_x_31761:
        /* <DEDUP_REMOVED lines=27> */
.L_x_31764:
[----:B------:R-:W-:Y:S05]  /*7d00*/  BSYNC B0 ;  /* 0x0000000000007941 */ /* 0x000fea0003800000 */
.L_x_31763:
        /* <DEDUP_REMOVED lines=27> */
.L_x_31766:
[----:B------:R-:W-:Y:S05]  /*7ec0*/  BSYNC B0 ;  /* 0x0000000000007941 */ /* 0x000fea0003800000 */
.L_x_31765:
        /* <DEDUP_REMOVED lines=27> */
.L_x_31768:
[----:B------:R-:W-:Y:S05]  /*8080*/  BSYNC B0 ;  /* 0x0000000000007941 */ /* 0x000fea0003800000 */
.L_x_31767:
        /* <DEDUP_REMOVED lines=27> */
.L_x_31770:
[----:B------:R-:W-:Y:S05]  /*8240*/  BSYNC B0 ;  /* 0x0000000000007941 */ /* 0x000fea0003800000 */
.L_x_31769:
        /* <DEDUP_REMOVED lines=27> */
.L_x_31772:
[----:B------:R-:W-:Y:S05]  /*8400*/  BSYNC B0 ;  /* 0x0000000000007941 */ /* 0x000fea0003800000 */
.L_x_31771:
        /* <DEDUP_REMOVED lines=22> */
[----:B0-----:R-:W-:-:S04]  /*8570*/  IMAD.WIDE.U32 R154, R154, 0x10, R108 ;  /* 0x000000109a9a7825 */ /* 0x001fc800078e006c */
[----:B------:R-:W-:Y:S01]  /*8580*/  FFMA.FTZ R109, R129, R248, R151 ;  /* 0x000000f8816d7223 */ /* 0x000fe20000010097 */
[----:B------:R-:W-:-:S05]  /*8590*/  FFMA.FTZ R108, R128, R156, R22 ;  /* 0x0000009c806c7223 */ /* 0x000fca0000010016 */
[----:B------:R0:W-:Y:S02]  /*85a0*/  STG.E.128 desc[UR4][R154.64], R108 ;  /* 0x0000006c9a007986 */ /* 0x0001e4000c101d04 */
.L_x_31774:
[----:B------:R-:W-:Y:S05]  /*85b0*/  BSYNC B0 ;  /* 0x0000000000007941 */ /* 0x000fea0003800000 */
.L_x_31773:
[----:B01234-:R-:W0:Y:S02]  /*85c0*/  LDC.64 R108, c[0x0][0x210] ;  /* 0x00008400ff6c7b82 */ /* 0x01fe240000000a00 */
[----:B0-----:R-:W-:-:S04]  /*85d0*/  LEA R24, R108, R24, 0x2 ;  /* 0x000000186c187211 */ /* 0x001fc800078e10ff */
[----:B------:R-:W-:-:S13]  /*85e0*/  ISETP.GE.AND P3, PT, R24, R109, PT ;  /* 0x0000006d1800720c */ /* 0x000fda0003f66270 */
[----:B------:R-:W-:Y:S05]  /*85f0*/  @!P3 BRA `(.L_x_31775) ;  /* 0xffffffa80004b947 */ /* 0x000fea000383ffff */
[----:B------:R-:W-:Y:S05]  /*8600*/  EXIT ;  /* 0x000000000000794d */ /* 0x000fea0003800000 */
.L_x_31750:
[----:B------:R-:W-:Y:S01]  /*8610*/  HFMA2.MMA R110, -RZ, RZ, 0, 5.9604644775390625e-08 ;  /* 0x00000001ff6e7435 */ /* 0x000fe200000001ff */
[----:B------:R-:W-:Y:S01]  /*8620*/  BSSY B0, `(.L_x_31776) ;  /* 0x0000007000007945 */ /* 0x000fe20003800000 */
[----:B------:R-:W-:Y:S02]  /*8630*/  MOV R155, R111 ;  /* 0x0000006f009b7202 */ /* 0x000fe40000000f00 */
[----:B------:R-:W-:Y:S02]  /*8640*/  MOV R109, 0x1f ;  /* 0x0000001f006d7802 */ /* 0x000fe40000000f00 */
[----:B------:R-:W-:-:S07]  /*8650*/  MOV R108, 0xffffffff ;  /* 0xffffffff006c7802 */ /* 0x000fce0000000f00 */
[----:B------:R-:W-:Y:S05]  /*8660*/  WARPSYNC.COLLECTIVE R108, `(.L_x_31777) ;  /* 0x000000006c087348 */ /* 0x000fea0003c00000 */
[----:B------:R0:W1:Y:S02]  /*8670*/  SHFL.BFLY P6, R108, R155, R110, R109 ;  /* 0x0c00006e9b6c7389 */ /* 0x00006400000c006d */
[----:B01----:R-:W-:Y:S01]  /*8680*/  ENDCOLLECTIVE ;  /* 0x000000000000791b */ /* 0x003fe20003800000 */
.L_x_31777:
[----:B------:R-:W-:Y:S05]  /*8690*/  BSYNC B0 ;  /* 0x0000000000007941 */ /* 0x000fea0003800000 */
.L_x_31776:
        /* <DEDUP_REMOVED lines=9> */
.L_x_31778:
[----:B------:R-:W-:Y:S01]  /*8730*/  HFMA2.MMA R110, -RZ, RZ, 0, 2.384185791015625e-07 ;  /* 0x00000004ff6e7435 */ /* 0x000fe200000001ff */
[----:B------:R-:W-:Y:S01]  /*8740*/  FADD.FTZ R111, R111, R108 ;  /* 0x0000006c6f6f7221 */ /* 0x000fe20000010000 */
[----:B------:R-:W-:-:S04]  /*8750*/  MOV R108, 0xffffffff ;  /* 0xffffffff006c7802 */ /* 0x000fc80000000f00 */
[----:B------:R-:W-:-:S07]  /*8760*/  MOV R155, R111 ;  /* 0x0000006f009b7202 */ /* 0x000fce0000000f00 */
[----:B------:R-:W-:Y:S05]  /*8770*/  WARPSYNC.COLLECTIVE R108, `(.L_x_31779) ;  /* 0x000000006c087348 */ /* 0x000fea0003c00000 */
[----:B------:R0:W1:Y:S02]  /*8780*/  SHFL.BFLY P6, R108, R155, R110, R109 ;  /* 0x0c00006e9b6c7389 */ /* 0x00006400000c006d */
[----:B01----:R-:W-:Y:S01]  /*8790*/  ENDCOLLECTIVE ;  /* 0x000000000000791b */ /* 0x003fe20003800000 */
.L_x_31779:
[----:B------:R-:W-:Y:S01]  /*87a0*/  HFMA2.MMA R110, -RZ, RZ, 0, 4.76837158203125e-07 ;  /* 0x00000008ff6e7435 */ /* 0x000fe200000001ff */
[----:B------:R-:W-:Y:S01]  /*87b0*/  FADD.FTZ R111, R111, R108 ;  /* 0x0000006c6f6f7221 */ /* 0x000fe20000010000 */
[----:B------:R-:W-:-:S04]  /*87c0*/  MOV R108, 0xffffffff ;  /* 0xffffffff006c7802 */ /* 0x000fc80000000f00 */
[----:B------:R-:W-:-:S07]  /*87d0*/  MOV R155, R111 ;  /* 0x0000006f009b7202 */ /* 0x000fce0000000f00 */
[----:B------:R-:W-:Y:S05]  /*87e0*/  WARPSYNC.COLLECTIVE R108, `(.L_x_31780) ;  /* 0x000000006c087348 */ /* 0x000fea0003c00000 */
[----:B------:R0:W1:Y:S02]  /*87f0*/  SHFL.BFLY P6, R108, R155, R110, R109 ;  /* 0x0c00006e9b6c7389 */ /* 0x00006400000c006d */
[----:B01----:R-:W-:Y:S01]  /*8800*/  ENDCOLLECTIVE ;  /* 0x000000000000791b */ /* 0x003fe20003800000 */
.L_x_31780:
[----:B------:R-:W-:Y:S01]  /*8810*/  HFMA2.MMA R110, -RZ, RZ, 0, 9.5367431640625e-07 ;  /* 0x00000010ff6e7435 */ /* 0x000fe200000001ff */
[----:B------:R-:W-:Y:S01]  /*8820*/  FADD.FTZ R111, R111, R108 ;  /* 0x0000006c6f6f7221 */ /* 0x000fe20000010000 */
[----:B------:R-:W-:-:S04]  /*8830*/  MOV R108, 0xffffffff ;  /* 0xffffffff006c7802 */ /* 0x000fc80000000f00 */
[----:B------:R-:W-:-:S07]  /*8840*/  MOV R155, R111 ;  /* 0x0000006f009b7202 */ /* 0x000fce0000000f00 */
[----:B------:R-:W-:Y:S05]  /*8850*/  WARPSYNC.COLLECTIVE R108, `(.L_x_31781) ;  /* 0x000000006c087348 */ /* 0x000fea0003c00000 */
[----:B------:R0:W1:Y:S02]  /*8860*/  SHFL.BFLY P6, R108, R155, R110, R109 ;  /* 0x0c00006e9b6c7389 */ /* 0x00006400000c006d */
[----:B01----:R-:W-:Y:S01]  /*8870*/  ENDCOLLECTIVE ;  /* 0x000000000000791b */ /* 0x003fe20003800000 */
.L_x_31781:
        /* <DEDUP_REMOVED lines=115> */
.L_x_31782:
[----:B------:R-:W-:Y:S01]  /*8fb0*/  HFMA2.MMA R110, -RZ, RZ, 0, 1.1920928955078125e-07 ;  /* 0x00000002ff6e7435 */ /* 0x000fe200000001ff */
[----:B------:R-:W-:Y:S01]  /*8fc0*/  FADD.FTZ R111, R111, R108 ;  /* 0x0000006c6f6f7221 */ /* 0x000fe20000010000 */
[----:B------:R-:W-:-:S04]  /*8fd0*/  MOV R108, 0xffffffff ;  /* 0xffffffff006c7802 */ /* 0x000fc80000000f00 */
[----:B------:R-:W-:-:S07]  /*8fe0*/  MOV R155, R111 ;  /* 0x0000006f009b7202 */ /* 0x000fce0000000f00 */
[----:B------:R-:W-:Y:S05]  /*8ff0*/  WARPSYNC.COLLECTIVE R108, `(.L_x_31783) ;  /* 0x000000006c087348 */ /* 0x000fea0003c00000 */
[----:B------:R0:W1:Y:S02]  /*9000*/  SHFL.BFLY P6, R108, R155, R110, R109 ;  /* 0x0c00006e9b6c7389 */ /* 0x00006400000c006d */
[----:B01----:R-:W-:Y:S01]  /*9010*/  ENDCOLLECTIVE ;  /* 0x000000000000791b */ /* 0x003fe20003800000 */
.L_x_31783:
[----:B------:R-:W-:Y:S01]  /*9020*/  HFMA2.MMA R110, -RZ, RZ, 0, 2.384185791015625e-07 ;  /* 0x00000004ff6e7435 */ /* 0x000fe200000001ff */
[----:B------:R-:W-:Y:S01]  /*9030*/  FADD.FTZ R111, R111, R108 ;  /* 0x0000006c6f6f7221 */ /* 0x000fe20000010000 */
[----:B------:R-:W-:-:S04]  /*9040*/  MOV R108, 0xffffffff ;  /* 0xffffffff006c7802 */ /* 0x000fc80000000f00 */
[----:B------:R-:W-:-:S07]  /*9050*/  MOV R155, R111 ;  /* 0x0000006f009b7202 */ /* 0x000fce0000000f00 */
[----:B------:R-:W-:Y:S05]  /*9060*/  WARPSYNC.COLLECTIVE R108, `(.L_x_31784) ;  /* 0x000000006c087348 */ /* 0x000fea0003c00000 */
[----:B------:R0:W1:Y:S02]  /*9070*/  SHFL.BFLY P6, R108, R155, R110, R109 ;  /* 0x0c00006e9b6c7389 */ /* 0x00006400000c006d */
[----:B01----:R-:W-:Y:S01]  /*9080*/  ENDCOLLECTIVE ;  /* 0x000000000000791b */ /* 0x003fe20003800000 */
.L_x_31784:
[----:B------:R-:W-:Y:S01]  /*9090*/  HFMA2.MMA R110, -RZ, RZ, 0, 4.76837158203125e-07 ;  /* 0x00000008ff6e7435 */ /* 0x000fe200000001ff */
[----:B------:R-:W-:Y:S01]  /*90a0*/  FADD.FTZ R111, R111, R108 ;  /* 0x0000006c6f6f7221 */ /* 0x000fe20000010000 */
[----:B------:R-:W-:-:S04]  /*90b0*/  MOV R108, 0xffffffff ;  /* 0xffffffff006c7802 */ /* 0x000fc80000000f00 */
[----:B------:R-:W-:-:S07]  /*90c0*/  MOV R155, R111 ;  /* 0x0000006f009b7202 */ /* 0x000fce0000000f00 */
[----:B------:R-:W-:Y:S05]  /*90d0*/  WARPSYNC.COLLECTIVE R108, `(.L_x_31785) ;  /* 0x000000006c087348 */ /* 0x000fea0003c00000 */
[----:B------:R0:W1:Y:S02]  /*90e0*/  SHFL.BFLY P6, R108, R155, R110, R109 ;  /* 0x0c00006e9b6c7389 */ /* 0x00006400000c006d */
[----:B01----:R-:W-:Y:S01]  /*90f0*/  ENDCOLLECTIVE ;  /* 0x000000000000791b */ /* 0x003fe20003800000 */
.L_x_31785:
[----:B------:R-:W-:Y:S01]  /*9100*/  HFMA2.MMA R110, -RZ, RZ, 0, 9.5367431640625e-07 ;  /* 0x00000010ff6e7435 */ /* 0x000fe200000001ff */
[----:B------:R-:W-:Y:S01]  /*9110*/  FADD.FTZ R111, R111, R108 ;  /* 0x0000006c6f6f7221 */ /* 0x000fe20000010000 */
[----:B------:R-:W-:-:S04]  /*9120*/  MOV R108, 0xffffffff ;  /* 0xffffffff006c7802 */ /* 0x000fc80000000f00 */
[----:B------:R-:W-:-:S07]  /*9130*/  MOV R155, R111 ;  /* 0x0000006f009b7202 */ /* 0x000fce0000000f00 */
[----:B------:R-:W-:Y:S05]  /*9140*/  WARPSYNC.COLLECTIVE R108, `(.L_x_31786) ;  /* 0x000000006c087348 */ /* 0x000fea0003c00000 */
[----:B------:R0:W1:Y:S02]  /*9150*/  SHFL.BFLY P6, R108, R155, R110, R109 ;  /* 0x0c00006e9b6c7389 */ /* 0x00006400000c006d */
[----:B01----:R-:W-:Y:S01]  /*9160*/  ENDCOLLECTIVE ;  /* 0x000000000000791b */ /* 0x003fe20003800000 */
.L_x_31786:
[----:B------:R-:W-:Y:S05]  /*9170*/  BRA `(.L_x_31787) ;  /* 0xffffffdc00387947 */ /* 0x000fea000383ffff */
.L_x_31788:
        /* <DEDUP_REMOVED lines=16> */
.L_x_40172:


//--------------------- .text._ZN10layer_norm31ln_parallel_residual_fwd_kernelINS_13Kernel_traitsI6__halfffffjLj1536ELj1ELj4ELj1ELj16ENS_18Kernel_traits_baseILj1536ES2_ffffjLj128EEEEELb0ELb0ELb1EEEvNS_9FwdParamsE --------------------------
	.section	.text._ZN10layer_norm31ln_parallel_residual_fwd_kernelINS_13Kernel_traitsI6__halfffffjLj1536ELj1ELj4ELj1ELj16ENS_18Kernel_traits_baseILj1536ES2_ffffjLj128EEEEELb0ELb0ELb1EEEvNS_9FwdParamsE,"ax",@progbits
	.align	128
        .global         _ZN10layer_norm31ln_parallel_residual_fwd_kernelINS_13Kernel_traitsI6__halfffffjLj1536ELj1ELj4ELj1ELj16ENS_18Kernel_traits_baseILj1536ES2_ffffjLj128EEEEELb0ELb0ELb1EEEvNS_9FwdParamsE
        .type           _ZN10layer_norm31ln_parallel_residual_fwd_kernelINS_13Kernel_traitsI6__halfffffjLj1536ELj1ELj4ELj1ELj16ENS_18Kernel_traits_baseILj1536ES2_ffffjLj128EEEEELb0ELb0ELb1EEEvNS_9FwdParamsE,@function
        .size           _ZN10layer_norm31ln_parallel_residual_fwd_kernelINS_13Kernel_traitsI6__halfffffjLj1536ELj1ELj4ELj1ELj16ENS_18Kernel_traits_baseILj1536ES2_ffffjLj128EEEEELb0ELb0ELb1EEEvNS_9FwdParamsE,(.L_x_40173 - _ZN10layer_norm31ln_parallel_residual_fwd_kernelINS_13Kernel_traitsI6__halfffffjLj1536ELj1ELj4ELj1ELj16ENS_18Kernel_traits_baseILj1536ES2_ffffjLj128EEEEELb0ELb0ELb1EEEvNS_9FwdParamsE)
        .other          _ZN10layer_norm31ln_parallel_residual_fwd_kernelINS_13Kernel_traitsI6__halfffffjLj1536ELj1ELj4ELj1ELj16ENS_18Kernel_traits_baseILj1536ES2_ffffjLj128EEEEELb0ELb0ELb1EEEvNS_9FwdParamsE,@"STO_CUDA_ENTRY STV_DEFAULT"
_ZN10layer_norm31ln_parallel_residual_fwd_kernelINS_13Kernel_traitsI6__halfffffjLj1536ELj1ELj4ELj1ELj16ENS_18Kernel_traits_baseILj1536ES2_ffffjLj128EEEEELb0ELb0ELb1EEEvNS_9FwdParamsE:
.text._ZN10layer_norm31ln_parallel_residual_fwd_kernelINS_13Kernel_traitsI6__halfffffjLj1536ELj1ELj4ELj1ELj16ENS_18Kernel_traits_baseILj1536ES2_ffffjLj128EEEEELb0ELb0ELb1EEEvNS_9FwdParamsE:
[----:B------:R-:W0:Y:S01]  /*0000*/  LDC R1, c[0x0][0x28] ;  /* 0x00000a00ff017b82 */ /* 0x000e220000000800 */
[----:B------:R-:W1:Y:S01]  /*0010*/  S2R R2, SR_TID.X ;  /* 0x0000000000027919 */ /* 0x000e620000002100 */
[----:B------:R-:W-:Y:S01]  /*0020*/  ULDC.64 UR8, c[0x0][0x2c8] ;  /* 0x0000b20000087ab9 */ /* 0x000fe20000000a00 */
[----:B------:R-:W-:Y:S01]  /*0030*/  ULDC.64 UR10, c[0x0][0x2d0] ;  /* 0x0000b400000a7ab9 */ /* 0x000fe20000000a00 */
[----:B------:R-:W-:Y:S01]  /*0040*/  ISETP.NE.U32.AND P2, PT, RZ, UR8, PT ;  /* 0x00000008ff007c0c */ /* 0x000fe2000bf45070 */
[----:B------:R-:W2:Y:S01]  /*0050*/  S2R R3, SR_CTAID.X ;  /* 0x0000000000037919 */ /* 0x000ea20000002500 */
[----:B------:R-:W-:Y:S01]  /*0060*/  ISETP.NE.U32.AND P3, PT, RZ, UR10, PT ;  /* 0x0000000aff007c0c */ /* 0x000fe2000bf65070 */
[----:B------:R-:W-:Y:S01]  /*0070*/  ULDC.64 UR6, c[0x0][0x260] ;  /* 0x0000980000067ab9 */ /* 0x000fe20000000a00 */
[----:B------:R-:W-:Y:S01]  /*0080*/  ISETP.NE.AND.EX P2, PT, RZ, UR9, PT, P2 ;  /* 0x00000009ff007c0c */ /* 0x000fe2000bf45320 */
[----:B------:R-:W-:Y:S01]  /*0090*/  ULDC.64 UR4, c[0x0][0x208] ;  /* 0x0000820000047ab9 */ /* 0x000fe20000000a00 */
[----:B------:R-:W-:Y:S01]  /*00a0*/  ISETP.NE.AND.EX P3, PT, RZ, UR11, PT, P3 ;  /* 0x0000000bff007c0c */ /* 0x000fe2000bf65330 */
[----:B------:R-:W3:Y:S01]  /*00b0*/  LDC.64 R78, c[0x0][0x228] ;  /* 0x00008a00ff4e7b82 */ /* 0x000ee20000000a00 */
[----:B0-----:R-:W-:-:S07]  /*00c0*/  IADD3 R1, R1, -0x58, RZ ;  /* 0xffffffa801017810 */ /* 0x001fce0007ffe0ff */
[----:B------:R-:W0:Y:S01]  /*00d0*/  LDC.64 R182, c[0x0][0x260] ;  /* 0x00009800ffb67b82 */ /* 0x000e220000000a00 */
[----:B-1----:R-:W-:Y:S02]  /*00e0*/  LOP3.LUT R4, R2, 0x1f, RZ, 0xc0, !PT ;  /* 0x0000001f02047812 */ /* 0x002fe400078ec0ff */
[----:B------:R-:W-:Y:S02]  /*00f0*/  SHF.R.U32.HI R152, RZ, 0x5, R2 ;  /* 0x00000005ff987819 */ /* 0x000fe40000011602 */
[----:B------:R-:W-:Y:S02]  /*0100*/  LOP3.LUT R63, R4, 0x20, RZ, 0xfc, !PT ;  /* 0x00000020043f7812 */ /* 0x000fe400078efcff */
[----:B------:R-:W-:Y:S02]  /*0110*/  SHF.L.U32 R0, R2, 0x3, RZ ;  /* 0x0000000302007819 */ /* 0x000fe400000006ff */
[C---:B------:R-:W-:Y:S02]  /*0120*/  @P2 LEA R2, P5, R63.reuse, UR8, 0x3 ;  /* 0x000000083f022c11 */ /* 0x040fe4000f8a18ff */
[----:B------:R-:W-:-:S02]  /*0130*/  SHF.L.U32 R60, R63, 0x3, RZ ;  /* 0x000000033f3c7819 */ /* 0x000fc400000006ff */
[C---:B------:R-:W-:Y:S02]  /*0140*/  LOP3.LUT R71, R4.reuse, 0x40, RZ, 0xfc, !PT ;  /* 0x0000004004477812 */ /* 0x040fe400078efcff */
[----:B--2---:R-:W-:Y:S02]  /*0150*/  LEA R152, R3, R152, 0x2 ;  /* 0x0000009803987211 */ /* 0x004fe400078e10ff */
[C---:B------:R-:W-:Y:S02]  /*0160*/  LOP3.LUT R57, R4.reuse, 0x60, RZ, 0xfc, !PT ;  /* 0x0000006004397812 */ /* 0x040fe400078efcff */
[C---:B------:R-:W-:Y:S02]  /*0170*/  LOP3.LUT R53, R4.reuse, 0x80, RZ, 0xfc, !PT ;  /* 0x0000008004357812 */ /* 0x040fe400078efcff */
[C---:B------:R-:W-:Y:S02]  /*0180*/  LOP3.LUT R49, R4.reuse, 0xa0, RZ, 0xfc, !PT ;  /* 0x000000a004317812 */ /* 0x040fe400078efcff */
[----:B------:R-:W-:-:S02]  /*0190*/  LOP3.LUT R223, R4, 0xc0, RZ, 0xfc, !PT ;  /* 0x000000c004df7812 */ /* 0x000fc400078efcff */
[C---:B------:R-:W-:Y:S02]  /*01a0*/  LOP3.LUT R215, R4.reuse, 0xe0, RZ, 0xfc, !PT ;  /* 0x000000e004d77812 */ /* 0x040fe400078efcff */
[C---:B------:R-:W-:Y:S02]  /*01b0*/  LOP3.LUT R207, R4.reuse, 0x100, RZ, 0xfc, !PT ;  /* 0x0000010004cf7812 */ /* 0x040fe400078efcff */
[C---:B------:R-:W-:Y:S02]  /*01c0*/  LOP3.LUT R199, R4.reuse, 0x120, RZ, 0xfc, !PT ;  /* 0x0000012004c77812 */ /* 0x040fe400078efcff */
[C---:B------:R-:W-:Y:S02]  /*01d0*/  LOP3.LUT R191, R4.reuse, 0x140, RZ, 0xfc, !PT ;  /* 0x0000014004bf7812 */ /* 0x040fe400078efcff */
[C---:B------:R-:W-:Y:S02]  /*01e0*/  LOP3.LUT R73, R4.reuse, 0x160, RZ, 0xfc, !PT ;  /* 0x0000016004497812 */ /* 0x040fe400078efcff */
[----:B------:R-:W-:-:S02]  /*01f0*/  SHF.L.U32 R64, R4, 0x3, RZ ;  /* 0x0000000304407819 */ /* 0x000fc400000006ff */
[----:B------:R-:W-:Y:S02]  /*0200*/  @P2 LEA R74, P4, R4, UR8, 0x3 ;  /* 0x00000008044a2c11 */ /* 0x000fe4000f8818ff */
[----:B------:R-:W-:Y:S02]  /*0210*/  @P2 LEA.HI.X R3, R63, UR9, RZ, 0x3, P5 ;  /* 0x000000093f032c11 */ /* 0x000fe4000a8f1cff */
[----:B------:R-:W-:Y:S02]  /*0220*/  SHF.R.U32.HI R51, RZ, 0x1d, R63 ;  /* 0x0000001dff337819 */ /* 0x000fe4000001163f */
[----:B------:R-:W-:Y:S02]  /*0230*/  @P3 IADD3 R4, P5, R60, UR10, RZ ;  /* 0x0000000a3c043c10 */ /* 0x000fe4000ffbe0ff */
[----:B------:R-:W-:Y:S01]  /*0240*/  LOP3.LUT R0, R0, 0xf8, RZ, 0xc0, !PT ;  /* 0x000000f800007812 */ /* 0x000fe200078ec0ff */
[----:B------:R-:W5:Y:S01]  /*0250*/  @P2 LDG.E.64 R2, desc[UR4][R2.64] ;  /* 0x0000000402022981 */ /* 0x000f62000c1e1b00 */
[----:B------:R-:W-:-:S02]  /*0260*/  SHF.L.U32 R58, R71, 0x3, RZ ;  /* 0x00000003473a7819 */ /* 0x000fc400000006ff */
[----:B------:R-:W-:Y:S02]  /*0270*/  @P3 IADD3.X R5, R51, UR11, RZ, P5, !PT ;  /* 0x0000000b33053c10 */ /* 0x000fe4000affe4ff */
[----:B------:R-:W-:Y:S02]  /*0280*/  IADD3 R66, P0, R0, UR6, RZ ;  /* 0x0000000600427c10 */ /* 0x000fe4000ff1e0ff */
[----:B------:R-:W-:Y:S02]  /*0290*/  SHF.R.U32.HI R55, RZ, 0x1d, R71 ;  /* 0x0000001dff377819 */ /* 0x000fe40000011647 */
[----:B------:R-:W-:Y:S01]  /*02a0*/  @P3 IADD3 R8, P5, R58, UR10, RZ ;  /* 0x0000000a3a083c10 */ /* 0x000fe2000ffbe0ff */
[----:B------:R-:W5:Y:S01]  /*02b0*/  @P3 LDG.E.64 R4, desc[UR4][R4.64] ;  /* 0x0000000404043981 */ /* 0x000f62000c1e1b00 */
[----:B------:R-:W-:Y:S02]  /*02c0*/  SHF.L.U32 R54, R57, 0x3, RZ ;  /* 0x0000000339367819 */ /* 0x000fe400000006ff */
[----:B------:R-:W-:-:S02]  /*02d0*/  SHF.L.U32 R46, R49, 0x3, RZ ;  /* 0x00000003312e7819 */ /* 0x000fc400000006ff */
[----:B------:R-:W-:Y:S02]  /*02e0*/  @P2 IADD3.X R75, RZ, UR9, RZ, P4, !PT ;  /* 0x00000009ff4b2c10 */ /* 0x000fe4000a7fe4ff */
[----:B------:R-:W-:Y:S02]  /*02f0*/  @P3 IADD3.X R9, R55, UR11, RZ, P5, !PT ;  /* 0x0000000b37093c10 */ /* 0x000fe4000affe4ff */
[----:B------:R-:W-:Y:S01]  /*0300*/  IADD3.X R67, RZ, UR7, RZ, P0, !PT ;  /* 0x00000007ff437c10 */ /* 0x000fe200087fe4ff */
[----:B------:R-:W-:Y:S01]  /*0310*/  ULDC.64 UR6, c[0x0][0x268] ;  /* 0x00009a0000067ab9 */ /* 0x000fe20000000a00 */
[----:B------:R-:W-:Y:S01]  /*0320*/  @P2 LEA R6, P1, R71, UR8, 0x3 ;  /* 0x0000000847062c11 */ /* 0x000fe2000f8218ff */
[----:B------:R-:W5:Y:S01]  /*0330*/  @P2 LDG.E.64 R74, desc[UR4][R74.64] ;  /* 0x000000044a4a2981 */ /* 0x000f62000c1e1b00 */
[----:B------:R-:W-:Y:S02]  /*0340*/  @P3 IADD3 R68, P6, R64, UR10, RZ ;  /* 0x0000000a40443c10 */ /* 0x000fe4000ffde0ff */
[----:B------:R-:W-:Y:S01]  /*0350*/  @P2 LEA R10, P4, R57, UR8, 0x3 ;  /* 0x00000008390a2c11 */ /* 0x000fe2000f8818ff */
[----:B------:R-:W5:Y:S01]  /*0360*/  @P3 LDG.E.64 R8, desc[UR4][R8.64] ;  /* 0x0000000408083981 */ /* 0x000f62000c1e1b00 */
[----:B------:R-:W-:-:S02]  /*0370*/  SHF.R.U32.HI R0, RZ, 0x1d, R57 ;  /* 0x0000001dff007819 */ /* 0x000fc40000011639 */
[----:B------:R-:W-:Y:S02]  /*0380*/  @P3 IADD3 R12, P5, R54, UR10, RZ ;  /* 0x0000000a360c3c10 */ /* 0x000fe4000ffbe0ff */
[----:B------:R-:W-:Y:S02]  /*0390*/  SHF.R.U32.HI R48, RZ, 0x1d, R49 ;  /* 0x0000001dff307819 */ /* 0x000fe40000011631 */
[----:B------:R-:W-:Y:S02]  /*03a0*/  @P3 IADD3 R20, P0, R46, UR10, RZ ;  /* 0x0000000a2e143c10 */ /* 0x000fe4000ff1e0ff */
[----:B------:R-:W-:Y:S02]  /*03b0*/  SHF.L.U32 R216, R223, 0x3, RZ ;  /* 0x00000003dfd87819 */ /* 0x000fe400000006ff */
[----:B------:R-:W-:Y:S02]  /*03c0*/  @P3 IADD3.X R69, RZ, UR11, RZ, P6, !PT ;  /* 0x0000000bff453c10 */ /* 0x000fe4000b7fe4ff */
[----:B------:R-:W-:-:S02]  /*03d0*/  @P2 LEA.HI.X R7, R71, UR9, RZ, 0x3, P1 ;  /* 0x0000000947072c11 */ /* 0x000fc400088f1cff */
[----:B------:R-:W-:Y:S02]  /*03e0*/  @P2 LEA.HI.X R11, R57, UR9, RZ, 0x3, P4 ;  /* 0x00000009390b2c11 */ /* 0x000fe4000a0f1cff */
[----:B------:R-:W-:Y:S01]  /*03f0*/  @P3 IADD3.X R13, R0, UR11, RZ, P5, !PT ;  /* 0x0000000b000d3c10 */ /* 0x000fe2000affe4ff */
[----:B------:R-:W5:Y:S01]  /*0400*/  @P3 LDG.E.64 R68, desc[UR4][R68.64] ;  /* 0x0000000444443981 */ /* 0x000f62000c1e1b00 */
[----:B------:R-:W-:Y:S02]  /*0410*/  @P3 IADD3.X R21, R48, UR11, RZ, P0, !PT ;  /* 0x0000000b30153c10 */ /* 0x000fe400087fe4ff */
[----:B------:R-:W-:Y:S01]  /*0420*/  @P2 LEA R14, P6, R53, UR8, 0x3 ;  /* 0x00000008350e2c11 */ /* 0x000fe2000f8c18ff */
[----:B------:R-:W5:Y:S01]  /*0430*/  @P2 LDG.E.64 R6, desc[UR4][R6.64] ;  /* 0x0000000406062981 */ /* 0x000f62000c1e1b00 */
[----:B------:R-:W-:Y:S02]  /*0440*/  @P2 LEA R18, P1, R49, UR8, 0x3 ;  /* 0x0000000831122c11 */ /* 0x000fe4000f8218ff */
[----:B------:R-:W-:Y:S01]  /*0450*/  @P2 LEA R22, P4, R223, UR8, 0x3 ;  /* 0x00000008df162c11 */ /* 0x000fe2000f8818ff */
[----:B------:R-:W5:Y:S01]  /*0460*/  @P2 LDG.E.64 R10, desc[UR4][R10.64] ;  /* 0x000000040a0a2981 */ /* 0x000f62000c1e1b00 */
[----:B------:R-:W-:-:S02]  /*0470*/  @P2 LEA R26, P5, R215, UR8, 0x3 ;  /* 0x00000008d71a2c11 */ /* 0x000fc4000f8a18ff */
[----:B------:R-:W-:Y:S01]  /*0480*/  SHF.R.U32.HI R52, RZ, 0x1d, R223 ;  /* 0x0000001dff347819 */ /* 0x000fe200000116df */
[----:B------:R-:W5:Y:S01]  /*0490*/  @P3 LDG.E.64 R12, desc[UR4][R12.64] ;  /* 0x000000040c0c3981 */ /* 0x000f62000c1e1b00 */
[----:B------:R-:W-:Y:S02]  /*04a0*/  @P3 IADD3 R24, P0, R216, UR10, RZ ;  /* 0x0000000ad8183c10 */ /* 0x000fe4000ff1e0ff */
[----:B------:R-:W-:Y:S01]  /*04b0*/  SHF.L.U32 R208, R215, 0x3, RZ ;  /* 0x00000003d7d07819 */ /* 0x000fe200000006ff */
[----:B------:R-:W5:Y:S01]  /*04c0*/  @P3 LDG.E.64 R20, desc[UR4][R20.64] ;  /* 0x0000000414143981 */ /* 0x000f62000c1e1b00 */
[----:B------:R-:W-:Y:S02]  /*04d0*/  @P2 LEA.HI.X R15, R53, UR9, RZ, 0x3, P6 ;  /* 0x00000009350f2c11 */ /* 0x000fe4000b0f1cff */
[----:B------:R-:W-:Y:S02]  /*04e0*/  @P2 LEA.HI.X R19, R49, UR9, RZ, 0x3, P1 ;  /* 0x0000000931132c11 */ /* 0x000fe400088f1cff */
[----:B------:R-:W-:-:S02]  /*04f0*/  @P2 LEA.HI.X R23, R223, UR9, RZ, 0x3, P4 ;  /* 0x00000009df172c11 */ /* 0x000fc4000a0f1cff */
[----:B------:R-:W-:Y:S01]  /*0500*/  @P2 LEA.HI.X R27, R215, UR9, RZ, 0x3, P5 ;  /* 0x00000009d71b2c11 */ /* 0x000fe2000a8f1cff */
        /* <DEDUP_REMOVED lines=13> */
[----:B------:R-:W-:Y:S02]  /*05e0*/  SHF.L.U32 R200, R207, 0x3, RZ ;  /* 0x00000003cfc87819 */ /* 0x000fe400000006ff */
[----:B------:R-:W-:Y:S02]  /*05f0*/  SHF.L.U32 R192, R199, 0x3, RZ ;  /* 0x00000003c7c07819 */ /* 0x000fe400000006ff */
[----:B------:R-:W-:-:S02]  /*0600*/  SHF.L.U32 R184, R191, 0x3, RZ ;  /* 0x00000003bfb87819 */ /* 0x000fc400000006ff */
[----:B------:R-:W-:Y:S02]  /*0610*/  SHF.L.U32 R176, R73, 0x3, RZ ;  /* 0x0000000349b07819 */ /* 0x000fe400000006ff */
[----:B------:R-:W-:Y:S02]  /*0620*/  @P2 LEA.HI.X R31, R207, UR9, RZ, 0x3, P6 ;  /* 0x00000009cf1f2c11 */ /* 0x000fe4000b0f1cff */
[----:B------:R-:W-:Y:S02]  /*0630*/  @P2 LEA.HI.X R35, R199, UR9, RZ, 0x3, P1 ;  /* 0x00000009c7232c11 */ /* 0x000fe400088f1cff */
[----:B------:R-:W-:Y:S02]  /*0640*/  @P2 LEA.HI.X R39, R191, UR9, RZ, 0x3, P4 ;  /* 0x00000009bf272c11 */ /* 0x000fe4000a0f1cff */
[----:B------:R-:W-:Y:S01]  /*0650*/  @P2 LEA.HI.X R43, R73, UR9, RZ, 0x3, P5 ;  /* 0x00000009492b2c11 */ /* 0x000fe2000a8f1cff */
[----:B------:R-:W5:Y:S01]  /*0660*/  @P2 LDG.E.64 R30, desc[UR4][R30.64] ;  /* 0x000000041e1e2981 */ /* 0x000f62000c1e1b00 */
[----:B------:R-:W-:Y:S01]  /*0670*/  @P3 IADD3.X R29, R56, UR11, RZ, P0, !PT ;  /* 0x0000000b381d3c10 */ /* 0x000fe200087fe4ff */
[----:B------:R-:W-:Y:S01]  /*0680*/  ULDC.64 UR8, c[0x0][0x230] ;  /* 0x00008c0000087ab9 */ /* 0x000fe20000000a00 */
[----:B------:R-:W-:Y:S01]  /*0690*/  SHF.R.U32.HI R47, RZ, 0x1d, R53 ;  /* 0x0000001dff2f7819 */ /* 0x000fe20000011635 */
[----:B------:R-:W5:Y:S01]  /*06a0*/  @P2 LDG.E.64 R34, desc[UR4][R34.64] ;  /* 0x0000000422222981 */ /* 0x000f62000c1e1b00 */
[----:B------:R-:W-:-:S02]  /*06b0*/  @P3 IADD3 R16, P6, R50, UR10, RZ ;  /* 0x0000000a32103c10 */ /* 0x000fc4000ffde0ff */
[----:B------:R-:W-:Y:S01]  /*06c0*/  SHF.R.U32.HI R62, RZ, 0x1d, R207 ;  /* 0x0000001dff3e7819 */ /* 0x000fe200000116cf */
[----:B------:R-:W5:Y:S01]  /*06d0*/  @P3 LDG.E.64 R28, desc[UR4][R28.64] ;  /* 0x000000041c1c3981 */ /* 0x000f62000c1e1b00 */
[----:B------:R-:W-:Y:S02]  /*06e0*/  SHF.R.U32.HI R70, RZ, 0x1d, R199 ;  /* 0x0000001dff467819 */ /* 0x000fe400000116c7 */
[----:B------:R-:W-:Y:S01]  /*06f0*/  SHF.R.U32.HI R72, RZ, 0x1d, R191 ;  /* 0x0000001dff487819 */ /* 0x000fe200000116bf */
[----:B------:R-:W5:Y:S01]  /*0700*/  @P2 LDG.E.64 R38, desc[UR4][R38.64] ;  /* 0x0000000426262981 */ /* 0x000f62000c1e1b00 */
[----:B------:R-:W-:Y:S02]  /*0710*/  SHF.R.U32.HI R76, RZ, 0x1d, R73 ;  /* 0x0000001dff4c7819 */ /* 0x000fe40000011649 */
[----:B------:R-:W-:Y:S01]  /*0720*/  @P3 IADD3 R32, P1, R200, UR10, RZ ;  /* 0x0000000ac8203c10 */ /* 0x000fe2000ff3e0ff */
[----:B------:R-:W5:Y:S01]  /*0730*/  @P2 LDG.E.64 R42, desc[UR4][R42.64] ;  /* 0x000000042a2a2981 */ /* 0x000f62000c1e1b00 */
[----:B------:R-:W-:-:S02]  /*0740*/  @P3 IADD3 R36, P0, R192, UR10, RZ ;  /* 0x0000000ac0243c10 */ /* 0x000fc4000ff1e0ff */
[----:B------:R-:W-:Y:S02]  /*0750*/  @P3 IADD3 R40, P4, R184, UR10, RZ ;  /* 0x0000000ab8283c10 */ /* 0x000fe4000ff9e0ff */
[----:B------:R-:W-:Y:S01]  /*0760*/  @P3 IADD3 R44, P5, R176, UR10, RZ ;  /* 0x0000000ab02c3c10 */ /* 0x000fe2000ffbe0ff */
[----:B------:R-:W-:Y:S01]  /*0770*/  ULDC UR10, c[0x0][0x214] ;  /* 0x00008500000a7ab9 */ /* 0x000fe20000000800 */
[----:B------:R-:W-:Y:S02]  /*0780*/  @P3 IADD3.X R17, R47, UR11, RZ, P6, !PT ;  /* 0x0000000b2f113c10 */ /* 0x000fe4000b7fe4ff */
[----:B------:R-:W-:Y:S02]  /*0790*/  @P3 IADD3.X R33, R62, UR11, RZ, P1, !PT ;  /* 0x0000000b3e213c10 */ /* 0x000fe40008ffe4ff */
[----:B------:R-:W-:Y:S02]  /*07a0*/  @P3 IADD3.X R37, R70, UR11, RZ, P0, !PT ;  /* 0x0000000b46253c10 */ /* 0x000fe400087fe4ff */
[----:B------:R-:W-:Y:S01]  /*07b0*/  @P3 IADD3.X R41, R72, UR11, RZ, P4, !PT ;  /* 0x0000000b48293c10 */ /* 0x000fe2000a7fe4ff */
[----:B------:R-:W5:Y:S01]  /*07c0*/  @P3 LDG.E.64 R16, desc[UR4][R16.64] ;  /* 0x0000000410103981 */ /* 0x000f62000c1e1b00 */
[----:B------:R-:W-:-:S03]  /*07d0*/  @P3 IADD3.X R45, R76, UR11, RZ, P5, !PT ;  /* 0x0000000b4c2d3c10 */ /* 0x000fc6000affe4ff */
[----:B------:R-:W5:Y:S04]  /*07e0*/  @P3 LDG.E.64 R32, desc[UR4][R32.64] ;  /* 0x0000000420203981 */ /* 0x000f68000c1e1b00 */
[----:B------:R-:W5:Y:S04]  /*07f0*/  @P3 LDG.E.64 R36, desc[UR4][R36.64] ;  /* 0x0000000424243981 */ /* 0x000f68000c1e1b00 */
[----:B------:R-:W5:Y:S04]  /*0800*/  @P3 LDG.E.64 R40, desc[UR4][R40.64] ;  /* 0x0000000428283981 */ /* 0x000f68000c1e1b00 */
[----:B------:R-:W5:Y:S01]  /*0810*/  @P3 LDG.E.64 R44, desc[UR4][R44.64] ;  /* 0x000000042c2c3981 */ /* 0x000f62000c1e1b00 */
[----:B------:R-:W-:-:S02]  /*0820*/  IADD3 R64, P1, R64, UR6, RZ ;  /* 0x0000000640407c10 */ /* 0x000fc4000ff3e0ff */
[----:B------:R-:W-:Y:S02]  /*0830*/  IADD3 R60, P5, R60, UR6, RZ ;  /* 0x000000063c3c7c10 */ /* 0x000fe4000ffbe0ff */
[----:B------:R-:W-:Y:S02]  /*0840*/  IADD3.X R65, RZ, UR7, RZ, P1, !PT ;  /* 0x00000007ff417c10 */ /* 0x000fe40008ffe4ff */
[----:B------:R-:W-:Y:S02]  /*0850*/  IADD3 R50, P1, R50, UR6, RZ ;  /* 0x0000000632327c10 */ /* 0x000fe4000ff3e0ff */
[----:B------:R-:W-:Y:S02]  /*0860*/  IADD3 R58, P4, R58, UR6, RZ ;  /* 0x000000063a3a7c10 */ /* 0x000fe4000ff9e0ff */
[----:B------:R-:W-:Y:S02]  /*0870*/  IADD3.X R61, R51, UR7, RZ, P5, !PT ;  /* 0x00000007333d7c10 */ /* 0x000fe4000affe4ff */
[----:B------:R-:W-:-:S02]  /*0880*/  IADD3.X R51, R47, UR7, RZ, P1, !PT ;  /* 0x000000072f337c10 */ /* 0x000fc40008ffe4ff */
[----:B------:R-:W-:Y:S02]  /*0890*/  IADD3 R208, P1, R208, UR6, RZ ;  /* 0x00000006d0d07c10 */ /* 0x000fe4000ff3e0ff */
[----:B------:R-:W-:Y:S02]  /*08a0*/  IADD3.X R59, R55, UR7, RZ, P4, !PT ;  /* 0x00000007373b7c10 */ /* 0x000fe4000a7fe4ff */
[----:B------:R-:W-:Y:S02]  /*08b0*/  IADD3 R216, P4, R216, UR6, RZ ;  /* 0x00000006d8d87c10 */ /* 0x000fe4000ff9e0ff */
[----:B------:R-:W-:Y:S02]  /*08c0*/  IADD3.X R209, R56, UR7, RZ, P1, !PT ;  /* 0x0000000738d17c10 */ /* 0x000fe40008ffe4ff */
[----:B------:R-:W-:Y:S02]  /*08d0*/  ISETP.GE.AND P1, PT, R152, UR10, PT ;  /* 0x0000000a98007c0c */ /* 0x000fe4000bf26270 */
[----:B------:R-:W-:-:S02]  /*08e0*/  IADD3.X R217, R52, UR7, RZ, P4, !PT ;  /* 0x0000000734d97c10 */ /* 0x000fc4000a7fe4ff */
[----:B------:R-:W-:Y:S02]  /*08f0*/  IADD3 R54, P6, R54, UR6, RZ ;  /* 0x0000000636367c10 */ /* 0x000fe4000ffde0ff */
[----:B------:R-:W-:Y:S02]  /*0900*/  IADD3 R46, P5, R46, UR6, RZ ;  /* 0x000000062e2e7c10 */ /* 0x000fe4000ffbe0ff */
[----:B------:R-:W-:Y:S02]  /*0910*/  IADD3 R192, P4, R192, UR6, RZ ;  /* 0x00000006c0c07c10 */ /* 0x000fe4000ff9e0ff */
[----:B------:R-:W-:Y:S02]  /*0920*/  IADD3.X R55, R0, UR7, RZ, P6, !PT ;  /* 0x0000000700377c10 */ /* 0x000fe4000b7fe4ff */
[----:B------:R-:W-:Y:S02]  /*0930*/  IADD3.X R47, R48, UR7, RZ, P5, !PT ;  /* 0x00000007302f7c10 */ /* 0x000fe4000affe4ff */
[----:B------:R-:W-:-:S02]  /*0940*/  IADD3.X R193, R70, UR7, RZ, P4, !PT ;  /* 0x0000000746c17c10 */ /* 0x000fc4000a7fe4ff */
[----:B---3--:R-:W-:Y:S02]  /*0950*/  LOP3.LUT P0, RZ, R78, UR8, RZ, 0xfc, !PT ;  /* 0x000000084eff7c12 */ /* 0x008fe4000f80fcff */
[----:B------:R-:W-:Y:S02]  /*0960*/  IADD3 R200, P5, R200, UR6, RZ ;  /* 0x00000006c8c87c10 */ /* 0x000fe4000ffbe0ff */
[----:B------:R-:W-:Y:S02]  /*0970*/  IADD3 R184, P6, R184, UR6, RZ ;  /* 0x00000006b8b87c10 */ /* 0x000fe4000ffde0ff */
[----:B------:R-:W-:Y:S02]  /*0980*/  IADD3 R176, P4, R176, UR6, RZ ;  /* 0x00000006b0b07c10 */ /* 0x000fe4000ff9e0ff */
[----:B------:R-:W-:Y:S02]  /*0990*/  IADD3.X R201, R62, UR7, RZ, P5, !PT ;  /* 0x000000073ec97c10 */ /* 0x000fe4000affe4ff */
[----:B------:R-:W-:-:S02]  /*09a0*/  IADD3.X R185, R72, UR7, RZ, P6, !PT ;  /* 0x0000000748b97c10 */ /* 0x000fc4000b7fe4ff */
[----:B------:R-:W-:Y:S02]  /*09b0*/  IADD3.X R177, R76, UR7, RZ, P4, !PT ;  /* 0x000000074cb17c10 */ /* 0x000fe4000a7fe4ff */
[----:B------:R-:W-:Y:S01]  /*09c0*/  LOP3.LUT P0, RZ, R79, UR9, RZ, 0xfc, P0 ;  /* 0x000000094fff7c12 */ /* 0x000fe2000800fcff */
[----:B0-----:R-:W-:-:S12]  /*09d0*/  @P1 EXIT ;  /* 0x000000000000194d */ /* 0x001fd80003800000 */
[----:B------:R-:W2:Y:S01]  /*09e0*/  LDG.E.64 R66, desc[UR4][R66.64] ;  /* 0x0000000442427981 */ /* 0x000ea2000c1e1b00 */
[----:B------:R-:W-:-:S03]  /*09f0*/  IMAD.WIDE.U32 R62, R63, 0x8, R182 ;  /* 0x000000083f3e7825 */ /* 0x000fc600078e00b6 */
[----:B------:R-:W3:Y:S01]  /*0a00*/  LDG.E.64 R64, desc[UR4][R64.64] ;  /* 0x0000000440407981 */ /* 0x000ee2000c1e1b00 */
[----:B------:R-:W-:-:S03]  /*0a10*/  IMAD.WIDE.U32 R70, R71, 0x8, R182 ;  /* 0x0000000847467825 */ /* 0x000fc600078e00b6 */
[----:B------:R-:W4:Y:S04]  /*0a20*/  LDG.E.64 R60, desc[UR4][R60.64] ;  /* 0x000000043c3c7981 */ /* 0x000f28000c1e1b00 */
[----:B------:R-:W4:Y:S01]  /*0a30*/  LDG.E.64 R58, desc[UR4][R58.64] ;  /* 0x000000043a3a7981 */ /* 0x000f22000c1e1b00 */
[----:B------:R-:W-:-:S03]  /*0a40*/  IMAD.WIDE.U32 R56, R57, 0x8, R182 ;  /* 0x0000000839387825 */ /* 0x000fc600078e00b6 */
        /* <DEDUP_REMOVED lines=14> */
[----:B------:R-:W4:Y:S04]  /*0b30*/  LDG.E.64 R184, desc[UR4][R184.64] ;  /* 0x00000004b8b87981 */ /* 0x000f28000c1e1b00 */
[----:B------:R-:W4:Y:S01]  /*0b40*/  LDG.E.64 R176, desc[UR4][R176.64] ;  /* 0x00000004b0b07981 */ /* 0x000f22000c1e1b00 */
[----:B-----5:R-:W-:Y:S02]  /*0b50*/  @!P2 CS2R R74, SRZ ;  /* 0x00000000004aa805 */ /* 0x020fe4000001ff00 */
[----:B------:R-:W-:Y:S02]  /*0b60*/  @!P3 CS2R R68, SRZ ;  /* 0x000000000044b805 */ /* 0x000fe4000001ff00 */
[----:B------:R-:W-:Y:S01]  /*0b70*/  @!P2 CS2R R2, SRZ ;  /* 0x000000000002a805 */ /* 0x000fe2000001ff00 */
[----:B------:R-:W4:Y:S01]  /*0b80*/  LDG.E.64 R62, desc[UR4][R62.64] ;  /* 0x000000043e3e7981 */ /* 0x000f22000c1e1b00 */
[----:B------:R-:W-:-:S02]  /*0b90*/  @!P3 CS2R R4, SRZ ;  /* 0x000000000004b805 */ /* 0x000fc4000001ff00 */
[----:B------:R-:W-:Y:S02]  /*0ba0*/  @!P2 CS2R R6, SRZ ;  /* 0x000000000006a805 */ /* 0x000fe4000001ff00 */
[----:B------:R-:W-:Y:S01]  /*0bb0*/  @!P3 CS2R R8, SRZ ;  /* 0x000000000008b805 */ /* 0x000fe2000001ff00 */
[----:B------:R-:W4:Y:S01]  /*0bc0*/  LDG.E.64 R70, desc[UR4][R70.64] ;  /* 0x0000000446467981 */ /* 0x000f22000c1e1b00 */
[----:B------:R-:W-:Y:S01]  /*0bd0*/  IMAD.WIDE.U32 R182, R73, 0x8, R182 ;  /* 0x0000000849b67825 */ /* 0x000fe200078e00b6 */
[----:B------:R-:W-:Y:S02]  /*0be0*/  @!P2 CS2R R10, SRZ ;  /* 0x00000000000aa805 */ /* 0x000fe4000001ff00 */
[----:B------:R-:W-:Y:S01]  /*0bf0*/  @!P3 CS2R R12, SRZ ;  /* 0x00000000000cb805 */ /* 0x000fe2000001ff00 */
[----:B------:R-:W4:Y:S01]  /*0c00*/  LDG.E.64 R56, desc[UR4][R56.64] ;  /* 0x0000000438387981 */ /* 0x000f22000c1e1b00 */
[----:B------:R-:W-:Y:S02]  /*0c10*/  @!P2 CS2R R14, SRZ ;  /* 0x00000000000ea805 */ /* 0x000fe4000001ff00 */
[----:B------:R-:W-:-:S02]  /*0c20*/  @!P3 CS2R R16, SRZ ;  /* 0x000000000010b805 */ /* 0x000fc4000001ff00 */
[----:B------:R-:W-:Y:S01]  /*0c30*/  @!P2 CS2R R18, SRZ ;  /* 0x000000000012a805 */ /* 0x000fe2000001ff00 */
[----:B------:R-:W4:Y:S01]  /*0c40*/  LDG.E.64 R52, desc[UR4][R52.64] ;  /* 0x0000000434347981 */ /* 0x000f22000c1e1b00 */
[----:B------:R-:W-:Y:S02]  /*0c50*/  @!P3 CS2R R20, SRZ ;  /* 0x000000000014b805 */ /* 0x000fe4000001ff00 */
        /* <DEDUP_REMOVED lines=16> */
[----:B------:R-:W-:Y:S01]  /*0d60*/  ISETP.NE.U32.AND P1, PT, R78, RZ, PT ;  /* 0x000000ff4e00720c */ /* 0x000fe20003f25070 */
[----:B------:R-:W-:Y:S01]  /*0d70*/  ULDC.U8 UR6, c[0x0][0x2a0] ;  /* 0x0000a80000067ab9 */ /* 0x000fe20000000000 */
[----:B------:R-:W4:Y:S01]  /*0d80*/  LDG.E.64 R198, desc[UR4][R198.64] ;  /* 0x00000004c6c67981 */ /* 0x000f22000c1e1b00 */
[----:B------:R-:W-:Y:S01]  /*0d90*/  ULDC UR7, c[0x0][0x218] ;  /* 0x0000860000077ab9 */ /* 0x000fe20000000800 */
[----:B------:R-:W-:Y:S01]  /*0da0*/  ULDC UR8, c[0x0][0x2d8] ;  /* 0x0000b60000087ab9 */ /* 0x000fe20000000800 */
[----:B------:R-:W-:Y:S01]  /*0db0*/  ULDC.64 UR16, c[0x0][0x230] ;  /* 0x00008c0000107ab9 */ /* 0x000fe20000000a00 */
[----:B------:R-:W4:Y:S01]  /*0dc0*/  LDG.E.64 R190, desc[UR4][R190.64] ;  /* 0x00000004bebe7981 */ /* 0x000f22000c1e1b00 */
[----:B------:R-:W-:Y:S01]  /*0dd0*/  ULDC.64 UR14, c[0x0][0x228] ;  /* 0x00008a00000e7ab9 */ /* 0x000fe20000000a00 */
[----:B------:R-:W-:Y:S01]  /*0de0*/  ULDC.64 UR10, c[0x0][0x2b8] ;  /* 0x0000ae00000a7ab9 */ /* 0x000fe20000000a00 */
[----:B------:R-:W-:Y:S01]  /*0df0*/  ULDC.64 UR12, c[0x0][0x2c0] ;  /* 0x0000b000000c7ab9 */ /* 0x000fe20000000a00 */
[----:B------:R-:W4:Y:S01]  /*0e00*/  LDG.E.64 R182, desc[UR4][R182.64] ;  /* 0x00000004b6b67981 */ /* 0x000f22000c1e1b00 */
[----:B------:R-:W-:Y:S01]  /*0e10*/  SHF.R.U64 R171, R74, 0x10, R75 ;  /* 0x000000104aab7819 */ /* 0x000fe2000000124b */
[----:B------:R-:W-:Y:S01]  /*0e20*/  HADD2.F32 R173, -RZ, R74.H0_H0 ;  /* 0x2000004affad7230 */ /* 0x000fe20000004100 */
[--C-:B------:R-:W-:Y:S01]  /*0e30*/  SHF.R.U64 R167, R68, 0x10, R69.reuse ;  /* 0x0000001044a77819 */ /* 0x100fe20000001245 */
[----:B------:R-:W-:Y:S01]  /*0e40*/  HADD2.F32 R0, -RZ, R69.H0_H0 ;  /* 0x20000045ff007230 */ /* 0x000fe20000004100 */
[----:B------:R-:W-:Y:S01]  /*0e50*/  SHF.R.U32.HI R72, RZ, 0x10, R69 ;  /* 0x00000010ff487819 */ /* 0x000fe20000011645 */
[----:B------:R-:W-:Y:S01]  /*0e60*/  HADD2.F32 R172, -RZ, R68.H0_H0 ;  /* 0x20000044ffac7230 */ /* 0x000fe20000004100 */
[----:B------:R-:W-:-:S02]  /*0e70*/  SHF.R.U32.HI R73, RZ, 0x10, R75 ;  /* 0x00000010ff497819 */ /* 0x000fc4000001164b */
[--C-:B------:R-:W-:Y:S02]  /*0e80*/  SHF.R.U64 R108, R2, 0x10, R3.reuse ;  /* 0x00000010026c7819 */ /* 0x100fe40000001203 */
[----:B------:R-:W-:Y:S02]  /*0e90*/  SHF.R.U32.HI R110, RZ, 0x10, R3 ;  /* 0x00000010ff6e7819 */ /* 0x000fe40000011603 */
[--C-:B------:R-:W-:Y:S02]  /*0ea0*/  SHF.R.U64 R109, R4, 0x10, R5.reuse ;  /* 0x00000010046d7819 */ /* 0x100fe40000001205 */
[----:B------:R-:W-:Y:S02]  /*0eb0*/  SHF.R.U32.HI R111, RZ, 0x10, R5 ;  /* 0x00000010ff6f7819 */ /* 0x000fe40000011605 */
[--C-:B------:R-:W-:Y:S02]  /*0ec0*/  SHF.R.U64 R112, R6, 0x10, R7.reuse ;  /* 0x0000001006707819 */ /* 0x100fe40000001207 */
        /* <DEDUP_REMOVED lines=38> */
[----:B------:R-:W-:Y:S01]  /*1130*/  SHF.R.U32.HI R151, RZ, 0x10, R45 ;  /* 0x00000010ff977819 */ /* 0x000fe2000001162d */
[----:B------:R-:W-:Y:S01]  /*1140*/  BSSY B0, `(.L_x_31789) ;  /* 0x0000576000007945 */ /* 0x000fe20003800000 */
[----:B------:R-:W-:Y:S01]  /*1150*/  ISETP.NE.AND.EX P1, PT, R79, RZ, PT, P1 ;  /* 0x000000ff4f00720c */ /* 0x000fe20003f25310 */
[----:B------:R-:W-:Y:S01]  /*1160*/  HADD2.F32 R166, -RZ, R75.H0_H0 ;  /* 0x2000004bffa67230 */ /* 0x000fe20000004100 */
[----:B------:R-:W-:Y:S01]  /*1170*/  ISETP.NE.AND P5, PT, RZ, UR6, PT ;  /* 0x00000006ff007c0c */ /* 0x000fe2000bfa5270 */
        /* <DEDUP_REMOVED lines=23> */
[----:B--2---:R-:W-:Y:S01]  /*12f0*/  HADD2.F32 R74, -RZ, R66.H0_H0 ;  /* 0x20000042ff4a7230 */ /* 0x004fe20000004100 */
[--C-:B------:R-:W-:Y:S01]  /*1300*/  SHF.R.U64 R69, R66, 0x10, R67.reuse ;  /* 0x0000001042457819 */ /* 0x100fe20000001243 */
[----:B------:R-:W-:Y:S01]  /*1310*/  HADD2.F32 R66, -RZ, R67.H0_H0 ;  /* 0x20000043ff427230 */ /* 0x000fe20000004100 */
[----:B------:R-:W-:Y:S02]  /*1320*/  SHF.R.U32.HI R68, RZ, 0x10, R67 ;  /* 0x00000010ff447819 */ /* 0x000fe40000011643 */
[----:B------:R0:W-:Y:S01]  /*1330*/  STL [R1+0x54], R74 ;  /* 0x0000544a01007387 */ /* 0x0001e20000100800 */
[----:B---3--:R-:W-:-:S03]  /*1340*/  SHF.R.U64 R67, R64, 0x10, R65 ;  /* 0x0000001040437819 */ /* 0x008fc60000001241 */
[----:B------:R1:W-:Y:S01]  /*1350*/  STL [R1+0x44], R66 ;  /* 0x0000444201007387 */ /* 0x0003e20000100800 */
[----:B0-----:R-:W-:Y:S02]  /*1360*/  HADD2.F32 R74, -RZ, R64.H0_H0 ;  /* 0x20000040ff4a7230 */ /* 0x001fe40000004100 */
[----:B------:R-:W-:Y:S01]  /*1370*/  HADD2.F32 R64, -RZ, R65.H0_H0 ;  /* 0x20000041ff407230 */ /* 0x000fe20000004100 */
[----:B-1----:R-:W-:Y:S02]  /*1380*/  SHF.R.U32.HI R66, RZ, 0x10, R65 ;  /* 0x00000010ff427819 */ /* 0x002fe40000011641 */
[----:B------:R0:W-:Y:S04]  /*1390*/  STL [R1+0x50], R74 ;  /* 0x0000504a01007387 */ /* 0x0001e80000100800 */
[----:B------:R1:W-:Y:S01]  /*13a0*/  STL [R1+0x40], R64 ;  /* 0x0000404001007387 */ /* 0x0003e20000100800 */
[----:B------:R-:W-:-:S02]  /*13b0*/  HADD2.F32 R69, -RZ, R69.H0_H0 ;  /* 0x20000045ff457230 */ /* 0x000fc40000004100 */
[----:B------:R-:W-:Y:S02]  /*13c0*/  HADD2.F32 R68, -RZ, R68.H0_H0 ;  /* 0x20000044ff447230 */ /* 0x000fe40000004100 */
[----:B------:R-:W-:Y:S02]  /*13d0*/  HADD2.F32 R67, -RZ, R67.H0_H0 ;  /* 0x20000043ff437230 */ /* 0x000fe40000004100 */
[----:B------:R-:W-:Y:S01]  /*13e0*/  HADD2.F32 R66, -RZ, R66.H0_H0 ;  /* 0x20000042ff427230 */ /* 0x000fe20000004100 */
[--C-:B----4-:R-:W-:Y:S01]  /*13f0*/  SHF.R.U64 R65, R62, 0x10, R63.reuse ;  /* 0x000000103e417819 */ /* 0x110fe2000000123f */
[----:B0-----:R-:W-:Y:S01]  /*1400*/  HADD2.F32 R74, -RZ, R62.H0_H0 ;  /* 0x2000003eff4a7230 */ /* 0x001fe20000004100 */
[----:B-1----:R-:W-:Y:S01]  /*1410*/  SHF.R.U32.HI R64, RZ, 0x10, R63 ;  /* 0x00000010ff407819 */ /* 0x002fe2000001163f */
[----:B------:R-:W-:Y:S01]  /*1420*/  HADD2.F32 R62, -RZ, R63.H0_H0 ;  /* 0x2000003fff3e7230 */ /* 0x000fe20000004100 */
[----:B------:R-:W-:Y:S01]  /*1430*/  SHF.R.U64 R63, R60, 0x10, R61 ;  /* 0x000000103c3f7819 */ /* 0x000fe2000000123d */
[----:B------:R-:W-:Y:S01]  /*1440*/  HADD2.F32 R60, -RZ, R60.H0_H0 ;  /* 0x2000003cff3c7230 */ /* 0x000fe20000004100 */
[----:B------:R0:W-:Y:S04]  /*1450*/  STL [R1+0x34], R74 ;  /* 0x0000344a01007387 */ /* 0x0001e80000100800 */
[----:B------:R1:W-:Y:S04]  /*1460*/  STL [R1+0x24], R62 ;  /* 0x0000243e01007387 */ /* 0x0003e80000100800 */
[----:B------:R2:W-:Y:S01]  /*1470*/  STL [R1+0x30], R60 ;  /* 0x0000303c01007387 */ /* 0x0005e20000100800 */
[----:B0-----:R-:W-:Y:S01]  /*1480*/  HADD2.F32 R74, -RZ, R61.H0_H0 ;  /* 0x2000003dff4a7230 */ /* 0x001fe20000004100 */
[----:B------:R-:W-:-:S02]  /*1490*/  SHF.R.U32.HI R252, RZ, 0x10, R71 ;  /* 0x00000010fffc7819 */ /* 0x000fc40000011647 */
[----:B-1----:R-:W-:Y:S01]  /*14a0*/  SHF.R.U32.HI R62, RZ, 0x10, R61 ;  /* 0x00000010ff3e7819 */ /* 0x002fe2000001163d */
[----:B--2---:R-:W-:Y:S01]  /*14b0*/  HADD2.F32 R60, -RZ, R70.H0_H0 ;  /* 0x20000046ff3c7230 */ /* 0x004fe20000004100 */
[----:B------:R-:W-:Y:S01]  /*14c0*/  SHF.R.U64 R61, R70, 0x10, R71 ;  /* 0x00000010463d7819 */ /* 0x000fe20000001247 */
[----:B------:R-:W-:Y:S01]  /*14d0*/  STL [R1+0x20], R74 ;  /* 0x0000204a01007387 */ /* 0x000fe20000100800 */
[----:B------:R-:W-:Y:S02]  /*14e0*/  HADD2.F32 R71, -RZ, R71.H0_H0 ;  /* 0x20000047ff477230 */ /* 0x000fe40000004100 */
[----:B------:R-:W-:Y:S01]  /*14f0*/  HADD2.F32 R70, -RZ, R58.H0_H0 ;  /* 0x2000003aff467230 */ /* 0x000fe20000004100 */
[----:B------:R0:W-:Y:S01]  /*1500*/  STL [R1+0x14], R60 ;  /* 0x0000143c01007387 */ /* 0x0001e20000100800 */
[----:B------:R-:W-:-:S03]  /*1510*/  HADD2.F32 R65, -RZ, R65.H0_H0 ;  /* 0x20000041ff417230 */ /* 0x000fc60000004100 */
[----:B------:R-:W-:Y:S01]  /*1520*/  STL [R1+0x4], R71 ;  /* 0x0000044701007387 */ /* 0x000fe20000100800 */
[----:B0-----:R-:W-:Y:S01]  /*1530*/  SHF.R.U64 R60, R58, 0x10, R59 ;  /* 0x000000103a3c7819 */ /* 0x001fe2000000123b */
[----:B------:R-:W-:Y:S02]  /*1540*/  HADD2.F32 R58, -RZ, R59.H0_H0 ;  /* 0x2000003bff3a7230 */ /* 0x000fe40000004100 */
[----:B------:R-:W-:Y:S01]  /*1550*/  STL [R1+0x10], R70 ;  /* 0x0000104601007387 */ /* 0x000fe20000100800 */
[----:B------:R-:W-:-:S03]  /*1560*/  HADD2.F32 R64, -RZ, R64.H0_H0 ;  /* 0x20000040ff407230 */ /* 0x000fc60000004100 */
[----:B------:R0:W-:Y:S01]  /*1570*/  STL [R1], R58 ;  /* 0x0000003a01007387 */ /* 0x0001e20000100800 */
[----:B------:R-:W-:-:S03]  /*1580*/  HADD2.F32 R63, -RZ, R63.H0_H0 ;  /* 0x2000003fff3f7230 */ /* 0x000fc60000004100 */
[----:B------:R1:W-:Y:S01]  /*1590*/  STL [R1+0x4c], R69 ;  /* 0x00004c4501007387 */ /* 0x0003e20000100800 */
[----:B------:R-:W-:-:S03]  /*15a0*/  HADD2.F32 R62, -RZ, R62.H0_H0 ;  /* 0x2000003eff3e7230 */ /* 0x000fc60000004100 */
[----:B------:R1:W-:Y:S01]  /*15b0*/  STL [R1+0x3c], R68 ;  /* 0x00003c4401007387 */ /* 0x0003e20000100800 */
[----:B------:R-:W-:-:S03]  /*15c0*/  HADD2.F32 R61, -RZ, R61.H0_H0 ;  /* 0x2000003dff3d7230 */ /* 0x000fc60000004100 */
[----:B------:R1:W-:Y:S01]  /*15d0*/  STL [R1+0x48], R67 ;  /* 0x0000484301007387 */ /* 0x0003e20000100800 */
[----:B------:R-:W-:-:S03]  /*15e0*/  HADD2.F32 R60, -RZ, R60.H0_H0 ;  /* 0x2000003cff3c7230 */ /* 0x000fc60000004100 */
[----:B------:R1:W-:Y:S04]  /*15f0*/  STL [R1+0x38], R66 ;  /* 0x0000384201007387 */ /* 0x0003e80000100800 */
[----:B------:R1:W-:Y:S04]  /*1600*/  STL [R1+0x2c], R65 ;  /* 0x00002c4101007387 */ /* 0x0003e80000100800 */
[----:B------:R1:W-:Y:S04]  /*1610*/  STL [R1+0x1c], R64 ;  /* 0x00001c4001007387 */ /* 0x0003e80000100800 */
[----:B------:R1:W-:Y:S04]  /*1620*/  STL [R1+0x28], R63 ;  /* 0x0000283f01007387 */ /* 0x0003e80000100800 */
[----:B------:R1:W-:Y:S04]  /*1630*/  STL [R1+0x18], R62 ;  /* 0x0000183e01007387 */ /* 0x0003e80000100800 */
[----:B------:R1:W-:Y:S04]  /*1640*/  STL [R1+0xc], R61 ;  /* 0x00000c3d01007387 */ /* 0x0003e80000100800 */
[----:B------:R1:W-:Y:S01]  /*1650*/  STL [R1+0x8], R60 ;  /* 0x0000083c01007387 */ /* 0x0003e20000100800 */
        /* <DEDUP_REMOVED lines=42> */
[----:B0-----:R-:W-:Y:S02]  /*1900*/  SHF.R.U32.HI R58, RZ, 0x10, R185 ;  /* 0x00000010ff3a7819 */ /* 0x001fe400000116b9 */
[--C-:B------:R-:W-:Y:S02]  /*1910*/  SHF.R.U64 R180, R182, 0x10, R183.reuse ;  /* 0x00000010b6b47819 */ /* 0x100fe400000012b7 */
[----:B------:R-:W-:-:S02]  /*1920*/  SHF.R.U32.HI R59, RZ, 0x10, R183 ;  /* 0x00000010ff3b7819 */ /* 0x000fc400000116b7 */
[--C-:B------:R-:W-:Y:S02]  /*1930*/  SHF.R.U64 R179, R176, 0x10, R177.reuse ;  /* 0x00000010b0b37819 */ /* 0x100fe400000012b1 */
[----:B------:R-:W-:Y:S01]  /*1940*/  SHF.R.U32.HI R175, RZ, 0x10, R177 ;  /* 0x00000010ffaf7819 */ /* 0x000fe200000116b1 */
        /* <DEDUP_REMOVED lines=132> */
[----:B-1----:R-:W-:-:S07]  /*2190*/  HADD2.F32 R175, -RZ, R175.H0_H0 ;  /* 0x200000afffaf7230 */ /* 0x002fce0000004100 */
.L_x_31983:
[----:B------:R-:W0:Y:S01]  /*21a0*/  S2R R169, SR_TID.X ;  /* 0x0000000000a97919 */ /* 0x000e220000002100 */
[----:B------:R-:W1:Y:S01]  /*21b0*/  LDC.64 R156, c[0x0][0x220] ;  /* 0x00008800ff9c7b82 */ /* 0x000e620000000a00 */
[----:B------:R-:W-:Y:S01]  /*21c0*/  ISETP.NE.U32.AND P2, PT, RZ, UR16, PT ;  /* 0x00000010ff007c0c */ /* 0x000fe2000bf45070 */
[----:B----4-:R-:W-:-:S03]  /*21d0*/  IMAD R60, R152, UR7, RZ ;  /* 0x00000007983c7c24 */ /* 0x010fc6000f8e02ff */
[----:B------:R-:W-:Y:S02]  /*21e0*/  ISETP.NE.AND.EX P2, PT, RZ, UR17, PT, P2 ;  /* 0x00000011ff007c0c */ /* 0x000fe4000bf45320 */
[----:B------:R-:W-:-:S04]  /*21f0*/  SHF.R.S32.HI R61, RZ, 0x1f, R60 ;  /* 0x0000001fff3d7819 */ /* 0x000fc8000001143c */
[----:B------:R-:W-:Y:S02]  /*2200*/  LEA.HI R61, R61, R60, RZ, 0x2 ;  /* 0x0000003c3d3d7211 */ /* 0x000fe400078f10ff */
[----:B0-----:R-:W-:-:S04]  /*2210*/  LOP3.LUT R169, R169, 0x1f, RZ, 0xc0, !PT ;  /* 0x0000001fa9a97812 */ /* 0x001fc800078ec0ff */
[----:B------:R-:W-:-:S04]  /*2220*/  LEA.HI.SX32 R174, R61, R169, 0x1e ;  /* 0x000000a93dae7211 */ /* 0x000fc800078ff2ff */
[C---:B------:R-:W-:Y:S01]  /*2230*/  @P1 LEA R60, P3, R174.reuse, UR14, 0x4 ;  /* 0x0000000eae3c1c11 */ /* 0x040fe2000f8620ff */
[C---:B-1----:R-:W-:Y:S01]  /*2240*/  IMAD.WIDE.U32 R104, R174.reuse, 0x10, R156 ;  /* 0x00000010ae687825 */ /* 0x042fe200078e009c */
[C---:B------:R-:W-:Y:S02]  /*2250*/  @P2 LEA R62, P4, R174.reuse, UR16, 0x4 ;  /* 0x00000010ae3e2c11 */ /* 0x040fe4000f8820ff */
[C---:B------:R-:W-:Y:S02]  /*2260*/  @P1 LEA.HI.X R61, R174.reuse, UR15, RZ, 0x4, P3 ;  /* 0x0000000fae3d1c11 */ /* 0x040fe400098f24ff */
[----:B------:R-:W-:Y:S01]  /*2270*/  @P2 LEA.HI.X R63, R174, UR17, RZ, 0x4, P4 ;  /* 0x00000011ae3f2c11 */ /* 0x000fe2000a0f24ff */
[----:B------:R-:W5:Y:S04]  /*2280*/  LDG.E.128 R104, desc[UR4][R104.64] ;  /* 0x0000000468687981 */ /* 0x000f68000c1e1d00 */
[----:B------:R0:W5:Y:S04]  /*2290*/  @P1 LDG.E.128 R48, desc[UR4][R60.64] ;  /* 0x000000043c301981 */ /* 0x000168000c1e1d00 */
[----:B------:R0:W5:Y:S01]  /*22a0*/  @P2 LDG.E.128 R52, desc[UR4][R62.64] ;  /* 0x000000043e342981 */ /* 0x000162000c1e1d00 */
[----:B------:R-:W-:-:S04]  /*22b0*/  ISETP.NE.U32.AND P3, PT, RZ, UR14, PT ;  /* 0x0000000eff007c0c */ /* 0x000fc8000bf65070 */
[----:B------:R-:W-:-:S13]  /*22c0*/  ISETP.NE.AND.EX P3, PT, RZ, UR15, PT, P3 ;  /* 0x0000000fff007c0c */ /* 0x000fda000bf65330 */
[----:B0-----:R-:W-:Y:S05]  /*22d0*/  @P3 BRA `(.L_x_31790) ;  /* 0x00000000001c3947 */ /* 0x001fea0003800000 */
[----:B------:R-:W-:-:S04]  /*22e0*/  ISETP.NE.U32.AND P4, PT, RZ, UR16, PT ;  /* 0x00000010ff007c0c */ /* 0x000fc8000bf85070 */
[----:B------:R-:W-:-:S13]  /*22f0*/  ISETP.NE.AND.EX P4, PT, RZ, UR17, PT, P4 ;  /* 0x00000011ff007c0c */ /* 0x000fda000bf85340 */
[----:B------:R-:W-:Y:S05]  /*2300*/  @P4 BRA `(.L_x_31791) ;  /* 0x0000000000084947 */ /* 0x000fea0003800000 */
[----:B------:R-:W-:Y:S05]  /*2310*/  @P0 BRA `(.L_x_31792) ;  /* 0x0000000000140947 */ /* 0x000fea0003800000 */
[----:B------:R-:W-:Y:S05]  /*2320*/  BRA `(.L_x_31793) ;  /* 0x0000000000147947 */ /* 0x000fea0003800000 */
.L_x_31791:
[----:B-----5:R-:W-:Y:S01]  /*2330*/  FADD.FTZ R104, R52, R104 ;  /* 0x0000006834687221 */ /* 0x020fe20000010000 */
[----:B------:R-:W-:Y:S06]  /*2340*/  BRA `(.L_x_31792) ;  /* 0x0000000000087947 */ /* 0x000fec0003800000 */
.L_x_31790:
[----:B-----5:R-:W-:-:S04]  /*2350*/  FADD.FTZ R104, R48, R104 ;  /* 0x0000006830687221 */ /* 0x020fc80000010000 */
[----:B------:R-:W-:-:S07]  /*2360*/  @P2 FADD.FTZ R104, R52, R104 ;  /* 0x0000006834682221 */ /* 0x000fce0000010000 */
.L_x_31792:
[----:B-----5:R-:W-:-:S07]  /*2370*/  MOV R56, R104 ;  /* 0x0000006800387202 */ /* 0x020fce0000000f00 */
.L_x_31793:
[----:B------:R-:W-:Y:S05]  /*2380*/  @P3 BRA `(.L_x_31794) ;  /* 0x00000000001c3947 */ /* 0x000fea0003800000 */
[----:B------:R-:W-:-:S04]  /*2390*/  ISETP.NE.U32.AND P4, PT, RZ, UR16, PT ;  /* 0x00000010ff007c0c */ /* 0x000fc8000bf85070 */
[----:B------:R-:W-:-:S13]  /*23a0*/  ISETP.NE.AND.EX P4, PT, RZ, UR17, PT, P4 ;  /* 0x00000011ff007c0c */ /* 0x000fda000bf85340 */
[----:B------:R-:W-:Y:S05]  /*23b0*/  @P4 BRA `(.L_x_31795) ;  /* 0x0000000000084947 */ /* 0x000fea0003800000 */
[----:B------:R-:W-:Y:S05]  /*23c0*/  @P0 BRA `(.L_x_31796) ;  /* 0x0000000000140947 */ /* 0x000fea0003800000 */
[----:B------:R-:W-:Y:S05]  /*23d0*/  BRA `(.L_x_31797) ;  /* 0x0000000000147947 */ /* 0x000fea0003800000 */
.L_x_31795:
[----:B-----5:R-:W-:Y:S01]  /*23e0*/  FADD.FTZ R105, R53, R105 ;  /* 0x0000006935697221 */ /* 0x020fe20000010000 */
[----:B------:R-:W-:Y:S06]  /*23f0*/  BRA `(.L_x_31796) ;  /* 0x0000000000087947 */ /* 0x000fec0003800000 */
.L_x_31794:
[----:B-----5:R-:W-:-:S04]  /*2400*/  FADD.FTZ R105, R49, R105 ;  /* 0x0000006931697221 */ /* 0x020fc80000010000 */
[----:B------:R-:W-:-:S07]  /*2410*/  @P2 FADD.FTZ R105, R53, R105 ;  /* 0x0000006935692221 */ /* 0x000fce0000010000 */
.L_x_31796:
[----:B-----5:R-:W-:-:S07]  /*2420*/  MOV R57, R105 ;  /* 0x0000006900397202 */ /* 0x020fce0000000f00 */
.L_x_31797:
[----:B------:R-:W-:Y:S05]  /*2430*/  @P3 BRA `(.L_x_31798) ;  /* 0x00000000001c3947 */ /* 0x000fea0003800000 */
[----:B------:R-:W-:-:S04]  /*2440*/  ISETP.NE.U32.AND P4, PT, RZ, UR16, PT ;  /* 0x00000010ff007c0c */ /* 0x000fc8000bf85070 */
[----:B------:R-:W-:-:S13]  /*2450*/  ISETP.NE.AND.EX P4, PT, RZ, UR17, PT, P4 ;  /* 0x00000011ff007c0c */ /* 0x000fda000bf85340 */
[----:B------:R-:W-:Y:S05]  /*2460*/  @P4 BRA `(.L_x_31799) ;  /* 0x0000000000084947 */ /* 0x000fea0003800000 */
[----:B------:R-:W-:Y:S05]  /*2470*/  @P0 BRA `(.L_x_31800) ;  /* 0x0000000000140947 */ /* 0x000fea0003800000 */
[----:B------:R-:W-:Y:S05]  /*2480*/  BRA `(.L_x_31801) ;  /* 0x0000000000147947 */ /* 0x000fea0003800000 */
.L_x_31799:
[----:B-----5:R-:W-:Y:S01]  /*2490*/  FADD.FTZ R106, R54, R106 ;  /* 0x0000006a366a7221 */ /* 0x020fe20000010000 */
[----:B------:R-:W-:Y:S06]  /*24a0*/  BRA `(.L_x_31800) ;  /* 0x0000000000087947 */ /* 0x000fec0003800000 */
.L_x_31798:
[----:B-----5:R-:W-:-:S04]  /*24b0*/  FADD.FTZ R106, R50, R106 ;  /* 0x0000006a326a7221 */ /* 0x020fc80000010000 */
[----:B------:R-:W-:-:S07]  /*24c0*/  @P2 FADD.FTZ R106, R54, R106 ;  /* 0x0000006a366a2221 */ /* 0x000fce0000010000 */
.L_x_31800:
[----:B-----5:R-:W-:-:S07]  /*24d0*/  MOV R58, R106 ;  /* 0x0000006a003a7202 */ /* 0x020fce0000000f00 */
.L_x_31801:
[----:B------:R-:W-:Y:S05]  /*24e0*/  @P3 BRA `(.L_x_31802) ;  /* 0x00000000001c3947 */ /* 0x000fea0003800000 */
[----:B------:R-:W-:-:S04]  /*24f0*/  ISETP.NE.U32.AND P4, PT, RZ, UR16, PT ;  /* 0x00000010ff007c0c */ /* 0x000fc8000bf85070 */
[----:B------:R-:W-:-:S13]  /*2500*/  ISETP.NE.AND.EX P4, PT, RZ, UR17, PT, P4 ;  /* 0x00000011ff007c0c */ /* 0x000fda000bf85340 */
[----:B------:R-:W-:Y:S05]  /*2510*/  @P4 BRA `(.L_x_31803) ;  /* 0x0000000000084947 */ /* 0x000fea0003800000 */
[----:B------:R-:W-:Y:S05]  /*2520*/  @P0 BRA `(.L_x_31804) ;  /* 0x0000000000140947 */ /* 0x000fea0003800000 */
[----:B------:R-:W-:Y:S05]  /*2530*/  BRA `(.L_x_31805) ;  /* 0x0000000000147947 */ /* 0x000fea0003800000 */
.L_x_31803:
[----:B-----5:R-:W-:Y:S01]  /*2540*/  FADD.FTZ R107, R55, R107 ;  /* 0x0000006b376b7221 */ /* 0x020fe20000010000 */
[----:B------:R-:W-:Y:S06]  /*2550*/  BRA `(.L_x_31804) ;  /* 0x0000000000087947 */ /* 0x000fec0003800000 */
.L_x_31802:
[----:B-----5:R-:W-:-:S04]  /*2560*/  FADD.FTZ R107, R51, R107 ;  /* 0x0000006b336b7221 */ /* 0x020fc80000010000 */
[----:B------:R-:W-:-:S07]  /*2570*/  @P2 FADD.FTZ R107, R55, R107 ;  /* 0x0000006b376b2221 */ /* 0x000fce0000010000 */
.L_x_31804:
[----:B-----5:R-:W-:-:S07]  /*2580*/  MOV R59, R107 ;  /* 0x0000006b003b7202 */ /* 0x020fce0000000f00 */
.L_x_31805:
[----:B------:R-:W0:Y:S01]  /*2590*/  @P0 LDC.64 R60, c[0x0][0x238] ;  /* 0x00008e00ff3c0b82 */ /* 0x000e220000000a00 */
[----:B------:R-:W-:-:S05]  /*25a0*/  IADD3 R170, R174, 0x20, RZ ;  /* 0x00000020aeaa7810 */ /* 0x000fca0007ffe0ff */
[----:B------:R-:W-:Y:S02]  /*25b0*/  IMAD.WIDE.U32 R100, R170, 0x10, R156 ;  /* 0x00000010aa647825 */ /* 0x000fe400078e009c */
[----:B------:R-:W1:Y:S08]  /*25c0*/  @P1 LDC.64 R64, c[0x0][0x228] ;  /* 0x00008a00ff401b82 */ /* 0x000e700000000a00 */
[----:B------:R-:W2:Y:S01]  /*25d0*/  @P2 LDC.64 R62, c[0x0][0x230] ;  /* 0x00008c00ff3e2b82 */ /* 0x000ea20000000a00 */
[----:B0-----:R-:W-:-:S04]  /*25e0*/  @P0 LEA R60, P4, R174, R60, 0x4 ;  /* 0x0000003cae3c0211 */ /* 0x001fc800078820ff */
[----:B------:R-:W-:Y:S01]  /*25f0*/  @P0 LEA.HI.X R61, R174, R61, RZ, 0x4, P4 ;  /* 0x0000003dae3d0211 */ /* 0x000fe200020f24ff */
[----:B-1----:R-:W-:-:S04]  /*2600*/  @P1 IMAD.WIDE.U32 R64, R170, 0x10, R64 ;  /* 0x00000010aa401825 */ /* 0x002fc800078e0040 */
[----:B------:R0:W-:Y:S04]  /*2610*/  @P0 STG.E.128 desc[UR4][R60.64], R56 ;  /* 0x000000383c000986 */ /* 0x0001e8000c101d04 */
[----:B-----5:R0:W5:Y:S01]  /*2620*/  @P1 LDG.E.128 R48, desc[UR4][R64.64] ;  /* 0x0000000440301981 */ /* 0x020162000c1e1d00 */
[----:B--2---:R-:W-:-:S03]  /*2630*/  @P2 IMAD.WIDE.U32 R62, R170, 0x10, R62 ;  /* 0x00000010aa3e2825 */ /* 0x004fc600078e003e */
[----:B------:R-:W5:Y:S04]  /*2640*/  LDG.E.128 R100, desc[UR4][R100.64] ;  /* 0x0000000464647981 */ /* 0x000f68000c1e1d00 */
[----:B------:R0:W5:Y:S01]  /*2650*/  @P2 LDG.E.128 R52, desc[UR4][R62.64] ;  /* 0x000000043e342981 */ /* 0x000162000c1e1d00 */
[----:B------:R-:W-:Y:S05]  /*2660*/  @P3 BRA `(.L_x_31806) ;  /* 0x00000000001c3947 */ /* 0x000fea0003800000 */
[----:B------:R-:W-:-:S04]  /*2670*/  ISETP.NE.U32.AND P4, PT, RZ, UR16, PT ;  /* 0x00000010ff007c0c */ /* 0x000fc8000bf85070 */
[----:B------:R-:W-:-:S13]  /*2680*/  ISETP.NE.AND.EX P4, PT, RZ, UR17, PT, P4 ;  /* 0x00000011ff007c0c */ /* 0x000fda000bf85340 */
[----:B------:R-:W-:Y:S05]  /*2690*/  @P4 BRA `(.L_x_31807) ;  /* 0x0000000000084947 */ /* 0x000fea0003800000 */
[----:B------:R-:W-:Y:S05]  /*26a0*/  @P0 BRA `(.L_x_31808) ;  /* 0x0000000000140947 */ /* 0x000fea0003800000 */
[----:B------:R-:W-:Y:S05]  /*26b0*/  BRA `(.L_x_31809) ;  /* 0x0000000000147947 */ /* 0x000fea0003800000 */
.L_x_31807:
[----:B-----5:R-:W-:Y:S01]  /*26c0*/  FADD.FTZ R100, R52, R100 ;  /* 0x0000006434647221 */ /* 0x020fe20000010000 */
[----:B------:R-:W-:Y:S06]  /*26d0*/  BRA `(.L_x_31808) ;  /* 0x0000000000087947 */ /* 0x000fec0003800000 */
.L_x_31806:
[----:B-----5:R-:W-:-:S04]  /*26e0*/  FADD.FTZ R100, R48, R100 ;  /* 0x0000006430647221 */ /* 0x020fc80000010000 */
[----:B------:R-:W-:-:S07]  /*26f0*/  @P2 FADD.FTZ R100, R52, R100 ;  /* 0x0000006434642221 */ /* 0x000fce0000010000 */
.L_x_31808:
[----:B0----5:R-:W-:-:S07]  /*2700*/  MOV R56, R100 ;  /* 0x0000006400387202 */ /* 0x021fce0000000f00 */
.L_x_31809:
[----:B------:R-:W-:Y:S05]  /*2710*/  @P3 BRA `(.L_x_31810) ;  /* 0x00000000001c3947 */ /* 0x000fea0003800000 */
[----:B------:R-:W-:-:S04]  /*2720*/  ISETP.NE.U32.AND P4, PT, RZ, UR16, PT ;  /* 0x00000010ff007c0c */ /* 0x000fc8000bf85070 */
[----:B------:R-:W-:-:S13]  /*2730*/  ISETP.NE.AND.EX P4, PT, RZ, UR17, PT, P4 ;  /* 0x00000011ff007c0c */ /* 0x000fda000bf85340 */
[----:B------:R-:W-:Y:S05]  /*2740*/  @P4 BRA `(.L_x_31811) ;  /* 0x0000000000084947 */ /* 0x000fea0003800000 */
[----:B------:R-:W-:Y:S05]  /*2750*/  @P0 BRA `(.L_x_31812) ;  /* 0x0000000000140947 */ /* 0x000fea0003800000 */
[----:B------:R-:W-:Y:S05]  /*2760*/  BRA `(.L_x_31813) ;  /* 0x0000000000147947 */ /* 0x000fea0003800000 */
.L_x_31811:
[----:B-----5:R-:W-:Y:S01]  /*2770*/  FADD.FTZ R101, R53, R101 ;  /* 0x0000006535657221 */ /* 0x020fe20000010000 */
[----:B------:R-:W-:Y:S06]  /*2780*/  BRA `(.L_x_31812) ;  /* 0x0000000000087947 */ /* 0x000fec0003800000 */
.L_x_31810:
[----:B-----5:R-:W-:-:S04]  /*2790*/  FADD.FTZ R101, R49, R101 ;  /* 0x0000006531657221 */ /* 0x020fc80000010000 */
[----:B------:R-:W-:-:S07]  /*27a0*/  @P2 FADD.FTZ R101, R53, R101 ;  /* 0x0000006535652221 */ /* 0x000fce0000010000 */
.L_x_31812:
[----:B0----5:R-:W-:-:S07]  /*27b0*/  MOV R57, R101 ;  /* 0x0000006500397202 */ /* 0x021fce0000000f00 */
.L_x_31813:
[----:B------:R-:W-:Y:S05]  /*27c0*/  @P3 BRA `(.L_x_31814) ;  /* 0x00000000001c3947 */ /* 0x000fea0003800000 */
[----:B------:R-:W-:-:S04]  /*27d0*/  ISETP.NE.U32.AND P4, PT, RZ, UR16, PT ;  /* 0x00000010ff007c0c */ /* 0x000fc8000bf85070 */
[----:B------:R-:W-:-:S13]  /*27e0*/  ISETP.NE.AND.EX P4, PT, RZ, UR17, PT, P4 ;  /* 0x00000011ff007c0c */ /* 0x000fda000bf85340 */
[----:B------:R-:W-:Y:S05]  /*27f0*/  @P4 BRA `(.L_x_31815) ;  /* 0x0000000000084947 */ /* 0x000fea0003800000 */
[----:B------:R-:W-:Y:S05]  /*2800*/  @P0 BRA `(.L_x_31816) ;  /* 0x0000000000140947 */ /* 0x000fea0003800000 */
[----:B------:R-:W-:Y:S05]  /*2810*/  BRA `(.L_x_31817) ;  /* 0x0000000000147947 */ /* 0x000fea0003800000 */
.L_x_31815:
[----:B-----5:R-:W-:Y:S01]  /*2820*/  FADD.FTZ R102, R54, R102 ;  /* 0x0000006636667221 */ /* 0x020fe20000010000 */
[----:B------:R-:W-:Y:S06]  /*2830*/  BRA `(.L_x_31816) ;  /* 0x0000000000087947 */ /* 0x000fec0003800000 */
.L_x_31814:
[----:B-----5:R-:W-:-:S04]  /*2840*/  FADD.FTZ R102, R50, R102 ;  /* 0x0000006632667221 */ /* 0x020fc80000010000 */
[----:B------:R-:W-:-:S07]  /*2850*/  @P2 FADD.FTZ R102, R54, R102 ;  /* 0x0000006636662221 */ /* 0x000fce0000010000 */
.L_x_31816:
[----:B0----5:R-:W-:-:S07]  /*2860*/  MOV R58, R102 ;  /* 0x00000066003a7202 */ /* 0x021fce0000000f00 */
.L_x_31817:
[----:B------:R-:W-:Y:S05]  /*2870*/  @P3 BRA `(.L_x_31818) ;  /* 0x00000000001c3947 */ /* 0x000fea0003800000 */
[----:B------:R-:W-:-:S04]  /*2880*/  ISETP.NE.U32.AND P4, PT, RZ, UR16, PT ;  /* 0x00000010ff007c0c */ /* 0x000fc8000bf85070 */
[----:B------:R-:W-:-:S13]  /*2890*/  ISETP.NE.AND.EX P4, PT, RZ, UR17, PT, P4 ;  /* 0x00000011ff007c0c */ /* 0x000fda000bf85340 */
[----:B------:R-:W-:Y:S05]  /*28a0*/  @P4 BRA `(.L_x_31819) ;  /* 0x0000000000084947 */ /* 0x000fea0003800000 */
[----:B------:R-:W-:Y:S05]  /*28b0*/  @P0 BRA `(.L_x_31820) ;  /* 0x0000000000140947 */ /* 0x000fea0003800000 */
[----:B------:R-:W-:Y:S05]  /*28c0*/  BRA `(.L_x_31821) ;  /* 0x0000000000147947 */ /* 0x000fea0003800000 */
.L_x_31819:
[----:B-----5:R-:W-:Y:S01]  /*28d0*/  FADD.FTZ R103, R55, R103 ;  /* 0x0000006737677221 */ /* 0x020fe20000010000 */
[----:B------:R-:W-:Y:S06]  /*28e0*/  BRA `(.L_x_31820) ;  /* 0x0000000000087947 */ /* 0x000fec0003800000 */
.L_x_31818:
[----:B-----5:R-:W-:-:S04]  /*28f0*/  FADD.FTZ R103, R51, R103 ;  /* 0x0000006733677221 */ /* 0x020fc80000010000 */
[----:B------:R-:W-:-:S07]  /*2900*/  @P2 FADD.FTZ R103, R55, R103 ;  /* 0x0000006737672221 */ /* 0x000fce0000010000 */
.L_x_31820:
[----:B0----5:R-:W-:-:S07]  /*2910*/  MOV R59, R103 ;  /* 0x00000067003b7202 */ /* 0x021fce0000000f00 */
.L_x_31821:
[----:B0-----:R-:W0:Y:S01]  /*2920*/  @P0 LDC.64 R60, c[0x0][0x238] ;  /* 0x00008e00ff3c0b82 */ /* 0x001e220000000a00 */
[----:B------:R-:W-:-:S05]  /*2930*/  IADD3 R168, R174, 0x40, RZ ;  /* 0x00000040aea87810 */ /* 0x000fca0007ffe0ff */
[----:B------:R-:W-:Y:S02]  /*2940*/  IMAD.WIDE.U32 R96, R168, 0x10, R156 ;  /* 0x00000010a8607825 */ /* 0x000fe400078e009c */
[----:B------:R-:W1:Y:S08]  /*2950*/  @P1 LDC.64 R62, c[0x0][0x228] ;  /* 0x00008a00ff3e1b82 */ /* 0x000e700000000a00 */
[----:B------:R-:W2:Y:S01]  /*2960*/  @P2 LDC.64 R64, c[0x0][0x230] ;  /* 0x00008c00ff402b82 */ /* 0x000ea20000000a00 */
[----:B0-----:R-:W-:-:S05]  /*2970*/  @P0 IMAD.WIDE.U32 R60, R170, 0x10, R60 ;  /* 0x00000010aa3c0825 */ /* 0x001fca00078e003c */
[----:B------:R0:W-:Y:S01]  /*2980*/  @P0 STG.E.128 desc[UR4][R60.64], R56 ;  /* 0x000000383c000986 */ /* 0x0001e2000c101d04 */
[----:B-1----:R-:W-:-:S03]  /*2990*/  @P1 IMAD.WIDE.U32 R62, R168, 0x10, R62 ;  /* 0x00000010a83e1825 */ /* 0x002fc600078e003e */
[----:B------:R-:W5:Y:S04]  /*29a0*/  LDG.E.128 R96, desc[UR4][R96.64] ;  /* 0x0000000460607981 */ /* 0x000f68000c1e1d00 */
[----:B-----5:R0:W5:Y:S01]  /*29b0*/  @P1 LDG.E.128 R48, desc[UR4][R62.64] ;  /* 0x000000043e301981 */ /* 0x020162000c1e1d00 */
[----:B--2---:R-:W-:-:S05]  /*29c0*/  @P2 IMAD.WIDE.U32 R64, R168, 0x10, R64 ;  /* 0x00000010a8402825 */ /* 0x004fca00078e0040 */
[----:B------:R0:W5:Y:S01]  /*29d0*/  @P2 LDG.E.128 R52, desc[UR4][R64.64] ;  /* 0x0000000440342981 */ /* 0x000162000c1e1d00 */
[----:B------:R-:W-:Y:S05]  /*29e0*/  @P3 BRA `(.L_x_31822) ;  /* 0x00000000001c3947 */ /* 0x000fea0003800000 */
[----:B------:R-:W-:-:S04]  /*29f0*/  ISETP.NE.U32.AND P4, PT, RZ, UR16, PT ;  /* 0x00000010ff007c0c */ /* 0x000fc8000bf85070 */
[----:B------:R-:W-:-:S13]  /*2a00*/  ISETP.NE.AND.EX P4, PT, RZ, UR17, PT, P4 ;  /* 0x00000011ff007c0c */ /* 0x000fda000bf85340 */
[----:B------:R-:W-:Y:S05]  /*2a10*/  @P4 BRA `(.L_x_31823) ;  /* 0x0000000000084947 */ /* 0x000fea0003800000 */
[----:B------:R-:W-:Y:S05]  /*2a20*/  @P0 BRA `(.L_x_31824) ;  /* 0x0000000000140947 */ /* 0x000fea0003800000 */
[----:B------:R-:W-:Y:S05]  /*2a30*/  BRA `(.L_x_31825) ;  /* 0x0000000000147947 */ /* 0x000fea0003800000 */
.L_x_31823:
[----:B-----5:R-:W-:Y:S01]  /*2a40*/  FADD.FTZ R96, R52, R96 ;  /* 0x0000006034607221 */ /* 0x020fe20000010000 */
[----:B------:R-:W-:Y:S06]  /*2a50*/  BRA `(.L_x_31824) ;  /* 0x0000000000087947 */ /* 0x000fec0003800000 */
.L_x_31822:
[----:B-----5:R-:W-:-:S04]  /*2a60*/  FADD.FTZ R96, R48, R96 ;  /* 0x0000006030607221 */ /* 0x020fc80000010000 */
[----:B------:R-:W-:-:S07]  /*2a70*/  @P2 FADD.FTZ R96, R52, R96 ;  /* 0x0000006034602221 */ /* 0x000fce0000010000 */
.L_x_31824:
[----:B0-----:R-:W-:-:S07]  /*2a80*/  MOV R56, R96 ;  /* 0x0000006000387202 */ /* 0x001fce0000000f00 */
.L_x_31825:
[----:B------:R-:W-:Y:S05]  /*2a90*/  @P3 BRA `(.L_x_31826) ;  /* 0x00000000001c3947 */ /* 0x000fea0003800000 */
[----:B------:R-:W-:-:S04]  /*2aa0*/  ISETP.NE.U32.AND P4, PT, RZ, UR16, PT ;  /* 0x00000010ff007c0c */ /* 0x000fc8000bf85070 */
[----:B------:R-:W-:-:S13]  /*2ab0*/  ISETP.NE.AND.EX P4, PT, RZ, UR17, PT, P4 ;  /* 0x00000011ff007c0c */ /* 0x000fda000bf85340 */
[----:B------:R-:W-:Y:S05]  /*2ac0*/  @P4 BRA `(.L_x_31827) ;  /* 0x0000000000084947 */ /* 0x000fea0003800000 */
[----:B------:R-:W-:Y:S05]  /*2ad0*/  @P0 BRA `(.L_x_31828) ;  /* 0x0000000000140947 */ /* 0x000fea0003800000 */
[----:B------:R-:W-:Y:S05]  /*2ae0*/  BRA `(.L_x_31829) ;  /* 0x0000000000147947 */ /* 0x000fea0003800000 */
.L_x_31827:
[----:B-----5:R-:W-:Y:S01]  /*2af0*/  FADD.FTZ R97, R53, R97 ;  /* 0x0000006135617221 */ /* 0x020fe20000010000 */
[----:B------:R-:W-:Y:S06]  /*2b00*/  BRA `(.L_x_31828) ;  /* 0x0000000000087947 */ /* 0x000fec0003800000 */
.L_x_31826:
[----:B-----5:R-:W-:-:S04]  /*2b10*/  FADD.FTZ R97, R49, R97 ;  /* 0x0000006131617221 */ /* 0x020fc80000010000 */
[----:B------:R-:W-:-:S07]  /*2b20*/  @P2 FADD.FTZ R97, R53, R97 ;  /* 0x0000006135612221 */ /* 0x000fce0000010000 */
.L_x_31828:
[----:B0-----:R-:W-:-:S07]  /*2b30*/  MOV R57, R97 ;  /* 0x0000006100397202 */ /* 0x001fce0000000f00 */
.L_x_31829:
[----:B------:R-:W-:Y:S05]  /*2b40*/  @P3 BRA `(.L_x_31830) ;  /* 0x00000000001c3947 */ /* 0x000fea0003800000 */
[----:B------:R-:W-:-:S04]  /*2b50*/  ISETP.NE.U32.AND P4, PT, RZ, UR16, PT ;  /* 0x00000010ff007c0c */ /* 0x000fc8000bf85070 */
[----:B------:R-:W-:-:S13]  /*2b60*/  ISETP.NE.AND.EX P4, PT, RZ, UR17, PT, P4 ;  /* 0x00000011ff007c0c */ /* 0x000fda000bf85340 */
[----:B------:R-:W-:Y:S05]  /*2b70*/  @P4 BRA `(.L_x_31831) ;  /* 0x0000000000084947 */ /* 0x000fea0003800000 */
[----:B------:R-:W-:Y:S05]  /*2b80*/  @P0 BRA `(.L_x_31832) ;  /* 0x0000000000140947 */ /* 0x000fea0003800000 */
[----:B------:R-:W-:Y:S05]  /*2b90*/  BRA `(.L_x_31833) ;  /* 0x0000000000147947 */ /* 0x000fea0003800000 */
.L_x_31831:
[----:B-----5:R-:W-:Y:S01]  /*2ba0*/  FADD.FTZ R98, R54, R98 ;  /* 0x0000006236627221 */ /* 0x020fe20000010000 */
[----:B------:R-:W-:Y:S06]  /*2bb0*/  BRA `(.L_x_31832) ;  /* 0x0000000000087947 */ /* 0x000fec0003800000 */
.L_x_31830:
[----:B-----5:R-:W-:-:S04]  /*2bc0*/  FADD.FTZ R98, R50, R98 ;  /* 0x0000006232627221 */ /* 0x020fc80000010000 */
[----:B------:R-:W-:-:S07]  /*2bd0*/  @P2 FADD.FTZ R98, R54, R98 ;  /* 0x0000006236622221 */ /* 0x000fce0000010000 */
.L_x_31832:
[----:B0-----:R-:W-:-:S07]  /*2be0*/  MOV R58, R98 ;  /* 0x00000062003a7202 */ /* 0x001fce0000000f00 */
.L_x_31833:
[----:B------:R-:W-:Y:S05]  /*2bf0*/  @P3 BRA `(.L_x_31834) ;  /* 0x00000000001c3947 */ /* 0x000fea0003800000 */
[----:B------:R-:W-:-:S04]  /*2c00*/  ISETP.NE.U32.AND P4, PT, RZ, UR16, PT ;  /* 0x00000010ff007c0c */ /* 0x000fc8000bf85070 */
[----:B------:R-:W-:-:S13]  /*2c10*/  ISETP.NE.AND.EX P4, PT, RZ, UR17, PT, P4 ;  /* 0x00000011ff007c0c */ /* 0x000fda000bf85340 */
[----:B------:R-:W-:Y:S05]  /*2c20*/  @P4 BRA `(.L_x_31835) ;  /* 0x0000000000084947 */ /* 0x000fea0003800000 */
[----:B------:R-:W-:Y:S05]  /*2c30*/  @P0 BRA `(.L_x_31836) ;  /* 0x0000000000140947 */ /* 0x000fea0003800000 */
[----:B------:R-:W-:Y:S05]  /*2c40*/  BRA `(.L_x_31837) ;  /* 0x0000000000147947 */ /* 0x000fea0003800000 */
.L_x_31835:
[----:B-----5:R-:W-:Y:S01]  /*2c50*/  FADD.FTZ R99, R55, R99 ;  /* 0x0000006337637221 */ /* 0x020fe20000010000 */
[----:B------:R-:W-:Y:S06]  /*2c60*/  BRA `(.L_x_31836) ;  /* 0x0000000000087947 */ /* 0x000fec0003800000 */
.L_x_31834:
[----:B-----5:R-:W-:-:S04]  /*2c70*/  FADD.FTZ R99, R51, R99 ;  /* 0x0000006333637221 */ /* 0x020fc80000010000 */
[----:B------:R-:W-:-:S07]  /*2c80*/  @P2 FADD.FTZ R99, R55, R99 ;  /* 0x0000006337632221 */ /* 0x000fce0000010000 */
.L_x_31836:
[----:B0-----:R-:W-:-:S07]  /*2c90*/  MOV R59, R99 ;  /* 0x00000063003b7202 */ /* 0x001fce0000000f00 */
.L_x_31837:
        /* <DEDUP_REMOVED lines=18> */
.L_x_31839:
[----:B-----5:R-:W-:Y:S01]  /*2dc0*/  FADD.FTZ R92, R52, R92 ;  /* 0x0000005c345c7221 */ /* 0x020fe20000010000 */
[----:B------:R-:W-:Y:S06]  /*2dd0*/  BRA `(.L_x_31840) ;  /* 0x0000000000087947 */ /* 0x000fec0003800000 */
.L_x_31838:
[----:B-----5:R-:W-:-:S04]  /*2de0*/  FADD.FTZ R92, R48, R92 ;  /* 0x0000005c305c7221 */ /* 0x020fc80000010000 */
[----:B------:R-:W-:-:S07]  /*2df0*/  @P2 FADD.FTZ R92, R52, R92 ;  /* 0x0000005c345c2221 */ /* 0x000fce0000010000 */
.L_x_31840:
[----:B0-----:R-:W-:-:S07]  /*2e00*/  MOV R56, R92 ;  /* 0x0000005c00387202 */ /* 0x001fce0000000f00 */
.L_x_31841:
[----:B------:R-:W-:Y:S05]  /*2e10*/  @P3 BRA `(.L_x_31842) ;  /* 0x00000000001c3947 */ /* 0x000fea0003800000 */
[----:B------:R-:W-:-:S04]  /*2e20*/  ISETP.NE.U32.AND P4, PT, RZ, UR16, PT ;  /* 0x00000010ff007c0c */ /* 0x000fc8000bf85070 */
[----:B------:R-:W-:-:S13]  /*2e30*/  ISETP.NE.AND.EX P4, PT, RZ, UR17, PT, P4 ;  /* 0x00000011ff007c0c */ /* 0x000fda000bf85340 */
[----:B------:R-:W-:Y:S05]  /*2e40*/  @P4 BRA `(.L_x_31843) ;  /* 0x0000000000084947 */ /* 0x000fea0003800000 */
[----:B------:R-:W-:Y:S05]  /*2e50*/  @P0 BRA `(.L_x_31844) ;  /* 0x0000000000140947 */ /* 0x000fea0003800000 */
[----:B------:R-:W-:Y:S05]  /*2e60*/  BRA `(.L_x_31845) ;  /* 0x0000000000147947 */ /* 0x000fea0003800000 */
.L_x_31843:
[----:B-----5:R-:W-:Y:S01]  /*2e70*/  FADD.FTZ R93, R53, R93 ;  /* 0x0000005d355d7221 */ /* 0x020fe20000010000 */
[----:B------:R-:W-:Y:S06]  /*2e80*/  BRA `(.L_x_31844) ;  /* 0x0000000000087947 */ /* 0x000fec0003800000 */
.L_x_31842:
[----:B-----5:R-:W-:-:S04]  /*2e90*/  FADD.FTZ R93, R49, R93 ;  /* 0x0000005d315d7221 */ /* 0x020fc80000010000 */
[----:B------:R-:W-:-:S07]  /*2ea0*/  @P2 FADD.FTZ R93, R53, R93 ;  /* 0x0000005d355d2221 */ /* 0x000fce0000010000 */
.L_x_31844:
[----:B0-----:R-:W-:-:S07]  /*2eb0*/  MOV R57, R93 ;  /* 0x0000005d00397202 */ /* 0x001fce0000000f00 */
.L_x_31845:
[----:B------:R-:W-:Y:S05]  /*2ec0*/  @P3 BRA `(.L_x_31846) ;  /* 0x00000000001c3947 */ /* 0x000fea0003800000 */
[----:B------:R-:W-:-:S04]  /*2ed0*/  ISETP.NE.U32.AND P4, PT, RZ, UR16, PT ;  /* 0x00000010ff007c0c */ /* 0x000fc8000bf85070 */
[----:B------:R-:W-:-:S13]  /*2ee0*/  ISETP.NE.AND.EX P4, PT, RZ, UR17, PT, P4 ;  /* 0x00000011ff007c0c */ /* 0x000fda000bf85340 */
[----:B------:R-:W-:Y:S05]  /*2ef0*/  @P4 BRA `(.L_x_31847) ;  /* 0x0000000000084947 */ /* 0x000fea0003800000 */
[----:B------:R-:W-:Y:S05]  /*2f00*/  @P0 BRA `(.L_x_31848) ;  /* 0x0000000000140947 */ /* 0x000fea0003800000 */
[----:B------:R-:W-:Y:S05]  /*2f10*/  BRA `(.L_x_31849) ;  /* 0x0000000000147947 */ /* 0x000fea0003800000 */
.L_x_31847:
[----:B-----5:R-:W-:Y:S01]  /*2f20*/  FADD.FTZ R94, R54, R94 ;  /* 0x0000005e365e7221 */ /* 0x020fe20000010000 */
[----:B------:R-:W-:Y:S06]  /*2f30*/  BRA `(.L_x_31848) ;  /* 0x0000000000087947 */ /* 0x000fec0003800000 */
.L_x_31846:
[----:B-----5:R-:W-:-:S04]  /*2f40*/  FADD.FTZ R94, R50, R94 ;  /* 0x0000005e325e7221 */ /* 0x020fc80000010000 */
[----:B------:R-:W-:-:S07]  /*2f50*/  @P2 FADD.FTZ R94, R54, R94 ;  /* 0x0000005e365e2221 */ /* 0x000fce0000010000 */
.L_x_31848:
[----:B0-----:R-:W-:-:S07]  /*2f60*/  MOV R58, R94 ;  /* 0x0000005e003a7202 */ /* 0x001fce0000000f00 */
.L_x_31849:
[----:B------:R-:W-:Y:S05]  /*2f70*/  @P3 BRA `(.L_x_31850) ;  /* 0x00000000001c3947 */ /* 0x000fea0003800000 */
[----:B------:R-:W-:-:S04]  /*2f80*/  ISETP.NE.U32.AND P4, PT, RZ, UR16, PT ;  /* 0x00000010ff007c0c */ /* 0x000fc8000bf85070 */
[----:B------:R-:W-:-:S13]  /*2f90*/  ISETP.NE.AND.EX P4, PT, RZ, UR17, PT, P4 ;  /* 0x00000011ff007c0c */ /* 0x000fda000bf85340 */
[----:B------:R-:W-:Y:S05]  /*2fa0*/  @P4 BRA `(.L_x_31851) ;  /* 0x0000000000084947 */ /* 0x000fea0003800000 */
[----:B------:R-:W-:Y:S05]  /*2fb0*/  @P0 BRA `(.L_x_31852) ;  /* 0x0000000000140947 */ /* 0x000fea0003800000 */
[----:B------:R-:W-:Y:S05]  /*2fc0*/  BRA `(.L_x_31853) ;  /* 0x0000000000147947 */ /* 0x000fea0003800000 */
.L_x_31851:
[----:B-----5:R-:W-:Y:S01]  /*2fd0*/  FADD.FTZ R95, R55, R95 ;  /* 0x0000005f375f7221 */ /* 0x020fe20000010000 */
[----:B------:R-:W-:Y:S06]  /*2fe0*/  BRA `(.L_x_31852) ;  /* 0x0000000000087947 */ /* 0x000fec0003800000 */
.L_x_31850:
[----:B-----5:R-:W-:-:S04]  /*2ff0*/  FADD.FTZ R95, R51, R95 ;  /* 0x0000005f335f7221 */ /* 0x020fc80000010000 */
[----:B------:R-:W-:-:S07]  /*3000*/  @P2 FADD.FTZ R95, R55, R95 ;  /* 0x0000005f375f2221 */ /* 0x000fce0000010000 */
.L_x_31852:
[----:B0-----:R-:W-:-:S07]  /*3010*/  MOV R59, R95 ;  /* 0x0000005f003b7202 */ /* 0x001fce0000000f00 */
.L_x_31853:
[----:B0-----:R-:W0:Y:S01]  /*3020*/  @P0 LDC.64 R64, c[0x0][0x238] ;  /* 0x00008e00ff400b82 */ /* 0x001e220000000a00 */
[----:B------:R-:W-:-:S07]  /*3030*/  IADD3 R164, R174, 0x80, RZ ;  /* 0x00000080aea47810 */ /* 0x000fce0007ffe0ff */
[----:B------:R-:W1:Y:S08]  /*3040*/  @P1 LDC.64 R60, c[0x0][0x228] ;  /* 0x00008a00ff3c1b82 */ /* 0x000e700000000a00 */
[----:B------:R-:W2:Y:S01]  /*3050*/  @P2 LDC.64 R62, c[0x0][0x230] ;  /* 0x00008c00ff3e2b82 */ /* 0x000ea20000000a00 */
[----:B------:R-:W-:-:S04]  /*3060*/  IMAD.WIDE.U32 R88, R164, 0x10, R156 ;  /* 0x00000010a4587825 */ /* 0x000fc800078e009c */
        /* <DEDUP_REMOVED lines=13> */
.L_x_31855:
[----:B-----5:R-:W-:Y:S01]  /*3140*/  FADD.FTZ R88, R52, R88 ;  /* 0x0000005834587221 */ /* 0x020fe20000010000 */
[----:B------:R-:W-:Y:S06]  /*3150*/  BRA `(.L_x_31856) ;  /* 0x0000000000087947 */ /* 0x000fec0003800000 */
.L_x_31854:
[----:B-----5:R-:W-:-:S04]  /*3160*/  FADD.FTZ R88, R48, R88 ;  /* 0x0000005830587221 */ /* 0x020fc80000010000 */
[----:B------:R-:W-:-:S07]  /*3170*/  @P2 FADD.FTZ R88, R52, R88 ;  /* 0x0000005834582221 */ /* 0x000fce0000010000 */
.L_x_31856:
[----:B0-----:R-:W-:-:S07]  /*3180*/  MOV R56, R88 ;  /* 0x0000005800387202 */ /* 0x001fce0000000f00 */
.L_x_31857:
[----:B------:R-:W-:Y:S05]  /*3190*/  @P3 BRA `(.L_x_31858) ;  /* 0x00000000001c3947 */ /* 0x000fea0003800000 */
[----:B------:R-:W-:-:S04]  /*31a0*/  ISETP.NE.U32.AND P4, PT, RZ, UR16, PT ;  /* 0x00000010ff007c0c */ /* 0x000fc8000bf85070 */
[----:B------:R-:W-:-:S13]  /*31b0*/  ISETP.NE.AND.EX P4, PT, RZ, UR17, PT, P4 ;  /* 0x00000011ff007c0c */ /* 0x000fda000bf85340 */
[----:B------:R-:W-:Y:S05]  /*31c0*/  @P4 BRA `(.L_x_31859) ;  /* 0x0000000000084947 */ /* 0x000fea0003800000 */
[----:B------:R-:W-:Y:S05]  /*31d0*/  @P0 BRA `(.L_x_31860) ;  /* 0x0000000000140947 */ /* 0x000fea0003800000 */
[----:B------:R-:W-:Y:S05]  /*31e0*/  BRA `(.L_x_31861) ;  /* 0x0000000000147947 */ /* 0x000fea0003800000 */
.L_x_31859:
[----:B-----5:R-:W-:Y:S01]  /*31f0*/  FADD.FTZ R89, R53, R89 ;  /* 0x0000005935597221 */ /* 0x020fe20000010000 */
[----:B------:R-:W-:Y:S06]  /*3200*/  BRA `(.L_x_31860) ;  /* 0x0000000000087947 */ /* 0x000fec0003800000 */
.L_x_31858:
[----:B-----5:R-:W-:-:S04]  /*3210*/  FADD.FTZ R89, R49, R89 ;  /* 0x0000005931597221 */ /* 0x020fc80000010000 */
[----:B------:R-:W-:-:S07]  /*3220*/  @P2 FADD.FTZ R89, R53, R89 ;  /* 0x0000005935592221 */ /* 0x000fce0000010000 */
.L_x_31860:
[----:B0-----:R-:W-:-:S07]  /*3230*/  MOV R57, R89 ;  /* 0x0000005900397202 */ /* 0x001fce0000000f00 */
.L_x_31861:
[----:B------:R-:W-:Y:S05]  /*3240*/  @P3 BRA `(.L_x_31862) ;  /* 0x00000000001c3947 */ /* 0x000fea0003800000 */
[----:B------:R-:W-:-:S04]  /*3250*/  ISETP.NE.U32.AND P4, PT, RZ, UR16, PT ;  /* 0x00000010ff007c0c */ /* 0x000fc8000bf85070 */
[----:B------:R-:W-:-:S13]  /*3260*/  ISETP.NE.AND.EX P4, PT, RZ, UR17, PT, P4 ;  /* 0x00000011ff007c0c */ /* 0x000fda000bf85340 */
[----:B------:R-:W-:Y:S05]  /*3270*/  @P4 BRA `(.L_x_31863) ;  /* 0x0000000000084947 */ /* 0x000fea0003800000 */
[----:B------:R-:W-:Y:S05]  /*3280*/  @P0 BRA `(.L_x_31864) ;  /* 0x0000000000140947 */ /* 0x000fea0003800000 */
[----:B------:R-:W-:Y:S05]  /*3290*/  BRA `(.L_x_31865) ;  /* 0x0000000000147947 */ /* 0x000fea0003800000 */
.L_x_31863:
[----:B-----5:R-:W-:Y:S01]  /*32a0*/  FADD.FTZ R90, R54, R90 ;  /* 0x0000005a365a7221 */ /* 0x020fe20000010000 */
[----:B------:R-:W-:Y:S06]  /*32b0*/  BRA `(.L_x_31864) ;  /* 0x0000000000087947 */ /* 0x000fec0003800000 */
.L_x_31862:
[----:B-----5:R-:W-:-:S04]  /*32c0*/  FADD.FTZ R90, R50, R90 ;  /* 0x0000005a325a7221 */ /* 0x020fc80000010000 */
[----:B------:R-:W-:-:S07]  /*32d0*/  @P2 FADD.FTZ R90, R54, R90 ;  /* 0x0000005a365a2221 */ /* 0x000fce0000010000 */
.L_x_31864:
[----:B0-----:R-:W-:-:S07]  /*32e0*/  MOV R58, R90 ;  /* 0x0000005a003a7202 */ /* 0x001fce0000000f00 */
.L_x_31865:
[----:B------:R-:W-:Y:S05]  /*32f0*/  @P3 BRA `(.L_x_31866) ;  /* 0x00000000001c3947 */ /* 0x000fea0003800000 */
[----:B------:R-:W-:-:S04]  /*3300*/  ISETP.NE.U32.AND P4, PT, RZ, UR16, PT ;  /* 0x00000010ff007c0c */ /* 0x000fc8000bf85070 */
[----:B------:R-:W-:-:S13]  /*3310*/  ISETP.NE.AND.EX P4, PT, RZ, UR17, PT, P4 ;  /* 0x00000011ff007c0c */ /* 0x000fda000bf85340 */
[----:B------:R-:W-:Y:S05]  /*3320*/  @P4 BRA `(.L_x_31867) ;  /* 0x0000000000084947 */ /* 0x000fea0003800000 */
[----:B------:R-:W-:Y:S05]  /*3330*/  @P0 BRA `(.L_x_31868) ;  /* 0x0000000000140947 */ /* 0x000fea0003800000 */
[----:B------:R-:W-:Y:S05]  /*3340*/  BRA `(.L_x_31869) ;  /* 0x0000000000147947 */ /* 0x000fea0003800000 */
.L_x_31867:
[----:B-----5:R-:W-:Y:S01]  /*3350*/  FADD.FTZ R91, R55, R91 ;  /* 0x0000005b375b7221 */ /* 0x020fe20000010000 */
[----:B------:R-:W-:Y:S06]  /*3360*/  BRA `(.L_x_31868) ;  /* 0x0000000000087947 */ /* 0x000fec0003800000 */
.L_x_31866:
[----:B-----5:R-:W-:-:S04]  /*3370*/  FADD.FTZ R91, R51, R91 ;  /* 0x0000005b335b7221 */ /* 0x020fc80000010000 */
[----:B------:R-:W-:-:S07]  /*3380*/  @P2 FADD.FTZ R91, R55, R91 ;  /* 0x0000005b375b2221 */ /* 0x000fce0000010000 */
.L_x_31868:
[----:B0-----:R-:W-:-:S07]  /*3390*/  MOV R59, R91 ;  /* 0x0000005b003b7202 */ /* 0x001fce0000000f00 */
.L_x_31869:
        /* <DEDUP_REMOVED lines=18> */
.L_x_31871:
[----:B-----5:R-:W-:Y:S01]  /*34c0*/  FADD.FTZ R84, R52, R84 ;  /* 0x0000005434547221 */ /* 0x020fe20000010000 */
[----:B------:R-:W-:Y:S06]  /*34d0*/  BRA `(.L_x_31872) ;  /* 0x0000000000087947 */ /* 0x000fec0003800000 */
.L_x_31870:
[----:B-----5:R-:W-:-:S04]  /*34e0*/  FADD.FTZ R84, R48, R84 ;  /* 0x0000005430547221 */ /* 0x020fc80000010000 */
[----:B------:R-:W-:-:S07]  /*34f0*/  @P2 FADD.FTZ R84, R52, R84 ;  /* 0x0000005434542221 */ /* 0x000fce0000010000 */
.L_x_31872:
[----:B0-----:R-:W-:-:S07]  /*3500*/  MOV R56, R84 ;  /* 0x0000005400387202 */ /* 0x001fce0000000f00 */
.L_x_31873:
[----:B------:R-:W-:Y:S05]  /*3510*/  @P3 BRA `(.L_x_31874) ;  /* 0x00000000001c3947 */ /* 0x000fea0003800000 */
[----:B------:R-:W-:-:S04]  /*3520*/  ISETP.NE.U32.AND P4, PT, RZ, UR16, PT ;  /* 0x00000010ff007c0c */ /* 0x000fc8000bf85070 */
[----:B------:R-:W-:-:S13]  /*3530*/  ISETP.NE.AND.EX P4, PT, RZ, UR17, PT, P4 ;  /* 0x00000011ff007c0c */ /* 0x000fda000bf85340 */
[----:B------:R-:W-:Y:S05]  /*3540*/  @P4 BRA `(.L_x_31875) ;  /* 0x0000000000084947 */ /* 0x000fea0003800000 */
[----:B------:R-:W-:Y:S05]  /*3550*/  @P0 BRA `(.L_x_31876) ;  /* 0x0000000000140947 */ /* 0x000fea0003800000 */
[----:B------:R-:W-:Y:S05]  /*3560*/  BRA `(.L_x_31877) ;  /* 0x0000000000147947 */ /* 0x000fea0003800000 */
.L_x_31875:
[----:B-----5:R-:W-:Y:S01]  /*3570*/  FADD.FTZ R85, R53, R85 ;  /* 0x0000005535557221 */ /* 0x020fe20000010000 */
[----:B------:R-:W-:Y:S06]  /*3580*/  BRA `(.L_x_31876) ;  /* 0x0000000000087947 */ /* 0x000fec0003800000 */
.L_x_31874:
[----:B-----5:R-:W-:-:S04]  /*3590*/  FADD.FTZ R85, R49, R85 ;  /* 0x0000005531557221 */ /* 0x020fc80000010000 */
[----:B------:R-:W-:-:S07]  /*35a0*/  @P2 FADD.FTZ R85, R53, R85 ;  /* 0x0000005535552221 */ /* 0x000fce0000010000 */
.L_x_31876:
[----:B0-----:R-:W-:-:S07]  /*35b0*/  MOV R57, R85 ;  /* 0x0000005500397202 */ /* 0x001fce0000000f00 */
.L_x_31877:
[----:B------:R-:W-:Y:S05]  /*35c0*/  @P3 BRA `(.L_x_31878) ;  /* 0x00000000001c3947 */ /* 0x000fea0003800000 */
[----:B------:R-:W-:-:S04]  /*35d0*/  ISETP.NE.U32.AND P4, PT, RZ, UR16, PT ;  /* 0x00000010ff007c0c */ /* 0x000fc8000bf85070 */
[----:B------:R-:W-:-:S13]  /*35e0*/  ISETP.NE.AND.EX P4, PT, RZ, UR17, PT, P4 ;  /* 0x00000011ff007c0c */ /* 0x000fda000bf85340 */
[----:B------:R-:W-:Y:S05]  /*35f0*/  @P4 BRA `(.L_x_31879) ;  /* 0x0000000000084947 */ /* 0x000fea0003800000 */
[----:B------:R-:W-:Y:S05]  /*3600*/  @P0 BRA `(.L_x_31880) ;  /* 0x0000000000140947 */ /* 0x000fea0003800000 */
[----:B------:R-:W-:Y:S05]  /*3610*/  BRA `(.L_x_31881) ;  /* 0x0000000000147947 */ /* 0x000fea0003800000 */
.L_x_31879:
[----:B-----5:R-:W-:Y:S01]  /*3620*/  FADD.FTZ R86, R54, R86 ;  /* 0x0000005636567221 */ /* 0x020fe20000010000 */
[----:B------:R-:W-:Y:S06]  /*3630*/  BRA `(.L_x_31880) ;  /* 0x0000000000087947 */ /* 0x000fec0003800000 */
.L_x_31878:
[----:B-----5:R-:W-:-:S04]  /*3640*/  FADD.FTZ R86, R50, R86 ;  /* 0x0000005632567221 */ /* 0x020fc80000010000 */
[----:B------:R-:W-:-:S07]  /*3650*/  @P2 FADD.FTZ R86, R54, R86 ;  /* 0x0000005636562221 */ /* 0x000fce0000010000 */
.L_x_31880:
[----:B0-----:R-:W-:-:S07]  /*3660*/  MOV R58, R86 ;  /* 0x00000056003a7202 */ /* 0x001fce0000000f00 */
.L_x_31881:
[----:B------:R-:W-:Y:S05]  /*3670*/  @P3 BRA `(.L_x_31882) ;  /* 0x00000000001c3947 */ /* 0x000fea0003800000 */
[----:B------:R-:W-:-:S04]  /*3680*/  ISETP.NE.U32.AND P4, PT, RZ, UR16, PT ;  /* 0x00000010ff007c0c */ /* 0x000fc8000bf85070 */
[----:B------:R-:W-:-:S13]  /*3690*/  ISETP.NE.AND.EX P4, PT, RZ, UR17, PT, P4 ;  /* 0x00000011ff007c0c */ /* 0x000fda000bf85340 */
[----:B------:R-:W-:Y:S05]  /*36a0*/  @P4 BRA `(.L_x_31883) ;  /* 0x0000000000084947 */ /* 0x000fea0003800000 */
[----:B------:R-:W-:Y:S05]  /*36b0*/  @P0 BRA `(.L_x_31884) ;  /* 0x0000000000140947 */ /* 0x000fea0003800000 */
[----:B------:R-:W-:Y:S05]  /*36c0*/  BRA `(.L_x_31885) ;  /* 0x0000000000147947 */ /* 0x000fea0003800000 */
.L_x_31883:
[----:B-----5:R-:W-:Y:S01]  /*36d0*/  FADD.FTZ R87, R55, R87 ;  /* 0x0000005737577221 */ /* 0x020fe20000010000 */
[----:B------:R-:W-:Y:S06]  /*36e0*/  BRA `(.L_x_31884) ;  /* 0x0000000000087947 */ /* 0x000fec0003800000 */
.L_x_31882:
[----:B-----5:R-:W-:-:S04]  /*36f0*/  FADD.FTZ R87, R51, R87 ;  /* 0x0000005733577221 */ /* 0x020fc80000010000 */
[----:B------:R-:W-:-:S07]  /*3700*/  @P2 FADD.FTZ R87, R55, R87 ;  /* 0x0000005737572221 */ /* 0x000fce0000010000 */
.L_x_31884:
[----:B0-----:R-:W-:-:S07]  /*3710*/  MOV R59, R87 ;  /* 0x00000057003b7202 */ /* 0x001fce0000000f00 */
.L_x_31885:
        /* <DEDUP_REMOVED lines=18> */
.L_x_31887:
[----:B-----5:R-:W-:Y:S01]  /*3840*/  FADD.FTZ R72, R52, R72 ;  /* 0x0000004834487221 */ /* 0x020fe20000010000 */
[----:B------:R-:W-:Y:S06]  /*3850*/  BRA `(.L_x_31888) ;  /* 0x0000000000087947 */ /* 0x000fec0003800000 */
.L_x_31886:
[----:B-----5:R-:W-:-:S04]  /*3860*/  FADD.FTZ R72, R48, R72 ;  /* 0x0000004830487221 */ /* 0x020fc80000010000 */
[----:B------:R-:W-:-:S07]  /*3870*/  @P2 FADD.FTZ R72, R52, R72 ;  /* 0x0000004834482221 */ /* 0x000fce0000010000 */
.L_x_31888:
[----:B0-----:R-:W-:-:S07]  /*3880*/  MOV R56, R72 ;  /* 0x0000004800387202 */ /* 0x001fce0000000f00 */
.L_x_31889:
[----:B------:R-:W-:Y:S05]  /*3890*/  @P3 BRA `(.L_x_31890) ;  /* 0x00000000001c3947 */ /* 0x000fea0003800000 */
[----:B------:R-:W-:-:S04]  /*38a0*/  ISETP.NE.U32.AND P4, PT, RZ, UR16, PT ;  /* 0x00000010ff007c0c */ /* 0x000fc8000bf85070 */
[----:B------:R-:W-:-:S13]  /*38b0*/  ISETP.NE.AND.EX P4, PT, RZ, UR17, PT, P4 ;  /* 0x00000011ff007c0c */ /* 0x000fda000bf85340 */
[----:B------:R-:W-:Y:S05]  /*38c0*/  @P4 BRA `(.L_x_31891) ;  /* 0x0000000000084947 */ /* 0x000fea0003800000 */
[----:B------:R-:W-:Y:S05]  /*38d0*/  @P0 BRA `(.L_x_31892) ;  /* 0x0000000000140947 */ /* 0x000fea0003800000 */
[----:B------:R-:W-:Y:S05]  /*38e0*/  BRA `(.L_x_31893) ;  /* 0x0000000000147947 */ /* 0x000fea0003800000 */
.L_x_31891:
[----:B-----5:R-:W-:Y:S01]  /*38f0*/  FADD.FTZ R73, R53, R73 ;  /* 0x0000004935497221 */ /* 0x020fe20000010000 */
[----:B------:R-:W-:Y:S06]  /*3900*/  BRA `(.L_x_31892) ;  /* 0x0000000000087947 */ /* 0x000fec0003800000 */
.L_x_31890:
[----:B-----5:R-:W-:-:S04]  /*3910*/  FADD.FTZ R73, R49, R73 ;  /* 0x0000004931497221 */ /* 0x020fc80000010000 */
[----:B------:R-:W-:-:S07]  /*3920*/  @P2 FADD.FTZ R73, R53, R73 ;  /* 0x0000004935492221 */ /* 0x000fce0000010000 */
.L_x_31892:
[----:B0-----:R-:W-:-:S07]  /*3930*/  MOV R57, R73 ;  /* 0x0000004900397202 */ /* 0x001fce0000000f00 */
.L_x_31893:
[----:B------:R-:W-:Y:S05]  /*3940*/  @P3 BRA `(.L_x_31894) ;  /* 0x00000000001c3947 */ /* 0x000fea0003800000 */
[----:B------:R-:W-:-:S04]  /*3950*/  ISETP.NE.U32.AND P4, PT, RZ, UR16, PT ;  /* 0x00000010ff007c0c */ /* 0x000fc8000bf85070 */
[----:B------:R-:W-:-:S13]  /*3960*/  ISETP.NE.AND.EX P4, PT, RZ, UR17, PT, P4 ;  /* 0x00000011ff007c0c */ /* 0x000fda000bf85340 */
[----:B------:R-:W-:Y:S05]  /*3970*/  @P4 BRA `(.L_x_31895) ;  /* 0x0000000000084947 */ /* 0x000fea0003800000 */
[----:B------:R-:W-:Y:S05]  /*3980*/  @P0 BRA `(.L_x_31896) ;  /* 0x0000000000140947 */ /* 0x000fea0003800000 */
[----:B------:R-:W-:Y:S05]  /*3990*/  BRA `(.L_x_31897) ;  /* 0x0000000000147947 */ /* 0x000fea0003800000 */
.L_x_31895:
[----:B-----5:R-:W-:Y:S01]  /*39a0*/  FADD.FTZ R74, R54, R74 ;  /* 0x0000004a364a7221 */ /* 0x020fe20000010000 */
[----:B------:R-:W-:Y:S06]  /*39b0*/  BRA `(.L_x_31896) ;  /* 0x0000000000087947 */ /* 0x000fec0003800000 */
.L_x_31894:
[----:B-----5:R-:W-:-:S04]  /*39c0*/  FADD.FTZ R74, R50, R74 ;  /* 0x0000004a324a7221 */ /* 0x020fc80000010000 */
[----:B------:R-:W-:-:S07]  /*39d0*/  @P2 FADD.FTZ R74, R54, R74 ;  /* 0x0000004a364a2221 */ /* 0x000fce0000010000 */
.L_x_31896:
[----:B0-----:R-:W-:-:S07]  /*39e0*/  MOV R58, R74 ;  /* 0x0000004a003a7202 */ /* 0x001fce0000000f00 */
.L_x_31897:
[----:B------:R-:W-:Y:S05]  /*39f0*/  @P3 BRA `(.L_x_31898) ;  /* 0x00000000001c3947 */ /* 0x000fea0003800000 */
[----:B------:R-:W-:-:S04]  /*3a00*/  ISETP.NE.U32.AND P4, PT, RZ, UR16, PT ;  /* 0x00000010ff007c0c */ /* 0x000fc8000bf85070 */
[----:B------:R-:W-:-:S13]  /*3a10*/  ISETP.NE.AND.EX P4, PT, RZ, UR17, PT, P4 ;  /* 0x00000011ff007c0c */ /* 0x000fda000bf85340 */
[----:B------:R-:W-:Y:S05]  /*3a20*/  @P4 BRA `(.L_x_31899) ;  /* 0x0000000000084947 */ /* 0x000fea0003800000 */
[----:B------:R-:W-:Y:S05]  /*3a30*/  @P0 BRA `(.L_x_31900) ;  /* 0x0000000000140947 */ /* 0x000fea0003800000 */
[----:B------:R-:W-:Y:S05]  /*3a40*/  BRA `(.L_x_31901) ;  /* 0x0000000000147947 */ /* 0x000fea0003800000 */
.L_x_31899:
[----:B-----5:R-:W-:Y:S01]  /*3a50*/  FADD.FTZ R75, R55, R75 ;  /* 0x0000004b374b7221 */ /* 0x020fe20000010000 */
[----:B------:R-:W-:Y:S06]  /*3a60*/  BRA `(.L_x_31900) ;  /* 0x0000000000087947 */ /* 0x000fec0003800000 */
.L_x_31898:
[----:B-----5:R-:W-:-:S04]  /*3a70*/  FADD.FTZ R75, R51, R75 ;  /* 0x0000004b334b7221 */ /* 0x020fc80000010000 */
[----:B------:R-:W-:-:S07]  /*3a80*/  @P2 FADD.FTZ R75, R55, R75 ;  /* 0x0000004b374b2221 */ /* 0x000fce0000010000 */
.L_x_31900:
[----:B0-----:R-:W-:-:S07]  /*3a90*/  MOV R59, R75 ;  /* 0x0000004b003b7202 */ /* 0x001fce0000000f00 */
.L_x_31901:
        /* <DEDUP_REMOVED lines=18> */
.L_x_31903:
[----:B-----5:R-:W-:Y:S01]  /*3bc0*/  FADD.FTZ R68, R52, R68 ;  /* 0x0000004434447221 */ /* 0x020fe20000010000 */
[----:B------:R-:W-:Y:S06]  /*3bd0*/  BRA `(.L_x_31904) ;  /* 0x0000000000087947 */ /* 0x000fec0003800000 */
.L_x_31902:
[----:B-----5:R-:W-:-:S04]  /*3be0*/  FADD.FTZ R68, R48, R68 ;  /* 0x0000004430447221 */ /* 0x020fc80000010000 */
[----:B------:R-:W-:-:S07]  /*3bf0*/  @P2 FADD.FTZ R68, R52, R68 ;  /* 0x0000004434442221 */ /* 0x000fce0000010000 */
.L_x_31904:
[----:B0-----:R-:W-:-:S07]  /*3c00*/  MOV R56, R68 ;  /* 0x0000004400387202 */ /* 0x001fce0000000f00 */
.L_x_31905:
[----:B------:R-:W-:Y:S05]  /*3c10*/  @P3 BRA `(.L_x_31906) ;  /* 0x00000000001c3947 */ /* 0x000fea0003800000 */
[----:B------:R-:W-:-:S04]  /*3c20*/  ISETP.NE.U32.AND P4, PT, RZ, UR16, PT ;  /* 0x00000010ff007c0c */ /* 0x000fc8000bf85070 */
[----:B------:R-:W-:-:S13]  /*3c30*/  ISETP.NE.AND.EX P4, PT, RZ, UR17, PT, P4 ;  /* 0x00000011ff007c0c */ /* 0x000fda000bf85340 */
[----:B------:R-:W-:Y:S05]  /*3c40*/  @P4 BRA `(.L_x_31907) ;  /* 0x0000000000084947 */ /* 0x000fea0003800000 */
[----:B------:R-:W-:Y:S05]  /*3c50*/  @P0 BRA `(.L_x_31908) ;  /* 0x0000000000140947 */ /* 0x000fea0003800000 */
[----:B------:R-:W-:Y:S05]  /*3c60*/  BRA `(.L_x_31909) ;  /* 0x0000000000147947 */ /* 0x000fea0003800000 */
.L_x_31907:
[----:B-----5:R-:W-:Y:S01]  /*3c70*/  FADD.FTZ R69, R53, R69 ;  /* 0x0000004535457221 */ /* 0x020fe20000010000 */
[----:B------:R-:W-:Y:S06]  /*3c80*/  BRA `(.L_x_31908) ;  /* 0x0000000000087947 */ /* 0x000fec0003800000 */
.L_x_31906:
[----:B-----5:R-:W-:-:S04]  /*3c90*/  FADD.FTZ R69, R49, R69 ;  /* 0x0000004531457221 */ /* 0x020fc80000010000 */
[----:B------:R-:W-:-:S07]  /*3ca0*/  @P2 FADD.FTZ R69, R53, R69 ;  /* 0x0000004535452221 */ /* 0x000fce0000010000 */
.L_x_31908:
[----:B0-----:R-:W-:-:S07]  /*3cb0*/  MOV R57, R69 ;  /* 0x0000004500397202 */ /* 0x001fce0000000f00 */
.L_x_31909:
[----:B------:R-:W-:Y:S05]  /*3cc0*/  @P3 BRA `(.L_x_31910) ;  /* 0x00000000001c3947 */ /* 0x000fea0003800000 */
[----:B------:R-:W-:-:S04]  /*3cd0*/  ISETP.NE.U32.AND P4, PT, RZ, UR16, PT ;  /* 0x00000010ff007c0c */ /* 0x000fc8000bf85070 */
[----:B------:R-:W-:-:S13]  /*3ce0*/  ISETP.NE.AND.EX P4, PT, RZ, UR17, PT, P4 ;  /* 0x00000011ff007c0c */ /* 0x000fda000bf85340 */
[----:B------:R-:W-:Y:S05]  /*3cf0*/  @P4 BRA `(.L_x_31911) ;  /* 0x0000000000084947 */ /* 0x000fea0003800000 */
[----:B------:R-:W-:Y:S05]  /*3d00*/  @P0 BRA `(.L_x_31912) ;  /* 0x0000000000140947 */ /* 0x000fea0003800000 */
[----:B------:R-:W-:Y:S05]  /*3d10*/  BRA `(.L_x_31913) ;  /* 0x0000000000147947 */ /* 0x000fea0003800000 */
.L_x_31911:
[----:B-----5:R-:W-:Y:S01]  /*3d20*/  FADD.FTZ R70, R54, R70 ;  /* 0x0000004636467221 */ /* 0x020fe20000010000 */
[----:B------:R-:W-:Y:S06]  /*3d30*/  BRA `(.L_x_31912) ;  /* 0x0000000000087947 */ /* 0x000fec0003800000 */
.L_x_31910:
[----:B-----5:R-:W-:-:S04]  /*3d40*/  FADD.FTZ R70, R50, R70 ;  /* 0x0000004632467221 */ /* 0x020fc80000010000 */
[----:B------:R-:W-:-:S07]  /*3d50*/  @P2 FADD.FTZ R70, R54, R70 ;  /* 0x0000004636462221 */ /* 0x000fce0000010000 */
.L_x_31912:
[----:B0-----:R-:W-:-:S07]  /*3d60*/  MOV R58, R70 ;  /* 0x00000046003a7202 */ /* 0x001fce0000000f00 */
.L_x_31913:
[----:B------:R-:W-:Y:S05]  /*3d70*/  @P3 BRA `(.L_x_31914) ;  /* 0x00000000001c3947 */ /* 0x000fea0003800000 */
[----:B------:R-:W-:-:S04]  /*3d80*/  ISETP.NE.U32.AND P4, PT, RZ, UR16, PT ;  /* 0x00000010ff007c0c */ /* 0x000fc8000bf85070 */
[----:B------:R-:W-:-:S13]  /*3d90*/  ISETP.NE.AND.EX P4, PT, RZ, UR17, PT, P4 ;  /* 0x00000011ff007c0c */ /* 0x000fda000bf85340 */
[----:B------:R-:W-:Y:S05]  /*3da0*/  @P4 BRA `(.L_x_31915) ;  /* 0x0000000000084947 */ /* 0x000fea0003800000 */
[----:B------:R-:W-:Y:S05]  /*3db0*/  @P0 BRA `(.L_x_31916) ;  /* 0x0000000000140947 */ /* 0x000fea0003800000 */
[----:B------:R-:W-:Y:S05]  /*3dc0*/  BRA `(.L_x_31917) ;  /* 0x0000000000147947 */ /* 0x000fea0003800000 */
.L_x_31915:
[----:B-----5:R-:W-:Y:S01]  /*3dd0*/  FADD.FTZ R71, R55, R71 ;  /* 0x0000004737477221 */ /* 0x020fe20000010000 */
[----:B------:R-:W-:Y:S06]  /*3de0*/  BRA `(.L_x_31916) ;  /* 0x0000000000087947 */ /* 0x000fec0003800000 */
.L_x_31914:
[----:B-----5:R-:W-:-:S04]  /*3df0*/  FADD.FTZ R71, R51, R71 ;  /* 0x0000004733477221 */ /* 0x020fc80000010000 */
[----:B------:R-:W-:-:S07]  /*3e00*/  @P2 FADD.FTZ R71, R55, R71 ;  /* 0x0000004737472221 */ /* 0x000fce0000010000 */
.L_x_31916:
[----:B0-----:R-:W-:-:S07]  /*3e10*/  MOV R59, R71 ;  /* 0x00000047003b7202 */ /* 0x001fce0000000f00 */
.L_x_31917:
[----:B0-----:R-:W0:Y:S01]  /*3e20*/  @P0 LDC.64 R60, c[0x0][0x238] ;  /* 0x00008e00ff3c0b82 */ /* 0x001e220000000a00 */
[----:B------:R-:W-:-:S07]  /*3e30*/  IADD3 R160, R174, 0x100, RZ ;  /* 0x00000100aea07810 */ /* 0x000fce0007ffe0ff */
[----:B------:R-:W1:Y:S01]  /*3e40*/  @P1 LDC.64 R62, c[0x0][0x228] ;  /* 0x00008a00ff3e1b82 */ /* 0x000e620000000a00 */
[----:B0-----:R-:W-:-:S05]  /*3e50*/  @P0 IMAD.WIDE.U32 R60, R159, 0x10, R60 ;  /* 0x000000109f3c0825 */ /* 0x001fca00078e003c */
[----:B------:R0:W-:Y:S01]  /*3e60*/  @P0 STG.E.128 desc[UR4][R60.64], R56 ;  /* 0x000000383c000986 */ /* 0x0001e2000c101d04 */
[----:B-1----:R-:W-:-:S05]  /*3e70*/  @P1 IMAD.WIDE.U32 R62, R160, 0x10, R62 ;  /* 0x00000010a03e1825 */ /* 0x002fca00078e003e */
[----:B-----5:R-:W5:Y:S01]  /*3e80*/  @P1 LDG.E.128 R48, desc[UR4][R62.64] ;  /* 0x000000043e301981 */ /* 0x020f62000c1e1d00 */
[----:B0-----:R-:W0:Y:S02]  /*3e90*/  @P2 LDC.64 R60, c[0x0][0x230] ;  /* 0x00008c00ff3c2b82 */ /* 0x001e240000000a00 */
[----:B0-----:R-:W-:-:S05]  /*3ea0*/  @P2 IMAD.WIDE.U32 R60, R160, 0x10, R60 ;  /* 0x00000010a03c2825 */ /* 0x001fca00078e003c */
[----:B------:R0:W5:Y:S02]  /*3eb0*/  @P2 LDG.E.128 R52, desc[UR4][R60.64] ;  /* 0x000000043c342981 */ /* 0x000164000c1e1d00 */
[----:B0-----:R-:W-:-:S06]  /*3ec0*/  IMAD.WIDE.U32 R60, R160, 0x10, R156 ;  /* 0x00000010a03c7825 */ /* 0x001fcc00078e009c */
[----:B------:R-:W5:Y:S01]  /*3ed0*/  LDG.E.128 R60, desc[UR4][R60.64] ;  /* 0x000000043c3c7981 */ /* 0x000f62000c1e1d00 */
[----:B------:R-:W-:Y:S05]  /*3ee0*/  @P3 BRA `(.L_x_31918) ;  /* 0x00000000001c3947 */ /* 0x000fea0003800000 */
[----:B------:R-:W-:-:S04]  /*3ef0*/  ISETP.NE.U32.AND P4, PT, RZ, UR16, PT ;  /* 0x00000010ff007c0c */ /* 0x000fc8000bf85070 */
[----:B------:R-:W-:-:S13]  /*3f00*/  ISETP.NE.AND.EX P4, PT, RZ, UR17, PT, P4 ;  /* 0x00000011ff007c0c */ /* 0x000fda000bf85340 */
[----:B------:R-:W-:Y:S05]  /*3f10*/  @P4 BRA `(.L_x_31919) ;  /* 0x0000000000084947 */ /* 0x000fea0003800000 */
[----:B------:R-:W-:Y:S05]  /*3f20*/  @P0 BRA `(.L_x_31920) ;  /* 0x0000000000140947 */ /* 0x000fea0003800000 */
[----:B------:R-:W-:Y:S05]  /*3f30*/  BRA `(.L_x_31921) ;  /* 0x0000000000147947 */ /* 0x000fea0003800000 */
.L_x_31919:
[----:B-----5:R-:W-:Y:S01]  /*3f40*/  FADD.FTZ R60, R52, R60 ;  /* 0x0000003c343c7221 */ /* 0x020fe20000010000 */
[----:B------:R-:W-:Y:S06]  /*3f50*/  BRA `(.L_x_31920) ;  /* 0x0000000000087947 */ /* 0x000fec0003800000 */
.L_x_31918:
[----:B-----5:R-:W-:-:S04]  /*3f60*/  FADD.FTZ R60, R48, R60 ;  /* 0x0000003c303c7221 */ /* 0x020fc80000010000 */
[----:B------:R-:W-:-:S07]  /*3f70*/  @P2 FADD.FTZ R60, R52, R60 ;  /* 0x0000003c343c2221 */ /* 0x000fce0000010000 */
.L_x_31920:
[----:B-----5:R-:W-:-:S07]  /*3f80*/  MOV R56, R60 ;  /* 0x0000003c00387202 */ /* 0x020fce0000000f00 */
.L_x_31921:
[----:B------:R-:W-:Y:S05]  /*3f90*/  @P3 BRA `(.L_x_31922) ;  /* 0x00000000001c3947 */ /* 0x000fea0003800000 */
[----:B------:R-:W-:-:S04]  /*3fa0*/  ISETP.NE.U32.AND P4, PT, RZ, UR16, PT ;  /* 0x00000010ff007c0c */ /* 0x000fc8000bf85070 */
[----:B------:R-:W-:-:S13]  /*3fb0*/  ISETP.NE.AND.EX P4, PT, RZ, UR17, PT, P4 ;  /* 0x00000011ff007c0c */ /* 0x000fda000bf85340 */
[----:B------:R-:W-:Y:S05]  /*3fc0*/  @P4 BRA `(.L_x_31923) ;  /* 0x0000000000084947 */ /* 0x000fea0003800000 */
[----:B------:R-:W-:Y:S05]  /*3fd0*/  @P0 BRA `(.L_x_31924) ;  /* 0x0000000000140947 */ /* 0x000fea0003800000 */
[----:B------:R-:W-:Y:S05]  /*3fe0*/  BRA `(.L_x_31925) ;  /* 0x0000000000147947 */ /* 0x000fea0003800000 */
.L_x_31923:
[----:B-----5:R-:W-:Y:S01]  /*3ff0*/  FADD.FTZ R61, R53, R61 ;  /* 0x0000003d353d7221 */ /* 0x020fe20000010000 */
[----:B------:R-:W-:Y:S06]  /*4000*/  BRA `(.L_x_31924) ;  /* 0x0000000000087947 */ /* 0x000fec0003800000 */
.L_x_31922:
[----:B-----5:R-:W-:-:S04]  /*4010*/  FADD.FTZ R61, R49, R61 ;  /* 0x0000003d313d7221 */ /* 0x020fc80000010000 */
[----:B------:R-:W-:-:S07]  /*4020*/  @P2 FADD.FTZ R61, R53, R61 ;  /* 0x0000003d353d2221 */ /* 0x000fce0000010000 */
.L_x_31924:
[----:B-----5:R-:W-:-:S07]  /*4030*/  MOV R57, R61 ;  /* 0x0000003d00397202 */ /* 0x020fce0000000f00 */
.L_x_31925:
[----:B------:R-:W-:Y:S05]  /*4040*/  @P3 BRA `(.L_x_31926) ;  /* 0x00000000001c3947 */ /* 0x000fea0003800000 */
[----:B------:R-:W-:-:S04]  /*4050*/  ISETP.NE.U32.AND P4, PT, RZ, UR16, PT ;  /* 0x00000010ff007c0c */ /* 0x000fc8000bf85070 */
[----:B------:R-:W-:-:S13]  /*4060*/  ISETP.NE.AND.EX P4, PT, RZ, UR17, PT, P4 ;  /* 0x00000011ff007c0c */ /* 0x000fda000bf85340 */
[----:B------:R-:W-:Y:S05]  /*4070*/  @P4 BRA `(.L_x_31927) ;  /* 0x0000000000084947 */ /* 0x000fea0003800000 */
[----:B------:R-:W-:Y:S05]  /*4080*/  @P0 BRA `(.L_x_31928) ;  /* 0x0000000000140947 */ /* 0x000fea0003800000 */
[----:B------:R-:W-:Y:S05]  /*4090*/  BRA `(.L_x_31929) ;  /* 0x0000000000147947 */ /* 0x000fea0003800000 */
.L_x_31927:
[----:B-----5:R-:W-:Y:S01]  /*40a0*/  FADD.FTZ R62, R54, R62 ;  /* 0x0000003e363e7221 */ /* 0x020fe20000010000 */
[----:B------:R-:W-:Y:S06]  /*40b0*/  BRA `(.L_x_31928) ;  /* 0x0000000000087947 */ /* 0x000fec0003800000 */
.L_x_31926:
[----:B-----5:R-:W-:-:S04]  /*40c0*/  FADD.FTZ R62, R50, R62 ;  /* 0x0000003e323e7221 */ /* 0x020fc80000010000 */
[----:B------:R-:W-:-:S07]  /*40d0*/  @P2 FADD.FTZ R62, R54, R62 ;  /* 0x0000003e363e2221 */ /* 0x000fce0000010000 */
.L_x_31928:
[----:B-----5:R-:W-:-:S07]  /*40e0*/  MOV R58, R62 ;  /* 0x0000003e003a7202 */ /* 0x020fce0000000f00 */
.L_x_31929:
[----:B------:R-:W-:Y:S05]  /*40f0*/  @P3 BRA `(.L_x_31930) ;  /* 0x00000000001c3947 */ /* 0x000fea0003800000 */
[----:B------:R-:W-:-:S04]  /*4100*/  ISETP.NE.U32.AND P4, PT, RZ, UR16, PT ;  /* 0x00000010ff007c0c */ /* 0x000fc8000bf85070 */
[----:B------:R-:W-:-:S13]  /*4110*/  ISETP.NE.AND.EX P4, PT, RZ, UR17, PT, P4 ;  /* 0x00000011ff007c0c */ /* 0x000fda000bf85340 */
[----:B------:R-:W-:Y:S05]  /*4120*/  @P4 BRA `(.L_x_31931) ;  /* 0x0000000000084947 */ /* 0x000fea0003800000 */
[----:B------:R-:W-:Y:S05]  /*4130*/  @P0 BRA `(.L_x_31932) ;  /* 0x0000000000140947 */ /* 0x000fea0003800000 */
[----:B------:R-:W-:Y:S05]  /*4140*/  BRA `(.L_x_31933) ;  /* 0x0000000000147947 */ /* 0x000fea0003800000 */
.L_x_31931:
[----:B-----5:R-:W-:Y:S01]  /*4150*/  FADD.FTZ R63, R55, R63 ;  /* 0x0000003f373f7221 */ /* 0x020fe20000010000 */
[----:B------:R-:W-:Y:S06]  /*4160*/  BRA `(.L_x_31932) ;  /* 0x0000000000087947 */ /* 0x000fec0003800000 */
.L_x_31930:
[----:B-----5:R-:W-:-:S04]  /*4170*/  FADD.FTZ R63, R51, R63 ;  /* 0x0000003f333f7221 */ /* 0x020fc80000010000 */
[----:B------:R-:W-:-:S07]  /*4180*/  @P2 FADD.FTZ R63, R55, R63 ;  /* 0x0000003f373f2221 */ /* 0x000fce0000010000 */
.L_x_31932:
[----:B-----5:R-:W-:-:S07]  /*4190*/  MOV R59, R63 ;  /* 0x0000003f003b7202 */ /* 0x020fce0000000f00 */
.L_x_31933:
[----:B------:R-:W0:Y:S01]  /*41a0*/  @P0 LDC.64 R64, c[0x0][0x238] ;  /* 0x00008e00ff400b82 */ /* 0x000e220000000a00 */
        /* <DEDUP_REMOVED lines=17> */
.L_x_31935:
[----:B-----5:R-:W-:Y:S01]  /*42c0*/  FADD.FTZ R64, R52, R64 ;  /* 0x0000004034407221 */ /* 0x020fe20000010000 */
[----:B------:R-:W-:Y:S06]  /*42d0*/  BRA `(.L_x_31936) ;  /* 0x0000000000087947 */ /* 0x000fec0003800000 */
.L_x_31934:
[----:B-----5:R-:W-:-:S04]  /*42e0*/  FADD.FTZ R64, R48, R64 ;  /* 0x0000004030407221 */ /* 0x020fc80000010000 */
[----:B------:R-:W-:-:S07]  /*42f0*/  @P2 FADD.FTZ R64, R52, R64 ;  /* 0x0000004034402221 */ /* 0x000fce0000010000 */
.L_x_31936:
[----:B-----5:R-:W-:-:S07]  /*4300*/  MOV R56, R64 ;  /* 0x0000004000387202 */ /* 0x020fce0000000f00 */
.L_x_31937:
[----:B------:R-:W-:Y:S05]  /*4310*/  @P3 BRA `(.L_x_31938) ;  /* 0x00000000001c3947 */ /* 0x000fea0003800000 */
[----:B------:R-:W-:-:S04]  /*4320*/  ISETP.NE.U32.AND P4, PT, RZ, UR16, PT ;  /* 0x00000010ff007c0c */ /* 0x000fc8000bf85070 */
[----:B------:R-:W-:-:S13]  /*4330*/  ISETP.NE.AND.EX P4, PT, RZ, UR17, PT, P4 ;  /* 0x00000011ff007c0c */ /* 0x000fda000bf85340 */
[----:B------:R-:W-:Y:S05]  /*4340*/  @P4 BRA `(.L_x_31939) ;  /* 0x0000000000084947 */ /* 0x000fea0003800000 */
[----:B------:R-:W-:Y:S05]  /*4350*/  @P0 BRA `(.L_x_31940) ;  /* 0x0000000000140947 */ /* 0x000fea0003800000 */
[----:B------:R-:W-:Y:S05]  /*4360*/  BRA `(.L_x_31941) ;  /* 0x0000000000147947 */ /* 0x000fea0003800000 */
.L_x_31939:
[----:B-----5:R-:W-:Y:S01]  /*4370*/  FADD.FTZ R65, R53, R65 ;  /* 0x0000004135417221 */ /* 0x020fe20000010000 */
[----:B------:R-:W-:Y:S06]  /*4380*/  BRA `(.L_x_31940) ;  /* 0x0000000000087947 */ /* 0x000fec0003800000 */
.L_x_31938:
[----:B-----5:R-:W-:-:S04]  /*4390*/  FADD.FTZ R65, R49, R65 ;  /* 0x0000004131417221 */ /* 0x020fc80000010000 */
[----:B------:R-:W-:-:S07]  /*43a0*/  @P2 FADD.FTZ R65, R53, R65 ;  /* 0x0000004135412221 */ /* 0x000fce0000010000 */
.L_x_31940:
[----:B-----5:R-:W-:-:S07]  /*43b0*/  MOV R57, R65 ;  /* 0x0000004100397202 */ /* 0x020fce0000000f00 */
.L_x_31941:
[----:B------:R-:W-:Y:S05]  /*43c0*/  @P3 BRA `(.L_x_31942) ;  /* 0x00000000001c3947 */ /* 0x000fea0003800000 */
[----:B------:R-:W-:-:S04]  /*43d0*/  ISETP.NE.U32.AND P4, PT, RZ, UR16, PT ;  /* 0x00000010ff007c0c */ /* 0x000fc8000bf85070 */
[----:B------:R-:W-:-:S13]  /*43e0*/  ISETP.NE.AND.EX P4, PT, RZ, UR17, PT, P4 ;  /* 0x00000011ff007c0c */ /* 0x000fda000bf85340 */
[----:B------:R-:W-:Y:S05]  /*43f0*/  @P4 BRA `(.L_x_31943) ;  /* 0x0000000000084947 */ /* 0x000fea0003800000 */
[----:B------:R-:W-:Y:S05]  /*4400*/  @P0 BRA `(.L_x_31944) ;  /* 0x0000000000140947 */ /* 0x000fea0003800000 */
[----:B------:R-:W-:Y:S05]  /*4410*/  BRA `(.L_x_31945) ;  /* 0x0000000000147947 */ /* 0x000fea0003800000 */
.L_x_31943:
[----:B-----5:R-:W-:Y:S01]  /*4420*/  FADD.FTZ R66, R54, R66 ;  /* 0x0000004236427221 */ /* 0x020fe20000010000 */
[----:B------:R-:W-:Y:S06]  /*4430*/  BRA `(.L_x_31944) ;  /* 0x0000000000087947 */ /* 0x000fec0003800000 */
.L_x_31942:
[----:B-----5:R-:W-:-:S04]  /*4440*/  FADD.FTZ R66, R50, R66 ;  /* 0x0000004232427221 */ /* 0x020fc80000010000 */
[----:B------:R-:W-:-:S07]  /*4450*/  @P2 FADD.FTZ R66, R54, R66 ;  /* 0x0000004236422221 */ /* 0x000fce0000010000 */
.L_x_31944:
[----:B-----5:R-:W-:-:S07]  /*4460*/  MOV R58, R66 ;  /* 0x00000042003a7202 */ /* 0x020fce0000000f00 */
.L_x_31945:
[----:B------:R-:W-:Y:S05]  /*4470*/  @P3 BRA `(.L_x_31946) ;  /* 0x00000000001c3947 */ /* 0x000fea0003800000 */
[----:B------:R-:W-:-:S04]  /*4480*/  ISETP.NE.U32.AND P4, PT, RZ, UR16, PT ;  /* 0x00000010ff007c0c */ /* 0x000fc8000bf85070 */
[----:B------:R-:W-:-:S13]  /*4490*/  ISETP.NE.AND.EX P4, PT, RZ, UR17, PT, P4 ;  /* 0x00000011ff007c0c */ /* 0x000fda000bf85340 */
[----:B------:R-:W-:Y:S05]  /*44a0*/  @P4 BRA `(.L_x_31947) ;  /* 0x0000000000084947 */ /* 0x000fea0003800000 */
[----:B------:R-:W-:Y:S05]  /*44b0*/  @P0 BRA `(.L_x_31948) ;  /* 0x0000000000140947 */ /* 0x000fea0003800000 */
[----:B------:R-:W-:Y:S05]  /*44c0*/  BRA `(.L_x_31949) ;  /* 0x0000000000147947 */ /* 0x000fea0003800000 */
.L_x_31947:
[----:B-----5:R-:W-:Y:S01]  /*44d0*/  FADD.FTZ R67, R55, R67 ;  /* 0x0000004337437221 */ /* 0x020fe20000010000 */
[----:B------:R-:W-:Y:S06]  /*44e0*/  BRA `(.L_x_31948) ;  /* 0x0000000000087947 */ /* 0x000fec0003800000 */
.L_x_31946:
[----:B-----5:R-:W-:-:S04]  /*44f0*/  FADD.FTZ R67, R51, R67 ;  /* 0x0000004333437221 */ /* 0x020fc80000010000 */
[----:B------:R-:W-:-:S07]  /*4500*/  @P2 FADD.FTZ R67, R55, R67 ;  /* 0x0000004337432221 */ /* 0x000fce0000010000 */
.L_x_31948:
[----:B-----5:R-:W-:-:S07]  /*4510*/  MOV R59, R67 ;  /* 0x00000043003b7202 */ /* 0x020fce0000000f00 */
.L_x_31949:
[----:B------:R-:W0:Y:S01]  /*4520*/  @P0 LDC.64 R76, c[0x0][0x238] ;  /* 0x00008e00ff4c0b82 */ /* 0x000e220000000a00 */
[----:B------:R-:W-:-:S07]  /*4530*/  IADD3 R158, R174, 0x140, RZ ;  /* 0x00000140ae9e7810 */ /* 0x000fce0007ffe0ff */
[----:B------:R-:W1:Y:S01]  /*4540*/  @P1 LDC.64 R78, c[0x0][0x228] ;  /* 0x00008a00ff4e1b82 */ /* 0x000e620000000a00 */
[----:B0-----:R-:W-:-:S05]  /*4550*/  @P0 IMAD.WIDE.U32 R76, R161, 0x10, R76 ;  /* 0x00000010a14c0825 */ /* 0x001fca00078e004c */
[----:B------:R0:W-:Y:S01]  /*4560*/  @P0 STG.E.128 desc[UR4][R76.64], R56 ;  /* 0x000000384c000986 */ /* 0x0001e2000c101d04 */
[----:B------:R-:W-:-:S04]  /*4570*/  IMAD.WIDE.U32 R80, R158, 0x10, R156 ;  /* 0x000000109e507825 */ /* 0x000fc800078e009c */
[C---:B-1----:R-:W-:Y:S02]  /*4580*/  @P1 IMAD.WIDE.U32 R78, R158.reuse, 0x10, R78 ;  /* 0x000000109e4e1825 */ /* 0x042fe400078e004e */
[----:B------:R-:W5:Y:S04]  /*4590*/  LDG.E.128 R80, desc[UR4][R80.64] ;  /* 0x0000000450507981 */ /* 0x000f68000c1e1d00 */
[----:B-----5:R1:W5:Y:S01]  /*45a0*/  @P1 LDG.E.128 R48, desc[UR4][R78.64] ;  /* 0x000000044e301981 */ /* 0x020362000c1e1d00 */
[----:B0-----:R-:W0:Y:S02]  /*45b0*/  @P2 LDC.64 R76, c[0x0][0x230] ;  /* 0x00008c00ff4c2b82 */ /* 0x001e240000000a00 */
[----:B0-----:R-:W-:-:S05]  /*45c0*/  @P2 IMAD.WIDE.U32 R76, R158, 0x10, R76 ;  /* 0x000000109e4c2825 */ /* 0x001fca00078e004c */
[----:B------:R1:W5:Y:S01]  /*45d0*/  @P2 LDG.E.128 R52, desc[UR4][R76.64] ;  /* 0x000000044c342981 */ /* 0x000362000c1e1d00 */
[----:B------:R-:W-:Y:S05]  /*45e0*/  @P3 BRA `(.L_x_31950) ;  /* 0x00000000001c3947 */ /* 0x000fea0003800000 */
[----:B------:R-:W-:-:S04]  /*45f0*/  ISETP.NE.U32.AND P4, PT, RZ, UR16, PT ;  /* 0x00000010ff007c0c */ /* 0x000fc8000bf85070 */
[----:B------:R-:W-:-:S13]  /*4600*/  ISETP.NE.AND.EX P4, PT, RZ, UR17, PT, P4 ;  /* 0x00000011ff007c0c */ /* 0x000fda000bf85340 */
[----:B------:R-:W-:Y:S05]  /*4610*/  @P4 BRA `(.L_x_31951) ;  /* 0x0000000000084947 */ /* 0x000fea0003800000 */
[----:B------:R-:W-:Y:S05]  /*4620*/  @P0 BRA `(.L_x_31952) ;  /* 0x0000000000140947 */ /* 0x000fea0003800000 */
[----:B------:R-:W-:Y:S05]  /*4630*/  BRA `(.L_x_31953) ;  /* 0x0000000000147947 */ /* 0x000fea0003800000 */
.L_x_31951:
[----:B-----5:R-:W-:Y:S01]  /*4640*/  FADD.FTZ R80, R52, R80 ;  /* 0x0000005034507221 */ /* 0x020fe20000010000 */
[----:B------:R-:W-:Y:S06]  /*4650*/  BRA `(.L_x_31952) ;  /* 0x0000000000087947 */ /* 0x000fec0003800000 */
.L_x_31950:
[----:B-----5:R-:W-:-:S04]  /*4660*/  FADD.FTZ R80, R48, R80 ;  /* 0x0000005030507221 */ /* 0x020fc80000010000 */
[----:B------:R-:W-:-:S07]  /*4670*/  @P2 FADD.FTZ R80, R52, R80 ;  /* 0x0000005034502221 */ /* 0x000fce0000010000 */
.L_x_31952:
[----:B------:R-:W-:-:S07]  /*4680*/  MOV R56, R80 ;  /* 0x0000005000387202 */ /* 0x000fce0000000f00 */
.L_x_31953:
[----:B------:R-:W-:Y:S05]  /*4690*/  @P3 BRA `(.L_x_31954) ;  /* 0x00000000001c3947 */ /* 0x000fea0003800000 */
[----:B------:R-:W-:-:S04]  /*46a0*/  ISETP.NE.U32.AND P4, PT, RZ, UR16, PT ;  /* 0x00000010ff007c0c */ /* 0x000fc8000bf85070 */
[----:B------:R-:W-:-:S13]  /*46b0*/  ISETP.NE.AND.EX P4, PT, RZ, UR17, PT, P4 ;  /* 0x00000011ff007c0c */ /* 0x000fda000bf85340 */
[----:B------:R-:W-:Y:S05]  /*46c0*/  @P4 BRA `(.L_x_31955) ;  /* 0x0000000000084947 */ /* 0x000fea0003800000 */
[----:B------:R-:W-:Y:S05]  /*46d0*/  @P0 BRA `(.L_x_31956) ;  /* 0x0000000000140947 */ /* 0x000fea0003800000 */
[----:B------:R-:W-:Y:S05]  /*46e0*/  BRA `(.L_x_31957) ;  /* 0x0000000000147947 */ /* 0x000fea0003800000 */
.L_x_31955:
[----:B-----5:R-:W-:Y:S01]  /*46f0*/  FADD.FTZ R81, R53, R81 ;  /* 0x0000005135517221 */ /* 0x020fe20000010000 */
[----:B------:R-:W-:Y:S06]  /*4700*/  BRA `(.L_x_31956) ;  /* 0x0000000000087947 */ /* 0x000fec0003800000 */
.L_x_31954:
[----:B-----5:R-:W-:-:S04]  /*4710*/  FADD.FTZ R81, R49, R81 ;  /* 0x0000005131517221 */ /* 0x020fc80000010000 */
[----:B------:R-:W-:-:S07]  /*4720*/  @P2 FADD.FTZ R81, R53, R81 ;  /* 0x0000005135512221 */ /* 0x000fce0000010000 */
.L_x_31956:
[----:B------:R-:W-:-:S07]  /*4730*/  MOV R57, R81 ;  /* 0x0000005100397202 */ /* 0x000fce0000000f00 */
.L_x_31957:
[----:B------:R-:W-:Y:S05]  /*4740*/  @P3 BRA `(.L_x_31958) ;  /* 0x00000000001c3947 */ /* 0x000fea0003800000 */
[----:B------:R-:W-:-:S04]  /*4750*/  ISETP.NE.U32.AND P4, PT, RZ, UR16, PT ;  /* 0x00000010ff007c0c */ /* 0x000fc8000bf85070 */
[----:B------:R-:W-:-:S13]  /*4760*/  ISETP.NE.AND.EX P4, PT, RZ, UR17, PT, P4 ;  /* 0x00000011ff007c0c */ /* 0x000fda000bf85340 */
[----:B------:R-:W-:Y:S05]  /*4770*/  @P4 BRA `(.L_x_31959) ;  /* 0x0000000000084947 */ /* 0x000fea0003800000 */
[----:B------:R-:W-:Y:S05]  /*4780*/  @P0 BRA `(.L_x_31960) ;  /* 0x0000000000140947 */ /* 0x000fea0003800000 */
[----:B------:R-:W-:Y:S05]  /*4790*/  BRA `(.L_x_31961) ;  /* 0x0000000000147947 */ /* 0x000fea0003800000 */
.L_x_31959:
[----:B-----5:R-:W-:Y:S01]  /*47a0*/  FADD.FTZ R82, R54, R82 ;  /* 0x0000005236527221 */ /* 0x020fe20000010000 */
[----:B------:R-:W-:Y:S06]  /*47b0*/  BRA `(.L_x_31960) ;  /* 0x0000000000087947 */ /* 0x000fec0003800000 */
.L_x_31958:
[----:B-----5:R-:W-:-:S04]  /*47c0*/  FADD.FTZ R82, R50, R82 ;  /* 0x0000005232527221 */ /* 0x020fc80000010000 */
[----:B------:R-:W-:-:S07]  /*47d0*/  @P2 FADD.FTZ R82, R54, R82 ;  /* 0x0000005236522221 */ /* 0x000fce0000010000 */
.L_x_31960:
[----:B------:R-:W-:-:S07]  /*47e0*/  MOV R58, R82 ;  /* 0x00000052003a7202 */ /* 0x000fce0000000f00 */
.L_x_31961:
[----:B------:R-:W-:Y:S05]  /*47f0*/  @P3 BRA `(.L_x_31962) ;  /* 0x00000000001c3947 */ /* 0x000fea0003800000 */
[----:B------:R-:W-:-:S04]  /*4800*/  ISETP.NE.U32.AND P4, PT, RZ, UR16, PT ;  /* 0x00000010ff007c0c */ /* 0x000fc8000bf85070 */
[----:B------:R-:W-:-:S13]  /*4810*/  ISETP.NE.AND.EX P4, PT, RZ, UR17, PT, P4 ;  /* 0x00000011ff007c0c */ /* 0x000fda000bf85340 */
[----:B------:R-:W-:Y:S05]  /*4820*/  @P4 BRA `(.L_x_31963) ;  /* 0x0000000000084947 */ /* 0x000fea0003800000 */
[----:B------:R-:W-:Y:S05]  /*4830*/  @P0 BRA `(.L_x_31964) ;  /* 0x0000000000140947 */ /* 0x000fea0003800000 */
[----:B------:R-:W-:Y:S05]  /*4840*/  BRA `(.L_x_31965) ;  /* 0x0000000000147947 */ /* 0x000fea0003800000 */
.L_x_31963:
[----:B-----5:R-:W-:Y:S01]  /*4850*/  FADD.FTZ R83, R55, R83 ;  /* 0x0000005337537221 */ /* 0x020fe20000010000 */
[----:B------:R-:W-:Y:S06]  /*4860*/  BRA `(.L_x_31964) ;  /* 0x0000000000087947 */ /* 0x000fec0003800000 */
.L_x_31962:
[----:B-----5:R-:W-:-:S04]  /*4870*/  FADD.FTZ R83, R51, R83 ;  /* 0x0000005333537221 */ /* 0x020fc80000010000 */
[----:B------:R-:W-:-:S07]  /*4880*/  @P2 FADD.FTZ R83, R55, R83 ;  /* 0x0000005337532221 */ /* 0x000fce0000010000 */
.L_x_31964:
[----:B------:R-:W-:-:S07]  /*4890*/  MOV R59, R83 ;  /* 0x00000053003b7202 */ /* 0x000fce0000000f00 */
.L_x_31965:
[----:B-1----:R-:W0:Y:S01]  /*48a0*/  @P0 LDC.64 R76, c[0x0][0x238] ;  /* 0x00008e00ff4c0b82 */ /* 0x002e220000000a00 */
[----:B------:R-:W-:Y:S01]  /*48b0*/  IADD3 R153, R174, 0x160, RZ ;  /* 0x00000160ae997810 */ /* 0x000fe20007ffe0ff */
[----:B0-----:R-:W-:-:S06]  /*48c0*/  @P0 IMAD.WIDE.U32 R154, R158, 0x10, R76 ;  /* 0x000000109e9a0825 */ /* 0x001fcc00078e004c */
[----:B------:R-:W0:Y:S01]  /*48d0*/  @P1 LDC.64 R76, c[0x0][0x228] ;  /* 0x00008a00ff4c1b82 */ /* 0x000e220000000a00 */
[----:B------:R1:W-:Y:S01]  /*48e0*/  @P0 STG.E.128 desc[UR4][R154.64], R56 ;  /* 0x000000389a000986 */ /* 0x0003e2000c101d04 */
[----:B0-----:R-:W-:-:S05]  /*48f0*/  @P1 IMAD.WIDE.U32 R76, R153, 0x10, R76 ;  /* 0x00000010994c1825 */ /* 0x001fca00078e004c */
[----:B-----5:R0:W5:Y:S02]  /*4900*/  @P1 LDG.E.128 R48, desc[UR4][R76.64] ;  /* 0x000000044c301981 */ /* 0x020164000c1e1d00 */
[----:B0-----:R-:W0:Y:S02]  /*4910*/  @P2 LDC.64 R76, c[0x0][0x230] ;  /* 0x00008c00ff4c2b82 */ /* 0x001e240000000a00 */
[----:B0-----:R-:W-:-:S05]  /*4920*/  @P2 IMAD.WIDE.U32 R76, R153, 0x10, R76 ;  /* 0x00000010994c2825 */ /* 0x001fca00078e004c */
[----:B------:R0:W5:Y:S02]  /*4930*/  @P2 LDG.E.128 R52, desc[UR4][R76.64] ;  /* 0x000000044c342981 */ /* 0x000164000c1e1d00 */
[----:B0-----:R-:W-:-:S06]  /*4940*/  IMAD.WIDE.U32 R76, R153, 0x10, R156 ;  /* 0x00000010994c7825 */ /* 0x001fcc00078e009c */
[----:B------:R-:W5:Y:S01]  /*4950*/  LDG.E.128 R76, desc[UR4][R76.64] ;  /* 0x000000044c4c7981 */ /* 0x000f62000c1e1d00 */
[----:B-1----:R-:W-:Y:S05]  /*4960*/  @P3 BRA `(.L_x_31966) ;  /* 0x00000000001c3947 */ /* 0x002fea0003800000 */
[----:B------:R-:W-:-:S04]  /*4970*/  ISETP.NE.U32.AND P4, PT, RZ, UR16, PT ;  /* 0x00000010ff007c0c */ /* 0x000fc8000bf85070 */
[----:B------:R-:W-:-:S13]  /*4980*/  ISETP.NE.AND.EX P4, PT, RZ, UR17, PT, P4 ;  /* 0x00000011ff007c0c */ /* 0x000fda000bf85340 */
[----:B------:R-:W-:Y:S05]  /*4990*/  @P4 BRA `(.L_x_31967) ;  /* 0x0000000000084947 */ /* 0x000fea0003800000 */
[----:B------:R-:W-:Y:S05]  /*49a0*/  @P0 BRA `(.L_x_31968) ;  /* 0x0000000000140947 */ /* 0x000fea0003800000 */
[----:B------:R-:W-:Y:S05]  /*49b0*/  BRA `(.L_x_31969) ;  /* 0x0000000000147947 */ /* 0x000fea0003800000 */
.L_x_31967:
[----:B-----5:R-:W-:Y:S01]  /*49c0*/  FADD.FTZ R76, R52, R76 ;  /* 0x0000004c344c7221 */ /* 0x020fe20000010000 */
[----:B------:R-:W-:Y:S06]  /*49d0*/  BRA `(.L_x_31968) ;  /* 0x0000000000087947 */ /* 0x000fec0003800000 */
.L_x_31966:
[----:B-----5:R-:W-:-:S04]  /*49e0*/  FADD.FTZ R76, R48, R76 ;  /* 0x0000004c304c7221 */ /* 0x020fc80000010000 */
[----:B------:R-:W-:-:S07]  /*49f0*/  @P2 FADD.FTZ R76, R52, R76 ;  /* 0x0000004c344c2221 */ /* 0x000fce0000010000 */
.L_x_31968:
[----:B-----5:R-:W-:-:S07]  /*4a00*/  MOV R56, R76 ;  /* 0x0000004c00387202 */ /* 0x020fce0000000f00 */
.L_x_31969:
[----:B------:R-:W-:Y:S05]  /*4a10*/  @P3 BRA `(.L_x_31970) ;  /* 0x00000000001c3947 */ /* 0x000fea0003800000 */
[----:B------:R-:W-:-:S04]  /*4a20*/  ISETP.NE.U32.AND P4, PT, RZ, UR16, PT ;  /* 0x00000010ff007c0c */ /* 0x000fc8000bf85070 */
[----:B------:R-:W-:-:S13]  /*4a30*/  ISETP.NE.AND.EX P4, PT, RZ, UR17, PT, P4 ;  /* 0x00000011ff007c0c */ /* 0x000fda000bf85340 */
[----:B------:R-:W-:Y:S05]  /*4a40*/  @P4 BRA `(.L_x_31971) ;  /* 0x0000000000084947 */ /* 0x000fea0003800000 */
[----:B------:R-:W-:Y:S05]  /*4a50*/  @P0 BRA `(.L_x_31972) ;  /* 0x0000000000140947 */ /* 0x000fea0003800000 */
[----:B------:R-:W-:Y:S05]  /*4a60*/  BRA `(.L_x_31973) ;  /* 0x0000000000147947 */ /* 0x000fea0003800000 */
.L_x_31971:
[----:B-----5:R-:W-:Y:S01]  /*4a70*/  FADD.FTZ R77, R53, R77 ;  /* 0x0000004d354d7221 */ /* 0x020fe20000010000 */
[----:B------:R-:W-:Y:S06]  /*4a80*/  BRA `(.L_x_31972) ;  /* 0x0000000000087947 */ /* 0x000fec0003800000 */
.L_x_31970:
[----:B-----5:R-:W-:-:S04]  /*4a90*/  FADD.FTZ R77, R49, R77 ;  /* 0x0000004d314d7221 */ /* 0x020fc80000010000 */
[----:B------:R-:W-:-:S07]  /*4aa0*/  @P2 FADD.FTZ R77, R53, R77 ;  /* 0x0000004d354d2221 */ /* 0x000fce0000010000 */
.L_x_31972:
[----:B-----5:R-:W-:-:S07]  /*4ab0*/  MOV R57, R77 ;  /* 0x0000004d00397202 */ /* 0x020fce0000000f00 */
.L_x_31973:
[----:B------:R-:W-:Y:S05]  /*4ac0*/  @P3 BRA `(.L_x_31974) ;  /* 0x00000000001c3947 */ /* 0x000fea0003800000 */
[----:B------:R-:W-:-:S04]  /*4ad0*/  ISETP.NE.U32.AND P4, PT, RZ, UR16, PT ;  /* 0x00000010ff007c0c */ /* 0x000fc8000bf85070 */
[----:B------:R-:W-:-:S13]  /*4ae0*/  ISETP.NE.AND.EX P4, PT, RZ, UR17, PT, P4 ;  /* 0x00000011ff007c0c */ /* 0x000fda000bf85340 */
[----:B------:R-:W-:Y:S05]  /*4af0*/  @P4 BRA `(.L_x_31975) ;  /* 0x0000000000084947 */ /* 0x000fea0003800000 */
[----:B------:R-:W-:Y:S05]  /*4b00*/  @P0 BRA `(.L_x_31976) ;  /* 0x0000000000140947 */ /* 0x000fea0003800000 */
[----:B------:R-:W-:Y:S05]  /*4b10*/  BRA `(.L_x_31977) ;  /* 0x0000000000147947 */ /* 0x000fea0003800000 */
.L_x_31975:
[----:B-----5:R-:W-:Y:S01]  /*4b20*/  FADD.FTZ R78, R54, R78 ;  /* 0x0000004e364e7221 */ /* 0x020fe20000010000 */
[----:B------:R-:W-:Y:S06]  /*4b30*/  BRA `(.L_x_31976) ;  /* 0x0000000000087947 */ /* 0x000fec0003800000 */
.L_x_31974:
[----:B-----5:R-:W-:-:S04]  /*4b40*/  FADD.FTZ R78, R50, R78 ;  /* 0x0000004e324e7221 */ /* 0x020fc80000010000 */
[----:B------:R-:W-:-:S07]  /*4b50*/  @P2 FADD.FTZ R78, R54, R78 ;  /* 0x0000004e364e2221 */ /* 0x000fce0000010000 */
.L_x_31976:
[----:B-----5:R-:W-:-:S07]  /*4b60*/  MOV R58, R78 ;  /* 0x0000004e003a7202 */ /* 0x020fce0000000f00 */
.L_x_31977:
[----:B------:R-:W-:Y:S05]  /*4b70*/  @P3 BRA `(.L_x_31978) ;  /* 0x00000000001c3947 */ /* 0x000fea0003800000 */
[----:B------:R-:W-:-:S04]  /*4b80*/  ISETP.NE.U32.AND P2, PT, RZ, UR16, PT ;  /* 0x00000010ff007c0c */ /* 0x000fc8000bf45070 */
[----:B------:R-:W-:-:S13]  /*4b90*/  ISETP.NE.AND.EX P2, PT, RZ, UR17, PT, P2 ;  /* 0x00000011ff007c0c */ /* 0x000fda000bf45320 */
[----:B------:R-:W-:Y:S05]  /*4ba0*/  @P2 BRA `(.L_x_31979) ;  /* 0x0000000000082947 */ /* 0x000fea0003800000 */
[----:B------:R-:W-:Y:S05]  /*4bb0*/  @P0 BRA `(.L_x_31980) ;  /* 0x0000000000140947 */ /* 0x000fea0003800000 */
[----:B------:R-:W-:Y:S05]  /*4bc0*/  BRA `(.L_x_31981) ;  /* 0x0000000000147947 */ /* 0x000fea0003800000 */
.L_x_31979:
[----:B-----5:R-:W-:Y:S01]  /*4bd0*/  FADD.FTZ R79, R55, R79 ;  /* 0x0000004f374f7221 */ /* 0x020fe20000010000 */
[----:B------:R-:W-:Y:S06]  /*4be0*/  BRA `(.L_x_31980) ;  /* 0x0000000000087947 */ /* 0x000fec0003800000 */
.L_x_31978:
[----:B-----5:R-:W-:-:S04]  /*4bf0*/  FADD.FTZ R79, R51, R79 ;  /* 0x0000004f334f7221 */ /* 0x020fc80000010000 */
[----:B------:R-:W-:-:S07]  /*4c00*/  @P2 FADD.FTZ R79, R55, R79 ;  /* 0x0000004f374f2221 */ /* 0x000fce0000010000 */
.L_x_31980:
[----:B-----5:R-:W-:-:S07]  /*4c10*/  MOV R59, R79 ;  /* 0x0000004f003b7202 */ /* 0x020fce0000000f00 */
.L_x_31981:
        /* <DEDUP_REMOVED lines=49> */
[----:B-----5:R-:W-:-:S04]  /*4f30*/  FADD.FTZ R154, R154, R76 ;  /* 0x0000004c9a9a7221 */ /* 0x020fc80000010000 */
        /* <DEDUP_REMOVED lines=121> */
.L_x_31995:
[----:B-1----:R-:W-:Y:S02]  /*56d0*/  FADD.FTZ R154, R157, R154 ;  /* 0x0000009a9d9a7221 */ /* 0x002fe40000010000 */
[----:B0-----:R-:W0:Y:S02]  /*56e0*/  @!P2 LDC.64 R156, c[0x0][0x250] ;  /* 0x00009400ff9cab82 */ /* 0x001e240000000a00 */
[----:B------:R-:W-:Y:S01]  /*56f0*/  FFMA.FTZ R169, R154, R248, UR8 ;  /* 0x000000089aa97e23 */ /* 0x000fe200080100f8 */
[----:B------:R-:W-:-:S05]  /*5700*/  FMUL.FTZ R154, R251, R251 ;  /* 0x000000fbfb9a7220 */ /* 0x000fca0000410000 */
[----:B------:R-:W-:-:S05]  /*5710*/  FSEL R154, R154, RZ, P5 ;  /* 0x000000ff9a9a7208 */ /* 0x000fca0002800000 */
[----:B------:R-:W-:Y:S01]  /*5720*/  FADD.FTZ R169, R169, R154 ;  /* 0x0000009aa9a97221 */ /* 0x000fe20000010000 */
[----:B------:R-:W-:Y:S01]  /*5730*/  SHF.R.U32.HI R249, RZ, 0x1c, R174 ;  /* 0x0000001cfff97819 */ /* 0x000fe200000116ae */
[----:B------:R-:W1:Y:S04]  /*5740*/  @!P2 LDC.64 R154, c[0x0][0x258] ;  /* 0x00009600ff9aab82 */ /* 0x000e680000000a00 */
[----:B------:R-:W2:Y:S01]  /*5750*/  MUFU.RSQ R169, R169 ;  /* 0x000000a900a97308 */ /* 0x000ea20000001400 */
[----:B0-----:R-:W-:-:S05]  /*5760*/  @!P2 IMAD.WIDE R156, R152, 0x4, R156 ;  /* 0x00000004989ca825 */ /* 0x001fca00078e029c */
[----:B------:R0:W-:Y:S01]  /*5770*/  @!P2 STG.E desc[UR4][R156.64], R251 ;  /* 0x000000fb9c00a986 */ /* 0x0001e2000c101904 */
[----:B-1----:R-:W-:Y:S01]  /*5780*/  @!P2 IMAD.WIDE R154, R152, 0x4, R154 ;  /* 0x00000004989aa825 */ /* 0x002fe200078e029a */
[----:B0-----:R-:W-:-:S04]  /*5790*/  FSEL R156, R251, RZ, !P5 ;  /* 0x000000fffb9c7208 */ /* 0x001fc80006800000 */
[----:B--2---:R0:W-:Y:S01]  /*57a0*/  @!P2 STG.E desc[UR4][R154.64], R169 ;  /* 0x000000a99a00a986 */ /* 0x0041e2000c101904 */
[C---:B------:R-:W-:Y:S01]  /*57b0*/  FADD.FTZ R157, -R156.reuse, R104 ;  /* 0x000000689c9d7221 */ /* 0x040fe20000010100 */
[----:B------:R-:W-:Y:S01]  /*57c0*/  FADD.FTZ R104, -R156, R105 ;  /* 0x000000699c687221 */ /* 0x000fe20000010100 */
[----:B------:R-:W-:Y:S01]  /*57d0*/  SHF.L.U32 R251, R174, 0x4, RZ ;  /* 0x00000004aefb7819 */ /* 0x000fe200000006ff */
[C---:B------:R-:W-:Y:S01]  /*57e0*/  FADD.FTZ R248, -R156.reuse, R106 ;  /* 0x0000006a9cf87221 */ /* 0x040fe20000010100 */
[----:B------:R-:W-:Y:S01]  /*57f0*/  FADD.FTZ R250, -R156, R107 ;  /* 0x0000006b9cfa7221 */ /* 0x000fe20000010100 */
[C---:B------:R-:W-:Y:S01]  /*5800*/  FMUL.FTZ R174, R169.reuse, R104 ;  /* 0x00000068a9ae7220 */ /* 0x040fe20000410000 */
[----:B------:R-:W2:Y:S04]  /*5810*/  LDL R105, [R1+0x4c] ;  /* 0x00004c0001697983 */ /* 0x000ea80000100800 */
[----:B------:R-:W3:Y:S04]  /*5820*/  LDL R106, [R1+0x44] ;  /* 0x00004400016a7983 */ /* 0x000ee80000100800 */
[----:B------:R-:W4:Y:S01]  /*5830*/  LDL R107, [R1+0x3c] ;  /* 0x00003c00016b7983 */ /* 0x000f220000100800 */
[C---:B------:R-:W-:Y:S01]  /*5840*/  FMUL.FTZ R157, R169.reuse, R157 ;  /* 0x0000009da99d7220 */ /* 0x040fe20000410000 */
[----:B------:R-:W-:Y:S01]  /*5850*/  FMUL.FTZ R250, R169, R250 ;  /* 0x000000faa9fa7220 */ /* 0x000fe20000410000 */
[----:B0-----:R-:W-:Y:S01]  /*5860*/  IADD3 R154, P2, R251, UR10, RZ ;  /* 0x0000000afb9a7c10 */ /* 0x001fe2000ff5e0ff */
[----:B------:R-:W5:Y:S01]  /*5870*/  LDL R104, [R1+0x54] ;  /* 0x0000540001687983 */ /* 0x000f620000100800 */
[----:B------:R-:W-:-:S02]  /*5880*/  FMUL.FTZ R248, R169, R248 ;  /* 0x000000f8a9f87220 */ /* 0x000fc40000410000 */
[----:B------:R-:W-:Y:S01]  /*5890*/  IADD3.X R155, R249, UR11, RZ, P2, !PT ;  /* 0x0000000bf99b7c10 */ /* 0x000fe200097fe4ff */
[----:B--2---:R-:W-:Y:S01]  /*58a0*/  FFMA.FTZ R105, R105, R174, R171 ;  /* 0x000000ae69697223 */ /* 0x004fe200000100ab */
[----:B---3--:R-:W-:Y:S01]  /*58b0*/  FFMA.FTZ R106, R106, R248, R166 ;  /* 0x000000f86a6a7223 */ /* 0x008fe200000100a6 */
[----:B----4-:R-:W-:Y:S01]  /*58c0*/  FFMA.FTZ R107, R107, R250, R46 ;  /* 0x000000fa6b6b7223 */ /* 0x010fe2000001002e */
[----:B-----5:R-:W-:-:S05]  /*58d0*/  FFMA.FTZ R104, R104, R157, R173 ;  /* 0x0000009d68687223 */ /* 0x020fca00000100ad */
[----:B------:R0:W-:Y:S04]  /*58e0*/  STG.E.128 desc[UR4][R154.64], R104 ;  /* 0x000000689a007986 */ /* 0x0001e8000c101d04 */
[----:B0-----:R-:W2:Y:S04]  /*58f0*/  LDL R107, [R1+0x38] ;  /* 0x00003800016b7983 */ /* 0x001ea80000100800 */
[----:B------:R-:W3:Y:S04]  /*5900*/  LDL R106, [R1+0x40] ;  /* 0x00004000016a7983 */ /* 0x000ee80000100800 */
[----:B------:R-:W4:Y:S04]  /*5910*/  LDL R105, [R1+0x48] ;  /* 0x0000480001697983 */ /* 0x000f280000100800 */
[----:B------:R-:W5:Y:S01]  /*5920*/  LDL R104, [R1+0x50] ;  /* 0x0000500001687983 */ /* 0x000f620000100800 */
[----:B------:R-:W-:-:S03]  /*5930*/  IADD3 R154, P2, R251, UR12, RZ ;  /* 0x0000000cfb9a7c10 */ /* 0x000fc6000ff5e0ff */
[----:B------:R-:W5:Y:S01]  /*5940*/  LDL R251, [R1+0x2c] ;  /* 0x00002c0001fb7983 */ /* 0x000f620000100800 */
[----:B------:R-:W-:Y:S01]  /*5950*/  IADD3.X R155, R249, UR13, RZ, P2, !PT ;  /* 0x0000000df99b7c10 */ /* 0x000fe200097fe4ff */
[----:B--2---:R-:W-:Y:S02]  /*5960*/  FFMA.FTZ R107, R107, R250, R47 ;  /* 0x000000fa6b6b7223 */ /* 0x004fe4000001002f */
[----:B------:R-:W2:Y:S01]  /*5970*/  LDL R250, [R1+0x34] ;  /* 0x0000340001fa7983 */ /* 0x000ea20000100800 */
[----:B---3--:R-:W-:Y:S02]  /*5980*/  FFMA.FTZ R106, R106, R248, R0 ;  /* 0x000000f86a6a7223 */ /* 0x008fe40000010000 */
[----:B------:R-:W0:Y:S01]  /*5990*/  LDC.64 R248, c[0x0][0x2b8] ;  /* 0x0000ae00fff87b82 */ /* 0x000e220000000a00 */
[----:B----4-:R-:W-:Y:S02]  /*59a0*/  FFMA.FTZ R105, R105, R174, R167 ;  /* 0x000000ae69697223 */ /* 0x010fe400000100a7 */
[----:B------:R-:W3:Y:S01]  /*59b0*/  LDL R174, [R1+0x30] ;  /* 0x0000300001ae7983 */ /* 0x000ee20000100800 */
[----:B-----5:R-:W-:-:S03]  /*59c0*/  FFMA.FTZ R104, R104, R157, R172 ;  /* 0x0000009d68687223 */ /* 0x020fc600000100ac */
[----:B------:R-:W4:Y:S04]  /*59d0*/  LDL R157, [R1+0x28] ;  /* 0x00002800019d7983 */ /* 0x000f280000100800 */
[----:B------:R1:W-:Y:S04]  /*59e0*/  STG.E.128 desc[UR4][R154.64], R104 ;  /* 0x000000689a007986 */ /* 0x0003e8000c101d04 */
[----:B-1----:R-:W5:Y:S04]  /*59f0*/  LDL R104, [R1+0x1c] ;  /* 0x00001c0001687983 */ /* 0x002f680000100800 */
[----:B------:R-:W3:Y:S01]  /*5a00*/  LDL R105, [R1+0x24] ;  /* 0x0000240001697983 */ /* 0x000ee20000100800 */
[C---:B------:R-:W-:Y:S01]  /*5a10*/  FADD.FTZ R155, -R156.reuse, R103 ;  /* 0x000000679c9b7221 */ /* 0x040fe20000010100 */
[C---:B------:R-:W-:Y:S01]  /*5a20*/  FADD.FTZ R154, -R156.reuse, R102 ;  /* 0x000000669c9a7221 */ /* 0x040fe20000010100 */
[C---:B------:R-:W-:Y:S01]  /*5a30*/  FADD.FTZ R107, -R156.reuse, R101 ;  /* 0x000000659c6b7221 */ /* 0x040fe20000010100 */
[----:B------:R-:W-:Y:S01]  /*5a40*/  FADD.FTZ R106, -R156, R100 ;  /* 0x000000649c6a7221 */ /* 0x000fe20000010100 */
[C---:B------:R-:W-:Y:S01]  /*5a50*/  FMUL.FTZ R155, R169.reuse, R155 ;  /* 0x0000009ba99b7220 */ /* 0x040fe20000410000 */
[C---:B------:R-:W-:Y:S01]  /*5a60*/  FMUL.FTZ R154, R169.reuse, R154 ;  /* 0x0000009aa99a7220 */ /* 0x040fe20000410000 */
[C---:B------:R-:W-:Y:S01]  /*5a70*/  FMUL.FTZ R107, R169.reuse, R107 ;  /* 0x0000006ba96b7220 */ /* 0x040fe20000410000 */
[----:B------:R-:W-:-:S03]  /*5a80*/  FMUL.FTZ R106, R169, R106 ;  /* 0x0000006aa96a7220 */ /* 0x000fc60000410000 */
[----:B------:R-:W-:Y:S01]  /*5a90*/  FFMA.FTZ R101, R251, R107, R108 ;  /* 0x0000006bfb657223 */ /* 0x000fe2000001006c */
[----:B--2---:R-:W-:Y:S02]  /*5aa0*/  FFMA.FTZ R100, R250, R106, R2 ;  /* 0x0000006afa647223 */ /* 0x004fe40000010002 */
[----:B------:R-:W1:Y:S01]  /*5ab0*/  LDC.64 R250, c[0x0][0x2c0] ;  /* 0x0000b000fffa7b82 */ /* 0x000e620000000a00 */
[----:B-----5:R-:W-:Y:S01]  /*5ac0*/  FFMA.FTZ R103, R104, R155, R110 ;  /* 0x0000009b68677223 */ /* 0x020fe2000001006e */
[----:B---3--:R-:W-:Y:S01]  /*5ad0*/  FFMA.FTZ R102, R105, R154, R3 ;  /* 0x0000009a69667223 */ /* 0x008fe20000010003 */
[----:B0-----:R-:W-:-:S05]  /*5ae0*/  IMAD.WIDE.U32 R104, R170, 0x10, R248 ;  /* 0x00000010aa687825 */ /* 0x001fca00078e00f8 */
[----:B------:R0:W-:Y:S04]  /*5af0*/  STG.E.128 desc[UR4][R104.64], R100 ;  /* 0x0000006468007986 */ /* 0x0001e8000c101d04 */
[----:B0-----:R-:W2:Y:S04]  /*5b00*/  LDL R104, [R1+0x18] ;  /* 0x0000180001687983 */ /* 0x001ea80000100800 */
[----:B------:R-:W3:Y:S01]  /*5b10*/  LDL R105, [R1+0x20] ;  /* 0x0000200001697983 */ /* 0x000ee20000100800 */
[----:B----4-:R-:W-:Y:S01]  /*5b20*/  FFMA.FTZ R101, R157, R107, R109 ;  /* 0x0000006b9d657223 */ /* 0x010fe2000001006d */
[----:B------:R-:W-:-:S02]  /*5b30*/  FFMA.FTZ R100, R174, R106, R4 ;  /* 0x0000006aae647223 */ /* 0x000fc40000010004 */
[----:B------:R-:W4:Y:S04]  /*5b40*/  LDL R106, [R1+0x4] ;  /* 0x00000400016a7983 */ /* 0x000f280000100800 */
[----:B------:R-:W5:Y:S04]  /*5b50*/  LDL R174, [R1+0xc] ;  /* 0x00000c0001ae7983 */ /* 0x000f680000100800 */
[----:B------:R-:W5:Y:S04]  /*5b60*/  LDL R157, [R1+0x14] ;  /* 0x00001400019d7983 */ /* 0x000f680000100800 */
[----:B------:R-:W5:Y:S01]  /*5b70*/  LDL R107, [R1+0x10] ;  /* 0x00001000016b7983 */ /* 0x000f620000100800 */
[----:B--2---:R-:W-:-:S03]  /*5b80*/  FFMA.FTZ R103, R104, R155, R111 ;  /* 0x0000009b68677223 */ /* 0x004fc6000001006f */
[----:B------:R-:W2:Y:S01]  /*5b90*/  LDL R155, [R1] ;  /* 0x00000000019b7983 */ /* 0x000ea20000100800 */
[----:B---3--:R-:W-:-:S03]  /*5ba0*/  FFMA.FTZ R102, R105, R154, R5 ;  /* 0x0000009a69667223 */ /* 0x008fc60000010005 */
[----:B------:R-:W3:Y:S01]  /*5bb0*/  LDL R154, [R1+0x8] ;  /* 0x00000800019a7983 */ /* 0x000ee20000100800 */
[----:B-1----:R-:W-:-:S05]  /*5bc0*/  IMAD.WIDE.U32 R104, R170, 0x10, R250 ;  /* 0x00000010aa687825 */ /* 0x002fca00078e00fa */
[----:B------:R0:W-:Y:S02]  /*5bd0*/  STG.E.128 desc[UR4][R104.64], R100 ;  /* 0x0000006468007986 */ /* 0x0001e4000c101d04 */
[C---:B0-----:R-:W-:Y:S01]  /*5be0*/  FADD.FTZ R105, -R156.reuse, R99 ;  /* 0x000000639c697221 */ /* 0x041fe20000010100 */
        /* <DEDUP_REMOVED lines=8> */
[----:B----4-:R-:W-:Y:S01]  /*5c70*/  FFMA.FTZ R98, R106, R104, R7 ;  /* 0x000000686a627223 */ /* 0x010fe20000010007 */
[----:B-----5:R-:W-:Y:S01]  /*5c80*/  FFMA.FTZ R97, R174, R103, R112 ;  /* 0x00000067ae617223 */ /* 0x020fe20000010070 */
[----:B------:R-:W-:Y:S01]  /*5c90*/  FFMA.FTZ R96, R157, R102, R6 ;  /* 0x000000669d607223 */ /* 0x000fe20000010006 */
[----:B------:R-:W-:-:S05]  /*5ca0*/  IMAD.WIDE.U32 R100, R168, 0x10, R248 ;  /* 0x00000010a8647825 */ /* 0x000fca00078e00f8 */
[----:B------:R0:W-:Y:S02]  /*5cb0*/  STG.E.128 desc[UR4][R100.64], R96 ;  /* 0x0000006064007986 */ /* 0x0001e4000c101d04 */
[----:B0-----:R-:W-:Y:S01]  /*5cc0*/  FFMA.FTZ R99, R247, R105, R115 ;  /* 0x00000069f7637223 */ /* 0x001fe20000010073 */
[----:B------:R-:W-:Y:S01]  /*5cd0*/  FFMA.FTZ R96, R107, R102, R8 ;  /* 0x000000666b607223 */ /* 0x000fe20000010008 */
[----:B------:R-:W-:-:S04]  /*5ce0*/  IMAD.WIDE.U32 R100, R168, 0x10, R250 ;  /* 0x00000010a8647825 */ /* 0x000fc800078e00fa */
[C---:B------:R-:W-:Y:S01]  /*5cf0*/  FADD.FTZ R106, -R156.reuse, R86 ;  /* 0x000000569c6a7221 */ /* 0x040fe20000010100 */
[----:B------:R-:W-:-:S03]  /*5d00*/  FADD.FTZ R107, -R156, R87 ;  /* 0x000000579c6b7221 */ /* 0x000fc60000010100 */
[C---:B------:R-:W-:Y:S01]  /*5d10*/  FMUL.FTZ R106, R169.reuse, R106 ;  /* 0x0000006aa96a7220 */ /* 0x040fe20000410000 */
[----:B------:R-:W-:Y:S01]  /*5d20*/  FMUL.FTZ R107, R169, R107 ;  /* 0x0000006ba96b7220 */ /* 0x000fe20000410000 */
[C---:B------:R-:W-:Y:S01]  /*5d30*/  FADD.FTZ R105, -R156.reuse, R69 ;  /* 0x000000459c697221 */ /* 0x040fe20000010100 */
[C---:B------:R-:W-:Y:S02]  /*5d40*/  FADD.FTZ R102, -R156.reuse, R67 ;  /* 0x000000439c667221 */ /* 0x040fe40000010100 */
[----:B------:R-:W-:Y:S01]  /*5d50*/  FFMA.FTZ R67, R223, R107, R127 ;  /* 0x0000006bdf437223 */ /* 0x000fe2000001007f */
[C---:B------:R-:W-:Y:S01]  /*5d60*/  FADD.FTZ R86, -R156.reuse, R74 ;  /* 0x0000004a9c567221 */ /* 0x040fe20000010100 */
[----:B------:R-:W-:Y:S01]  /*5d70*/  FADD.FTZ R87, -R156, R75 ;  /* 0x0000004b9c577221 */ /* 0x000fe20000010100 */
[----:B------:R-:W-:Y:S01]  /*5d80*/  FMUL.FTZ R105, R169, R105 ;  /* 0x00000069a9697220 */ /* 0x000fe20000410000 */
[----:B------:R-:W-:-:S04]  /*5d90*/  IMAD.WIDE.U32 R74, R159, 0x10, R248 ;  /* 0x000000109f4a7825 */ /* 0x000fc800078e00f8 */
[----:B------:R-:W-:Y:S01]  /*5da0*/  FADD.FTZ R76, -R156, R76 ;  /* 0x0000004c9c4c7221 */ /* 0x000fe20000010100 */
[----:B------:R-:W-:Y:S01]  /*5db0*/  FMUL.FTZ R102, R169, R102 ;  /* 0x00000066a9667220 */ /* 0x000fe20000410000 */
[----:B--2---:R-:W-:Y:S01]  /*5dc0*/  FFMA.FTZ R98, R155, R104, R9 ;  /* 0x000000689b627223 */ /* 0x004fe20000010009 */
[----:B---3--:R-:W-:-:S05]  /*5dd0*/  FFMA.FTZ R97, R154, R103, R113 ;  /* 0x000000679a617223 */ /* 0x008fca0000010071 */
        /* <DEDUP_REMOVED lines=13> */
[----:B------:R-:W-:-:S05]  /*5eb0*/  IMAD.WIDE.U32 R96, R165, 0x10, R248 ;  /* 0x00000010a5607825 */ /* 0x000fca00078e00f8 */
[----:B------:R0:W-:Y:S02]  /*5ec0*/  STG.E.128 desc[UR4][R96.64], R92 ;  /* 0x0000005c60007986 */ /* 0x0001e4000c101d04 */
[----:B0-----:R-:W-:Y:S01]  /*5ed0*/  FFMA.FTZ R95, R239, R101, R119 ;  /* 0x00000065ef5f7223 */ /* 0x001fe20000010077 */
[----:B------:R-:W-:Y:S01]  /*5ee0*/  FFMA.FTZ R94, R241, R100, R13 ;  /* 0x00000064f15e7223 */ /* 0x000fe2000001000d */
[----:B------:R-:W-:Y:S01]  /*5ef0*/  FFMA.FTZ R93, R243, R99, R117 ;  /* 0x00000063f35d7223 */ /* 0x000fe20000010075 */
[----:B------:R-:W-:Y:S01]  /*5f00*/  FFMA.FTZ R92, R245, R98, R12 ;  /* 0x00000062f55c7223 */ /* 0x000fe2000001000c */
[----:B------:R-:W-:-:S04]  /*5f10*/  IMAD.WIDE.U32 R96, R165, 0x10, R250 ;  /* 0x00000010a5607825 */ /* 0x000fc800078e00fa */
[----:B------:R-:W-:Y:S01]  /*5f20*/  FADD.FTZ R98, -R156, R91 ;  /* 0x0000005b9c627221 */ /* 0x000fe20000010100 */
[----:B------:R0:W-:Y:S03]  /*5f30*/  STG.E.128 desc[UR4][R96.64], R92 ;  /* 0x0000005c60007986 */ /* 0x0001e6000c101d04 */
[----:B------:R-:W-:-:S04]  /*5f40*/  FMUL.FTZ R98, R169, R98 ;  /* 0x00000062a9627220 */ /* 0x000fc80000410000 */
[----:B------:R-:W-:Y:S01]  /*5f50*/  FFMA.FTZ R91, R232, R98, R122 ;  /* 0x00000062e85b7223 */ /* 0x000fe2000001007a */
[C---:B0-----:R-:W-:Y:S01]  /*5f60*/  FADD.FTZ R97, -R156.reuse, R90 ;  /* 0x0000005a9c617221 */ /* 0x041fe20000010100 */
[C---:B------:R-:W-:Y:S01]  /*5f70*/  FADD.FTZ R96, -R156.reuse, R89 ;  /* 0x000000599c607221 */ /* 0x040fe20000010100 */
[----:B------:R-:W-:Y:S02]  /*5f80*/  FADD.FTZ R95, -R156, R88 ;  /* 0x000000589c5f7221 */ /* 0x000fe40000010100 */
[C---:B------:R-:W-:Y:S01]  /*5f90*/  FMUL.FTZ R97, R169.reuse, R97 ;  /* 0x00000061a9617220 */ /* 0x040fe20000410000 */
[C---:B------:R-:W-:Y:S01]  /*5fa0*/  FMUL.FTZ R96, R169.reuse, R96 ;  /* 0x00000060a9607220 */ /* 0x040fe20000410000 */
[----:B------:R-:W-:Y:S01]  /*5fb0*/  FMUL.FTZ R95, R169, R95 ;  /* 0x0000005fa95f7220 */ /* 0x000fe20000410000 */
[----:B------:R-:W-:-:S04]  /*5fc0*/  IMAD.WIDE.U32 R92, R164, 0x10, R248 ;  /* 0x00000010a45c7825 */ /* 0x000fc800078e00f8 */
[----:B------:R-:W-:Y:S01]  /*5fd0*/  FFMA.FTZ R90, R234, R97, R15 ;  /* 0x00000061ea5a7223 */ /* 0x000fe2000001000f */
[----:B------:R-:W-:Y:S01]  /*5fe0*/  FFMA.FTZ R89, R236, R96, R120 ;  /* 0x00000060ec597223 */ /* 0x000fe20000010078 */
[----:B------:R-:W-:Y:S01]  /*5ff0*/  FFMA.FTZ R88, R238, R95, R14 ;  /* 0x0000005fee587223 */ /* 0x000fe2000001000e */
[C---:B------:R-:W-:Y:S01]  /*6000*/  FADD.FTZ R94, -R156.reuse, R85 ;  /* 0x000000559c5e7221 */ /* 0x040fe20000010100 */
[----:B------:R-:W-:-:S03]  /*6010*/  FADD.FTZ R103, -R156, R62 ;  /* 0x0000003e9c677221 */ /* 0x000fc60000010100 */
[----:B------:R0:W-:Y:S01]  /*6020*/  STG.E.128 desc[UR4][R92.64], R88 ;  /* 0x000000585c007986 */ /* 0x0001e2000c101d04 */
[----:B------:R-:W-:-:S04]  /*6030*/  IMAD.WIDE.U32 R164, R164, 0x10, R250 ;  /* 0x00000010a4a47825 */ /* 0x000fc800078e00fa */
[----:B------:R-:W-:Y:S01]  /*6040*/  FFMA.FTZ R62, R233, R97, R17 ;  /* 0x00000061e93e7223 */ /* 0x000fe20000010011 */
[----:B------:R-:W-:Y:S01]  /*6050*/  FMUL.FTZ R94, R169, R94 ;  /* 0x0000005ea95e7220 */ /* 0x000fe20000410000 */
[C---:B------:R-:W-:Y:S01]  /*6060*/  FADD.FTZ R104, -R156.reuse, R68 ;  /* 0x000000449c687221 */ /* 0x040fe20000010100 */
[C---:B------:R-:W-:Y:S01]  /*6070*/  FADD.FTZ R99, -R156.reuse, R64 ;  /* 0x000000409c637221 */ /* 0x040fe20000010100 */
[C---:B------:R-:W-:Y:S01]  /*6080*/  FADD.FTZ R100, -R156.reuse, R65 ;  /* 0x000000419c647221 */ /* 0x040fe20000010100 */
[----:B------:R-:W-:Y:S01]  /*6090*/  FADD.FTZ R101, -R156, R66 ;  /* 0x000000429c657221 */ /* 0x000fe20000010100 */
[----:B------:R-:W-:-:S04]  /*60a0*/  IMAD.WIDE.U32 R68, R163, 0x10, R248 ;  /* 0x00000010a3447825 */ /* 0x000fc800078e00f8 */
[----:B------:R-:W-:Y:S01]  /*60b0*/  FFMA.FTZ R66, R225, R106, R21 ;  /* 0x0000006ae1427223 */ /* 0x000fe20000010015 */
[C---:B0-----:R-:W-:Y:S01]  /*60c0*/  FADD.FTZ R93, -R156.reuse, R84 ;  /* 0x000000549c5d7221 */ /* 0x041fe20000010100 */
[C---:B------:R-:W-:Y:S01]  /*60d0*/  FADD.FTZ R92, -R156.reuse, R60 ;  /* 0x0000003c9c5c7221 */ /* 0x040fe20000010100 */
[C---:B------:R-:W-:Y:S01]  /*60e0*/  FADD.FTZ R91, -R156.reuse, R61 ;  /* 0x0000003d9c5b7221 */ /* 0x040fe20000010100 */
[C---:B------:R-:W-:Y:S01]  /*60f0*/  FADD.FTZ R90, -R156.reuse, R63 ;  /* 0x0000003f9c5a7221 */ /* 0x040fe20000010100 */
[----:B------:R-:W-:Y:S01]  /*6100*/  FFMA.FTZ R63, R231, R98, R123 ;  /* 0x00000062e73f7223 */ /* 0x000fe2000001007b */
[----:B------:R-:W-:Y:S01]  /*6110*/  FFMA.FTZ R61, R235, R96, R121 ;  /* 0x00000060eb3d7223 */ /* 0x000fe20000010079 */
[----:B------:R-:W-:Y:S01]  /*6120*/  FFMA.FTZ R60, R237, R95, R16 ;  /* 0x0000005fed3c7223 */ /* 0x000fe20000010010 */
[----:B------:R-:W-:Y:S01]  /*6130*/  FMUL.FTZ R93, R169, R93 ;  /* 0x0000005da95d7220 */ /* 0x000fe20000410000 */
[C---:B------:R-:W-:Y:S01]  /*6140*/  FADD.FTZ R88, -R156.reuse, R70 ;  /* 0x000000469c587221 */ /* 0x040fe20000010100 */
[----:B------:R-:W-:-:S02]  /*6150*/  FADD.FTZ R89, -R156, R71 ;  /* 0x000000479c597221 */ /* 0x000fc40000010100 */
[----:B------:R0:W-:Y:S01]  /*6160*/  STG.E.128 desc[UR4][R164.64], R60 ;  /* 0x0000003ca4007986 */ /* 0x0001e2000c101d04 */
[----:B------:R-:W-:-:S04]  /*6170*/  IMAD.WIDE.U32 R70, R163, 0x10, R250 ;  /* 0x00000010a3467825 */ /* 0x000fc800078e00fa */
[----:B------:R-:W-:Y:S01]  /*6180*/  FFMA.FTZ R65, R227, R94, R125 ;  /* 0x0000005ee3417223 */ /* 0x000fe2000001007d */
[----:B------:R-:W-:Y:S01]  /*6190*/  FFMA.FTZ R64, R229, R93, R20 ;  /* 0x0000005de5407223 */ /* 0x000fe20000010014 */
[C---:B------:R-:W-:Y:S01]  /*61a0*/  FADD.FTZ R84, -R156.reuse, R72 ;  /* 0x000000489c547221 */ /* 0x040fe20000010100 */
[----:B------:R-:W-:-:S03]  /*61b0*/  FADD.FTZ R85, -R156, R73 ;  /* 0x000000499c557221 */ /* 0x000fc60000010100 */
[C---:B------:R-:W-:Y:S01]  /*61c0*/  FMUL.FTZ R84, R169.reuse, R84 ;  /* 0x00000054a9547220 */ /* 0x040fe20000410000 */
[----:B------:R-:W-:Y:S01]  /*61d0*/  FMUL.FTZ R85, R169, R85 ;  /* 0x00000055a9557220 */ /* 0x000fe20000410000 */
[----:B0-----:R-:W-:Y:S01]  /*61e0*/  FFMA.FTZ R63, R224, R107, R126 ;  /* 0x0000006be03f7223 */ /* 0x001fe2000001007e */
[----:B------:R-:W-:Y:S01]  /*61f0*/  FFMA.FTZ R62, R226, R106, R19 ;  /* 0x0000006ae23e7223 */ /* 0x000fe20000010013 */
[----:B------:R-:W-:Y:S01]  /*6200*/  FFMA.FTZ R61, R228, R94, R124 ;  /* 0x0000005ee43d7223 */ /* 0x000fe2000001007c */
[----:B------:R-:W-:-:S05]  /*6210*/  FFMA.FTZ R60, R230, R93, R18 ;  /* 0x0000005de63c7223 */ /* 0x000fca0000010012 */
[----:B------:R0:W-:Y:S04]  /*6220*/  STG.E.128 desc[UR4][R68.64], R60 ;  /* 0x0000003c44007986 */ /* 0x0001e8000c101d04 */
[----:B------:R1:W-:Y:S01]  /*6230*/  STG.E.128 desc[UR4][R70.64], R64 ;  /* 0x0000004046007986 */ /* 0x0003e2000c101d04 */
[----:B------:R-:W-:-:S04]  /*6240*/  IMAD.WIDE.U32 R72, R162, 0x10, R248 ;  /* 0x00000010a2487825 */ /* 0x000fc800078e00f8 */
[C---:B------:R-:W-:Y:S01]  /*6250*/  FMUL.FTZ R104, R169.reuse, R104 ;  /* 0x00000068a9687220 */ /* 0x040fe20000410000 */
[C---:B------:R-:W-:Y:S01]  /*6260*/  FMUL.FTZ R106, R169.reuse, R88 ;  /* 0x00000058a96a7220 */ /* 0x040fe20000410000 */
[----:B------:R-:W-:Y:S01]  /*6270*/  FMUL.FTZ R154, R169, R89 ;  /* 0x00000059a99a7220 */ /* 0x000fe20000410000 */
[----:B------:R-:W-:-:S04]  /*6280*/  IMAD.WIDE.U32 R162, R162, 0x10, R250 ;  /* 0x00000010a2a27825 */ /* 0x000fc800078e00fa */
[----:B0-----:R-:W-:Y:S01]  /*6290*/  FFMA.FTZ R61, R220, R85, R128 ;  /* 0x00000055dc3d7223 */ /* 0x001fe20000010080 */
[C---:B-1----:R-:W-:Y:S01]  /*62a0*/  FMUL.FTZ R66, R169.reuse, R86 ;  /* 0x00000056a9427220 */ /* 0x042fe20000410000 */
[----:B------:R-:W-:Y:S01]  /*62b0*/  FMUL.FTZ R67, R169, R87 ;  /* 0x00000057a9437220 */ /* 0x000fe20000410000 */
[----:B------:R-:W-:Y:S02]  /*62c0*/  FFMA.FTZ R60, R222, R84, R22 ;  /* 0x00000054de3c7223 */ /* 0x000fe40000010016 */
[-C--:B------:R-:W-:Y:S01]  /*62d0*/  FFMA.FTZ R62, R218, R66.reuse, R23 ;  /* 0x00000042da3e7223 */ /* 0x080fe20000010017 */
        /* <DEDUP_REMOVED lines=10> */
[----:B------:R-:W-:-:S03]  /*6380*/  IMAD.WIDE.U32 R88, R159, 0x10, R250 ;  /* 0x000000109f587825 */ /* 0x000fc600078e00fa */
[----:B------:R-:W-:Y:S04]  /*6390*/  STG.E.128 desc[UR4][R162.64], R64 ;  /* 0x00000040a2007986 */ /* 0x000fe8000c101d04 */
[----:B------:R-:W-:Y:S01]  /*63a0*/  STG.E.128 desc[UR4][R74.64], R68 ;  /* 0x000000444a007986 */ /* 0x000fe2000c101d04 */
[----:B0-----:R-:W-:Y:S01]  /*63b0*/  FFMA.FTZ R63, R207, R154, R135 ;  /* 0x0000009acf3f7223 */ /* 0x001fe20000010087 */
[----:B------:R-:W-:Y:S01]  /*63c0*/  FFMA.FTZ R62, R209, R106, R29 ;  /* 0x0000006ad13e7223 */ /* 0x000fe2000001001d */
[----:B------:R-:W-:Y:S01]  /*63d0*/  FFMA.FTZ R61, R211, R105, R133 ;  /* 0x00000069d33d7223 */ /* 0x000fe20000010085 */
[----:B------:R-:W-:-:S05]  /*63e0*/  FFMA.FTZ R60, R213, R104, R28 ;  /* 0x00000068d53c7223 */ /* 0x000fca000001001c */
[----:B------:R0:W-:Y:S01]  /*63f0*/  STG.E.128 desc[UR4][R88.64], R60 ;  /* 0x0000003c58007986 */ /* 0x0001e2000c101d04 */
[C---:B------:R-:W-:Y:S01]  /*6400*/  FMUL.FTZ R86, R169.reuse, R92 ;  /* 0x0000005ca9567220 */ /* 0x040fe20000410000 */
        /* <DEDUP_REMOVED lines=9> */
[C---:B------:R-:W-:Y:S01]  /*64a0*/  FMUL.FTZ R99, R169.reuse, R99 ;  /* 0x00000063a9637220 */ /* 0x040fe20000410000 */
[----:B0-----:R-:W0:Y:S01]  /*64b0*/  LDC.64 R88, c[0x0][0x210] ;  /* 0x00008400ff587b82 */ /* 0x001e220000000a00 */
[C---:B------:R-:W-:Y:S01]  /*64c0*/  FMUL.FTZ R100, R169.reuse, R100 ;  /* 0x00000064a9647220 */ /* 0x040fe20000410000 */
[----:B------:R-:W-:Y:S01]  /*64d0*/  FMUL.FTZ R101, R169, R101 ;  /* 0x00000065a9657220 */ /* 0x000fe20000410000 */
[----:B------:R-:W-:Y:S01]  /*64e0*/  FADD.FTZ R156, -R156, R79 ;  /* 0x0000004f9c9c7221 */ /* 0x000fe20000010100 */
[----:B------:R-:W-:-:S04]  /*64f0*/  IMAD.WIDE.U32 R78, R160, 0x10, R248 ;  /* 0x00000010a04e7825 */ /* 0x000fc800078e00f8 */
[----:B------:R-:W-:Y:S01]  /*6500*/  FFMA.FTZ R67, R200, R107, R138 ;  /* 0x0000006bc8437223 */ /* 0x000fe2000001008a */
[----:B------:R-:W-:Y:S01]  /*6510*/  FFMA.FTZ R66, R202, R103, R31 ;  /* 0x00000067ca427223 */ /* 0x000fe2000001001f */
[----:B------:R-:W-:Y:S01]  /*6520*/  FFMA.FTZ R65, R204, R87, R136 ;  /* 0x00000057cc417223 */ /* 0x000fe20000010088 */
[----:B------:R-:W-:Y:S01]  /*6530*/  FFMA.FTZ R64, R206, R86, R30 ;  /* 0x00000056ce407223 */ /* 0x000fe2000001001e */
[----:B------:R-:W-:Y:S01]  /*6540*/  FMUL.FTZ R92, R169, R76 ;  /* 0x0000004ca95c7220 */ /* 0x000fe20000410000 */
[----:B------:R-:W-:-:S04]  /*6550*/  IMAD.WIDE.U32 R90, R160, 0x10, R250 ;  /* 0x00000010a05a7825 */ /* 0x000fc800078e00fa */
        /* <DEDUP_REMOVED lines=15> */
[----:B------:R-:W-:Y:S01]  /*6650*/  FMUL.FTZ R169, R169, R156 ;  /* 0x0000009ca9a97220 */ /* 0x000fe20000410000 */
[----:B------:R-:W-:Y:S01]  /*6660*/  IMAD.WIDE.U32 R84, R161, 0x10, R250 ;  /* 0x00000010a1547825 */ /* 0x000fe200078e00fa */
[----:B------:R1:W-:Y:S03]  /*6670*/  STG.E.128 desc[UR4][R78.64], R64 ;  /* 0x000000404e007986 */ /* 0x0003e6000c101d04 */
[----:B------:R-:W-:Y:S01]  /*6680*/  FFMA.FTZ R63, R191, R102, R143 ;  /* 0x00000066bf3f7223 */ /* 0x000fe2000001008f */
[----:B------:R-:W-:Y:S01]  /*6690*/  FFMA.FTZ R62, R193, R101, R37 ;  /* 0x00000065c13e7223 */ /* 0x000fe20000010025 */
[----:B------:R-:W-:Y:S01]  /*66a0*/  FFMA.FTZ R61, R195, R100, R141 ;  /* 0x00000064c33d7223 */ /* 0x000fe2000001008d */
[----:B------:R-:W-:Y:S01]  /*66b0*/  FFMA.FTZ R60, R197, R99, R36 ;  /* 0x00000063c53c7223 */ /* 0x000fe20000010024 */
[C---:B------:R-:W-:Y:S01]  /*66c0*/  IMAD.WIDE.U32 R80, R158.reuse, 0x10, R248 ;  /* 0x000000109e507825 */ /* 0x040fe200078e00f8 */
[----:B------:R2:W-:Y:S03]  /*66d0*/  STG.E.128 desc[UR4][R90.64], R68 ;  /* 0x000000445a007986 */ /* 0x0005e6000c101d04 */
[----:B------:R-:W-:Y:S01]  /*66e0*/  IMAD.WIDE.U32 R158, R158, 0x10, R250 ;  /* 0x000000109e9e7825 */ /* 0x000fe200078e00fa */
[----:B------:R3:W-:Y:S03]  /*66f0*/  STG.E.128 desc[UR4][R76.64], R72 ;  /* 0x000000484c007986 */ /* 0x0007e6000c101d04 */
[C---:B------:R-:W-:Y:S01]  /*6700*/  IMAD.WIDE.U32 R82, R153.reuse, 0x10, R248 ;  /* 0x0000001099527825 */ /* 0x040fe200078e00f8 */
[----:B------:R4:W-:Y:S03]  /*6710*/  STG.E.128 desc[UR4][R84.64], R60 ;  /* 0x0000003c54007986 */ /* 0x0009e6000c101d04 */
[----:B-1----:R-:W-:Y:S01]  /*6720*/  FFMA.FTZ R67, R184, R98, R146 ;  /* 0x00000062b8437223 */ /* 0x002fe20000010092 */
[----:B------:R-:W-:Y:S01]  /*6730*/  FFMA.FTZ R66, R186, R97, R39 ;  /* 0x00000061ba427223 */ /* 0x000fe20000010027 */
[----:B------:R-:W-:Y:S01]  /*6740*/  FFMA.FTZ R65, R188, R96, R144 ;  /* 0x00000060bc417223 */ /* 0x000fe20000010090 */
[----:B------:R-:W-:Y:S01]  /*6750*/  FFMA.FTZ R64, R190, R95, R38 ;  /* 0x0000005fbe407223 */ /* 0x000fe20000010026 */
[----:B------:R-:W-:-:S04]  /*6760*/  IMAD.WIDE.U32 R86, R153, 0x10, R250 ;  /* 0x0000001099567825 */ /* 0x000fc800078e00fa */
[----:B--2---:R-:W-:Y:S01]  /*6770*/  FFMA.FTZ R71, R183, R98, R147 ;  /* 0x00000062b7477223 */ /* 0x004fe20000010093 */
[----:B------:R-:W-:Y:S01]  /*6780*/  FFMA.FTZ R70, R185, R97, R41 ;  /* 0x00000061b9467223 */ /* 0x000fe20000010029 */
[----:B------:R-:W-:Y:S01]  /*6790*/  FFMA.FTZ R69, R187, R96, R145 ;  /* 0x00000060bb457223 */ /* 0x000fe20000010091 */
[----:B------:R-:W-:Y:S01]  /*67a0*/  FFMA.FTZ R68, R189, R95, R40 ;  /* 0x0000005fbd447223 */ /* 0x000fe20000010028 */
[----:B---3--:R-:W-:Y:S01]  /*67b0*/  FFMA.FTZ R75, R176, R169, R150 ;  /* 0x000000a9b04b7223 */ /* 0x008fe20000010096 */
        /* <DEDUP_REMOVED lines=8> */
[----:B0-----:R-:W-:-:S03]  /*6840*/  LEA R152, R88, R152, 0x2 ;  /* 0x0000009858987211 */ /* 0x001fc600078e10ff */
[----:B------:R4:W-:Y:S04]  /*6850*/  STG.E.128 desc[UR4][R158.64], R68 ;  /* 0x000000449e007986 */ /* 0x0009e8000c101d04 */
[----:B------:R4:W-:Y:S04]  /*6860*/  STG.E.128 desc[UR4][R82.64], R72 ;  /* 0x0000004852007986 */ /* 0x0009e8000c101d04 */
[----:B------:R4:W-:Y:S01]  /*6870*/  STG.E.128 desc[UR4][R86.64], R76 ;  /* 0x0000004c56007986 */ /* 0x0009e2000c101d04 */
[----:B------:R-:W-:-:S13]  /*6880*/  ISETP.GE.AND P2, PT, R152, R89, PT ;  /* 0x000000599800720c */ /* 0x000fda0003f46270 */
[----:B------:R-:W-:Y:S05]  /*6890*/  @!P2 BRA `(.L_x_31983) ;  /* 0xffffffb80040a947 */ /* 0x000fea000383ffff */
[----:B------:R-:W-:Y:S05]  /*68a0*/  BSYNC B0 ;  /* 0x0000000000007941 */ /* 0x000fea0003800000 */
.L_x_31789:
[----:B------:R-:W-:Y:S05]  /*68b0*/  EXIT ;  /* 0x000000000000794d */ /* 0x000fea0003800000 */
.L_x_31982:
        /* <DEDUP_REMOVED lines=8> */
.L_x_31985:
[----:B------:R-:W-:Y:S05]  /*6940*/  BSYNC B1 ;  /* 0x0000000000017941 */ /* 0x000fea0003800000 */
.L_x_31984:
        /* <DEDUP_REMOVED lines=9> */
.L_x_31986:
[----:B------:R-:W-:Y:S01]  /*69e0*/  HFMA2.MMA R156, -RZ, RZ, 0, 2.384185791015625e-07 ;  /* 0x00000004ff9c7435 */ /* 0x000fe200000001ff */
[----:B------:R-:W-:Y:S01]  /*69f0*/  FADD.FTZ R157, R157, R154 ;  /* 0x0000009a9d9d7221 */ /* 0x000fe20000010000 */
[----:B------:R-:W-:-:S04]  /*6a00*/  MOV R154, 0xffffffff ;  /* 0xffffffff009a7802 */ /* 0x000fc80000000f00 */
[----:B------:R-:W-:-:S07]  /*6a10*/  MOV R169, R157 ;  /* 0x0000009d00a97202 */ /* 0x000fce0000000f00 */
[----:B------:R-:W-:Y:S05]  /*6a20*/  WARPSYNC.COLLECTIVE R154, `(.L_x_31987) ;  /* 0x000000009a087348 */ /* 0x000fea0003c00000 */
[----:B------:R0:W1:Y:S02]  /*6a30*/  SHFL.BFLY P3, R154, R169, R156, R155 ;  /* 0x0c00009ca99a7389 */ /* 0x000064000006009b */
[----:B01----:R-:W-:Y:S01]  /*6a40*/  ENDCOLLECTIVE ;  /* 0x000000000000791b */ /* 0x003fe20003800000 */
.L_x_31987:
[----:B------:R-:W-:Y:S01]  /*6a50*/  HFMA2.MMA R156, -RZ, RZ, 0, 4.76837158203125e-07 ;  /* 0x00000008ff9c7435 */ /* 0x000fe200000001ff */
[----:B------:R-:W-:Y:S01]  /*6a60*/  FADD.FTZ R157, R157, R154 ;  /* 0x0000009a9d9d7221 */ /* 0x000fe20000010000 */
[----:B------:R-:W-:-:S04]  /*6a70*/  MOV R154, 0xffffffff ;  /* 0xffffffff009a7802 */ /* 0x000fc80000000f00 */
[----:B------:R-:W-:-:S07]  /*6a80*/  MOV R169, R157 ;  /* 0x0000009d00a97202 */ /* 0x000fce0000000f00 */
[----:B------:R-:W-:Y:S05]  /*6a90*/  WARPSYNC.COLLECTIVE R154, `(.L_x_31988) ;  /* 0x000000009a087348 */ /* 0x000fea0003c00000 */
[----:B------:R0:W1:Y:S02]  /*6aa0*/  SHFL.BFLY P3, R154, R169, R156, R155 ;  /* 0x0c00009ca99a7389 */ /* 0x000064000006009b */
[----:B01----:R-:W-:Y:S01]  /*6ab0*/  ENDCOLLECTIVE ;  /* 0x000000000000791b */ /* 0x003fe20003800000 */
.L_x_31988:
[----:B------:R-:W-:Y:S01]  /*6ac0*/  HFMA2.MMA R156, -RZ, RZ, 0, 9.5367431640625e-07 ;  /* 0x00000010ff9c7435 */ /* 0x000fe200000001ff */
[----:B------:R-:W-:Y:S01]  /*6ad0*/  FADD.FTZ R157, R157, R154 ;  /* 0x0000009a9d9d7221 */ /* 0x000fe20000010000 */
[----:B------:R-:W-:-:S04]  /*6ae0*/  MOV R154, 0xffffffff ;  /* 0xffffffff009a7802 */ /* 0x000fc80000000f00 */
[----:B------:R-:W-:-:S07]  /*6af0*/  MOV R169, R157 ;  /* 0x0000009d00a97202 */ /* 0x000fce0000000f00 */
[----:B------:R-:W-:Y:S05]  /*6b00*/  WARPSYNC.COLLECTIVE R154, `(.L_x_31989) ;  /* 0x000000009a087348 */ /* 0x000fea0003c00000 */
[----:B------:R0:W1:Y:S02]  /*6b10*/  SHFL.BFLY P3, R154, R169, R156, R155 ;  /* 0x0c00009ca99a7389 */ /* 0x000064000006009b */
[----:B01----:R-:W-:Y:S01]  /*6b20*/  ENDCOLLECTIVE ;  /* 0x000000000000791b */ /* 0x003fe20003800000 */
.L_x_31989:
        /* <DEDUP_REMOVED lines=98> */
[----:B------:R-:W-:-:S03]  /*7150*/  MOV R155, 0x1f ;  /* 0x0000001f009b7802 */ /* 0x000fc60000000f00 */
[----:B------:R-:W-:Y:S01]  /*7160*/  FFMA.FTZ R157, R157, R157, R154 ;  /* 0x0000009d9d9d7223 */ /* 0x000fe2000001009a */
[----:B------:R-:W-:-:S04]  /*7170*/  MOV R154, 0xffffffff ;  /* 0xffffffff009a7802 */ /* 0x000fc80000000f00 */
[----:B------:R-:W-:-:S07]  /*7180*/  MOV R169, R157 ;  /* 0x0000009d00a97202 */ /* 0x000fce0000000f00 */
[----:B------:R-:W-:Y:S05]  /*7190*/  WARPSYNC.COLLECTIVE R154, `(.L_x_31990) ;  /* 0x000000009a087348 */ /* 0x000fea0003c00000 */
[----:B------:R0:W1:Y:S02]  /*71a0*/  SHFL.BFLY P3, R154, R169, R156, R155 ;  /* 0x0c00009ca99a7389 */ /* 0x000064000006009b */
[----:B01----:R-:W-:Y:S01]  /*71b0*/  ENDCOLLECTIVE ;  /* 0x000000000000791b */ /* 0x003fe20003800000 */
.L_x_31990:
[----:B------:R-:W-:Y:S01]  /*71c0*/  HFMA2.MMA R156, -RZ, RZ, 0, 1.1920928955078125e-07 ;  /* 0x00000002ff9c7435 */ /* 0x000fe200000001ff */
[----:B------:R-:W-:Y:S01]  /*71d0*/  FADD.FTZ R157, R157, R154 ;  /* 0x0000009a9d9d7221 */ /* 0x000fe20000010000 */
[----:B------:R-:W-:-:S04]  /*71e0*/  MOV R154, 0xffffffff ;  /* 0xffffffff009a7802 */ /* 0x000fc80000000f00 */
[----:B------:R-:W-:-:S07]  /*71f0*/  MOV R169, R157 ;  /* 0x0000009d00a97202 */ /* 0x000fce0000000f00 */
[----:B------:R-:W-:Y:S05]  /*7200*/  WARPSYNC.COLLECTIVE R154, `(.L_x_31991) ;  /* 0x000000009a087348 */ /* 0x000fea0003c00000 */
[----:B------:R0:W1:Y:S02]  /*7210*/  SHFL.BFLY P3, R154, R169, R156, R155 ;  /* 0x0c00009ca99a7389 */ /* 0x000064000006009b */
[----:B01----:R-:W-:Y:S01]  /*7220*/  ENDCOLLECTIVE ;  /* 0x000000000000791b */ /* 0x003fe20003800000 */
.L_x_31991:
[----:B------:R-:W-:Y:S01]  /*7230*/  HFMA2.MMA R156, -RZ, RZ, 0, 2.384185791015625e-07 ;  /* 0x00000004ff9c7435 */ /* 0x000fe200000001ff */
[----:B------:R-:W-:Y:S01]  /*7240*/  FADD.FTZ R157, R157, R154 ;  /* 0x0000009a9d9d7221 */ /* 0x000fe20000010000 */
[----:B------:R-:W-:-:S04]  /*7250*/  MOV R154, 0xffffffff ;  /* 0xffffffff009a7802 */ /* 0x000fc80000000f00 */
[----:B------:R-:W-:-:S07]  /*7260*/  MOV R169, R157 ;  /* 0x0000009d00a97202 */ /* 0x000fce0000000f00 */
[----:B------:R-:W-:Y:S05]  /*7270*/  WARPSYNC.COLLECTIVE R154, `(.L_x_31992) ;  /* 0x000000009a087348 */ /* 0x000fea0003c00000 */
[----:B------:R0:W1:Y:S02]  /*7280*/  SHFL.BFLY P3, R154, R169, R156, R155 ;  /* 0x0c00009ca99a7389 */ /* 0x000064000006009b */
[----:B01----:R-:W-:Y:S01]  /*7290*/  ENDCOLLECTIVE ;  /* 0x000000000000791b */ /* 0x003fe20003800000 */
.L_x_31992:
[----:B------:R-:W-:Y:S01]  /*72a0*/  HFMA2.MMA R156, -RZ, RZ, 0, 4.76837158203125e-07 ;  /* 0x00000008ff9c7435 */ /* 0x000fe200000001ff */
[----:B------:R-:W-:Y:S01]  /*72b0*/  FADD.FTZ R157, R157, R154 ;  /* 0x0000009a9d9d7221 */ /* 0x000fe20000010000 */
[----:B------:R-:W-:-:S04]  /*72c0*/  MOV R154, 0xffffffff ;  /* 0xffffffff009a7802 */ /* 0x000fc80000000f00 */
[----:B------:R-:W-:-:S07]  /*72d0*/  MOV R169, R157 ;  /* 0x0000009d00a97202 */ /* 0x000fce0000000f00 */
[----:B------:R-:W-:Y:S05]  /*72e0*/  WARPSYNC.COLLECTIVE R154, `(.L_x_31993) ;  /* 0x000000009a087348 */ /* 0x000fea0003c00000 */
[----:B------:R0:W1:Y:S02]  /*72f0*/  SHFL.BFLY P3, R154, R169, R156, R155 ;  /* 0x0c00009ca99a7389 */ /* 0x000064000006009b */
[----:B01----:R-:W-:Y:S01]  /*7300*/  ENDCOLLECTIVE ;  /* 0x000000000000791b */ /* 0x003fe20003800000 */
.L_x_31993:
[----:B------:R-:W-:Y:S01]  /*7310*/  HFMA2.MMA R156, -RZ, RZ, 0, 9.5367431640625e-07 ;  /* 0x00000010ff9c7435 */ /* 0x000fe200000001ff */
[----:B------:R-:W-:Y:S01]  /*7320*/  FADD.FTZ R157, R157, R154 ;  /* 0x0000009a9d9d7221 */ /* 0x000fe20000010000 */
[----:B------:R-:W-:-:S04]  /*7330*/  MOV R154, 0xffffffff ;  /* 0xffffffff009a7802 */ /* 0x000fc80000000f00 */
[----:B------:R-:W-:-:S07]  /*7340*/  MOV R169, R157 ;  /* 0x0000009d00a97202 */ /* 0x000fce0000000f00 */
[----:B------:R-:W-:Y:S05]  /*7350*/  WARPSYNC.COLLECTIVE R154, `(.L_x_31994) ;  /* 0x000000009a087348 */ /* 0x000fea0003c00000 */
[----:B------:R0:W1:Y:S02]  /*7360*/  SHFL.BFLY P3, R154, R169, R156, R155 ;  /* 0x0c00009ca99a7389 */ /* 0x000064000006009b */
[----:B01----:R-:W-:Y:S01]  /*7370*/  ENDCOLLECTIVE ;  /* 0x000000000000791b */ /* 0x003fe20003800000 */
.L_x_31994:
[----:B------:R-:W-:Y:S05]  /*7380*/  BRA `(.L_x_31995) ;  /* 0xffffffe000d07947 */ /* 0x000fea000383ffff */
.L_x_31996:
        /* <DEDUP_REMOVED lines=15> */
.L_x_40173:


//--------------------- .text._ZN10layer_norm31ln_parallel_residual_fwd_kernelINS_13Kernel_traitsI6__halfffffjLj1536ELj1ELj4ELj1ELj16ENS_18Kernel_traits_baseILj1536ES2_ffffjLj128EEEEELb0ELb1ELb0EEEvNS_9FwdParamsE --------------------------
	.section	.text._ZN10layer_norm31ln_parallel_residual_fwd_kernelINS_13Kernel_traitsI6__halfffffjLj1536ELj1ELj4ELj1ELj16ENS_18Kernel_traits_baseILj1536ES2_ffffjLj128EEEEELb0ELb1ELb0EEEvNS_9FwdParamsE,"ax",@progbits
	.align	128
        .global         _ZN10layer_norm31ln_parallel_residual_fwd_kernelINS_13Kernel_traitsI6__halfffffjLj1536ELj1ELj4ELj1ELj16ENS_18Kernel_traits_baseILj1536ES2_ffffjLj128EEEEELb0ELb1ELb0EEEvNS_9FwdParamsE
        .type           _ZN10layer_norm31ln_parallel_residual_fwd_kernelINS_13Kernel_traitsI6__halfffffjLj1536ELj1ELj4ELj1ELj16ENS_18Kernel_traits_baseILj1536ES2_ffffjLj128EEEEELb0ELb1ELb0EEEvNS_9FwdParamsE,@function
        .size           _ZN10layer_norm31ln_parallel_residual_fwd_kernelINS_13Kernel_traitsI6__halfffffjLj1536ELj1ELj4ELj1ELj16ENS_18Kernel_traits_baseILj1536ES2_ffffjLj128EEEEELb0ELb1ELb0EEEvNS_9FwdParamsE,(.L_x_40174 - _ZN10layer_norm31ln_parallel_residual_fwd_kernelINS_13Kernel_traitsI6__halfffffjLj1536ELj1ELj4ELj1ELj16ENS_18Kernel_traits_baseILj1536ES2_ffffjLj128EEEEELb0ELb1ELb0EEEvNS_9FwdParamsE)
        .other          _ZN10layer_norm31ln_parallel_residual_fwd_kernelINS_13Kernel_traitsI6__halfffffjLj1536ELj1ELj4ELj1ELj16ENS_18Kernel_traits_baseILj1536ES2_ffffjLj128EEEEELb0ELb1ELb0EEEvNS_9FwdParamsE,@"STO_CUDA_ENTRY STV_DEFAULT"
_ZN10layer_norm31ln_parallel_residual_fwd_kernelINS_13Kernel_traitsI6__halfffffjLj1536ELj1ELj4ELj1ELj16ENS_18Kernel_traits_baseILj1536ES2_ffffjLj128EEEEELb0ELb1ELb0EEEvNS_9FwdParamsE:
.text._ZN10layer_norm31ln_parallel_residual_fwd_kernelINS_13Kernel_traitsI6__halfffffjLj1536ELj1ELj4ELj1ELj16ENS_18Kernel_traits_baseILj1536ES2_ffffjLj128EEEEELb0ELb1ELb0EEEvNS_9FwdParamsE:
[----:B------:R-:W-:Y:S01]  /*0000*/  LDC R1, c[0x0][0x28] ;  /* 0x00000a00ff017b82 */ /* 0x000fe20000000800 */
[----:B------:R-:W0:Y:S07]  /*0010*/  S2R R20, SR_TID.X ;  /* 0x0000000000147919 */ /* 0x000e2e0000002100 */
[----:B------:R-:W1:Y:S01]  /*0020*/  LDC R7, c[0x0][0x218] ;  /* 0x00008600ff077b82 */ /* 0x000e620000000800 */
[----:B------:R-:W-:Y:S01]  /*0030*/  LOP3.LUT R3, R3, 0xfff7ffff, RZ, 0xc0, !PT ;  /* 0xfff7ffff03037812 */ /* 0x000fe200078ec0ff */
[----:B------:R-:W-:Y:S01]  /*0040*/  ULDC.64 UR4, c[0x0][0x208] ;  /* 0x0000820000047ab9 */ /* 0x000fe20000000a00 */
[----:B------:R-:W2:Y:S01]  /*0050*/  S2R R21, SR_CTAID.X ;  /* 0x0000000000157919 */ /* 0x000ea20000002500 */
[----:B------:R-:W-:Y:S04]  /*0060*/  BSSY B0, `(.L_x_31997) ;  /* 0x0000020000007945 */ /* 0x000fe80003800000 */
[----:B------:R-:W3:Y:S01]  /*0070*/  LDC.64 R36, c[0x0][0x228] ;  /* 0x00008a00ff247b82 */ /* 0x000ee20000000a00 */
[----:B-1----:R-:W-:-:S04]  /*0080*/  SHF.R.S32.HI R0, RZ, 0x1f, R7 ;  /* 0x0000001fff007819 */ /* 0x002fc80000011407 */
[----:B------:R-:W-:Y:S02]  /*0090*/  LEA.HI R0, R0, R7, RZ, 0x2 ;  /* 0x0000000700007211 */ /* 0x000fe400078f10ff */
[C---:B0-----:R-:W-:Y:S02]  /*00a0*/  LOP3.LUT R5, R20.reuse, 0x1f, RZ, 0xc, !PT ;  /* 0x0000001f14057812 */ /* 0x041fe400078e0cff */
[----:B------:R-:W-:Y:S02]  /*00b0*/  LOP3.LUT R2, R20, 0x1f, RZ, 0xc0, !PT ;  /* 0x0000001f14027812 */ /* 0x000fe400078ec0ff */
[----:B------:R-:W-:Y:S02]  /*00c0*/  LEA.HI.SX32 R0, R0, R5, 0x1e ;  /* 0x0000000500007211 */ /* 0x000fe400078ff2ff */
[----:B------:R-:W-:Y:S02]  /*00d0*/  MOV R35, R2 ;  /* 0x0000000200237202 */ /* 0x000fe40000000f00 */
[----:B------:R-:W-:-:S02]  /*00e0*/  ISETP.GE.U32.AND P6, PT, R0, 0x40, PT ;  /* 0x000000400000780c */ /* 0x000fc40003fc6070 */
[C---:B------:R-:W-:Y:S02]  /*00f0*/  ISETP.GE.U32.AND P5, PT, R0.reuse, 0x60, PT ;  /* 0x000000600000780c */ /* 0x040fe40003fa6070 */
[C---:B------:R-:W-:Y:S02]  /*0100*/  ISETP.GE.U32.AND P4, PT, R0.reuse, 0x80, PT ;  /* 0x000000800000780c */ /* 0x040fe40003f86070 */
[C---:B------:R-:W-:Y:S02]  /*0110*/  LOP3.LUT P2, RZ, R0.reuse, 0xffffffe0, RZ, 0xc0, !PT ;  /* 0xffffffe000ff7812 */ /* 0x040fe4000784c0ff */
[----:B------:R-:W-:-:S05]  /*0120*/  ISETP.GE.U32.AND P3, PT, R0, 0xa0, PT ;  /* 0x000000a00000780c */ /* 0x000fca0003f66070 */
[----:B------:R-:W-:-:S04]  /*0130*/  @P6 LOP3.LUT R3, R3, 0x80000, RZ, 0xfc, !PT ;  /* 0x0008000003036812 */ /* 0x000fc800078efcff */
[----:B------:R-:W-:-:S04]  /*0140*/  LOP3.LUT R3, R3, 0xfffbffff, RZ, 0xc0, !PT ;  /* 0xfffbffff03037812 */ /* 0x000fc800078ec0ff */
[----:B------:R-:W-:-:S04]  /*0150*/  @P5 LOP3.LUT R3, R3, 0x40000, RZ, 0xfc, !PT ;  /* 0x0004000003035812 */ /* 0x000fc800078efcff */
[----:B------:R-:W-:-:S04]  /*0160*/  LOP3.LUT R3, R3, 0xfffdffff, RZ, 0xc0, !PT ;  /* 0xfffdffff03037812 */ /* 0x000fc800078ec0ff */
[----:B------:R-:W-:-:S04]  /*0170*/  @P4 LOP3.LUT R3, R3, 0x20000, RZ, 0xfc, !PT ;  /* 0x0002000003034812 */ /* 0x000fc800078efcff */
[----:B------:R-:W-:-:S04]  /*0180*/  LOP3.LUT R3, R3, 0xfffeffff, RZ, 0xc0, !PT ;  /* 0xfffeffff03037812 */ /* 0x000fc800078ec0ff */
[----:B------:R-:W-:Y:S01]  /*0190*/  @P3 LOP3.LUT R3, R3, 0x10000, RZ, 0xfc, !PT ;  /* 0x0001000003033812 */ /* 0x000fe200078efcff */
        /* <DEDUP_REMOVED lines=8> */
[----:B------:R0:W5:Y:S04]  /*0220*/  @P0 LDG.E.64 R72, desc[UR4][R6.64] ;  /* 0x0000000406480981 */ /* 0x000168000c1e1b00 */
[----:B------:R0:W5:Y:S01]  /*0230*/  LDG.E.64 R8, desc[UR4][R4.64] ;  /* 0x0000000404087981 */ /* 0x000162000c1e1b00 */
[----:B------:R-:W-:Y:S02]  /*0240*/  LOP3.LUT R35, R35, 0x20, RZ, 0xfc, !PT ;  /* 0x0000002023237812 */ /* 0x000fe400078efcff */
[----:B0-----:R-:W-:-:S07]  /*0250*/  @!P0 CS2R R72, SRZ ;  /* 0x0000000000488805 */ /* 0x001fce000001ff00 */
.L_x_31998:
[----:B------:R-:W-:Y:S05]  /*0260*/  BSYNC B0 ;  /* 0x0000000000007941 */ /* 0x000fea0003800000 */
.L_x_31997:
        /* <DEDUP_REMOVED lines=11> */
[----:B------:R-:W-:Y:S02]  /*0320*/  IADD3 R35, R35, 0x20, RZ ;  /* 0x0000002023237810 */ /* 0x000fe40007ffe0ff */
[----:B0-----:R-:W-:-:S07]  /*0330*/  @!P0 CS2R R70, SRZ ;  /* 0x0000000000468805 */ /* 0x001fce000001ff00 */
.L_x_32000:
[----:B------:R-:W-:Y:S05]  /*0340*/  BSYNC B0 ;  /* 0x0000000000007941 */ /* 0x000fea0003800000 */
.L_x_31999:
        /* <DEDUP_REMOVED lines=13> */
.L_x_32002:
[----:B------:R-:W-:Y:S05]  /*0420*/  BSYNC B0 ;  /* 0x0000000000007941 */ /* 0x000fea0003800000 */
.L_x_32001:
        /* <DEDUP_REMOVED lines=13> */
.L_x_32004:
[----:B------:R-:W-:Y:S05]  /*0500*/  BSYNC B0 ;  /* 0x0000000000007941 */ /* 0x000fea0003800000 */
.L_x_32003:
        /* <DEDUP_REMOVED lines=13> */
.L_x_32006:
[----:B------:R-:W-:Y:S05]  /*05e0*/  BSYNC B0 ;  /* 0x0000000000007941 */ /* 0x000fea0003800000 */
.L_x_32005:
[----:B------:R-:W-:Y:S01]  /*05f0*/  ISETP.GE.U32.AND P0, PT, R0, 0xc0, PT ;  /* 0x000000c00000780c */ /* 0x000fe20003f06070 */
[----:B------:R-:W-:Y:S01]  /*0600*/  BSSY B0, `(.L_x_32007) ;  /* 0x000000f000007945 */ /* 0x000fe20003800000 */
[----:B------:R-:W-:-:S11]  /*0610*/  LOP3.LUT R3, R3, 0xffff7fff, RZ, 0xc0, !PT ;  /* 0xffff7fff03037812 */ /* 0x000fd600078ec0ff */
        /* <DEDUP_REMOVED lines=13> */
.L_x_32008:
[----:B------:R-:W-:Y:S05]  /*06f0*/  BSYNC B0 ;  /* 0x0000000000007941 */ /* 0x000fea0003800000 */
.L_x_32007:
        /* <DEDUP_REMOVED lines=18> */
.L_x_32010:
[----:B------:R-:W-:Y:S05]  /*0820*/  BSYNC B0 ;  /* 0x0000000000007941 */ /* 0x000fea0003800000 */
.L_x_32009:
        /* <DEDUP_REMOVED lines=16> */
.L_x_32012:
[----:B------:R-:W-:Y:S05]  /*0930*/  BSYNC B0 ;  /* 0x0000000000007941 */ /* 0x000fea0003800000 */
.L_x_32011:
        /* <DEDUP_REMOVED lines=16> */
.L_x_32014:
[----:B------:R-:W-:Y:S05]  /*0a40*/  BSYNC B0 ;  /* 0x0000000000007941 */ /* 0x000fea0003800000 */
.L_x_32013:
        /* <DEDUP_REMOVED lines=16> */
.L_x_32016:
[----:B------:R-:W-:Y:S05]  /*0b50*/  BSYNC B0 ;  /* 0x0000000000007941 */ /* 0x000fea0003800000 */
.L_x_32015:
        /* <DEDUP_REMOVED lines=16> */
.L_x_32018:
[----:B------:R-:W-:Y:S05]  /*0c60*/  BSYNC B0 ;  /* 0x0000000000007941 */ /* 0x000fea0003800000 */
.L_x_32017:
        /* <DEDUP_REMOVED lines=13> */
[----:B------:R-:W5:Y:S01]  /*0d40*/  LDG.E.64 R4, desc[UR4][R4.64] ;  /* 0x0000000404047981 */ /* 0x000f62000c1e1b00 */
[----:B0-----:R-:W-:-:S07]  /*0d50*/  @!P0 CS2R R26, SRZ ;  /* 0x00000000001a8805 */ /* 0x001fce000001ff00 */
.L_x_32020:
[----:B------:R-:W-:Y:S05]  /*0d60*/  BSYNC B0 ;  /* 0x0000000000007941 */ /* 0x000fea0003800000 */
.L_x_32019:
[----:B------:R-:W-:Y:S01]  /*0d70*/  ULDC UR8, c[0x0][0x214] ;  /* 0x0000850000087ab9 */ /* 0x000fe20000000800 */
[----:B------:R-:W-:Y:S01]  /*0d80*/  ULDC.64 UR6, c[0x0][0x230] ;  /* 0x00008c0000067ab9 */ /* 0x000fe20000000a00 */
[----:B------:R-:W-:Y:S02]  /*0d90*/  ISETP.GE.AND P0, PT, R34, UR8, PT ;  /* 0x0000000822007c0c */ /* 0x000fe4000bf06270 */
[----:B------:R-:W-:-:S04]  /*0da0*/  LOP3.LUT P1, RZ, R36, UR6, RZ, 0xfc, !PT ;  /* 0x0000000624ff7c12 */ /* 0x000fc8000f82fcff */
[----:B------:R-:W-:-:S07]  /*0db0*/  LOP3.LUT P1, RZ, R37, UR7, RZ, 0xfc, P1 ;  /* 0x0000000725ff7c12 */ /* 0x000fce000882fcff */
[----:B------:R-:W-:Y:S06]  /*0dc0*/  @P0 EXIT ;  /* 0x000000000000094d */ /* 0x000fec0003800000 */
[----:B-----5:R-:W-:Y:S01]  /*0dd0*/  MOV R36, R9 ;  /* 0x0000000900247202 */ /* 0x020fe20000000f00 */
[----:B------:R-:W-:Y:S01]  /*0de0*/  ULDC.U8 UR6, c[0x0][0x2a0] ;  /* 0x0000a80000067ab9 */ /* 0x000fe20000000000 */
[----:B------:R-:W-:Y:S01]  /*0df0*/  MOV R37, R10 ;  /* 0x0000000a00257202 */ /* 0x000fe20000000f00 */
[----:B------:R-:W-:Y:S01]  /*0e00*/  HADD2.F32 R6, -RZ, R70.H0_H0 ;  /* 0x20000046ff067230 */ /* 0x000fe20000004100 */
[----:B------:R-:W-:Y:S01]  /*0e10*/  MOV R35, R8 ;  /* 0x0000000800237202 */ /* 0x000fe20000000f00 */
[----:B------:R-:W-:Y:S01]  /*0e20*/  HADD2.F32 R7, -RZ, R71.H0_H0 ;  /* 0x20000047ff077230 */ /* 0x000fe20000004100 */
[----:B------:R-:W-:Y:S01]  /*0e30*/  MOV R38, R11 ;  /* 0x0000000b00267202 */ /* 0x000fe20000000f00 */
[----:B------:R-:W-:Y:S01]  /*0e40*/  ULDC UR8, c[0x0][0x218] ;  /* 0x0000860000087ab9 */ /* 0x000fe20000000800 */
[----:B------:R-:W-:Y:S01]  /*0e50*/  MOV R39, R12 ;  /* 0x0000000c00277202 */ /* 0x000fe20000000f00 */
[----:B------:R-:W-:Y:S01]  /*0e60*/  ULDC UR7, c[0x0][0x2d8] ;  /* 0x0000b60000077ab9 */ /* 0x000fe20000000800 */
        /* <DEDUP_REMOVED lines=10> */
[----:B------:R-:W-:Y:S01]  /*0f10*/  MOV R40, R13 ;  /* 0x0000000d00287202 */ /* 0x000fe20000000f00 */
[----:B------:R-:W-:Y:S01]  /*0f20*/  ULDC.64 UR10, c[0x0][0x228] ;  /* 0x00008a00000a7ab9 */ /* 0x000fe20000000a00 */
        /* <DEDUP_REMOVED lines=122> */
[----:B------:R-:W-:Y:S01]  /*16d0*/  MOV R28, R34 ;  /* 0x00000022001c7202 */ /* 0x000fe20000000f00 */
[----:B------:R-:W-:Y:S01]  /*16e0*/  HADD2.F32 R34, -RZ, R51.H0_H0 ;  /* 0x20000033ff227230 */ /* 0x000fe20000004100 */
[----:B------:R-:W-:Y:S01]  /*16f0*/  ISETP.NE.AND P0, PT, RZ, UR6, PT ;  /* 0x00000006ff007c0c */ /* 0x000fe2000bf05270 */
        /* <DEDUP_REMOVED lines=27> */
[----:B------:R-:W-:-:S07]  /*18b0*/  HADD2.F32 R166, -RZ, R166.H0_H0 ;  /* 0x200000a6ffa67230 */ /* 0x000fce0000004100 */
.L_x_32262:
[----:B------:R-:W-:Y:S01]  /*18c0*/  IMAD R108, R28, UR8, RZ ;  /* 0x000000081c6c7c24 */ /* 0x000fe2000f8e02ff */
[----:B------:R-:W-:Y:S04]  /*18d0*/  BSSY B0, `(.L_x_32021) ;  /* 0x0000046000007945 */ /* 0x000fe80003800000 */
[----:B------:R-:W-:-:S04]  /*18e0*/  SHF.R.S32.HI R109, RZ, 0x1f, R108 ;  /* 0x0000001fff6d7819 */ /* 0x000fc8000001146c */
[----:B------:R-:W-:-:S04]  /*18f0*/  LEA.HI R109, R109, R108, RZ, 0x2 ;  /* 0x0000006c6d6d7211 */ /* 0x000fc800078f10ff */
[----:B------:R-:W-:-:S04]  /*1900*/  LEA.HI.SX32 R167, R109, R2, 0x1e ;  /* 0x000000026da77211 */ /* 0x000fc800078ff2ff */
[----:B------:R-:W-:Y:S01]  /*1910*/  MOV R111, R167 ;  /* 0x000000a7006f7202 */ /* 0x000fe20000000f00 */
[----:B------:R-:W-:Y:S06]  /*1920*/  @!P2 BRA `(.L_x_32022) ;  /* 0x000000040000a947 */ /* 0x000fec0003800000 */
        /* <DEDUP_REMOVED lines=9> */
[----:B------:R-:W5:Y:S10]  /*19c0*/  LDG.E.128 R52, desc[UR4][R52.64] ;  /* 0x0000000434347981 */ /* 0x000f74000c1e1d00 */
[----:B------:R-:W-:-:S04]  /*19d0*/  @P3 LEA R108, P5, R167, UR12, 0x4 ;  /* 0x0000000ca76c3c11 */ /* 0x000fc8000f8a20ff */
[----:B------:R-:W-:-:S05]  /*19e0*/  @P3 LEA.HI.X R109, R167, UR13, RZ, 0x4, P5 ;  /* 0x0000000da76d3c11 */ /* 0x000fca000a8f24ff */
        /* <DEDUP_REMOVED lines=9> */
.L_x_32024:
[----:B-----5:R-:W-:Y:S01]  /*1a80*/  FADD.FTZ R52, R56, R52 ;  /* 0x0000003438347221 */ /* 0x020fe20000010000 */
[----:B------:R-:W-:Y:S06]  /*1a90*/  BRA `(.L_x_32025) ;  /* 0x0000000000087947 */ /* 0x000fec0003800000 */
.L_x_32023:
[----:B-----5:R-:W-:-:S04]  /*1aa0*/  FADD.FTZ R52, R48, R52 ;  /* 0x0000003430347221 */ /* 0x020fc80000010000 */
[----:B------:R-:W-:-:S07]  /*1ab0*/  @P3 FADD.FTZ R52, R56, R52 ;  /* 0x0000003438343221 */ /* 0x000fce0000010000 */
.L_x_32025:
[----:B-----5:R-:W-:-:S07]  /*1ac0*/  MOV R60, R52 ;  /* 0x00000034003c7202 */ /* 0x020fce0000000f00 */
.L_x_32026:
[----:B------:R-:W-:Y:S05]  /*1ad0*/  @P4 BRA `(.L_x_32027) ;  /* 0x00000000001c4947 */ /* 0x000fea0003800000 */
[----:B------:R-:W-:-:S04]  /*1ae0*/  ISETP.NE.U32.AND P5, PT, RZ, UR12, PT ;  /* 0x0000000cff007c0c */ /* 0x000fc8000bfa5070 */
[----:B------:R-:W-:-:S13]  /*1af0*/  ISETP.NE.AND.EX P5, PT, RZ, UR13, PT, P5 ;  /* 0x0000000dff007c0c */ /* 0x000fda000bfa5350 */
[----:B------:R-:W-:Y:S05]  /*1b00*/  @P5 BRA `(.L_x_32028) ;  /* 0x0000000000085947 */ /* 0x000fea0003800000 */
[----:B------:R-:W-:Y:S05]  /*1b10*/  @P1 BRA `(.L_x_32029) ;  /* 0x0000000000141947 */ /* 0x000fea0003800000 */
[----:B------:R-:W-:Y:S05]  /*1b20*/  BRA `(.L_x_32030) ;  /* 0x0000000000147947 */ /* 0x000fea0003800000 */
.L_x_32028:
[----:B-----5:R-:W-:Y:S01]  /*1b30*/  FADD.FTZ R53, R57, R53 ;  /* 0x0000003539357221 */ /* 0x020fe20000010000 */
[----:B------:R-:W-:Y:S06]  /*1b40*/  BRA `(.L_x_32029) ;  /* 0x0000000000087947 */ /* 0x000fec0003800000 */
.L_x_32027:
[----:B-----5:R-:W-:-:S04]  /*1b50*/  FADD.FTZ R53, R49, R53 ;  /* 0x0000003531357221 */ /* 0x020fc80000010000 */
[----:B------:R-:W-:-:S07]  /*1b60*/  @P3 FADD.FTZ R53, R57, R53 ;  /* 0x0000003539353221 */ /* 0x000fce0000010000 */
.L_x_32029:
[----:B-----5:R-:W-:-:S07]  /*1b70*/  MOV R61, R53 ;  /* 0x00000035003d7202 */ /* 0x020fce0000000f00 */
.L_x_32030:
[----:B------:R-:W-:Y:S05]  /*1b80*/  @P4 BRA `(.L_x_32031) ;  /* 0x00000000001c4947 */ /* 0x000fea0003800000 */
[----:B------:R-:W-:-:S04]  /*1b90*/  ISETP.NE.U32.AND P5, PT, RZ, UR12, PT ;  /* 0x0000000cff007c0c */ /* 0x000fc8000bfa5070 */
[----:B------:R-:W-:-:S13]  /*1ba0*/  ISETP.NE.AND.EX P5, PT, RZ, UR13, PT, P5 ;  /* 0x0000000dff007c0c */ /* 0x000fda000bfa5350 */
[----:B------:R-:W-:Y:S05]  /*1bb0*/  @P5 BRA `(.L_x_32032) ;  /* 0x0000000000085947 */ /* 0x000fea0003800000 */
[----:B------:R-:W-:Y:S05]  /*1bc0*/  @P1 BRA `(.L_x_32033) ;  /* 0x0000000000141947 */ /* 0x000fea0003800000 */
[----:B------:R-:W-:Y:S05]  /*1bd0*/  BRA `(.L_x_32034) ;  /* 0x0000000000147947 */ /* 0x000fea0003800000 */
.L_x_32032:
[----:B-----5:R-:W-:Y:S01]  /*1be0*/  FADD.FTZ R54, R58, R54 ;  /* 0x000000363a367221 */ /* 0x020fe20000010000 */
[----:B------:R-:W-:Y:S06]  /*1bf0*/  BRA `(.L_x_32033) ;  /* 0x0000000000087947 */ /* 0x000fec0003800000 */
.L_x_32031:
[----:B-----5:R-:W-:-:S04]  /*1c00*/  FADD.FTZ R54, R50, R54 ;  /* 0x0000003632367221 */ /* 0x020fc80000010000 */
[----:B------:R-:W-:-:S07]  /*1c10*/  @P3 FADD.FTZ R54, R58, R54 ;  /* 0x000000363a363221 */ /* 0x000fce0000010000 */
.L_x_32033:
[----:B-----5:R-:W-:-:S07]  /*1c20*/  MOV R62, R54 ;  /* 0x00000036003e7202 */ /* 0x020fce0000000f00 */
.L_x_32034:
[----:B------:R-:W-:Y:S05]  /*1c30*/  @P4 BRA `(.L_x_32035) ;  /* 0x00000000001c4947 */ /* 0x000fea0003800000 */
[----:B------:R-:W-:-:S04]  /*1c40*/  ISETP.NE.U32.AND P3, PT, RZ, UR12, PT ;  /* 0x0000000cff007c0c */ /* 0x000fc8000bf65070 */
[----:B------:R-:W-:-:S13]  /*1c50*/  ISETP.NE.AND.EX P3, PT, RZ, UR13, PT, P3 ;  /* 0x0000000dff007c0c */ /* 0x000fda000bf65330 */
[----:B------:R-:W-:Y:S05]  /*1c60*/  @P3 BRA `(.L_x_32036) ;  /* 0x0000000000083947 */ /* 0x000fea0003800000 */
[----:B------:R-:W-:Y:S05]  /*1c70*/  @P1 BRA `(.L_x_32037) ;  /* 0x0000000000141947 */ /* 0x000fea0003800000 */
[----:B------:R-:W-:Y:S05]  /*1c80*/  BRA `(.L_x_32038) ;  /* 0x0000000000147947 */ /* 0x000fea0003800000 */
.L_x_32036:
[----:B-----5:R-:W-:Y:S01]  /*1c90*/  FADD.FTZ R55, R59, R55 ;  /* 0x000000373b377221 */ /* 0x020fe20000010000 */
[----:B------:R-:W-:Y:S06]  /*1ca0*/  BRA `(.L_x_32037) ;  /* 0x0000000000087947 */ /* 0x000fec0003800000 */
.L_x_32035:
[----:B-----5:R-:W-:-:S04]  /*1cb0*/  FADD.FTZ R55, R51, R55 ;  /* 0x0000003733377221 */ /* 0x020fc80000010000 */
[----:B------:R-:W-:-:S07]  /*1cc0*/  @P3 FADD.FTZ R55, R59, R55 ;  /* 0x000000373b373221 */ /* 0x000fce0000010000 */
.L_x_32037:
[----:B-----5:R-:W-:-:S07]  /*1cd0*/  MOV R63, R55 ;  /* 0x00000037003f7202 */ /* 0x020fce0000000f00 */
.L_x_32038:
[----:B------:R-:W0:Y:S01]  /*1ce0*/  @P1 LDC.64 R108, c[0x0][0x238] ;  /* 0x00008e00ff6c1b82 */ /* 0x000e220000000a00 */
[C---:B------:R-:W-:Y:S02]  /*1cf0*/  IADD3 R111, R167.reuse, 0x20, RZ ;  /* 0x00000020a76f7810 */ /* 0x040fe40007ffe0ff */
[----:B0-----:R-:W-:-:S04]  /*1d00*/  @P1 LEA R108, P3, R167, R108, 0x4 ;  /* 0x0000006ca76c1211 */ /* 0x001fc800078620ff */
[----:B------:R-:W-:-:S05]  /*1d10*/  @P1 LEA.HI.X R109, R167, R109, RZ, 0x4, P3 ;  /* 0x0000006da76d1211 */ /* 0x000fca00018f24ff */
[----:B------:R0:W-:Y:S04]  /*1d20*/  @P1 STG.E.128 desc[UR4][R108.64], R60 ;  /* 0x0000003c6c001986 */ /* 0x0001e8000c101d04 */
.L_x_32022:
[----:B------:R-:W-:Y:S05]  /*1d30*/  BSYNC B0 ;  /* 0x0000000000007941 */ /* 0x000fea0003800000 */
.L_x_32021:
[----:B------:R-:W-:Y:S01]  /*1d40*/  ISETP.GE.U32.AND P3, PT, R0, 0x40, PT ;  /* 0x000000400000780c */ /* 0x000fe20003f66070 */
[----:B------:R-:W-:-:S12]  /*1d50*/  BSSY B0, `(.L_x_32039) ;  /* 0x0000042000007945 */ /* 0x000fd80003800000 */
[----:B------:R-:W-:Y:S05]  /*1d60*/  @!P3 BRA `(.L_x_32040) ;  /* 0x000000040000b947 */ /* 0x000fea0003800000 */
[----:B------:R-:W-:Y:S01]  /*1d70*/  ISETP.NE.U32.AND P4, PT, RZ, UR10, PT ;  /* 0x0000000aff007c0c */ /* 0x000fe2000bf85070 */
[----:B------:R-:W1:Y:S03]  /*1d80*/  LDC.64 R64, c[0x0][0x220] ;  /* 0x00008800ff407b82 */ /* 0x000e660000000a00 */
[----:B------:R-:W-:-:S13]  /*1d90*/  ISETP.NE.AND.EX P4, PT, RZ, UR11, PT, P4 ;  /* 0x0000000bff007c0c */ /* 0x000fda000bf85340 */
[----:B------:R-:W-:-:S04]  /*1da0*/  @P4 LEA R158, P3, R111, UR10, 0x4 ;  /* 0x0000000a6f9e4c11 */ /* 0x000fc8000f8620ff */
[C---:B------:R-:W-:Y:S02]  /*1db0*/  @P4 LEA.HI.X R159, R111.reuse, UR11, RZ, 0x4, P3 ;  /* 0x0000000b6f9f4c11 */ /* 0x040fe400098f24ff */
[----:B------:R-:W-:Y:S01]  /*1dc0*/  ISETP.NE.U32.AND P3, PT, RZ, UR12, PT ;  /* 0x0000000cff007c0c */ /* 0x000fe2000bf65070 */
[----:B-1----:R-:W-:Y:S02]  /*1dd0*/  IMAD.WIDE.U32 R64, R111, 0x10, R64 ;  /* 0x000000106f407825 */ /* 0x002fe400078e0040 */
[----:B-----5:R1:W5:Y:S01]  /*1de0*/  @P4 LDG.E.128 R48, desc[UR4][R158.64] ;  /* 0x000000049e304981 */ /* 0x020362000c1e1d00 */
[----:B------:R-:W-:-:S03]  /*1df0*/  ISETP.NE.AND.EX P3, PT, RZ, UR13, PT, P3 ;  /* 0x0000000dff007c0c */ /* 0x000fc6000bf65330 */
[----:B------:R-:W5:Y:S10]  /*1e00*/  LDG.E.128 R64, desc[UR4][R64.64] ;  /* 0x0000000440407981 */ /* 0x000f74000c1e1d00 */
[----:B0-----:R-:W-:-:S04]  /*1e10*/  @P3 LEA R108, P5, R111, UR12, 0x4 ;  /* 0x0000000c6f6c3c11 */ /* 0x001fc8000f8a20ff */
[----:B------:R-:W-:-:S05]  /*1e20*/  @P3 LEA.HI.X R109, R111, UR13, RZ, 0x4, P5 ;  /* 0x0000000d6f6d3c11 */ /* 0x000fca000a8f24ff */
[----:B------:R1:W5:Y:S01]  /*1e30*/  @P3 LDG.E.128 R56, desc[UR4][R108.64] ;  /* 0x000000046c383981 */ /* 0x000362000c1e1d00 */
[----:B------:R-:W-:-:S04]  /*1e40*/  ISETP.NE.U32.AND P4, PT, RZ, UR10, PT ;  /* 0x0000000aff007c0c */ /* 0x000fc8000bf85070 */
[----:B------:R-:W-:-:S13]  /*1e50*/  ISETP.NE.AND.EX P4, PT, RZ, UR11, PT, P4 ;  /* 0x0000000bff007c0c */ /* 0x000fda000bf85340 */
[----:B-1----:R-:W-:Y:S05]  /*1e60*/  @P4 BRA `(.L_x_32041) ;  /* 0x00000000001c4947 */ /* 0x002fea0003800000 */
[----:B------:R-:W-:-:S04]  /*1e70*/  ISETP.NE.U32.AND P5, PT, RZ, UR12, PT ;  /* 0x0000000cff007c0c */ /* 0x000fc8000bfa5070 */
[----:B------:R-:W-:-:S13]  /*1e80*/  ISETP.NE.AND.EX P5, PT, RZ, UR13, PT, P5 ;  /* 0x0000000dff007c0c */ /* 0x000fda000bfa5350 */
[----:B------:R-:W-:Y:S05]  /*1e90*/  @P5 BRA `(.L_x_32042) ;  /* 0x0000000000085947 */ /* 0x000fea0003800000 */
[----:B------:R-:W-:Y:S05]  /*1ea0*/  @P1 BRA `(.L_x_32043) ;  /* 0x0000000000141947 */ /* 0x000fea0003800000 */
[----:B------:R-:W-:Y:S05]  /*1eb0*/  BRA `(.L_x_32044) ;  /* 0x0000000000147947 */ /* 0x000fea0003800000 */
.L_x_32042:
[----:B-----5:R-:W-:Y:S01]  /*1ec0*/  FADD.FTZ R64, R56, R64 ;  /* 0x0000004038407221 */ /* 0x020fe20000010000 */
[----:B------:R-:W-:Y:S06]  /*1ed0*/  BRA `(.L_x_32043) ;  /* 0x0000000000087947 */ /* 0x000fec0003800000 */
.L_x_32041:
[----:B-----5:R-:W-:-:S04]  /*1ee0*/  FADD.FTZ R64, R48, R64 ;  /* 0x0000004030407221 */ /* 0x020fc80000010000 */
[----:B------:R-:W-:-:S07]  /*1ef0*/  @P3 FADD.FTZ R64, R56, R64 ;  /* 0x0000004038403221 */ /* 0x000fce0000010000 */
.L_x_32043:
[----:B-----5:R-:W-:-:S07]  /*1f00*/  MOV R60, R64 ;  /* 0x00000040003c7202 */ /* 0x020fce0000000f00 */
.L_x_32044:
[----:B------:R-:W-:Y:S05]  /*1f10*/  @P4 BRA `(.L_x_32045) ;  /* 0x00000000001c4947 */ /* 0x000fea0003800000 */
[----:B------:R-:W-:-:S04]  /*1f20*/  ISETP.NE.U32.AND P5, PT, RZ, UR12, PT ;  /* 0x0000000cff007c0c */ /* 0x000fc8000bfa5070 */
[----:B------:R-:W-:-:S13]  /*1f30*/  ISETP.NE.AND.EX P5, PT, RZ, UR13, PT, P5 ;  /* 0x0000000dff007c0c */ /* 0x000fda000bfa5350 */
[----:B------:R-:W-:Y:S05]  /*1f40*/  @P5 BRA `(.L_x_32046) ;  /* 0x0000000000085947 */ /* 0x000fea0003800000 */
[----:B------:R-:W-:Y:S05]  /*1f50*/  @P1 BRA `(.L_x_32047) ;  /* 0x0000000000141947 */ /* 0x000fea0003800000 */
[----:B------:R-:W-:Y:S05]  /*1f60*/  BRA `(.L_x_32048) ;  /* 0x0000000000147947 */ /* 0x000fea0003800000 */
.L_x_32046:
[----:B-----5:R-:W-:Y:S01]  /*1f70*/  FADD.FTZ R65, R57, R65 ;  /* 0x0000004139417221 */ /* 0x020fe20000010000 */
[----:B------:R-:W-:Y:S06]  /*1f80*/  BRA `(.L_x_32047) ;  /* 0x0000000000087947 */ /* 0x000fec0003800000 */
.L_x_32045:
[----:B-----5:R-:W-:-:S04]  /*1f90*/  FADD.FTZ R65, R49, R65 ;  /* 0x0000004131417221 */ /* 0x020fc80000010000 */
[----:B------:R-:W-:-:S07]  /*1fa0*/  @P3 FADD.FTZ R65, R57, R65 ;  /* 0x0000004139413221 */ /* 0x000fce0000010000 */
.L_x_32047:
[----:B-----5:R-:W-:-:S07]  /*1fb0*/  MOV R61, R65 ;  /* 0x00000041003d7202 */ /* 0x020fce0000000f00 */
.L_x_32048:
[----:B------:R-:W-:Y:S05]  /*1fc0*/  @P4 BRA `(.L_x_32049) ;  /* 0x00000000001c4947 */ /* 0x000fea0003800000 */
[----:B------:R-:W-:-:S04]  /*1fd0*/  ISETP.NE.U32.AND P5, PT, RZ, UR12, PT ;  /* 0x0000000cff007c0c */ /* 0x000fc8000bfa5070 */
[----:B------:R-:W-:-:S13]  /*1fe0*/  ISETP.NE.AND.EX P5, PT, RZ, UR13, PT, P5 ;  /* 0x0000000dff007c0c */ /* 0x000fda000bfa5350 */
[----:B------:R-:W-:Y:S05]  /*1ff0*/  @P5 BRA `(.L_x_32050) ;  /* 0x0000000000085947 */ /* 0x000fea0003800000 */
[----:B------:R-:W-:Y:S05]  /*2000*/  @P1 BRA `(.L_x_32051) ;  /* 0x0000000000141947 */ /* 0x000fea0003800000 */
[----:B------:R-:W-:Y:S05]  /*2010*/  BRA `(.L_x_32052) ;  /* 0x0000000000147947 */ /* 0x000fea0003800000 */
.L_x_32050:
[----:B-----5:R-:W-:Y:S01]  /*2020*/  FADD.FTZ R66, R58, R66 ;  /* 0x000000423a427221 */ /* 0x020fe20000010000 */
[----:B------:R-:W-:Y:S06]  /*2030*/  BRA `(.L_x_32051) ;  /* 0x0000000000087947 */ /* 0x000fec0003800000 */
.L_x_32049:
[----:B-----5:R-:W-:-:S04]  /*2040*/  FADD.FTZ R66, R50, R66 ;  /* 0x0000004232427221 */ /* 0x020fc80000010000 */
[----:B------:R-:W-:-:S07]  /*2050*/  @P3 FADD.FTZ R66, R58, R66 ;  /* 0x000000423a423221 */ /* 0x000fce0000010000 */
.L_x_32051:
[----:B-----5:R-:W-:-:S07]  /*2060*/  MOV R62, R66 ;  /* 0x00000042003e7202 */ /* 0x020fce0000000f00 */
.L_x_32052:
[----:B------:R-:W-:Y:S05]  /*2070*/  @P4 BRA `(.L_x_32053) ;  /* 0x00000000001c4947 */ /* 0x000fea0003800000 */
[----:B------:R-:W-:-:S04]  /*2080*/  ISETP.NE.U32.AND P3, PT, RZ, UR12, PT ;  /* 0x0000000cff007c0c */ /* 0x000fc8000bf65070 */
[----:B------:R-:W-:-:S13]  /*2090*/  ISETP.NE.AND.EX P3, PT, RZ, UR13, PT, P3 ;  /* 0x0000000dff007c0c */ /* 0x000fda000bf65330 */
[----:B------:R-:W-:Y:S05]  /*20a0*/  @P3 BRA `(.L_x_32054) ;  /* 0x0000000000083947 */ /* 0x000fea0003800000 */
[----:B------:R-:W-:Y:S05]  /*20b0*/  @P1 BRA `(.L_x_32055) ;  /* 0x0000000000141947 */ /* 0x000fea0003800000 */
[----:B------:R-:W-:Y:S05]  /*20c0*/  BRA `(.L_x_32056) ;  /* 0x0000000000147947 */ /* 0x000fea0003800000 */
.L_x_32054:
[----:B-----5:R-:W-:Y:S01]  /*20d0*/  FADD.FTZ R67, R59, R67 ;  /* 0x000000433b437221 */ /* 0x020fe20000010000 */
[----:B------:R-:W-:Y:S06]  /*20e0*/  BRA `(.L_x_32055) ;  /* 0x0000000000087947 */ /* 0x000fec0003800000 */
.L_x_32053:
[----:B-----5:R-:W-:-:S04]  /*20f0*/  FADD.FTZ R67, R51, R67 ;  /* 0x0000004333437221 */ /* 0x020fc80000010000 */
[----:B------:R-:W-:-:S07]  /*2100*/  @P3 FADD.FTZ R67, R59, R67 ;  /* 0x000000433b433221 */ /* 0x000fce0000010000 */
.L_x_32055:
[----:B-----5:R-:W-:-:S07]  /*2110*/  MOV R63, R67 ;  /* 0x00000043003f7202 */ /* 0x020fce0000000f00 */
.L_x_32056:
[----:B------:R-:W0:Y:S02]  /*2120*/  @P1 LDC.64 R108, c[0x0][0x238] ;  /* 0x00008e00ff6c1b82 */ /* 0x000e240000000a00 */
[----:B0-----:R-:W-:-:S04]  /*2130*/  @P1 LEA R108, P3, R111, R108, 0x4 ;  /* 0x0000006c6f6c1211 */ /* 0x001fc800078620ff */
[C---:B------:R-:W-:Y:S02]  /*2140*/  @P1 LEA.HI.X R109, R111.reuse, R109, RZ, 0x4, P3 ;  /* 0x0000006d6f6d1211 */ /* 0x040fe400018f24ff */
[----:B------:R-:W-:-:S03]  /*2150*/  IADD3 R111, R111, 0x20, RZ ;  /* 0x000000206f6f7810 */ /* 0x000fc60007ffe0ff */
[----:B------:R1:W-:Y:S04]  /*2160*/  @P1 STG.E.128 desc[UR4][R108.64], R60 ;  /* 0x0000003c6c001986 */ /* 0x0003e8000c101d04 */
.L_x_32040:
[----:B------:R-:W-:Y:S05]  /*2170*/  BSYNC B0 ;  /* 0x0000000000007941 */ /* 0x000fea0003800000 */
.L_x_32039:
[----:B------:R-:W-:Y:S01]  /*2180*/  ISETP.GE.U32.AND P3, PT, R0, 0x60, PT ;  /* 0x000000600000780c */ /* 0x000fe20003f66070 */
[----:B------:R-:W-:-:S12]  /*2190*/  BSSY B0, `(.L_x_32057) ;  /* 0x0000042000007945 */ /* 0x000fd80003800000 */
[----:B------:R-:W-:Y:S05]  /*21a0*/  @!P3 BRA `(.L_x_32058) ;  /* 0x000000040000b947 */ /* 0x000fea0003800000 */
[----:B------:R-:W-:Y:S01]  /*21b0*/  ISETP.NE.U32.AND P4, PT, RZ, UR10, PT ;  /* 0x0000000aff007c0c */ /* 0x000fe2000bf85070 */
[----:B------:R-:W2:Y:S03]  /*21c0*/  LDC.64 R68, c[0x0][0x220] ;  /* 0x00008800ff447b82 */ /* 0x000ea60000000a00 */
[----:B------:R-:W-:-:S13]  /*21d0*/  ISETP.NE.AND.EX P4, PT, RZ, UR11, PT, P4 ;  /* 0x0000000bff007c0c */ /* 0x000fda000bf85340 */
[----:B------:R-:W-:-:S04]  /*21e0*/  @P4 LEA R158, P3, R111, UR10, 0x4 ;  /* 0x0000000a6f9e4c11 */ /* 0x000fc8000f8620ff */
[C---:B------:R-:W-:Y:S02]  /*21f0*/  @P4 LEA.HI.X R159, R111.reuse, UR11, RZ, 0x4, P3 ;  /* 0x0000000b6f9f4c11 */ /* 0x040fe400098f24ff */
[----:B------:R-:W-:Y:S01]  /*2200*/  ISETP.NE.U32.AND P3, PT, RZ, UR12, PT ;  /* 0x0000000cff007c0c */ /* 0x000fe2000bf65070 */
[----:B--2---:R-:W-:Y:S02]  /*2210*/  IMAD.WIDE.U32 R68, R111, 0x10, R68 ;  /* 0x000000106f447825 */ /* 0x004fe400078e0044 */
[----:B-----5:R2:W5:Y:S01]  /*2220*/  @P4 LDG.E.128 R48, desc[UR4][R158.64] ;  /* 0x000000049e304981 */ /* 0x020562000c1e1d00 */
[----:B------:R-:W-:-:S03]  /*2230*/  ISETP.NE.AND.EX P3, PT, RZ, UR13, PT, P3 ;  /* 0x0000000dff007c0c */ /* 0x000fc6000bf65330 */
[----:B------:R-:W5:Y:S10]  /*2240*/  LDG.E.128 R68, desc[UR4][R68.64] ;  /* 0x0000000444447981 */ /* 0x000f74000c1e1d00 */
[----:B01----:R-:W-:-:S04]  /*2250*/  @P3 LEA R108, P5, R111, UR12, 0x4 ;  /* 0x0000000c6f6c3c11 */ /* 0x003fc8000f8a20ff */
[----:B------:R-:W-:-:S05]  /*2260*/  @P3 LEA.HI.X R109, R111, UR13, RZ, 0x4, P5 ;  /* 0x0000000d6f6d3c11 */ /* 0x000fca000a8f24ff */
[----:B------:R2:W5:Y:S01]  /*2270*/  @P3 LDG.E.128 R56, desc[UR4][R108.64] ;  /* 0x000000046c383981 */ /* 0x000562000c1e1d00 */
[----:B------:R-:W-:-:S04]  /*2280*/  ISETP.NE.U32.AND P4, PT, RZ, UR10, PT ;  /* 0x0000000aff007c0c */ /* 0x000fc8000bf85070 */
[----:B------:R-:W-:-:S13]  /*2290*/  ISETP.NE.AND.EX P4, PT, RZ, UR11, PT, P4 ;  /* 0x0000000bff007c0c */ /* 0x000fda000bf85340 */
[----:B--2---:R-:W-:Y:S05]  /*22a0*/  @P4 BRA `(.L_x_32059) ;  /* 0x00000000001c4947 */ /* 0x004fea0003800000 */
[----:B------:R-:W-:-:S04]  /*22b0*/  ISETP.NE.U32.AND P5, PT, RZ, UR12, PT ;  /* 0x0000000cff007c0c */ /* 0x000fc8000bfa5070 */
[----:B------:R-:W-:-:S13]  /*22c0*/  ISETP.NE.AND.EX P5, PT, RZ, UR13, PT, P5 ;  /* 0x0000000dff007c0c */ /* 0x000fda000bfa5350 */
[----:B------:R-:W-:Y:S05]  /*22d0*/  @P5 BRA `(.L_x_32060) ;  /* 0x0000000000085947 */ /* 0x000fea0003800000 */
[----:B------:R-:W-:Y:S05]  /*22e0*/  @P1 BRA `(.L_x_32061) ;  /* 0x0000000000141947 */ /* 0x000fea0003800000 */
[----:B------:R-:W-:Y:S05]  /*22f0*/  BRA `(.L_x_32062) ;  /* 0x0000000000147947 */ /* 0x000fea0003800000 */
.L_x_32060:
[----:B-----5:R-:W-:Y:S01]  /*2300*/  FADD.FTZ R68, R56, R68 ;  /* 0x0000004438447221 */ /* 0x020fe20000010000 */
[----:B------:R-:W-:Y:S06]  /*2310*/  BRA `(.L_x_32061) ;  /* 0x0000000000087947 */ /* 0x000fec0003800000 */
.L_x_32059:
[----:B-----5:R-:W-:-:S04]  /*2320*/  FADD.FTZ R68, R48, R68 ;  /* 0x0000004430447221 */ /* 0x020fc80000010000 */
[----:B------:R-:W-:-:S07]  /*2330*/  @P3 FADD.FTZ R68, R56, R68 ;  /* 0x0000004438443221 */ /* 0x000fce0000010000 */
.L_x_32061:
[----:B-----5:R-:W-:-:S07]  /*2340*/  MOV R60, R68 ;  /* 0x00000044003c7202 */ /* 0x020fce0000000f00 */
.L_x_32062:
[----:B------:R-:W-:Y:S05]  /*2350*/  @P4 BRA `(.L_x_32063) ;  /* 0x00000000001c4947 */ /* 0x000fea0003800000 */
[----:B------:R-:W-:-:S04]  /*2360*/  ISETP.NE.U32.AND P5, PT, RZ, UR12, PT ;  /* 0x0000000cff007c0c */ /* 0x000fc8000bfa5070 */
[----:B------:R-:W-:-:S13]  /*2370*/  ISETP.NE.AND.EX P5, PT, RZ, UR13, PT, P5 ;  /* 0x0000000dff007c0c */ /* 0x000fda000bfa5350 */
[----:B------:R-:W-:Y:S05]  /*2380*/  @P5 BRA `(.L_x_32064) ;  /* 0x0000000000085947 */ /* 0x000fea0003800000 */
[----:B------:R-:W-:Y:S05]  /*2390*/  @P1 BRA `(.L_x_32065) ;  /* 0x0000000000141947 */ /* 0x000fea0003800000 */
[----:B------:R-:W-:Y:S05]  /*23a0*/  BRA `(.L_x_32066) ;  /* 0x0000000000147947 */ /* 0x000fea0003800000 */
.L_x_32064:
[----:B-----5:R-:W-:Y:S01]  /*23b0*/  FADD.FTZ R69, R57, R69 ;  /* 0x0000004539457221 */ /* 0x020fe20000010000 */
[----:B------:R-:W-:Y:S06]  /*23c0*/  BRA `(.L_x_32065) ;  /* 0x0000000000087947 */ /* 0x000fec0003800000 */
.L_x_32063:
[----:B-----5:R-:W-:-:S04]  /*23d0*/  FADD.FTZ R69, R49, R69 ;  /* 0x0000004531457221 */ /* 0x020fc80000010000 */
[----:B------:R-:W-:-:S07]  /*23e0*/  @P3 FADD.FTZ R69, R57, R69 ;  /* 0x0000004539453221 */ /* 0x000fce0000010000 */
.L_x_32065:
[----:B-----5:R-:W-:-:S07]  /*23f0*/  MOV R61, R69 ;  /* 0x00000045003d7202 */ /* 0x020fce0000000f00 */
.L_x_32066:
[----:B------:R-:W-:Y:S05]  /*2400*/  @P4 BRA `(.L_x_32067) ;  /* 0x00000000001c4947 */ /* 0x000fea0003800000 */
[----:B------:R-:W-:-:S04]  /*2410*/  ISETP.NE.U32.AND P5, PT, RZ, UR12, PT ;  /* 0x0000000cff007c0c */ /* 0x000fc8000bfa5070 */
[----:B------:R-:W-:-:S13]  /*2420*/  ISETP.NE.AND.EX P5, PT, RZ, UR13, PT, P5 ;  /* 0x0000000dff007c0c */ /* 0x000fda000bfa5350 */
[----:B------:R-:W-:Y:S05]  /*2430*/  @P5 BRA `(.L_x_32068) ;  /* 0x0000000000085947 */ /* 0x000fea0003800000 */
[----:B------:R-:W-:Y:S05]  /*2440*/  @P1 BRA `(.L_x_32069) ;  /* 0x0000000000141947 */ /* 0x000fea0003800000 */
[----:B------:R-:W-:Y:S05]  /*2450*/  BRA `(.L_x_32070) ;  /* 0x0000000000147947 */ /* 0x000fea0003800000 */
.L_x_32068:
[----:B-----5:R-:W-:Y:S01]  /*2460*/  FADD.FTZ R70, R58, R70 ;  /* 0x000000463a467221 */ /* 0x020fe20000010000 */
[----:B------:R-:W-:Y:S06]  /*2470*/  BRA `(.L_x_32069) ;  /* 0x0000000000087947 */ /* 0x000fec0003800000 */
.L_x_32067:
[----:B-----5:R-:W-:-:S04]  /*2480*/  FADD.FTZ R70, R50, R70 ;  /* 0x0000004632467221 */ /* 0x020fc80000010000 */
[----:B------:R-:W-:-:S07]  /*2490*/  @P3 FADD.FTZ R70, R58, R70 ;  /* 0x000000463a463221 */ /* 0x000fce0000010000 */
.L_x_32069:
[----:B-----5:R-:W-:-:S07]  /*24a0*/  MOV R62, R70 ;  /* 0x00000046003e7202 */ /* 0x020fce0000000f00 */
.L_x_32070:
[----:B------:R-:W-:Y:S05]  /*24b0*/  @P4 BRA `(.L_x_32071) ;  /* 0x00000000001c4947 */ /* 0x000fea0003800000 */
[----:B------:R-:W-:-:S04]  /*24c0*/  ISETP.NE.U32.AND P3, PT, RZ, UR12, PT ;  /* 0x0000000cff007c0c */ /* 0x000fc8000bf65070 */
[----:B------:R-:W-:-:S13]  /*24d0*/  ISETP.NE.AND.EX P3, PT, RZ, UR13, PT, P3 ;  /* 0x0000000dff007c0c */ /* 0x000fda000bf65330 */
[----:B------:R-:W-:Y:S05]  /*24e0*/  @P3 BRA `(.L_x_32072) ;  /* 0x0000000000083947 */ /* 0x000fea0003800000 */
[----:B------:R-:W-:Y:S05]  /*24f0*/  @P1 BRA `(.L_x_32073) ;  /* 0x0000000000141947 */ /* 0x000fea0003800000 */
[----:B------:R-:W-:Y:S05]  /*2500*/  BRA `(.L_x_32074) ;  /* 0x0000000000147947 */ /* 0x000fea0003800000 */
.L_x_32072:
[----:B-----5:R-:W-:Y:S01]  /*2510*/  FADD.FTZ R71, R59, R71 ;  /* 0x000000473b477221 */ /* 0x020fe20000010000 */
[----:B------:R-:W-:Y:S06]  /*2520*/  BRA `(.L_x_32073) ;  /* 0x0000000000087947 */ /* 0x000fec0003800000 */
.L_x_32071:
[----:B-----5:R-:W-:-:S04]  /*2530*/  FADD.FTZ R71, R51, R71 ;  /* 0x0000004733477221 */ /* 0x020fc80000010000 */
[----:B------:R-:W-:-:S07]  /*2540*/  @P3 FADD.FTZ R71, R59, R71 ;  /* 0x000000473b473221 */ /* 0x000fce0000010000 */
.L_x_32073:
[----:B-----5:R-:W-:-:S07]  /*2550*/  MOV R63, R71 ;  /* 0x00000047003f7202 */ /* 0x020fce0000000f00 */
.L_x_32074:
[----:B------:R-:W0:Y:S02]  /*2560*/  @P1 LDC.64 R108, c[0x0][0x238] ;  /* 0x00008e00ff6c1b82 */ /* 0x000e240000000a00 */
[----:B0-----:R-:W-:-:S04]  /*2570*/  @P1 LEA R108, P3, R111, R108, 0x4 ;  /* 0x0000006c6f6c1211 */ /* 0x001fc800078620ff */
[C---:B------:R-:W-:Y:S02]  /*2580*/  @P1 LEA.HI.X R109, R111.reuse, R109, RZ, 0x4, P3 ;  /* 0x0000006d6f6d1211 */ /* 0x040fe400018f24ff */
[----:B------:R-:W-:-:S03]  /*2590*/  IADD3 R111, R111, 0x20, RZ ;  /* 0x000000206f6f7810 */ /* 0x000fc60007ffe0ff */
[----:B------:R2:W-:Y:S04]  /*25a0*/  @P1 STG.E.128 desc[UR4][R108.64], R60 ;  /* 0x0000003c6c001986 */ /* 0x0005e8000c101d04 */
.L_x_32058:
[----:B------:R-:W-:Y:S05]  /*25b0*/  BSYNC B0 ;  /* 0x0000000000007941 */ /* 0x000fea0003800000 */
.L_x_32057:
[----:B------:R-:W-:Y:S01]  /*25c0*/  ISETP.GE.U32.AND P3, PT, R0, 0x80, PT ;  /* 0x000000800000780c */ /* 0x000fe20003f66070 */
[----:B------:R-:W-:-:S12]  /*25d0*/  BSSY B0, `(.L_x_32075) ;  /* 0x0000042000007945 */ /* 0x000fd80003800000 */
[----:B------:R-:W-:Y:S05]  /*25e0*/  @!P3 BRA `(.L_x_32076) ;  /* 0x000000040000b947 */ /* 0x000fea0003800000 */
[----:B------:R-:W-:Y:S01]  /*25f0*/  ISETP.NE.U32.AND P4, PT, RZ, UR10, PT ;  /* 0x0000000aff007c0c */ /* 0x000fe2000bf85070 */
[----:B------:R-:W3:Y:S03]  /*2600*/  LDC.64 R72, c[0x0][0x220] ;  /* 0x00008800ff487b82 */ /* 0x000ee60000000a00 */
[----:B------:R-:W-:-:S13]  /*2610*/  ISETP.NE.AND.EX P4, PT, RZ, UR11, PT, P4 ;  /* 0x0000000bff007c0c */ /* 0x000fda000bf85340 */
[----:B------:R-:W-:-:S04]  /*2620*/  @P4 LEA R158, P3, R111, UR10, 0x4 ;  /* 0x0000000a6f9e4c11 */ /* 0x000fc8000f8620ff */
[C---:B------:R-:W-:Y:S02]  /*2630*/  @P4 LEA.HI.X R159, R111.reuse, UR11, RZ, 0x4, P3 ;  /* 0x0000000b6f9f4c11 */ /* 0x040fe400098f24ff */
[----:B------:R-:W-:Y:S01]  /*2640*/  ISETP.NE.U32.AND P3, PT, RZ, UR12, PT ;  /* 0x0000000cff007c0c */ /* 0x000fe2000bf65070 */
[----:B---3--:R-:W-:Y:S02]  /*2650*/  IMAD.WIDE.U32 R72, R111, 0x10, R72 ;  /* 0x000000106f487825 */ /* 0x008fe400078e0048 */
[----:B-----5:R3:W5:Y:S01]  /*2660*/  @P4 LDG.E.128 R48, desc[UR4][R158.64] ;  /* 0x000000049e304981 */ /* 0x020762000c1e1d00 */
[----:B------:R-:W-:-:S03]  /*2670*/  ISETP.NE.AND.EX P3, PT, RZ, UR13, PT, P3 ;  /* 0x0000000dff007c0c */ /* 0x000fc6000bf65330 */
[----:B------:R-:W5:Y:S10]  /*2680*/  LDG.E.128 R72, desc[UR4][R72.64] ;  /* 0x0000000448487981 */ /* 0x000f74000c1e1d00 */
[----:B012---:R-:W-:-:S04]  /*2690*/  @P3 LEA R108, P5, R111, UR12, 0x4 ;  /* 0x0000000c6f6c3c11 */ /* 0x007fc8000f8a20ff */
[----:B------:R-:W-:-:S05]  /*26a0*/  @P3 LEA.HI.X R109, R111, UR13, RZ, 0x4, P5 ;  /* 0x0000000d6f6d3c11 */ /* 0x000fca000a8f24ff */
[----:B------:R3:W5:Y:S01]  /*26b0*/  @P3 LDG.E.128 R56, desc[UR4][R108.64] ;  /* 0x000000046c383981 */ /* 0x000762000c1e1d00 */
[----:B------:R-:W-:-:S04]  /*26c0*/  ISETP.NE.U32.AND P4, PT, RZ, UR10, PT ;  /* 0x0000000aff007c0c */ /* 0x000fc8000bf85070 */
[----:B------:R-:W-:-:S13]  /*26d0*/  ISETP.NE.AND.EX P4, PT, RZ, UR11, PT, P4 ;  /* 0x0000000bff007c0c */ /* 0x000fda000bf85340 */
[----:B---3--:R-:W-:Y:S05]  /*26e0*/  @P4 BRA `(.L_x_32077) ;  /* 0x00000000001c4947 */ /* 0x008fea0003800000 */
[----:B------:R-:W-:-:S04]  /*26f0*/  ISETP.NE.U32.AND P5, PT, RZ, UR12, PT ;  /* 0x0000000cff007c0c */ /* 0x000fc8000bfa5070 */
[----:B------:R-:W-:-:S13]  /*2700*/  ISETP.NE.AND.EX P5, PT, RZ, UR13, PT, P5 ;  /* 0x0000000dff007c0c */ /* 0x000fda000bfa5350 */
[----:B------:R-:W-:Y:S05]  /*2710*/  @P5 BRA `(.L_x_32078) ;  /* 0x0000000000085947 */ /* 0x000fea0003800000 */
[----:B------:R-:W-:Y:S05]  /*2720*/  @P1 BRA `(.L_x_32079) ;  /* 0x0000000000141947 */ /* 0x000fea0003800000 */
[----:B------:R-:W-:Y:S05]  /*2730*/  BRA `(.L_x_32080) ;  /* 0x0000000000147947 */ /* 0x000fea0003800000 */
.L_x_32078:
[----:B-----5:R-:W-:Y:S01]  /*2740*/  FADD.FTZ R72, R56, R72 ;  /* 0x0000004838487221 */ /* 0x020fe20000010000 */
[----:B------:R-:W-:Y:S06]  /*2750*/  BRA `(.L_x_32079) ;  /* 0x0000000000087947 */ /* 0x000fec0003800000 */
.L_x_32077:
[----:B-----5:R-:W-:-:S04]  /*2760*/  FADD.FTZ R72, R48, R72 ;  /* 0x0000004830487221 */ /* 0x020fc80000010000 */
[----:B------:R-:W-:-:S07]  /*2770*/  @P3 FADD.FTZ R72, R56, R72 ;  /* 0x0000004838483221 */ /* 0x000fce0000010000 */
.L_x_32079:
[----:B-----5:R-:W-:-:S07]  /*2780*/  MOV R60, R72 ;  /* 0x00000048003c7202 */ /* 0x020fce0000000f00 */
.L_x_32080:
[----:B------:R-:W-:Y:S05]  /*2790*/  @P4 BRA `(.L_x_32081) ;  /* 0x00000000001c4947 */ /* 0x000fea0003800000 */
[----:B------:R-:W-:-:S04]  /*27a0*/  ISETP.NE.U32.AND P5, PT, RZ, UR12, PT ;  /* 0x0000000cff007c0c */ /* 0x000fc8000bfa5070 */
[----:B------:R-:W-:-:S13]  /*27b0*/  ISETP.NE.AND.EX P5, PT, RZ, UR13, PT, P5 ;  /* 0x0000000dff007c0c */ /* 0x000fda000bfa5350 */
[----:B------:R-:W-:Y:S05]  /*27c0*/  @P5 BRA `(.L_x_32082) ;  /* 0x0000000000085947 */ /* 0x000fea0003800000 */
[----:B------:R-:W-:Y:S05]  /*27d0*/  @P1 BRA `(.L_x_32083) ;  /* 0x0000000000141947 */ /* 0x000fea0003800000 */
[----:B------:R-:W-:Y:S05]  /*27e0*/  BRA `(.L_x_32084) ;  /* 0x0000000000147947 */ /* 0x000fea0003800000 */
.L_x_32082:
[----:B-----5:R-:W-:Y:S01]  /*27f0*/  FADD.FTZ R73, R57, R73 ;  /* 0x0000004939497221 */ /* 0x020fe20000010000 */
[----:B------:R-:W-:Y:S06]  /*2800*/  BRA `(.L_x_32083) ;  /* 0x0000000000087947 */ /* 0x000fec0003800000 */
.L_x_32081:
[----:B-----5:R-:W-:-:S04]  /*2810*/  FADD.FTZ R73, R49, R73 ;  /* 0x0000004931497221 */ /* 0x020fc80000010000 */
[----:B------:R-:W-:-:S07]  /*2820*/  @P3 FADD.FTZ R73, R57, R73 ;  /* 0x0000004939493221 */ /* 0x000fce0000010000 */
.L_x_32083:
[----:B-----5:R-:W-:-:S07]  /*2830*/  MOV R61, R73 ;  /* 0x00000049003d7202 */ /* 0x020fce0000000f00 */
.L_x_32084:
[----:B------:R-:W-:Y:S05]  /*2840*/  @P4 BRA `(.L_x_32085) ;  /* 0x00000000001c4947 */ /* 0x000fea0003800000 */
[----:B------:R-:W-:-:S04]  /*2850*/  ISETP.NE.U32.AND P5, PT, RZ, UR12, PT ;  /* 0x0000000cff007c0c */ /* 0x000fc8000bfa5070 */
[----:B------:R-:W-:-:S13]  /*2860*/  ISETP.NE.AND.EX P5, PT, RZ, UR13, PT, P5 ;  /* 0x0000000dff007c0c */ /* 0x000fda000bfa5350 */
[----:B------:R-:W-:Y:S05]  /*2870*/  @P5 BRA `(.L_x_32086) ;  /* 0x0000000000085947 */ /* 0x000fea0003800000 */
[----:B------:R-:W-:Y:S05]  /*2880*/  @P1 BRA `(.L_x_32087) ;  /* 0x0000000000141947 */ /* 0x000fea0003800000 */
[----:B------:R-:W-:Y:S05]  /*2890*/  BRA `(.L_x_32088) ;  /* 0x0000000000147947 */ /* 0x000fea0003800000 */
.L_x_32086:
[----:B-----5:R-:W-:Y:S01]  /*28a0*/  FADD.FTZ R74, R58, R74 ;  /* 0x0000004a3a4a7221 */ /* 0x020fe20000010000 */
[----:B------:R-:W-:Y:S06]  /*28b0*/  BRA `(.L_x_32087) ;  /* 0x0000000000087947 */ /* 0x000fec0003800000 */
.L_x_32085:
[----:B-----5:R-:W-:-:S04]  /*28c0*/  FADD.FTZ R74, R50, R74 ;  /* 0x0000004a324a7221 */ /* 0x020fc80000010000 */
[----:B------:R-:W-:-:S07]  /*28d0*/  @P3 FADD.FTZ R74, R58, R74 ;  /* 0x0000004a3a4a3221 */ /* 0x000fce0000010000 */
.L_x_32087:
[----:B-----5:R-:W-:-:S07]  /*28e0*/  MOV R62, R74 ;  /* 0x0000004a003e7202 */ /* 0x020fce0000000f00 */
.L_x_32088:
[----:B------:R-:W-:Y:S05]  /*28f0*/  @P4 BRA `(.L_x_32089) ;  /* 0x00000000001c4947 */ /* 0x000fea0003800000 */
[----:B------:R-:W-:-:S04]  /*2900*/  ISETP.NE.U32.AND P3, PT, RZ, UR12, PT ;  /* 0x0000000cff007c0c */ /* 0x000fc8000bf65070 */
[----:B------:R-:W-:-:S13]  /*2910*/  ISETP.NE.AND.EX P3, PT, RZ, UR13, PT, P3 ;  /* 0x0000000dff007c0c */ /* 0x000fda000bf65330 */
[----:B------:R-:W-:Y:S05]  /*2920*/  @P3 BRA `(.L_x_32090) ;  /* 0x0000000000083947 */ /* 0x000fea0003800000 */
[----:B------:R-:W-:Y:S05]  /*2930*/  @P1 BRA `(.L_x_32091) ;  /* 0x0000000000141947 */ /* 0x000fea0003800000 */
[----:B------:R-:W-:Y:S05]  /*2940*/  BRA `(.L_x_32092) ;  /* 0x0000000000147947 */ /* 0x000fea0003800000 */
.L_x_32090:
[----:B-----5:R-:W-:Y:S01]  /*2950*/  FADD.FTZ R75, R59, R75 ;  /* 0x0000004b3b4b7221 */ /* 0x020fe20000010000 */
[----:B------:R-:W-:Y:S06]  /*2960*/  BRA `(.L_x_32091) ;  /* 0x0000000000087947 */ /* 0x000fec0003800000 */
.L_x_32089:
[----:B-----5:R-:W-:-:S04]  /*2970*/  FADD.FTZ R75, R51, R75 ;  /* 0x0000004b334b7221 */ /* 0x020fc80000010000 */
[----:B------:R-:W-:-:S07]  /*2980*/  @P3 FADD.FTZ R75, R59, R75 ;  /* 0x0000004b3b4b3221 */ /* 0x000fce0000010000 */
.L_x_32091:
[----:B-----5:R-:W-:-:S07]  /*2990*/  MOV R63, R75 ;  /* 0x0000004b003f7202 */ /* 0x020fce0000000f00 */
.L_x_32092:
[----:B------:R-:W0:Y:S02]  /*29a0*/  @P1 LDC.64 R108, c[0x0][0x238] ;  /* 0x00008e00ff6c1b82 */ /* 0x000e240000000a00 */
[----:B0-----:R-:W-:-:S04]  /*29b0*/  @P1 LEA R108, P3, R111, R108, 0x4 ;  /* 0x0000006c6f6c1211 */ /* 0x001fc800078620ff */
[C---:B------:R-:W-:Y:S02]  /*29c0*/  @P1 LEA.HI.X R109, R111.reuse, R109, RZ, 0x4, P3 ;  /* 0x0000006d6f6d1211 */ /* 0x040fe400018f24ff */
[----:B------:R-:W-:-:S03]  /*29d0*/  IADD3 R111, R111, 0x20, RZ ;  /* 0x000000206f6f7810 */ /* 0x000fc60007ffe0ff */
[----:B------:R3:W-:Y:S04]  /*29e0*/  @P1 STG.E.128 desc[UR4][R108.64], R60 ;  /* 0x0000003c6c001986 */ /* 0x0007e8000c101d04 */
.L_x_32076:
[----:B------:R-:W-:Y:S05]  /*29f0*/  BSYNC B0 ;  /* 0x0000000000007941 */ /* 0x000fea0003800000 */
.L_x_32075:
[----:B------:R-:W-:Y:S01]  /*2a00*/  ISETP.GE.U32.AND P3, PT, R0, 0xa0, PT ;  /* 0x000000a00000780c */ /* 0x000fe20003f66070 */
[----:B------:R-:W-:-:S12]  /*2a10*/  BSSY B0, `(.L_x_32093) ;  /* 0x0000042000007945 */ /* 0x000fd80003800000 */
[----:B------:R-:W-:Y:S05]  /*2a20*/  @!P3 BRA `(.L_x_32094) ;  /* 0x000000040000b947 */ /* 0x000fea0003800000 */
[----:B------:R-:W-:Y:S01]  /*2a30*/  ISETP.NE.U32.AND P4, PT, RZ, UR10, PT ;  /* 0x0000000aff007c0c */ /* 0x000fe2000bf85070 */
[----:B------:R-:W4:Y:S03]  /*2a40*/  LDC.64 R76, c[0x0][0x220] ;  /* 0x00008800ff4c7b82 */ /* 0x000f260000000a00 */
[----:B------:R-:W-:-:S13]  /*2a50*/  ISETP.NE.AND.EX P4, PT, RZ, UR11, PT, P4 ;  /* 0x0000000bff007c0c */ /* 0x000fda000bf85340 */
[----:B------:R-:W-:-:S04]  /*2a60*/  @P4 LEA R158, P3, R111, UR10, 0x4 ;  /* 0x0000000a6f9e4c11 */ /* 0x000fc8000f8620ff */
[C---:B------:R-:W-:Y:S02]  /*2a70*/  @P4 LEA.HI.X R159, R111.reuse, UR11, RZ, 0x4, P3 ;  /* 0x0000000b6f9f4c11 */ /* 0x040fe400098f24ff */
[----:B------:R-:W-:Y:S01]  /*2a80*/  ISETP.NE.U32.AND P3, PT, RZ, UR12, PT ;  /* 0x0000000cff007c0c */ /* 0x000fe2000bf65070 */
[----:B----4-:R-:W-:Y:S02]  /*2a90*/  IMAD.WIDE.U32 R76, R111, 0x10, R76 ;  /* 0x000000106f4c7825 */ /* 0x010fe400078e004c */
[----:B-----5:R4:W5:Y:S01]  /*2aa0*/  @P4 LDG.E.128 R48, desc[UR4][R158.64] ;  /* 0x000000049e304981 */ /* 0x020962000c1e1d00 */
[----:B------:R-:W-:-:S03]  /*2ab0*/  ISETP.NE.AND.EX P3, PT, RZ, UR13, PT, P3 ;  /* 0x0000000dff007c0c */ /* 0x000fc6000bf65330 */
[----:B------:R-:W5:Y:S10]  /*2ac0*/  LDG.E.128 R76, desc[UR4][R76.64] ;  /* 0x000000044c4c7981 */ /* 0x000f74000c1e1d00 */
[----:B0123--:R-:W-:-:S04]  /*2ad0*/  @P3 LEA R108, P5, R111, UR12, 0x4 ;  /* 0x0000000c6f6c3c11 */ /* 0x00ffc8000f8a20ff */
[----:B------:R-:W-:-:S05]  /*2ae0*/  @P3 LEA.HI.X R109, R111, UR13, RZ, 0x4, P5 ;  /* 0x0000000d6f6d3c11 */ /* 0x000fca000a8f24ff */
[----:B------:R4:W5:Y:S01]  /*2af0*/  @P3 LDG.E.128 R56, desc[UR4][R108.64] ;  /* 0x000000046c383981 */ /* 0x000962000c1e1d00 */
[----:B------:R-:W-:-:S04]  /*2b00*/  ISETP.NE.U32.AND P4, PT, RZ, UR10, PT ;  /* 0x0000000aff007c0c */ /* 0x000fc8000bf85070 */
[----:B------:R-:W-:-:S13]  /*2b10*/  ISETP.NE.AND.EX P4, PT, RZ, UR11, PT, P4 ;  /* 0x0000000bff007c0c */ /* 0x000fda000bf85340 */
[----:B----4-:R-:W-:Y:S05]  /*2b20*/  @P4 BRA `(.L_x_32095) ;  /* 0x00000000001c4947 */ /* 0x010fea0003800000 */
[----:B------:R-:W-:-:S04]  /*2b30*/  ISETP.NE.U32.AND P5, PT, RZ, UR12, PT ;  /* 0x0000000cff007c0c */ /* 0x000fc8000bfa5070 */
[----:B------:R-:W-:-:S13]  /*2b40*/  ISETP.NE.AND.EX P5, PT, RZ, UR13, PT, P5 ;  /* 0x0000000dff007c0c */ /* 0x000fda000bfa5350 */
[----:B------:R-:W-:Y:S05]  /*2b50*/  @P5 BRA `(.L_x_32096) ;  /* 0x0000000000085947 */ /* 0x000fea0003800000 */
[----:B------:R-:W-:Y:S05]  /*2b60*/  @P1 BRA `(.L_x_32097) ;  /* 0x0000000000141947 */ /* 0x000fea0003800000 */
[----:B------:R-:W-:Y:S05]  /*2b70*/  BRA `(.L_x_32098) ;  /* 0x0000000000147947 */ /* 0x000fea0003800000 */
.L_x_32096:
[----:B-----5:R-:W-:Y:S01]  /*2b80*/  FADD.FTZ R76, R56, R76 ;  /* 0x0000004c384c7221 */ /* 0x020fe20000010000 */
[----:B------:R-:W-:Y:S06]  /*2b90*/  BRA `(.L_x_32097) ;  /* 0x0000000000087947 */ /* 0x000fec0003800000 */
.L_x_32095:
[----:B-----5:R-:W-:-:S04]  /*2ba0*/  FADD.FTZ R76, R48, R76 ;  /* 0x0000004c304c7221 */ /* 0x020fc80000010000 */
[----:B------:R-:W-:-:S07]  /*2bb0*/  @P3 FADD.FTZ R76, R56, R76 ;  /* 0x0000004c384c3221 */ /* 0x000fce0000010000 */
.L_x_32097:
[----:B-----5:R-:W-:-:S07]  /*2bc0*/  MOV R60, R76 ;  /* 0x0000004c003c7202 */ /* 0x020fce0000000f00 */
.L_x_32098:
[----:B------:R-:W-:Y:S05]  /*2bd0*/  @P4 BRA `(.L_x_32099) ;  /* 0x00000000001c4947 */ /* 0x000fea0003800000 */
[----:B------:R-:W-:-:S04]  /*2be0*/  ISETP.NE.U32.AND P5, PT, RZ, UR12, PT ;  /* 0x0000000cff007c0c */ /* 0x000fc8000bfa5070 */
[----:B------:R-:W-:-:S13]  /*2bf0*/  ISETP.NE.AND.EX P5, PT, RZ, UR13, PT, P5 ;  /* 0x0000000dff007c0c */ /* 0x000fda000bfa5350 */
[----:B------:R-:W-:Y:S05]  /*2c00*/  @P5 BRA `(.L_x_32100) ;  /* 0x0000000000085947 */ /* 0x000fea0003800000 */
[----:B------:R-:W-:Y:S05]  /*2c10*/  @P1 BRA `(.L_x_32101) ;  /* 0x0000000000141947 */ /* 0x000fea0003800000 */
[----:B------:R-:W-:Y:S05]  /*2c20*/  BRA `(.L_x_32102) ;  /* 0x0000000000147947 */ /* 0x000fea0003800000 */
.L_x_32100:
[----:B-----5:R-:W-:Y:S01]  /*2c30*/  FADD.FTZ R77, R57, R77 ;  /* 0x0000004d394d7221 */ /* 0x020fe20000010000 */
[----:B------:R-:W-:Y:S06]  /*2c40*/  BRA `(.L_x_32101) ;  /* 0x0000000000087947 */ /* 0x000fec0003800000 */
.L_x_32099:
[----:B-----5:R-:W-:-:S04]  /*2c50*/  FADD.FTZ R77, R49, R77 ;  /* 0x0000004d314d7221 */ /* 0x020fc80000010000 */
[----:B------:R-:W-:-:S07]  /*2c60*/  @P3 FADD.FTZ R77, R57, R77 ;  /* 0x0000004d394d3221 */ /* 0x000fce0000010000 */
.L_x_32101:
[----:B-----5:R-:W-:-:S07]  /*2c70*/  MOV R61, R77 ;  /* 0x0000004d003d7202 */ /* 0x020fce0000000f00 */
.L_x_32102:
[----:B------:R-:W-:Y:S05]  /*2c80*/  @P4 BRA `(.L_x_32103) ;  /* 0x00000000001c4947 */ /* 0x000fea0003800000 */
[----:B------:R-:W-:-:S04]  /*2c90*/  ISETP.NE.U32.AND P5, PT, RZ, UR12, PT ;  /* 0x0000000cff007c0c */ /* 0x000fc8000bfa5070 */
[----:B------:R-:W-:-:S13]  /*2ca0*/  ISETP.NE.AND.EX P5, PT, RZ, UR13, PT, P5 ;  /* 0x0000000dff007c0c */ /* 0x000fda000bfa5350 */
[----:B------:R-:W-:Y:S05]  /*2cb0*/  @P5 BRA `(.L_x_32104) ;  /* 0x0000000000085947 */ /* 0x000fea0003800000 */
[----:B------:R-:W-:Y:S05]  /*2cc0*/  @P1 BRA `(.L_x_32105) ;  /* 0x0000000000141947 */ /* 0x000fea0003800000 */
[----:B------:R-:W-:Y:S05]  /*2cd0*/  BRA `(.L_x_32106) ;  /* 0x0000000000147947 */ /* 0x000fea0003800000 */
.L_x_32104:
[----:B-----5:R-:W-:Y:S01]  /*2ce0*/  FADD.FTZ R78, R58, R78 ;  /* 0x0000004e3a4e7221 */ /* 0x020fe20000010000 */
[----:B------:R-:W-:Y:S06]  /*2cf0*/  BRA `(.L_x_32105) ;  /* 0x0000000000087947 */ /* 0x000fec0003800000 */
.L_x_32103:
[----:B-----5:R-:W-:-:S04]  /*2d00*/  FADD.FTZ R78, R50, R78 ;  /* 0x0000004e324e7221 */ /* 0x020fc80000010000 */
[----:B------:R-:W-:-:S07]  /*2d10*/  @P3 FADD.FTZ R78, R58, R78 ;  /* 0x0000004e3a4e3221 */ /* 0x000fce0000010000 */
.L_x_32105:
[----:B-----5:R-:W-:-:S07]  /*2d20*/  MOV R62, R78 ;  /* 0x0000004e003e7202 */ /* 0x020fce0000000f00 */
.L_x_32106:
[----:B------:R-:W-:Y:S05]  /*2d30*/  @P4 BRA `(.L_x_32107) ;  /* 0x00000000001c4947 */ /* 0x000fea0003800000 */
[----:B------:R-:W-:-:S04]  /*2d40*/  ISETP.NE.U32.AND P3, PT, RZ, UR12, PT ;  /* 0x0000000cff007c0c */ /* 0x000fc8000bf65070 */
[----:B------:R-:W-:-:S13]  /*2d50*/  ISETP.NE.AND.EX P3, PT, RZ, UR13, PT, P3 ;  /* 0x0000000dff007c0c */ /* 0x000fda000bf65330 */
[----:B------:R-:W-:Y:S05]  /*2d60*/  @P3 BRA `(.L_x_32108) ;  /* 0x0000000000083947 */ /* 0x000fea0003800000 */
[----:B------:R-:W-:Y:S05]  /*2d70*/  @P1 BRA `(.L_x_32109) ;  /* 0x0000000000141947 */ /* 0x000fea0003800000 */
[----:B------:R-:W-:Y:S05]  /*2d80*/  BRA `(.L_x_32110) ;  /* 0x0000000000147947 */ /* 0x000fea0003800000 */
.L_x_32108:
[----:B-----5:R-:W-:Y:S01]  /*2d90*/  FADD.FTZ R79, R59, R79 ;  /* 0x0000004f3b4f7221 */ /* 0x020fe20000010000 */
[----:B------:R-:W-:Y:S06]  /*2da0*/  BRA `(.L_x_32109) ;  /* 0x0000000000087947 */ /* 0x000fec0003800000 */
.L_x_32107:
[----:B-----5:R-:W-:-:S04]  /*2db0*/  FADD.FTZ R79, R51, R79 ;  /* 0x0000004f334f7221 */ /* 0x020fc80000010000 */
[----:B------:R-:W-:-:S07]  /*2dc0*/  @P3 FADD.FTZ R79, R59, R79 ;  /* 0x0000004f3b4f3221 */ /* 0x000fce0000010000 */
.L_x_32109:
[----:B-----5:R-:W-:-:S07]  /*2dd0*/  MOV R63, R79 ;  /* 0x0000004f003f7202 */ /* 0x020fce0000000f00 */
.L_x_32110:
[----:B------:R-:W0:Y:S02]  /*2de0*/  @P1 LDC.64 R108, c[0x0][0x238] ;  /* 0x00008e00ff6c1b82 */ /* 0x000e240000000a00 */
[----:B0-----:R-:W-:-:S04]  /*2df0*/  @P1 LEA R108, P3, R111, R108, 0x4 ;  /* 0x0000006c6f6c1211 */ /* 0x001fc800078620ff */
[C---:B------:R-:W-:Y:S02]  /*2e00*/  @P1 LEA.HI.X R109, R111.reuse, R109, RZ, 0x4, P3 ;  /* 0x0000006d6f6d1211 */ /* 0x040fe400018f24ff */
[----:B------:R-:W-:-:S03]  /*2e10*/  IADD3 R111, R111, 0x20, RZ ;  /* 0x000000206f6f7810 */ /* 0x000fc60007ffe0ff */
[----:B------:R4:W-:Y:S04]  /*2e20*/  @P1 STG.E.128 desc[UR4][R108.64], R60 ;  /* 0x0000003c6c001986 */ /* 0x0009e8000c101d04 */
.L_x_32094:
[----:B------:R-:W-:Y:S05]  /*2e30*/  BSYNC B0 ;  /* 0x0000000000007941 */ /* 0x000fea0003800000 */
.L_x_32093:
        /* <DEDUP_REMOVED lines=12> */
[----:B------:R-:W5:Y:S10]  /*2f00*/  LDG.E.128 R80, desc[UR4][R80.64] ;  /* 0x0000000450507981 */ /* 0x000f74000c1e1d00 */
[----:B-1234-:R-:W-:-:S04]  /*2f10*/  @P3 LEA R108, P5, R111, UR12, 0x4 ;  /* 0x0000000c6f6c3c11 */ /* 0x01efc8000f8a20ff */
        /* <DEDUP_REMOVED lines=10> */
.L_x_32114:
[----:B-----5:R-:W-:Y:S01]  /*2fc0*/  FADD.FTZ R80, R56, R80 ;  /* 0x0000005038507221 */ /* 0x020fe20000010000 */
[----:B------:R-:W-:Y:S06]  /*2fd0*/  BRA `(.L_x_32115) ;  /* 0x0000000000087947 */ /* 0x000fec0003800000 */
.L_x_32113:
[----:B-----5:R-:W-:-:S04]  /*2fe0*/  FADD.FTZ R80, R48, R80 ;  /* 0x0000005030507221 */ /* 0x020fc80000010000 */
[----:B------:R-:W-:-:S07]  /*2ff0*/  @P3 FADD.FTZ R80, R56, R80 ;  /* 0x0000005038503221 */ /* 0x000fce0000010000 */
.L_x_32115:
[----:B-----5:R-:W-:-:S07]  /*3000*/  MOV R60, R80 ;  /* 0x00000050003c7202 */ /* 0x020fce0000000f00 */
.L_x_32116:
[----:B------:R-:W-:Y:S05]  /*3010*/  @P4 BRA `(.L_x_32117) ;  /* 0x00000000001c4947 */ /* 0x000fea0003800000 */
[----:B------:R-:W-:-:S04]  /*3020*/  ISETP.NE.U32.AND P5, PT, RZ, UR12, PT ;  /* 0x0000000cff007c0c */ /* 0x000fc8000bfa5070 */
[----:B------:R-:W-:-:S13]  /*3030*/  ISETP.NE.AND.EX P5, PT, RZ, UR13, PT, P5 ;  /* 0x0000000dff007c0c */ /* 0x000fda000bfa5350 */
[----:B------:R-:W-:Y:S05]  /*3040*/  @P5 BRA `(.L_x_32118) ;  /* 0x0000000000085947 */ /* 0x000fea0003800000 */
[----:B------:R-:W-:Y:S05]  /*3050*/  @P1 BRA `(.L_x_32119) ;  /* 0x0000000000141947 */ /* 0x000fea0003800000 */
[----:B------:R-:W-:Y:S05]  /*3060*/  BRA `(.L_x_32120) ;  /* 0x0000000000147947 */ /* 0x000fea0003800000 */
.L_x_32118:
[----:B-----5:R-:W-:Y:S01]  /*3070*/  FADD.FTZ R81, R57, R81 ;  /* 0x0000005139517221 */ /* 0x020fe20000010000 */
[----:B------:R-:W-:Y:S06]  /*3080*/  BRA `(.L_x_32119) ;  /* 0x0000000000087947 */ /* 0x000fec0003800000 */
.L_x_32117:
[----:B-----5:R-:W-:-:S04]  /*3090*/  FADD.FTZ R81, R49, R81 ;  /* 0x0000005131517221 */ /* 0x020fc80000010000 */
[----:B------:R-:W-:-:S07]  /*30a0*/  @P3 FADD.FTZ R81, R57, R81 ;  /* 0x0000005139513221 */ /* 0x000fce0000010000 */
.L_x_32119:
[----:B-----5:R-:W-:-:S07]  /*30b0*/  MOV R61, R81 ;  /* 0x00000051003d7202 */ /* 0x020fce0000000f00 */
.L_x_32120:
[----:B------:R-:W-:Y:S05]  /*30c0*/  @P4 BRA `(.L_x_32121) ;  /* 0x00000000001c4947 */ /* 0x000fea0003800000 */
[----:B------:R-:W-:-:S04]  /*30d0*/  ISETP.NE.U32.AND P5, PT, RZ, UR12, PT ;  /* 0x0000000cff007c0c */ /* 0x000fc8000bfa5070 */
[----:B------:R-:W-:-:S13]  /*30e0*/  ISETP.NE.AND.EX P5, PT, RZ, UR13, PT, P5 ;  /* 0x0000000dff007c0c */ /* 0x000fda000bfa5350 */
[----:B------:R-:W-:Y:S05]  /*30f0*/  @P5 BRA `(.L_x_32122) ;  /* 0x0000000000085947 */ /* 0x000fea0003800000 */
[----:B------:R-:W-:Y:S05]  /*3100*/  @P1 BRA `(.L_x_32123) ;  /* 0x0000000000141947 */ /* 0x000fea0003800000 */
[----:B------:R-:W-:Y:S05]  /*3110*/  BRA `(.L_x_32124) ;  /* 0x0000000000147947 */ /* 0x000fea0003800000 */
.L_x_32122:
[----:B-----5:R-:W-:Y:S01]  /*3120*/  FADD.FTZ R82, R58, R82 ;  /* 0x000000523a527221 */ /* 0x020fe20000010000 */
[----:B------:R-:W-:Y:S06]  /*3130*/  BRA `(.L_x_32123) ;  /* 0x0000000000087947 */ /* 0x000fec0003800000 */
.L_x_32121:
[----:B-----5:R-:W-:-:S04]  /*3140*/  FADD.FTZ R82, R50, R82 ;  /* 0x0000005232527221 */ /* 0x020fc80000010000 */
[----:B------:R-:W-:-:S07]  /*3150*/  @P3 FADD.FTZ R82, R58, R82 ;  /* 0x000000523a523221 */ /* 0x000fce0000010000 */
.L_x_32123:
[----:B-----5:R-:W-:-:S07]  /*3160*/  MOV R62, R82 ;  /* 0x00000052003e7202 */ /* 0x020fce0000000f00 */
.L_x_32124:
[----:B------:R-:W-:Y:S05]  /*3170*/  @P4 BRA `(.L_x_32125) ;  /* 0x00000000001c4947 */ /* 0x000fea0003800000 */
[----:B------:R-:W-:-:S04]  /*3180*/  ISETP.NE.U32.AND P3, PT, RZ, UR12, PT ;  /* 0x0000000cff007c0c */ /* 0x000fc8000bf65070 */
[----:B------:R-:W-:-:S13]  /*3190*/  ISETP.NE.AND.EX P3, PT, RZ, UR13, PT, P3 ;  /* 0x0000000dff007c0c */ /* 0x000fda000bf65330 */
[----:B------:R-:W-:Y:S05]  /*31a0*/  @P3 BRA `(.L_x_32126) ;  /* 0x0000000000083947 */ /* 0x000fea0003800000 */
[----:B------:R-:W-:Y:S05]  /*31b0*/  @P1 BRA `(.L_x_32127) ;  /* 0x0000000000141947 */ /* 0x000fea0003800000 */
[----:B------:R-:W-:Y:S05]  /*31c0*/  BRA `(.L_x_32128) ;  /* 0x0000000000147947 */ /* 0x000fea0003800000 */
.L_x_32126:
[----:B-----5:R-:W-:Y:S01]  /*31d0*/  FADD.FTZ R83, R59, R83 ;  /* 0x000000533b537221 */ /* 0x020fe20000010000 */
[----:B------:R-:W-:Y:S06]  /*31e0*/  BRA `(.L_x_32127) ;  /* 0x0000000000087947 */ /* 0x000fec0003800000 */
.L_x_32125:
[----:B-----5:R-:W-:-:S04]  /*31f0*/  FADD.FTZ R83, R51, R83 ;  /* 0x0000005333537221 */ /* 0x020fc80000010000 */
[----:B------:R-:W-:-:S07]  /*3200*/  @P3 FADD.FTZ R83, R59, R83 ;  /* 0x000000533b533221 */ /* 0x000fce0000010000 */
.L_x_32127:
[----:B-----5:R-:W-:-:S07]  /*3210*/  MOV R63, R83 ;  /* 0x00000053003f7202 */ /* 0x020fce0000000f00 */
.L_x_32128:
[----:B------:R-:W0:Y:S02]  /*3220*/  @P1 LDC.64 R108, c[0x0][0x238] ;  /* 0x00008e00ff6c1b82 */ /* 0x000e240000000a00 */
[----:B0-----:R-:W-:-:S04]  /*3230*/  @P1 LEA R108, P3, R111, R108, 0x4 ;  /* 0x0000006c6f6c1211 */ /* 0x001fc800078620ff */
[C---:B------:R-:W-:Y:S02]  /*3240*/  @P1 LEA.HI.X R109, R111.reuse, R109, RZ, 0x4, P3 ;  /* 0x0000006d6f6d1211 */ /* 0x040fe400018f24ff */
[----:B------:R-:W-:-:S03]  /*3250*/  IADD3 R111, R111, 0x20, RZ ;  /* 0x000000206f6f7810 */ /* 0x000fc60007ffe0ff */
[----:B------:R0:W-:Y:S04]  /*3260*/  @P1 STG.E.128 desc[UR4][R108.64], R60 ;  /* 0x0000003c6c001986 */ /* 0x0001e8000c101d04 */
.L_x_32112:
[----:B------:R-:W-:Y:S05]  /*3270*/  BSYNC B0 ;  /* 0x0000000000007941 */ /* 0x000fea0003800000 */
.L_x_32111:
        /* <DEDUP_REMOVED lines=24> */
.L_x_32132:
[----:B-----5:R-:W-:Y:S01]  /*3400*/  FADD.FTZ R84, R56, R84 ;  /* 0x0000005438547221 */ /* 0x020fe20000010000 */
[----:B------:R-:W-:Y:S06]  /*3410*/  BRA `(.L_x_32133) ;  /* 0x0000000000087947 */ /* 0x000fec0003800000 */
.L_x_32131:
[----:B-----5:R-:W-:-:S04]  /*3420*/  FADD.FTZ R84, R48, R84 ;  /* 0x0000005430547221 */ /* 0x020fc80000010000 */
[----:B------:R-:W-:-:S07]  /*3430*/  @P3 FADD.FTZ R84, R56, R84 ;  /* 0x0000005438543221 */ /* 0x000fce0000010000 */
.L_x_32133:
[----:B-----5:R-:W-:-:S07]  /*3440*/  MOV R60, R84 ;  /* 0x00000054003c7202 */ /* 0x020fce0000000f00 */
.L_x_32134:
[----:B------:R-:W-:Y:S05]  /*3450*/  @P4 BRA `(.L_x_32135) ;  /* 0x00000000001c4947 */ /* 0x000fea0003800000 */
[----:B------:R-:W-:-:S04]  /*3460*/  ISETP.NE.U32.AND P5, PT, RZ, UR12, PT ;  /* 0x0000000cff007c0c */ /* 0x000fc8000bfa5070 */
[----:B------:R-:W-:-:S13]  /*3470*/  ISETP.NE.AND.EX P5, PT, RZ, UR13, PT, P5 ;  /* 0x0000000dff007c0c */ /* 0x000fda000bfa5350 */
[----:B------:R-:W-:Y:S05]  /*3480*/  @P5 BRA `(.L_x_32136) ;  /* 0x0000000000085947 */ /* 0x000fea0003800000 */
[----:B------:R-:W-:Y:S05]  /*3490*/  @P1 BRA `(.L_x_32137) ;  /* 0x0000000000141947 */ /* 0x000fea0003800000 */
[----:B------:R-:W-:Y:S05]  /*34a0*/  BRA `(.L_x_32138) ;  /* 0x0000000000147947 */ /* 0x000fea0003800000 */
.L_x_32136:
[----:B-----5:R-:W-:Y:S01]  /*34b0*/  FADD.FTZ R85, R57, R85 ;  /* 0x0000005539557221 */ /* 0x020fe20000010000 */
[----:B------:R-:W-:Y:S06]  /*34c0*/  BRA `(.L_x_32137) ;  /* 0x0000000000087947 */ /* 0x000fec0003800000 */
.L_x_32135:
[----:B-----5:R-:W-:-:S04]  /*34d0*/  FADD.FTZ R85, R49, R85 ;  /* 0x0000005531557221 */ /* 0x020fc80000010000 */
[----:B------:R-:W-:-:S07]  /*34e0*/  @P3 FADD.FTZ R85, R57, R85 ;  /* 0x0000005539553221 */ /* 0x000fce0000010000 */
.L_x_32137:
[----:B-----5:R-:W-:-:S07]  /*34f0*/  MOV R61, R85 ;  /* 0x00000055003d7202 */ /* 0x020fce0000000f00 */
.L_x_32138:
[----:B------:R-:W-:Y:S05]  /*3500*/  @P4 BRA `(.L_x_32139) ;  /* 0x00000000001c4947 */ /* 0x000fea0003800000 */
[----:B------:R-:W-:-:S04]  /*3510*/  ISETP.NE.U32.AND P5, PT, RZ, UR12, PT ;  /* 0x0000000cff007c0c */ /* 0x000fc8000bfa5070 */
[----:B------:R-:W-:-:S13]  /*3520*/  ISETP.NE.AND.EX P5, PT, RZ, UR13, PT, P5 ;  /* 0x0000000dff007c0c */ /* 0x000fda000bfa5350 */
[----:B------:R-:W-:Y:S05]  /*3530*/  @P5 BRA `(.L_x_32140) ;  /* 0x0000000000085947 */ /* 0x000fea0003800000 */
[----:B------:R-:W-:Y:S05]  /*3540*/  @P1 BRA `(.L_x_32141) ;  /* 0x0000000000141947 */ /* 0x000fea0003800000 */
[----:B------:R-:W-:Y:S05]  /*3550*/  BRA `(.L_x_32142) ;  /* 0x0000000000147947 */ /* 0x000fea0003800000 */
.L_x_32140:
[----:B-----5:R-:W-:Y:S01]  /*3560*/  FADD.FTZ R86, R58, R86 ;  /* 0x000000563a567221 */ /* 0x020fe20000010000 */
[----:B------:R-:W-:Y:S06]  /*3570*/  BRA `(.L_x_32141) ;  /* 0x0000000000087947 */ /* 0x000fec0003800000 */
.L_x_32139:
[----:B-----5:R-:W-:-:S04]  /*3580*/  FADD.FTZ R86, R50, R86 ;  /* 0x0000005632567221 */ /* 0x020fc80000010000 */
[----:B------:R-:W-:-:S07]  /*3590*/  @P3 FADD.FTZ R86, R58, R86 ;  /* 0x000000563a563221 */ /* 0x000fce0000010000 */
.L_x_32141:
[----:B-----5:R-:W-:-:S07]  /*35a0*/  MOV R62, R86 ;  /* 0x00000056003e7202 */ /* 0x020fce0000000f00 */
.L_x_32142:
[----:B------:R-:W-:Y:S05]  /*35b0*/  @P4 BRA `(.L_x_32143) ;  /* 0x00000000001c4947 */ /* 0x000fea0003800000 */
[----:B------:R-:W-:-:S04]  /*35c0*/  ISETP.NE.U32.AND P3, PT, RZ, UR12, PT ;  /* 0x0000000cff007c0c */ /* 0x000fc8000bf65070 */
[----:B------:R-:W-:-:S13]  /*35d0*/  ISETP.NE.AND.EX P3, PT, RZ, UR13, PT, P3 ;  /* 0x0000000dff007c0c */ /* 0x000fda000bf65330 */
[----:B------:R-:W-:Y:S05]  /*35e0*/  @P3 BRA `(.L_x_32144) ;  /* 0x0000000000083947 */ /* 0x000fea0003800000 */
[----:B------:R-:W-:Y:S05]  /*35f0*/  @P1 BRA `(.L_x_32145) ;  /* 0x0000000000141947 */ /* 0x000fea0003800000 */
[----:B------:R-:W-:Y:S05]  /*3600*/  BRA `(.L_x_32146) ;  /* 0x0000000000147947 */ /* 0x000fea0003800000 */
.L_x_32144:
[----:B-----5:R-:W-:Y:S01]  /*3610*/  FADD.FTZ R87, R59, R87 ;  /* 0x000000573b577221 */ /* 0x020fe20000010000 */
[----:B------:R-:W-:Y:S06]  /*3620*/  BRA `(.L_x_32145) ;  /* 0x0000000000087947 */ /* 0x000fec0003800000 */
.L_x_32143:
[----:B-----5:R-:W-:-:S04]  /*3630*/  FADD.FTZ R87, R51, R87 ;  /* 0x0000005733577221 */ /* 0x020fc80000010000 */
[----:B------:R-:W-:-:S07]  /*3640*/  @P3 FADD.FTZ R87, R59, R87 ;  /* 0x000000573b573221 */ /* 0x000fce0000010000 */
.L_x_32145:
[----:B-----5:R-:W-:-:S07]  /*3650*/  MOV R63, R87 ;  /* 0x00000057003f7202 */ /* 0x020fce0000000f00 */
.L_x_32146:
[----:B------:R-:W0:Y:S02]  /*3660*/  @P1 LDC.64 R108, c[0x0][0x238] ;  /* 0x00008e00ff6c1b82 */ /* 0x000e240000000a00 */
[----:B0-----:R-:W-:-:S04]  /*3670*/  @P1 LEA R108, P3, R111, R108, 0x4 ;  /* 0x0000006c6f6c1211 */ /* 0x001fc800078620ff */
[C---:B------:R-:W-:Y:S02]  /*3680*/  @P1 LEA.HI.X R109, R111.reuse, R109, RZ, 0x4, P3 ;  /* 0x0000006d6f6d1211 */ /* 0x040fe400018f24ff */
[----:B------:R-:W-:-:S03]  /*3690*/  IADD3 R111, R111, 0x20, RZ ;  /* 0x000000206f6f7810 */ /* 0x000fc60007ffe0ff */
[----:B------:R0:W-:Y:S04]  /*36a0*/  @P1 STG.E.128 desc[UR4][R108.64], R60 ;  /* 0x0000003c6c001986 */ /* 0x0001e8000c101d04 */
.L_x_32130:
[----:B------:R-:W-:Y:S05]  /*36b0*/  BSYNC B0 ;  /* 0x0000000000007941 */ /* 0x000fea0003800000 */
.L_x_32129:
        /* <DEDUP_REMOVED lines=24> */
.L_x_32150:
[----:B-----5:R-:W-:Y:S01]  /*3840*/  FADD.FTZ R88, R56, R88 ;  /* 0x0000005838587221 */ /* 0x020fe20000010000 */
[----:B------:R-:W-:Y:S06]  /*3850*/  BRA `(.L_x_32151) ;  /* 0x0000000000087947 */ /* 0x000fec0003800000 */
.L_x_32149:
[----:B-----5:R-:W-:-:S04]  /*3860*/  FADD.FTZ R88, R48, R88 ;  /* 0x0000005830587221 */ /* 0x020fc80000010000 */
[----:B------:R-:W-:-:S07]  /*3870*/  @P3 FADD.FTZ R88, R56, R88 ;  /* 0x0000005838583221 */ /* 0x000fce0000010000 */
.L_x_32151:
[----:B-----5:R-:W-:-:S07]  /*3880*/  MOV R60, R88 ;  /* 0x00000058003c7202 */ /* 0x020fce0000000f00 */
.L_x_32152:
[----:B------:R-:W-:Y:S05]  /*3890*/  @P4 BRA `(.L_x_32153) ;  /* 0x00000000001c4947 */ /* 0x000fea0003800000 */
[----:B------:R-:W-:-:S04]  /*38a0*/  ISETP.NE.U32.AND P5, PT, RZ, UR12, PT ;  /* 0x0000000cff007c0c */ /* 0x000fc8000bfa5070 */
[----:B------:R-:W-:-:S13]  /*38b0*/  ISETP.NE.AND.EX P5, PT, RZ, UR13, PT, P5 ;  /* 0x0000000dff007c0c */ /* 0x000fda000bfa5350 */
[----:B------:R-:W-:Y:S05]  /*38c0*/  @P5 BRA `(.L_x_32154) ;  /* 0x0000000000085947 */ /* 0x000fea0003800000 */
[----:B------:R-:W-:Y:S05]  /*38d0*/  @P1 BRA `(.L_x_32155) ;  /* 0x0000000000141947 */ /* 0x000fea0003800000 */
[----:B------:R-:W-:Y:S05]  /*38e0*/  BRA `(.L_x_32156) ;  /* 0x0000000000147947 */ /* 0x000fea0003800000 */
.L_x_32154:
[----:B-----5:R-:W-:Y:S01]  /*38f0*/  FADD.FTZ R89, R57, R89 ;  /* 0x0000005939597221 */ /* 0x020fe20000010000 */
[----:B------:R-:W-:Y:S06]  /*3900*/  BRA `(.L_x_32155) ;  /* 0x0000000000087947 */ /* 0x000fec0003800000 */
.L_x_32153:
[----:B-----5:R-:W-:-:S04]  /*3910*/  FADD.FTZ R89, R49, R89 ;  /* 0x0000005931597221 */ /* 0x020fc80000010000 */
[----:B------:R-:W-:-:S07]  /*3920*/  @P3 FADD.FTZ R89, R57, R89 ;  /* 0x0000005939593221 */ /* 0x000fce0000010000 */
.L_x_32155:
[----:B-----5:R-:W-:-:S07]  /*3930*/  MOV R61, R89 ;  /* 0x00000059003d7202 */ /* 0x020fce0000000f00 */
.L_x_32156:
[----:B------:R-:W-:Y:S05]  /*3940*/  @P4 BRA `(.L_x_32157) ;  /* 0x00000000001c4947 */ /* 0x000fea0003800000 */
[----:B------:R-:W-:-:S04]  /*3950*/  ISETP.NE.U32.AND P5, PT, RZ, UR12, PT ;  /* 0x0000000cff007c0c */ /* 0x000fc8000bfa5070 */
[----:B------:R-:W-:-:S13]  /*3960*/  ISETP.NE.AND.EX P5, PT, RZ, UR13, PT, P5 ;  /* 0x0000000dff007c0c */ /* 0x000fda000bfa5350 */
[----:B------:R-:W-:Y:S05]  /*3970*/  @P5 BRA `(.L_x_32158) ;  /* 0x0000000000085947 */ /* 0x000fea0003800000 */
[----:B------:R-:W-:Y:S05]  /*3980*/  @P1 BRA `(.L_x_32159) ;  /* 0x0000000000141947 */ /* 0x000fea0003800000 */
[----:B------:R-:W-:Y:S05]  /*3990*/  BRA `(.L_x_32160) ;  /* 0x0000000000147947 */ /* 0x000fea0003800000 */
.L_x_32158:
[----:B-----5:R-:W-:Y:S01]  /*39a0*/  FADD.FTZ R90, R58, R90 ;  /* 0x0000005a3a5a7221 */ /* 0x020fe20000010000 */
[----:B------:R-:W-:Y:S06]  /*39b0*/  BRA `(.L_x_32159) ;  /* 0x0000000000087947 */ /* 0x000fec0003800000 */
.L_x_32157:
[----:B-----5:R-:W-:-:S04]  /*39c0*/  FADD.FTZ R90, R50, R90 ;  /* 0x0000005a325a7221 */ /* 0x020fc80000010000 */
[----:B------:R-:W-:-:S07]  /*39d0*/  @P3 FADD.FTZ R90, R58, R90 ;  /* 0x0000005a3a5a3221 */ /* 0x000fce0000010000 */
.L_x_32159:
[----:B-----5:R-:W-:-:S07]  /*39e0*/  MOV R62, R90 ;  /* 0x0000005a003e7202 */ /* 0x020fce0000000f00 */
.L_x_32160:
[----:B------:R-:W-:Y:S05]  /*39f0*/  @P4 BRA `(.L_x_32161) ;  /* 0x00000000001c4947 */ /* 0x000fea0003800000 */
[----:B------:R-:W-:-:S04]  /*3a00*/  ISETP.NE.U32.AND P3, PT, RZ, UR12, PT ;  /* 0x0000000cff007c0c */ /* 0x000fc8000bf65070 */
[----:B------:R-:W-:-:S13]  /*3a10*/  ISETP.NE.AND.EX P3, PT, RZ, UR13, PT, P3 ;  /* 0x0000000dff007c0c */ /* 0x000fda000bf65330 */
[----:B------:R-:W-:Y:S05]  /*3a20*/  @P3 BRA `(.L_x_32162) ;  /* 0x0000000000083947 */ /* 0x000fea0003800000 */
[----:B------:R-:W-:Y:S05]  /*3a30*/  @P1 BRA `(.L_x_32163) ;  /* 0x0000000000141947 */ /* 0x000fea0003800000 */
[----:B------:R-:W-:Y:S05]  /*3a40*/  BRA `(.L_x_32164) ;  /* 0x0000000000147947 */ /* 0x000fea0003800000 */
.L_x_32162:
[----:B-----5:R-:W-:Y:S01]  /*3a50*/  FADD.FTZ R91, R59, R91 ;  /* 0x0000005b3b5b7221 */ /* 0x020fe20000010000 */
[----:B------:R-:W-:Y:S06]  /*3a60*/  BRA `(.L_x_32163) ;  /* 0x0000000000087947 */ /* 0x000fec0003800000 */
.L_x_32161:
[----:B-----5:R-:W-:-:S04]  /*3a70*/  FADD.FTZ R91, R51, R91 ;  /* 0x0000005b335b7221 */ /* 0x020fc80000010000 */
[----:B------:R-:W-:-:S07]  /*3a80*/  @P3 FADD.FTZ R91, R59, R91 ;  /* 0x0000005b3b5b3221 */ /* 0x000fce0000010000 */
.L_x_32163:
[----:B-----5:R-:W-:-:S07]  /*3a90*/  MOV R63, R91 ;  /* 0x0000005b003f7202 */ /* 0x020fce0000000f00 */
.L_x_32164:
[----:B------:R-:W0:Y:S02]  /*3aa0*/  @P1 LDC.64 R108, c[0x0][0x238] ;  /* 0x00008e00ff6c1b82 */ /* 0x000e240000000a00 */
[----:B0-----:R-:W-:-:S04]  /*3ab0*/  @P1 LEA R108, P3, R111, R108, 0x4 ;  /* 0x0000006c6f6c1211 */ /* 0x001fc800078620ff */
[C---:B------:R-:W-:Y:S02]  /*3ac0*/  @P1 LEA.HI.X R109, R111.reuse, R109, RZ, 0x4, P3 ;  /* 0x0000006d6f6d1211 */ /* 0x040fe400018f24ff */
[----:B------:R-:W-:-:S03]  /*3ad0*/  IADD3 R111, R111, 0x20, RZ ;  /* 0x000000206f6f7810 */ /* 0x000fc60007ffe0ff */
[----:B------:R0:W-:Y:S04]  /*3ae0*/  @P1 STG.E.128 desc[UR4][R108.64], R60 ;  /* 0x0000003c6c001986 */ /* 0x0001e8000c101d04 */
.L_x_32148:
[----:B------:R-:W-:Y:S05]  /*3af0*/  BSYNC B0 ;  /* 0x0000000000007941 */ /* 0x000fea0003800000 */
.L_x_32147:
        /* <DEDUP_REMOVED lines=24> */
.L_x_32168:
[----:B-----5:R-:W-:Y:S01]  /*3c80*/  FADD.FTZ R92, R56, R92 ;  /* 0x0000005c385c7221 */ /* 0x020fe20000010000 */
[----:B------:R-:W-:Y:S06]  /*3c90*/  BRA `(.L_x_32169) ;  /* 0x0000000000087947 */ /* 0x000fec0003800000 */
.L_x_32167:
[----:B-----5:R-:W-:-:S04]  /*3ca0*/  FADD.FTZ R92, R48, R92 ;  /* 0x0000005c305c7221 */ /* 0x020fc80000010000 */
[----:B------:R-:W-:-:S07]  /*3cb0*/  @P3 FADD.FTZ R92, R56, R92 ;  /* 0x0000005c385c3221 */ /* 0x000fce0000010000 */
.L_x_32169:
[----:B-----5:R-:W-:-:S07]  /*3cc0*/  MOV R60, R92 ;  /* 0x0000005c003c7202 */ /* 0x020fce0000000f00 */
.L_x_32170:
[----:B------:R-:W-:Y:S05]  /*3cd0*/  @P4 BRA `(.L_x_32171) ;  /* 0x00000000001c4947 */ /* 0x000fea0003800000 */
[----:B------:R-:W-:-:S04]  /*3ce0*/  ISETP.NE.U32.AND P5, PT, RZ, UR12, PT ;  /* 0x0000000cff007c0c */ /* 0x000fc8000bfa5070 */
[----:B------:R-:W-:-:S13]  /*3cf0*/  ISETP.NE.AND.EX P5, PT, RZ, UR13, PT, P5 ;  /* 0x0000000dff007c0c */ /* 0x000fda000bfa5350 */
[----:B------:R-:W-:Y:S05]  /*3d00*/  @P5 BRA `(.L_x_32172) ;  /* 0x0000000000085947 */ /* 0x000fea0003800000 */
[----:B------:R-:W-:Y:S05]  /*3d10*/  @P1 BRA `(.L_x_32173) ;  /* 0x0000000000141947 */ /* 0x000fea0003800000 */
[----:B------:R-:W-:Y:S05]  /*3d20*/  BRA `(.L_x_32174) ;  /* 0x0000000000147947 */ /* 0x000fea0003800000 */
.L_x_32172:
[----:B-----5:R-:W-:Y:S01]  /*3d30*/  FADD.FTZ R93, R57, R93 ;  /* 0x0000005d395d7221 */ /* 0x020fe20000010000 */
[----:B------:R-:W-:Y:S06]  /*3d40*/  BRA `(.L_x_32173) ;  /* 0x0000000000087947 */ /* 0x000fec0003800000 */
.L_x_32171:
[----:B-----5:R-:W-:-:S04]  /*3d50*/  FADD.FTZ R93, R49, R93 ;  /* 0x0000005d315d7221 */ /* 0x020fc80000010000 */
[----:B------:R-:W-:-:S07]  /*3d60*/  @P3 FADD.FTZ R93, R57, R93 ;  /* 0x0000005d395d3221 */ /* 0x000fce0000010000 */
.L_x_32173:
[----:B-----5:R-:W-:-:S07]  /*3d70*/  MOV R61, R93 ;  /* 0x0000005d003d7202 */ /* 0x020fce0000000f00 */
.L_x_32174:
[----:B------:R-:W-:Y:S05]  /*3d80*/  @P4 BRA `(.L_x_32175) ;  /* 0x00000000001c4947 */ /* 0x000fea0003800000 */
[----:B------:R-:W-:-:S04]  /*3d90*/  ISETP.NE.U32.AND P5, PT, RZ, UR12, PT ;  /* 0x0000000cff007c0c */ /* 0x000fc8000bfa5070 */
[----:B------:R-:W-:-:S13]  /*3da0*/  ISETP.NE.AND.EX P5, PT, RZ, UR13, PT, P5 ;  /* 0x0000000dff007c0c */ /* 0x000fda000bfa5350 */
[----:B------:R-:W-:Y:S05]  /*3db0*/  @P5 BRA `(.L_x_32176) ;  /* 0x0000000000085947 */ /* 0x000fea0003800000 */
[----:B------:R-:W-:Y:S05]  /*3dc0*/  @P1 BRA `(.L_x_32177) ;  /* 0x0000000000141947 */ /* 0x000fea0003800000 */
[----:B------:R-:W-:Y:S05]  /*3dd0*/  BRA `(.L_x_32178) ;  /* 0x0000000000147947 */ /* 0x000fea0003800000 */
.L_x_32176:
[----:B-----5:R-:W-:Y:S01]  /*3de0*/  FADD.FTZ R94, R58, R94 ;  /* 0x0000005e3a5e7221 */ /* 0x020fe20000010000 */
[----:B------:R-:W-:Y:S06]  /*3df0*/  BRA `(.L_x_32177) ;  /* 0x0000000000087947 */ /* 0x000fec0003800000 */
.L_x_32175:
[----:B-----5:R-:W-:-:S04]  /*3e00*/  FADD.FTZ R94, R50, R94 ;  /* 0x0000005e325e7221 */ /* 0x020fc80000010000 */
[----:B------:R-:W-:-:S07]  /*3e10*/  @P3 FADD.FTZ R94, R58, R94 ;  /* 0x0000005e3a5e3221 */ /* 0x000fce0000010000 */
.L_x_32177:
[----:B-----5:R-:W-:-:S07]  /*3e20*/  MOV R62, R94 ;  /* 0x0000005e003e7202 */ /* 0x020fce0000000f00 */
.L_x_32178:
[----:B------:R-:W-:Y:S05]  /*3e30*/  @P4 BRA `(.L_x_32179) ;  /* 0x00000000001c4947 */ /* 0x000fea0003800000 */
[----:B------:R-:W-:-:S04]  /*3e40*/  ISETP.NE.U32.AND P3, PT, RZ, UR12, PT ;  /* 0x0000000cff007c0c */ /* 0x000fc8000bf65070 */
[----:B------:R-:W-:-:S13]  /*3e50*/  ISETP.NE.AND.EX P3, PT, RZ, UR13, PT, P3 ;  /* 0x0000000dff007c0c */ /* 0x000fda000bf65330 */
[----:B------:R-:W-:Y:S05]  /*3e60*/  @P3 BRA `(.L_x_32180) ;  /* 0x0000000000083947 */ /* 0x000fea0003800000 */
[----:B------:R-:W-:Y:S05]  /*3e70*/  @P1 BRA `(.L_x_32181) ;  /* 0x0000000000141947 */ /* 0x000fea0003800000 */
[----:B------:R-:W-:Y:S05]  /*3e80*/  BRA `(.L_x_32182) ;  /* 0x0000000000147947 */ /* 0x000fea0003800000 */
.L_x_32180:
[----:B-----5:R-:W-:Y:S01]  /*3e90*/  FADD.FTZ R95, R59, R95 ;  /* 0x0000005f3b5f7221 */ /* 0x020fe20000010000 */
[----:B------:R-:W-:Y:S06]  /*3ea0*/  BRA `(.L_x_32181) ;  /* 0x0000000000087947 */ /* 0x000fec0003800000 */
.L_x_32179:
[----:B-----5:R-:W-:-:S04]  /*3eb0*/  FADD.FTZ R95, R51, R95 ;  /* 0x0000005f335f7221 */ /* 0x020fc80000010000 */
[----:B------:R-:W-:-:S07]  /*3ec0*/  @P3 FADD.FTZ R95, R59, R95 ;  /* 0x0000005f3b5f3221 */ /* 0x000fce0000010000 */
.L_x_32181:
[----:B-----5:R-:W-:-:S07]  /*3ed0*/  MOV R63, R95 ;  /* 0x0000005f003f7202 */ /* 0x020fce0000000f00 */
.L_x_32182:
[----:B------:R-:W0:Y:S02]  /*3ee0*/  @P1 LDC.64 R108, c[0x0][0x238] ;  /* 0x00008e00ff6c1b82 */ /* 0x000e240000000a00 */
[----:B0-----:R-:W-:-:S04]  /*3ef0*/  @P1 LEA R108, P3, R111, R108, 0x4 ;  /* 0x0000006c6f6c1211 */ /* 0x001fc800078620ff */
[C---:B------:R-:W-:Y:S02]  /*3f00*/  @P1 LEA.HI.X R109, R111.reuse, R109, RZ, 0x4, P3 ;  /* 0x0000006d6f6d1211 */ /* 0x040fe400018f24ff */
[----:B------:R-:W-:-:S03]  /*3f10*/  IADD3 R111, R111, 0x20, RZ ;  /* 0x000000206f6f7810 */ /* 0x000fc60007ffe0ff */
[----:B------:R0:W-:Y:S04]  /*3f20*/  @P1 STG.E.128 desc[UR4][R108.64], R60 ;  /* 0x0000003c6c001986 */ /* 0x0001e8000c101d04 */
.L_x_32166:
[----:B------:R-:W-:Y:S05]  /*3f30*/  BSYNC B0 ;  /* 0x0000000000007941 */ /* 0x000fea0003800000 */
.L_x_32165:
        /* <DEDUP_REMOVED lines=24> */
.L_x_32186:
[----:B-----5:R-:W-:Y:S01]  /*40c0*/  FADD.FTZ R96, R56, R96 ;  /* 0x0000006038607221 */ /* 0x020fe20000010000 */
[----:B------:R-:W-:Y:S06]  /*40d0*/  BRA `(.L_x_32187) ;  /* 0x0000000000087947 */ /* 0x000fec0003800000 */
.L_x_32185:
[----:B-----5:R-:W-:-:S04]  /*40e0*/  FADD.FTZ R96, R48, R96 ;  /* 0x0000006030607221 */ /* 0x020fc80000010000 */
[----:B------:R-:W-:-:S07]  /*40f0*/  @P3 FADD.FTZ R96, R56, R96 ;  /* 0x0000006038603221 */ /* 0x000fce0000010000 */
.L_x_32187:
[----:B-----5:R-:W-:-:S07]  /*4100*/  MOV R60, R96 ;  /* 0x00000060003c7202 */ /* 0x020fce0000000f00 */
.L_x_32188:
[----:B------:R-:W-:Y:S05]  /*4110*/  @P4 BRA `(.L_x_32189) ;  /* 0x00000000001c4947 */ /* 0x000fea0003800000 */
[----:B------:R-:W-:-:S04]  /*4120*/  ISETP.NE.U32.AND P5, PT, RZ, UR12, PT ;  /* 0x0000000cff007c0c */ /* 0x000fc8000bfa5070 */
[----:B------:R-:W-:-:S13]  /*4130*/  ISETP.NE.AND.EX P5, PT, RZ, UR13, PT, P5 ;  /* 0x0000000dff007c0c */ /* 0x000fda000bfa5350 */
[----:B------:R-:W-:Y:S05]  /*4140*/  @P5 BRA `(.L_x_32190) ;  /* 0x0000000000085947 */ /* 0x000fea0003800000 */
[----:B------:R-:W-:Y:S05]  /*4150*/  @P1 BRA `(.L_x_32191) ;  /* 0x0000000000141947 */ /* 0x000fea0003800000 */
[----:B------:R-:W-:Y:S05]  /*4160*/  BRA `(.L_x_32192) ;  /* 0x0000000000147947 */ /* 0x000fea0003800000 */
.L_x_32190:
[----:B-----5:R-:W-:Y:S01]  /*4170*/  FADD.FTZ R97, R57, R97 ;  /* 0x0000006139617221 */ /* 0x020fe20000010000 */
[----:B------:R-:W-:Y:S06]  /*4180*/  BRA `(.L_x_32191) ;  /* 0x0000000000087947 */ /* 0x000fec0003800000 */
.L_x_32189:
[----:B-----5:R-:W-:-:S04]  /*4190*/  FADD.FTZ R97, R49, R97 ;  /* 0x0000006131617221 */ /* 0x020fc80000010000 */
[----:B------:R-:W-:-:S07]  /*41a0*/  @P3 FADD.FTZ R97, R57, R97 ;  /* 0x0000006139613221 */ /* 0x000fce0000010000 */
.L_x_32191:
[----:B-----5:R-:W-:-:S07]  /*41b0*/  MOV R61, R97 ;  /* 0x00000061003d7202 */ /* 0x020fce0000000f00 */
.L_x_32192:
[----:B------:R-:W-:Y:S05]  /*41c0*/  @P4 BRA `(.L_x_32193) ;  /* 0x00000000001c4947 */ /* 0x000fea0003800000 */
[----:B------:R-:W-:-:S04]  /*41d0*/  ISETP.NE.U32.AND P5, PT, RZ, UR12, PT ;  /* 0x0000000cff007c0c */ /* 0x000fc8000bfa5070 */
[----:B------:R-:W-:-:S13]  /*41e0*/  ISETP.NE.AND.EX P5, PT, RZ, UR13, PT, P5 ;  /* 0x0000000dff007c0c */ /* 0x000fda000bfa5350 */
[----:B------:R-:W-:Y:S05]  /*41f0*/  @P5 BRA `(.L_x_32194) ;  /* 0x0000000000085947 */ /* 0x000fea0003800000 */
[----:B------:R-:W-:Y:S05]  /*4200*/  @P1 BRA `(.L_x_32195) ;  /* 0x0000000000141947 */ /* 0x000fea0003800000 */
[----:B------:R-:W-:Y:S05]  /*4210*/  BRA `(.L_x_32196) ;  /* 0x0000000000147947 */ /* 0x000fea0003800000 */
.L_x_32194:
[----:B-----5:R-:W-:Y:S01]  /*4220*/  FADD.FTZ R98, R58, R98 ;  /* 0x000000623a627221 */ /* 0x020fe20000010000 */
[----:B------:R-:W-:Y:S06]  /*4230*/  BRA `(.L_x_32195) ;  /* 0x0000000000087947 */ /* 0x000fec0003800000 */
.L_x_32193:
[----:B-----5:R-:W-:-:S04]  /*4240*/  FADD.FTZ R98, R50, R98 ;  /* 0x0000006232627221 */ /* 0x020fc80000010000 */
[----:B------:R-:W-:-:S07]  /*4250*/  @P3 FADD.FTZ R98, R58, R98 ;  /* 0x000000623a623221 */ /* 0x000fce0000010000 */
.L_x_32195:
[----:B-----5:R-:W-:-:S07]  /*4260*/  MOV R62, R98 ;  /* 0x00000062003e7202 */ /* 0x020fce0000000f00 */
.L_x_32196:
[----:B------:R-:W-:Y:S05]  /*4270*/  @P4 BRA `(.L_x_32197) ;  /* 0x00000000001c4947 */ /* 0x000fea0003800000 */
[----:B------:R-:W-:-:S04]  /*4280*/  ISETP.NE.U32.AND P3, PT, RZ, UR12, PT ;  /* 0x0000000cff007c0c */ /* 0x000fc8000bf65070 */
[----:B------:R-:W-:-:S13]  /*4290*/  ISETP.NE.AND.EX P3, PT, RZ, UR13, PT, P3 ;  /* 0x0000000dff007c0c */ /* 0x000fda000bf65330 */
[----:B------:R-:W-:Y:S05]  /*42a0*/  @P3 BRA `(.L_x_32198) ;  /* 0x0000000000083947 */ /* 0x000fea0003800000 */
[----:B------:R-:W-:Y:S05]  /*42b0*/  @P1 BRA `(.L_x_32199) ;  /* 0x0000000000141947 */ /* 0x000fea0003800000 */
[----:B------:R-:W-:Y:S05]  /*42c0*/  BRA `(.L_x_32200) ;  /* 0x0000000000147947 */ /* 0x000fea0003800000 */
.L_x_32198:
[----:B-----5:R-:W-:Y:S01]  /*42d0*/  FADD.FTZ R99, R59, R99 ;  /* 0x000000633b637221 */ /* 0x020fe20000010000 */
[----:B------:R-:W-:Y:S06]  /*42e0*/  BRA `(.L_x_32199) ;  /* 0x0000000000087947 */ /* 0x000fec0003800000 */
.L_x_32197:
[----:B-----5:R-:W-:-:S04]  /*42f0*/  FADD.FTZ R99, R51, R99 ;  /* 0x0000006333637221 */ /* 0x020fc80000010000 */
[----:B------:R-:W-:-:S07]  /*4300*/  @P3 FADD.FTZ R99, R59, R99 ;  /* 0x000000633b633221 */ /* 0x000fce0000010000 */
.L_x_32199:
[----:B-----5:R-:W-:-:S07]  /*4310*/  MOV R63, R99 ;  /* 0x00000063003f7202 */ /* 0x020fce0000000f00 */
.L_x_32200:
[----:B------:R-:W0:Y:S02]  /*4320*/  @P1 LDC.64 R108, c[0x0][0x238] ;  /* 0x00008e00ff6c1b82 */ /* 0x000e240000000a00 */
[----:B0-----:R-:W-:-:S04]  /*4330*/  @P1 LEA R108, P3, R111, R108, 0x4 ;  /* 0x0000006c6f6c1211 */ /* 0x001fc800078620ff */
[C---:B------:R-:W-:Y:S02]  /*4340*/  @P1 LEA.HI.X R109, R111.reuse, R109, RZ, 0x4, P3 ;  /* 0x0000006d6f6d1211 */ /* 0x040fe400018f24ff */
[----:B------:R-:W-:-:S03]  /*4350*/  IADD3 R111, R111, 0x20, RZ ;  /* 0x000000206f6f7810 */ /* 0x000fc60007ffe0ff */
[----:B------:R0:W-:Y:S04]  /*4360*/  @P1 STG.E.128 desc[UR4][R108.64], R60 ;  /* 0x0000003c6c001986 */ /* 0x0001e8000c101d04 */
.L_x_32184:
[----:B------:R-:W-:Y:S05]  /*4370*/  BSYNC B0 ;  /* 0x0000000000007941 */ /* 0x000fea0003800000 */
.L_x_32183:
        /* <DEDUP_REMOVED lines=24> */
.L_x_32204:
[----:B-----5:R-:W-:Y:S01]  /*4500*/  FADD.FTZ R100, R56, R100 ;  /* 0x0000006438647221 */ /* 0x020fe20000010000 */
[----:B------:R-:W-:Y:S06]  /*4510*/  BRA `(.L_x_32205) ;  /* 0x0000000000087947 */ /* 0x000fec0003800000 */
.L_x_32203:
[----:B-----5:R-:W-:-:S04]  /*4520*/  FADD.FTZ R100, R48, R100 ;  /* 0x0000006430647221 */ /* 0x020fc80000010000 */
[----:B------:R-:W-:-:S07]  /*4530*/  @P3 FADD.FTZ R100, R56, R100 ;  /* 0x0000006438643221 */ /* 0x000fce0000010000 */
.L_x_32205:
[----:B-----5:R-:W-:-:S07]  /*4540*/  MOV R60, R100 ;  /* 0x00000064003c7202 */ /* 0x020fce0000000f00 */
.L_x_32206:
[----:B------:R-:W-:Y:S05]  /*4550*/  @P4 BRA `(.L_x_32207) ;  /* 0x00000000001c4947 */ /* 0x000fea0003800000 */
[----:B------:R-:W-:-:S04]  /*4560*/  ISETP.NE.U32.AND P5, PT, RZ, UR12, PT ;  /* 0x0000000cff007c0c */ /* 0x000fc8000bfa5070 */
[----:B------:R-:W-:-:S13]  /*4570*/  ISETP.NE.AND.EX P5, PT, RZ, UR13, PT, P5 ;  /* 0x0000000dff007c0c */ /* 0x000fda000bfa5350 */
[----:B------:R-:W-:Y:S05]  /*4580*/  @P5 BRA `(.L_x_32208) ;  /* 0x0000000000085947 */ /* 0x000fea0003800000 */
[----:B------:R-:W-:Y:S05]  /*4590*/  @P1 BRA `(.L_x_32209) ;  /* 0x0000000000141947 */ /* 0x000fea0003800000 */
[----:B------:R-:W-:Y:S05]  /*45a0*/  BRA `(.L_x_32210) ;  /* 0x0000000000147947 */ /* 0x000fea0003800000 */
.L_x_32208:
[----:B-----5:R-:W-:Y:S01]  /*45b0*/  FADD.FTZ R101, R57, R101 ;  /* 0x0000006539657221 */ /* 0x020fe20000010000 */
[----:B------:R-:W-:Y:S06]  /*45c0*/  BRA `(.L_x_32209) ;  /* 0x0000000000087947 */ /* 0x000fec0003800000 */
.L_x_32207:
[----:B-----5:R-:W-:-:S04]  /*45d0*/  FADD.FTZ R101, R49, R101 ;  /* 0x0000006531657221 */ /* 0x020fc80000010000 */
[----:B------:R-:W-:-:S07]  /*45e0*/  @P3 FADD.FTZ R101, R57, R101 ;  /* 0x0000006539653221 */ /* 0x000fce0000010000 */
.L_x_32209:
[----:B-----5:R-:W-:-:S07]  /*45f0*/  MOV R61, R101 ;  /* 0x00000065003d7202 */ /* 0x020fce0000000f00 */
.L_x_32210:
[----:B------:R-:W-:Y:S05]  /*4600*/  @P4 BRA `(.L_x_32211) ;  /* 0x00000000001c4947 */ /* 0x000fea0003800000 */
[----:B------:R-:W-:-:S04]  /*4610*/  ISETP.NE.U32.AND P5, PT, RZ, UR12, PT ;  /* 0x0000000cff007c0c */ /* 0x000fc8000bfa5070 */
[----:B------:R-:W-:-:S13]  /*4620*/  ISETP.NE.AND.EX P5, PT, RZ, UR13, PT, P5 ;  /* 0x0000000dff007c0c */ /* 0x000fda000bfa5350 */
[----:B------:R-:W-:Y:S05]  /*4630*/  @P5 BRA `(.L_x_32212) ;  /* 0x0000000000085947 */ /* 0x000fea0003800000 */
[----:B------:R-:W-:Y:S05]  /*4640*/  @P1 BRA `(.L_x_32213) ;  /* 0x0000000000141947 */ /* 0x000fea0003800000 */
[----:B------:R-:W-:Y:S05]  /*4650*/  BRA `(.L_x_32214) ;  /* 0x0000000000147947 */ /* 0x000fea0003800000 */
.L_x_32212:
[----:B-----5:R-:W-:Y:S01]  /*4660*/  FADD.FTZ R102, R58, R102 ;  /* 0x000000663a667221 */ /* 0x020fe20000010000 */
[----:B------:R-:W-:Y:S06]  /*4670*/  BRA `(.L_x_32213) ;  /* 0x0000000000087947 */ /* 0x000fec0003800000 */
.L_x_32211:
[----:B-----5:R-:W-:-:S04]  /*4680*/  FADD.FTZ R102, R50, R102 ;  /* 0x0000006632667221 */ /* 0x020fc80000010000 */
[----:B------:R-:W-:-:S07]  /*4690*/  @P3 FADD.FTZ R102, R58, R102 ;  /* 0x000000663a663221 */ /* 0x000fce0000010000 */
.L_x_32213:
[----:B-----5:R-:W-:-:S07]  /*46a0*/  MOV R62, R102 ;  /* 0x00000066003e7202 */ /* 0x020fce0000000f00 */
.L_x_32214:
[----:B------:R-:W-:Y:S05]  /*46b0*/  @P4 BRA `(.L_x_32215) ;  /* 0x00000000001c4947 */ /* 0x000fea0003800000 */
[----:B------:R-:W-:-:S04]  /*46c0*/  ISETP.NE.U32.AND P3, PT, RZ, UR12, PT ;  /* 0x0000000cff007c0c */ /* 0x000fc8000bf65070 */
[----:B------:R-:W-:-:S13]  /*46d0*/  ISETP.NE.AND.EX P3, PT, RZ, UR13, PT, P3 ;  /* 0x0000000dff007c0c */ /* 0x000fda000bf65330 */
[----:B------:R-:W-:Y:S05]  /*46e0*/  @P3 BRA `(.L_x_32216) ;  /* 0x0000000000083947 */ /* 0x000fea0003800000 */
[----:B------:R-:W-:Y:S05]  /*46f0*/  @P1 BRA `(.L_x_32217) ;  /* 0x0000000000141947 */ /* 0x000fea0003800000 */
[----:B------:R-:W-:Y:S05]  /*4700*/  BRA `(.L_x_32218) ;  /* 0x0000000000147947 */ /* 0x000fea0003800000 */
.L_x_32216:
[----:B-----5:R-:W-:Y:S01]  /*4710*/  FADD.FTZ R103, R59, R103 ;  /* 0x000000673b677221 */ /* 0x020fe20000010000 */
[----:B------:R-:W-:Y:S06]  /*4720*/  BRA `(.L_x_32217) ;  /* 0x0000000000087947 */ /* 0x000fec0003800000 */
.L_x_32215:
[----:B-----5:R-:W-:-:S04]  /*4730*/  FADD.FTZ R103, R51, R103 ;  /* 0x0000006733677221 */ /* 0x020fc80000010000 */
[----:B------:R-:W-:-:S07]  /*4740*/  @P3 FADD.FTZ R103, R59, R103 ;  /* 0x000000673b673221 */ /* 0x000fce0000010000 */
.L_x_32217:
[----:B-----5:R-:W-:-:S07]  /*4750*/  MOV R63, R103 ;  /* 0x00000067003f7202 */ /* 0x020fce0000000f00 */
.L_x_32218:
[----:B------:R-:W0:Y:S02]  /*4760*/  @P1 LDC.64 R108, c[0x0][0x238] ;  /* 0x00008e00ff6c1b82 */ /* 0x000e240000000a00 */
[----:B0-----:R-:W-:-:S04]  /*4770*/  @P1 LEA R108, P3, R111, R108, 0x4 ;  /* 0x0000006c6f6c1211 */ /* 0x001fc800078620ff */
[C---:B------:R-:W-:Y:S02]  /*4780*/  @P1 LEA.HI.X R109, R111.reuse, R109, RZ, 0x4, P3 ;  /* 0x0000006d6f6d1211 */ /* 0x040fe400018f24ff */
[----:B------:R-:W-:-:S03]  /*4790*/  IADD3 R111, R111, 0x20, RZ ;  /* 0x000000206f6f7810 */ /* 0x000fc60007ffe0ff */
[----:B------:R0:W-:Y:S04]  /*47a0*/  @P1 STG.E.128 desc[UR4][R108.64], R60 ;  /* 0x0000003c6c001986 */ /* 0x0001e8000c101d04 */
.L_x_32202:
[----:B------:R-:W-:Y:S05]  /*47b0*/  BSYNC B0 ;  /* 0x0000000000007941 */ /* 0x000fea0003800000 */
.L_x_32201:
        /* <DEDUP_REMOVED lines=24> */
.L_x_32222:
[----:B-----5:R-:W-:Y:S01]  /*4940*/  FADD.FTZ R104, R56, R104 ;  /* 0x0000006838687221 */ /* 0x020fe20000010000 */
[----:B------:R-:W-:Y:S06]  /*4950*/  BRA `(.L_x_32223) ;  /* 0x0000000000087947 */ /* 0x000fec0003800000 */
.L_x_32221:
[----:B-----5:R-:W-:-:S04]  /*4960*/  FADD.FTZ R104, R48, R104 ;  /* 0x0000006830687221 */ /* 0x020fc80000010000 */
[----:B------:R-:W-:-:S07]  /*4970*/  @P3 FADD.FTZ R104, R56, R104 ;  /* 0x0000006838683221 */ /* 0x000fce0000010000 */
.L_x_32223:
[----:B-----5:R-:W-:-:S07]  /*4980*/  MOV R60, R104 ;  /* 0x00000068003c7202 */ /* 0x020fce0000000f00 */
.L_x_32224:
[----:B------:R-:W-:Y:S05]  /*4990*/  @P4 BRA `(.L_x_32225) ;  /* 0x00000000001c4947 */ /* 0x000fea0003800000 */
[----:B------:R-:W-:-:S04]  /*49a0*/  ISETP.NE.U32.AND P5, PT, RZ, UR12, PT ;  /* 0x0000000cff007c0c */ /* 0x000fc8000bfa5070 */
[----:B------:R-:W-:-:S13]  /*49b0*/  ISETP.NE.AND.EX P5, PT, RZ, UR13, PT, P5 ;  /* 0x0000000dff007c0c */ /* 0x000fda000bfa5350 */
[----:B------:R-:W-:Y:S05]  /*49c0*/  @P5 BRA `(.L_x_32226) ;  /* 0x0000000000085947 */ /* 0x000fea0003800000 */
[----:B------:R-:W-:Y:S05]  /*49d0*/  @P1 BRA `(.L_x_32227) ;  /* 0x0000000000141947 */ /* 0x000fea0003800000 */
[----:B------:R-:W-:Y:S05]  /*49e0*/  BRA `(.L_x_32228) ;  /* 0x0000000000147947 */ /* 0x000fea0003800000 */
.L_x_32226:
[----:B-----5:R-:W-:Y:S01]  /*49f0*/  FADD.FTZ R105, R57, R105 ;  /* 0x0000006939697221 */ /* 0x020fe20000010000 */
[----:B------:R-:W-:Y:S06]  /*4a00*/  BRA `(.L_x_32227) ;  /* 0x0000000000087947 */ /* 0x000fec0003800000 */
.L_x_32225:
[----:B-----5:R-:W-:-:S04]  /*4a10*/  FADD.FTZ R105, R49, R105 ;  /* 0x0000006931697221 */ /* 0x020fc80000010000 */
[----:B------:R-:W-:-:S07]  /*4a20*/  @P3 FADD.FTZ R105, R57, R105 ;  /* 0x0000006939693221 */ /* 0x000fce0000010000 */
.L_x_32227:
[----:B-----5:R-:W-:-:S07]  /*4a30*/  MOV R61, R105 ;  /* 0x00000069003d7202 */ /* 0x020fce0000000f00 */
.L_x_32228:
[----:B------:R-:W-:Y:S05]  /*4a40*/  @P4 BRA `(.L_x_32229) ;  /* 0x00000000001c4947 */ /* 0x000fea0003800000 */
[----:B------:R-:W-:-:S04]  /*4a50*/  ISETP.NE.U32.AND P5, PT, RZ, UR12, PT ;  /* 0x0000000cff007c0c */ /* 0x000fc8000bfa5070 */
[----:B------:R-:W-:-:S13]  /*4a60*/  ISETP.NE.AND.EX P5, PT, RZ, UR13, PT, P5 ;  /* 0x0000000dff007c0c */ /* 0x000fda000bfa5350 */
[----:B------:R-:W-:Y:S05]  /*4a70*/  @P5 BRA `(.L_x_32230) ;  /* 0x0000000000085947 */ /* 0x000fea0003800000 */
[----:B------:R-:W-:Y:S05]  /*4a80*/  @P1 BRA `(.L_x_32231) ;  /* 0x0000000000141947 */ /* 0x000fea0003800000 */
[----:B------:R-:W-:Y:S05]  /*4a90*/  BRA `(.L_x_32232) ;  /* 0x0000000000147947 */ /* 0x000fea0003800000 */
.L_x_32230:
[----:B-----5:R-:W-:Y:S01]  /*4aa0*/  FADD.FTZ R106, R58, R106 ;  /* 0x0000006a3a6a7221 */ /* 0x020fe20000010000 */
[----:B------:R-:W-:Y:S06]  /*4ab0*/  BRA `(.L_x_32231) ;  /* 0x0000000000087947 */ /* 0x000fec0003800000 */
.L_x_32229:
[----:B-----5:R-:W-:-:S04]  /*4ac0*/  FADD.FTZ R106, R50, R106 ;  /* 0x0000006a326a7221 */ /* 0x020fc80000010000 */
[----:B------:R-:W-:-:S07]  /*4ad0*/  @P3 FADD.FTZ R106, R58, R106 ;  /* 0x0000006a3a6a3221 */ /* 0x000fce0000010000 */
.L_x_32231:
[----:B-----5:R-:W-:-:S07]  /*4ae0*/  MOV R62, R106 ;  /* 0x0000006a003e7202 */ /* 0x020fce0000000f00 */
.L_x_32232:
[----:B------:R-:W-:Y:S05]  /*4af0*/  @P4 BRA `(.L_x_32233) ;  /* 0x00000000001c4947 */ /* 0x000fea0003800000 */
[----:B------:R-:W-:-:S04]  /*4b00*/  ISETP.NE.U32.AND P3, PT, RZ, UR12, PT ;  /* 0x0000000cff007c0c */ /* 0x000fc8000bf65070 */
[----:B------:R-:W-:-:S13]  /*4b10*/  ISETP.NE.AND.EX P3, PT, RZ, UR13, PT, P3 ;  /* 0x0000000dff007c0c */ /* 0x000fda000bf65330 */
[----:B------:R-:W-:Y:S05]  /*4b20*/  @P3 BRA `(.L_x_32234) ;  /* 0x0000000000083947 */ /* 0x000fea0003800000 */
[----:B------:R-:W-:Y:S05]  /*4b30*/  @P1 BRA `(.L_x_32235) ;  /* 0x0000000000141947 */ /* 0x000fea0003800000 */
[----:B------:R-:W-:Y:S05]  /*4b40*/  BRA `(.L_x_32236) ;  /* 0x0000000000147947 */ /* 0x000fea0003800000 */
.L_x_32234:
[----:B-----5:R-:W-:Y:S01]  /*4b50*/  FADD.FTZ R107, R59, R107 ;  /* 0x0000006b3b6b7221 */ /* 0x020fe20000010000 */
[----:B------:R-:W-:Y:S06]  /*4b60*/  BRA `(.L_x_32235) ;  /* 0x0000000000087947 */ /* 0x000fec0003800000 */
.L_x_32233:
[----:B-----5:R-:W-:-:S04]  /*4b70*/  FADD.FTZ R107, R51, R107 ;  /* 0x0000006b336b7221 */ /* 0x020fc80000010000 */
[----:B------:R-:W-:-:S07]  /*4b80*/  @P3 FADD.FTZ R107, R59, R107 ;  /* 0x0000006b3b6b3221 */ /* 0x000fce0000010000 */
.L_x_32235:
[----:B-----5:R-:W-:-:S07]  /*4b90*/  MOV R63, R107 ;  /* 0x0000006b003f7202 */ /* 0x020fce0000000f00 */
.L_x_32236:
[----:B------:R-:W0:Y:S02]  /*4ba0*/  @P1 LDC.64 R108, c[0x0][0x238] ;  /* 0x00008e00ff6c1b82 */ /* 0x000e240000000a00 */
[----:B0-----:R-:W-:-:S04]  /*4bb0*/  @P1 LEA R108, P3, R111, R108, 0x4 ;  /* 0x0000006c6f6c1211 */ /* 0x001fc800078620ff */
[----:B------:R-:W-:-:S05]  /*4bc0*/  @P1 LEA.HI.X R109, R111, R109, RZ, 0x4, P3 ;  /* 0x0000006d6f6d1211 */ /* 0x000fca00018f24ff */
[----:B------:R0:W-:Y:S04]  /*4bd0*/  @P1 STG.E.128 desc[UR4][R108.64], R60 ;  /* 0x0000003c6c001986 */ /* 0x0001e8000c101d04 */
.L_x_32220:
[----:B------:R-:W-:Y:S05]  /*4be0*/  BSYNC B0 ;  /* 0x0000000000007941 */ /* 0x000fea0003800000 */
.L_x_32219:
[----:B012345:R-:W-:Y:S01]  /*4bf0*/  FADD.FTZ R108, RZ, R52 ;  /* 0x00000034ff6c7221 */ /* 0x03ffe20000010000 */
[C---:B------:R-:W-:Y:S01]  /*4c00*/  ISETP.GT.U32.AND P3, PT, R0.reuse, 0x3f, PT ;  /* 0x0000003f0000780c */ /* 0x040fe20003f64070 */
        /* <DEDUP_REMOVED lines=109> */
[----:B------:R-:W-:Y:S01]  /*52e0*/  @P6 FFMA.FTZ R108, R110, R110, R109 ;  /* 0x0000006e6e6c6223 */ /* 0x000fe2000001006d */
[--C-:B------:R-:W-:Y:S01]  /*52f0*/  FADD.FTZ R109, R68, -R171.reuse ;  /* 0x800000ab446d7221 */ /* 0x100fe20000010000 */
[----:B------:R-:W-:Y:S01]  /*5300*/  ISETP.GT.U32.AND P6, PT, R0, 0x5f, PT ;  /* 0x0000005f0000780c */ /* 0x000fe20003fc4070 */
[----:B------:R-:W-:Y:S02]  /*5310*/  FADD.FTZ R110, R69, -R171 ;  /* 0x800000ab456e7221 */ /* 0x000fe40000010000 */
        /* <DEDUP_REMOVED lines=93> */
.L_x_32274:
[----:B-1----:R-:W-:Y:S01]  /*58f0*/  FADD.FTZ R169, R168, R159 ;  /* 0x0000009fa8a97221 */ /* 0x002fe20000010000 */
[----:B------:R-:W-:Y:S01]  /*5900*/  FMUL.FTZ R159, R171, R171 ;  /* 0x000000abab9f7220 */ /* 0x000fe20000410000 */
[----:B------:R-:W1:Y:S01]  /*5910*/  @!P5 LDC.64 R110, c[0x0][0x250] ;  /* 0x00009400ff6edb82 */ /* 0x000e620000000a00 */
[----:B------:R-:W-:Y:S01]  /*5920*/  BSSY B0, `(.L_x_32238) ;  /* 0x000001c000007945 */ /* 0x000fe20003800000 */
[----:B------:R-:W-:Y:S02]  /*5930*/  FFMA.FTZ R158, R169, R158, UR7 ;  /* 0x00000007a99e7e23 */ /* 0x000fe4000801009e */
[----:B------:R-:W-:-:S04]  /*5940*/  FSEL R159, R159, RZ, P0 ;  /* 0x000000ff9f9f7208 */ /* 0x000fc80000000000 */
[----:B------:R-:W2:Y:S01]  /*5950*/  @!P5 LDC.64 R108, c[0x0][0x258] ;  /* 0x00009600ff6cdb82 */ /* 0x000ea20000000a00 */
[----:B------:R-:W-:-:S04]  /*5960*/  FADD.FTZ R158, R158, R159 ;  /* 0x0000009f9e9e7221 */ /* 0x000fc80000010000 */
[----:B------:R-:W3:Y:S01]  /*5970*/  MUFU.RSQ R169, R158 ;  /* 0x0000009e00a97308 */ /* 0x000ee20000001400 */
[----:B-1----:R-:W-:-:S05]  /*5980*/  @!P5 IMAD.WIDE R110, R28, 0x4, R110 ;  /* 0x000000041c6ed825 */ /* 0x002fca00078e026e */
[----:B------:R1:W-:Y:S01]  /*5990*/  @!P5 STG.E desc[UR4][R110.64], R171 ;  /* 0x000000ab6e00d986 */ /* 0x0003e2000c101904 */
[----:B--2---:R-:W-:-:S05]  /*59a0*/  @!P5 IMAD.WIDE R108, R28, 0x4, R108 ;  /* 0x000000041c6cd825 */ /* 0x004fca00078e026c */
[----:B---3--:R1:W-:Y:S01]  /*59b0*/  @!P5 STG.E desc[UR4][R108.64], R169 ;  /* 0x000000a96c00d986 */ /* 0x0083e2000c101904 */
[----:B------:R-:W-:Y:S05]  /*59c0*/  @!P2 BRA `(.L_x_32239) ;  /* 0x000000000044a947 */ /* 0x000fea0003800000 */
[----:B------:R-:W2:Y:S01]  /*59d0*/  LDC.64 R158, c[0x0][0x2b8] ;  /* 0x0000ae00ff9e7b82 */ /* 0x000ea20000000a00 */
[----:B-1----:R-:W-:-:S05]  /*59e0*/  FSEL R108, R171, RZ, !P0 ;  /* 0x000000ffab6c7208 */ /* 0x002fca0004000000 */
[--C-:B------:R-:W-:Y:S01]  /*59f0*/  FADD.FTZ R110, R52, -R108.reuse ;  /* 0x8000006c346e7221 */ /* 0x100fe20000010000 */
[--C-:B0-----:R-:W-:Y:S01]  /*5a00*/  FADD.FTZ R168, R53, -R108.reuse ;  /* 0x8000006c35a87221 */ /* 0x101fe20000010000 */
        /* <DEDUP_REMOVED lines=10> */
[C---:B--2---:R-:W-:Y:S01]  /*5ab0*/  IMAD.WIDE.U32 R158, R167.reuse, 0x10, R158 ;  /* 0x00000010a79e7825 */ /* 0x044fe200078e009e */
[----:B------:R-:W-:-:S04]  /*5ac0*/  IADD3 R167, R167, 0x20, RZ ;  /* 0x00000020a7a77810 */ /* 0x000fc80007ffe0ff */
[----:B------:R2:W-:Y:S03]  /*5ad0*/  STG.E.128 desc[UR4][R158.64], R108 ;  /* 0x0000006c9e007986 */ /* 0x0005e6000c101d04 */
.L_x_32239:
[----:B------:R-:W-:Y:S05]  /*5ae0*/  BSYNC B0 ;  /* 0x0000000000007941 */ /* 0x000fea0003800000 */
.L_x_32238:
[----:B------:R-:W-:Y:S01]  /*5af0*/  ISETP.GE.U32.AND P3, PT, R0, 0x40, PT ;  /* 0x000000400000780c */ /* 0x000fe20003f66070 */
[----:B------:R-:W-:-:S12]  /*5b00*/  BSSY B0, `(.L_x_32240) ;  /* 0x0000013000007945 */ /* 0x000fd80003800000 */
[----:B------:R-:W-:Y:S05]  /*5b10*/  @!P3 BRA `(.L_x_32241) ;  /* 0x000000000044b947 */ /* 0x000fea0003800000 */
[----:B--2---:R-:W2:Y:S01]  /*5b20*/  LDC.64 R158, c[0x0][0x2b8] ;  /* 0x0000ae00ff9e7b82 */ /* 0x004ea20000000a00 */
[----:B------:R-:W-:-:S05]  /*5b30*/  FSEL R170, R171, RZ, !P0 ;  /* 0x000000ffabaa7208 */ /* 0x000fca0004000000 */
[--C-:B-1----:R-:W-:Y:S01]  /*5b40*/  FADD.FTZ R108, R64, -R170.reuse ;  /* 0x800000aa406c7221 */ /* 0x102fe20000010000 */
[--C-:B------:R-:W-:Y:S01]  /*5b50*/  FADD.FTZ R110, R65, -R170.reuse ;  /* 0x800000aa416e7221 */ /* 0x100fe20000010000 */
[--C-:B0-----:R-:W-:Y:S01]  /*5b60*/  FADD.FTZ R168, R66, -R170.reuse ;  /* 0x800000aa42a87221 */ /* 0x101fe20000010000 */
        /* <DEDUP_REMOVED lines=12> */
.L_x_32241:
[----:B------:R-:W-:Y:S05]  /*5c30*/  BSYNC B0 ;  /* 0x0000000000007941 */ /* 0x000fea0003800000 */
.L_x_32240:
[----:B------:R-:W-:Y:S01]  /*5c40*/  ISETP.GE.U32.AND P3, PT, R0, 0x60, PT ;  /* 0x000000600000780c */ /* 0x000fe20003f66070 */
[----:B------:R-:W-:-:S12]  /*5c50*/  BSSY B0, `(.L_x_32242) ;  /* 0x0000013000007945 */ /* 0x000fd80003800000 */
[----:B------:R-:W-:Y:S05]  /*5c60*/  @!P3 BRA `(.L_x_32243) ;  /* 0x000000000044b947 */ /* 0x000fea0003800000 */
[----:B--23--:R-:W2:Y:S01]  /*5c70*/  LDC.64 R158, c[0x0][0x2b8] ;  /* 0x0000ae00ff9e7b82 */ /* 0x00cea20000000a00 */
        /* <DEDUP_REMOVED lines=16> */
.L_x_32243:
[----:B------:R-:W-:Y:S05]  /*5d80*/  BSYNC B0 ;  /* 0x0000000000007941 */ /* 0x000fea0003800000 */
.L_x_32242:
[----:B------:R-:W-:Y:S01]  /*5d90*/  ISETP.GE.U32.AND P3, PT, R0, 0x80, PT ;  /* 0x000000800000780c */ /* 0x000fe20003f66070 */
[----:B------:R-:W-:-:S12]  /*5da0*/  BSSY B0, `(.L_x_32244) ;  /* 0x0000013000007945 */ /* 0x000fd80003800000 */
[----:B------:R-:W-:Y:S05]  /*5db0*/  @!P3 BRA `(.L_x_32245) ;  /* 0x000000000044b947 */ /* 0x000fea0003800000 */
[----:B--234-:R-:W2:Y:S01]  /*5dc0*/  LDC.64 R158, c[0x0][0x2b8] ;  /* 0x0000ae00ff9e7b82 */ /* 0x01cea20000000a00 */
        /* <DEDUP_REMOVED lines=16> */
.L_x_32245:
[----:B------:R-:W-:Y:S05]  /*5ed0*/  BSYNC B0 ;  /* 0x0000000000007941 */ /* 0x000fea0003800000 */
.L_x_32244:
[----:B------:R-:W-:Y:S01]  /*5ee0*/  ISETP.GE.U32.AND P3, PT, R0, 0xa0, PT ;  /* 0x000000a00000780c */ /* 0x000fe20003f66070 */
[----:B------:R-:W-:-:S12]  /*5ef0*/  BSSY B0, `(.L_x_32246) ;  /* 0x0000013000007945 */ /* 0x000fd80003800000 */
[----:B------:R-:W-:Y:S05]  /*5f00*/  @!P3 BRA `(.L_x_32247) ;  /* 0x000000000044b947 */ /* 0x000fea0003800000 */
[----:B0-234-:R-:W0:Y:S01]  /*5f10*/  LDC.64 R158, c[0x0][0x2b8] ;  /* 0x0000ae00ff9e7b82 */ /* 0x01de220000000a00 */
[----:B------:R-:W-:-:S05]  /*5f20*/  FSEL R170, R171, RZ, !P0 ;  /* 0x000000ffabaa7208 */ /* 0x000fca0004000000 */
[--C-:B-1----:R-:W-:Y:S01]  /*5f30*/  FADD.FTZ R108, R76, -R170.reuse ;  /* 0x800000aa4c6c7221 */ /* 0x102fe20000010000 */
        /* <DEDUP_REMOVED lines=11> */
[C---:B0-----:R-:W-:Y:S01]  /*5ff0*/  IMAD.WIDE.U32 R158, R167.reuse, 0x10, R158 ;  /* 0x00000010a79e7825 */ /* 0x041fe200078e009e */
[----:B------:R-:W-:-:S04]  /*6000*/  IADD3 R167, R167, 0x20, RZ ;  /* 0x00000020a7a77810 */ /* 0x000fc80007ffe0ff */
[----:B------:R0:W-:Y:S03]  /*6010*/  STG.E.128 desc[UR4][R158.64], R108 ;  /* 0x0000006c9e007986 */ /* 0x0001e6000c101d04 */
.L_x_32247:
[----:B------:R-:W-:Y:S05]  /*6020*/  BSYNC B0 ;  /* 0x0000000000007941 */ /* 0x000fea0003800000 */
.L_x_32246:
        /* <DEDUP_REMOVED lines=20> */
.L_x_32249:
[----:B------:R-:W-:Y:S05]  /*6170*/  BSYNC B0 ;  /* 0x0000000000007941 */ /* 0x000fea0003800000 */
.L_x_32248:
        /* <DEDUP_REMOVED lines=20> */
.L_x_32251:
[----:B------:R-:W-:Y:S05]  /*62c0*/  BSYNC B0 ;  /* 0x0000000000007941 */ /* 0x000fea0003800000 */
.L_x_32250:
        /* <DEDUP_REMOVED lines=20> */
.L_x_32253:
[----:B------:R-:W-:Y:S05]  /*6410*/  BSYNC B0 ;  /* 0x0000000000007941 */ /* 0x000fea0003800000 */
.L_x_32252:
        /* <DEDUP_REMOVED lines=20> */
.L_x_32255:
[----:B------:R-:W-:Y:S05]  /*6560*/  BSYNC B0 ;  /* 0x0000000000007941 */ /* 0x000fea0003800000 */
.L_x_32254:
        /* <DEDUP_REMOVED lines=20> */
.L_x_32257:
[----:B------:R-:W-:Y:S05]  /*66b0*/  BSYNC B0 ;  /* 0x0000000000007941 */ /* 0x000fea0003800000 */
.L_x_32256:
        /* <DEDUP_REMOVED lines=20> */
.L_x_32259:
[----:B------:R-:W-:Y:S05]  /*6800*/  BSYNC B0 ;  /* 0x0000000000007941 */ /* 0x000fea0003800000 */
.L_x_32258:
[----:B------:R-:W-:Y:S01]  /*6810*/  ISETP.GE.U32.AND P3, PT, R0, 0x180, PT ;  /* 0x000001800000780c */ /* 0x000fe20003f66070 */
[----:B------:R-:W-:-:S12]  /*6820*/  BSSY B0, `(.L_x_32260) ;  /* 0x0000012000007945 */ /* 0x000fd80003800000 */
[----:B------:R-:W-:Y:S05]  /*6830*/  @!P3 BRA `(.L_x_32261) ;  /* 0x000000000040b947 */ /* 0x000fea0003800000 */
[----:B01234-:R-:W0:Y:S01]  /*6840*/  LDC.64 R108, c[0x0][0x2b8] ;  /* 0x0000ae00ff6c7b82 */ /* 0x01fe220000000a00 */
        /* <DEDUP_REMOVED lines=9> */
[----:B0-----:R-:W-:-:S04]  /*68e0*/  IMAD.WIDE.U32 R158, R167, 0x10, R108 ;  /* 0x00000010a79e7825 */ /* 0x001fc800078e006c */
[----:B------:R-:W-:Y:S01]  /*68f0*/  FFMA.FTZ R108, R137, R110, R26 ;  /* 0x0000006e896c7223 */ /* 0x000fe2000001001a */
[----:B------:R-:W-:Y:S01]  /*6900*/  FFMA.FTZ R109, R138, R111, R165 ;  /* 0x0000006f8a6d7223 */ /* 0x000fe200000100a5 */
[----:B------:R-:W-:Y:S01]  /*6910*/  FFMA.FTZ R111, R139, R170, R166 ;  /* 0x000000aa8b6f7223 */ /* 0x000fe200000100a6 */
[----:B------:R-:W-:-:S05]  /*6920*/  FFMA.FTZ R110, R140, R168, R27 ;  /* 0x000000a88c6e7223 */ /* 0x000fca000001001b */
[----:B------:R0:W-:Y:S02]  /*6930*/  STG.E.128 desc[UR4][R158.64], R108 ;  /* 0x0000006c9e007986 */ /* 0x0001e4000c101d04 */
.L_x_32261:
[----:B------:R-:W-:Y:S05]  /*6940*/  BSYNC B0 ;  /* 0x0000000000007941 */ /* 0x000fea0003800000 */
.L_x_32260:
[----:B01234-:R-:W0:Y:S02]  /*6950*/  LDC.64 R108, c[0x0][0x210] ;  /* 0x00008400ff6c7b82 */ /* 0x01fe240000000a00 */
[----:B0-----:R-:W-:-:S04]  /*6960*/  LEA R28, R108, R28, 0x2 ;  /* 0x0000001c6c1c7211 */ /* 0x001fc800078e10ff */
[----:B------:R-:W-:-:S13]  /*6970*/  ISETP.GE.AND P3, PT, R28, R109, PT ;  /* 0x0000006d1c00720c */ /* 0x000fda0003f66270 */
[----:B------:R-:W-:Y:S05]  /*6980*/  @!P3 BRA `(.L_x_32262) ;  /* 0xffffffac00ccb947 */ /* 0x000fea000383ffff */
[----:B------:R-:W-:Y:S05]  /*6990*/  EXIT ;  /* 0x000000000000794d */ /* 0x000fea0003800000 */
.L_x_32237:
        /* <DEDUP_REMOVED lines=8> */
.L_x_32264:
[----:B------:R-:W-:Y:S05]  /*6a20*/  BSYNC B0 ;  /* 0x0000000000007941 */ /* 0x000fea0003800000 */
.L_x_32263:
        /* <DEDUP_REMOVED lines=10> */
.L_x_32265:
[----:B------:R-:W-:Y:S01]  /*6ad0*/  HFMA2.MMA R172, -RZ, RZ, 0, 2.384185791015625e-07 ;  /* 0x00000004ffac7435 */ /* 0x000fe200000001ff */
[----:B------:R-:W-:-:S05]  /*6ae0*/  MOV R111, R169 ;  /* 0x000000a9006f7202 */ /* 0x000fca0000000f00 */
[----:B------:R-:W-:-:S05]  /*6af0*/  FADD.FTZ R111, R110, R111 ;  /* 0x0000006f6e6f7221 */ /* 0x000fca0000010000 */
[----:B------:R-:W-:-:S07]  /*6b00*/  MOV R173, R111 ;  /* 0x0000006f00ad7202 */ /* 0x000fce0000000f00 */
[----:B------:R-:W-:Y:S05]  /*6b10*/  WARPSYNC.COLLECTIVE R170, `(.L_x_32266) ;  /* 0x00000000aa087348 */ /* 0x000fea0003c00000 */
[----:B------:R0:W1:Y:S02]  /*6b20*/  SHFL.BFLY P6, R169, R173, R172, R175 ;  /* 0x0c0000acada97389 */ /* 0x00006400000c00af */
[----:B01----:R-:W-:Y:S01]  /*6b30*/  ENDCOLLECTIVE ;  /* 0x000000000000791b */ /* 0x003fe20003800000 */
.L_x_32266:
[----:B------:R-:W-:Y:S01]  /*6b40*/  HFMA2.MMA R172, -RZ, RZ, 0, 4.76837158203125e-07 ;  /* 0x00000008ffac7435 */ /* 0x000fe200000001ff */
[----:B------:R-:W-:-:S05]  /*6b50*/  MOV R108, R169 ;  /* 0x000000a9006c7202 */ /* 0x000fca0000000f00 */
[----:B------:R-:W-:-:S05]  /*6b60*/  FADD.FTZ R159, R111, R108 ;  /* 0x0000006c6f9f7221 */ /* 0x000fca0000010000 */
[----:B------:R-:W-:-:S07]  /*6b70*/  MOV R173, R159 ;  /* 0x0000009f00ad7202 */ /* 0x000fce0000000f00 */
[----:B------:R-:W-:Y:S05]  /*6b80*/  WARPSYNC.COLLECTIVE R170, `(.L_x_32267) ;  /* 0x00000000aa087348 */ /* 0x000fea0003c00000 */
[----:B------:R0:W1:Y:S02]  /*6b90*/  SHFL.BFLY P6, R169, R173, R172, R175 ;  /* 0x0c0000acada97389 */ /* 0x00006400000c00af */
[----:B01----:R-:W-:Y:S01]  /*6ba0*/  ENDCOLLECTIVE ;  /* 0x000000000000791b */ /* 0x003fe20003800000 */
.L_x_32267:
[----:B------:R-:W-:Y:S01]  /*6bb0*/  HFMA2.MMA R172, -RZ, RZ, 0, 9.5367431640625e-07 ;  /* 0x00000010ffac7435 */ /* 0x000fe200000001ff */
[----:B------:R-:W-:-:S05]  /*6bc0*/  MOV R108, R169 ;  /* 0x000000a9006c7202 */ /* 0x000fca0000000f00 */
[----:B------:R-:W-:-:S05]  /*6bd0*/  FADD.FTZ R168, R159, R108 ;  /* 0x0000006c9fa87221 */ /* 0x000fca0000010000 */
[----:B------:R-:W-:-:S07]  /*6be0*/  MOV R173, R168 ;  /* 0x000000a800ad7202 */ /* 0x000fce0000000f00 */
[----:B------:R-:W-:Y:S05]  /*6bf0*/  WARPSYNC.COLLECTIVE R170, `(.L_x_32268) ;  /* 0x00000000aa087348 */ /* 0x000fea0003c00000 */
[----:B------:R0:W1:Y:S02]  /*6c00*/  SHFL.BFLY P6, R169, R173, R172, R175 ;  /* 0x0c0000acada97389 */ /* 0x00006400000c00af */
[----:B01----:R-:W-:Y:S01]  /*6c10*/  ENDCOLLECTIVE ;  /* 0x000000000000791b */ /* 0x003fe20003800000 */
.L_x_32268:
[----:B------:R-:W-:Y:S01]  /*6c20*/  HFMA2.MMA R172, -RZ, RZ, 0, 5.9604644775390625e-08 ;  /* 0x00000001ffac7435 */ /* 0x000fe200000001ff */
[----:B------:R-:W-:Y:S01]  /*6c30*/  FADD.FTZ R169, R168, R169 ;  /* 0x000000a9a8a97221 */ /* 0x000fe20000010000 */
[----:B------:R-:W-:-:S03]  /*6c40*/  ISETP.GT.U32.AND P6, PT, R0, 0x3f, PT ;  /* 0x0000003f0000780c */ /* 0x000fc60003fc4070 */
        /* <DEDUP_REMOVED lines=110> */
.L_x_32269:
[----:B------:R-:W-:Y:S01]  /*7330*/  HFMA2.MMA R172, -RZ, RZ, 0, 1.1920928955078125e-07 ;  /* 0x00000002ffac7435 */ /* 0x000fe200000001ff */
[----:B------:R-:W-:-:S05]  /*7340*/  MOV R109, R169 ;  /* 0x000000a9006d7202 */ /* 0x000fca0000000f00 */
[----:B------:R-:W-:-:S05]  /*7350*/  FADD.FTZ R109, R108, R109 ;  /* 0x0000006d6c6d7221 */ /* 0x000fca0000010000 */
[----:B------:R-:W-:-:S07]  /*7360*/  MOV R173, R109 ;  /* 0x0000006d00ad7202 */ /* 0x000fce0000000f00 */
[----:B------:R-:W-:Y:S05]  /*7370*/  WARPSYNC.COLLECTIVE R170, `(.L_x_32270) ;  /* 0x00000000aa087348 */ /* 0x000fea0003c00000 */
[----:B------:R0:W1:Y:S02]  /*7380*/  SHFL.BFLY P6, R169, R173, R172, R175 ;  /* 0x0c0000acada97389 */ /* 0x00006400000c00af */
[----:B01----:R-:W-:Y:S01]  /*7390*/  ENDCOLLECTIVE ;  /* 0x000000000000791b */ /* 0x003fe20003800000 */
.L_x_32270:
[----:B------:R-:W-:Y:S01]  /*73a0*/  HFMA2.MMA R172, -RZ, RZ, 0, 2.384185791015625e-07 ;  /* 0x00000004ffac7435 */ /* 0x000fe200000001ff */
[----:B------:R-:W-:-:S05]  /*73b0*/  MOV R110, R169 ;  /* 0x000000a9006e7202 */ /* 0x000fca0000000f00 */
[----:B------:R-:W-:-:S05]  /*73c0*/  FADD.FTZ R110, R109, R110 ;  /* 0x0000006e6d6e7221 */ /* 0x000fca0000010000 */
[----:B------:R-:W-:-:S07]  /*73d0*/  MOV R173, R110 ;  /* 0x0000006e00ad7202 */ /* 0x000fce0000000f00 */
[----:B------:R-:W-:Y:S05]  /*73e0*/  WARPSYNC.COLLECTIVE R170, `(.L_x_32271) ;  /* 0x00000000aa087348 */ /* 0x000fea0003c00000 */
[----:B------:R0:W1:Y:S02]  /*73f0*/  SHFL.BFLY P6, R169, R173, R172, R175 ;  /* 0x0c0000acada97389 */ /* 0x00006400000c00af */
[----:B01----:R-:W-:Y:S01]  /*7400*/  ENDCOLLECTIVE ;  /* 0x000000000000791b */ /* 0x003fe20003800000 */
.L_x_32271:
[----:B------:R-:W-:Y:S01]  /*7410*/  HFMA2.MMA R172, -RZ, RZ, 0, 4.76837158203125e-07 ;  /* 0x00000008ffac7435 */ /* 0x000fe200000001ff */
[----:B------:R-:W-:-:S05]  /*7420*/  MOV R111, R169 ;  /* 0x000000a9006f7202 */ /* 0x000fca0000000f00 */
[----:B------:R-:W-:-:S05]  /*7430*/  FADD.FTZ R111, R110, R111 ;  /* 0x0000006f6e6f7221 */ /* 0x000fca0000010000 */
[----:B------:R-:W-:-:S07]  /*7440*/  MOV R173, R111 ;  /* 0x0000006f00ad7202 */ /* 0x000fce0000000f00 */
[----:B------:R-:W-:Y:S05]  /*7450*/  WARPSYNC.COLLECTIVE R170, `(.L_x_32272) ;  /* 0x00000000aa087348 */ /* 0x000fea0003c00000 */
[----:B------:R0:W1:Y:S02]  /*7460*/  SHFL.BFLY P6, R169, R173, R172, R175 ;  /* 0x0c0000acada97389 */ /* 0x00006400000c00af */
[----:B01----:R-:W-:Y:S01]  /*7470*/  ENDCOLLECTIVE ;  /* 0x000000000000791b */ /* 0x003fe20003800000 */
.L_x_32272:
[----:B------:R-:W-:Y:S01]  /*7480*/  HFMA2.MMA R172, -RZ, RZ, 0, 9.5367431640625e-07 ;  /* 0x00000010ffac7435 */ /* 0x000fe200000001ff */
[----:B------:R-:W-:-:S05]  /*7490*/  MOV R168, R169 ;  /* 0x000000a900a87202 */ /* 0x000fca0000000f00 */
[----:B------:R-:W-:-:S05]  /*74a0*/  FADD.FTZ R168, R111, R168 ;  /* 0x000000a86fa87221 */ /* 0x000fca0000010000 */
[----:B------:R-:W-:-:S07]  /*74b0*/  MOV R173, R168 ;  /* 0x000000a800ad7202 */ /* 0x000fce0000000f00 */
[----:B------:R-:W-:Y:S05]  /*74c0*/  WARPSYNC.COLLECTIVE R170, `(.L_x_32273) ;  /* 0x00000000aa087348 */ /* 0x000fea0003c00000 */
[----:B------:R0:W1:Y:S02]  /*74d0*/  SHFL.BFLY P6, R169, R173, R172, R175 ;  /* 0x0c0000acada97389 */ /* 0x00006400000c00af */
[----:B01----:R-:W-:Y:S01]  /*74e0*/  ENDCOLLECTIVE ;  /* 0x000000000000791b */ /* 0x003fe20003800000 */
.L_x_32273:
[----:B------:R-:W-:Y:S01]  /*74f0*/  MOV R159, R169 ;  /* 0x000000a9009f7202 */ /* 0x000fe20000000f00 */
[----:B------:R-:W-:Y:S06]  /*7500*/  BRA `(.L_x_32274) ;  /* 0xffffffe000f87947 */ /* 0x000fec000383ffff */
.L_x_32275:
        /* <DEDUP_REMOVED lines=15> */
.L_x_40174:


//--------------------- .text._ZN10layer_norm31ln_parallel_residual_fwd_kernelINS_13Kernel_traitsI6__halfffffjLj1536ELj1ELj4ELj1ELj16ENS_18Kernel_traits_baseILj1536ES2_ffffjLj128EEEEELb0ELb1ELb1EEEvNS_9FwdParamsE --------------------------
	.section	.text._ZN10layer_norm31ln_parallel_residual_fwd_kernelINS_13Kernel_traitsI6__halfffffjLj1536ELj1ELj4ELj1ELj16ENS_18Kernel_traits_baseILj1536ES2_ffffjLj128EEEEELb0ELb1ELb1EEEvNS_9FwdParamsE,"ax",@progbits
	.align	128
        .global         _ZN10layer_norm31ln_parallel_residual_fwd_kernelINS_13Kernel_traitsI6__halfffffjLj1536ELj1ELj4ELj1ELj16ENS_18Kernel_traits_baseILj1536ES2_ffffjLj128EEEEELb0ELb1ELb1EEEvNS_9FwdParamsE
        .type           _ZN10layer_norm31ln_parallel_residual_fwd_kernelINS_13Kernel_traitsI6__halfffffjLj1536ELj1ELj4ELj1ELj16ENS_18Kernel_traits_baseILj1536ES2_ffffjLj128EEEEELb0ELb1ELb1EEEvNS_9FwdParamsE,@function
        .size           _ZN10layer_norm31ln_parallel_residual_fwd_kernelINS_13Kernel_traitsI6__halfffffjLj1536ELj1ELj4ELj1ELj16ENS_18Kernel_traits_baseILj1536ES2_ffffjLj128EEEEELb0ELb1ELb1EEEvNS_9FwdParamsE,(.L_x_40175 - _ZN10layer_norm31ln_parallel_residual_fwd_kernelINS_13Kernel_traitsI6__halfffffjLj1536ELj1ELj4ELj1ELj16ENS_18Kernel_traits_baseILj1536ES2_ffffjLj128EEEEELb0ELb1ELb1EEEvNS_9FwdParamsE)
        .other          _ZN10layer_norm31ln_parallel_residual_fwd_kernelINS_13Kernel_traitsI6__halfffffjLj1536ELj1ELj4ELj1ELj16ENS_18Kernel_traits_baseILj1536ES2_ffffjLj128EEEEELb0ELb1ELb1EEEvNS_9FwdParamsE,@"STO_CUDA_ENTRY STV_DEFAULT"
_ZN10layer_norm31ln_parallel_residual_fwd_kernelINS_13Kernel_traitsI6__halfffffjLj1536ELj1ELj4ELj1ELj16ENS_18Kernel_traits_baseILj1536ES2_ffffjLj128EEEEELb0ELb1ELb1EEEvNS_9FwdParamsE:
.text._ZN10layer_norm31ln_parallel_residual_fwd_kernelINS_13Kernel_traitsI6__halfffffjLj1536ELj1ELj4ELj1ELj16ENS_18Kernel_traits_baseILj1536ES2_ffffjLj128EEEEELb0ELb1ELb1EEEvNS_9FwdParamsE:
        /* <DEDUP_REMOVED lines=14> */
[----:B------:R0:W5:Y:S04]  /*00e0*/  @P2 LDG.E.64 R28, desc[UR4][R2.64] ;  /* 0x00000004021c2981 */ /* 0x000168000c1e1b00 */
[----:B------:R0:W5:Y:S04]  /*00f0*/  @P2 LDG.E.64 R26, desc[UR4][R2.64+0x100] ;  /* 0x00010004021a2981 */ /* 0x000168000c1e1b00 */
[----:B------:R0:W5:Y:S04]  /*0100*/  @P2 LDG.E.64 R6, desc[UR4][R2.64+0x200] ;  /* 0x0002000402062981 */ /* 0x000168000c1e1b00 */
[----:B------:R0:W5:Y:S04]  /*0110*/  @P2 LDG.E.64 R8, desc[UR4][R2.64+0x300] ;  /* 0x0003000402082981 */ /* 0x000168000c1e1b00 */
[----:B------:R0:W5:Y:S04]  /*0120*/  @P2 LDG.E.64 R10, desc[UR4][R2.64+0x400] ;  /* 0x00040004020a2981 */ /* 0x000168000c1e1b00 */
[----:B------:R0:W5:Y:S04]  /*0130*/  @P2 LDG.E.64 R12, desc[UR4][R2.64+0x500] ;  /* 0x00050004020c2981 */ /* 0x000168000c1e1b00 */
[----:B------:R0:W5:Y:S04]  /*0140*/  @P2 LDG.E.64 R14, desc[UR4][R2.64+0x600] ;  /* 0x00060004020e2981 */ /* 0x000168000c1e1b00 */
[----:B------:R0:W5:Y:S04]  /*0150*/  @P2 LDG.E.64 R16, desc[UR4][R2.64+0x700] ;  /* 0x0007000402102981 */ /* 0x000168000c1e1b00 */
[----:B------:R0:W5:Y:S01]  /*0160*/  @P2 LDG.E.64 R18, desc[UR4][R2.64+0x800] ;  /* 0x0008000402122981 */ /* 0x000162000c1e1b00 */
[----:B------:R-:W-:-:S03]  /*0170*/  SHF.R.U32.HI R0, RZ, 0x5, R110 ;  /* 0x00000005ff007819 */ /* 0x000fc6000001166e */
[----:B------:R0:W5:Y:S01]  /*0180*/  @P2 LDG.E.64 R20, desc[UR4][R2.64+0x900] ;  /* 0x0009000402142981 */ /* 0x000162000c1e1b00 */
[----:B--2---:R-:W-:Y:S02]  /*0190*/  LEA R108, R5, R0, 0x2 ;  /* 0x00000000056c7211 */ /* 0x004fe400078e10ff */
[----:B------:R-:W-:Y:S01]  /*01a0*/  IADD3 R4, P0, R4, UR6, RZ ;  /* 0x0000000604047c10 */ /* 0x000fe2000ff1e0ff */
[----:B------:R0:W5:Y:S01]  /*01b0*/  @P2 LDG.E.64 R22, desc[UR4][R2.64+0xa00] ;  /* 0x000a000402162981 */ /* 0x000162000c1e1b00 */
[----:B------:R-:W-:Y:S01]  /*01c0*/  ISETP.GE.AND P1, PT, R108, UR8, PT ;  /* 0x000000086c007c0c */ /* 0x000fe2000bf26270 */
[----:B------:R-:W-:Y:S01]  /*01d0*/  ULDC.64 UR8, c[0x0][0x230] ;  /* 0x00008c0000087ab9 */ /* 0x000fe20000000a00 */
[----:B------:R-:W-:Y:S01]  /*01e0*/  IADD3.X R5, RZ, UR7, RZ, P0, !PT ;  /* 0x00000007ff057c10 */ /* 0x000fe200087fe4ff */
[----:B------:R0:W5:Y:S01]  /*01f0*/  @P2 LDG.E.64 R24, desc[UR4][R2.64+0xb00] ;  /* 0x000b000402182981 */ /* 0x000162000c1e1b00 */
[----:B-1----:R-:W-:-:S04]  /*0200*/  LOP3.LUT P0, RZ, R30, UR8, RZ, 0xfc, !PT ;  /* 0x000000081eff7c12 */ /* 0x002fc8000f80fcff */
[----:B------:R-:W-:-:S05]  /*0210*/  LOP3.LUT P0, RZ, R31, UR9, RZ, 0xfc, P0 ;  /* 0x000000091fff7c12 */ /* 0x000fca000800fcff */
[----:B0-----:R-:W-:Y:S08]  /*0220*/  @P1 EXIT ;  /* 0x000000000000194d */ /* 0x001ff00003800000 */
[----:B------:R-:W2:Y:S04]  /*0230*/  LDG.E.64 R32, desc[UR4][R4.64] ;  /* 0x0000000404207981 */ /* 0x000ea8000c1e1b00 */
[----:B------:R-:W3:Y:S04]  /*0240*/  LDG.E.64 R34, desc[UR4][R4.64+0x100] ;  /* 0x0001000404227981 */ /* 0x000ee8000c1e1b00 */
[----:B------:R-:W4:Y:S04]  /*0250*/  LDG.E.64 R36, desc[UR4][R4.64+0x200] ;  /* 0x0002000404247981 */ /* 0x000f28000c1e1b00 */
        /* <DEDUP_REMOVED lines=8> */
[----:B------:R0:W4:Y:S01]  /*02e0*/  LDG.E.64 R54, desc[UR4][R4.64+0xb00] ;  /* 0x000b000404367981 */ /* 0x000122000c1e1b00 */
[----:B-----5:R-:W-:-:S02]  /*02f0*/  @!P2 CS2R R6, SRZ ;  /* 0x000000000006a805 */ /* 0x020fc4000001ff00 */
[----:B------:R-:W-:Y:S02]  /*0300*/  @!P2 CS2R R8, SRZ ;  /* 0x000000000008a805 */ /* 0x000fe4000001ff00 */
[----:B------:R-:W-:Y:S02]  /*0310*/  @!P2 CS2R R10, SRZ ;  /* 0x00000000000aa805 */ /* 0x000fe4000001ff00 */
[----:B------:R-:W-:Y:S02]  /*0320*/  @!P2 CS2R R12, SRZ ;  /* 0x00000000000ca805 */ /* 0x000fe4000001ff00 */
[----:B------:R-:W-:Y:S02]  /*0330*/  @!P2 CS2R R14, SRZ ;  /* 0x00000000000ea805 */ /* 0x000fe4000001ff00 */
[----:B------:R-:W-:Y:S02]  /*0340*/  @!P2 CS2R R16, SRZ ;  /* 0x000000000010a805 */ /* 0x000fe4000001ff00 */
[----:B------:R-:W-:-:S02]  /*0350*/  SHF.R.U64 R115, R6, 0x10, R7 ;  /* 0x0000001006737819 */ /* 0x000fc40000001207 */
[----:B------:R-:W-:Y:S02]  /*0360*/  @!P2 CS2R R18, SRZ ;  /* 0x000000000012a805 */ /* 0x000fe4000001ff00 */
[----:B------:R-:W-:Y:S01]  /*0370*/  SHF.R.U32.HI R116, RZ, 0x10, R7 ;  /* 0x00000010ff747819 */ /* 0x000fe20000011607 */
[----:B0-----:R-:W-:Y:S01]  /*0380*/  HADD2.F32 R5, -RZ, R6.H0_H0 ;  /* 0x20000006ff057230 */ /* 0x001fe20000004100 */
        /* <DEDUP_REMOVED lines=14> */
[----:B------:R-:W-:Y:S01]  /*0470*/  @!P2 CS2R R20, SRZ ;  /* 0x000000000014a805 */ /* 0x000fe2000001ff00 */
[----:B------:R-:W-:Y:S01]  /*0480*/  HADD2.F32 R13, -RZ, R14.H0_H0 ;  /* 0x2000000eff0d7230 */ /* 0x000fe20000004100 */
[----:B------:R-:W-:Y:S01]  /*0490*/  SHF.R.U32.HI R124, RZ, 0x10, R15 ;  /* 0x00000010ff7c7819 */ /* 0x000fe2000001160f */
[----:B------:R-:W-:Y:S01]  /*04a0*/  HADD2.F32 R14, -RZ, R15.H0_H0 ;  /* 0x2000000fff0e7230 */ /* 0x000fe20000004100 */
[----:B------:R-:W-:Y:S01]  /*04b0*/  SHF.R.U64 R125, R16, 0x10, R17 ;  /* 0x00000010107d7819 */ /* 0x000fe20000001211 */
[----:B------:R-:W-:Y:S01]  /*04c0*/  HADD2.F32 R15, -RZ, R16.H0_H0 ;  /* 0x20000010ff0f7230 */ /* 0x000fe20000004100 */
[----:B------:R-:W-:-:S02]  /*04d0*/  @!P2 CS2R R22, SRZ ;  /* 0x000000000016a805 */ /* 0x000fc4000001ff00 */
[----:B------:R-:W-:Y:S02]  /*04e0*/  @!P2 CS2R R28, SRZ ;  /* 0x00000000001ca805 */ /* 0x000fe4000001ff00 */
[----:B------:R-:W-:Y:S02]  /*04f0*/  @!P2 CS2R R26, SRZ ;  /* 0x00000000001aa805 */ /* 0x000fe4000001ff00 */
[----:B------:R-:W-:Y:S01]  /*0500*/  SHF.R.U32.HI R126, RZ, 0x10, R17 ;  /* 0x00000010ff7e7819 */ /* 0x000fe20000011611 */
[----:B------:R-:W-:Y:S01]  /*0510*/  HADD2.F32 R16, -RZ, R17.H0_H0 ;  /* 0x20000011ff107230 */ /* 0x000fe20000004100 */
[----:B------:R-:W-:Y:S02]  /*0520*/  @!P2 CS2R R24, SRZ ;  /* 0x000000000018a805 */ /* 0x000fe4000001ff00 */
[--C-:B------:R-:W-:Y:S01]  /*0530*/  SHF.R.U64 R127, R18, 0x10, R19.reuse ;  /* 0x00000010127f7819 */ /* 0x100fe20000001213 */
[----:B------:R-:W-:Y:S01]  /*0540*/  HADD2.F32 R17, -RZ, R18.H0_H0 ;  /* 0x20000012ff117230 */ /* 0x000fe20000004100 */
[----:B------:R-:W-:Y:S01]  /*0550*/  SHF.R.U32.HI R128, RZ, 0x10, R19 ;  /* 0x00000010ff807819 */ /* 0x000fe20000011613 */
[----:B------:R-:W-:Y:S01]  /*0560*/  HADD2.F32 R18, -RZ, R19.H0_H0 ;  /* 0x20000013ff127230 */ /* 0x000fe20000004100 */
[--C-:B------:R-:W-:Y:S01]  /*0570*/  SHF.R.U64 R129, R20, 0x10, R21.reuse ;  /* 0x0000001014817819 */ /* 0x100fe20000001215 */
[----:B------:R-:W-:Y:S01]  /*0580*/  HADD2.F32 R19, -RZ, R20.H0_H0 ;  /* 0x20000014ff137230 */ /* 0x000fe20000004100 */
[----:B------:R-:W-:Y:S01]  /*0590*/  ISETP.NE.U32.AND P1, PT, R30, RZ, PT ;  /* 0x000000ff1e00720c */ /* 0x000fe20003f25070 */
[----:B------:R-:W-:Y:S01]  /*05a0*/  HADD2.F32 R20, -RZ, R21.H0_H0 ;  /* 0x20000015ff147230 */ /* 0x000fe20000004100 */
[----:B------:R-:W-:Y:S01]  /*05b0*/  SHF.R.U32.HI R130, RZ, 0x10, R21 ;  /* 0x00000010ff827819 */ /* 0x000fe20000011615 */
[----:B------:R-:W-:Y:S01]  /*05c0*/  HADD2.F32 R21, -RZ, R22.H0_H0 ;  /* 0x20000016ff157230 */ /* 0x000fe20000004100 */
[----:B------:R-:W-:Y:S01]  /*05d0*/  SHF.R.U64 R131, R22, 0x10, R23 ;  /* 0x0000001016837819 */ /* 0x000fe20000001217 */
        /* <DEDUP_REMOVED lines=9> */
[----:B------:R-:W-:Y:S01]  /*0670*/  SHF.R.U32.HI R132, RZ, 0x10, R23 ;  /* 0x00000010ff847819 */ /* 0x000fe20000011617 */
[----:B------:R-:W-:Y:S01]  /*0680*/  HADD2.F32 R23, -RZ, R24.H0_H0 ;  /* 0x20000018ff177230 */ /* 0x000fe20000004100 */
[--C-:B------:R-:W-:Y:S01]  /*0690*/  SHF.R.U64 R133, R24, 0x10, R25.reuse ;  /* 0x0000001018857819 */ /* 0x100fe20000001219 */
[----:B------:R-:W-:Y:S01]  /*06a0*/  HADD2.F32 R24, -RZ, R25.H0_H0 ;  /* 0x20000019ff187230 */ /* 0x000fe20000004100 */
[----:B------:R-:W-:Y:S01]  /*06b0*/  SHF.R.U32.HI R134, RZ, 0x10, R25 ;  /* 0x00000010ff867819 */ /* 0x000fe20000011619 */
[----:B------:R-:W-:Y:S01]  /*06c0*/  ULDC.U8 UR6, c[0x0][0x2a0] ;  /* 0x0000a80000067ab9 */ /* 0x000fe20000000000 */
[----:B------:R-:W-:Y:S01]  /*06d0*/  ISETP.NE.AND.EX P1, PT, R31, RZ, PT, P1 ;  /* 0x000000ff1f00720c */ /* 0x000fe20003f25310 */
[----:B------:R-:W-:Y:S01]  /*06e0*/  HADD2.F32 R111, -RZ, R111.H0_H0 ;  /* 0x2000006fff6f7230 */ /* 0x000fe20000004100 */
[----:B------:R-:W-:Y:S01]  /*06f0*/  LOP3.LUT R110, R110, 0x1f, RZ, 0xc0, !PT ;  /* 0x0000001f6e6e7812 */ /* 0x000fe200078ec0ff */
        /* <DEDUP_REMOVED lines=28> */
[----:B------:R-:W-:Y:S01]  /*08c0*/  HADD2.F32 R134, -RZ, R134.H0_H0 ;  /* 0x20000086ff867230 */ /* 0x000fe20000004100 */
[--C-:B--2---:R-:W-:Y:S01]  /*08d0*/  SHF.R.U64 R136, R32, 0x10, R33.reuse ;  /* 0x0000001020887819 */ /* 0x104fe20000001221 */
[----:B------:R-:W-:Y:S01]  /*08e0*/  HADD2.F32 R27, -RZ, R33.H0_H0 ;  /* 0x20000021ff1b7230 */ /* 0x000fe20000004100 */
[----:B------:R-:W-:Y:S01]  /*08f0*/  SHF.R.U32.HI R135, RZ, 0x10, R33 ;  /* 0x00000010ff877819 */ /* 0x000fe20000011621 */
[----:B------:R-:W-:Y:S01]  /*0900*/  HADD2.F32 R25, -RZ, R32.H0_H0 ;  /* 0x20000020ff197230 */ /* 0x000fe20000004100 */
[--C-:B---3--:R-:W-:Y:S01]  /*0910*/  SHF.R.U64 R138, R34, 0x10, R35.reuse ;  /* 0x00000010228a7819 */ /* 0x108fe20000001223 */
[----:B------:R-:W-:Y:S01]  /*0920*/  HADD2.F32 R29, -RZ, R35.H0_H0 ;  /* 0x20000023ff1d7230 */ /* 0x000fe20000004100 */
[----:B------:R-:W-:Y:S01]  /*0930*/  SHF.R.U32.HI R137, RZ, 0x10, R35 ;  /* 0x00000010ff897819 */ /* 0x000fe20000011623 */
[----:B------:R-:W-:Y:S01]  /*0940*/  HADD2.F32 R26, -RZ, R34.H0_H0 ;  /* 0x20000022ff1a7230 */ /* 0x000fe20000004100 */
[--C-:B----4-:R-:W-:Y:S01]  /*0950*/  SHF.R.U64 R140, R36, 0x10, R37.reuse ;  /* 0x00000010248c7819 */ /* 0x110fe20000001225 */
        /* <DEDUP_REMOVED lines=62> */
[----:B------:R-:W-:-:S07]  /*0d40*/  HADD2.F32 R163, -RZ, R163.H0_H0 ;  /* 0x200000a3ffa37230 */ /* 0x000fce0000004100 */
.L_x_32469:
[----:B0-----:R-:W0:Y:S01]  /*0d50*/  LDC.64 R104, c[0x0][0x220] ;  /* 0x00008800ff687b82 */ /* 0x001e220000000a00 */
[----:B------:R-:W-:Y:S01]  /*0d60*/  ISETP.NE.U32.AND P2, PT, RZ, UR14, PT ;  /* 0x0000000eff007c0c */ /* 0x000fe2000bf45070 */
[----:B------:R-:W-:-:S03]  /*0d70*/  IMAD R48, R108, UR7, RZ ;  /* 0x000000076c307c24 */ /* 0x000fc6000f8e02ff */
[----:B------:R-:W-:Y:S02]  /*0d80*/  ISETP.NE.AND.EX P2, PT, RZ, UR15, PT, P2 ;  /* 0x0000000fff007c0c */ /* 0x000fe4000bf45320 */
[----:B------:R-:W-:-:S04]  /*0d90*/  SHF.R.S32.HI R49, RZ, 0x1f, R48 ;  /* 0x0000001fff317819 */ /* 0x000fc80000011430 */
[----:B------:R-:W-:-:S04]  /*0da0*/  LEA.HI R49, R49, R48, RZ, 0x2 ;  /* 0x0000003031317211 */ /* 0x000fc800078f10ff */
[----:B------:R-:W-:-:S04]  /*0db0*/  LEA.HI.SX32 R177, R49, R110, 0x1e ;  /* 0x0000006e31b17211 */ /* 0x000fc800078ff2ff */
[C---:B------:R-:W-:Y:S02]  /*0dc0*/  @P1 LEA R64, P3, R177.reuse, UR12, 0x4 ;  /* 0x0000000cb1401c11 */ /* 0x040fe4000f8620ff */
[C---:B------:R-:W-:Y:S02]  /*0dd0*/  @P2 LEA R66, P4, R177.reuse, UR14, 0x4 ;  /* 0x0000000eb1422c11 */ /* 0x040fe4000f8820ff */
[C---:B------:R-:W-:Y:S01]  /*0de0*/  @P1 LEA.HI.X R65, R177.reuse, UR13, RZ, 0x4, P3 ;  /* 0x0000000db1411c11 */ /* 0x040fe200098f24ff */
[C---:B0-----:R-:W-:Y:S01]  /*0df0*/  IMAD.WIDE.U32 R48, R177.reuse, 0x10, R104 ;  /* 0x00000010b1307825 */ /* 0x041fe200078e0068 */
[----:B------:R-:W-:-:S03]  /*0e00*/  @P2 LEA.HI.X R67, R177, UR15, RZ, 0x4, P4 ;  /* 0x0000000fb1432c11 */ /* 0x000fc6000a0f24ff */
[----:B------:R0:W5:Y:S04]  /*0e10*/  @P1 LDG.E.128 R52, desc[UR4][R64.64] ;  /* 0x0000000440341981 */ /* 0x000168000c1e1d00 */
[----:B------:R-:W5:Y:S04]  /*0e20*/  LDG.E.128 R48, desc[UR4][R48.64] ;  /* 0x0000000430307981 */ /* 0x000f68000c1e1d00 */
        /* <DEDUP_REMOVED lines=9> */
.L_x_32277:
[----:B-----5:R-:W-:Y:S01]  /*0ec0*/  FADD.FTZ R48, R56, R48 ;  /* 0x0000003038307221 */ /* 0x020fe20000010000 */
[----:B------:R-:W-:Y:S06]  /*0ed0*/  BRA `(.L_x_32278) ;  /* 0x0000000000087947 */ /* 0x000fec0003800000 */
.L_x_32276:
[----:B-----5:R-:W-:-:S04]  /*0ee0*/  FADD.FTZ R48, R52, R48 ;  /* 0x0000003034307221 */ /* 0x020fc80000010000 */
[----:B------:R-:W-:-:S07]  /*0ef0*/  @P2 FADD.FTZ R48, R56, R48 ;  /* 0x0000003038302221 */ /* 0x000fce0000010000 */
.L_x_32278:
[----:B-----5:R-:W-:-:S07]  /*0f00*/  MOV R60, R48 ;  /* 0x00000030003c7202 */ /* 0x020fce0000000f00 */
.L_x_32279:
[----:B------:R-:W-:Y:S05]  /*0f10*/  @P3 BRA `(.L_x_32280) ;  /* 0x00000000001c3947 */ /* 0x000fea0003800000 */
[----:B------:R-:W-:-:S04]  /*0f20*/  ISETP.NE.U32.AND P4, PT, RZ, UR14, PT ;  /* 0x0000000eff007c0c */ /* 0x000fc8000bf85070 */
[----:B------:R-:W-:-:S13]  /*0f30*/  ISETP.NE.AND.EX P4, PT, RZ, UR15, PT, P4 ;  /* 0x0000000fff007c0c */ /* 0x000fda000bf85340 */
[----:B------:R-:W-:Y:S05]  /*0f40*/  @P4 BRA `(.L_x_32281) ;  /* 0x0000000000084947 */ /* 0x000fea0003800000 */
[----:B------:R-:W-:Y:S05]  /*0f50*/  @P0 BRA `(.L_x_32282) ;  /* 0x0000000000140947 */ /* 0x000fea0003800000 */
[----:B------:R-:W-:Y:S05]  /*0f60*/  BRA `(.L_x_32283) ;  /* 0x0000000000147947 */ /* 0x000fea0003800000 */
.L_x_32281:
[----:B-----5:R-:W-:Y:S01]  /*0f70*/  FADD.FTZ R49, R57, R49 ;  /* 0x0000003139317221 */ /* 0x020fe20000010000 */
[----:B------:R-:W-:Y:S06]  /*0f80*/  BRA `(.L_x_32282) ;  /* 0x0000000000087947 */ /* 0x000fec0003800000 */
.L_x_32280:
[----:B-----5:R-:W-:-:S04]  /*0f90*/  FADD.FTZ R49, R53, R49 ;  /* 0x0000003135317221 */ /* 0x020fc80000010000 */
[----:B------:R-:W-:-:S07]  /*0fa0*/  @P2 FADD.FTZ R49, R57, R49 ;  /* 0x0000003139312221 */ /* 0x000fce0000010000 */
.L_x_32282:
[----:B-----5:R-:W-:-:S07]  /*0fb0*/  MOV R61, R49 ;  /* 0x00000031003d7202 */ /* 0x020fce0000000f00 */
.L_x_32283:
[----:B------:R-:W-:Y:S05]  /*0fc0*/  @P3 BRA `(.L_x_32284) ;  /* 0x00000000001c3947 */ /* 0x000fea0003800000 */
[----:B------:R-:W-:-:S04]  /*0fd0*/  ISETP.NE.U32.AND P4, PT, RZ, UR14, PT ;  /* 0x0000000eff007c0c */ /* 0x000fc8000bf85070 */
[----:B------:R-:W-:-:S13]  /*0fe0*/  ISETP.NE.AND.EX P4, PT, RZ, UR15, PT, P4 ;  /* 0x0000000fff007c0c */ /* 0x000fda000bf85340 */
[----:B------:R-:W-:Y:S05]  /*0ff0*/  @P4 BRA `(.L_x_32285) ;  /* 0x0000000000084947 */ /* 0x000fea0003800000 */
[----:B------:R-:W-:Y:S05]  /*1000*/  @P0 BRA `(.L_x_32286) ;  /* 0x0000000000140947 */ /* 0x000fea0003800000 */
[----:B------:R-:W-:Y:S05]  /*1010*/  BRA `(.L_x_32287) ;  /* 0x0000000000147947 */ /* 0x000fea0003800000 */
.L_x_32285:
[----:B-----5:R-:W-:Y:S01]  /*1020*/  FADD.FTZ R50, R58, R50 ;  /* 0x000000323a327221 */ /* 0x020fe20000010000 */
[----:B------:R-:W-:Y:S06]  /*1030*/  BRA `(.L_x_32286) ;  /* 0x0000000000087947 */ /* 0x000fec0003800000 */
.L_x_32284:
[----:B-----5:R-:W-:-:S04]  /*1040*/  FADD.FTZ R50, R54, R50 ;  /* 0x0000003236327221 */ /* 0x020fc80000010000 */
[----:B------:R-:W-:-:S07]  /*1050*/  @P2 FADD.FTZ R50, R58, R50 ;  /* 0x000000323a322221 */ /* 0x000fce0000010000 */
.L_x_32286:
[----:B-----5:R-:W-:-:S07]  /*1060*/  MOV R62, R50 ;  /* 0x00000032003e7202 */ /* 0x020fce0000000f00 */
.L_x_32287:
[----:B------:R-:W-:Y:S05]  /*1070*/  @P3 BRA `(.L_x_32288) ;  /* 0x00000000001c3947 */ /* 0x000fea0003800000 */
[----:B------:R-:W-:-:S04]  /*1080*/  ISETP.NE.U32.AND P4, PT, RZ, UR14, PT ;  /* 0x0000000eff007c0c */ /* 0x000fc8000bf85070 */
[----:B------:R-:W-:-:S13]  /*1090*/  ISETP.NE.AND.EX P4, PT, RZ, UR15, PT, P4 ;  /* 0x0000000fff007c0c */ /* 0x000fda000bf85340 */
[----:B------:R-:W-:Y:S05]  /*10a0*/  @P4 BRA `(.L_x_32289) ;  /* 0x0000000000084947 */ /* 0x000fea0003800000 */
[----:B------:R-:W-:Y:S05]  /*10b0*/  @P0 BRA `(.L_x_32290) ;  /* 0x0000000000140947 */ /* 0x000fea0003800000 */
[----:B------:R-:W-:Y:S05]  /*10c0*/  BRA `(.L_x_32291) ;  /* 0x0000000000147947 */ /* 0x000fea0003800000 */
.L_x_32289:
[----:B-----5:R-:W-:Y:S01]  /*10d0*/  FADD.FTZ R51, R59, R51 ;  /* 0x000000333b337221 */ /* 0x020fe20000010000 */
[----:B------:R-:W-:Y:S06]  /*10e0*/  BRA `(.L_x_32290) ;  /* 0x0000000000087947 */ /* 0x000fec0003800000 */
.L_x_32288:
[----:B-----5:R-:W-:-:S04]  /*10f0*/  FADD.FTZ R51, R55, R51 ;  /* 0x0000003337337221 */ /* 0x020fc80000010000 */
[----:B------:R-:W-:-:S07]  /*1100*/  @P2 FADD.FTZ R51, R59, R51 ;  /* 0x000000333b332221 */ /* 0x000fce0000010000 */
.L_x_32290:
[----:B-----5:R-:W-:-:S07]  /*1110*/  MOV R63, R51 ;  /* 0x00000033003f7202 */ /* 0x020fce0000000f00 */
.L_x_32291:
        /* <DEDUP_REMOVED lines=19> */
.L_x_32293:
[----:B-----5:R-:W-:Y:S01]  /*1250*/  FADD.FTZ R64, R56, R64 ;  /* 0x0000004038407221 */ /* 0x020fe20000010000 */
[----:B------:R-:W-:Y:S06]  /*1260*/  BRA `(.L_x_32294) ;  /* 0x0000000000087947 */ /* 0x000fec0003800000 */
.L_x_32292:
[----:B-----5:R-:W-:-:S04]  /*1270*/  FADD.FTZ R64, R52, R64 ;  /* 0x0000004034407221 */ /* 0x020fc80000010000 */
[----:B------:R-:W-:-:S07]  /*1280*/  @P2 FADD.FTZ R64, R56, R64 ;  /* 0x0000004038402221 */ /* 0x000fce0000010000 */
.L_x_32294:
[----:B0----5:R-:W-:-:S07]  /*1290*/  MOV R60, R64 ;  /* 0x00000040003c7202 */ /* 0x021fce0000000f00 */
.L_x_32295:
[----:B------:R-:W-:Y:S05]  /*12a0*/  @P3 BRA `(.L_x_32296) ;  /* 0x00000000001c3947 */ /* 0x000fea0003800000 */
[----:B------:R-:W-:-:S04]  /*12b0*/  ISETP.NE.U32.AND P4, PT, RZ, UR14, PT ;  /* 0x0000000eff007c0c */ /* 0x000fc8000bf85070 */
[----:B------:R-:W-:-:S13]  /*12c0*/  ISETP.NE.AND.EX P4, PT, RZ, UR15, PT, P4 ;  /* 0x0000000fff007c0c */ /* 0x000fda000bf85340 */
[----:B------:R-:W-:Y:S05]  /*12d0*/  @P4 BRA `(.L_x_32297) ;  /* 0x0000000000084947 */ /* 0x000fea0003800000 */
[----:B------:R-:W-:Y:S05]  /*12e0*/  @P0 BRA `(.L_x_32298) ;  /* 0x0000000000140947 */ /* 0x000fea0003800000 */
[----:B------:R-:W-:Y:S05]  /*12f0*/  BRA `(.L_x_32299) ;  /* 0x0000000000147947 */ /* 0x000fea0003800000 */
.L_x_32297:
[----:B-----5:R-:W-:Y:S01]  /*1300*/  FADD.FTZ R65, R57, R65 ;  /* 0x0000004139417221 */ /* 0x020fe20000010000 */
[----:B------:R-:W-:Y:S06]  /*1310*/  BRA `(.L_x_32298) ;  /* 0x0000000000087947 */ /* 0x000fec0003800000 */
.L_x_32296:
[----:B-----5:R-:W-:-:S04]  /*1320*/  FADD.FTZ R65, R53, R65 ;  /* 0x0000004135417221 */ /* 0x020fc80000010000 */
[----:B------:R-:W-:-:S07]  /*1330*/  @P2 FADD.FTZ R65, R57, R65 ;  /* 0x0000004139412221 */ /* 0x000fce0000010000 */
.L_x_32298:
[----:B0----5:R-:W-:-:S07]  /*1340*/  MOV R61, R65 ;  /* 0x00000041003d7202 */ /* 0x021fce0000000f00 */
.L_x_32299:
[----:B------:R-:W-:Y:S05]  /*1350*/  @P3 BRA `(.L_x_32300) ;  /* 0x00000000001c3947 */ /* 0x000fea0003800000 */
[----:B------:R-:W-:-:S04]  /*1360*/  ISETP.NE.U32.AND P4, PT, RZ, UR14, PT ;  /* 0x0000000eff007c0c */ /* 0x000fc8000bf85070 */
[----:B------:R-:W-:-:S13]  /*1370*/  ISETP.NE.AND.EX P4, PT, RZ, UR15, PT, P4 ;  /* 0x0000000fff007c0c */ /* 0x000fda000bf85340 */
[----:B------:R-:W-:Y:S05]  /*1380*/  @P4 BRA `(.L_x_32301) ;  /* 0x0000000000084947 */ /* 0x000fea0003800000 */
[----:B------:R-:W-:Y:S05]  /*1390*/  @P0 BRA `(.L_x_32302) ;  /* 0x0000000000140947 */ /* 0x000fea0003800000 */
[----:B------:R-:W-:Y:S05]  /*13a0*/  BRA `(.L_x_32303) ;  /* 0x0000000000147947 */ /* 0x000fea0003800000 */
.L_x_32301:
[----:B-----5:R-:W-:Y:S01]  /*13b0*/  FADD.FTZ R66, R58, R66 ;  /* 0x000000423a427221 */ /* 0x020fe20000010000 */
[----:B------:R-:W-:Y:S06]  /*13c0*/  BRA `(.L_x_32302) ;  /* 0x0000000000087947 */ /* 0x000fec0003800000 */
.L_x_32300:
[----:B-----5:R-:W-:-:S04]  /*13d0*/  FADD.FTZ R66, R54, R66 ;  /* 0x0000004236427221 */ /* 0x020fc80000010000 */
[----:B------:R-:W-:-:S07]  /*13e0*/  @P2 FADD.FTZ R66, R58, R66 ;  /* 0x000000423a422221 */ /* 0x000fce0000010000 */
.L_x_32302:
[----:B0----5:R-:W-:-:S07]  /*13f0*/  MOV R62, R66 ;  /* 0x00000042003e7202 */ /* 0x021fce0000000f00 */
.L_x_32303:
[----:B------:R-:W-:Y:S05]  /*1400*/  @P3 BRA `(.L_x_32304) ;  /* 0x00000000001c3947 */ /* 0x000fea0003800000 */
[----:B------:R-:W-:-:S04]  /*1410*/  ISETP.NE.U32.AND P4, PT, RZ, UR14, PT ;  /* 0x0000000eff007c0c */ /* 0x000fc8000bf85070 */
[----:B------:R-:W-:-:S13]  /*1420*/  ISETP.NE.AND.EX P4, PT, RZ, UR15, PT, P4 ;  /* 0x0000000fff007c0c */ /* 0x000fda000bf85340 */
[----:B------:R-:W-:Y:S05]  /*1430*/  @P4 BRA `(.L_x_32305) ;  /* 0x0000000000084947 */ /* 0x000fea0003800000 */
[----:B------:R-:W-:Y:S05]  /*1440*/  @P0 BRA `(.L_x_32306) ;  /* 0x0000000000140947 */ /* 0x000fea0003800000 */
[----:B------:R-:W-:Y:S05]  /*1450*/  BRA `(.L_x_32307) ;  /* 0x0000000000147947 */ /* 0x000fea0003800000 */
.L_x_32305:
[----:B-----5:R-:W-:Y:S01]  /*1460*/  FADD.FTZ R67, R59, R67 ;  /* 0x000000433b437221 */ /* 0x020fe20000010000 */
[----:B------:R-:W-:Y:S06]  /*1470*/  BRA `(.L_x_32306) ;  /* 0x0000000000087947 */ /* 0x000fec0003800000 */
.L_x_32304:
[----:B-----5:R-:W-:-:S04]  /*1480*/  FADD.FTZ R67, R55, R67 ;  /* 0x0000004337437221 */ /* 0x020fc80000010000 */
[----:B------:R-:W-:-:S07]  /*1490*/  @P2 FADD.FTZ R67, R59, R67 ;  /* 0x000000433b432221 */ /* 0x000fce0000010000 */
.L_x_32306:
[----:B0----5:R-:W-:-:S07]  /*14a0*/  MOV R63, R67 ;  /* 0x00000043003f7202 */ /* 0x021fce0000000f00 */
.L_x_32307:
        /* <DEDUP_REMOVED lines=18> */
.L_x_32309:
[----:B-----5:R-:W-:Y:S01]  /*15d0*/  FADD.FTZ R68, R56, R68 ;  /* 0x0000004438447221 */ /* 0x020fe20000010000 */
[----:B------:R-:W-:Y:S06]  /*15e0*/  BRA `(.L_x_32310) ;  /* 0x0000000000087947 */ /* 0x000fec0003800000 */
.L_x_32308:
[----:B-----5:R-:W-:-:S04]  /*15f0*/  FADD.FTZ R68, R52, R68 ;  /* 0x0000004434447221 */ /* 0x020fc80000010000 */
[----:B------:R-:W-:-:S07]  /*1600*/  @P2 FADD.FTZ R68, R56, R68 ;  /* 0x0000004438442221 */ /* 0x000fce0000010000 */
.L_x_32310:
[----:B0-----:R-:W-:-:S07]  /*1610*/  MOV R60, R68 ;  /* 0x00000044003c7202 */ /* 0x001fce0000000f00 */
.L_x_32311:
[----:B------:R-:W-:Y:S05]  /*1620*/  @P3 BRA `(.L_x_32312) ;  /* 0x00000000001c3947 */ /* 0x000fea0003800000 */
[----:B------:R-:W-:-:S04]  /*1630*/  ISETP.NE.U32.AND P4, PT, RZ, UR14, PT ;  /* 0x0000000eff007c0c */ /* 0x000fc8000bf85070 */
[----:B------:R-:W-:-:S13]  /*1640*/  ISETP.NE.AND.EX P4, PT, RZ, UR15, PT, P4 ;  /* 0x0000000fff007c0c */ /* 0x000fda000bf85340 */
[----:B------:R-:W-:Y:S05]  /*1650*/  @P4 BRA `(.L_x_32313) ;  /* 0x0000000000084947 */ /* 0x000fea0003800000 */
[----:B------:R-:W-:Y:S05]  /*1660*/  @P0 BRA `(.L_x_32314) ;  /* 0x0000000000140947 */ /* 0x000fea0003800000 */
[----:B------:R-:W-:Y:S05]  /*1670*/  BRA `(.L_x_32315) ;  /* 0x0000000000147947 */ /* 0x000fea0003800000 */
.L_x_32313:
[----:B-----5:R-:W-:Y:S01]  /*1680*/  FADD.FTZ R69, R57, R69 ;  /* 0x0000004539457221 */ /* 0x020fe20000010000 */
[----:B------:R-:W-:Y:S06]  /*1690*/  BRA `(.L_x_32314) ;  /* 0x0000000000087947 */ /* 0x000fec0003800000 */
.L_x_32312:
[----:B-----5:R-:W-:-:S04]  /*16a0*/  FADD.FTZ R69, R53, R69 ;  /* 0x0000004535457221 */ /* 0x020fc80000010000 */
[----:B------:R-:W-:-:S07]  /*16b0*/  @P2 FADD.FTZ R69, R57, R69 ;  /* 0x0000004539452221 */ /* 0x000fce0000010000 */
.L_x_32314:
[----:B0-----:R-:W-:-:S07]  /*16c0*/  MOV R61, R69 ;  /* 0x00000045003d7202 */ /* 0x001fce0000000f00 */
.L_x_32315:
[----:B------:R-:W-:Y:S05]  /*16d0*/  @P3 BRA `(.L_x_32316) ;  /* 0x00000000001c3947 */ /* 0x000fea0003800000 */
[----:B------:R-:W-:-:S04]  /*16e0*/  ISETP.NE.U32.AND P4, PT, RZ, UR14, PT ;  /* 0x0000000eff007c0c */ /* 0x000fc8000bf85070 */
[----:B------:R-:W-:-:S13]  /*16f0*/  ISETP.NE.AND.EX P4, PT, RZ, UR15, PT, P4 ;  /* 0x0000000fff007c0c */ /* 0x000fda000bf85340 */
[----:B------:R-:W-:Y:S05]  /*1700*/  @P4 BRA `(.L_x_32317) ;  /* 0x0000000000084947 */ /* 0x000fea0003800000 */
[----:B------:R-:W-:Y:S05]  /*1710*/  @P0 BRA `(.L_x_32318) ;  /* 0x0000000000140947 */ /* 0x000fea0003800000 */
[----:B------:R-:W-:Y:S05]  /*1720*/  BRA `(.L_x_32319) ;  /* 0x0000000000147947 */ /* 0x000fea0003800000 */
.L_x_32317:
[----:B-----5:R-:W-:Y:S01]  /*1730*/  FADD.FTZ R70, R58, R70 ;  /* 0x000000463a467221 */ /* 0x020fe20000010000 */
[----:B------:R-:W-:Y:S06]  /*1740*/  BRA `(.L_x_32318) ;  /* 0x0000000000087947 */ /* 0x000fec0003800000 */
.L_x_32316:
[----:B-----5:R-:W-:-:S04]  /*1750*/  FADD.FTZ R70, R54, R70 ;  /* 0x0000004636467221 */ /* 0x020fc80000010000 */
[----:B------:R-:W-:-:S07]  /*1760*/  @P2 FADD.FTZ R70, R58, R70 ;  /* 0x000000463a462221 */ /* 0x000fce0000010000 */
.L_x_32318:
[----:B0-----:R-:W-:-:S07]  /*1770*/  MOV R62, R70 ;  /* 0x00000046003e7202 */ /* 0x001fce0000000f00 */
.L_x_32319:
[----:B------:R-:W-:Y:S05]  /*1780*/  @P3 BRA `(.L_x_32320) ;  /* 0x00000000001c3947 */ /* 0x000fea0003800000 */
[----:B------:R-:W-:-:S04]  /*1790*/  ISETP.NE.U32.AND P4, PT, RZ, UR14, PT ;  /* 0x0000000eff007c0c */ /* 0x000fc8000bf85070 */
[----:B------:R-:W-:-:S13]  /*17a0*/  ISETP.NE.AND.EX P4, PT, RZ, UR15, PT, P4 ;  /* 0x0000000fff007c0c */ /* 0x000fda000bf85340 */
[----:B------:R-:W-:Y:S05]  /*17b0*/  @P4 BRA `(.L_x_32321) ;  /* 0x0000000000084947 */ /* 0x000fea0003800000 */
[----:B------:R-:W-:Y:S05]  /*17c0*/  @P0 BRA `(.L_x_32322) ;  /* 0x0000000000140947 */ /* 0x000fea0003800000 */
[----:B------:R-:W-:Y:S05]  /*17d0*/  BRA `(.L_x_32323) ;  /* 0x0000000000147947 */ /* 0x000fea0003800000 */
.L_x_32321:
[----:B-----5:R-:W-:Y:S01]  /*17e0*/  FADD.FTZ R71, R59, R71 ;  /* 0x000000473b477221 */ /* 0x020fe20000010000 */
[----:B------:R-:W-:Y:S06]  /*17f0*/  BRA `(.L_x_32322) ;  /* 0x0000000000087947 */ /* 0x000fec0003800000 */
.L_x_32320:
[----:B-----5:R-:W-:-:S04]  /*1800*/  FADD.FTZ R71, R55, R71 ;  /* 0x0000004737477221 */ /* 0x020fc80000010000 */
[----:B------:R-:W-:-:S07]  /*1810*/  @P2 FADD.FTZ R71, R59, R71 ;  /* 0x000000473b472221 */ /* 0x000fce0000010000 */
.L_x_32322:
[----:B0-----:R-:W-:-:S07]  /*1820*/  MOV R63, R71 ;  /* 0x00000047003f7202 */ /* 0x001fce0000000f00 */
.L_x_32323:
        /* <DEDUP_REMOVED lines=18> */
.L_x_32325:
[----:B-----5:R-:W-:Y:S01]  /*1950*/  FADD.FTZ R72, R56, R72 ;  /* 0x0000004838487221 */ /* 0x020fe20000010000 */
[----:B------:R-:W-:Y:S06]  /*1960*/  BRA `(.L_x_32326) ;  /* 0x0000000000087947 */ /* 0x000fec0003800000 */
.L_x_32324:
[----:B-----5:R-:W-:-:S04]  /*1970*/  FADD.FTZ R72, R52, R72 ;  /* 0x0000004834487221 */ /* 0x020fc80000010000 */
[----:B------:R-:W-:-:S07]  /*1980*/  @P2 FADD.FTZ R72, R56, R72 ;  /* 0x0000004838482221 */ /* 0x000fce0000010000 */
.L_x_32326:
[----:B0-----:R-:W-:-:S07]  /*1990*/  MOV R60, R72 ;  /* 0x00000048003c7202 */ /* 0x001fce0000000f00 */
.L_x_32327:
[----:B------:R-:W-:Y:S05]  /*19a0*/  @P3 BRA `(.L_x_32328) ;  /* 0x00000000001c3947 */ /* 0x000fea0003800000 */
[----:B------:R-:W-:-:S04]  /*19b0*/  ISETP.NE.U32.AND P4, PT, RZ, UR14, PT ;  /* 0x0000000eff007c0c */ /* 0x000fc8000bf85070 */
[----:B------:R-:W-:-:S13]  /*19c0*/  ISETP.NE.AND.EX P4, PT, RZ, UR15, PT, P4 ;  /* 0x0000000fff007c0c */ /* 0x000fda000bf85340 */
[----:B------:R-:W-:Y:S05]  /*19d0*/  @P4 BRA `(.L_x_32329) ;  /* 0x0000000000084947 */ /* 0x000fea0003800000 */
[----:B------:R-:W-:Y:S05]  /*19e0*/  @P0 BRA `(.L_x_32330) ;  /* 0x0000000000140947 */ /* 0x000fea0003800000 */
[----:B------:R-:W-:Y:S05]  /*19f0*/  BRA `(.L_x_32331) ;  /* 0x0000000000147947 */ /* 0x000fea0003800000 */
.L_x_32329:
[----:B-----5:R-:W-:Y:S01]  /*1a00*/  FADD.FTZ R73, R57, R73 ;  /* 0x0000004939497221 */ /* 0x020fe20000010000 */
[----:B------:R-:W-:Y:S06]  /*1a10*/  BRA `(.L_x_32330) ;  /* 0x0000000000087947 */ /* 0x000fec0003800000 */
.L_x_32328:
[----:B-----5:R-:W-:-:S04]  /*1a20*/  FADD.FTZ R73, R53, R73 ;  /* 0x0000004935497221 */ /* 0x020fc80000010000 */
[----:B------:R-:W-:-:S07]  /*1a30*/  @P2 FADD.FTZ R73, R57, R73 ;  /* 0x0000004939492221 */ /* 0x000fce0000010000 */
.L_x_32330:
[----:B0-----:R-:W-:-:S07]  /*1a40*/  MOV R61, R73 ;  /* 0x00000049003d7202 */ /* 0x001fce0000000f00 */
.L_x_32331:
[----:B------:R-:W-:Y:S05]  /*1a50*/  @P3 BRA `(.L_x_32332) ;  /* 0x00000000001c3947 */ /* 0x000fea0003800000 */
[----:B------:R-:W-:-:S04]  /*1a60*/  ISETP.NE.U32.AND P4, PT, RZ, UR14, PT ;  /* 0x0000000eff007c0c */ /* 0x000fc8000bf85070 */
[----:B------:R-:W-:-:S13]  /*1a70*/  ISETP.NE.AND.EX P4, PT, RZ, UR15, PT, P4 ;  /* 0x0000000fff007c0c */ /* 0x000fda000bf85340 */
[----:B------:R-:W-:Y:S05]  /*1a80*/  @P4 BRA `(.L_x_32333) ;  /* 0x0000000000084947 */ /* 0x000fea0003800000 */
[----:B------:R-:W-:Y:S05]  /*1a90*/  @P0 BRA `(.L_x_32334) ;  /* 0x0000000000140947 */ /* 0x000fea0003800000 */
[----:B------:R-:W-:Y:S05]  /*1aa0*/  BRA `(.L_x_32335) ;  /* 0x0000000000147947 */ /* 0x000fea0003800000 */
.L_x_32333:
[----:B-----5:R-:W-:Y:S01]  /*1ab0*/  FADD.FTZ R74, R58, R74 ;  /* 0x0000004a3a4a7221 */ /* 0x020fe20000010000 */
[----:B------:R-:W-:Y:S06]  /*1ac0*/  BRA `(.L_x_32334) ;  /* 0x0000000000087947 */ /* 0x000fec0003800000 */
.L_x_32332:
[----:B-----5:R-:W-:-:S04]  /*1ad0*/  FADD.FTZ R74, R54, R74 ;  /* 0x0000004a364a7221 */ /* 0x020fc80000010000 */
[----:B------:R-:W-:-:S07]  /*1ae0*/  @P2 FADD.FTZ R74, R58, R74 ;  /* 0x0000004a3a4a2221 */ /* 0x000fce0000010000 */
.L_x_32334:
[----:B0-----:R-:W-:-:S07]  /*1af0*/  MOV R62, R74 ;  /* 0x0000004a003e7202 */ /* 0x001fce0000000f00 */
.L_x_32335:
[----:B------:R-:W-:Y:S05]  /*1b00*/  @P3 BRA `(.L_x_32336) ;  /* 0x00000000001c3947 */ /* 0x000fea0003800000 */
[----:B------:R-:W-:-:S04]  /*1b10*/  ISETP.NE.U32.AND P4, PT, RZ, UR14, PT ;  /* 0x0000000eff007c0c */ /* 0x000fc8000bf85070 */
[----:B------:R-:W-:-:S13]  /*1b20*/  ISETP.NE.AND.EX P4, PT, RZ, UR15, PT, P4 ;  /* 0x0000000fff007c0c */ /* 0x000fda000bf85340 */
[----:B------:R-:W-:Y:S05]  /*1b30*/  @P4 BRA `(.L_x_32337) ;  /* 0x0000000000084947 */ /* 0x000fea0003800000 */
[----:B------:R-:W-:Y:S05]  /*1b40*/  @P0 BRA `(.L_x_32338) ;  /* 0x0000000000140947 */ /* 0x000fea0003800000 */
[----:B------:R-:W-:Y:S05]  /*1b50*/  BRA `(.L_x_32339) ;  /* 0x0000000000147947 */ /* 0x000fea0003800000 */
.L_x_32337:
[----:B-----5:R-:W-:Y:S01]  /*1b60*/  FADD.FTZ R75, R59, R75 ;  /* 0x0000004b3b4b7221 */ /* 0x020fe20000010000 */
[----:B------:R-:W-:Y:S06]  /*1b70*/  BRA `(.L_x_32338) ;  /* 0x0000000000087947 */ /* 0x000fec0003800000 */
.L_x_32336:
[----:B-----5:R-:W-:-:S04]  /*1b80*/  FADD.FTZ R75, R55, R75 ;  /* 0x0000004b374b7221 */ /* 0x020fc80000010000 */
[----:B------:R-:W-:-:S07]  /*1b90*/  @P2 FADD.FTZ R75, R59, R75 ;  /* 0x0000004b3b4b2221 */ /* 0x000fce0000010000 */
.L_x_32338:
[----:B0-----:R-:W-:-:S07]  /*1ba0*/  MOV R63, R75 ;  /* 0x0000004b003f7202 */ /* 0x001fce0000000f00 */
.L_x_32339:
        /* <DEDUP_REMOVED lines=18> */
.L_x_32341:
[----:B-----5:R-:W-:Y:S01]  /*1cd0*/  FADD.FTZ R76, R56, R76 ;  /* 0x0000004c384c7221 */ /* 0x020fe20000010000 */
[----:B------:R-:W-:Y:S06]  /*1ce0*/  BRA `(.L_x_32342) ;  /* 0x0000000000087947 */ /* 0x000fec0003800000 */
.L_x_32340:
[----:B-----5:R-:W-:-:S04]  /*1cf0*/  FADD.FTZ R76, R52, R76 ;  /* 0x0000004c344c7221 */ /* 0x020fc80000010000 */
[----:B------:R-:W-:-:S07]  /*1d00*/  @P2 FADD.FTZ R76, R56, R76 ;  /* 0x0000004c384c2221 */ /* 0x000fce0000010000 */
.L_x_32342:
[----:B0-----:R-:W-:-:S07]  /*1d10*/  MOV R60, R76 ;  /* 0x0000004c003c7202 */ /* 0x001fce0000000f00 */
.L_x_32343:
[----:B------:R-:W-:Y:S05]  /*1d20*/  @P3 BRA `(.L_x_32344) ;  /* 0x00000000001c3947 */ /* 0x000fea0003800000 */
[----:B------:R-:W-:-:S04]  /*1d30*/  ISETP.NE.U32.AND P4, PT, RZ, UR14, PT ;  /* 0x0000000eff007c0c */ /* 0x000fc8000bf85070 */
[----:B------:R-:W-:-:S13]  /*1d40*/  ISETP.NE.AND.EX P4, PT, RZ, UR15, PT, P4 ;  /* 0x0000000fff007c0c */ /* 0x000fda000bf85340 */
[----:B------:R-:W-:Y:S05]  /*1d50*/  @P4 BRA `(.L_x_32345) ;  /* 0x0000000000084947 */ /* 0x000fea0003800000 */
[----:B------:R-:W-:Y:S05]  /*1d60*/  @P0 BRA `(.L_x_32346) ;  /* 0x0000000000140947 */ /* 0x000fea0003800000 */
[----:B------:R-:W-:Y:S05]  /*1d70*/  BRA `(.L_x_32347) ;  /* 0x0000000000147947 */ /* 0x000fea0003800000 */
.L_x_32345:
[----:B-----5:R-:W-:Y:S01]  /*1d80*/  FADD.FTZ R77, R57, R77 ;  /* 0x0000004d394d7221 */ /* 0x020fe20000010000 */
[----:B------:R-:W-:Y:S06]  /*1d90*/  BRA `(.L_x_32346) ;  /* 0x0000000000087947 */ /* 0x000fec0003800000 */
.L_x_32344:
[----:B-----5:R-:W-:-:S04]  /*1da0*/  FADD.FTZ R77, R53, R77 ;  /* 0x0000004d354d7221 */ /* 0x020fc80000010000 */
[----:B------:R-:W-:-:S07]  /*1db0*/  @P2 FADD.FTZ R77, R57, R77 ;  /* 0x0000004d394d2221 */ /* 0x000fce0000010000 */
.L_x_32346:
[----:B0-----:R-:W-:-:S07]  /*1dc0*/  MOV R61, R77 ;  /* 0x0000004d003d7202 */ /* 0x001fce0000000f00 */
.L_x_32347:
[----:B------:R-:W-:Y:S05]  /*1dd0*/  @P3 BRA `(.L_x_32348) ;  /* 0x00000000001c3947 */ /* 0x000fea0003800000 */
[----:B------:R-:W-:-:S04]  /*1de0*/  ISETP.NE.U32.AND P4, PT, RZ, UR14, PT ;  /* 0x0000000eff007c0c */ /* 0x000fc8000bf85070 */
[----:B------:R-:W-:-:S13]  /*1df0*/  ISETP.NE.AND.EX P4, PT, RZ, UR15, PT, P4 ;  /* 0x0000000fff007c0c */ /* 0x000fda000bf85340 */
[----:B------:R-:W-:Y:S05]  /*1e00*/  @P4 BRA `(.L_x_32349) ;  /* 0x0000000000084947 */ /* 0x000fea0003800000 */
[----:B------:R-:W-:Y:S05]  /*1e10*/  @P0 BRA `(.L_x_32350) ;  /* 0x0000000000140947 */ /* 0x000fea0003800000 */
[----:B------:R-:W-:Y:S05]  /*1e20*/  BRA `(.L_x_32351) ;  /* 0x0000000000147947 */ /* 0x000fea0003800000 */
.L_x_32349:
[----:B-----5:R-:W-:Y:S01]  /*1e30*/  FADD.FTZ R78, R58, R78 ;  /* 0x0000004e3a4e7221 */ /* 0x020fe20000010000 */
[----:B------:R-:W-:Y:S06]  /*1e40*/  BRA `(.L_x_32350) ;  /* 0x0000000000087947 */ /* 0x000fec0003800000 */
.L_x_32348:
[----:B-----5:R-:W-:-:S04]  /*1e50*/  FADD.FTZ R78, R54, R78 ;  /* 0x0000004e364e7221 */ /* 0x020fc80000010000 */
[----:B------:R-:W-:-:S07]  /*1e60*/  @P2 FADD.FTZ R78, R58, R78 ;  /* 0x0000004e3a4e2221 */ /* 0x000fce0000010000 */
.L_x_32350:
[----:B0-----:R-:W-:-:S07]  /*1e70*/  MOV R62, R78 ;  /* 0x0000004e003e7202 */ /* 0x001fce0000000f00 */
.L_x_32351:
[----:B------:R-:W-:Y:S05]  /*1e80*/  @P3 BRA `(.L_x_32352) ;  /* 0x00000000001c3947 */ /* 0x000fea0003800000 */
[----:B------:R-:W-:-:S04]  /*1e90*/  ISETP.NE.U32.AND P4, PT, RZ, UR14, PT ;  /* 0x0000000eff007c0c */ /* 0x000fc8000bf85070 */
[----:B------:R-:W-:-:S13]  /*1ea0*/  ISETP.NE.AND.EX P4, PT, RZ, UR15, PT, P4 ;  /* 0x0000000fff007c0c */ /* 0x000fda000bf85340 */
[----:B------:R-:W-:Y:S05]  /*1eb0*/  @P4 BRA `(.L_x_32353) ;  /* 0x0000000000084947 */ /* 0x000fea0003800000 */
[----:B------:R-:W-:Y:S05]  /*1ec0*/  @P0 BRA `(.L_x_32354) ;  /* 0x0000000000140947 */ /* 0x000fea0003800000 */
[----:B------:R-:W-:Y:S05]  /*1ed0*/  BRA `(.L_x_32355) ;  /* 0x0000000000147947 */ /* 0x000fea0003800000 */
.L_x_32353:
[----:B-----5:R-:W-:Y:S01]  /*1ee0*/  FADD.FTZ R79, R59, R79 ;  /* 0x0000004f3b4f7221 */ /* 0x020fe20000010000 */
[----:B------:R-:W-:Y:S06]  /*1ef0*/  BRA `(.L_x_32354) ;  /* 0x0000000000087947 */ /* 0x000fec0003800000 */
.L_x_32352:
[----:B-----5:R-:W-:-:S04]  /*1f00*/  FADD.FTZ R79, R55, R79 ;  /* 0x0000004f374f7221 */ /* 0x020fc80000010000 */
[----:B------:R-:W-:-:S07]  /*1f10*/  @P2 FADD.FTZ R79, R59, R79 ;  /* 0x0000004f3b4f2221 */ /* 0x000fce0000010000 */
.L_x_32354:
[----:B0-----:R-:W-:-:S07]  /*1f20*/  MOV R63, R79 ;  /* 0x0000004f003f7202 */ /* 0x001fce0000000f00 */
.L_x_32355:
[----:B0-----:R-:W0:Y:S01]  /*1f30*/  @P2 LDC.64 R80, c[0x0][0x230] ;  /* 0x00008c00ff502b82 */ /* 0x001e220000000a00 */
[----:B------:R-:W-:-:S07]  /*1f40*/  IADD3 R175, R177, 0xa0, RZ ;  /* 0x000000a0b1af7810 */ /* 0x000fce0007ffe0ff */
[----:B------:R-:W1:Y:S08]  /*1f50*/  @P0 LDC.64 R84, c[0x0][0x238] ;  /* 0x00008e00ff540b82 */ /* 0x000e700000000a00 */
[----:B------:R-:W2:Y:S01]  /*1f60*/  @P1 LDC.64 R86, c[0x0][0x228] ;  /* 0x00008a00ff561b82 */ /* 0x000ea20000000a00 */
[----:B0-----:R-:W-:-:S04]  /*1f70*/  @P2 IMAD.WIDE.U32 R88, R175, 0x10, R80 ;  /* 0x00000010af582825 */ /* 0x001fc800078e0050 */
[----:B------:R-:W-:-:S04]  /*1f80*/  IMAD.WIDE.U32 R80, R175, 0x10, R104 ;  /* 0x00000010af507825 */ /* 0x000fc800078e0068 */
[----:B-1----:R-:W-:-:S05]  /*1f90*/  @P0 IMAD.WIDE.U32 R84, R173, 0x10, R84 ;  /* 0x00000010ad540825 */ /* 0x002fca00078e0054 */
[----:B------:R0:W-:Y:S01]  /*1fa0*/  @P0 STG.E.128 desc[UR4][R84.64], R60 ;  /* 0x0000003c54000986 */ /* 0x0001e2000c101d04 */
[----:B--2---:R-:W-:-:S03]  /*1fb0*/  @P1 IMAD.WIDE.U32 R86, R175, 0x10, R86 ;  /* 0x00000010af561825 */ /* 0x004fc600078e0056 */
[----:B-----5:R0:W5:Y:S04]  /*1fc0*/  @P2 LDG.E.128 R56, desc[UR4][R88.64] ;  /* 0x0000000458382981 */ /* 0x020168000c1e1d00 */
[----:B------:R0:W5:Y:S04]  /*1fd0*/  @P1 LDG.E.128 R52, desc[UR4][R86.64] ;  /* 0x0000000456341981 */ /* 0x000168000c1e1d00 */
[----:B------:R-:W5:Y:S01]  /*1fe0*/  LDG.E.128 R80, desc[UR4][R80.64] ;  /* 0x0000000450507981 */ /* 0x000f62000c1e1d00 */
[----:B------:R-:W-:Y:S05]  /*1ff0*/  @P3 BRA `(.L_x_32356) ;  /* 0x00000000001c3947 */ /* 0x000fea0003800000 */
[----:B------:R-:W-:-:S04]  /*2000*/  ISETP.NE.U32.AND P4, PT, RZ, UR14, PT ;  /* 0x0000000eff007c0c */ /* 0x000fc8000bf85070 */
[----:B------:R-:W-:-:S13]  /*2010*/  ISETP.NE.AND.EX P4, PT, RZ, UR15, PT, P4 ;  /* 0x0000000fff007c0c */ /* 0x000fda000bf85340 */
[----:B------:R-:W-:Y:S05]  /*2020*/  @P4 BRA `(.L_x_32357) ;  /* 0x0000000000084947 */ /* 0x000fea0003800000 */
[----:B------:R-:W-:Y:S05]  /*2030*/  @P0 BRA `(.L_x_32358) ;  /* 0x0000000000140947 */ /* 0x000fea0003800000 */
[----:B------:R-:W-:Y:S05]  /*2040*/  BRA `(.L_x_32359) ;  /* 0x0000000000147947 */ /* 0x000fea0003800000 */
.L_x_32357:
[----:B-----5:R-:W-:Y:S01]  /*2050*/  FADD.FTZ R80, R56, R80 ;  /* 0x0000005038507221 */ /* 0x020fe20000010000 */
[----:B------:R-:W-:Y:S06]  /*2060*/  BRA `(.L_x_32358) ;  /* 0x0000000000087947 */ /* 0x000fec0003800000 */
.L_x_32356:
[----:B-----5:R-:W-:-:S04]  /*2070*/  FADD.FTZ R80, R52, R80 ;  /* 0x0000005034507221 */ /* 0x020fc80000010000 */
[----:B------:R-:W-:-:S07]  /*2080*/  @P2 FADD.FTZ R80, R56, R80 ;  /* 0x0000005038502221 */ /* 0x000fce0000010000 */
.L_x_32358:
[----:B0----5:R-:W-:-:S07]  /*2090*/  MOV R60, R80 ;  /* 0x00000050003c7202 */ /* 0x021fce0000000f00 */
.L_x_32359:
[----:B------:R-:W-:Y:S05]  /*20a0*/  @P3 BRA `(.L_x_32360) ;  /* 0x00000000001c3947 */ /* 0x000fea0003800000 */
[----:B------:R-:W-:-:S04]  /*20b0*/  ISETP.NE.U32.AND P4, PT, RZ, UR14, PT ;  /* 0x0000000eff007c0c */ /* 0x000fc8000bf85070 */
[----:B------:R-:W-:-:S13]  /*20c0*/  ISETP.NE.AND.EX P4, PT, RZ, UR15, PT, P4 ;  /* 0x0000000fff007c0c */ /* 0x000fda000bf85340 */
[----:B------:R-:W-:Y:S05]  /*20d0*/  @P4 BRA `(.L_x_32361) ;  /* 0x0000000000084947 */ /* 0x000fea0003800000 */
[----:B------:R-:W-:Y:S05]  /*20e0*/  @P0 BRA `(.L_x_32362) ;  /* 0x0000000000140947 */ /* 0x000fea0003800000 */
[----:B------:R-:W-:Y:S05]  /*20f0*/  BRA `(.L_x_32363) ;  /* 0x0000000000147947 */ /* 0x000fea0003800000 */
.L_x_32361:
[----:B-----5:R-:W-:Y:S01]  /*2100*/  FADD.FTZ R81, R57, R81 ;  /* 0x0000005139517221 */ /* 0x020fe20000010000 */
[----:B------:R-:W-:Y:S06]  /*2110*/  BRA `(.L_x_32362) ;  /* 0x0000000000087947 */ /* 0x000fec0003800000 */
.L_x_32360:
[----:B-----5:R-:W-:-:S04]  /*2120*/  FADD.FTZ R81, R53, R81 ;  /* 0x0000005135517221 */ /* 0x020fc80000010000 */
[----:B------:R-:W-:-:S07]  /*2130*/  @P2 FADD.FTZ R81, R57, R81 ;  /* 0x0000005139512221 */ /* 0x000fce0000010000 */
.L_x_32362:
[----:B0----5:R-:W-:-:S07]  /*2140*/  MOV R61, R81 ;  /* 0x00000051003d7202 */ /* 0x021fce0000000f00 */
.L_x_32363:
[----:B------:R-:W-:Y:S05]  /*2150*/  @P3 BRA `(.L_x_32364) ;  /* 0x00000000001c3947 */ /* 0x000fea0003800000 */
[----:B------:R-:W-:-:S04]  /*2160*/  ISETP.NE.U32.AND P4, PT, RZ, UR14, PT ;  /* 0x0000000eff007c0c */ /* 0x000fc8000bf85070 */
[----:B------:R-:W-:-:S13]  /*2170*/  ISETP.NE.AND.EX P4, PT, RZ, UR15, PT, P4 ;  /* 0x0000000fff007c0c */ /* 0x000fda000bf85340 */
[----:B------:R-:W-:Y:S05]  /*2180*/  @P4 BRA `(.L_x_32365) ;  /* 0x0000000000084947 */ /* 0x000fea0003800000 */
[----:B------:R-:W-:Y:S05]  /*2190*/  @P0 BRA `(.L_x_32366) ;  /* 0x0000000000140947 */ /* 0x000fea0003800000 */
[----:B------:R-:W-:Y:S05]  /*21a0*/  BRA `(.L_x_32367) ;  /* 0x0000000000147947 */ /* 0x000fea0003800000 */
.L_x_32365:
[----:B-----5:R-:W-:Y:S01]  /*21b0*/  FADD.FTZ R82, R58, R82 ;  /* 0x000000523a527221 */ /* 0x020fe20000010000 */
[----:B------:R-:W-:Y:S06]  /*21c0*/  BRA `(.L_x_32366) ;  /* 0x0000000000087947 */ /* 0x000fec0003800000 */
.L_x_32364:
[----:B-----5:R-:W-:-:S04]  /*21d0*/  FADD.FTZ R82, R54, R82 ;  /* 0x0000005236527221 */ /* 0x020fc80000010000 */
[----:B------:R-:W-:-:S07]  /*21e0*/  @P2 FADD.FTZ R82, R58, R82 ;  /* 0x000000523a522221 */ /* 0x000fce0000010000 */
.L_x_32366:
[----:B0----5:R-:W-:-:S07]  /*21f0*/  MOV R62, R82 ;  /* 0x00000052003e7202 */ /* 0x021fce0000000f00 */
.L_x_32367:
[----:B------:R-:W-:Y:S05]  /*2200*/  @P3 BRA `(.L_x_32368) ;  /* 0x00000000001c3947 */ /* 0x000fea0003800000 */
[----:B------:R-:W-:-:S04]  /*2210*/  ISETP.NE.U32.AND P4, PT, RZ, UR14, PT ;  /* 0x0000000eff007c0c */ /* 0x000fc8000bf85070 */
[----:B------:R-:W-:-:S13]  /*2220*/  ISETP.NE.AND.EX P4, PT, RZ, UR15, PT, P4 ;  /* 0x0000000fff007c0c */ /* 0x000fda000bf85340 */
[----:B------:R-:W-:Y:S05]  /*2230*/  @P4 BRA `(.L_x_32369) ;  /* 0x0000000000084947 */ /* 0x000fea0003800000 */
[----:B------:R-:W-:Y:S05]  /*2240*/  @P0 BRA `(.L_x_32370) ;  /* 0x0000000000140947 */ /* 0x000fea0003800000 */
[----:B------:R-:W-:Y:S05]  /*2250*/  BRA `(.L_x_32371) ;  /* 0x0000000000147947 */ /* 0x000fea0003800000 */
.L_x_32369:
[----:B-----5:R-:W-:Y:S01]  /*2260*/  FADD.FTZ R83, R59, R83 ;  /* 0x000000533b537221 */ /* 0x020fe20000010000 */
[----:B------:R-:W-:Y:S06]  /*2270*/  BRA `(.L_x_32370) ;  /* 0x0000000000087947 */ /* 0x000fec0003800000 */
.L_x_32368:
[----:B-----5:R-:W-:-:S04]  /*2280*/  FADD.FTZ R83, R55, R83 ;  /* 0x0000005337537221 */ /* 0x020fc80000010000 */
[----:B------:R-:W-:-:S07]  /*2290*/  @P2 FADD.FTZ R83, R59, R83 ;  /* 0x000000533b532221 */ /* 0x000fce0000010000 */
.L_x_32370:
[----:B0----5:R-:W-:-:S07]  /*22a0*/  MOV R63, R83 ;  /* 0x00000053003f7202 */ /* 0x021fce0000000f00 */
.L_x_32371:
        /* <DEDUP_REMOVED lines=18> */
.L_x_32373:
[----:B-----5:R-:W-:Y:S01]  /*23d0*/  FADD.FTZ R84, R56, R84 ;  /* 0x0000005438547221 */ /* 0x020fe20000010000 */
[----:B------:R-:W-:Y:S06]  /*23e0*/  BRA `(.L_x_32374) ;  /* 0x0000000000087947 */ /* 0x000fec0003800000 */
.L_x_32372:
[----:B-----5:R-:W-:-:S04]  /*23f0*/  FADD.FTZ R84, R52, R84 ;  /* 0x0000005434547221 */ /* 0x020fc80000010000 */
[----:B------:R-:W-:-:S07]  /*2400*/  @P2 FADD.FTZ R84, R56, R84 ;  /* 0x0000005438542221 */ /* 0x000fce0000010000 */
.L_x_32374:
[----:B0-----:R-:W-:-:S07]  /*2410*/  MOV R60, R84 ;  /* 0x00000054003c7202 */ /* 0x001fce0000000f00 */
.L_x_32375:
[----:B------:R-:W-:Y:S05]  /*2420*/  @P3 BRA `(.L_x_32376) ;  /* 0x00000000001c3947 */ /* 0x000fea0003800000 */
[----:B------:R-:W-:-:S04]  /*2430*/  ISETP.NE.U32.AND P4, PT, RZ, UR14, PT ;  /* 0x0000000eff007c0c */ /* 0x000fc8000bf85070 */
[----:B------:R-:W-:-:S13]  /*2440*/  ISETP.NE.AND.EX P4, PT, RZ, UR15, PT, P4 ;  /* 0x0000000fff007c0c */ /* 0x000fda000bf85340 */
[----:B------:R-:W-:Y:S05]  /*2450*/  @P4 BRA `(.L_x_32377) ;  /* 0x0000000000084947 */ /* 0x000fea0003800000 */
[----:B------:R-:W-:Y:S05]  /*2460*/  @P0 BRA `(.L_x_32378) ;  /* 0x0000000000140947 */ /* 0x000fea0003800000 */
[----:B------:R-:W-:Y:S05]  /*2470*/  BRA `(.L_x_32379) ;  /* 0x0000000000147947 */ /* 0x000fea0003800000 */
.L_x_32377:
[----:B-----5:R-:W-:Y:S01]  /*2480*/  FADD.FTZ R85, R57, R85 ;  /* 0x0000005539557221 */ /* 0x020fe20000010000 */
[----:B------:R-:W-:Y:S06]  /*2490*/  BRA `(.L_x_32378) ;  /* 0x0000000000087947 */ /* 0x000fec0003800000 */
.L_x_32376:
[----:B-----5:R-:W-:-:S04]  /*24a0*/  FADD.FTZ R85, R53, R85 ;  /* 0x0000005535557221 */ /* 0x020fc80000010000 */
[----:B------:R-:W-:-:S07]  /*24b0*/  @P2 FADD.FTZ R85, R57, R85 ;  /* 0x0000005539552221 */ /* 0x000fce0000010000 */
.L_x_32378:
[----:B0-----:R-:W-:-:S07]  /*24c0*/  MOV R61, R85 ;  /* 0x00000055003d7202 */ /* 0x001fce0000000f00 */
.L_x_32379:
[----:B------:R-:W-:Y:S05]  /*24d0*/  @P3 BRA `(.L_x_32380) ;  /* 0x00000000001c3947 */ /* 0x000fea0003800000 */
[----:B------:R-:W-:-:S04]  /*24e0*/  ISETP.NE.U32.AND P4, PT, RZ, UR14, PT ;  /* 0x0000000eff007c0c */ /* 0x000fc8000bf85070 */
[----:B------:R-:W-:-:S13]  /*24f0*/  ISETP.NE.AND.EX P4, PT, RZ, UR15, PT, P4 ;  /* 0x0000000fff007c0c */ /* 0x000fda000bf85340 */
[----:B------:R-:W-:Y:S05]  /*2500*/  @P4 BRA `(.L_x_32381) ;  /* 0x0000000000084947 */ /* 0x000fea0003800000 */
[----:B------:R-:W-:Y:S05]  /*2510*/  @P0 BRA `(.L_x_32382) ;  /* 0x0000000000140947 */ /* 0x000fea0003800000 */
[----:B------:R-:W-:Y:S05]  /*2520*/  BRA `(.L_x_32383) ;  /* 0x0000000000147947 */ /* 0x000fea0003800000 */
.L_x_32381:
[----:B-----5:R-:W-:Y:S01]  /*2530*/  FADD.FTZ R86, R58, R86 ;  /* 0x000000563a567221 */ /* 0x020fe20000010000 */
[----:B------:R-:W-:Y:S06]  /*2540*/  BRA `(.L_x_32382) ;  /* 0x0000000000087947 */ /* 0x000fec0003800000 */
.L_x_32380:
[----:B-----5:R-:W-:-:S04]  /*2550*/  FADD.FTZ R86, R54, R86 ;  /* 0x0000005636567221 */ /* 0x020fc80000010000 */
[----:B------:R-:W-:-:S07]  /*2560*/  @P2 FADD.FTZ R86, R58, R86 ;  /* 0x000000563a562221 */ /* 0x000fce0000010000 */
.L_x_32382:
[----:B0-----:R-:W-:-:S07]  /*2570*/  MOV R62, R86 ;  /* 0x00000056003e7202 */ /* 0x001fce0000000f00 */
.L_x_32383:
[----:B------:R-:W-:Y:S05]  /*2580*/  @P3 BRA `(.L_x_32384) ;  /* 0x00000000001c3947 */ /* 0x000fea0003800000 */
[----:B------:R-:W-:-:S04]  /*2590*/  ISETP.NE.U32.AND P4, PT, RZ, UR14, PT ;  /* 0x0000000eff007c0c */ /* 0x000fc8000bf85070 */
[----:B------:R-:W-:-:S13]  /*25a0*/  ISETP.NE.AND.EX P4, PT, RZ, UR15, PT, P4 ;  /* 0x0000000fff007c0c */ /* 0x000fda000bf85340 */
[----:B------:R-:W-:Y:S05]  /*25b0*/  @P4 BRA `(.L_x_32385) ;  /* 0x0000000000084947 */ /* 0x000fea0003800000 */
[----:B------:R-:W-:Y:S05]  /*25c0*/  @P0 BRA `(.L_x_32386) ;  /* 0x0000000000140947 */ /* 0x000fea0003800000 */
[----:B------:R-:W-:Y:S05]  /*25d0*/  BRA `(.L_x_32387) ;  /* 0x0000000000147947 */ /* 0x000fea0003800000 */
.L_x_32385:
[----:B-----5:R-:W-:Y:S01]  /*25e0*/  FADD.FTZ R87, R59, R87 ;  /* 0x000000573b577221 */ /* 0x020fe20000010000 */
[----:B------:R-:W-:Y:S06]  /*25f0*/  BRA `(.L_x_32386) ;  /* 0x0000000000087947 */ /* 0x000fec0003800000 */
.L_x_32384:
[----:B-----5:R-:W-:-:S04]  /*2600*/  FADD.FTZ R87, R55, R87 ;  /* 0x0000005737577221 */ /* 0x020fc80000010000 */
[----:B------:R-:W-:-:S07]  /*2610*/  @P2 FADD.FTZ R87, R59, R87 ;  /* 0x000000573b572221 */ /* 0x000fce0000010000 */
.L_x_32386:
[----:B0-----:R-:W-:-:S07]  /*2620*/  MOV R63, R87 ;  /* 0x00000057003f7202 */ /* 0x001fce0000000f00 */
.L_x_32387:
        /* <DEDUP_REMOVED lines=18> */
.L_x_32389:
[----:B-----5:R-:W-:Y:S01]  /*2750*/  FADD.FTZ R88, R56, R88 ;  /* 0x0000005838587221 */ /* 0x020fe20000010000 */
[----:B------:R-:W-:Y:S06]  /*2760*/  BRA `(.L_x_32390) ;  /* 0x0000000000087947 */ /* 0x000fec0003800000 */
.L_x_32388:
[----:B-----5:R-:W-:-:S04]  /*2770*/  FADD.FTZ R88, R52, R88 ;  /* 0x0000005834587221 */ /* 0x020fc80000010000 */
[----:B------:R-:W-:-:S07]  /*2780*/  @P2 FADD.FTZ R88, R56, R88 ;  /* 0x0000005838582221 */ /* 0x000fce0000010000 */
.L_x_32390:
[----:B0-----:R-:W-:-:S07]  /*2790*/  MOV R60, R88 ;  /* 0x00000058003c7202 */ /* 0x001fce0000000f00 */
.L_x_32391:
[----:B------:R-:W-:Y:S05]  /*27a0*/  @P3 BRA `(.L_x_32392) ;  /* 0x00000000001c3947 */ /* 0x000fea0003800000 */
[----:B------:R-:W-:-:S04]  /*27b0*/  ISETP.NE.U32.AND P4, PT, RZ, UR14, PT ;  /* 0x0000000eff007c0c */ /* 0x000fc8000bf85070 */
[----:B------:R-:W-:-:S13]  /*27c0*/  ISETP.NE.AND.EX P4, PT, RZ, UR15, PT, P4 ;  /* 0x0000000fff007c0c */ /* 0x000fda000bf85340 */
[----:B------:R-:W-:Y:S05]  /*27d0*/  @P4 BRA `(.L_x_32393) ;  /* 0x0000000000084947 */ /* 0x000fea0003800000 */
[----:B------:R-:W-:Y:S05]  /*27e0*/  @P0 BRA `(.L_x_32394) ;  /* 0x0000000000140947 */ /* 0x000fea0003800000 */
[----:B------:R-:W-:Y:S05]  /*27f0*/  BRA `(.L_x_32395) ;  /* 0x0000000000147947 */ /* 0x000fea0003800000 */
.L_x_32393:
[----:B-----5:R-:W-:Y:S01]  /*2800*/  FADD.FTZ R89, R57, R89 ;  /* 0x0000005939597221 */ /* 0x020fe20000010000 */
[----:B------:R-:W-:Y:S06]  /*2810*/  BRA `(.L_x_32394) ;  /* 0x0000000000087947 */ /* 0x000fec0003800000 */
.L_x_32392:
[----:B-----5:R-:W-:-:S04]  /*2820*/  FADD.FTZ R89, R53, R89 ;  /* 0x0000005935597221 */ /* 0x020fc80000010000 */
[----:B------:R-:W-:-:S07]  /*2830*/  @P2 FADD.FTZ R89, R57, R89 ;  /* 0x0000005939592221 */ /* 0x000fce0000010000 */
.L_x_32394:
[----:B0-----:R-:W-:-:S07]  /*2840*/  MOV R61, R89 ;  /* 0x00000059003d7202 */ /* 0x001fce0000000f00 */
.L_x_32395:
[----:B------:R-:W-:Y:S05]  /*2850*/  @P3 BRA `(.L_x_32396) ;  /* 0x00000000001c3947 */ /* 0x000fea0003800000 */
[----:B------:R-:W-:-:S04]  /*2860*/  ISETP.NE.U32.AND P4, PT, RZ, UR14, PT ;  /* 0x0000000eff007c0c */ /* 0x000fc8000bf85070 */
[----:B------:R-:W-:-:S13]  /*2870*/  ISETP.NE.AND.EX P4, PT, RZ, UR15, PT, P4 ;  /* 0x0000000fff007c0c */ /* 0x000fda000bf85340 */
[----:B------:R-:W-:Y:S05]  /*2880*/  @P4 BRA `(.L_x_32397) ;  /* 0x0000000000084947 */ /* 0x000fea0003800000 */
[----:B------:R-:W-:Y:S05]  /*2890*/  @P0 BRA `(.L_x_32398) ;  /* 0x0000000000140947 */ /* 0x000fea0003800000 */
[----:B------:R-:W-:Y:S05]  /*28a0*/  BRA `(.L_x_32399) ;  /* 0x0000000000147947 */ /* 0x000fea0003800000 */
.L_x_32397:
[----:B-----5:R-:W-:Y:S01]  /*28b0*/  FADD.FTZ R90, R58, R90 ;  /* 0x0000005a3a5a7221 */ /* 0x020fe20000010000 */
[----:B------:R-:W-:Y:S06]  /*28c0*/  BRA `(.L_x_32398) ;  /* 0x0000000000087947 */ /* 0x000fec0003800000 */
.L_x_32396:
[----:B-----5:R-:W-:-:S04]  /*28d0*/  FADD.FTZ R90, R54, R90 ;  /* 0x0000005a365a7221 */ /* 0x020fc80000010000 */
[----:B------:R-:W-:-:S07]  /*28e0*/  @P2 FADD.FTZ R90, R58, R90 ;  /* 0x0000005a3a5a2221 */ /* 0x000fce0000010000 */
.L_x_32398:
[----:B0-----:R-:W-:-:S07]  /*28f0*/  MOV R62, R90 ;  /* 0x0000005a003e7202 */ /* 0x001fce0000000f00 */
.L_x_32399:
[----:B------:R-:W-:Y:S05]  /*2900*/  @P3 BRA `(.L_x_32400) ;  /* 0x00000000001c3947 */ /* 0x000fea0003800000 */
[----:B------:R-:W-:-:S04]  /*2910*/  ISETP.NE.U32.AND P4, PT, RZ, UR14, PT ;  /* 0x0000000eff007c0c */ /* 0x000fc8000bf85070 */
[----:B------:R-:W-:-:S13]  /*2920*/  ISETP.NE.AND.EX P4, PT, RZ, UR15, PT, P4 ;  /* 0x0000000fff007c0c */ /* 0x000fda000bf85340 */
[----:B------:R-:W-:Y:S05]  /*2930*/  @P4 BRA `(.L_x_32401) ;  /* 0x0000000000084947 */ /* 0x000fea0003800000 */
[----:B------:R-:W-:Y:S05]  /*2940*/  @P0 BRA `(.L_x_32402) ;  /* 0x0000000000140947 */ /* 0x000fea0003800000 */
[----:B------:R-:W-:Y:S05]  /*2950*/  BRA `(.L_x_32403) ;  /* 0x0000000000147947 */ /* 0x000fea0003800000 */
.L_x_32401:
[----:B-----5:R-:W-:Y:S01]  /*2960*/  FADD.FTZ R91, R59, R91 ;  /* 0x0000005b3b5b7221 */ /* 0x020fe20000010000 */
[----:B------:R-:W-:Y:S06]  /*2970*/  BRA `(.L_x_32402) ;  /* 0x0000000000087947 */ /* 0x000fec0003800000 */
.L_x_32400:
[----:B-----5:R-:W-:-:S04]  /*2980*/  FADD.FTZ R91, R55, R91 ;  /* 0x0000005b375b7221 */ /* 0x020fc80000010000 */
[----:B------:R-:W-:-:S07]  /*2990*/  @P2 FADD.FTZ R91, R59, R91 ;  /* 0x0000005b3b5b2221 */ /* 0x000fce0000010000 */
.L_x_32402:
[----:B0-----:R-:W-:-:S07]  /*29a0*/  MOV R63, R91 ;  /* 0x0000005b003f7202 */ /* 0x001fce0000000f00 */
.L_x_32403:
        /* <DEDUP_REMOVED lines=18> */
.L_x_32405:
[----:B-----5:R-:W-:Y:S01]  /*2ad0*/  FADD.FTZ R92, R56, R92 ;  /* 0x0000005c385c7221 */ /* 0x020fe20000010000 */
[----:B------:R-:W-:Y:S06]  /*2ae0*/  BRA `(.L_x_32406) ;  /* 0x0000000000087947 */ /* 0x000fec0003800000 */
.L_x_32404:
[----:B-----5:R-:W-:-:S04]  /*2af0*/  FADD.FTZ R92, R52, R92 ;  /* 0x0000005c345c7221 */ /* 0x020fc80000010000 */
[----:B------:R-:W-:-:S07]  /*2b00*/  @P2 FADD.FTZ R92, R56, R92 ;  /* 0x0000005c385c2221 */ /* 0x000fce0000010000 */
.L_x_32406:
[----:B0-----:R-:W-:-:S07]  /*2b10*/  MOV R60, R92 ;  /* 0x0000005c003c7202 */ /* 0x001fce0000000f00 */
.L_x_32407:
[----:B------:R-:W-:Y:S05]  /*2b20*/  @P3 BRA `(.L_x_32408) ;  /* 0x00000000001c3947 */ /* 0x000fea0003800000 */
[----:B------:R-:W-:-:S04]  /*2b30*/  ISETP.NE.U32.AND P4, PT, RZ, UR14, PT ;  /* 0x0000000eff007c0c */ /* 0x000fc8000bf85070 */
[----:B------:R-:W-:-:S13]  /*2b40*/  ISETP.NE.AND.EX P4, PT, RZ, UR15, PT, P4 ;  /* 0x0000000fff007c0c */ /* 0x000fda000bf85340 */
[----:B------:R-:W-:Y:S05]  /*2b50*/  @P4 BRA `(.L_x_32409) ;  /* 0x0000000000084947 */ /* 0x000fea0003800000 */
[----:B------:R-:W-:Y:S05]  /*2b60*/  @P0 BRA `(.L_x_32410) ;  /* 0x0000000000140947 */ /* 0x000fea0003800000 */
[----:B------:R-:W-:Y:S05]  /*2b70*/  BRA `(.L_x_32411) ;  /* 0x0000000000147947 */ /* 0x000fea0003800000 */
.L_x_32409:
[----:B-----5:R-:W-:Y:S01]  /*2b80*/  FADD.FTZ R93, R57, R93 ;  /* 0x0000005d395d7221 */ /* 0x020fe20000010000 */
[----:B------:R-:W-:Y:S06]  /*2b90*/  BRA `(.L_x_32410) ;  /* 0x0000000000087947 */ /* 0x000fec0003800000 */
.L_x_32408:
[----:B-----5:R-:W-:-:S04]  /*2ba0*/  FADD.FTZ R93, R53, R93 ;  /* 0x0000005d355d7221 */ /* 0x020fc80000010000 */
[----:B------:R-:W-:-:S07]  /*2bb0*/  @P2 FADD.FTZ R93, R57, R93 ;  /* 0x0000005d395d2221 */ /* 0x000fce0000010000 */
.L_x_32410:
[----:B0-----:R-:W-:-:S07]  /*2bc0*/  MOV R61, R93 ;  /* 0x0000005d003d7202 */ /* 0x001fce0000000f00 */
.L_x_32411:
[----:B------:R-:W-:Y:S05]  /*2bd0*/  @P3 BRA `(.L_x_32412) ;  /* 0x00000000001c3947 */ /* 0x000fea0003800000 */
[----:B------:R-:W-:-:S04]  /*2be0*/  ISETP.NE.U32.AND P4, PT, RZ, UR14, PT ;  /* 0x0000000eff007c0c */ /* 0x000fc8000bf85070 */
[----:B------:R-:W-:-:S13]  /*2bf0*/  ISETP.NE.AND.EX P4, PT, RZ, UR15, PT, P4 ;  /* 0x0000000fff007c0c */ /* 0x000fda000bf85340 */
[----:B------:R-:W-:Y:S05]  /*2c00*/  @P4 BRA `(.L_x_32413) ;  /* 0x0000000000084947 */ /* 0x000fea0003800000 */
[----:B------:R-:W-:Y:S05]  /*2c10*/  @P0 BRA `(.L_x_32414) ;  /* 0x0000000000140947 */ /* 0x000fea0003800000 */
[----:B------:R-:W-:Y:S05]  /*2c20*/  BRA `(.L_x_32415) ;  /* 0x0000000000147947 */ /* 0x000fea0003800000 */
.L_x_32413:
[----:B-----5:R-:W-:Y:S01]  /*2c30*/  FADD.FTZ R94, R58, R94 ;  /* 0x0000005e3a5e7221 */ /* 0x020fe20000010000 */
[----:B------:R-:W-:Y:S06]  /*2c40*/  BRA `(.L_x_32414) ;  /* 0x0000000000087947 */ /* 0x000fec0003800000 */
.L_x_32412:
[----:B-----5:R-:W-:-:S04]  /*2c50*/  FADD.FTZ R94, R54, R94 ;  /* 0x0000005e365e7221 */ /* 0x020fc80000010000 */
[----:B------:R-:W-:-:S07]  /*2c60*/  @P2 FADD.FTZ R94, R58, R94 ;  /* 0x0000005e3a5e2221 */ /* 0x000fce0000010000 */
.L_x_32414:
[----:B0-----:R-:W-:-:S07]  /*2c70*/  MOV R62, R94 ;  /* 0x0000005e003e7202 */ /* 0x001fce0000000f00 */
.L_x_32415:
[----:B------:R-:W-:Y:S05]  /*2c80*/  @P3 BRA `(.L_x_32416) ;  /* 0x00000000001c3947 */ /* 0x000fea0003800000 */
[----:B------:R-:W-:-:S04]  /*2c90*/  ISETP.NE.U32.AND P4, PT, RZ, UR14, PT ;  /* 0x0000000eff007c0c */ /* 0x000fc8000bf85070 */
[----:B------:R-:W-:-:S13]  /*2ca0*/  ISETP.NE.AND.EX P4, PT, RZ, UR15, PT, P4 ;  /* 0x0000000fff007c0c */ /* 0x000fda000bf85340 */
[----:B------:R-:W-:Y:S05]  /*2cb0*/  @P4 BRA `(.L_x_32417) ;  /* 0x0000000000084947 */ /* 0x000fea0003800000 */
[----:B------:R-:W-:Y:S05]  /*2cc0*/  @P0 BRA `(.L_x_32418) ;  /* 0x0000000000140947 */ /* 0x000fea0003800000 */
[----:B------:R-:W-:Y:S05]  /*2cd0*/  BRA `(.L_x_32419) ;  /* 0x0000000000147947 */ /* 0x000fea0003800000 */
.L_x_32417:
[----:B-----5:R-:W-:Y:S01]  /*2ce0*/  FADD.FTZ R95, R59, R95 ;  /* 0x0000005f3b5f7221 */ /* 0x020fe20000010000 */
[----:B------:R-:W-:Y:S06]  /*2cf0*/  BRA `(.L_x_32418) ;  /* 0x0000000000087947 */ /* 0x000fec0003800000 */
.L_x_32416:
[----:B-----5:R-:W-:-:S04]  /*2d00*/  FADD.FTZ R95, R55, R95 ;  /* 0x0000005f375f7221 */ /* 0x020fc80000010000 */
[----:B------:R-:W-:-:S07]  /*2d10*/  @P2 FADD.FTZ R95, R59, R95 ;  /* 0x0000005f3b5f2221 */ /* 0x000fce0000010000 */
.L_x_32418:
[----:B0-----:R-:W-:-:S07]  /*2d20*/  MOV R63, R95 ;  /* 0x0000005f003f7202 */ /* 0x001fce0000000f00 */
.L_x_32419:
[----:B------:R-:W1:Y:S01]  /*2d30*/  @P0 LDC.64 R106, c[0x0][0x238] ;  /* 0x00008e00ff6a0b82 */ /* 0x000e620000000a00 */
[----:B------:R-:W-:-:S05]  /*2d40*/  IADD3 R183, R177, 0x120, RZ ;  /* 0x00000120b1b77810 */ /* 0x000fca0007ffe0ff */
[----:B0-----:R-:W-:Y:S02]  /*2d50*/  IMAD.WIDE.U32 R96, R183, 0x10, R104 ;  /* 0x00000010b7607825 */ /* 0x001fe400078e0068 */
[----:B------:R-:W0:Y:S08]  /*2d60*/  @P1 LDC.64 R102, c[0x0][0x228] ;  /* 0x00008a00ff661b82 */ /* 0x000e300000000a00 */
[----:B------:R-:W2:Y:S01]  /*2d70*/  @P2 LDC.64 R100, c[0x0][0x230] ;  /* 0x00008c00ff642b82 */ /* 0x000ea20000000a00 */
[----:B-1----:R-:W-:-:S05]  /*2d80*/  @P0 IMAD.WIDE.U32 R106, R181, 0x10, R106 ;  /* 0x00000010b56a0825 */ /* 0x002fca00078e006a */
[----:B------:R1:W-:Y:S01]  /*2d90*/  @P0 STG.E.128 desc[UR4][R106.64], R60 ;  /* 0x0000003c6a000986 */ /* 0x0003e2000c101d04 */
[----:B0-----:R-:W-:-:S03]  /*2da0*/  @P1 IMAD.WIDE.U32 R102, R183, 0x10, R102 ;  /* 0x00000010b7661825 */ /* 0x001fc600078e0066 */
        /* <DEDUP_REMOVED lines=10> */
.L_x_32421:
[----:B-----5:R-:W-:Y:S01]  /*2e50*/  FADD.FTZ R96, R56, R96 ;  /* 0x0000006038607221 */ /* 0x020fe20000010000 */
[----:B------:R-:W-:Y:S06]  /*2e60*/  BRA `(.L_x_32422) ;  /* 0x0000000000087947 */ /* 0x000fec0003800000 */
.L_x_32420:
[----:B-----5:R-:W-:-:S04]  /*2e70*/  FADD.FTZ R96, R52, R96 ;  /* 0x0000006034607221 */ /* 0x020fc80000010000 */
[----:B------:R-:W-:-:S07]  /*2e80*/  @P2 FADD.FTZ R96, R56, R96 ;  /* 0x0000006038602221 */ /* 0x000fce0000010000 */
.L_x_32422:
[----:B-1----:R-:W-:-:S07]  /*2e90*/  MOV R60, R96 ;  /* 0x00000060003c7202 */ /* 0x002fce0000000f00 */
.L_x_32423:
[----:B------:R-:W-:Y:S05]  /*2ea0*/  @P3 BRA `(.L_x_32424) ;  /* 0x00000000001c3947 */ /* 0x000fea0003800000 */
[----:B------:R-:W-:-:S04]  /*2eb0*/  ISETP.NE.U32.AND P4, PT, RZ, UR14, PT ;  /* 0x0000000eff007c0c */ /* 0x000fc8000bf85070 */
[----:B------:R-:W-:-:S13]  /*2ec0*/  ISETP.NE.AND.EX P4, PT, RZ, UR15, PT, P4 ;  /* 0x0000000fff007c0c */ /* 0x000fda000bf85340 */
[----:B------:R-:W-:Y:S05]  /*2ed0*/  @P4 BRA `(.L_x_32425) ;  /* 0x0000000000084947 */ /* 0x000fea0003800000 */
[----:B------:R-:W-:Y:S05]  /*2ee0*/  @P0 BRA `(.L_x_32426) ;  /* 0x0000000000140947 */ /* 0x000fea0003800000 */
[----:B------:R-:W-:Y:S05]  /*2ef0*/  BRA `(.L_x_32427) ;  /* 0x0000000000147947 */ /* 0x000fea0003800000 */
.L_x_32425:
[----:B-----5:R-:W-:Y:S01]  /*2f00*/  FADD.FTZ R97, R57, R97 ;  /* 0x0000006139617221 */ /* 0x020fe20000010000 */
[----:B------:R-:W-:Y:S06]  /*2f10*/  BRA `(.L_x_32426) ;  /* 0x0000000000087947 */ /* 0x000fec0003800000 */
.L_x_32424:
[----:B-----5:R-:W-:-:S04]  /*2f20*/  FADD.FTZ R97, R53, R97 ;  /* 0x0000006135617221 */ /* 0x020fc80000010000 */
[----:B------:R-:W-:-:S07]  /*2f30*/  @P2 FADD.FTZ R97, R57, R97 ;  /* 0x0000006139612221 */ /* 0x000fce0000010000 */
.L_x_32426:
[----:B-1----:R-:W-:-:S07]  /*2f40*/  MOV R61, R97 ;  /* 0x00000061003d7202 */ /* 0x002fce0000000f00 */
.L_x_32427:
[----:B------:R-:W-:Y:S05]  /*2f50*/  @P3 BRA `(.L_x_32428) ;  /* 0x00000000001c3947 */ /* 0x000fea0003800000 */
[----:B------:R-:W-:-:S04]  /*2f60*/  ISETP.NE.U32.AND P4, PT, RZ, UR14, PT ;  /* 0x0000000eff007c0c */ /* 0x000fc8000bf85070 */
[----:B------:R-:W-:-:S13]  /*2f70*/  ISETP.NE.AND.EX P4, PT, RZ, UR15, PT, P4 ;  /* 0x0000000fff007c0c */ /* 0x000fda000bf85340 */
[----:B------:R-:W-:Y:S05]  /*2f80*/  @P4 BRA `(.L_x_32429) ;  /* 0x0000000000084947 */ /* 0x000fea0003800000 */
[----:B------:R-:W-:Y:S05]  /*2f90*/  @P0 BRA `(.L_x_32430) ;  /* 0x0000000000140947 */ /* 0x000fea0003800000 */
[----:B------:R-:W-:Y:S05]  /*2fa0*/  BRA `(.L_x_32431) ;  /* 0x0000000000147947 */ /* 0x000fea0003800000 */
.L_x_32429:
[----:B-----5:R-:W-:Y:S01]  /*2fb0*/  FADD.FTZ R98, R58, R98 ;  /* 0x000000623a627221 */ /* 0x020fe20000010000 */
[----:B------:R-:W-:Y:S06]  /*2fc0*/  BRA `(.L_x_32430) ;  /* 0x0000000000087947 */ /* 0x000fec0003800000 */
.L_x_32428:
[----:B-----5:R-:W-:-:S04]  /*2fd0*/  FADD.FTZ R98, R54, R98 ;  /* 0x0000006236627221 */ /* 0x020fc80000010000 */
[----:B------:R-:W-:-:S07]  /*2fe0*/  @P2 FADD.FTZ R98, R58, R98 ;  /* 0x000000623a622221 */ /* 0x000fce0000010000 */
.L_x_32430:
[----:B-1----:R-:W-:-:S07]  /*2ff0*/  MOV R62, R98 ;  /* 0x00000062003e7202 */ /* 0x002fce0000000f00 */
.L_x_32431:
[----:B------:R-:W-:Y:S05]  /*3000*/  @P3 BRA `(.L_x_32432) ;  /* 0x00000000001c3947 */ /* 0x000fea0003800000 */
[----:B------:R-:W-:-:S04]  /*3010*/  ISETP.NE.U32.AND P4, PT, RZ, UR14, PT ;  /* 0x0000000eff007c0c */ /* 0x000fc8000bf85070 */
[----:B------:R-:W-:-:S13]  /*3020*/  ISETP.NE.AND.EX P4, PT, RZ, UR15, PT, P4 ;  /* 0x0000000fff007c0c */ /* 0x000fda000bf85340 */
[----:B------:R-:W-:Y:S05]  /*3030*/  @P4 BRA `(.L_x_32433) ;  /* 0x0000000000084947 */ /* 0x000fea0003800000 */
[----:B------:R-:W-:Y:S05]  /*3040*/  @P0 BRA `(.L_x_32434) ;  /* 0x0000000000140947 */ /* 0x000fea0003800000 */
[----:B------:R-:W-:Y:S05]  /*3050*/  BRA `(.L_x_32435) ;  /* 0x0000000000147947 */ /* 0x000fea0003800000 */
.L_x_32433:
[----:B-----5:R-:W-:Y:S01]  /*3060*/  FADD.FTZ R99, R59, R99 ;  /* 0x000000633b637221 */ /* 0x020fe20000010000 */
[----:B------:R-:W-:Y:S06]  /*3070*/  BRA `(.L_x_32434) ;  /* 0x0000000000087947 */ /* 0x000fec0003800000 */
.L_x_32432:
[----:B-----5:R-:W-:-:S04]  /*3080*/  FADD.FTZ R99, R55, R99 ;  /* 0x0000006337637221 */ /* 0x020fc80000010000 */
[----:B------:R-:W-:-:S07]  /*3090*/  @P2 FADD.FTZ R99, R59, R99 ;  /* 0x000000633b632221 */ /* 0x000fce0000010000 */
.L_x_32434:
[----:B-1----:R-:W-:-:S07]  /*30a0*/  MOV R63, R99 ;  /* 0x00000063003f7202 */ /* 0x002fce0000000f00 */
.L_x_32435:
[----:B-1----:R-:W0:Y:S01]  /*30b0*/  @P0 LDC.64 R106, c[0x0][0x238] ;  /* 0x00008e00ff6a0b82 */ /* 0x002e220000000a00 */
        /* <DEDUP_REMOVED lines=17> */
.L_x_32437:
[----:B-----5:R-:W-:Y:S01]  /*31d0*/  FADD.FTZ R100, R56, R100 ;  /* 0x0000006438647221 */ /* 0x020fe20000010000 */
[----:B------:R-:W-:Y:S06]  /*31e0*/  BRA `(.L_x_32438) ;  /* 0x0000000000087947 */ /* 0x000fec0003800000 */
.L_x_32436:
[----:B-----5:R-:W-:-:S04]  /*31f0*/  FADD.FTZ R100, R52, R100 ;  /* 0x0000006434647221 */ /* 0x020fc80000010000 */
[----:B------:R-:W-:-:S07]  /*3200*/  @P2 FADD.FTZ R100, R56, R100 ;  /* 0x0000006438642221 */ /* 0x000fce0000010000 */
.L_x_32438:
[----:B0-----:R-:W-:-:S07]  /*3210*/  MOV R60, R100 ;  /* 0x00000064003c7202 */ /* 0x001fce0000000f00 */
.L_x_32439:
[----:B------:R-:W-:Y:S05]  /*3220*/  @P3 BRA `(.L_x_32440) ;  /* 0x00000000001c3947 */ /* 0x000fea0003800000 */
[----:B------:R-:W-:-:S04]  /*3230*/  ISETP.NE.U32.AND P4, PT, RZ, UR14, PT ;  /* 0x0000000eff007c0c */ /* 0x000fc8000bf85070 */
[----:B------:R-:W-:-:S13]  /*3240*/  ISETP.NE.AND.EX P4, PT, RZ, UR15, PT, P4 ;  /* 0x0000000fff007c0c */ /* 0x000fda000bf85340 */
[----:B------:R-:W-:Y:S05]  /*3250*/  @P4 BRA `(.L_x_32441) ;  /* 0x0000000000084947 */ /* 0x000fea0003800000 */
[----:B------:R-:W-:Y:S05]  /*3260*/  @P0 BRA `(.L_x_32442) ;  /* 0x0000000000140947 */ /* 0x000fea0003800000 */
[----:B------:R-:W-:Y:S05]  /*3270*/  BRA `(.L_x_32443) ;  /* 0x0000000000147947 */ /* 0x000fea0003800000 */
.L_x_32441:
[----:B-----5:R-:W-:Y:S01]  /*3280*/  FADD.FTZ R101, R57, R101 ;  /* 0x0000006539657221 */ /* 0x020fe20000010000 */
[----:B------:R-:W-:Y:S06]  /*3290*/  BRA `(.L_x_32442) ;  /* 0x0000000000087947 */ /* 0x000fec0003800000 */
.L_x_32440:
[----:B-----5:R-:W-:-:S04]  /*32a0*/  FADD.FTZ R101, R53, R101 ;  /* 0x0000006535657221 */ /* 0x020fc80000010000 */
[----:B------:R-:W-:-:S07]  /*32b0*/  @P2 FADD.FTZ R101, R57, R101 ;  /* 0x0000006539652221 */ /* 0x000fce0000010000 */
.L_x_32442:
[----:B0-----:R-:W-:-:S07]  /*32c0*/  MOV R61, R101 ;  /* 0x00000065003d7202 */ /* 0x001fce0000000f00 */
.L_x_32443:
[----:B------:R-:W-:Y:S05]  /*32d0*/  @P3 BRA `(.L_x_32444) ;  /* 0x00000000001c3947 */ /* 0x000fea0003800000 */
[----:B------:R-:W-:-:S04]  /*32e0*/  ISETP.NE.U32.AND P4, PT, RZ, UR14, PT ;  /* 0x0000000eff007c0c */ /* 0x000fc8000bf85070 */
[----:B------:R-:W-:-:S13]  /*32f0*/  ISETP.NE.AND.EX P4, PT, RZ, UR15, PT, P4 ;  /* 0x0000000fff007c0c */ /* 0x000fda000bf85340 */
[----:B------:R-:W-:Y:S05]  /*3300*/  @P4 BRA `(.L_x_32445) ;  /* 0x0000000000084947 */ /* 0x000fea0003800000 */
[----:B------:R-:W-:Y:S05]  /*3310*/  @P0 BRA `(.L_x_32446) ;  /* 0x0000000000140947 */ /* 0x000fea0003800000 */
[----:B------:R-:W-:Y:S05]  /*3320*/  BRA `(.L_x_32447) ;  /* 0x0000000000147947 */ /* 0x000fea0003800000 */
.L_x_32445:
[----:B-----5:R-:W-:Y:S01]  /*3330*/  FADD.FTZ R102, R58, R102 ;  /* 0x000000663a667221 */ /* 0x020fe20000010000 */
[----:B------:R-:W-:Y:S06]  /*3340*/  BRA `(.L_x_32446) ;  /* 0x0000000000087947 */ /* 0x000fec0003800000 */
.L_x_32444:
[----:B-----5:R-:W-:-:S04]  /*3350*/  FADD.FTZ R102, R54, R102 ;  /* 0x0000006636667221 */ /* 0x020fc80000010000 */
[----:B------:R-:W-:-:S07]  /*3360*/  @P2 FADD.FTZ R102, R58, R102 ;  /* 0x000000663a662221 */ /* 0x000fce0000010000 */
.L_x_32446:
[----:B0-----:R-:W-:-:S07]  /*3370*/  MOV R62, R102 ;  /* 0x00000066003e7202 */ /* 0x001fce0000000f00 */
.L_x_32447:
[----:B------:R-:W-:Y:S05]  /*3380*/  @P3 BRA `(.L_x_32448) ;  /* 0x00000000001c3947 */ /* 0x000fea0003800000 */
[----:B------:R-:W-:-:S04]  /*3390*/  ISETP.NE.U32.AND P4, PT, RZ, UR14, PT ;  /* 0x0000000eff007c0c */ /* 0x000fc8000bf85070 */
[----:B------:R-:W-:-:S13]  /*33a0*/  ISETP.NE.AND.EX P4, PT, RZ, UR15, PT, P4 ;  /* 0x0000000fff007c0c */ /* 0x000fda000bf85340 */
[----:B------:R-:W-:Y:S05]  /*33b0*/  @P4 BRA `(.L_x_32449) ;  /* 0x0000000000084947 */ /* 0x000fea0003800000 */
[----:B------:R-:W-:Y:S05]  /*33c0*/  @P0 BRA `(.L_x_32450) ;  /* 0x0000000000140947 */ /* 0x000fea0003800000 */
[----:B------:R-:W-:Y:S05]  /*33d0*/  BRA `(.L_x_32451) ;  /* 0x0000000000147947 */ /* 0x000fea0003800000 */
.L_x_32449:
[----:B-----5:R-:W-:Y:S01]  /*33e0*/  FADD.FTZ R103, R59, R103 ;  /* 0x000000673b677221 */ /* 0x020fe20000010000 */
[----:B------:R-:W-:Y:S06]  /*33f0*/  BRA `(.L_x_32450) ;  /* 0x0000000000087947 */ /* 0x000fec0003800000 */
.L_x_32448:
[----:B-----5:R-:W-:-:S04]  /*3400*/  FADD.FTZ R103, R55, R103 ;  /* 0x0000006737677221 */ /* 0x020fc80000010000 */
[----:B------:R-:W-:-:S07]  /*3410*/  @P2 FADD.FTZ R103, R59, R103 ;  /* 0x000000673b672221 */ /* 0x000fce0000010000 */
.L_x_32450:
[----:B0-----:R-:W-:-:S07]  /*3420*/  MOV R63, R103 ;  /* 0x00000067003f7202 */ /* 0x001fce0000000f00 */
.L_x_32451:
[----:B0-----:R-:W0:Y:S01]  /*3430*/  @P0 LDC.64 R156, c[0x0][0x238] ;  /* 0x00008e00ff9c0b82 */ /* 0x001e220000000a00 */
        /* <DEDUP_REMOVED lines=17> */
.L_x_32453:
[----:B-----5:R-:W-:Y:S01]  /*3550*/  FADD.FTZ R104, R56, R104 ;  /* 0x0000006838687221 */ /* 0x020fe20000010000 */
[----:B------:R-:W-:Y:S06]  /*3560*/  BRA `(.L_x_32454) ;  /* 0x0000000000087947 */ /* 0x000fec0003800000 */
.L_x_32452:
[----:B-----5:R-:W-:-:S04]  /*3570*/  FADD.FTZ R104, R52, R104 ;  /* 0x0000006834687221 */ /* 0x020fc80000010000 */
[----:B------:R-:W-:-:S07]  /*3580*/  @P2 FADD.FTZ R104, R56, R104 ;  /* 0x0000006838682221 */ /* 0x000fce0000010000 */
.L_x_32454:
[----:B0----5:R-:W-:-:S07]  /*3590*/  MOV R60, R104 ;  /* 0x00000068003c7202 */ /* 0x021fce0000000f00 */
.L_x_32455:
[----:B------:R-:W-:Y:S05]  /*35a0*/  @P3 BRA `(.L_x_32456) ;  /* 0x00000000001c3947 */ /* 0x000fea0003800000 */
[----:B------:R-:W-:-:S04]  /*35b0*/  ISETP.NE.U32.AND P4, PT, RZ, UR14, PT ;  /* 0x0000000eff007c0c */ /* 0x000fc8000bf85070 */
[----:B------:R-:W-:-:S13]  /*35c0*/  ISETP.NE.AND.EX P4, PT, RZ, UR15, PT, P4 ;  /* 0x0000000fff007c0c */ /* 0x000fda000bf85340 */
[----:B------:R-:W-:Y:S05]  /*35d0*/  @P4 BRA `(.L_x_32457) ;  /* 0x0000000000084947 */ /* 0x000fea0003800000 */
[----:B------:R-:W-:Y:S05]  /*35e0*/  @P0 BRA `(.L_x_32458) ;  /* 0x0000000000140947 */ /* 0x000fea0003800000 */
[----:B------:R-:W-:Y:S05]  /*35f0*/  BRA `(.L_x_32459) ;  /* 0x0000000000147947 */ /* 0x000fea0003800000 */
.L_x_32457:
[----:B-----5:R-:W-:Y:S01]  /*3600*/  FADD.FTZ R105, R57, R105 ;  /* 0x0000006939697221 */ /* 0x020fe20000010000 */
[----:B------:R-:W-:Y:S06]  /*3610*/  BRA `(.L_x_32458) ;  /* 0x0000000000087947 */ /* 0x000fec0003800000 */
.L_x_32456:
[----:B-----5:R-:W-:-:S04]  /*3620*/  FADD.FTZ R105, R53, R105 ;  /* 0x0000006935697221 */ /* 0x020fc80000010000 */
[----:B------:R-:W-:-:S07]  /*3630*/  @P2 FADD.FTZ R105, R57, R105 ;  /* 0x0000006939692221 */ /* 0x000fce0000010000 */
.L_x_32458:
[----:B0----5:R-:W-:-:S07]  /*3640*/  MOV R61, R105 ;  /* 0x00000069003d7202 */ /* 0x021fce0000000f00 */
.L_x_32459:
[----:B------:R-:W-:Y:S05]  /*3650*/  @P3 BRA `(.L_x_32460) ;  /* 0x00000000001c3947 */ /* 0x000fea0003800000 */
[----:B------:R-:W-:-:S04]  /*3660*/  ISETP.NE.U32.AND P4, PT, RZ, UR14, PT ;  /* 0x0000000eff007c0c */ /* 0x000fc8000bf85070 */
[----:B------:R-:W-:-:S13]  /*3670*/  ISETP.NE.AND.EX P4, PT, RZ, UR15, PT, P4 ;  /* 0x0000000fff007c0c */ /* 0x000fda000bf85340 */
[----:B------:R-:W-:Y:S05]  /*3680*/  @P4 BRA `(.L_x_32461) ;  /* 0x0000000000084947 */ /* 0x000fea0003800000 */
[----:B------:R-:W-:Y:S05]  /*3690*/  @P0 BRA `(.L_x_32462) ;  /* 0x0000000000140947 */ /* 0x000fea0003800000 */
[----:B------:R-:W-:Y:S05]  /*36a0*/  BRA `(.L_x_32463) ;  /* 0x0000000000147947 */ /* 0x000fea0003800000 */
.L_x_32461:
[----:B-----5:R-:W-:Y:S01]  /*36b0*/  FADD.FTZ R106, R58, R106 ;  /* 0x0000006a3a6a7221 */ /* 0x020fe20000010000 */
[----:B------:R-:W-:Y:S06]  /*36c0*/  BRA `(.L_x_32462) ;  /* 0x0000000000087947 */ /* 0x000fec0003800000 */
.L_x_32460:
[----:B-----5:R-:W-:-:S04]  /*36d0*/  FADD.FTZ R106, R54, R106 ;  /* 0x0000006a366a7221 */ /* 0x020fc80000010000 */
[----:B------:R-:W-:-:S07]  /*36e0*/  @P2 FADD.FTZ R106, R58, R106 ;  /* 0x0000006a3a6a2221 */ /* 0x000fce0000010000 */
.L_x_32462:
[----:B0----5:R-:W-:-:S07]  /*36f0*/  MOV R62, R106 ;  /* 0x0000006a003e7202 */ /* 0x021fce0000000f00 */
.L_x_32463:
[----:B------:R-:W-:Y:S05]  /*3700*/  @P3 BRA `(.L_x_32464) ;  /* 0x00000000001c3947 */ /* 0x000fea0003800000 */
[----:B------:R-:W-:-:S04]  /*3710*/  ISETP.NE.U32.AND P2, PT, RZ, UR14, PT ;  /* 0x0000000eff007c0c */ /* 0x000fc8000bf45070 */
[----:B------:R-:W-:-:S13]  /*3720*/  ISETP.NE.AND.EX P2, PT, RZ, UR15, PT, P2 ;  /* 0x0000000fff007c0c */ /* 0x000fda000bf45320 */
[----:B------:R-:W-:Y:S05]  /*3730*/  @P2 BRA `(.L_x_32465) ;  /* 0x0000000000082947 */ /* 0x000fea0003800000 */
[----:B------:R-:W-:Y:S05]  /*3740*/  @P0 BRA `(.L_x_32466) ;  /* 0x0000000000140947 */ /* 0x000fea0003800000 */
[----:B------:R-:W-:Y:S05]  /*3750*/  BRA `(.L_x_32467) ;  /* 0x0000000000147947 */ /* 0x000fea0003800000 */
.L_x_32465:
[----:B-----5:R-:W-:Y:S01]  /*3760*/  FADD.FTZ R107, R59, R107 ;  /* 0x0000006b3b6b7221 */ /* 0x020fe20000010000 */
[----:B------:R-:W-:Y:S06]  /*3770*/  BRA `(.L_x_32466) ;  /* 0x0000000000087947 */ /* 0x000fec0003800000 */
.L_x_32464:
[----:B-----5:R-:W-:-:S04]  /*3780*/  FADD.FTZ R107, R55, R107 ;  /* 0x0000006b376b7221 */ /* 0x020fc80000010000 */
[----:B------:R-:W-:-:S07]  /*3790*/  @P2 FADD.FTZ R107, R59, R107 ;  /* 0x0000006b3b6b2221 */ /* 0x000fce0000010000 */
.L_x_32466:
[----:B0----5:R-:W-:-:S07]  /*37a0*/  MOV R63, R107 ;  /* 0x0000006b003f7202 */ /* 0x021fce0000000f00 */
.L_x_32467:
[----:B0-----:R-:W-:Y:S01]  /*37b0*/  FADD.FTZ R156, RZ, R48 ;  /* 0x00000030ff9c7221 */ /* 0x001fe20000010000 */
        /* <DEDUP_REMOVED lines=48> */
[----:B-----5:R-:W-:-:S04]  /*3ac0*/  FADD.FTZ R158, R159, R104 ;  /* 0x000000689f9e7221 */ /* 0x020fc80000010000 */
        /* <DEDUP_REMOVED lines=121> */
.L_x_32481:
[----:B------:R-:W-:Y:S01]  /*4260*/  FSEL R156, R157, RZ, !P5 ;  /* 0x000000ff9d9c7208 */ /* 0x000fe20006800000 */
[----:B-1----:R-:W-:-:S04]  /*4270*/  FADD.FTZ R189, R166, R189 ;  /* 0x000000bda6bd7221 */ /* 0x002fc80000010000 */
[C---:B------:R-:W-:Y:S01]  /*4280*/  FADD.FTZ R161, -R156.reuse, R50 ;  /* 0x000000329ca17221 */ /* 0x040fe20000010100 */
[----:B------:R-:W-:Y:S01]  /*4290*/  FMUL.FTZ R50, R157, R157 ;  /* 0x0000009d9d327220 */ /* 0x000fe20000410000 */
[C---:B------:R-:W-:Y:S01]  /*42a0*/  FADD.FTZ R159, -R156.reuse, R48 ;  /* 0x000000309c9f7221 */ /* 0x040fe20000010100 */
[C---:B------:R-:W-:Y:S01]  /*42b0*/  FADD.FTZ R160, -R156.reuse, R49 ;  /* 0x000000319ca07221 */ /* 0x040fe20000010100 */
[----:B------:R-:W-:Y:S01]  /*42c0*/  FADD.FTZ R170, -R156, R65 ;  /* 0x000000419caa7221 */ /* 0x000fe20000010100 */
[----:B------:R-:W1:Y:S01]  /*42d0*/  @!P2 LDC.64 R48, c[0x0][0x250] ;  /* 0x00009400ff30ab82 */ /* 0x000e620000000a00 */
[----:B------:R-:W-:Y:S01]  /*42e0*/  FSEL R65, R50, RZ, P5 ;  /* 0x000000ff32417208 */ /* 0x000fe20002800000 */
[----:B------:R-:W-:Y:S01]  /*42f0*/  FFMA.FTZ R158, R189, R158, UR8 ;  /* 0x00000008bd9e7e23 */ /* 0x000fe2000801009e */
[C---:B0-----:R-:W-:Y:S01]  /*4300*/  FADD.FTZ R166, -R156.reuse, R51 ;  /* 0x000000339ca67221 */ /* 0x041fe20000010100 */
[C---:B------:R-:W-:Y:S01]  /*4310*/  FADD.FTZ R190, -R156.reuse, R96 ;  /* 0x000000609cbe7221 */ /* 0x040fe20000010100 */
[----:B------:R-:W-:Y:S01]  /*4320*/  FADD.FTZ R191, -R156, R97 ;  /* 0x000000619cbf7221 */ /* 0x000fe20000010100 */
[----:B------:R-:W-:Y:S01]  /*4330*/  FADD.FTZ R158, R158, R65 ;  /* 0x000000419e9e7221 */ /* 0x000fe20000010000 */
[C---:B------:R-:W-:Y:S01]  /*4340*/  FADD.FTZ R106, -R156.reuse, R106 ;  /* 0x0000006a9c6a7221 */ /* 0x040fe20000010100 */
[----:B------:R-:W0:Y:S01]  /*4350*/  @!P2 LDC.64 R50, c[0x0][0x258] ;  /* 0x00009600ff32ab82 */ /* 0x000e220000000a00 */
[C---:B------:R-:W-:Y:S01]  /*4360*/  FADD.FTZ R107, -R156.reuse, R107 ;  /* 0x0000006b9c6b7221 */ /* 0x040fe20000010100 */
[----:B------:R-:W2:Y:S01]  /*4370*/  MUFU.RSQ R199, R158 ;  /* 0x0000009e00c77308 */ /* 0x000ea20000001400 */
[C---:B------:R-:W-:Y:S01]  /*4380*/  FADD.FTZ R168, -R156.reuse, R64 ;  /* 0x000000409ca87221 */ /* 0x040fe20000010100 */
[C---:B------:R-:W-:Y:S01]  /*4390*/  FADD.FTZ R172, -R156.reuse, R66 ;  /* 0x000000429cac7221 */ /* 0x040fe20000010100 */
[C---:B------:R-:W-:Y:S01]  /*43a0*/  FADD.FTZ R174, -R156.reuse, R67 ;  /* 0x000000439cae7221 */ /* 0x040fe20000010100 */
[----:B------:R-:W-:Y:S01]  /*43b0*/  LEA R64, P3, R177, UR10, 0x4 ;  /* 0x0000000ab1407c11 */ /* 0x000fe2000f8620ff */
[C---:B------:R-:W-:Y:S01]  /*43c0*/  FADD.FTZ R68, -R156.reuse, R68 ;  /* 0x000000449c447221 */ /* 0x040fe20000010100 */
[----:B------:R-:W3:Y:S01]  /*43d0*/  LDC.64 R96, c[0x0][0x2b8] ;  /* 0x0000ae00ff607b82 */ /* 0x000ee20000000a00 */
[C---:B------:R-:W-:Y:S01]  /*43e0*/  FADD.FTZ R69, -R156.reuse, R69 ;  /* 0x000000459c457221 */ /* 0x040fe20000010100 */
[C---:B------:R-:W-:Y:S01]  /*43f0*/  FADD.FTZ R180, -R156.reuse, R72 ;  /* 0x000000489cb47221 */ /* 0x040fe20000010100 */
[C---:B------:R-:W-:Y:S01]  /*4400*/  FADD.FTZ R182, -R156.reuse, R73 ;  /* 0x000000499cb67221 */ /* 0x040fe20000010100 */
[C---:B------:R-:W-:Y:S01]  /*4410*/  FADD.FTZ R184, -R156.reuse, R74 ;  /* 0x0000004a9cb87221 */ /* 0x040fe20000010100 */
[C---:B------:R-:W-:Y:S01]  /*4420*/  FADD.FTZ R186, -R156.reuse, R75 ;  /* 0x0000004b9cba7221 */ /* 0x040fe20000010100 */
[C---:B------:R-:W-:Y:S01]  /*4430*/  FADD.FTZ R176, -R156.reuse, R70 ;  /* 0x000000469cb07221 */ /* 0x040fe20000010100 */
[----:B------:R-:W-:Y:S01]  /*4440*/  FADD.FTZ R178, -R156, R71 ;  /* 0x000000479cb27221 */ /* 0x000fe20000010100 */
[----:B-1----:R-:W-:-:S04]  /*4450*/  @!P2 IMAD.WIDE R48, R108, 0x4, R48 ;  /* 0x000000046c30a825 */ /* 0x002fc800078e0230 */
[C---:B------:R-:W-:Y:S01]  /*4460*/  FADD.FTZ R76, -R156.reuse, R76 ;  /* 0x0000004c9c4c7221 */ /* 0x040fe20000010100 */
[----:B------:R-:W-:Y:S01]  /*4470*/  FADD.FTZ R77, -R156, R77 ;  /* 0x0000004d9c4d7221 */ /* 0x000fe20000010100 */
[C---:B--2---:R-:W-:Y:S01]  /*4480*/  FMUL.FTZ R159, R199.reuse, R159 ;  /* 0x0000009fc79f7220 */ /* 0x044fe20000410000 */
[C---:B------:R-:W-:Y:S01]  /*4490*/  FMUL.FTZ R160, R199.reuse, R160 ;  /* 0x000000a0c7a07220 */ /* 0x040fe20000410000 */
[----:B------:R1:W-:Y:S01]  /*44a0*/  @!P2 STG.E desc[UR4][R48.64], R157 ;  /* 0x0000009d3000a986 */ /* 0x0003e2000c101904 */
[C---:B------:R-:W-:Y:S01]  /*44b0*/  FMUL.FTZ R72, R199.reuse, R168 ;  /* 0x000000a8c7487220 */ /* 0x040fe20000410000 */
[----:B------:R-:W-:Y:S01]  /*44c0*/  FMUL.FTZ R73, R199, R170 ;  /* 0x000000aac7497220 */ /* 0x000fe20000410000 */
[----:B0-----:R-:W-:-:S04]  /*44d0*/  @!P2 IMAD.WIDE R66, R108, 0x4, R50 ;  /* 0x000000046c42a825 */ /* 0x001fc800078e0232 */
[C---:B------:R-:W-:Y:S01]  /*44e0*/  FMUL.FTZ R50, R199.reuse, R161 ;  /* 0x000000a1c7327220 */ /* 0x040fe20000410000 */
[C---:B------:R-:W-:Y:S01]  /*44f0*/  FMUL.FTZ R51, R199.reuse, R166 ;  /* 0x000000a6c7337220 */ /* 0x040fe20000410000 */
[C---:B------:R-:W-:Y:S01]  /*4500*/  FMUL.FTZ R74, R199.reuse, R172 ;  /* 0x000000acc74a7220 */ /* 0x040fe20000410000 */
[----:B------:R-:W-:Y:S01]  /*4510*/  FMUL.FTZ R75, R199, R174 ;  /* 0x000000aec74b7220 */ /* 0x000fe20000410000 */
[C---:B------:R-:W-:Y:S01]  /*4520*/  FADD.FTZ R78, -R156.reuse, R78 ;  /* 0x0000004e9c4e7221 */ /* 0x040fe20000010100 */
[----:B------:R-:W-:Y:S01]  /*4530*/  FADD.FTZ R79, -R156, R79 ;  /* 0x0000004f9c4f7221 */ /* 0x000fe20000010100 */
[----:B------:R-:W-:Y:S01]  /*4540*/  LEA.HI.X R65, R177, UR11, RZ, 0x4, P3 ;  /* 0x0000000bb1417c11 */ /* 0x000fe200098f24ff */
[----:B------:R-:W-:Y:S01]  /*4550*/  FFMA.FTZ R51, R135, R51, R112 ;  /* 0x0000003387337223 */ /* 0x000fe20000010070 */
[----:B-1----:R-:W-:Y:S01]  /*4560*/  FFMA.FTZ R49, R136, R160, R111 ;  /* 0x000000a088317223 */ /* 0x002fe2000001006f */
[----:B------:R-:W-:Y:S01]  /*4570*/  FFMA.FTZ R48, R25, R159, R0 ;  /* 0x0000009f19307223 */ /* 0x000fe20000010000 */
[C---:B------:R-:W-:Y:S01]  /*4580*/  FMUL.FTZ R159, R199.reuse, R106 ;  /* 0x0000006ac79f7220 */ /* 0x040fe20000410000 */
[----:B------:R-:W-:Y:S01]  /*4590*/  FMUL.FTZ R160, R199, R107 ;  /* 0x0000006bc7a07220 */ /* 0x000fe20000410000 */
[----:B------:R-:W-:Y:S01]  /*45a0*/  FFMA.FTZ R50, R27, R50, R2 ;  /* 0x000000321b327223 */ /* 0x000fe20000010002 */
[----:B------:R-:W0:Y:S01]  /*45b0*/  LDC.64 R106, c[0x0][0x210] ;  /* 0x00008400ff6a7b82 */ /* 0x000e220000000a00 */
[C---:B------:R-:W-:Y:S01]  /*45c0*/  FADD.FTZ R80, -R156.reuse, R80 ;  /* 0x000000509c507221 */ /* 0x040fe20000010100 */
[C---:B------:R-:W-:Y:S01]  /*45d0*/  FADD.FTZ R81, -R156.reuse, R81 ;  /* 0x000000519c517221 */ /* 0x040fe20000010100 */
[C---:B------:R-:W-:Y:S01]  /*45e0*/  FADD.FTZ R82, -R156.reuse, R82 ;  /* 0x000000529c527221 */ /* 0x040fe20000010100 */
[C---:B------:R-:W-:Y:S01]  /*45f0*/  FADD.FTZ R83, -R156.reuse, R83 ;  /* 0x000000539c537221 */ /* 0x040fe20000010100 */
[C---:B------:R-:W-:Y:S01]  /*4600*/  FADD.FTZ R84, -R156.reuse, R84 ;  /* 0x000000549c547221 */ /* 0x040fe20000010100 */
[C---:B------:R-:W-:Y:S01]  /*4610*/  FADD.FTZ R85, -R156.reuse, R85 ;  /* 0x000000559c557221 */ /* 0x040fe20000010100 */
[C---:B------:R-:W-:Y:S01]  /*4620*/  FMUL.FTZ R70, R199.reuse, R68 ;  /* 0x00000044c7467220 */ /* 0x040fe20000410000 */
[C---:B------:R-:W-:Y:S01]  /*4630*/  FMUL.FTZ R71, R199.reuse, R69 ;  /* 0x00000045c7477220 */ /* 0x040fe20000410000 */
[C---:B------:R-:W-:Y:S01]  /*4640*/  FADD.FTZ R188, -R156.reuse, R86 ;  /* 0x000000569cbc7221 */ /* 0x040fe20000010100 */
[C---:B------:R-:W-:Y:S01]  /*4650*/  FADD.FTZ R189, -R156.reuse, R87 ;  /* 0x000000579cbd7221 */ /* 0x040fe20000010100 */
[C---:B------:R-:W-:Y:S01]  /*4660*/  FADD.FTZ R98, -R156.reuse, R98 ;  /* 0x000000629c627221 */ /* 0x040fe20000010100 */
[----:B------:R-:W-:Y:S01]  /*4670*/  FADD.FTZ R99, -R156, R99 ;  /* 0x000000639c637221 */ /* 0x000fe20000010100 */
[C---:B------:R-:W-:Y:S01]  /*4680*/  FMUL.FTZ R176, R199.reuse, R176 ;  /* 0x000000b0c7b07220 */ /* 0x040fe20000410000 */
[----:B------:R-:W-:Y:S01]  /*4690*/  FMUL.FTZ R178, R199, R178 ;  /* 0x000000b2c7b27220 */ /* 0x000fe20000410000 */
[----:B---3--:R-:W-:-:S04]  /*46a0*/  IMAD.WIDE.U32 R68, R167, 0x10, R96 ;  /* 0x00000010a7447825 */ /* 0x008fc800078e0060 */
        /* <DEDUP_REMOVED lines=24> */
[----:B------:R1:W-:Y:S01]  /*4830*/  @!P2 STG.E desc[UR4][R66.64], R199 ;  /* 0x000000c74200a986 */ /* 0x0003e2000c101904 */
        /* <DEDUP_REMOVED lines=13> */
[----:B------:R-:W-:-:S04]  /*4910*/  IMAD.WIDE.U32 R84, R169, 0x10, R96 ;  /* 0x00000010a9547825 */ /* 0x000fc800078e0060 */
[C---:B------:R-:W-:Y:S01]  /*4920*/  FMUL.FTZ R156, R199.reuse, R88 ;  /* 0x00000058c79c7220 */ /* 0x040fe20000410000 */
[C---:B------:R-:W-:Y:S01]  /*4930*/  FMUL.FTZ R157, R199.reuse, R89 ;  /* 0x00000059c79d7220 */ /* 0x040fe20000410000 */
[C---:B------:R-:W-:Y:S01]  /*4940*/  FMUL.FTZ R158, R199.reuse, R90 ;  /* 0x0000005ac79e7220 */ /* 0x040fe20000410000 */
[C---:B------:R-:W-:Y:S01]  /*4950*/  FMUL.FTZ R161, R199.reuse, R91 ;  /* 0x0000005bc7a17220 */ /* 0x040fe20000410000 */
[C---:B------:R-:W-:Y:S01]  /*4960*/  FMUL.FTZ R192, R199.reuse, R100 ;  /* 0x00000064c7c07220 */ /* 0x040fe20000410000 */
[----:B------:R-:W-:Y:S01]  /*4970*/  FMUL.FTZ R193, R199, R101 ;  /* 0x00000065c7c17220 */ /* 0x000fe20000410000 */
[----:B------:R-:W-:Y:S01]  /*4980*/  IMAD.WIDE.U32 R98, R171, 0x10, R96 ;  /* 0x00000010ab627825 */ /* 0x000fe200078e0060 */
[----:B------:R3:W-:Y:S03]  /*4990*/  STG.E.128 desc[UR4][R68.64], R72 ;  /* 0x0000004844007986 */ /* 0x0007e6000c101d04 */
[----:B-1----:R-:W-:Y:S01]  /*49a0*/  FFMA.FTZ R67, R141, R186, R118 ;  /* 0x000000ba8d437223 */ /* 0x002fe20000010076 */
[----:B------:R-:W-:Y:S01]  /*49b0*/  FFMA.FTZ R66, R33, R184, R8 ;  /* 0x000000b821427223 */ /* 0x000fe20000010008 */
[C---:B------:R-:W-:Y:S01]  /*49c0*/  FMUL.FTZ R166, R199.reuse, R92 ;  /* 0x0000005cc7a67220 */ /* 0x040fe20000410000 */
[----:B------:R-:W-:Y:S01]  /*49d0*/  FMUL.FTZ R168, R199, R93 ;  /* 0x0000005dc7a87220 */ /* 0x000fe20000410000 */
[----:B--2---:R-:W-:Y:S01]  /*49e0*/  FFMA.FTZ R51, R139, R178, R116 ;  /* 0x000000b28b337223 */ /* 0x004fe20000010074 */
        /* <DEDUP_REMOVED lines=12> */
[----:B---3--:R-:W-:Y:S01]  /*4ab0*/  FFMA.FTZ R69, R144, R77, R119 ;  /* 0x0000004d90457223 */ /* 0x008fe20000010077 */
        /* <DEDUP_REMOVED lines=15> */
[----:B------:R-:W-:Y:S01]  /*4bb0*/  IMAD.WIDE.U32 R88, R179, 0x10, R96 ;  /* 0x00000010b3587825 */ /* 0x000fe200078e0060 */
[----:B------:R1:W-:Y:S03]  /*4bc0*/  STG.E.128 desc[UR4][R84.64], R48 ;  /* 0x0000003054007986 */ /* 0x0003e6000c101d04 */
        /* <DEDUP_REMOVED lines=8> */
[----:B------:R-:W-:Y:S01]  /*4c50*/  IMAD.WIDE.U32 R92, R183, 0x10, R96 ;  /* 0x00000010b75c7825 */ /* 0x000fe200078e0060 */
[----:B------:R3:W-:Y:S01]  /*4c60*/  STG.E.128 desc[UR4][R100.64], R68 ;  /* 0x0000004464007986 */ /* 0x0007e2000c101d04 */
[----:B0-----:R-:W-:-:S02]  /*4c70*/  LEA R108, R106, R108, 0x2 ;  /* 0x0000006c6a6c7211 */ /* 0x001fc400078e10ff */
[--C-:B------:R-:W-:Y:S01]  /*4c80*/  IMAD.WIDE.U32 R94, R185, 0x10, R96.reuse ;  /* 0x00000010b95e7825 */ /* 0x100fe200078e0060 */
[----:B------:R0:W-:Y:S01]  /*4c90*/  STG.E.128 desc[UR4][R102.64], R72 ;  /* 0x0000004866007986 */ /* 0x0001e2000c101d04 */
[----:B------:R-:W-:Y:S02]  /*4ca0*/  ISETP.GE.AND P2, PT, R108, R107, PT ;  /* 0x0000006b6c00720c */ /* 0x000fe40003f46270 */
[----:B------:R-:W-:-:S04]  /*4cb0*/  IMAD.WIDE.U32 R96, R187, 0x10, R96 ;  /* 0x00000010bb607825 */ /* 0x000fc800078e0060 */
[----:B-1----:R-:W-:Y:S01]  /*4cc0*/  FFMA.FTZ R85, R152, R168, R127 ;  /* 0x000000a898557223 */ /* 0x002fe2000001007f */
[----:B------:R-:W-:Y:S01]  /*4cd0*/  FFMA.FTZ R84, R40, R166, R17 ;  /* 0x000000a628547223 */ /* 0x000fe20000010011 */
[----:B------:R-:W-:Y:S01]  /*4ce0*/  FFMA.FTZ R51, R153, R177, R130 ;  /* 0x000000b199337223 */ /* 0x000fe20000010082 */
[----:B------:R-:W-:Y:S01]  /*4cf0*/  FFMA.FTZ R50, R45, R174, R20 ;  /* 0x000000ae2d327223 */ /* 0x000fe20000010014 */
[----:B------:R-:W-:Y:S01]  /*4d00*/  FFMA.FTZ R49, R154, R191, R129 ;  /* 0x000000bf9a317223 */ /* 0x000fe20000010081 */
[----:B------:R-:W-:Y:S01]  /*4d10*/  FFMA.FTZ R48, R42, R190, R19 ;  /* 0x000000be2a307223 */ /* 0x000fe20000010013 */
[----:B--2---:R-:W-:Y:S01]  /*4d20*/  FFMA.FTZ R67, R155, R195, R132 ;  /* 0x000000c39b437223 */ /* 0x004fe20000010084 */
[----:B------:R-:W-:Y:S01]  /*4d30*/  FFMA.FTZ R66, R47, R194, R22 ;  /* 0x000000c22f427223 */ /* 0x000fe20000010016 */
[----:B------:R-:W-:Y:S01]  /*4d40*/  FFMA.FTZ R65, R162, R193, R131 ;  /* 0x000000c1a2417223 */ /* 0x000fe20000010083 */
[----:B------:R-:W-:Y:S01]  /*4d50*/  FFMA.FTZ R64, R44, R192, R21 ;  /* 0x000000c02c407223 */ /* 0x000fe20000010015 */
[----:B------:R0:W-:Y:S01]  /*4d60*/  STG.E.128 desc[UR4][R104.64], R76 ;  /* 0x0000004c68007986 */ /* 0x0001e2000c101d04 */
[----:B---3--:R-:W-:Y:S01]  /*4d70*/  FFMA.FTZ R71, R163, R160, R134 ;  /* 0x000000a0a3477223 */ /* 0x008fe20000010086 */
[----:B------:R-:W-:Y:S01]  /*4d80*/  FFMA.FTZ R70, R109, R159, R24 ;  /* 0x0000009f6d467223 */ /* 0x000fe20000010018 */
[----:B------:R-:W-:Y:S01]  /*4d90*/  FFMA.FTZ R69, R164, R197, R133 ;  /* 0x000000c5a4457223 */ /* 0x000fe20000010085 */
[----:B------:R-:W-:Y:S01]  /*4da0*/  FFMA.FTZ R68, R46, R196, R23 ;  /* 0x000000c42e447223 */ /* 0x000fe20000010017 */
[----:B------:R0:W-:Y:S04]  /*4db0*/  STG.E.128 desc[UR4][R88.64], R80 ;  /* 0x0000005058007986 */ /* 0x0001e8000c101d04 */
[----:B------:R0:W-:Y:S04]  /*4dc0*/  STG.E.128 desc[UR4][R90.64], R84 ;  /* 0x000000545a007986 */ /* 0x0001e8000c101d04 */
[----:B------:R0:W-:Y:S04]  /*4dd0*/  STG.E.128 desc[UR4][R92.64], R48 ;  /* 0x000000305c007986 */ /* 0x0001e8000c101d04 */
[----:B------:R0:W-:Y:S04]  /*4de0*/  STG.E.128 desc[UR4][R94.64], R64 ;  /* 0x000000405e007986 */ /* 0x0001e8000c101d04 */
[----:B------:R0:W-:Y:S01]  /*4df0*/  STG.E.128 desc[UR4][R96.64], R68 ;  /* 0x0000004460007986 */ /* 0x0001e2000c101d04 */
[----:B------:R-:W-:Y:S05]  /*4e00*/  @!P2 BRA `(.L_x_32469) ;  /* 0xffffffbc00d0a947 */ /* 0x000fea000383ffff */
[----:B------:R-:W-:Y:S05]  /*4e10*/  EXIT ;  /* 0x000000000000794d */ /* 0x000fea0003800000 */
.L_x_32468:
        /* <DEDUP_REMOVED lines=8> */
.L_x_32471:
[----:B------:R-:W-:Y:S05]  /*4ea0*/  BSYNC B0 ;  /* 0x0000000000007941 */ /* 0x000fea0003800000 */
.L_x_32470:
        /* <DEDUP_REMOVED lines=10> */
.L_x_32472:
[----:B------:R-:W-:Y:S01]  /*4f50*/  HFMA2.MMA R172, -RZ, RZ, 0, 2.384185791015625e-07 ;  /* 0x00000004ffac7435 */ /* 0x000fe200000001ff */
[----:B------:R-:W-:-:S05]  /*4f60*/  MOV R157, R189 ;  /* 0x000000bd009d7202 */ /* 0x000fca0000000f00 */
[----:B------:R-:W-:-:S05]  /*4f70*/  FADD.FTZ R161, R160, R157 ;  /* 0x0000009da0a17221 */ /* 0x000fca0000010000 */
[----:B------:R-:W-:-:S07]  /*4f80*/  MOV R191, R161 ;  /* 0x000000a100bf7202 */ /* 0x000fce0000000f00 */
[----:B------:R-:W-:Y:S05]  /*4f90*/  WARPSYNC.COLLECTIVE R170, `(.L_x_32473) ;  /* 0x00000000aa087348 */ /* 0x000fea0003c00000 */
[----:B------:R0:W1:Y:S02]  /*4fa0*/  SHFL.BFLY P3, R189, R191, R172, R193 ;  /* 0x0c0000acbfbd7389 */ /* 0x00006400000600c1 */
[----:B01----:R-:W-:Y:S01]  /*4fb0*/  ENDCOLLECTIVE ;  /* 0x000000000000791b */ /* 0x003fe20003800000 */
.L_x_32473:
[----:B------:R-:W-:Y:S01]  /*4fc0*/  HFMA2.MMA R172, -RZ, RZ, 0, 4.76837158203125e-07 ;  /* 0x00000008ffac7435 */ /* 0x000fe200000001ff */
[----:B------:R-:W-:-:S05]  /*4fd0*/  MOV R156, R189 ;  /* 0x000000bd009c7202 */ /* 0x000fca0000000f00 */
[----:B------:R-:W-:-:S05]  /*4fe0*/  FADD.FTZ R166, R161, R156 ;  /* 0x0000009ca1a67221 */ /* 0x000fca0000010000 */
[----:B------:R-:W-:-:S07]  /*4ff0*/  MOV R191, R166 ;  /* 0x000000a600bf7202 */ /* 0x000fce0000000f00 */
[----:B------:R-:W-:Y:S05]  /*5000*/  WARPSYNC.COLLECTIVE R170, `(.L_x_32474) ;  /* 0x00000000aa087348 */ /* 0x000fea0003c00000 */
[----:B------:R0:W1:Y:S02]  /*5010*/  SHFL.BFLY P3, R189, R191, R172, R193 ;  /* 0x0c0000acbfbd7389 */ /* 0x00006400000600c1 */
[----:B01----:R-:W-:Y:S01]  /*5020*/  ENDCOLLECTIVE ;  /* 0x000000000000791b */ /* 0x003fe20003800000 */
.L_x_32474:
[----:B------:R-:W-:Y:S01]  /*5030*/  HFMA2.MMA R172, -RZ, RZ, 0, 9.5367431640625e-07 ;  /* 0x00000010ffac7435 */ /* 0x000fe200000001ff */
[----:B------:R-:W-:-:S05]  /*5040*/  MOV R157, R189 ;  /* 0x000000bd009d7202 */ /* 0x000fca0000000f00 */
[----:B------:R-:W-:-:S05]  /*5050*/  FADD.FTZ R168, R166, R157 ;  /* 0x0000009da6a87221 */ /* 0x000fca0000010000 */
[----:B------:R-:W-:-:S07]  /*5060*/  MOV R191, R168 ;  /* 0x000000a800bf7202 */ /* 0x000fce0000000f00 */
[----:B------:R-:W-:Y:S05]  /*5070*/  WARPSYNC.COLLECTIVE R170, `(.L_x_32475) ;  /* 0x00000000aa087348 */ /* 0x000fea0003c00000 */
[----:B------:R0:W1:Y:S02]  /*5080*/  SHFL.BFLY P3, R189, R191, R172, R193 ;  /* 0x0c0000acbfbd7389 */ /* 0x00006400000600c1 */
[----:B01----:R-:W-:Y:S01]  /*5090*/  ENDCOLLECTIVE ;  /* 0x000000000000791b */ /* 0x003fe20003800000 */
.L_x_32475:
        /* <DEDUP_REMOVED lines=104> */
.L_x_32476:
[----:B------:R-:W-:Y:S01]  /*5720*/  HFMA2.MMA R172, -RZ, RZ, 0, 1.1920928955078125e-07 ;  /* 0x00000002ffac7435 */ /* 0x000fe200000001ff */
[----:B------:R-:W-:-:S05]  /*5730*/  MOV R159, R189 ;  /* 0x000000bd009f7202 */ /* 0x000fca0000000f00 */
[----:B------:R-:W-:-:S05]  /*5740*/  FADD.FTZ R159, R156, R159 ;  /* 0x0000009f9c9f7221 */ /* 0x000fca0000010000 */
[----:B------:R-:W-:-:S07]  /*5750*/  MOV R191, R159 ;  /* 0x0000009f00bf7202 */ /* 0x000fce0000000f00 */
[----:B------:R-:W-:Y:S05]  /*5760*/  WARPSYNC.COLLECTIVE R170, `(.L_x_32477) ;  /* 0x00000000aa087348 */ /* 0x000fea0003c00000 */
[----:B------:R0:W1:Y:S02]  /*5770*/  SHFL.BFLY P3, R189, R191, R172, R193 ;  /* 0x0c0000acbfbd7389 */ /* 0x00006400000600c1 */
[----:B01----:R-:W-:Y:S01]  /*5780*/  ENDCOLLECTIVE ;  /* 0x000000000000791b */ /* 0x003fe20003800000 */
.L_x_32477:
[----:B------:R-:W-:Y:S01]  /*5790*/  HFMA2.MMA R172, -RZ, RZ, 0, 2.384185791015625e-07 ;  /* 0x00000004ffac7435 */ /* 0x000fe200000001ff */
[----:B------:R-:W-:-:S05]  /*57a0*/  MOV R160, R189 ;  /* 0x000000bd00a07202 */ /* 0x000fca0000000f00 */
[----:B------:R-:W-:-:S05]  /*57b0*/  FADD.FTZ R160, R159, R160 ;  /* 0x000000a09fa07221 */ /* 0x000fca0000010000 */
[----:B------:R-:W-:-:S07]  /*57c0*/  MOV R191, R160 ;  /* 0x000000a000bf7202 */ /* 0x000fce0000000f00 */
[----:B------:R-:W-:Y:S05]  /*57d0*/  WARPSYNC.COLLECTIVE R170, `(.L_x_32478) ;  /* 0x00000000aa087348 */ /* 0x000fea0003c00000 */
[----:B------:R0:W1:Y:S02]  /*57e0*/  SHFL.BFLY P3, R189, R191, R172, R193 ;  /* 0x0c0000acbfbd7389 */ /* 0x00006400000600c1 */
[----:B01----:R-:W-:Y:S01]  /*57f0*/  ENDCOLLECTIVE ;  /* 0x000000000000791b */ /* 0x003fe20003800000 */
.L_x_32478:
[----:B------:R-:W-:Y:S01]  /*5800*/  HFMA2.MMA R172, -RZ, RZ, 0, 4.76837158203125e-07 ;  /* 0x00000008ffac7435 */ /* 0x000fe200000001ff */
[----:B------:R-:W-:-:S05]  /*5810*/  MOV R161, R189 ;  /* 0x000000bd00a17202 */ /* 0x000fca0000000f00 */
[----:B------:R-:W-:-:S05]  /*5820*/  FADD.FTZ R161, R160, R161 ;  /* 0x000000a1a0a17221 */ /* 0x000fca0000010000 */
[----:B------:R-:W-:-:S07]  /*5830*/  MOV R191, R161 ;  /* 0x000000a100bf7202 */ /* 0x000fce0000000f00 */
[----:B------:R-:W-:Y:S05]  /*5840*/  WARPSYNC.COLLECTIVE R170, `(.L_x_32479) ;  /* 0x00000000aa087348 */ /* 0x000fea0003c00000 */
[----:B------:R0:W1:Y:S02]  /*5850*/  SHFL.BFLY P3, R189, R191, R172, R193 ;  /* 0x0c0000acbfbd7389 */ /* 0x00006400000600c1 */
[----:B01----:R-:W-:Y:S01]  /*5860*/  ENDCOLLECTIVE ;  /* 0x000000000000791b */ /* 0x003fe20003800000 */
.L_x_32479:
[----:B------:R-:W-:Y:S01]  /*5870*/  HFMA2.MMA R172, -RZ, RZ, 0, 9.5367431640625e-07 ;  /* 0x00000010ffac7435 */ /* 0x000fe200000001ff */
[----:B------:R-:W-:-:S05]  /*5880*/  MOV R166, R189 ;  /* 0x000000bd00a67202 */ /* 0x000fca0000000f00 */
[----:B------:R-:W-:-:S05]  /*5890*/  FADD.FTZ R166, R161, R166 ;  /* 0x000000a6a1a67221 */ /* 0x000fca0000010000 */
[----:B------:R-:W-:-:S07]  /*58a0*/  MOV R191, R166 ;  /* 0x000000a600bf7202 */ /* 0x000fce0000000f00 */
[----:B------:R-:W-:Y:S05]  /*58b0*/  WARPSYNC.COLLECTIVE R170, `(.L_x_32480) ;  /* 0x00000000aa087348 */ /* 0x000fea0003c00000 */
[----:B------:R0:W1:Y:S02]  /*58c0*/  SHFL.BFLY P3, R189, R191, R172, R193 ;  /* 0x0c0000acbfbd7389 */ /* 0x00006400000600c1 */
[----:B01----:R-:W-:Y:S01]  /*58d0*/  ENDCOLLECTIVE ;  /* 0x000000000000791b */ /* 0x003fe20003800000 */
.L_x_32480:
[----:B------:R-:W-:Y:S05]  /*58e0*/  BRA `(.L_x_32481) ;  /* 0xffffffe8005c7947 */ /* 0x000fea000383ffff */
.L_x_32482:
        /* <DEDUP_REMOVED lines=9> */
.L_x_40175:


//--------------------- .text._ZN10layer_norm31ln_parallel_residual_fwd_kernelINS_13Kernel_traitsI6__halfffffjLj1536ELj1ELj4ELj1ELj16ENS_18Kernel_traits_baseILj1536ES2_ffffjLj128EEEEELb1ELb0ELb0EEEvNS_9FwdParamsE --------------------------
	.section	.text._ZN10layer_norm31ln_parallel_residual_fwd_kernelINS_13Kernel_traitsI6__halfffffjLj1536ELj1ELj4ELj1ELj16ENS_18Kernel_traits_baseILj1536ES2_ffffjLj128EEEEELb1ELb0ELb0EEEvNS_9FwdParamsE,"ax",@progbits
	.align	128
        .global         _ZN10layer_norm31ln_parallel_residual_fwd_kernelINS_13Kernel_traitsI6__halfffffjLj1536ELj1ELj4ELj1ELj16ENS_18Kernel_traits_baseILj1536ES2_ffffjLj128EEEEELb1ELb0ELb0EEEvNS_9FwdParamsE
        .type           _ZN10layer_norm31ln_parallel_residual_fwd_kernelINS_13Kernel_traitsI6__halfffffjLj1536ELj1ELj4ELj1ELj16ENS_18Kernel_traits_baseILj1536ES2_ffffjLj128EEEEELb1ELb0ELb0EEEvNS_9FwdParamsE,@function
        .size           _ZN10layer_norm31ln_parallel_residual_fwd_kernelINS_13Kernel_traitsI6__halfffffjLj1536ELj1ELj4ELj1ELj16ENS_18Kernel_traits_baseILj1536ES2_ffffjLj128EEEEELb1ELb0ELb0EEEvNS_9FwdParamsE,(.L_x_40176 - _ZN10layer_norm31ln_parallel_residual_fwd_kernelINS_13Kernel_traitsI6__halfffffjLj1536ELj1ELj4ELj1ELj16ENS_18Kernel_traits_baseILj1536ES2_ffffjLj128EEEEELb1ELb0ELb0EEEvNS_9FwdParamsE)
        .other          _ZN10layer_norm31ln_parallel_residual_fwd_kernelINS_13Kernel_traitsI6__halfffffjLj1536ELj1ELj4ELj1ELj16ENS_18Kernel_traits_baseILj1536ES2_ffffjLj128EEEEELb1ELb0ELb0EEEvNS_9FwdParamsE,@"STO_CUDA_ENTRY STV_DEFAULT"
_ZN10layer_norm31ln_parallel_residual_fwd_kernelINS_13Kernel_traitsI6__halfffffjLj1536ELj1ELj4ELj1ELj16ENS_18Kernel_traits_baseILj1536ES2_ffffjLj128EEEEELb1ELb0ELb0EEEvNS_9FwdParamsE:
.text._ZN10layer_norm31ln_parallel_residual_fwd_kernelINS_13Kernel_traitsI6__halfffffjLj1536ELj1ELj4ELj1ELj16ENS_18Kernel_traits_baseILj1536ES2_ffffjLj128EEEEELb1ELb0ELb0EEEvNS_9FwdParamsE:
        /* <DEDUP_REMOVED lines=12> */
[----:B-1----:R-:W-:-:S02]  /*00c0*/  @P0 IMAD.MOV.U32 R12, RZ, RZ, R94 ;  /* 0x000000ffff0c0224 */ /* 0x002fc400078e005e */
[----:B0-----:R-:W-:-:S05]  /*00d0*/  @P0 IMAD.MOV.U32 R13, RZ, RZ, R95 ;  /* 0x000000ffff0d0224 */ /* 0x001fca00078e005f */
[----:B------:R-:W3:Y:S01]  /*00e0*/  @P0 LDG.E.64 R6, desc[UR4][R12.64] ;  /* 0x000000040c060981 */ /* 0x000ee2000c1e1b00 */
[----:B------:R-:W-:Y:S01]  /*00f0*/  ULDC UR8, c[0x0][0x0] ;  /* 0x0000000000087ab9 */ /* 0x000fe20000000800 */
[----:B------:R-:W-:Y:S01]  /*0100*/  LOP3.LUT R4, R4, 0xffffffbf, RZ, 0xc0, !PT ;  /* 0xffffffbf04047812 */ /* 0x000fe200078ec0ff */
[----:B------:R-:W-:Y:S01]  /*0110*/  BSSY B0, `(.L_x_32483) ;  /* 0x000005b000007945 */ /* 0x000fe20003800000 */
[----:B------:R-:W0:Y:S01]  /*0120*/  S2R R19, SR_TID.X ;  /* 0x0000000000137919 */ /* 0x000e220000002100 */
[----:B------:R-:W1:Y:S01]  /*0130*/  S2R R22, SR_CTAID.X ;  /* 0x0000000000167919 */ /* 0x000e620000002500 */
[----:B0-----:R-:W-:Y:S01]  /*0140*/  LOP3.LUT R9, R19, 0x1f, RZ, 0xc0, !PT ;  /* 0x0000001f13097812 */ /* 0x001fe200078ec0ff */
[----:B-1----:R-:W-:-:S04]  /*0150*/  IMAD R8, R22, UR8, R19 ;  /* 0x0000000816087c24 */ /* 0x002fc8000f8e0213 */
[----:B------:R-:W-:Y:S01]  /*0160*/  IMAD.WIDE.U32 R10, R8, -0x326172a9, RZ ;  /* 0xcd9e8d57080a7825 */ /* 0x000fe200078e00ff */
[----:B--2---:R-:W-:Y:S02]  /*0170*/  @P0 R2UR UR6, R2 ;  /* 0x00000000020602ca */ /* 0x004fe400000e0000 */
[----:B------:R-:W-:-:S11]  /*0180*/  @P0 R2UR UR7, R3 ;  /* 0x00000000030702ca */ /* 0x000fd600000e0000 */
[----:B------:R-:W-:Y:S02]  /*0190*/  UIADD3 UR9, UR6, -0x61c88647, URZ ;  /* 0x9e3779b906097890 */ /* 0x000fe4000fffe03f */
[----:B------:R-:W-:Y:S02]  /*01a0*/  UIADD3 UR8, UR7, -0x4498517b, URZ ;  /* 0xbb67ae8507087890 */ /* 0x000fe4000fffe03f */
[----:B------:R-:W-:Y:S02]  /*01b0*/  UIADD3 UR10, UR6, 0x3c6ef372, URZ ;  /* 0x3c6ef372060a7890 */ /* 0x000fe4000fffe03f */
[----:B------:R-:W-:Y:S01]  /*01c0*/  UIADD3 UR11, UR7, 0x76cf5d0a, URZ ;  /* 0x76cf5d0a070b7890 */ /* 0x000fe2000fffe03f */
[----:B---3--:R-:W-:Y:S01]  /*01d0*/  @P0 IADD3 R94, P1, R6, R5, RZ ;  /* 0x00000005065e0210 */ /* 0x008fe20007f3e0ff */
[----:B------:R-:W-:Y:S01]  /*01e0*/  UIADD3 UR12, UR7, 0x32370b8f, URZ ;  /* 0x32370b8f070c7890 */ /* 0x000fe2000fffe03f */
[----:B------:R-:W0:Y:S01]  /*01f0*/  LDC R5, c[0x0][0x218] ;  /* 0x00008600ff057b82 */ /* 0x000e220000000800 */
[----:B------:R-:W-:Y:S01]  /*0200*/  UIADD3 UR13, UR6, -0x255992d5, URZ ;  /* 0xdaa66d2b060d7890 */ /* 0x000fe2000fffe03f */
[----:B------:R-:W-:Y:S01]  /*0210*/  @P0 IADD3.X R95, RZ, R7, RZ, P1, !PT ;  /* 0x00000007ff5f0210 */ /* 0x000fe20000ffe4ff */
[----:B------:R-:W-:-:S02]  /*0220*/  UIADD3 UR14, UR6, 0x78dde6e4, URZ ;  /* 0x78dde6e4060e7890 */ /* 0x000fc4000fffe03f */
[----:B------:R-:W-:Y:S01]  /*0230*/  UIADD3 UR15, UR7, -0x126145ec, URZ ;  /* 0xed9eba14070f7890 */ /* 0x000fe2000fffe03f */
[--C-:B------:R-:W-:Y:S01]  /*0240*/  SHF.R.U32.HI R7, RZ, 0x2, R95.reuse ;  /* 0x00000002ff077819 */ /* 0x100fe2000001165f */
[----:B------:R-:W-:Y:S01]  /*0250*/  UIADD3 UR17, UR7, -0x56f99767, URZ ;  /* 0xa906689907117890 */ /* 0x000fe2000fffe03f */
[----:B------:R-:W-:Y:S01]  /*0260*/  SHF.R.U64 R6, R94, 0x2, R95 ;  /* 0x000000025e067819 */ /* 0x000fe2000000125f */
[----:B------:R-:W-:Y:S02]  /*0270*/  UIADD3 UR16, UR6, 0x1715609d, URZ ;  /* 0x1715609d06107890 */ /* 0x000fe4000fffe03f */
[----:B------:R-:W-:Y:S01]  /*0280*/  LOP3.LUT R12, R11, UR6, R7, 0x96, !PT ;  /* 0x000000060b0c7c12 */ /* 0x000fe2000f8e9607 */
[----:B------:R-:W-:Y:S01]  /*0290*/  UIADD3 UR18, UR6, -0x4ab325aa, URZ ;  /* 0xb54cda5606127890 */ /* 0x000fe2000fffe03f */
[----:B------:R-:W-:Y:S01]  /*02a0*/  IMAD.WIDE.U32 R2, R6, -0x2daee0ad, RZ ;  /* 0xd2511f5306027825 */ /* 0x000fe200078e00ff */
[----:B------:R-:W-:Y:S02]  /*02b0*/  UIADD3 UR19, UR7, 0x646e171e, URZ ;  /* 0x646e171e07137890 */ /* 0x000fe4000fffe03f */
[----:B------:R-:W-:Y:S01]  /*02c0*/  UIADD3 UR20, UR6, 0x5384540f, URZ ;  /* 0x5384540f06147890 */ /* 0x000fe2000fffe03f */
[----:B------:R-:W-:Y:S01]  /*02d0*/  IMAD.WIDE.U32 R12, R12, -0x2daee0ad, RZ ;  /* 0xd2511f530c0c7825 */ /* 0x000fe200078e00ff */
[----:B------:R-:W-:Y:S01]  /*02e0*/  LOP3.LUT R3, R3, UR7, RZ, 0x3c, !PT ;  /* 0x0000000703037c12 */ /* 0x000fe2000f8e3cff */
[----:B------:R-:W-:-:S02]  /*02f0*/  UIADD3 UR21, UR7, 0x1fd5c5a3, URZ ;  /* 0x1fd5c5a307157890 */ /* 0x000fc4000fffe03f */
[----:B------:R-:W-:Y:S01]  /*0300*/  UIADD3 UR22, UR6, -0xe443238, URZ ;  /* 0xf1bbcdc806167890 */ /* 0x000fe2000fffe03f */
[----:B------:R-:W-:Y:S01]  /*0310*/  LOP3.LUT R14, R13, UR8, R2, 0x96, !PT ;  /* 0x000000080d0e7c12 */ /* 0x000fe2000f8e9602 */
[----:B------:R-:W-:Y:S01]  /*0320*/  IMAD.WIDE.U32 R2, R3, -0x326172a9, RZ ;  /* 0xcd9e8d5703027825 */ /* 0x000fe200078e00ff */
[----:B0-----:R-:W-:Y:S01]  /*0330*/  SHF.R.S32.HI R0, RZ, 0x1f, R5 ;  /* 0x0000001fff007819 */ /* 0x001fe20000011405 */
[----:B------:R-:W-:Y:S02]  /*0340*/  UIADD3 UR23, UR7, -0x24c28bd8, URZ ;  /* 0xdb3d742807177890 */ /* 0x000fe4000fffe03f */
[----:B------:R-:W-:Y:S01]  /*0350*/  IMAD.WIDE.U32 R14, R14, -0x326172a9, RZ ;  /* 0xcd9e8d570e0e7825 */ /* 0x000fe200078e00ff */
[----:B------:R-:W-:Y:S01]  /*0360*/  LEA.HI R0, R0, R5, RZ, 0x2 ;  /* 0x0000000500007211 */ /* 0x000fe200078f10ff */
[----:B------:R-:W-:Y:S01]  /*0370*/  UIADD3 UR24, UR6, -0x700cb87f, URZ ;  /* 0x8ff3478106187890 */ /* 0x000fe2000fffe03f */
[----:B------:R-:W-:Y:S02]  /*0380*/  LOP3.LUT R5, R9, 0x1f, RZ, 0x3c, !PT ;  /* 0x0000001f09057812 */ /* 0x000fe400078e3cff */
[----:B------:R-:W-:-:S02]  /*0390*/  LOP3.LUT R3, R3, UR9, R10, 0x96, !PT ;  /* 0x0000000903037c12 */ /* 0x000fc4000f8e960a */
[----:B------:R-:W-:Y:S02]  /*03a0*/  LEA.HI.SX32 R5, R0, R5, 0x1e ;  /* 0x0000000500057211 */ /* 0x000fe400078ff2ff */
[----:B------:R-:W-:Y:S01]  /*03b0*/  LOP3.LUT R10, R15, UR10, R2, 0x96, !PT ;  /* 0x0000000a0f0a7c12 */ /* 0x000fe2000f8e9602 */
[----:B------:R-:W-:Y:S01]  /*03c0*/  IMAD.WIDE.U32 R2, R3, -0x2daee0ad, RZ ;  /* 0xd2511f5303027825 */ /* 0x000fe200078e00ff */
[C---:B------:R-:W-:Y:S02]  /*03d0*/  LOP3.LUT P2, RZ, R5.reuse, 0xffffffe0, RZ, 0xc0, !PT ;  /* 0xffffffe005ff7812 */ /* 0x040fe4000784c0ff */
[----:B------:R-:W-:Y:S01]  /*03e0*/  ISETP.GE.U32.AND P5, PT, R5, 0x40, PT ;  /* 0x000000400500780c */ /* 0x000fe20003fa6070 */
[----:B------:R-:W-:Y:S01]  /*03f0*/  IMAD.WIDE.U32 R10, R10, -0x2daee0ad, RZ ;  /* 0xd2511f530a0a7825 */ /* 0x000fe200078e00ff */
[----:B------:R-:W-:Y:S02]  /*0400*/  LOP3.LUT R3, R3, UR11, R12, 0x96, !PT ;  /* 0x0000000b03037c12 */ /* 0x000fe4000f8e960c */
[----:B------:R-:W-:-:S02]  /*0410*/  ISETP.GE.U32.AND P4, PT, R5, 0x60, PT ;  /* 0x000000600500780c */ /* 0x000fc40003f86070 */
[----:B------:R-:W-:Y:S01]  /*0420*/  LOP3.LUT R12, R11, UR12, R2, 0x96, !PT ;  /* 0x0000000c0b0c7c12 */ /* 0x000fe2000f8e9602 */
[----:B------:R-:W-:Y:S01]  /*0430*/  IMAD.WIDE.U32 R2, R3, -0x326172a9, RZ ;  /* 0xcd9e8d5703027825 */ /* 0x000fe200078e00ff */
[----:B------:R-:W-:-:S03]  /*0440*/  ISETP.GE.U32.AND P3, PT, R5, 0x80, PT ;  /* 0x000000800500780c */ /* 0x000fc60003f66070 */
[----:B------:R-:W-:Y:S01]  /*0450*/  @P2 LOP3.LUT R4, R4, 0x40, RZ, 0xfc, !PT ;  /* 0x0000004004042812 */ /* 0x000fe200078efcff */
[----:B------:R-:W-:Y:S01]  /*0460*/  IMAD.WIDE.U32 R12, R12, -0x326172a9, RZ ;  /* 0xcd9e8d570c0c7825 */ /* 0x000fe200078e00ff */
[----:B------:R-:W-:Y:S02]  /*0470*/  LOP3.LUT R3, R3, UR13, R14, 0x96, !PT ;  /* 0x0000000d03037c12 */ /* 0x000fe4000f8e960e */
[----:B------:R-:W-:Y:S02]  /*0480*/  LOP3.LUT R4, R4, 0xfffbffff, RZ, 0xc0, !PT ;  /* 0xfffbffff04047812 */ /* 0x000fe400078ec0ff */
[----:B------:R-:W-:Y:S01]  /*0490*/  LOP3.LUT R14, R13, UR14, R2, 0x96, !PT ;  /* 0x0000000e0d0e7c12 */ /* 0x000fe2000f8e9602 */
[----:B------:R-:W-:Y:S01]  /*04a0*/  IMAD.WIDE.U32 R2, R3, -0x2daee0ad, RZ ;  /* 0xd2511f5303027825 */ /* 0x000fe200078e00ff */
[----:B------:R-:W-:-:S03]  /*04b0*/  @P5 LOP3.LUT R4, R4, 0x40000, RZ, 0xfc, !PT ;  /* 0x0004000004045812 */ /* 0x000fc600078efcff */
[----:B------:R-:W-:Y:S01]  /*04c0*/  IMAD.WIDE.U32 R14, R14, -0x2daee0ad, RZ ;  /* 0xd2511f530e0e7825 */ /* 0x000fe200078e00ff */
[----:B------:R-:W-:Y:S02]  /*04d0*/  LOP3.LUT R4, R4, 0xfffdffff, RZ, 0xc0, !PT ;  /* 0xfffdffff04047812 */ /* 0x000fe400078ec0ff */
[----:B------:R-:W-:Y:S02]  /*04e0*/  LOP3.LUT R0, R3, UR15, R10, 0x96, !PT ;  /* 0x0000000f03007c12 */ /* 0x000fe4000f8e960a */
[----:B------:R-:W-:Y:S02]  /*04f0*/  @P4 LOP3.LUT R4, R4, 0x20000, RZ, 0xfc, !PT ;  /* 0x0002000004044812 */ /* 0x000fe400078efcff */
[----:B------:R-:W-:Y:S02]  /*0500*/  LOP3.LUT R18, R15, UR17, R2, 0x96, !PT ;  /* 0x000000110f127c12 */ /* 0x000fe4000f8e9602 */
[----:B------:R-:W-:-:S04]  /*0510*/  LOP3.LUT R4, R4, 0xfffeffff, RZ, 0xc0, !PT ;  /* 0xfffeffff04047812 */ /* 0x000fc800078ec0ff */
[----:B------:R-:W-:Y:S01]  /*0520*/  @P3 LOP3.LUT R4, R4, 0x10000, RZ, 0xfc, !PT ;  /* 0x0001000004043812 */ /* 0x000fe200078efcff */
        /* <DEDUP_REMOVED lines=25> */
.L_x_32484:
[----:B------:R-:W-:Y:S05]  /*06c0*/  BSYNC B0 ;  /* 0x0000000000007941 */ /* 0x000fea0003800000 */
.L_x_32483:
        /* <DEDUP_REMOVED lines=26> */
.L_x_32486:
[----:B------:R-:W-:Y:S05]  /*0870*/  BSYNC B0 ;  /* 0x0000000000007941 */ /* 0x000fea0003800000 */
.L_x_32485:
        /* <DEDUP_REMOVED lines=23> */
[----:B------:R-:W-:Y:S01]  /*09f0*/  VIADD R9, R9, 0x20 ;  /* 0x0000002009097836 */ /* 0x000fe20000000000 */
[----:B------:R-:W-:-:S02]  /*0a00*/  @!P0 CS2R R72, SRZ ;  /* 0x0000000000488805 */ /* 0x000fc4000001ff00 */
[----:B0-----:R-:W-:-:S07]  /*0a10*/  @!P1 CS2R R70, SRZ ;  /* 0x0000000000469805 */ /* 0x001fce000001ff00 */
.L_x_32488:
[----:B------:R-:W-:Y:S05]  /*0a20*/  BSYNC B0 ;  /* 0x0000000000007941 */ /* 0x000fea0003800000 */
.L_x_32487:
        /* <DEDUP_REMOVED lines=26> */
.L_x_32490:
[----:B------:R-:W-:Y:S05]  /*0bd0*/  BSYNC B0 ;  /* 0x0000000000007941 */ /* 0x000fea0003800000 */
.L_x_32489:
[----:B------:R-:W-:Y:S01]  /*0be0*/  ISETP.GE.U32.AND P0, PT, R5, 0xa0, PT ;  /* 0x000000a00500780c */ /* 0x000fe20003f06070 */
[----:B------:R-:W-:Y:S01]  /*0bf0*/  IMAD.WIDE.U32 R2, R0, -0x326172a9, RZ ;  /* 0xcd9e8d5700027825 */ /* 0x000fe200078e00ff */
[----:B------:R-:W-:Y:S01]  /*0c00*/  LOP3.LUT R4, R4, 0xffff7fff, RZ, 0xc0, !PT ;  /* 0xffff7fff04047812 */ /* 0x000fe200078ec0ff */
[----:B------:R-:W-:Y:S02]  /*0c10*/  BSSY B0, `(.L_x_32491) ;  /* 0x000001e000007945 */ /* 0x000fe40003800000 */
[----:B------:R-:W-:Y:S01]  /*0c20*/  IMAD.WIDE.U32 R10, R18, -0x326172a9, RZ ;  /* 0xcd9e8d57120a7825 */ /* 0x000fe200078e00ff */
[----:B------:R-:W-:-:S04]  /*0c30*/  LOP3.LUT R0, R3, UR16, R12, 0x96, !PT ;  /* 0x0000001003007c12 */ /* 0x000fc8000f8e960c */
[----:B------:R-:W-:-:S03]  /*0c40*/  LOP3.LUT R82, R11, UR18, R2, 0x96, !PT ;  /* 0x000000120b527c12 */ /* 0x000fc6000f8e9602 */
[----:B------:R-:W-:Y:S01]  /*0c50*/  @P0 LOP3.LUT R4, R4, 0x8000, RZ, 0xfc, !PT ;  /* 0x0000800004040812 */ /* 0x000fe200078efcff */
[----:B------:R-:W-:Y:S06]  /*0c60*/  @!P0 BRA `(.L_x_32492) ;  /* 0x0000000000608947 */ /* 0x000fec0003800000 */
[----:B------:R-:W-:Y:S01]  /*0c70*/  ULDC.64 UR28, c[0x0][0x2d0] ;  /* 0x0000b400001c7ab9 */ /* 0x000fe20000000a00 */
[C---:B------:R-:W-:Y:S01]  /*0c80*/  IMAD.SHL.U32 R12, R9.reuse, 0x8, RZ ;  /* 0x00000008090c7824 */ /* 0x040fe200078e00ff */
[----:B------:R-:W-:Y:S01]  /*0c90*/  ISETP.NE.U32.AND P0, PT, RZ, UR28, PT ;  /* 0x0000001cff007c0c */ /* 0x000fe2000bf05070 */
[----:B------:R-:W-:Y:S01]  /*0ca0*/  ULDC.64 UR26, c[0x0][0x268] ;  /* 0x00009a00001a7ab9 */ /* 0x000fe20000000a00 */
[----:B------:R-:W-:Y:S01]  /*0cb0*/  SHF.L.U64.HI R2, R9, 0x3, RZ ;  /* 0x0000000309027819 */ /* 0x000fe200000102ff */
[----:B------:R-:W0:Y:S01]  /*0cc0*/  LDC.64 R16, c[0x0][0x260] ;  /* 0x00009800ff107b82 */ /* 0x000e220000000a00 */
[----:B------:R-:W-:Y:S02]  /*0cd0*/  ISETP.NE.AND.EX P0, PT, RZ, UR29, PT, P0 ;  /* 0x0000001dff007c0c */ /* 0x000fe4000bf05300 */
[----:B------:R-:W-:-:S04]  /*0ce0*/  IADD3 R100, P1, R12, UR26, RZ ;  /* 0x0000001a0c647c10 */ /* 0x000fc8000ff3e0ff */
[----:B------:R-:W-:Y:S01]  /*0cf0*/  IADD3.X R101, R2, UR27, RZ, P1, !PT ;  /* 0x0000001b02657c10 */ /* 0x000fe20008ffe4ff */
[----:B------:R-:W-:-:S05]  /*0d00*/  ULDC.64 UR26, c[0x0][0x2c8] ;  /* 0x0000b200001a7ab9 */ /* 0x000fca0000000a00 */
[----:B------:R-:W5:Y:S01]  /*0d10*/  LDG.E.64 R100, desc[UR4][R100.64] ;  /* 0x0000000464647981 */ /* 0x000f62000c1e1b00 */
[----:B------:R-:W-:-:S04]  /*0d20*/  @P0 IADD3 R12, P1, R12, UR28, RZ ;  /* 0x0000001c0c0c0c10 */ /* 0x000fc8000ff3e0ff */
[----:B------:R-:W-:Y:S02]  /*0d30*/  @P0 IADD3.X R13, R2, UR29, RZ, P1, !PT ;  /* 0x0000001d020d0c10 */ /* 0x000fe40008ffe4ff */
[----:B------:R-:W-:-:S03]  /*0d40*/  ISETP.NE.U32.AND P1, PT, RZ, UR26, PT ;  /* 0x0000001aff007c0c */ /* 0x000fc6000bf25070 */
[----:B------:R1:W5:Y:S01]  /*0d50*/  @P0 LDG.E.64 R62, desc[UR4][R12.64] ;  /* 0x000000040c3e0981 */ /* 0x000362000c1e1b00 */
[----:B------:R-:W-:Y:S01]  /*0d60*/  ISETP.NE.AND.EX P1, PT, RZ, UR27, PT, P1 ;  /* 0x0000001bff007c0c */ /* 0x000fe2000bf25310 */
[----:B0-----:R-:W-:-:S05]  /*0d70*/  IMAD.WIDE.U32 R16, R9, 0x8, R16 ;  /* 0x0000000809107825 */ /* 0x001fca00078e0010 */
[----:B------:R1:W5:Y:S07]  /*0d80*/  LDG.E.64 R106, desc[UR4][R16.64] ;  /* 0x00000004106a7981 */ /* 0x00036e000c1e1b00 */
[----:B------:R-:W-:-:S04]  /*0d90*/  @P1 LEA R2, P2, R9, UR26, 0x3 ;  /* 0x0000001a09021c11 */ /* 0x000fc8000f8418ff */
[----:B------:R-:W-:-:S05]  /*0da0*/  @P1 LEA.HI.X R3, R9, UR27, RZ, 0x3, P2 ;  /* 0x0000001b09031c11 */ /* 0x000fca00090f1cff */
[----:B------:R1:W5:Y:S01]  /*0db0*/  @P1 LDG.E.64 R64, desc[UR4][R2.64] ;  /* 0x0000000402401981 */ /* 0x000362000c1e1b00 */
[----:B------:R-:W-:Y:S02]  /*0dc0*/  IADD3 R9, R9, 0x20, RZ ;  /* 0x0000002009097810 */ /* 0x000fe40007ffe0ff */
[----:B------:R-:W-:Y:S02]  /*0dd0*/  @!P0 CS2R R62, SRZ ;  /* 0x00000000003e8805 */ /* 0x000fe4000001ff00 */
[----:B-1----:R-:W-:-:S07]  /*0de0*/  @!P1 CS2R R64, SRZ ;  /* 0x0000000000409805 */ /* 0x002fce000001ff00 */
.L_x_32492:
[----:B------:R-:W-:Y:S05]  /*0df0*/  BSYNC B0 ;  /* 0x0000000000007941 */ /* 0x000fea0003800000 */
.L_x_32491:
        /* <DEDUP_REMOVED lines=11> */
[C---:B------:R-:W-:Y:S01]  /*0eb0*/  IMAD.SHL.U32 R12, R9.reuse, 0x8, RZ ;  /* 0x00000008090c7824 */ /* 0x040fe200078e00ff */
[----:B------:R-:W-:Y:S01]  /*0ec0*/  ULDC.64 UR28, c[0x0][0x268] ;  /* 0x00009a00001c7ab9 */ /* 0x000fe20000000a00 */
[----:B------:R-:W-:Y:S01]  /*0ed0*/  SHF.L.U64.HI R13, R9, 0x3, RZ ;  /* 0x00000003090d7819 */ /* 0x000fe200000102ff */
[----:B------:R-:W-:Y:S01]  /*0ee0*/  ULDC.64 UR26, c[0x0][0x2c8] ;  /* 0x0000b200001a7ab9 */ /* 0x000fe20000000a00 */
[----:B------:R-:W0:Y:S01]  /*0ef0*/  LDC.64 R14, c[0x0][0x260] ;  /* 0x00009800ff0e7b82 */ /* 0x000e220000000a00 */
[----:B------:R-:W-:-:S04]  /*0f00*/  IADD3 R96, P0, R12, UR28, RZ ;  /* 0x0000001c0c607c10 */ /* 0x000fc8000ff1e0ff */
        /* <DEDUP_REMOVED lines=15> */
[----:B------:R-:W-:Y:S01]  /*1000*/  VIADD R9, R9, 0x20 ;  /* 0x0000002009097836 */ /* 0x000fe20000000000 */
[----:B------:R-:W-:Y:S02]  /*1010*/  @!P0 CS2R R60, SRZ ;  /* 0x00000000003c8805 */ /* 0x000fe4000001ff00 */
[----:B0-----:R-:W-:-:S07]  /*1020*/  @!P1 CS2R R58, SRZ ;  /* 0x00000000003a9805 */ /* 0x001fce000001ff00 */
.L_x_32494:
[----:B------:R-:W-:Y:S05]  /*1030*/  BSYNC B0 ;  /* 0x0000000000007941 */ /* 0x000fea0003800000 */
.L_x_32493:
[----:B------:R-:W-:Y:S01]  /*1040*/  ISETP.GE.U32.AND P0, PT, R5, 0xe0, PT ;  /* 0x000000e00500780c */ /* 0x000fe20003f06070 */
[----:B------:R-:W-:Y:S01]  /*1050*/  IMAD.WIDE.U32 R20, R20, -0x326172a9, RZ ;  /* 0xcd9e8d5714147825 */ /* 0x000fe200078e00ff */
[----:B------:R-:W-:Y:S01]  /*1060*/  LOP3.LUT R4, R4, 0xffffdfff, RZ, 0xc0, !PT ;  /* 0xffffdfff04047812 */ /* 0x000fe200078ec0ff */
[----:B------:R-:W-:Y:S01]  /*1070*/  BSSY B0, `(.L_x_32495) ;  /* 0x000001f000007945 */ /* 0x000fe20003800000 */
[----:B------:R-:W-:Y:S01]  /*1080*/  LEA R3, R22, R16, 0x2 ;  /* 0x0000001016037211 */ /* 0x000fe200078e10ff */
[----:B------:R-:W-:Y:S01]  /*1090*/  IMAD.HI.U32 R11, R0, -0x326172a9, RZ ;  /* 0xcd9e8d57000b7827 */ /* 0x000fe200078e00ff */
[----:B------:R-:W-:-:S04]  /*10a0*/  LOP3.LUT R2, R21, UR20, R10, 0x96, !PT ;  /* 0x0000001415027c12 */ /* 0x000fc8000f8e960a */
[----:B------:R-:W-:-:S03]  /*10b0*/  LOP3.LUT R20, R11, UR22, R20, 0x96, !PT ;  /* 0x000000160b147c12 */ /* 0x000fc6000f8e9614 */
[----:B------:R-:W-:Y:S01]  /*10c0*/  @P0 LOP3.LUT R4, R4, 0x2000, RZ, 0xfc, !PT ;  /* 0x0000200004040812 */ /* 0x000fe200078efcff */
[----:B------:R-:W-:Y:S06]  /*10d0*/  @!P0 BRA `(.L_x_32496) ;  /* 0x0000000000608947 */ /* 0x000fec0003800000 */
[C---:B------:R-:W-:Y:S01]  /*10e0*/  IMAD.SHL.U32 R12, R9.reuse, 0x8, RZ ;  /* 0x00000008090c7824 */ /* 0x040fe200078e00ff */
[----:B------:R-:W-:Y:S01]  /*10f0*/  ULDC.64 UR26, c[0x0][0x268] ;  /* 0x00009a00001a7ab9 */ /* 0x000fe20000000a00 */
[----:B------:R-:W-:Y:S01]  /*1100*/  SHF.L.U64.HI R13, R9, 0x3, RZ ;  /* 0x00000003090d7819 */ /* 0x000fe200000102ff */
[----:B------:R-:W0:Y:S02]  /*1110*/  LDC.64 R14, c[0x0][0x260] ;  /* 0x00009800ff0e7b82 */ /* 0x000e240000000a00 */
        /* <DEDUP_REMOVED lines=20> */
.L_x_32496:
[----:B------:R-:W-:Y:S05]  /*1260*/  BSYNC B0 ;  /* 0x0000000000007941 */ /* 0x000fea0003800000 */
.L_x_32495:
        /* <DEDUP_REMOVED lines=29> */
.L_x_32498:
[----:B------:R-:W-:Y:S05]  /*1440*/  BSYNC B0 ;  /* 0x0000000000007941 */ /* 0x000fea0003800000 */
.L_x_32497:
[----:B------:R-:W-:Y:S01]  /*1450*/  ISETP.GE.U32.AND P0, PT, R5, 0x120, PT ;  /* 0x000001200500780c */ /* 0x000fe20003f06070 */
[----:B------:R-:W-:Y:S01]  /*1460*/  BSSY B0, `(.L_x_32499) ;  /* 0x000001d000007945 */ /* 0x000fe20003800000 */
[----:B------:R-:W-:Y:S01]  /*1470*/  LOP3.LUT R4, R4, 0xfffff7ff, RZ, 0xc0, !PT ;  /* 0xfffff7ff04047812 */ /* 0x000fe200078ec0ff */
[----:B------:R-:W-:-:S10]  /*1480*/  IMAD.HI.U32 R93, R2, -0x2daee0ad, RZ ;  /* 0xd2511f53025d7827 */ /* 0x000fd400078e00ff */
        /* <DEDUP_REMOVED lines=26> */
.L_x_32500:
[----:B------:R-:W-:Y:S05]  /*1630*/  BSYNC B0 ;  /* 0x0000000000007941 */ /* 0x000fea0003800000 */
.L_x_32499:
[----:B------:R-:W-:Y:S01]  /*1640*/  ISETP.GE.U32.AND P0, PT, R5, 0x140, PT ;  /* 0x000001400500780c */ /* 0x000fe20003f06070 */
[----:B------:R-:W-:Y:S01]  /*1650*/  BSSY B0, `(.L_x_32501) ;  /* 0x000001c000007945 */ /* 0x000fe20003800000 */
[----:B------:R-:W-:-:S11]  /*1660*/  LOP3.LUT R4, R4, 0xfffffbff, RZ, 0xc0, !PT ;  /* 0xfffffbff04047812 */ /* 0x000fd600078ec0ff */
        /* <DEDUP_REMOVED lines=26> */
.L_x_32502:
[----:B------:R-:W-:Y:S05]  /*1810*/  BSYNC B0 ;  /* 0x0000000000007941 */ /* 0x000fea0003800000 */
.L_x_32501:
        /* <DEDUP_REMOVED lines=26> */
[----:B------:R-:W-:Y:S01]  /*19c0*/  VIADD R9, R9, 0x20 ;  /* 0x0000002009097836 */ /* 0x000fe20000000000 */
[----:B------:R-:W-:Y:S02]  /*19d0*/  @!P0 CS2R R10, SRZ ;  /* 0x00000000000a8805 */ /* 0x000fe4000001ff00 */
[----:B0-----:R-:W-:-:S07]  /*19e0*/  @!P1 CS2R R12, SRZ ;  /* 0x00000000000c9805 */ /* 0x001fce000001ff00 */
.L_x_32504:
[----:B------:R-:W-:Y:S05]  /*19f0*/  BSYNC B0 ;  /* 0x0000000000007941 */ /* 0x000fea0003800000 */
.L_x_32503:
[----:B------:R-:W-:Y:S01]  /*1a00*/  ISETP.GE.U32.AND P0, PT, R5, 0x180, PT ;  /* 0x000001800500780c */ /* 0x000fe20003f06070 */
[----:B------:R-:W-:Y:S01]  /*1a10*/  BSSY B0, `(.L_x_32505) ;  /* 0x000001b000007945 */ /* 0x000fe20003800000 */
[----:B------:R-:W-:-:S11]  /*1a20*/  LOP3.LUT R4, R4, 0xfffffeff, RZ, 0xc0, !PT ;  /* 0xfffffeff04047812 */ /* 0x000fd600078ec0ff */
[----:B------:R-:W-:Y:S01]  /*1a30*/  @P0 LOP3.LUT R4, R4, 0x100, RZ, 0xfc, !PT ;  /* 0x0000010004040812 */ /* 0x000fe200078efcff */
[----:B------:R-:W-:Y:S06]  /*1a40*/  @!P0 BRA `(.L_x_32506) ;  /* 0x00000000005c8947 */ /* 0x000fec0003800000 */
[----:B------:R-:W-:Y:S01]  /*1a50*/  IMAD.SHL.U32 R88, R9, 0x8, RZ ;  /* 0x0000000809587824 */ /* 0x000fe200078e00ff */
[----:B------:R-:W-:Y:S01]  /*1a60*/  ULDC.64 UR26, c[0x0][0x268] ;  /* 0x00009a00001a7ab9 */ /* 0x000fe20000000a00 */
[----:B------:R-:W-:Y:S01]  /*1a70*/  SHF.R.U32.HI R14, RZ, 0x1d, R9 ;  /* 0x0000001dff0e7819 */ /* 0x000fe20000011609 */
        /* <DEDUP_REMOVED lines=20> */
.L_x_32506:
[----:B------:R-:W-:Y:S05]  /*1bc0*/  BSYNC B0 ;  /* 0x0000000000007941 */ /* 0x000fea0003800000 */
.L_x_32505:
[----:B------:R-:W-:Y:S01]  /*1bd0*/  ULDC UR26, c[0x0][0x214] ;  /* 0x00008500001a7ab9 */ /* 0x000fe20000000800 */
[----:B------:R-:W-:Y:S02]  /*1be0*/  LOP3.LUT R93, R93, UR23, R82, 0x96, !PT ;  /* 0x000000175d5d7c12 */ /* 0x000fe4000f8e9652 */
[----:B------:R-:W-:-:S13]  /*1bf0*/  ISETP.GE.AND P0, PT, R3, UR26, PT ;  /* 0x0000001a03007c0c */ /* 0x000fda000bf06270 */
[----:B------:R-:W-:Y:S05]  /*1c00*/  @P0 EXIT ;  /* 0x000000000000094d */ /* 0x000fea0003800000 */
[----:B------:R-:W-:Y:S01]  /*1c10*/  IMAD R9, R2, -0x2daee0ad, RZ ;  /* 0xd2511f5302097824 */ /* 0x000fe200078e02ff */
[----:B-----5:R-:W-:Y:S01]  /*1c20*/  MOV R92, R78 ;  /* 0x0000004e005c7202 */ /* 0x020fe20000000f00 */
[--C-:B------:R-:W-:Y:S01]  /*1c30*/  IMAD.MOV.U32 R90, RZ, RZ, R79.reuse ;  /* 0x000000ffff5a7224 */ /* 0x100fe200078e004f */
[--C-:B------:R-:W-:Y:S01]  /*1c40*/  SHF.R.U64 R91, R78, 0x10, R79.reuse ;  /* 0x000000104e5b7819 */ /* 0x100fe2000000124f */
[----:B------:R-:W-:Y:S01]  /*1c50*/  IMAD R2, R0, -0x326172a9, RZ ;  /* 0xcd9e8d5700027824 */ /* 0x000fe200078e02ff */
[----:B------:R-:W-:Y:S01]  /*1c60*/  SHF.R.U32.HI R89, RZ, 0x10, R79 ;  /* 0x00000010ff597819 */ /* 0x000fe2000001164f */
[----:B------:R-:W-:Y:S01]  /*1c70*/  IMAD.MOV.U32 R88, RZ, RZ, R74 ;  /* 0x000000ffff587224 */ /* 0x000fe200078e004a */
[----:B------:R-:W-:Y:S01]  /*1c80*/  SHF.R.U64 R85, R74, 0x10, R75 ;  /* 0x000000104a557819 */ /* 0x000fe2000000124b */
[----:B------:R-:W-:Y:S01]  /*1c90*/  IMAD.MOV.U32 R78, RZ, RZ, R119 ;  /* 0x000000ffff4e7224 */ /* 0x000fe200078e0077 */
[----:B------:R-:W-:Y:S01]  /*1ca0*/  MOV R84, R75 ;  /* 0x0000004b00547202 */ /* 0x000fe20000000f00 */
[----:B------:R-:W-:Y:S01]  /*1cb0*/  IMAD.HI.U32 R0, R20, -0x2daee0ad, RZ ;  /* 0xd2511f5314007827 */ /* 0x000fe200078e00ff */
[----:B------:R-:W-:Y:S01]  /*1cc0*/  SHF.R.U32.HI R83, RZ, 0x10, R75 ;  /* 0x00000010ff537819 */ /* 0x000fe2000001164b */
[----:B------:R-:W-:Y:S01]  /*1cd0*/  ULDC.U8 UR26, c[0x0][0x2a0] ;  /* 0x0000a800001a7ab9 */ /* 0x000fe20000000000 */
[--C-:B------:R-:W-:Y:S01]  /*1ce0*/  SHF.R.U64 R79, R118, 0x10, R119.reuse ;  /* 0x00000010764f7819 */ /* 0x100fe20000001277 */
[----:B------:R-:W-:Y:S01]  /*1cf0*/  IMAD.MOV.U32 R123, RZ, RZ, R22 ;  /* 0x000000ffff7b7224 */ /* 0x000fe200078e0016 */
[----:B------:R-:W-:Y:S01]  /*1d00*/  SHF.R.U32.HI R249, RZ, 0x10, R119 ;  /* 0x00000010fff97819 */ /* 0x000fe20000011677 */
[----:B------:R-:W-:Y:S01]  /*1d10*/  IMAD.MOV.U32 R139, RZ, RZ, R28 ;  /* 0x000000ffff8b7224 */ /* 0x000fe200078e001c */
[----:B------:R-:W-:Y:S01]  /*1d20*/  MOV R75, R114 ;  /* 0x00000072004b7202 */ /* 0x000fe20000000f00 */
[----:B------:R-:W-:Y:S01]  /*1d30*/  IMAD.MOV.U32 R131, RZ, RZ, R29 ;  /* 0x000000ffff837224 */ /* 0x000fe200078e001d */
[----:B------:R-:W-:Y:S01]  /*1d40*/  SHF.R.U64 R74, R114, 0x10, R115 ;  /* 0x00000010724a7819 */ /* 0x000fe20000001273 */
[----:B------:R-:W-:Y:S01]  /*1d50*/  IMAD.MOV.U32 R141, RZ, RZ, R32 ;  /* 0x000000ffff8d7224 */ /* 0x000fe200078e0020 */
[----:B------:R-:W-:Y:S01]  /*1d60*/  SHF.R.U64 R119, R22, 0x10, R23 ;  /* 0x0000001016777819 */ /* 0x000fe20000001217 */
[----:B------:R-:W-:Y:S01]  /*1d70*/  IMAD.MOV.U32 R147, RZ, RZ, R37 ;  /* 0x000000ffff937224 */ /* 0x000fe200078e0025 */
[--C-:B------:R-:W-:Y:S01]  /*1d80*/  SHF.R.U64 R241, R116, 0x10, R117.reuse ;  /* 0x0000001074f17819 */ /* 0x100fe20000001275 */
[----:B------:R-:W-:Y:S01]  /*1d90*/  HADD2.F32 R170, -RZ, R55.H0_H0 ;  /* 0x20000037ffaa7230 */ /* 0x000fe20000004100 */
[----:B------:R-:W-:Y:S01]  /*1da0*/  MOV R237, R117 ;  /* 0x0000007500ed7202 */ /* 0x000fe20000000f00 */
[----:B------:R-:W-:Y:S01]  /*1db0*/  HADD2.F32 R178, -RZ, R54.H0_H0 ;  /* 0x20000036ffb27230 */ /* 0x000fe20000004100 */
[----:B------:R-:W-:Y:S01]  /*1dc0*/  SHF.R.U32.HI R233, RZ, 0x10, R117 ;  /* 0x00000010ffe97819 */ /* 0x000fe20000011675 */
[--C-:B------:R-:W-:Y:S01]  /*1dd0*/  IMAD.MOV.U32 R117, RZ, RZ, R25.reuse ;  /* 0x000000ffff757224 */ /* 0x100fe200078e0019 */
[----:B------:R-:W-:Y:S01]  /*1de0*/  MOV R125, R24 ;  /* 0x00000018007d7202 */ /* 0x000fe20000000f00 */
[----:B------:R-:W-:Y:S01]  /*1df0*/  HADD2.F32 R180, -RZ, R56.H0_H0 ;  /* 0x20000038ffb47230 */ /* 0x000fe20000004100 */
[----:B------:R-:W-:Y:S01]  /*1e00*/  SHF.R.U64 R121, R24, 0x10, R25 ;  /* 0x0000001018797819 */ /* 0x000fe20000001219 */
[----:B------:R-:W-:Y:S01]  /*1e10*/  IMAD.MOV.U32 R82, RZ, RZ, R118 ;  /* 0x000000ffff527224 */ /* 0x000fe200078e0076 */
[----:B------:R-:W-:Y:S01]  /*1e20*/  MOV R114, R23 ;  /* 0x0000001700727202 */ /* 0x000fe20000000f00 */
[----:B------:R-:W-:Y:S01]  /*1e30*/  IMAD.MOV.U32 R149, RZ, RZ, R51 ;  /* 0x000000ffff957224 */ /* 0x000fe200078e0033 */
[----:B------:R-:W-:Y:S01]  /*1e40*/  SHF.R.U32.HI R22, RZ, 0x10, R23 ;  /* 0x00000010ff167819 */ /* 0x000fe20000011617 */
[----:B------:R-:W-:Y:S01]  /*1e50*/  IMAD.MOV.U32 R23, RZ, RZ, R26 ;  /* 0x000000ffff177224 */ /* 0x000fe200078e001a */
[----:B------:R-:W-:Y:S01]  /*1e60*/  SHF.R.U32.HI R21, RZ, 0x10, R25 ;  /* 0x00000010ff157819 */ /* 0x000fe20000011619 */
[--C-:B------:R-:W-:Y:S01]  /*1e70*/  IMAD.MOV.U32 R25, RZ, RZ, R27.reuse ;  /* 0x000000ffff197224 */ /* 0x100fe200078e001b */
[----:B------:R-:W-:Y:S01]  /*1e80*/  SHF.R.U64 R24, R26, 0x10, R27 ;  /* 0x000000101a187819 */ /* 0x000fe2000000121b */
[----:B------:R-:W-:Y:S01]  /*1e90*/  IMAD.MOV.U32 R179, RZ, RZ, R52 ;  /* 0x000000ffffb37224 */ /* 0x000fe200078e0034 */
[----:B------:R-:W-:Y:S01]  /*1ea0*/  SHF.R.U64 R135, R28, 0x10, R29 ;  /* 0x000000101c877819 */ /* 0x000fe2000000121d */
[----:B------:R-:W-:Y:S01]  /*1eb0*/  IMAD.MOV.U32 R163, RZ, RZ, R50 ;  /* 0x000000ffffa37224 */ /* 0x000fe200078e0032 */
[----:B------:R-:W-:Y:S01]  /*1ec0*/  SHF.R.U32.HI R26, RZ, 0x10, R27 ;  /* 0x00000010ff1a7819 */ /* 0x000fe2000001161b */
[----:B------:R-:W-:Y:S01]  /*1ed0*/  HADD2.F32 R130, -RZ, R41.H0_H0 ;  /* 0x20000029ff827230 */ /* 0x000fe20000004100 */
[----:B------:R-:W-:Y:S01]  /*1ee0*/  SHF.R.U32.HI R127, RZ, 0x10, R29 ;  /* 0x00000010ff7f7819 */ /* 0x000fe2000001161d */
[--C-:B------:R-:W-:Y:S01]  /*1ef0*/  IMAD.MOV.U32 R29, RZ, RZ, R31.reuse ;  /* 0x000000ffff1d7224 */ /* 0x100fe200078e001f */
[----:B------:R-:W-:Y:S01]  /*1f00*/  MOV R27, R30 ;  /* 0x0000001e001b7202 */ /* 0x000fe20000000f00 */
[----:B------:R-:W-:Y:S01]  /*1f10*/  HADD2.F32 R132, -RZ, R43.H0_H0 ;  /* 0x2000002bff847230 */ /* 0x000fe20000004100 */
[----:B------:R-:W-:Y:S01]  /*1f20*/  SHF.R.U64 R28, R30, 0x10, R31 ;  /* 0x000000101e1c7819 */ /* 0x000fe2000000121f */
[----:B------:R-:W-:Y:S01]  /*1f30*/  HADD2.F32 R140, -RZ, R42.H0_H0 ;  /* 0x2000002aff8c7230 */ /* 0x000fe20000004100 */
[----:B------:R-:W-:Y:S01]  /*1f40*/  LOP3.LUT R0, R0, UR25, R9, 0x96, !PT ;  /* 0x0000001900007c12 */ /* 0x000fe2000f8e9609 */
[----:B------:R-:W-:Y:S01]  /*1f50*/  HADD2.F32 R9, -RZ, R86.H0_H0 ;  /* 0x20000056ff097230 */ /* 0x000fe20000004100 */
[----:B------:R-:W-:Y:S01]  /*1f60*/  SHF.R.U64 R137, R32, 0x10, R33 ;  /* 0x0000001020897819 */ /* 0x000fe20000001221 */
[----:B------:R-:W-:Y:S01]  /*1f70*/  IMAD.MOV.U32 R243, RZ, RZ, R108 ;  /* 0x000000fffff37224 */ /* 0x000fe200078e006c */
[----:B------:R-:W-:Y:S01]  /*1f80*/  SHF.R.U32.HI R30, RZ, 0x10, R31 ;  /* 0x00000010ff1e7819 */ /* 0x000fe2000001161f */
[----:B------:R-:W-:Y:S01]  /*1f90*/  IMAD.MOV.U32 R31, RZ, RZ, R34 ;  /* 0x000000ffff1f7224 */ /* 0x000fe200078e0022 */
[----:B------:R-:W-:Y:S01]  /*1fa0*/  MOV R133, R33 ;  /* 0x0000002100857202 */ /* 0x000fe20000000f00 */
[----:B------:R0:W-:Y:S01]  /*1fb0*/  STL [R1+0x60], R9 ;  /* 0x0000600901007387 */ /* 0x0001e20000100800 */
[----:B------:R-:W-:Y:S01]  /*1fc0*/  SHF.R.U32.HI R129, RZ, 0x10, R33 ;  /* 0x00000010ff817819 */ /* 0x000fe20000011621 */
[----:B------:R-:W-:Y:S01]  /*1fd0*/  HADD2.F32 R162, -RZ, R46.H0_H0 ;  /* 0x2000002effa27230 */ /* 0x000fe20000004100 */
[----:B------:R-:W-:Y:S01]  /*1fe0*/  SHF.R.U64 R32, R34, 0x10, R35 ;  /* 0x0000001022207819 */ /* 0x000fe20000001223 */
[----:B------:R-:W-:Y:S01]  /*1ff0*/  HADD2.F32 R148, -RZ, R47.H0_H0 ;  /* 0x2000002fff947230 */ /* 0x000fe20000004100 */
[----:B------:R-:W-:Y:S01]  /*2000*/  MOV R159, R36 ;  /* 0x00000024009f7202 */ /* 0x000fe20000000f00 */
[----:B------:R-:W-:Y:S01]  /*2010*/  HADD2.F32 R158, -RZ, R44.H0_H0 ;  /* 0x2000002cff9e7230 */ /* 0x000fe20000004100 */
[----:B------:R-:W-:Y:S01]  /*2020*/  SHF.R.U64 R151, R36, 0x10, R37 ;  /* 0x0000001024977819 */ /* 0x000fe20000001225 */
[----:B------:R-:W-:Y:S01]  /*2030*/  HADD2.F32 R146, -RZ, R45.H0_H0 ;  /* 0x2000002dff927230 */ /* 0x000fe20000004100 */
[----:B------:R-:W-:Y:S01]  /*2040*/  MOV R33, R35 ;  /* 0x0000002300217202 */ /* 0x000fe20000000f00 */
[----:B0-----:R-:W-:Y:S01]  /*2050*/  HADD2.F32 R9, -RZ, R48.H0_H0 ;  /* 0x20000030ff097230 */ /* 0x001fe20000004100 */
[----:B------:R-:W-:Y:S01]  /*2060*/  SHF.R.U32.HI R34, RZ, 0x10, R35 ;  /* 0x00000010ff227819 */ /* 0x000fe20000011623 */
[----:B------:R-:W-:Y:S01]  /*2070*/  IMAD.MOV.U32 R35, RZ, RZ, R38 ;  /* 0x000000ffff237224 */ /* 0x000fe200078e0026 */
[----:B------:R-:W-:Y:S01]  /*2080*/  SHF.R.U32.HI R143, RZ, 0x10, R37 ;  /* 0x00000010ff8f7819 */ /* 0x000fe20000011625 */
[--C-:B------:R-:W-:Y:S01]  /*2090*/  IMAD.MOV.U32 R37, RZ, RZ, R39.reuse ;  /* 0x000000ffff257224 */ /* 0x100fe200078e0027 */
        /* <DEDUP_REMOVED lines=8> */
[----:B------:R0:W-:Y:S01]  /*2120*/  STL [R1+0x5c], R39 ;  /* 0x00005c2701007387 */ /* 0x0001e20000100800 */
[----:B------:R-:W-:Y:S01]  /*2130*/  SHF.R.U64 R176, R56, 0x10, R57 ;  /* 0x0000001038b07819 */ /* 0x000fe20000001239 */
[----:B------:R-:W-:Y:S01]  /*2140*/  HADD2.F32 R56, -RZ, R90.H0_H0 ;  /* 0x2000005aff387230 */ /* 0x000fe20000004100 */
[--C-:B------:R-:W-:Y:S01]  /*2150*/  SHF.R.U64 R155, R50, 0x10, R51.reuse ;  /* 0x00000010329b7819 */ /* 0x100fe20000001233 */
[----:B------:R1:W-:Y:S01]  /*2160*/  STL [R1+0x58], R9 ;  /* 0x0000580901007387 */ /* 0x0003e20000100800 */
[----:B------:R-:W-:Y:S01]  /*2170*/  SHF.R.U32.HI R145, RZ, 0x10, R51 ;  /* 0x00000010ff917819 */ /* 0x000fe20000011633 */
[----:B------:R-:W-:Y:S01]  /*2180*/  IMAD.HI.U32 R51, R93, -0x326172a9, RZ ;  /* 0xcd9e8d575d337827 */ /* 0x000fe200078e00ff */
[--C-:B------:R-:W-:Y:S01]  /*2190*/  SHF.R.U64 R175, R52, 0x10, R53.reuse ;  /* 0x0000001034af7819 */ /* 0x100fe20000001235 */
[----:B------:R-:W-:Y:S01]  /*21a0*/  BSSY B0, `(.L_x_32507) ;  /* 0x000261a000007945 */ /* 0x000fe20003800000 */
[----:B------:R-:W-:Y:S01]  /*21b0*/  MOV R171, R53 ;  /* 0x0000003500ab7202 */ /* 0x000fe20000000f00 */
[----:B0-----:R-:W-:Y:S01]  /*21c0*/  HADD2.F32 R39, -RZ, R49.H0_H0 ;  /* 0x20000031ff277230 */ /* 0x001fe20000004100 */
[----:B------:R-:W-:Y:S01]  /*21d0*/  SHF.R.U32.HI R167, RZ, 0x10, R53 ;  /* 0x00000010ffa77819 */ /* 0x000fe20000011635 */
[----:B------:R-:W-:Y:S01]  /*21e0*/  IMAD.MOV.U32 R251, RZ, RZ, R115 ;  /* 0x000000fffffb7224 */ /* 0x000fe200078e0073 */
[----:B------:R-:W-:Y:S01]  /*21f0*/  SHF.R.U64 R53, R86, 0x10, R87 ;  /* 0x0000001056357819 */ /* 0x000fe20000001257 */
[----:B-1----:R-:W-:Y:S01]  /*2200*/  HADD2.F32 R9, -RZ, R80.H0_H0 ;  /* 0x20000050ff097230 */ /* 0x002fe20000004100 */
[----:B------:R-:W-:Y:S01]  /*2210*/  STL [R1+0x34], R39 ;  /* 0x0000342701007387 */ /* 0x000fe20000100800 */
[----:B------:R-:W-:Y:S01]  /*2220*/  LOP3.LUT R2, R51, UR24, R2, 0x96, !PT ;  /* 0x0000001833027c12 */ /* 0x000fe2000f8e9602 */
[----:B------:R-:W-:Y:S01]  /*2230*/  IMAD.MOV.U32 R245, RZ, RZ, R116 ;  /* 0x000000fffff57224 */ /* 0x000fe200078e0074 */
[----:B------:R-:W-:Y:S01]  /*2240*/  SHF.R.U64 R52, R48, 0x10, R49 ;  /* 0x0000001030347819 */ /* 0x000fe20000001231 */
[----:B------:R0:W-:Y:S01]  /*2250*/  STL [R1+0x1c], R9 ;  /* 0x00001c0901007387 */ /* 0x0001e20000100800 */
[----:B------:R-:W-:Y:S01]  /*2260*/  SHF.R.U32.HI R51, RZ, 0x10, R87 ;  /* 0x00000010ff337819 */ /* 0x000fe20000011657 */
[----:B------:R-:W-:Y:S01]  /*2270*/  HADD2.F32 R53, -RZ, R53.H0_H0 ;  /* 0x20000035ff357230 */ /* 0x000fe20000004100 */
[----:B------:R-:W-:Y:S01]  /*2280*/  SHF.R.U32.HI R50, RZ, 0x10, R49 ;  /* 0x00000010ff327819 */ /* 0x000fe20000011631 */
[----:B------:R-:W-:Y:S01]  /*2290*/  HADD2.F32 R52, -RZ, R52.H0_H0 ;  /* 0x20000034ff347230 */ /* 0x000fe20000004100 */
[----:B------:R-:W-:Y:S01]  /*22a0*/  SHF.R.U64 R49, R80, 0x10, R81 ;  /* 0x0000001050317819 */ /* 0x000fe20000001251 */
[----:B------:R-:W-:Y:S01]  /*22b0*/  HADD2.F32 R51, -RZ, R51.H0_H0 ;  /* 0x20000033ff337230 */ /* 0x000fe20000004100 */
[----:B------:R-:W-:Y:S01]  /*22c0*/  SHF.R.U64 R48, R76, 0x10, R77 ;  /* 0x000000104c307819 */ /* 0x000fe2000000124d */
[----:B------:R-:W-:Y:S01]  /*22d0*/  HADD2.F32 R50, -RZ, R50.H0_H0 ;  /* 0x20000032ff327230 */ /* 0x000fe20000004100 */
[----:B------:R-:W-:Y:S01]  /*22e0*/  ISETP.NE.AND P0, PT, RZ, UR26, PT ;  /* 0x0000001aff007c0c */ /* 0x000fe2000bf05270 */
[----:B0-----:R-:W-:Y:S01]  /*22f0*/  HADD2.F32 R9, -RZ, R76.H0_H0 ;  /* 0x2000004cff097230 */ /* 0x001fe20000004100 */
[--C-:B------:R-:W-:Y:S01]  /*2300*/  SHF.R.U64 R134, R40, 0x10, R41.reuse ;  /* 0x0000001028867819 */ /* 0x100fe20000001229 */
[----:B------:R-:W-:Y:S01]  /*2310*/  HADD2.F32 R49, -RZ, R49.H0_H0 ;  /* 0x20000031ff317230 */ /* 0x000fe20000004100 */
[----:B------:R-:W-:Y:S01]  /*2320*/  SHF.R.U32.HI R126, RZ, 0x10, R41 ;  /* 0x00000010ff7e7819 */ /* 0x000fe20000011629 */
[----:B------:R-:W-:Y:S01]  /*2330*/  HADD2.F32 R48, -RZ, R48.H0_H0 ;  /* 0x20000030ff307230 */ /* 0x000fe20000004100 */
[----:B------:R0:W-:Y:S01]  /*2340*/  STL [R1+0x14], R9 ;  /* 0x0000140901007387 */ /* 0x0001e20000100800 */
[----:B------:R-:W-:Y:S01]  /*2350*/  SHF.R.U64 R136, R42, 0x10, R43 ;  /* 0x000000102a887819 */ /* 0x000fe2000000122b */
[----:B------:R-:W-:Y:S01]  /*2360*/  IMAD.MOV.U32 R235, RZ, RZ, R109 ;  /* 0x000000ffffeb7224 */ /* 0x000fe200078e006d */
[----:B------:R-:W-:Y:S01]  /*2370*/  SHF.R.U32.HI R128, RZ, 0x10, R43 ;  /* 0x00000010ff807819 */ /* 0x000fe2000001162b */
[----:B------:R1:W-:Y:S01]  /*2380*/  STL [R1+0x54], R55 ;  /* 0x0000543701007387 */ /* 0x0003e20000100800 */
[----:B------:R-:W-:Y:S01]  /*2390*/  SHF.R.U64 R41, R10, 0x10, R11 ;  /* 0x000000100a297819 */ /* 0x000fe2000000120b */
[----:B------:R-:W-:Y:S01]  /*23a0*/  IMAD.MOV.U32 R221, RZ, RZ, R111 ;  /* 0x000000ffffdd7224 */ /* 0x000fe200078e006f */
[----:B------:R-:W-:Y:S01]  /*23b0*/  SHF.R.U32.HI R43, RZ, 0x10, R11 ;  /* 0x00000010ff2b7819 */ /* 0x000fe2000001160b */
[----:B------:R2:W-:Y:S01]  /*23c0*/  STL [R1+0x4c], R54 ;  /* 0x00004c3601007387 */ /* 0x0005e20000100800 */
[----:B------:R-:W-:Y:S01]  /*23d0*/  SHF.R.U64 R239, R108, 0x10, R109 ;  /* 0x000000106cef7819 */ /* 0x000fe2000000126d */
[----:B0-----:R-:W-:Y:S01]  /*23e0*/  HADD2.F32 R9, -RZ, R10.H0_H0 ;  /* 0x2000000aff097230 */ /* 0x001fe20000004100 */
[--C-:B------:R-:W-:Y:S01]  /*23f0*/  SHF.R.U64 R152, R46, 0x10, R47.reuse ;  /* 0x000000102e987819 */ /* 0x100fe2000000122f */
[----:B------:R0:W-:Y:S01]  /*2400*/  STL [R1+0x3c], R56 ;  /* 0x00003c3801007387 */ /* 0x0001e20000100800 */
[----:B------:R-:W-:Y:S01]  /*2410*/  HADD2.F32 R10, -RZ, R11.H0_H0 ;  /* 0x2000000bff0a7230 */ /* 0x000fe20000004100 */
[----:B------:R-:W-:Y:S01]  /*2420*/  SHF.R.U32.HI R144, RZ, 0x10, R47 ;  /* 0x00000010ff907819 */ /* 0x000fe2000001162f */
[----:B-1----:R-:W-:Y:S01]  /*2430*/  HADD2.F32 R55, -RZ, R89.H0_H0 ;  /* 0x20000059ff377230 */ /* 0x002fe20000004100 */
[--C-:B------:R-:W-:Y:S01]  /*2440*/  SHF.R.U64 R150, R44, 0x10, R45.reuse ;  /* 0x000000102c967819 */ /* 0x100fe2000000122d */
[----:B------:R-:W-:Y:S01]  /*2450*/  HADD2.F32 R11, -RZ, R12.H0_H0 ;  /* 0x2000000cff0b7230 */ /* 0x000fe20000004100 */
[----:B------:R-:W-:Y:S01]  /*2460*/  SHF.R.U32.HI R142, RZ, 0x10, R45 ;  /* 0x00000010ff8e7819 */ /* 0x000fe2000001162d */
[----:B--2---:R-:W-:Y:S01]  /*2470*/  HADD2.F32 R54, -RZ, R88.H0_H0 ;  /* 0x20000058ff367230 */ /* 0x004fe20000004100 */
[----:B------:R1:W-:Y:S01]  /*2480*/  STL [R1+0x30], R55 ;  /* 0x0000303701007387 */ /* 0x0003e20000100800 */
[----:B------:R-:W-:Y:S01]  /*2490*/  SHF.R.U64 R42, R12, 0x10, R13 ;  /* 0x000000100c2a7819 */ /* 0x000fe2000000120d */
[----:B0-----:R-:W-:Y:S01]  /*24a0*/  HADD2.F32 R56, -RZ, R85.H0_H0 ;  /* 0x20000055ff387230 */ /* 0x001fe20000004100 */
[----:B------:R-:W-:Y:S01]  /*24b0*/  SHF.R.U32.HI R247, RZ, 0x10, R115 ;  /* 0x00000010fff77819 */ /* 0x000fe20000011673 */
[----:B------:R0:W-:Y:S01]  /*24c0*/  STL [R1+0x50], R54 ;  /* 0x0000503601007387 */ /* 0x0001e20000100800 */
[----:B------:R-:W-:Y:S01]  /*24d0*/  SHF.R.U32.HI R231, RZ, 0x10, R109 ;  /* 0x00000010ffe77819 */ /* 0x000fe2000001166d */
[----:B------:R-:W-:Y:S01]  /*24e0*/  IMAD.MOV.U32 R227, RZ, RZ, R104 ;  /* 0x000000ffffe37224 */ /* 0x000fe200078e0068 */
[----:B------:R-:W-:Y:S01]  /*24f0*/  MOV R229, R110 ;  /* 0x0000006e00e57202 */ /* 0x000fe20000000f00 */
[----:B------:R2:W-:Y:S01]  /*2500*/  STL [R1+0x44], R56 ;  /* 0x0000443801007387 */ /* 0x0005e20000100800 */
[--C-:B------:R-:W-:Y:S01]  /*2510*/  SHF.R.U64 R225, R110, 0x10, R111.reuse ;  /* 0x000000106ee17819 */ /* 0x100fe2000000126f */
[----:B-1----:R-:W-:Y:S01]  /*2520*/  HADD2.F32 R55, -RZ, R84.H0_H0 ;  /* 0x20000054ff377230 */ /* 0x002fe20000004100 */
[----:B------:R-:W-:Y:S01]  /*2530*/  SHF.R.U32.HI R217, RZ, 0x10, R111 ;  /* 0x00000010ffd97819 */ /* 0x000fe2000001166f */
[----:B------:R-:W-:Y:S01]  /*2540*/  IMAD.MOV.U32 R213, RZ, RZ, R106 ;  /* 0x000000ffffd57224 */ /* 0x000fe200078e006a */
[----:B------:R-:W-:Y:S01]  /*2550*/  SHF.R.U64 R223, R104, 0x10, R105 ;  /* 0x0000001068df7819 */ /* 0x000fe20000001269 */
[----:B0-----:R-:W-:Y:S01]  /*2560*/  HADD2.F32 R54, -RZ, R83.H0_H0 ;  /* 0x20000053ff367230 */ /* 0x001fe20000004100 */
[----:B------:R0:W-:Y:S01]  /*2570*/  STL [R1+0x38], R55 ;  /* 0x0000383701007387 */ /* 0x0001e20000100800 */
[----:B------:R-:W-:Y:S01]  /*2580*/  MOV R219, R105 ;  /* 0x0000006900db7202 */ /* 0x000fe20000000f00 */
[----:B------:R-:W-:Y:S01]  /*2590*/  IMAD.MOV.U32 R205, RZ, RZ, R107 ;  /* 0x000000ffffcd7224 */ /* 0x000fe200078e006b */
[----:B------:R-:W-:Y:S01]  /*25a0*/  SHF.R.U32.HI R215, RZ, 0x10, R105 ;  /* 0x00000010ffd77819 */ /* 0x000fe20000011669 */
[----:B--2---:R-:W-:Y:S01]  /*25b0*/  HADD2.F32 R56, -RZ, R82.H0_H0 ;  /* 0x20000052ff387230 */ /* 0x004fe20000004100 */
[----:B------:R1:W-:Y:S01]  /*25c0*/  STL [R1+0x28], R54 ;  /* 0x0000283601007387 */ /* 0x0003e20000100800 */
[----:B------:R-:W-:Y:S01]  /*25d0*/  SHF.R.U64 R209, R106, 0x10, R107 ;  /* 0x000000106ad17819 */ /* 0x000fe2000000126b */
[----:B------:R-:W-:Y:S01]  /*25e0*/  IMAD.MOV.U32 R203, RZ, RZ, R101 ;  /* 0x000000ffffcb7224 */ /* 0x000fe200078e0065 */
[----:B------:R-:W-:Y:S01]  /*25f0*/  SHF.R.U32.HI R201, RZ, 0x10, R107 ;  /* 0x00000010ffc97819 */ /* 0x000fe2000001166b */
[----:B------:R-:W-:Y:S01]  /*2600*/  STL [R1+0x20], R56 ;  /* 0x0000203801007387 */ /* 0x000fe20000100800 */
[----:B0-----:R-:W-:Y:S01]  /*2610*/  HADD2.F32 R55, -RZ, R79.H0_H0 ;  /* 0x2000004fff377230 */ /* 0x001fe20000004100 */
[----:B------:R-:W-:Y:S01]  /*2620*/  MOV R211, R100 ;  /* 0x0000006400d37202 */ /* 0x000fe20000000f00 */
[----:B------:R-:W-:Y:S01]  /*2630*/  IMAD.MOV.U32 R197, RZ, RZ, R102 ;  /* 0x000000ffffc57224 */ /* 0x000fe200078e0066 */
[--C-:B------:R-:W-:Y:S01]  /*2640*/  SHF.R.U64 R207, R100, 0x10, R101.reuse ;  /* 0x0000001064cf7819 */ /* 0x100fe20000001265 */
[----:B------:R-:W-:Y:S01]  /*2650*/  IMAD.MOV.U32 R195, RZ, RZ, R96 ;  /* 0x000000ffffc37224 */ /* 0x000fe200078e0060 */
[----:B------:R0:W-:Y:S01]  /*2660*/  STL [R1+0x10], R55 ;  /* 0x0000103701007387 */ /* 0x0001e20000100800 */
[----:B-1----:R-:W-:Y:S01]  /*2670*/  HADD2.F32 R54, -RZ, R78.H0_H0 ;  /* 0x2000004eff367230 */ /* 0x002fe20000004100 */
[----:B------:R-:W-:Y:S01]  /*2680*/  SHF.R.U32.HI R199, RZ, 0x10, R101 ;  /* 0x00000010ffc77819 */ /* 0x000fe20000011665 */
[----:B------:R-:W-:Y:S01]  /*2690*/  IMAD.MOV.U32 R187, RZ, RZ, R97 ;  /* 0x000000ffffbb7224 */ /* 0x000fe200078e0061 */
[----:B------:R-:W-:Y:S01]  /*26a0*/  SHF.R.U64 R193, R102, 0x10, R103 ;  /* 0x0000001066c17819 */ /* 0x000fe20000001267 */
[----:B------:R-:W-:Y:S01]  /*26b0*/  IMAD.MOV.U32 R173, RZ, RZ, R99 ;  /* 0x000000ffffad7224 */ /* 0x000fe200078e0063 */
[----:B------:R1:W-:Y:S01]  /*26c0*/  STL [R1], R54 ;  /* 0x0000003601007387 */ /* 0x0003e20000100800 */
[----:B------:R-:W-:Y:S01]  /*26d0*/  MOV R189, R103 ;  /* 0x0000006700bd7202 */ /* 0x000fe20000000f00 */
[----:B------:R-:W-:Y:S01]  /*26e0*/  HADD2.F32 R12, -RZ, R13.H0_H0 ;  /* 0x2000000dff0c7230 */ /* 0x000fe20000004100 */
[----:B------:R-:W-:Y:S01]  /*26f0*/  SHF.R.U32.HI R185, RZ, 0x10, R103 ;  /* 0x00000010ffb97819 */ /* 0x000fe20000011667 */
[----:B0-----:R-:W-:Y:S01]  /*2700*/  HADD2.F32 R55, -RZ, R75.H0_H0 ;  /* 0x2000004bff377230 */ /* 0x001fe20000004100 */
[--C-:B------:R-:W-:Y:S01]  /*2710*/  SHF.R.U64 R191, R96, 0x10, R97.reuse ;  /* 0x0000001060bf7819 */ /* 0x100fe20000001261 */
[----:B------:R-:W-:Y:S01]  /*2720*/  HADD2.F32 R115, -RZ, R19.H0_H0 ;  /* 0x20000013ff737230 */ /* 0x000fe20000004100 */
[----:B------:R-:W-:Y:S01]  /*2730*/  SHF.R.U32.HI R183, RZ, 0x10, R97 ;  /* 0x00000010ffb77819 */ /* 0x000fe20000011661 */
[----:B------:R-:W-:Y:S01]  /*2740*/  HADD2.F32 R124, -RZ, R18.H0_H0 ;  /* 0x20000012ff7c7230 */ /* 0x000fe20000004100 */
[----:B------:R0:W-:Y:S01]  /*2750*/  STL [R1+0x18], R55 ;  /* 0x0000183701007387 */ /* 0x0001e20000100800 */
[----:B-1----:R-:W-:Y:S01]  /*2760*/  HADD2.F32 R54, -RZ, R74.H0_H0 ;  /* 0x2000004aff367230 */ /* 0x002fe20000004100 */
[----:B------:R-:W-:Y:S01]  /*2770*/  MOV R181, R98 ;  /* 0x0000006200b57202 */ /* 0x000fe20000000f00 */
[----:B------:R-:W-:Y:S01]  /*2780*/  HADD2.F32 R252, -RZ, R81.H0_H0 ;  /* 0x20000051fffc7230 */ /* 0x000fe20000004100 */
[--C-:B------:R-:W-:Y:S01]  /*2790*/  SHF.R.U64 R177, R98, 0x10, R99.reuse ;  /* 0x0000001062b17819 */ /* 0x100fe20000001263 */
[----:B------:R-:W-:Y:S01]  /*27a0*/  HADD2.F32 R250, -RZ, R77.H0_H0 ;  /* 0x2000004dfffa7230 */ /* 0x000fe20000004100 */
[----:B------:R0:W-:Y:S01]  /*27b0*/  STL [R1+0x8], R54 ;  /* 0x0000083601007387 */ /* 0x0001e20000100800 */
[----:B------:R-:W-:Y:S01]  /*27c0*/  SHF.R.U32.HI R169, RZ, 0x10, R99 ;  /* 0x00000010ffa97819 */ /* 0x000fe20000011663 */
[----:B------:R-:W-:Y:S01]  /*27d0*/  HADD2.F32 R244, -RZ, R72.H0_H0 ;  /* 0x20000048fff47230 */ /* 0x000fe20000004100 */
[----:B------:R-:W-:Y:S01]  /*27e0*/  SHF.R.U32.HI R248, RZ, 0x10, R81 ;  /* 0x00000010fff87819 */ /* 0x000fe20000011651 */
[----:B------:R0:W-:Y:S01]  /*27f0*/  STL [R1+0x48], R53 ;  /* 0x0000483501007387 */ /* 0x0001e20000100800 */
[----:B------:R-:W-:Y:S01]  /*2800*/  SHF.R.U32.HI R246, RZ, 0x10, R77 ;  /* 0x00000010fff67819 */ /* 0x000fe2000001164d */
[----:B------:R-:W-:Y:S01]  /*2810*/  HADD2.F32 R236, -RZ, R73.H0_H0 ;  /* 0x20000049ffec7230 */ /* 0x000fe20000004100 */
[--C-:B------:R-:W-:Y:S01]  /*2820*/  SHF.R.U64 R240, R72, 0x10, R73.reuse ;  /* 0x0000001048f07819 */ /* 0x100fe20000001249 */
        /* <DEDUP_REMOVED lines=36> */
[----:B------:R-:W-:Y:S01]  /*2a70*/  HFMA2.MMA R19, -RZ, RZ, 0, 0 ;  /* 0x00000000ff137435 */ /* 0x000fe200000001ff */
        /* <DEDUP_REMOVED lines=14> */
[----:B------:R-:W-:Y:S01]  /*2b60*/  LOP3.LUT R4, R4, 0xffffff7f, RZ, 0xc0, !PT ;  /* 0xffffff7f04047812 */ /* 0x000fe200078ec0ff */
[----:B------:R-:W-:Y:S01]  /*2b70*/  HADD2.F32 R113, -RZ, R113.H0_H0 ;  /* 0x20000071ff717230 */ /* 0x000fe20000004100 */
[----:B------:R-:W-:Y:S01]  /*2b80*/  LOP3.LUT R17, R94, 0x3, RZ, 0xc0, !PT ;  /* 0x000000035e117812 */ /* 0x000fe200078ec0ff */
[----:B------:R-:W-:Y:S01]  /*2b90*/  IMAD R18, R93, -0x326172a9, RZ ;  /* 0xcd9e8d575d127824 */ /* 0x000fe200078e02ff */
[----:B------:R-:W-:Y:S01]  /*2ba0*/  @P0 LOP3.LUT R4, R4, 0x80, RZ, 0xfc, !PT ;  /* 0x0000008004040812 */ /* 0x000fe200078efcff */
[----:B------:R-:W-:Y:S01]  /*2bb0*/  IMAD R20, R20, -0x2daee0ad, RZ ;  /* 0xd2511f5314147824 */ /* 0x000fe200078e02ff */
        /* <DEDUP_REMOVED lines=130> */
[----:B0-----:R-:W-:-:S07]  /*33e0*/  HADD2.F32 R108, -RZ, R108.H0_H0 ;  /* 0x2000006cff6c7230 */ /* 0x001fce0000004100 */
.L_x_33336:
        /* <DEDUP_REMOVED lines=36> */
.L_x_32511:
[----:B------:R-:W-:-:S07]  /*3630*/  MOV R153, R18 ;  /* 0x0000001200997202 */ /* 0x000fce0000000f00 */
.L_x_32512:
[----:B------:R-:W-:Y:S05]  /*3640*/  BSYNC B2 ;  /* 0x0000000000027941 */ /* 0x000fea0003800000 */
.L_x_32510:
        /* <DEDUP_REMOVED lines=16> */
.L_x_32516:
[----:B------:R-:W-:Y:S05]  /*3750*/  BSYNC B3 ;  /* 0x0000000000037941 */ /* 0x000fea0003800000 */
.L_x_32515:
        /* <DEDUP_REMOVED lines=44> */
.L_x_32514:
[----:B------:R-:W-:Y:S05]  /*3a20*/  BSYNC B2 ;  /* 0x0000000000027941 */ /* 0x000fea0003800000 */
.L_x_32513:
[----:B------:R-:W-:Y:S02]  /*3a30*/  ISETP.NE.U32.AND P2, PT, R104, RZ, PT ;  /* 0x000000ff6800720c */ /* 0x000fe40003f45070 */
[----:B------:R-:W0:Y:S01]  /*3a40*/  LDC R104, c[0x0][0x294] ;  /* 0x0000a500ff687b82 */ /* 0x000e220000000800 */
[----:B------:R-:W-:Y:S02]  /*3a50*/  I2FP.F32.U32 R17, R153 ;  /* 0x0000009900117245 */ /* 0x000fe40000201000 */
[----:B------:R-:W-:Y:S01]  /*3a60*/  ISETP.NE.AND.EX P2, PT, R105, RZ, PT, P2 ;  /* 0x000000ff6900720c */ /* 0x000fe20003f45320 */
[----:B------:R-:W-:Y:S01]  /*3a70*/  IMAD.MOV.U32 R105, RZ, RZ, 0x2f800000 ;  /* 0x2f800000ff697424 */ /* 0x000fe200078e00ff */
[----:B------:R-:W-:-:S03]  /*3a80*/  LOP3.LUT R4, R4, 0xfffffffe, RZ, 0xc0, !PT ;  /* 0xfffffffe04047812 */ /* 0x000fc600078ec0ff */
[----:B------:R-:W1:Y:S01]  /*3a90*/  LDC R153, c[0x0][0x298] ;  /* 0x0000a600ff997b82 */ /* 0x000e620000000800 */
[----:B------:R-:W-:-:S05]  /*3aa0*/  FFMA.FTZ R17, R17, R105, 1.1641532182693481445e-10 ;  /* 0x2f00000011117423 */ /* 0x000fca0000010069 */
[----:B0-----:R-:W-:Y:S01]  /*3ab0*/  FSETP.GTU.FTZ.AND P3, PT, R17, R104, PT ;  /* 0x000000681100720b */ /* 0x001fe20003f7c000 */
[----:B-1---5:R-:W-:-:S12]  /*3ac0*/  FMUL.FTZ R56, R56, R153 ;  /* 0x0000009938387220 */ /* 0x022fd80000410000 */
        /* <DEDUP_REMOVED lines=8> */
.L_x_32517:
        /* <DEDUP_REMOVED lines=12> */
.L_x_32520:
[----:B------:R-:W-:-:S07]  /*3c10*/  MOV R17, R18 ;  /* 0x0000001200117202 */ /* 0x000fce0000000f00 */
.L_x_32521:
[----:B------:R-:W-:Y:S05]  /*3c20*/  BSYNC B2 ;  /* 0x0000000000027941 */ /* 0x000fea0003800000 */
.L_x_32519:
        /* <DEDUP_REMOVED lines=16> */
.L_x_32525:
[----:B------:R-:W-:Y:S05]  /*3d30*/  BSYNC B3 ;  /* 0x0000000000037941 */ /* 0x000fea0003800000 */
.L_x_32524:
        /* <DEDUP_REMOVED lines=44> */
.L_x_32523:
[----:B------:R-:W-:Y:S05]  /*4000*/  BSYNC B2 ;  /* 0x0000000000027941 */ /* 0x000fea0003800000 */
.L_x_32522:
[----:B------:R-:W-:-:S05]  /*4010*/  I2FP.F32.U32 R17, R17 ;  /* 0x0000001100117245 */ /* 0x000fca0000201000 */
[----:B------:R-:W-:-:S05]  /*4020*/  FFMA.FTZ R17, R17, R105, 1.1641532182693481445e-10 ;  /* 0x2f00000011117423 */ /* 0x000fca0000010069 */
[----:B------:R-:W-:Y:S01]  /*4030*/  FSETP.GTU.FTZ.AND P3, PT, R17, R104, PT ;  /* 0x000000681100720b */ /* 0x000fe20003f7c000 */
[----:B------:R-:W-:-:S03]  /*4040*/  FMUL.FTZ R17, R52, R153 ;  /* 0x0000009934117220 */ /* 0x000fc60000410000 */
[----:B------:R-:W-:Y:S02]  /*4050*/  SEL R109, RZ, 0x1, P3 ;  /* 0x00000001ff6d7807 */ /* 0x000fe40001800000 */
[----:B------:R-:W-:-:S05]  /*4060*/  FSEL R17, R17, RZ, !P3 ;  /* 0x000000ff11117208 */ /* 0x000fca0005800000 */
[----:B------:R-:W-:-:S04]  /*4070*/  FADD.FTZ R56, R17, R56 ;  /* 0x0000003811387221 */ /* 0x000fc80000010000 */
[----:B------:R-:W-:-:S07]  /*4080*/  @P0 FADD.FTZ R56, R48, R56 ;  /* 0x0000003830380221 */ /* 0x000fce0000010000 */
.L_x_32518:
        /* <DEDUP_REMOVED lines=12> */
.L_x_32527:
[----:B------:R-:W-:-:S07]  /*4150*/  MOV R17, R18 ;  /* 0x0000001200117202 */ /* 0x000fce0000000f00 */
.L_x_32528:
[----:B------:R-:W-:Y:S05]  /*4160*/  BSYNC B2 ;  /* 0x0000000000027941 */ /* 0x000fea0003800000 */
.L_x_32526:
        /* <DEDUP_REMOVED lines=16> */
.L_x_32532:
[----:B------:R-:W-:Y:S05]  /*4270*/  BSYNC B3 ;  /* 0x0000000000037941 */ /* 0x000fea0003800000 */
.L_x_32531:
        /* <DEDUP_REMOVED lines=44> */
.L_x_32530:
[----:B------:R-:W-:Y:S05]  /*4540*/  BSYNC B2 ;  /* 0x0000000000027941 */ /* 0x000fea0003800000 */
.L_x_32529:
[----:B------:R-:W-:Y:S01]  /*4550*/  I2FP.F32.U32 R17, R17 ;  /* 0x0000001100117245 */ /* 0x000fe20000201000 */
[----:B------:R-:W-:-:S04]  /*4560*/  FMUL.FTZ R57, R57, R153 ;  /* 0x0000009939397220 */ /* 0x000fc80000410000 */
[----:B------:R-:W-:-:S05]  /*4570*/  FFMA.FTZ R17, R17, R105, 1.1641532182693481445e-10 ;  /* 0x2f00000011117423 */ /* 0x000fca0000010069 */
        /* <DEDUP_REMOVED lines=8> */
.L_x_32533:
        /* <DEDUP_REMOVED lines=12> */
.L_x_32536:
[----:B------:R-:W-:-:S07]  /*46c0*/  IMAD.MOV.U32 R17, RZ, RZ, R18 ;  /* 0x000000ffff117224 */ /* 0x000fce00078e0012 */
.L_x_32537:
[----:B------:R-:W-:Y:S05]  /*46d0*/  BSYNC B2 ;  /* 0x0000000000027941 */ /* 0x000fea0003800000 */
.L_x_32535:
        /* <DEDUP_REMOVED lines=16> */
.L_x_32541:
[----:B------:R-:W-:Y:S05]  /*47e0*/  BSYNC B3 ;  /* 0x0000000000037941 */ /* 0x000fea0003800000 */
.L_x_32540:
        /* <DEDUP_REMOVED lines=44> */
.L_x_32539:
[----:B------:R-:W-:Y:S05]  /*4ab0*/  BSYNC B2 ;  /* 0x0000000000027941 */ /* 0x000fea0003800000 */
.L_x_32538:
        /* <DEDUP_REMOVED lines=8> */
.L_x_32534:
        /* <DEDUP_REMOVED lines=12> */
.L_x_32543:
[----:B------:R-:W-:-:S07]  /*4c00*/  IMAD.MOV.U32 R17, RZ, RZ, R18 ;  /* 0x000000ffff117224 */ /* 0x000fce00078e0012 */
.L_x_32544:
[----:B------:R-:W-:Y:S05]  /*4c10*/  BSYNC B2 ;  /* 0x0000000000027941 */ /* 0x000fea0003800000 */
.L_x_32542:
        /* <DEDUP_REMOVED lines=16> */
.L_x_32548:
[----:B------:R-:W-:Y:S05]  /*4d20*/  BSYNC B3 ;  /* 0x0000000000037941 */ /* 0x000fea0003800000 */
.L_x_32547:
        /* <DEDUP_REMOVED lines=44> */
.L_x_32546:
[----:B------:R-:W-:Y:S05]  /*4ff0*/  BSYNC B2 ;  /* 0x0000000000027941 */ /* 0x000fea0003800000 */
.L_x_32545:
        /* <DEDUP_REMOVED lines=11> */
.L_x_32549:
        /* <DEDUP_REMOVED lines=12> */
.L_x_32552:
[----:B------:R-:W-:-:S07]  /*5170*/  IMAD.MOV.U32 R17, RZ, RZ, R18 ;  /* 0x000000ffff117224 */ /* 0x000fce00078e0012 */
.L_x_32553:
[----:B------:R-:W-:Y:S05]  /*5180*/  BSYNC B2 ;  /* 0x0000000000027941 */ /* 0x000fea0003800000 */
.L_x_32551:
        /* <DEDUP_REMOVED lines=16> */
.L_x_32557:
[----:B------:R-:W-:Y:S05]  /*5290*/  BSYNC B3 ;  /* 0x0000000000037941 */ /* 0x000fea0003800000 */
.L_x_32556:
        /* <DEDUP_REMOVED lines=44> */
.L_x_32555:
[----:B------:R-:W-:Y:S05]  /*5560*/  BSYNC B2 ;  /* 0x0000000000027941 */ /* 0x000fea0003800000 */
.L_x_32554:
        /* <DEDUP_REMOVED lines=8> */
.L_x_32550:
        /* <DEDUP_REMOVED lines=12> */
.L_x_32559:
[----:B------:R-:W-:-:S07]  /*56b0*/  IMAD.MOV.U32 R17, RZ, RZ, R18 ;  /* 0x000000ffff117224 */ /* 0x000fce00078e0012 */
.L_x_32560:
[----:B------:R-:W-:Y:S05]  /*56c0*/  BSYNC B2 ;  /* 0x0000000000027941 */ /* 0x000fea0003800000 */
.L_x_32558:
        /* <DEDUP_REMOVED lines=16> */
.L_x_32564:
[----:B------:R-:W-:Y:S05]  /*57d0*/  BSYNC B3 ;  /* 0x0000000000037941 */ /* 0x000fea0003800000 */
.L_x_32563:
        /* <DEDUP_REMOVED lines=44> */
.L_x_32562:
[----:B------:R-:W-:Y:S05]  /*5aa0*/  BSYNC B2 ;  /* 0x0000000000027941 */ /* 0x000fea0003800000 */
.L_x_32561:
[----:B------:R-:W-:Y:S01]  /*5ab0*/  I2FP.F32.U32 R17, R17 ;  /* 0x0000001100117245 */ /* 0x000fe20000201000 */
[----:B------:R-:W-:-:S04]  /*5ac0*/  FMUL.FTZ R59, R59, R153 ;  /* 0x000000993b3b7220 */ /* 0x000fc80000410000 */
[----:B------:R-:W-:-:S05]  /*5ad0*/  FFMA.FTZ R17, R17, R105, 1.1641532182693481445e-10 ;  /* 0x2f00000011117423 */ /* 0x000fca0000010069 */
        /* <DEDUP_REMOVED lines=8> */
.L_x_32565:
        /* <DEDUP_REMOVED lines=12> */
.L_x_32568:
[----:B------:R-:W-:-:S07]  /*5c20*/  MOV R112, R18 ;  /* 0x0000001200707202 */ /* 0x000fce0000000f00 */
.L_x_32569:
[----:B------:R-:W-:Y:S05]  /*5c30*/  BSYNC B2 ;  /* 0x0000000000027941 */ /* 0x000fea0003800000 */
.L_x_32567:
        /* <DEDUP_REMOVED lines=16> */
.L_x_32573:
[----:B------:R-:W-:Y:S05]  /*5d40*/  BSYNC B3 ;  /* 0x0000000000037941 */ /* 0x000fea0003800000 */
.L_x_32572:
        /* <DEDUP_REMOVED lines=44> */
.L_x_32571:
[----:B------:R-:W-:Y:S05]  /*6010*/  BSYNC B2 ;  /* 0x0000000000027941 */ /* 0x000fea0003800000 */
.L_x_32570:
[----:B------:R-:W-:Y:S01]  /*6020*/  I2FP.F32.U32 R106, R112 ;  /* 0x00000070006a7245 */ /* 0x000fe20000201000 */
[----:B------:R-:W-:-:S04]  /*6030*/  FMUL.FTZ R153, R55, R153 ;  /* 0x0000009937997220 */ /* 0x000fc80000410000 */
[----:B------:R-:W-:-:S05]  /*6040*/  FFMA.FTZ R106, R106, R105, 1.1641532182693481445e-10 ;  /* 0x2f0000006a6a7423 */ /* 0x000fca0000010069 */
[----:B------:R-:W-:-:S04]  /*6050*/  FSETP.GTU.FTZ.AND P2, PT, R106, R104, PT ;  /* 0x000000686a00720b */ /* 0x000fc80003f5c000 */
[----:B------:R-:W-:Y:S02]  /*6060*/  FSEL R153, R153, RZ, !P2 ;  /* 0x000000ff99997208 */ /* 0x000fe40005000000 */
[----:B------:R-:W-:-:S03]  /*6070*/  SEL R112, RZ, 0x1, P2 ;  /* 0x00000001ff707807 */ /* 0x000fc60001000000 */
[----:B------:R-:W-:-:S04]  /*6080*/  FADD.FTZ R59, R153, R59 ;  /* 0x0000003b993b7221 */ /* 0x000fc80000010000 */
[----:B------:R-:W-:-:S07]  /*6090*/  @P0 FADD.FTZ R59, R51, R59 ;  /* 0x0000003b333b0221 */ /* 0x000fce0000010000 */
.L_x_32566:
[----:B------:R-:W-:Y:S02]  /*60a0*/  LEA R104, P0, R116, UR30, 0x4 ;  /* 0x0000001e74687c11 */ /* 0x000fe4000f8020ff */
[----:B------:R-:W-:Y:S02]  /*60b0*/  LOP3.LUT P2, RZ, R4, 0x1, RZ, 0xc0, !PT ;  /* 0x0000000104ff7812 */ /* 0x000fe4000784c0ff */
[C---:B------:R-:W-:Y:S02]  /*60c0*/  LEA.HI.X R105, R116.reuse, UR31, RZ, 0x4, P0 ;  /* 0x0000001f74697c11 */ /* 0x040fe400080f24ff */
[----:B------:R-:W-:Y:S02]  /*60d0*/  SEL R106, RZ, 0x100, P3 ;  /* 0x00000100ff6a7807 */ /* 0x000fe40001800000 */
[----:B------:R-:W-:Y:S01]  /*60e0*/  SEL R153, RZ, 0x1, P2 ;  /* 0x00000001ff997807 */ /* 0x000fe20001000000 */
[----:B------:R0:W-:Y:S01]  /*60f0*/  STG.E.128 desc[UR4][R104.64], R56 ;  /* 0x0000003868007986 */ /* 0x0001e2000c101d04 */
[----:B------:R-:W-:-:S02]  /*6100*/  SHF.L.U32 R107, R116, 0x2, RZ ;  /* 0x00000002746b7819 */ /* 0x000fc400000006ff */
[----:B0-----:R-:W-:Y:S02]  /*6110*/  SEL R104, RZ, 0x1000000, P5 ;  /* 0x01000000ff687807 */ /* 0x001fe40002800000 */
[----:B------:R-:W-:-:S04]  /*6120*/  SEL R105, RZ, 0x10000, P4 ;  /* 0x00010000ff697807 */ /* 0x000fc80002000000 */
[----:B------:R-:W-:Y:S02]  /*6130*/  IADD3 R104, R106, R104, R105 ;  /* 0x000000686a687210 */ /* 0x000fe40007ffe069 */
[----:B------:R-:W-:-:S03]  /*6140*/  SHF.L.U64.HI R106, R116, 0x2, RZ ;  /* 0x00000002746a7819 */ /* 0x000fc600000102ff */
[----:B------:R-:W-:Y:S01]  /*6150*/  IMAD.IADD R153, R104, 0x1, R153 ;  /* 0x0000000168997824 */ /* 0x000fe200078e0299 */
[----:B------:R-:W-:-:S04]  /*6160*/  IADD3 R104, P0, R107, UR32, RZ ;  /* 0x000000206b687c10 */ /* 0x000fc8000ff1e0ff */
[----:B------:R-:W-:-:S05]  /*6170*/  IADD3.X R105, R106, UR33, RZ, P0, !PT ;  /* 0x000000216a697c10 */ /* 0x000fca00087fe4ff */
[----:B------:R0:W-:Y:S01]  /*6180*/  STG.E desc[UR4][R104.64], R153 ;  /* 0x0000009968007986 */ /* 0x0001e2000c101904 */
[----:B------:R-:W-:Y:S05]  /*6190*/  @!P1 BRA `(.L_x_32574) ;  /* 0x00000000002c9947 */ /* 0x000fea0003800000 */
[----:B0-----:R-:W-:Y:S02]  /*61a0*/  IADD3 R104, P0, R107, UR34, RZ ;  /* 0x000000226b687c10 */ /* 0x001fe4000ff1e0ff */
[----:B------:R-:W-:Y:S02]  /*61b0*/  LOP3.LUT R107, R112, 0xffff, RZ, 0xc0, !PT ;  /* 0x0000ffff706b7812 */ /* 0x000fe400078ec0ff */
[----:B------:R-:W-:Y:S01]  /*61c0*/  IADD3.X R105, R106, UR35, RZ, P0, !PT ;  /* 0x000000236a697c10 */ /* 0x000fe200087fe4ff */
[----:B------:R-:W-:-:S05]  /*61d0*/  IMAD.U32 R106, R111, 0x10000, RZ ;  /* 0x000100006f6a7824 */ /* 0x000fca00078e00ff */
[----:B------:R-:W-:-:S05]  /*61e0*/  LOP3.LUT R106, R106, 0xff0000, RZ, 0xc0, !PT ;  /* 0x00ff00006a6a7812 */ /* 0x000fca00078ec0ff */
[----:B------:R-:W-:Y:S01]  /*61f0*/  IMAD R106, R107, 0x1000000, R106 ;  /* 0x010000006b6a7824 */ /* 0x000fe200078e026a */
[----:B------:R-:W-:-:S04]  /*6200*/  LOP3.LUT R107, R110, 0xff, RZ, 0xc0, !PT ;  /* 0x000000ff6e6b7812 */ /* 0x000fc800078ec0ff */
[----:B------:R-:W-:Y:S02]  /*6210*/  LEA R106, R107, R106, 0x8 ;  /* 0x0000006a6b6a7211 */ /* 0x000fe400078e40ff */
[----:B------:R-:W-:-:S05]  /*6220*/  LOP3.LUT R107, R109, 0xff, RZ, 0xc0, !PT ;  /* 0x000000ff6d6b7812 */ /* 0x000fca00078ec0ff */
[----:B------:R-:W-:-:S05]  /*6230*/  IMAD.IADD R106, R106, 0x1, R107 ;  /* 0x000000016a6a7824 */ /* 0x000fca00078e026b */
[----:B------:R1:W-:Y:S02]  /*6240*/  STG.E desc[UR4][R104.64], R106 ;  /* 0x0000006a68007986 */ /* 0x0003e4000c101904 */
.L_x_32574:
[----:B01----:R-:W-:-:S07]  /*6250*/  VIADD R104, R116, 0x20 ;  /* 0x0000002074687836 */ /* 0x003fce0000000000 */
.L_x_32509:
[----:B------:R-:W-:Y:S05]  /*6260*/  BSYNC B1 ;  /* 0x0000000000017941 */ /* 0x000fea0003800000 */
.L_x_32508:
[----:B------:R-:W-:Y:S01]  /*6270*/  LOP3.LUT P0, RZ, R4, 0x40000, RZ, 0xc0, !PT ;  /* 0x0004000004ff7812 */ /* 0x000fe2000780c0ff */
[----:B------:R-:W-:-:S12]  /*6280*/  BSSY B1, `(.L_x_32575) ;  /* 0x00002df000017945 */ /* 0x000fd80003800000 */
[----:B------:R-:W-:Y:S05]  /*6290*/  @!P0 BRA `(.L_x_32576) ;  /* 0x0000002c00748947 */ /* 0x000fea0003800000 */
        /* <DEDUP_REMOVED lines=26> */
.L_x_32578:
[----:B------:R-:W-:-:S07]  /*6440*/  IMAD.MOV.U32 R153, RZ, RZ, R18 ;  /* 0x000000ffff997224 */ /* 0x000fce00078e0012 */
.L_x_32579:
[----:B------:R-:W-:Y:S05]  /*6450*/  BSYNC B2 ;  /* 0x0000000000027941 */ /* 0x000fea0003800000 */
.L_x_32577:
        /* <DEDUP_REMOVED lines=16> */
.L_x_32583:
[----:B------:R-:W-:Y:S05]  /*6560*/  BSYNC B3 ;  /* 0x0000000000037941 */ /* 0x000fea0003800000 */
.L_x_32582:
        /* <DEDUP_REMOVED lines=44> */
.L_x_32581:
[----:B------:R-:W-:Y:S05]  /*6830*/  BSYNC B2 ;  /* 0x0000000000027941 */ /* 0x000fea0003800000 */
.L_x_32580:
[----:B------:R-:W0:Y:S01]  /*6840*/  LDC R105, c[0x0][0x294] ;  /* 0x0000a500ff697b82 */ /* 0x000e220000000800 */
[----:B------:R-:W-:Y:S01]  /*6850*/  I2FP.F32.U32 R17, R153 ;  /* 0x0000009900117245 */ /* 0x000fe20000201000 */
[----:B------:R-:W-:Y:S01]  /*6860*/  HFMA2.MMA R153, -RZ, RZ, 0.1171875, 0 ;  /* 0x2f800000ff997435 */ /* 0x000fe200000001ff */
[----:B------:R-:W-:Y:S02]  /*6870*/  ISETP.NE.U32.AND P2, PT, R106, RZ, PT ;  /* 0x000000ff6a00720c */ /* 0x000fe40003f45070 */
[----:B------:R-:W-:Y:S02]  /*6880*/  LOP3.LUT R4, R4, 0xfffffffe, RZ, 0xc0, !PT ;  /* 0xfffffffe04047812 */ /* 0x000fe400078ec0ff */
[----:B------:R-:W-:Y:S01]  /*6890*/  ISETP.NE.AND.EX P2, PT, R107, RZ, PT, P2 ;  /* 0x000000ff6b00720c */ /* 0x000fe20003f45320 */
[----:B------:R-:W1:Y:S04]  /*68a0*/  LDC R154, c[0x0][0x298] ;  /* 0x0000a600ff9a7b82 */ /* 0x000e680000000800 */
[----:B------:R-:W-:-:S05]  /*68b0*/  FFMA.FTZ R17, R17, R153, 1.1641532182693481445e-10 ;  /* 0x2f00000011117423 */ /* 0x000fca0000010099 */
[----:B0-----:R-:W-:Y:S01]  /*68c0*/  FSETP.GTU.FTZ.AND P3, PT, R17, R105, PT ;  /* 0x000000691100720b */ /* 0x001fe20003f7c000 */
[----:B-1---5:R-:W-:-:S12]  /*68d0*/  FMUL.FTZ R60, R60, R154 ;  /* 0x0000009a3c3c7220 */ /* 0x022fd80000410000 */
        /* <DEDUP_REMOVED lines=8> */
.L_x_32584:
        /* <DEDUP_REMOVED lines=12> */
.L_x_32587:
[----:B------:R-:W-:-:S07]  /*6a20*/  IMAD.MOV.U32 R17, RZ, RZ, R18 ;  /* 0x000000ffff117224 */ /* 0x000fce00078e0012 */
.L_x_32588:
[----:B------:R-:W-:Y:S05]  /*6a30*/  BSYNC B2 ;  /* 0x0000000000027941 */ /* 0x000fea0003800000 */
.L_x_32586:
        /* <DEDUP_REMOVED lines=16> */
.L_x_32592:
[----:B------:R-:W-:Y:S05]  /*6b40*/  BSYNC B3 ;  /* 0x0000000000037941 */ /* 0x000fea0003800000 */
.L_x_32591:
        /* <DEDUP_REMOVED lines=44> */
.L_x_32590:
[----:B------:R-:W-:Y:S05]  /*6e10*/  BSYNC B2 ;  /* 0x0000000000027941 */ /* 0x000fea0003800000 */
.L_x_32589:
        /* <DEDUP_REMOVED lines=8> */
.L_x_32585:
        /* <DEDUP_REMOVED lines=12> */
.L_x_32594:
[----:B------:R-:W-:-:S07]  /*6f60*/  IMAD.MOV.U32 R17, RZ, RZ, R18 ;  /* 0x000000ffff117224 */ /* 0x000fce00078e0012 */
.L_x_32595:
[----:B------:R-:W-:Y:S05]  /*6f70*/  BSYNC B2 ;  /* 0x0000000000027941 */ /* 0x000fea0003800000 */
.L_x_32593:
        /* <DEDUP_REMOVED lines=16> */
.L_x_32599:
[----:B------:R-:W-:Y:S05]  /*7080*/  BSYNC B3 ;  /* 0x0000000000037941 */ /* 0x000fea0003800000 */
.L_x_32598:
        /* <DEDUP_REMOVED lines=44> */
.L_x_32597:
[----:B------:R-:W-:Y:S05]  /*7350*/  BSYNC B2 ;  /* 0x0000000000027941 */ /* 0x000fea0003800000 */
.L_x_32596:
        /* <DEDUP_REMOVED lines=11> */
.L_x_32600:
        /* <DEDUP_REMOVED lines=12> */
.L_x_32603:
[----:B------:R-:W-:-:S07]  /*74d0*/  MOV R17, R18 ;  /* 0x0000001200117202 */ /* 0x000fce0000000f00 */
.L_x_32604:
[----:B------:R-:W-:Y:S05]  /*74e0*/  BSYNC B2 ;  /* 0x0000000000027941 */ /* 0x000fea0003800000 */
.L_x_32602:
        /* <DEDUP_REMOVED lines=16> */
.L_x_32608:
[----:B------:R-:W-:Y:S05]  /*75f0*/  BSYNC B3 ;  /* 0x0000000000037941 */ /* 0x000fea0003800000 */
.L_x_32607:
        /* <DEDUP_REMOVED lines=44> */
.L_x_32606:
[----:B------:R-:W-:Y:S05]  /*78c0*/  BSYNC B2 ;  /* 0x0000000000027941 */ /* 0x000fea0003800000 */
.L_x_32605:
        /* <DEDUP_REMOVED lines=8> */
.L_x_32601:
        /* <DEDUP_REMOVED lines=12> */
.L_x_32610:
[----:B------:R-:W-:-:S07]  /*7a10*/  MOV R17, R18 ;  /* 0x0000001200117202 */ /* 0x000fce0000000f00 */
.L_x_32611:
[----:B------:R-:W-:Y:S05]  /*7a20*/  BSYNC B2 ;  /* 0x0000000000027941 */ /* 0x000fea0003800000 */
.L_x_32609:
        /* <DEDUP_REMOVED lines=16> */
.L_x_32615:
[----:B------:R-:W-:Y:S05]  /*7b30*/  BSYNC B3 ;  /* 0x0000000000037941 */ /* 0x000fea0003800000 */
.L_x_32614:
        /* <DEDUP_REMOVED lines=44> */
.L_x_32613:
[----:B------:R-:W-:Y:S05]  /*7e00*/  BSYNC B2 ;  /* 0x0000000000027941 */ /* 0x000fea0003800000 */
.L_x_32612:
        /* <DEDUP_REMOVED lines=11> */
.L_x_32616:
        /* <DEDUP_REMOVED lines=12> */
.L_x_32619:
[----:B------:R-:W-:-:S07]  /*7f80*/  IMAD.MOV.U32 R17, RZ, RZ, R18 ;  /* 0x000000ffff117224 */ /* 0x000fce00078e0012 */
.L_x_32620:
[----:B------:R-:W-:Y:S05]  /*7f90*/  BSYNC B2 ;  /* 0x0000000000027941 */ /* 0x000fea0003800000 */
.L_x_32618:
        /* <DEDUP_REMOVED lines=16> */
.L_x_32624:
[----:B------:R-:W-:Y:S05]  /*80a0*/  BSYNC B3 ;  /* 0x0000000000037941 */ /* 0x000fea0003800000 */
.L_x_32623:
        /* <DEDUP_REMOVED lines=44> */
.L_x_32622:
[----:B------:R-:W-:Y:S05]  /*8370*/  BSYNC B2 ;  /* 0x0000000000027941 */ /* 0x000fea0003800000 */
.L_x_32621:
        /* <DEDUP_REMOVED lines=8> */
.L_x_32617:
        /* <DEDUP_REMOVED lines=12> */
.L_x_32626:
[----:B------:R-:W-:-:S07]  /*84c0*/  IMAD.MOV.U32 R17, RZ, RZ, R18 ;  /* 0x000000ffff117224 */ /* 0x000fce00078e0012 */
.L_x_32627:
[----:B------:R-:W-:Y:S05]  /*84d0*/  BSYNC B2 ;  /* 0x0000000000027941 */ /* 0x000fea0003800000 */
.L_x_32625:
        /* <DEDUP_REMOVED lines=16> */
.L_x_32631:
[----:B------:R-:W-:Y:S05]  /*85e0*/  BSYNC B3 ;  /* 0x0000000000037941 */ /* 0x000fea0003800000 */
.L_x_32630:
        /* <DEDUP_REMOVED lines=44> */
.L_x_32629:
[----:B------:R-:W-:Y:S05]  /*88b0*/  BSYNC B2 ;  /* 0x0000000000027941 */ /* 0x000fea0003800000 */
.L_x_32628:
        /* <DEDUP_REMOVED lines=11> */
.L_x_32632:
        /* <DEDUP_REMOVED lines=12> */
.L_x_32635:
[----:B------:R-:W-:-:S07]  /*8a30*/  IMAD.MOV.U32 R112, RZ, RZ, R18 ;  /* 0x000000ffff707224 */ /* 0x000fce00078e0012 */
.L_x_32636:
[----:B------:R-:W-:Y:S05]  /*8a40*/  BSYNC B2 ;  /* 0x0000000000027941 */ /* 0x000fea0003800000 */
.L_x_32634:
        /* <DEDUP_REMOVED lines=16> */
.L_x_32640:
[----:B------:R-:W-:Y:S05]  /*8b50*/  BSYNC B3 ;  /* 0x0000000000037941 */ /* 0x000fea0003800000 */
.L_x_32639:
        /* <DEDUP_REMOVED lines=44> */
.L_x_32638:
[----:B------:R-:W-:Y:S05]  /*8e20*/  BSYNC B2 ;  /* 0x0000000000027941 */ /* 0x000fea0003800000 */
.L_x_32637:
        /* <DEDUP_REMOVED lines=8> */
.L_x_32633:
[C---:B------:R-:W-:Y:S01]  /*8eb0*/  LEA R106, P0, R104.reuse, UR30, 0x4 ;  /* 0x0000001e686a7c11 */ /* 0x040fe2000f8020ff */
[----:B------:R-:W-:Y:S01]  /*8ec0*/  IMAD.SHL.U32 R153, R104, 0x4, RZ ;  /* 0x0000000468997824 */ /* 0x000fe200078e00ff */
[----:B------:R-:W-:Y:S02]  /*8ed0*/  LOP3.LUT P2, RZ, R4, 0x1, RZ, 0xc0, !PT ;  /* 0x0000000104ff7812 */ /* 0x000fe4000784c0ff */
[----:B------:R-:W-:Y:S02]  /*8ee0*/  LEA.HI.X R107, R104, UR31, RZ, 0x4, P0 ;  /* 0x0000001f686b7c11 */ /* 0x000fe400080f24ff */
[----:B------:R-:W-:Y:S02]  /*8ef0*/  SEL R105, RZ, 0x1000000, P5 ;  /* 0x01000000ff697807 */ /* 0x000fe40002800000 */
[----:B------:R-:W-:Y:S01]  /*8f00*/  SEL R154, RZ, 0x1, P2 ;  /* 0x00000001ff9a7807 */ /* 0x000fe20001000000 */
[----:B------:R0:W-:Y:S02]  /*8f10*/  STG.E.128 desc[UR4][R106.64], R60 ;  /* 0x0000003c6a007986 */ /* 0x0001e4000c101d04 */
[----:B0-----:R-:W-:-:S02]  /*8f20*/  SEL R106, RZ, 0x10000, P4 ;  /* 0x00010000ff6a7807 */ /* 0x001fc40002000000 */
[----:B------:R-:W-:-:S04]  /*8f30*/  SEL R107, RZ, 0x100, P3 ;  /* 0x00000100ff6b7807 */ /* 0x000fc80001800000 */
[----:B------:R-:W-:Y:S02]  /*8f40*/  IADD3 R105, R107, R105, R106 ;  /* 0x000000696b697210 */ /* 0x000fe40007ffe06a */
[----:B------:R-:W-:Y:S02]  /*8f50*/  IADD3 R106, P0, R153, UR32, RZ ;  /* 0x00000020996a7c10 */ /* 0x000fe4000ff1e0ff */
[----:B------:R-:W-:Y:S02]  /*8f60*/  IADD3 R154, R105, R154, RZ ;  /* 0x0000009a699a7210 */ /* 0x000fe40007ffe0ff */
[----:B------:R-:W-:-:S04]  /*8f70*/  SHF.L.U64.HI R105, R104, 0x2, RZ ;  /* 0x0000000268697819 */ /* 0x000fc800000102ff */
[----:B------:R-:W-:-:S05]  /*8f80*/  IADD3.X R107, R105, UR33, RZ, P0, !PT ;  /* 0x00000021696b7c10 */ /* 0x000fca00087fe4ff */
[----:B------:R0:W-:Y:S01]  /*8f90*/  STG.E desc[UR4][R106.64], R154 ;  /* 0x0000009a6a007986 */ /* 0x0001e2000c101904 */
[----:B------:R-:W-:Y:S05]  /*8fa0*/  @!P1 BRA `(.L_x_32641) ;  /* 0x00000000002c9947 */ /* 0x000fea0003800000 */
[----:B0-----:R-:W-:Y:S02]  /*8fb0*/  IADD3 R106, P0, R153, UR34, RZ ;  /* 0x00000022996a7c10 */ /* 0x001fe4000ff1e0ff */
[----:B------:R-:W-:Y:S02]  /*8fc0*/  LOP3.LUT R153, R112, 0xffff, RZ, 0xc0, !PT ;  /* 0x0000ffff70997812 */ /* 0x000fe400078ec0ff */
[----:B------:R-:W-:Y:S01]  /*8fd0*/  IADD3.X R107, R105, UR35, RZ, P0, !PT ;  /* 0x00000023696b7c10 */ /* 0x000fe200087fe4ff */
[----:B------:R-:W-:-:S05]  /*8fe0*/  IMAD.U32 R105, R111, 0x10000, RZ ;  /* 0x000100006f697824 */ /* 0x000fca00078e00ff */
[----:B------:R-:W-:-:S04]  /*8ff0*/  LOP3.LUT R105, R105, 0xff0000, RZ, 0xc0, !PT ;  /* 0x00ff000069697812 */ /* 0x000fc800078ec0ff */
[----:B------:R-:W-:Y:S02]  /*9000*/  LEA R105, R153, R105, 0x18 ;  /* 0x0000006999697211 */ /* 0x000fe400078ec0ff */
[----:B------:R-:W-:-:S05]  /*9010*/  LOP3.LUT R153, R110, 0xff, RZ, 0xc0, !PT ;  /* 0x000000ff6e997812 */ /* 0x000fca00078ec0ff */
[----:B------:R-:W-:Y:S01]  /*9020*/  IMAD R105, R153, 0x100, R105 ;  /* 0x0000010099697824 */ /* 0x000fe200078e0269 */
[----:B------:R-:W-:-:S05]  /*9030*/  LOP3.LUT R153, R109, 0xff, RZ, 0xc0, !PT ;  /* 0x000000ff6d997812 */ /* 0x000fca00078ec0ff */
[----:B------:R-:W-:-:S05]  /*9040*/  IMAD.IADD R105, R105, 0x1, R153 ;  /* 0x0000000169697824 */ /* 0x000fca00078e0299 */
[----:B------:R1:W-:Y:S02]  /*9050*/  STG.E desc[UR4][R106.64], R105 ;  /* 0x000000696a007986 */ /* 0x0003e4000c101904 */
.L_x_32641:
[----:B------:R-:W-:-:S07]  /*9060*/  IADD3 R104, R104, 0x20, RZ ;  /* 0x0000002068687810 */ /* 0x000fce0007ffe0ff */
.L_x_32576:
[----:B------:R-:W-:Y:S05]  /*9070*/  BSYNC B1 ;  /* 0x0000000000017941 */ /* 0x000fea0003800000 */
.L_x_32575:
[----:B------:R-:W-:Y:S01]  /*9080*/  LOP3.LUT P0, RZ, R4, 0x20000, RZ, 0xc0, !PT ;  /* 0x0002000004ff7812 */ /* 0x000fe2000780c0ff */
[----:B------:R-:W-:-:S12]  /*9090*/  BSSY B1, `(.L_x_32642) ;  /* 0x00002df000017945 */ /* 0x000fd80003800000 */
[----:B------:R-:W-:Y:S05]  /*90a0*/  @!P0 BRA `(.L_x_32643) ;  /* 0x0000002c00748947 */ /* 0x000fea0003800000 */
[----:B------:R-:W-:Y:S01]  /*90b0*/  ISETP.NE.U32.AND P0, PT, RZ, UR28, PT ;  /* 0x0000001cff007c0c */ /* 0x000fe2000bf05070 */
[----:B01----:R-:W0:Y:S03]  /*90c0*/  LDC.64 R106, c[0x0][0x228] ;  /* 0x00008a00ff6a7b82 */ /* 0x003e260000000a00 */
        /* <DEDUP_REMOVED lines=24> */
.L_x_32645:
[----:B------:R-:W-:-:S07]  /*9250*/  IMAD.MOV.U32 R153, RZ, RZ, R18 ;  /* 0x000000ffff997224 */ /* 0x000fce00078e0012 */
.L_x_32646:
[----:B------:R-:W-:Y:S05]  /*9260*/  BSYNC B2 ;  /* 0x0000000000027941 */ /* 0x000fea0003800000 */
.L_x_32644:
        /* <DEDUP_REMOVED lines=16> */
.L_x_32650:
[----:B------:R-:W-:Y:S05]  /*9370*/  BSYNC B3 ;  /* 0x0000000000037941 */ /* 0x000fea0003800000 */
.L_x_32649:
        /* <DEDUP_REMOVED lines=44> */
.L_x_32648:
[----:B------:R-:W-:Y:S05]  /*9640*/  BSYNC B2 ;  /* 0x0000000000027941 */ /* 0x000fea0003800000 */
.L_x_32647:
        /* <DEDUP_REMOVED lines=9> */
[----:B-1---5:R-:W-:-:S12]  /*96e0*/  FMUL.FTZ R64, R64, R154 ;  /* 0x0000009a40407220 */ /* 0x022fd80000410000 */
        /* <DEDUP_REMOVED lines=8> */
.L_x_32651:
        /* <DEDUP_REMOVED lines=12> */
.L_x_32654:
[----:B------:R-:W-:-:S07]  /*9830*/  IMAD.MOV.U32 R17, RZ, RZ, R18 ;  /* 0x000000ffff117224 */ /* 0x000fce00078e0012 */
.L_x_32655:
[----:B------:R-:W-:Y:S05]  /*9840*/  BSYNC B2 ;  /* 0x0000000000027941 */ /* 0x000fea0003800000 */
.L_x_32653:
        /* <DEDUP_REMOVED lines=16> */
.L_x_32659:
[----:B------:R-:W-:Y:S05]  /*9950*/  BSYNC B3 ;  /* 0x0000000000037941 */ /* 0x000fea0003800000 */
.L_x_32658:
        /* <DEDUP_REMOVED lines=44> */
.L_x_32657:
[----:B------:R-:W-:Y:S05]  /*9c20*/  BSYNC B2 ;  /* 0x0000000000027941 */ /* 0x000fea0003800000 */
.L_x_32656:
        /* <DEDUP_REMOVED lines=8> */
.L_x_32652:
        /* <DEDUP_REMOVED lines=12> */
.L_x_32661:
[----:B------:R-:W-:-:S07]  /*9d70*/  IMAD.MOV.U32 R17, RZ, RZ, R18 ;  /* 0x000000ffff117224 */ /* 0x000fce00078e0012 */
.L_x_32662:
[----:B------:R-:W-:Y:S05]  /*9d80*/  BSYNC B2 ;  /* 0x0000000000027941 */ /* 0x000fea0003800000 */
.L_x_32660:
        /* <DEDUP_REMOVED lines=16> */
.L_x_32666:
[----:B------:R-:W-:Y:S05]  /*9e90*/  BSYNC B3 ;  /* 0x0000000000037941 */ /* 0x000fea0003800000 */
.L_x_32665:
        /* <DEDUP_REMOVED lines=44> */
.L_x_32664:
[----:B------:R-:W-:Y:S05]  /*a160*/  BSYNC B2 ;  /* 0x0000000000027941 */ /* 0x000fea0003800000 */
.L_x_32663:
        /* <DEDUP_REMOVED lines=11> */
.L_x_32667:
        /* <DEDUP_REMOVED lines=12> */
.L_x_32670:
[----:B------:R-:W-:-:S07]  /*a2e0*/  IMAD.MOV.U32 R17, RZ, RZ, R18 ;  /* 0x000000ffff117224 */ /* 0x000fce00078e0012 */
.L_x_32671:
[----:B------:R-:W-:Y:S05]  /*a2f0*/  BSYNC B2 ;  /* 0x0000000000027941 */ /* 0x000fea0003800000 */
.L_x_32669:
        /* <DEDUP_REMOVED lines=16> */
.L_x_32675:
[----:B------:R-:W-:Y:S05]  /*a400*/  BSYNC B3 ;  /* 0x0000000000037941 */ /* 0x000fea0003800000 */
.L_x_32674:
        /* <DEDUP_REMOVED lines=44> */
.L_x_32673:
[----:B------:R-:W-:Y:S05]  /*a6d0*/  BSYNC B2 ;  /* 0x0000000000027941 */ /* 0x000fea0003800000 */
.L_x_32672:
        /* <DEDUP_REMOVED lines=8> */
.L_x_32668:
        /* <DEDUP_REMOVED lines=12> */
.L_x_32677:
[----:B------:R-:W-:-:S07]  /*a820*/  IMAD.MOV.U32 R17, RZ, RZ, R18 ;  /* 0x000000ffff117224 */ /* 0x000fce00078e0012 */
.L_x_32678:
[----:B------:R-:W-:Y:S05]  /*a830*/  BSYNC B2 ;  /* 0x0000000000027941 */ /* 0x000fea0003800000 */
.L_x_32676:
        /* <DEDUP_REMOVED lines=16> */
.L_x_32682:
[----:B------:R-:W-:Y:S05]  /*a940*/  BSYNC B3 ;  /* 0x0000000000037941 */ /* 0x000fea0003800000 */
.L_x_32681:
        /* <DEDUP_REMOVED lines=44> */
.L_x_32680:
[----:B------:R-:W-:Y:S05]  /*ac10*/  BSYNC B2 ;  /* 0x0000000000027941 */ /* 0x000fea0003800000 */
.L_x_32679:
        /* <DEDUP_REMOVED lines=11> */
.L_x_32683:
        /* <DEDUP_REMOVED lines=12> */
.L_x_32686:
[----:B------:R-:W-:-:S07]  /*ad90*/  MOV R17, R18 ;  /* 0x0000001200117202 */ /* 0x000fce0000000f00 */
.L_x_32687:
[----:B------:R-:W-:Y:S05]  /*ada0*/  BSYNC B2 ;  /* 0x0000000000027941 */ /* 0x000fea0003800000 */
.L_x_32685:
        /* <DEDUP_REMOVED lines=16> */
.L_x_32691:
[----:B------:R-:W-:Y:S05]  /*aeb0*/  BSYNC B3 ;  /* 0x0000000000037941 */ /* 0x000fea0003800000 */
.L_x_32690:
        /* <DEDUP_REMOVED lines=44> */
.L_x_32689:
[----:B------:R-:W-:Y:S05]  /*b180*/  BSYNC B2 ;  /* 0x0000000000027941 */ /* 0x000fea0003800000 */
.L_x_32688:
        /* <DEDUP_REMOVED lines=8> */
.L_x_32684:
        /* <DEDUP_REMOVED lines=12> */
.L_x_32693:
[----:B------:R-:W-:-:S07]  /*b2d0*/  MOV R17, R18 ;  /* 0x0000001200117202 */ /* 0x000fce0000000f00 */
.L_x_32694:
[----:B------:R-:W-:Y:S05]  /*b2e0*/  BSYNC B2 ;  /* 0x0000000000027941 */ /* 0x000fea0003800000 */
.L_x_32692:
        /* <DEDUP_REMOVED lines=16> */
.L_x_32698:
[----:B------:R-:W-:Y:S05]  /*b3f0*/  BSYNC B3 ;  /* 0x0000000000037941 */ /* 0x000fea0003800000 */
.L_x_32697:
        /* <DEDUP_REMOVED lines=44> */
.L_x_32696:
[----:B------:R-:W-:Y:S05]  /*b6c0*/  BSYNC B2 ;  /* 0x0000000000027941 */ /* 0x000fea0003800000 */
.L_x_32695:
        /* <DEDUP_REMOVED lines=11> */
.L_x_32699:
        /* <DEDUP_REMOVED lines=12> */
.L_x_32702:
[----:B------:R-:W-:-:S07]  /*b840*/  IMAD.MOV.U32 R112, RZ, RZ, R18 ;  /* 0x000000ffff707224 */ /* 0x000fce00078e0012 */
.L_x_32703:
[----:B------:R-:W-:Y:S05]  /*b850*/  BSYNC B2 ;  /* 0x0000000000027941 */ /* 0x000fea0003800000 */
.L_x_32701:
        /* <DEDUP_REMOVED lines=16> */
.L_x_32707:
[----:B------:R-:W-:Y:S05]  /*b960*/  BSYNC B3 ;  /* 0x0000000000037941 */ /* 0x000fea0003800000 */
.L_x_32706:
        /* <DEDUP_REMOVED lines=44> */
.L_x_32705:
[----:B------:R-:W-:Y:S05]  /*bc30*/  BSYNC B2 ;  /* 0x0000000000027941 */ /* 0x000fea0003800000 */
.L_x_32704:
        /* <DEDUP_REMOVED lines=8> */
.L_x_32700:
        /* <DEDUP_REMOVED lines=10> */
[----:B------:R-:W-:-:S03]  /*bd60*/  IADD3 R106, P0, R153, UR32, RZ ;  /* 0x00000020996a7c10 */ /* 0x000fc6000ff1e0ff */
[----:B------:R-:W-:Y:S01]  /*bd70*/  IMAD.IADD R154, R105, 0x1, R154 ;  /* 0x00000001699a7824 */ /* 0x000fe200078e029a */
[----:B------:R-:W-:-:S04]  /*bd80*/  SHF.L.U64.HI R105, R104, 0x2, RZ ;  /* 0x0000000268697819 */ /* 0x000fc800000102ff */
[----:B------:R-:W-:-:S05]  /*bd90*/  IADD3.X R107, R105, UR33, RZ, P0, !PT ;  /* 0x00000021696b7c10 */ /* 0x000fca00087fe4ff */
[----:B------:R0:W-:Y:S01]  /*bda0*/  STG.E desc[UR4][R106.64], R154 ;  /* 0x0000009a6a007986 */ /* 0x0001e2000c101904 */
[----:B------:R-:W-:Y:S05]  /*bdb0*/  @!P1 BRA `(.L_x_32708) ;  /* 0x00000000002c9947 */ /* 0x000fea0003800000 */
[----:B0-----:R-:W-:Y:S02]  /*bdc0*/  IADD3 R106, P0, R153, UR34, RZ ;  /* 0x00000022996a7c10 */ /* 0x001fe4000ff1e0ff */
[----:B------:R-:W-:Y:S02]  /*bdd0*/  LOP3.LUT R153, R112, 0xffff, RZ, 0xc0, !PT ;  /* 0x0000ffff70997812 */ /* 0x000fe400078ec0ff */
[----:B------:R-:W-:Y:S02]  /*bde0*/  IADD3.X R107, R105, UR35, RZ, P0, !PT ;  /* 0x00000023696b7c10 */ /* 0x000fe400087fe4ff */
[----:B------:R-:W-:-:S04]  /*bdf0*/  SHF.L.U32 R105, R111, 0x10, RZ ;  /* 0x000000106f697819 */ /* 0x000fc800000006ff */
[----:B------:R-:W-:-:S05]  /*be00*/  LOP3.LUT R105, R105, 0xff0000, RZ, 0xc0, !PT ;  /* 0x00ff000069697812 */ /* 0x000fca00078ec0ff */
[----:B------:R-:W-:Y:S01]  /*be10*/  IMAD R105, R153, 0x1000000, R105 ;  /* 0x0100000099697824 */ /* 0x000fe200078e0269 */
[----:B------:R-:W-:-:S05]  /*be20*/  LOP3.LUT R153, R110, 0xff, RZ, 0xc0, !PT ;  /* 0x000000ff6e997812 */ /* 0x000fca00078ec0ff */
[----:B------:R-:W-:Y:S01]  /*be30*/  IMAD R105, R153, 0x100, R105 ;  /* 0x0000010099697824 */ /* 0x000fe200078e0269 */
[----:B------:R-:W-:-:S04]  /*be40*/  LOP3.LUT R153, R109, 0xff, RZ, 0xc0, !PT ;  /* 0x000000ff6d997812 */ /* 0x000fc800078ec0ff */
[----:B------:R-:W-:-:S05]  /*be50*/  IADD3 R105, R105, R153, RZ ;  /* 0x0000009969697210 */ /* 0x000fca0007ffe0ff */
[----:B------:R1:W-:Y:S02]  /*be60*/  STG.E desc[UR4][R106.64], R105 ;  /* 0x000000696a007986 */ /* 0x0003e4000c101904 */
.L_x_32708:
[----:B------:R-:W-:-:S07]  /*be70*/  VIADD R104, R104, 0x20 ;  /* 0x0000002068687836 */ /* 0x000fce0000000000 */
.L_x_32643:
[----:B------:R-:W-:Y:S05]  /*be80*/  BSYNC B1 ;  /* 0x0000000000017941 */ /* 0x000fea0003800000 */
.L_x_32642:
        /* <DEDUP_REMOVED lines=29> */
.L_x_32712:
[----:B------:R-:W-:-:S07]  /*c060*/  MOV R153, R18 ;  /* 0x0000001200997202 */ /* 0x000fce0000000f00 */
.L_x_32713:
[----:B------:R-:W-:Y:S05]  /*c070*/  BSYNC B2 ;  /* 0x0000000000027941 */ /* 0x000fea0003800000 */
.L_x_32711:
        /* <DEDUP_REMOVED lines=16> */
.L_x_32717:
[----:B------:R-:W-:Y:S05]  /*c180*/  BSYNC B3 ;  /* 0x0000000000037941 */ /* 0x000fea0003800000 */
.L_x_32716:
        /* <DEDUP_REMOVED lines=44> */
.L_x_32715:
[----:B------:R-:W-:Y:S05]  /*c450*/  BSYNC B2 ;  /* 0x0000000000027941 */ /* 0x000fea0003800000 */
.L_x_32714:
        /* <DEDUP_REMOVED lines=18> */
.L_x_32718:
        /* <DEDUP_REMOVED lines=12> */
.L_x_32721:
[----:B------:R-:W-:-:S07]  /*c640*/  MOV R17, R18 ;  /* 0x0000001200117202 */ /* 0x000fce0000000f00 */
.L_x_32722:
[----:B------:R-:W-:Y:S05]  /*c650*/  BSYNC B2 ;  /* 0x0000000000027941 */ /* 0x000fea0003800000 */
.L_x_32720:
        /* <DEDUP_REMOVED lines=16> */
.L_x_32726:
[----:B------:R-:W-:Y:S05]  /*c760*/  BSYNC B3 ;  /* 0x0000000000037941 */ /* 0x000fea0003800000 */
.L_x_32725:
        /* <DEDUP_REMOVED lines=44> */
.L_x_32724:
[----:B------:R-:W-:Y:S05]  /*ca30*/  BSYNC B2 ;  /* 0x0000000000027941 */ /* 0x000fea0003800000 */
.L_x_32723:
        /* <DEDUP_REMOVED lines=8> */
.L_x_32719:
        /* <DEDUP_REMOVED lines=12> */
.L_x_32728:
[----:B------:R-:W-:-:S07]  /*cb80*/  MOV R17, R18 ;  /* 0x0000001200117202 */ /* 0x000fce0000000f00 */
.L_x_32729:
[----:B------:R-:W-:Y:S05]  /*cb90*/  BSYNC B2 ;  /* 0x0000000000027941 */ /* 0x000fea0003800000 */
.L_x_32727:
        /* <DEDUP_REMOVED lines=16> */
.L_x_32733:
[----:B------:R-:W-:Y:S05]  /*cca0*/  BSYNC B3 ;  /* 0x0000000000037941 */ /* 0x000fea0003800000 */
.L_x_32732:
        /* <DEDUP_REMOVED lines=44> */
.L_x_32731:
[----:B------:R-:W-:Y:S05]  /*cf70*/  BSYNC B2 ;  /* 0x0000000000027941 */ /* 0x000fea0003800000 */
.L_x_32730:
        /* <DEDUP_REMOVED lines=11> */
.L_x_32734:
        /* <DEDUP_REMOVED lines=12> */
.L_x_32737:
[----:B------:R-:W-:-:S07]  /*d0f0*/  IMAD.MOV.U32 R17, RZ, RZ, R18 ;  /* 0x000000ffff117224 */ /* 0x000fce00078e0012 */
.L_x_32738:
[----:B------:R-:W-:Y:S05]  /*d100*/  BSYNC B2 ;  /* 0x0000000000027941 */ /* 0x000fea0003800000 */
.L_x_32736:
        /* <DEDUP_REMOVED lines=16> */
.L_x_32742:
[----:B------:R-:W-:Y:S05]  /*d210*/  BSYNC B3 ;  /* 0x0000000000037941 */ /* 0x000fea0003800000 */
.L_x_32741:
        /* <DEDUP_REMOVED lines=44> */
.L_x_32740:
[----:B------:R-:W-:Y:S05]  /*d4e0*/  BSYNC B2 ;  /* 0x0000000000027941 */ /* 0x000fea0003800000 */
.L_x_32739:
        /* <DEDUP_REMOVED lines=8> */
.L_x_32735:
        /* <DEDUP_REMOVED lines=12> */
.L_x_32744:
[----:B------:R-:W-:-:S07]  /*d630*/  IMAD.MOV.U32 R17, RZ, RZ, R18 ;  /* 0x000000ffff117224 */ /* 0x000fce00078e0012 */
.L_x_32745:
[----:B------:R-:W-:Y:S05]  /*d640*/  BSYNC B2 ;  /* 0x0000000000027941 */ /* 0x000fea0003800000 */
.L_x_32743:
        /* <DEDUP_REMOVED lines=16> */
.L_x_32749:
[----:B------:R-:W-:Y:S05]  /*d750*/  BSYNC B3 ;  /* 0x0000000000037941 */ /* 0x000fea0003800000 */
.L_x_32748:
        /* <DEDUP_REMOVED lines=44> */
.L_x_32747:
[----:B------:R-:W-:Y:S05]  /*da20*/  BSYNC B2 ;  /* 0x0000000000027941 */ /* 0x000fea0003800000 */
.L_x_32746:
        /* <DEDUP_REMOVED lines=11> */
.L_x_32750:
        /* <DEDUP_REMOVED lines=12> */
.L_x_32753:
[----:B------:R-:W-:-:S07]  /*dba0*/  IMAD.MOV.U32 R17, RZ, RZ, R18 ;  /* 0x000000ffff117224 */ /* 0x000fce00078e0012 */
.L_x_32754:
[----:B------:R-:W-:Y:S05]  /*dbb0*/  BSYNC B2 ;  /* 0x0000000000027941 */ /* 0x000fea0003800000 */
.L_x_32752:
        /* <DEDUP_REMOVED lines=16> */
.L_x_32758:
[----:B------:R-:W-:Y:S05]  /*dcc0*/  BSYNC B3 ;  /* 0x0000000000037941 */ /* 0x000fea0003800000 */
.L_x_32757:
        /* <DEDUP_REMOVED lines=44> */
.L_x_32756:
[----:B------:R-:W-:Y:S05]  /*df90*/  BSYNC B2 ;  /* 0x0000000000027941 */ /* 0x000fea0003800000 */
.L_x_32755:
        /* <DEDUP_REMOVED lines=8> */
.L_x_32751:
        /* <DEDUP_REMOVED lines=12> */
.L_x_32760:
[----:B------:R-:W-:-:S07]  /*e0e0*/  IMAD.MOV.U32 R17, RZ, RZ, R18 ;  /* 0x000000ffff117224 */ /* 0x000fce00078e0012 */
.L_x_32761:
[----:B------:R-:W-:Y:S05]  /*e0f0*/  BSYNC B2 ;  /* 0x0000000000027941 */ /* 0x000fea0003800000 */
.L_x_32759:
        /* <DEDUP_REMOVED lines=16> */
.L_x_32765:
[----:B------:R-:W-:Y:S05]  /*e200*/  BSYNC B3 ;  /* 0x0000000000037941 */ /* 0x000fea0003800000 */
.L_x_32764:
        /* <DEDUP_REMOVED lines=44> */
.L_x_32763:
[----:B------:R-:W-:Y:S05]  /*e4d0*/  BSYNC B2 ;  /* 0x0000000000027941 */ /* 0x000fea0003800000 */
.L_x_32762:
        /* <DEDUP_REMOVED lines=11> */
.L_x_32766:
        /* <DEDUP_REMOVED lines=12> */
.L_x_32769:
[----:B------:R-:W-:-:S07]  /*e650*/  MOV R112, R18 ;  /* 0x0000001200707202 */ /* 0x000fce0000000f00 */
.L_x_32770:
[----:B------:R-:W-:Y:S05]  /*e660*/  BSYNC B2 ;  /* 0x0000000000027941 */ /* 0x000fea0003800000 */
.L_x_32768:
        /* <DEDUP_REMOVED lines=16> */
.L_x_32774:
[----:B------:R-:W-:Y:S05]  /*e770*/  BSYNC B3 ;  /* 0x0000000000037941 */ /* 0x000fea0003800000 */
.L_x_32773:
        /* <DEDUP_REMOVED lines=44> */
.L_x_32772:
[----:B------:R-:W-:Y:S05]  /*ea40*/  BSYNC B2 ;  /* 0x0000000000027941 */ /* 0x000fea0003800000 */
.L_x_32771:
        /* <DEDUP_REMOVED lines=8> */
.L_x_32767:
        /* <DEDUP_REMOVED lines=27> */
.L_x_32775:
[----:B------:R-:W-:-:S07]  /*ec80*/  VIADD R104, R104, 0x20 ;  /* 0x0000002068687836 */ /* 0x000fce0000000000 */
.L_x_32710:
[----:B------:R-:W-:Y:S05]  /*ec90*/  BSYNC B1 ;  /* 0x0000000000017941 */ /* 0x000fea0003800000 */
.L_x_32709:
        /* <DEDUP_REMOVED lines=29> */
.L_x_32779:
[----:B------:R-:W-:-:S07]  /*ee70*/  IMAD.MOV.U32 R153, RZ, RZ, R18 ;  /* 0x000000ffff997224 */ /* 0x000fce00078e0012 */
.L_x_32780:
[----:B------:R-:W-:Y:S05]  /*ee80*/  BSYNC B2 ;  /* 0x0000000000027941 */ /* 0x000fea0003800000 */
.L_x_32778:
        /* <DEDUP_REMOVED lines=16> */
.L_x_32784:
[----:B------:R-:W-:Y:S05]  /*ef90*/  BSYNC B3 ;  /* 0x0000000000037941 */ /* 0x000fea0003800000 */
.L_x_32783:
        /* <DEDUP_REMOVED lines=44> */
.L_x_32782:
[----:B------:R-:W-:Y:S05]  /*f260*/  BSYNC B2 ;  /* 0x0000000000027941 */ /* 0x000fea0003800000 */
.L_x_32781:
        /* <DEDUP_REMOVED lines=18> */
.L_x_32785:
        /* <DEDUP_REMOVED lines=12> */
.L_x_32788:
[----:B------:R-:W-:-:S07]  /*f450*/  IMAD.MOV.U32 R17, RZ, RZ, R18 ;  /* 0x000000ffff117224 */ /* 0x000fce00078e0012 */
.L_x_32789:
[----:B------:R-:W-:Y:S05]  /*f460*/  BSYNC B2 ;  /* 0x0000000000027941 */ /* 0x000fea0003800000 */
.L_x_32787:
        /* <DEDUP_REMOVED lines=16> */
.L_x_32793:
[----:B------:R-:W-:Y:S05]  /*f570*/  BSYNC B3 ;  /* 0x0000000000037941 */ /* 0x000fea0003800000 */
.L_x_32792:
        /* <DEDUP_REMOVED lines=44> */
.L_x_32791:
[----:B------:R-:W-:Y:S05]  /*f840*/  BSYNC B2 ;  /* 0x0000000000027941 */ /* 0x000fea0003800000 */
.L_x_32790:
        /* <DEDUP_REMOVED lines=8> */
.L_x_32786:
        /* <DEDUP_REMOVED lines=12> */
.L_x_32795:
[----:B------:R-:W-:-:S07]  /*f990*/  IMAD.MOV.U32 R17, RZ, RZ, R18 ;  /* 0x000000ffff117224 */ /* 0x000fce00078e0012 */
.L_x_32796:
[----:B------:R-:W-:Y:S05]  /*f9a0*/  BSYNC B2 ;  /* 0x0000000000027941 */ /* 0x000fea0003800000 */
.L_x_32794:
        /* <DEDUP_REMOVED lines=16> */
.L_x_32800:
[----:B------:R-:W-:Y:S05]  /*fab0*/  BSYNC B3 ;  /* 0x0000000000037941 */ /* 0x000fea0003800000 */
.L_x_32799:
        /* <DEDUP_REMOVED lines=44> */
.L_x_32798:
[----:B------:R-:W-:Y:S05]  /*fd80*/  BSYNC B2 ;  /* 0x0000000000027941 */ /* 0x000fea0003800000 */
.L_x_32797:
        /* <DEDUP_REMOVED lines=11> */
.L_x_32801:
        /* <DEDUP_REMOVED lines=12> */
.L_x_32804:
[----:B------:R-:W-:-:S07]  /*ff00*/  MOV R17, R18 ;  /* 0x0000001200117202 */ /* 0x000fce0000000f00 */
.L_x_32805:
[----:B------:R-:W-:Y:S05]  /*ff10*/  BSYNC B2 ;  /* 0x0000000000027941 */ /* 0x000fea0003800000 */
.L_x_32803:
        /* <DEDUP_REMOVED lines=16> */
.L_x_32809:
[----:B------:R-:W-:Y:S05]  /*10020*/  BSYNC B3 ;  /* 0x0000000000037941 */ /* 0x000fea0003800000 */
.L_x_32808:
        /* <DEDUP_REMOVED lines=44> */
.L_x_32807:
[----:B------:R-:W-:Y:S05]  /*102f0*/  BSYNC B2 ;  /* 0x0000000000027941 */ /* 0x000fea0003800000 */
.L_x_32806:
        /* <DEDUP_REMOVED lines=8> */
.L_x_32802:
        /* <DEDUP_REMOVED lines=12> */
.L_x_32811:
[----:B------:R-:W-:-:S07]  /*10440*/  MOV R17, R18 ;  /* 0x0000001200117202 */ /* 0x000fce0000000f00 */
.L_x_32812:
[----:B------:R-:W-:Y:S05]  /*10450*/  BSYNC B2 ;  /* 0x0000000000027941 */ /* 0x000fea0003800000 */
.L_x_32810:
        /* <DEDUP_REMOVED lines=16> */
.L_x_32816:
[----:B------:R-:W-:Y:S05]  /*10560*/  BSYNC B3 ;  /* 0x0000000000037941 */ /* 0x000fea0003800000 */
.L_x_32815:
        /* <DEDUP_REMOVED lines=44> */
.L_x_32814:
[----:B------:R-:W-:Y:S05]  /*10830*/  BSYNC B2 ;  /* 0x0000000000027941 */ /* 0x000fea0003800000 */
.L_x_32813:
        /* <DEDUP_REMOVED lines=11> */
.L_x_32817:
        /* <DEDUP_REMOVED lines=12> */
.L_x_32820:
[----:B------:R-:W-:-:S07]  /*109b0*/  IMAD.MOV.U32 R17, RZ, RZ, R18 ;  /* 0x000000ffff117224 */ /* 0x000fce00078e0012 */
.L_x_32821:
[----:B------:R-:W-:Y:S05]  /*109c0*/  BSYNC B2 ;  /* 0x0000000000027941 */ /* 0x000fea0003800000 */
.L_x_32819:
        /* <DEDUP_REMOVED lines=16> */
.L_x_32825:
[----:B------:R-:W-:Y:S05]  /*10ad0*/  BSYNC B3 ;  /* 0x0000000000037941 */ /* 0x000fea0003800000 */
.L_x_32824:
        /* <DEDUP_REMOVED lines=44> */
.L_x_32823:
[----:B------:R-:W-:Y:S05]  /*10da0*/  BSYNC B2 ;  /* 0x0000000000027941 */ /* 0x000fea0003800000 */
.L_x_32822:
        /* <DEDUP_REMOVED lines=8> */
.L_x_32818:
        /* <DEDUP_REMOVED lines=12> */
.L_x_32827:
[----:B------:R-:W-:-:S07]  /*10ef0*/  IMAD.MOV.U32 R17, RZ, RZ, R18 ;  /* 0x000000ffff117224 */ /* 0x000fce00078e0012 */
.L_x_32828:
[----:B------:R-:W-:Y:S05]  /*10f00*/  BSYNC B2 ;  /* 0x0000000000027941 */ /* 0x000fea0003800000 */
.L_x_32826:
        /* <DEDUP_REMOVED lines=16> */
.L_x_32832:
[----:B------:R-:W-:Y:S05]  /*11010*/  BSYNC B3 ;  /* 0x0000000000037941 */ /* 0x000fea0003800000 */
.L_x_32831:
        /* <DEDUP_REMOVED lines=44> */
.L_x_32830:
[----:B------:R-:W-:Y:S05]  /*112e0*/  BSYNC B2 ;  /* 0x0000000000027941 */ /* 0x000fea0003800000 */
.L_x_32829:
        /* <DEDUP_REMOVED lines=11> */
.L_x_32833:
        /* <DEDUP_REMOVED lines=12> */
.L_x_32836:
[----:B------:R-:W-:-:S07]  /*11460*/  IMAD.MOV.U32 R112, RZ, RZ, R18 ;  /* 0x000000ffff707224 */ /* 0x000fce00078e0012 */
.L_x_32837:
[----:B------:R-:W-:Y:S05]  /*11470*/  BSYNC B2 ;  /* 0x0000000000027941 */ /* 0x000fea0003800000 */
.L_x_32835:
        /* <DEDUP_REMOVED lines=16> */
.L_x_32841:
[----:B------:R-:W-:Y:S05]  /*11580*/  BSYNC B3 ;  /* 0x0000000000037941 */ /* 0x000fea0003800000 */
.L_x_32840:
        /* <DEDUP_REMOVED lines=44> */
.L_x_32839:
[----:B------:R-:W-:Y:S05]  /*11850*/  BSYNC B2 ;  /* 0x0000000000027941 */ /* 0x000fea0003800000 */
.L_x_32838:
        /* <DEDUP_REMOVED lines=8> */
.L_x_32834:
        /* <DEDUP_REMOVED lines=27> */
.L_x_32842:
[----:B------:R-:W-:-:S07]  /*11a90*/  IADD3 R104, R104, 0x20, RZ ;  /* 0x0000002068687810 */ /* 0x000fce0007ffe0ff */
.L_x_32777:
[----:B------:R-:W-:Y:S05]  /*11aa0*/  BSYNC B1 ;  /* 0x0000000000017941 */ /* 0x000fea0003800000 */
.L_x_32776:
        /* <DEDUP_REMOVED lines=29> */
.L_x_32846:
[----:B------:R-:W-:-:S07]  /*11c80*/  IMAD.MOV.U32 R153, RZ, RZ, R18 ;  /* 0x000000ffff997224 */ /* 0x000fce00078e0012 */
.L_x_32847:
[----:B------:R-:W-:Y:S05]  /*11c90*/  BSYNC B2 ;  /* 0x0000000000027941 */ /* 0x000fea0003800000 */
.L_x_32845:
        /* <DEDUP_REMOVED lines=16> */
.L_x_32851:
[----:B------:R-:W-:Y:S05]  /*11da0*/  BSYNC B3 ;  /* 0x0000000000037941 */ /* 0x000fea0003800000 */
.L_x_32850:
        /* <DEDUP_REMOVED lines=44> */
.L_x_32849:
[----:B------:R-:W-:Y:S05]  /*12070*/  BSYNC B2 ;  /* 0x0000000000027941 */ /* 0x000fea0003800000 */
.L_x_32848:
        /* <DEDUP_REMOVED lines=18> */
.L_x_32852:
        /* <DEDUP_REMOVED lines=12> */
.L_x_32855:
[----:B------:R-:W-:-:S07]  /*12260*/  IMAD.MOV.U32 R17, RZ, RZ, R18 ;  /* 0x000000ffff117224 */ /* 0x000fce00078e0012 */
.L_x_32856:
[----:B------:R-:W-:Y:S05]  /*12270*/  BSYNC B2 ;  /* 0x0000000000027941 */ /* 0x000fea0003800000 */
.L_x_32854:
        /* <DEDUP_REMOVED lines=16> */
.L_x_32860:
[----:B------:R-:W-:Y:S05]  /*12380*/  BSYNC B3 ;  /* 0x0000000000037941 */ /* 0x000fea0003800000 */
.L_x_32859:
        /* <DEDUP_REMOVED lines=44> */
.L_x_32858:
[----:B------:R-:W-:Y:S05]  /*12650*/  BSYNC B2 ;  /* 0x0000000000027941 */ /* 0x000fea0003800000 */
.L_x_32857:
        /* <DEDUP_REMOVED lines=8> */
.L_x_32853:
        /* <DEDUP_REMOVED lines=12> */
.L_x_32862:
[----:B------:R-:W-:-:S07]  /*127a0*/  IMAD.MOV.U32 R17, RZ, RZ, R18 ;  /* 0x000000ffff117224 */ /* 0x000fce00078e0012 */
.L_x_32863:
[----:B------:R-:W-:Y:S05]  /*127b0*/  BSYNC B2 ;  /* 0x0000000000027941 */ /* 0x000fea0003800000 */
.L_x_32861:
        /* <DEDUP_REMOVED lines=16> */
.L_x_32867:
[----:B------:R-:W-:Y:S05]  /*128c0*/  BSYNC B3 ;  /* 0x0000000000037941 */ /* 0x000fea0003800000 */
.L_x_32866:
        /* <DEDUP_REMOVED lines=44> */
.L_x_32865:
[----:B------:R-:W-:Y:S05]  /*12b90*/  BSYNC B2 ;  /* 0x0000000000027941 */ /* 0x000fea0003800000 */
.L_x_32864:
        /* <DEDUP_REMOVED lines=11> */
.L_x_32868:
        /* <DEDUP_REMOVED lines=12> */
.L_x_32871:
[----:B------:R-:W-:-:S07]  /*12d10*/  IMAD.MOV.U32 R17, RZ, RZ, R18 ;  /* 0x000000ffff117224 */ /* 0x000fce00078e0012 */
.L_x_32872:
[----:B------:R-:W-:Y:S05]  /*12d20*/  BSYNC B2 ;  /* 0x0000000000027941 */ /* 0x000fea0003800000 */
.L_x_32870:
        /* <DEDUP_REMOVED lines=16> */
.L_x_32876:
[----:B------:R-:W-:Y:S05]  /*12e30*/  BSYNC B3 ;  /* 0x0000000000037941 */ /* 0x000fea0003800000 */
.L_x_32875:
        /* <DEDUP_REMOVED lines=44> */
.L_x_32874:
[----:B------:R-:W-:Y:S05]  /*13100*/  BSYNC B2 ;  /* 0x0000000000027941 */ /* 0x000fea0003800000 */
.L_x_32873:
        /* <DEDUP_REMOVED lines=8> */
.L_x_32869:
        /* <DEDUP_REMOVED lines=12> */
.L_x_32878:
[----:B------:R-:W-:-:S07]  /*13250*/  IMAD.MOV.U32 R17, RZ, RZ, R18 ;  /* 0x000000ffff117224 */ /* 0x000fce00078e0012 */
.L_x_32879:
[----:B------:R-:W-:Y:S05]  /*13260*/  BSYNC B2 ;  /* 0x0000000000027941 */ /* 0x000fea0003800000 */
.L_x_32877:
        /* <DEDUP_REMOVED lines=16> */
.L_x_32883:
[----:B------:R-:W-:Y:S05]  /*13370*/  BSYNC B3 ;  /* 0x0000000000037941 */ /* 0x000fea0003800000 */
.L_x_32882:
        /* <DEDUP_REMOVED lines=44> */
.L_x_32881:
[----:B------:R-:W-:Y:S05]  /*13640*/  BSYNC B2 ;  /* 0x0000000000027941 */ /* 0x000fea0003800000 */
.L_x_32880:
        /* <DEDUP_REMOVED lines=11> */
.L_x_32884:
        /* <DEDUP_REMOVED lines=12> */
.L_x_32887:
[----:B------:R-:W-:-:S07]  /*137c0*/  MOV R17, R18 ;  /* 0x0000001200117202 */ /* 0x000fce0000000f00 */
.L_x_32888:
[----:B------:R-:W-:Y:S05]  /*137d0*/  BSYNC B2 ;  /* 0x0000000000027941 */ /* 0x000fea0003800000 */
.L_x_32886:
        /* <DEDUP_REMOVED lines=16> */
.L_x_32892:
[----:B------:R-:W-:Y:S05]  /*138e0*/  BSYNC B3 ;  /* 0x0000000000037941 */ /* 0x000fea0003800000 */
.L_x_32891:
        /* <DEDUP_REMOVED lines=44> */
.L_x_32890:
[----:B------:R-:W-:Y:S05]  /*13bb0*/  BSYNC B2 ;  /* 0x0000000000027941 */ /* 0x000fea0003800000 */
.L_x_32889:
        /* <DEDUP_REMOVED lines=8> */
.L_x_32885:
        /* <DEDUP_REMOVED lines=12> */
.L_x_32894:
[----:B------:R-:W-:-:S07]  /*13d00*/  MOV R17, R18 ;  /* 0x0000001200117202 */ /* 0x000fce0000000f00 */
.L_x_32895:
[----:B------:R-:W-:Y:S05]  /*13d10*/  BSYNC B2 ;  /* 0x0000000000027941 */ /* 0x000fea0003800000 */
.L_x_32893:
        /* <DEDUP_REMOVED lines=16> */
.L_x_32899:
[----:B------:R-:W-:Y:S05]  /*13e20*/  BSYNC B3 ;  /* 0x0000000000037941 */ /* 0x000fea0003800000 */
.L_x_32898:
        /* <DEDUP_REMOVED lines=44> */
.L_x_32897:
[----:B------:R-:W-:Y:S05]  /*140f0*/  BSYNC B2 ;  /* 0x0000000000027941 */ /* 0x000fea0003800000 */
.L_x_32896:
        /* <DEDUP_REMOVED lines=11> */
.L_x_32900:
        /* <DEDUP_REMOVED lines=12> */
.L_x_32903:
[----:B------:R-:W-:-:S07]  /*14270*/  IMAD.MOV.U32 R112, RZ, RZ, R18 ;  /* 0x000000ffff707224 */ /* 0x000fce00078e0012 */
.L_x_32904:
[----:B------:R-:W-:Y:S05]  /*14280*/  BSYNC B2 ;  /* 0x0000000000027941 */ /* 0x000fea0003800000 */
.L_x_32902:
        /* <DEDUP_REMOVED lines=16> */
.L_x_32908:
[----:B------:R-:W-:Y:S05]  /*14390*/  BSYNC B3 ;  /* 0x0000000000037941 */ /* 0x000fea0003800000 */
.L_x_32907:
        /* <DEDUP_REMOVED lines=44> */
.L_x_32906:
[----:B------:R-:W-:Y:S05]  /*14660*/  BSYNC B2 ;  /* 0x0000000000027941 */ /* 0x000fea0003800000 */
.L_x_32905:
        /* <DEDUP_REMOVED lines=8> */
.L_x_32901:
        /* <DEDUP_REMOVED lines=27> */
.L_x_32909:
[----:B------:R-:W-:-:S07]  /*148a0*/  VIADD R104, R104, 0x20 ;  /* 0x0000002068687836 */ /* 0x000fce0000000000 */
.L_x_32844:
[----:B------:R-:W-:Y:S05]  /*148b0*/  BSYNC B1 ;  /* 0x0000000000017941 */ /* 0x000fea0003800000 */
.L_x_32843:
        /* <DEDUP_REMOVED lines=29> */
.L_x_32913:
[----:B------:R-:W-:-:S07]  /*14a90*/  MOV R153, R18 ;  /* 0x0000001200997202 */ /* 0x000fce0000000f00 */
.L_x_32914:
[----:B------:R-:W-:Y:S05]  /*14aa0*/  BSYNC B2 ;  /* 0x0000000000027941 */ /* 0x000fea0003800000 */
.L_x_32912:
        /* <DEDUP_REMOVED lines=16> */
.L_x_32918:
[----:B------:R-:W-:Y:S05]  /*14bb0*/  BSYNC B3 ;  /* 0x0000000000037941 */ /* 0x000fea0003800000 */
.L_x_32917:
        /* <DEDUP_REMOVED lines=44> */
.L_x_32916:
[----:B------:R-:W-:Y:S05]  /*14e80*/  BSYNC B2 ;  /* 0x0000000000027941 */ /* 0x000fea0003800000 */
.L_x_32915:
        /* <DEDUP_REMOVED lines=18> */
.L_x_32919:
        /* <DEDUP_REMOVED lines=12> */
.L_x_32922:
[----:B------:R-:W-:-:S07]  /*15070*/  MOV R17, R18 ;  /* 0x0000001200117202 */ /* 0x000fce0000000f00 */
.L_x_32923:
[----:B------:R-:W-:Y:S05]  /*15080*/  BSYNC B2 ;  /* 0x0000000000027941 */ /* 0x000fea0003800000 */
.L_x_32921:
        /* <DEDUP_REMOVED lines=16> */
.L_x_32927:
[----:B------:R-:W-:Y:S05]  /*15190*/  BSYNC B3 ;  /* 0x0000000000037941 */ /* 0x000fea0003800000 */
.L_x_32926:
        /* <DEDUP_REMOVED lines=44> */
.L_x_32925:
[----:B------:R-:W-:Y:S05]  /*15460*/  BSYNC B2 ;  /* 0x0000000000027941 */ /* 0x000fea0003800000 */
.L_x_32924:
        /* <DEDUP_REMOVED lines=8> */
.L_x_32920:
        /* <DEDUP_REMOVED lines=12> */
.L_x_32929:
[----:B------:R-:W-:-:S07]  /*155b0*/  MOV R17, R18 ;  /* 0x0000001200117202 */ /* 0x000fce0000000f00 */
.L_x_32930:
[----:B------:R-:W-:Y:S05]  /*155c0*/  BSYNC B2 ;  /* 0x0000000000027941 */ /* 0x000fea0003800000 */
.L_x_32928:
        /* <DEDUP_REMOVED lines=16> */
.L_x_32934:
[----:B------:R-:W-:Y:S05]  /*156d0*/  BSYNC B3 ;  /* 0x0000000000037941 */ /* 0x000fea0003800000 */
.L_x_32933:
        /* <DEDUP_REMOVED lines=44> */
.L_x_32932:
[----:B------:R-:W-:Y:S05]  /*159a0*/  BSYNC B2 ;  /* 0x0000000000027941 */ /* 0x000fea0003800000 */
.L_x_32931:
        /* <DEDUP_REMOVED lines=11> */
.L_x_32935:
        /* <DEDUP_REMOVED lines=12> */
.L_x_32938:
[----:B------:R-:W-:-:S07]  /*15b20*/  IMAD.MOV.U32 R17, RZ, RZ, R18 ;  /* 0x000000ffff117224 */ /* 0x000fce00078e0012 */
.L_x_32939:
[----:B------:R-:W-:Y:S05]  /*15b30*/  BSYNC B2 ;  /* 0x0000000000027941 */ /* 0x000fea0003800000 */
.L_x_32937:
        /* <DEDUP_REMOVED lines=16> */
.L_x_32943:
[----:B------:R-:W-:Y:S05]  /*15c40*/  BSYNC B3 ;  /* 0x0000000000037941 */ /* 0x000fea0003800000 */
.L_x_32942:
        /* <DEDUP_REMOVED lines=44> */
.L_x_32941:
[----:B------:R-:W-:Y:S05]  /*15f10*/  BSYNC B2 ;  /* 0x0000000000027941 */ /* 0x000fea0003800000 */
.L_x_32940:
        /* <DEDUP_REMOVED lines=8> */
.L_x_32936:
        /* <DEDUP_REMOVED lines=12> */
.L_x_32945:
[----:B------:R-:W-:-:S07]  /*16060*/  IMAD.MOV.U32 R17, RZ, RZ, R18 ;  /* 0x000000ffff117224 */ /* 0x000fce00078e0012 */
.L_x_32946:
[----:B------:R-:W-:Y:S05]  /*16070*/  BSYNC B2 ;  /* 0x0000000000027941 */ /* 0x000fea0003800000 */
.L_x_32944:
        /* <DEDUP_REMOVED lines=16> */
.L_x_32950:
[----:B------:R-:W-:Y:S05]  /*16180*/  BSYNC B3 ;  /* 0x0000000000037941 */ /* 0x000fea0003800000 */
.L_x_32949:
        /* <DEDUP_REMOVED lines=44> */
.L_x_32948:
[----:B------:R-:W-:Y:S05]  /*16450*/  BSYNC B2 ;  /* 0x0000000000027941 */ /* 0x000fea0003800000 */
.L_x_32947:
        /* <DEDUP_REMOVED lines=11> */
.L_x_32951:
        /* <DEDUP_REMOVED lines=12> */
.L_x_32954:
[----:B------:R-:W-:-:S07]  /*165d0*/  IMAD.MOV.U32 R17, RZ, RZ, R18 ;  /* 0x000000ffff117224 */ /* 0x000fce00078e0012 */
.L_x_32955:
[----:B------:R-:W-:Y:S05]  /*165e0*/  BSYNC B2 ;  /* 0x0000000000027941 */ /* 0x000fea0003800000 */
.L_x_32953:
        /* <DEDUP_REMOVED lines=16> */
.L_x_32959:
[----:B------:R-:W-:Y:S05]  /*166f0*/  BSYNC B3 ;  /* 0x0000000000037941 */ /* 0x000fea0003800000 */
.L_x_32958:
        /* <DEDUP_REMOVED lines=44> */
.L_x_32957:
[----:B------:R-:W-:Y:S05]  /*169c0*/  BSYNC B2 ;  /* 0x0000000000027941 */ /* 0x000fea0003800000 */
.L_x_32956:
        /* <DEDUP_REMOVED lines=8> */
.L_x_32952:
        /* <DEDUP_REMOVED lines=12> */
.L_x_32961:
[----:B------:R-:W-:-:S07]  /*16b10*/  IMAD.MOV.U32 R17, RZ, RZ, R18 ;  /* 0x000000ffff117224 */ /* 0x000fce00078e0012 */
.L_x_32962:
[----:B------:R-:W-:Y:S05]  /*16b20*/  BSYNC B2 ;  /* 0x0000000000027941 */ /* 0x000fea0003800000 */
.L_x_32960:
        /* <DEDUP_REMOVED lines=16> */
.L_x_32966:
[----:B------:R-:W-:Y:S05]  /*16c30*/  BSYNC B3 ;  /* 0x0000000000037941 */ /* 0x000fea0003800000 */
.L_x_32965:
        /* <DEDUP_REMOVED lines=44> */
.L_x_32964:
[----:B------:R-:W-:Y:S05]  /*16f00*/  BSYNC B2 ;  /* 0x0000000000027941 */ /* 0x000fea0003800000 */
.L_x_32963:
        /* <DEDUP_REMOVED lines=11> */
.L_x_32967:
        /* <DEDUP_REMOVED lines=12> */
.L_x_32970:
[----:B------:R-:W-:-:S07]  /*17080*/  MOV R112, R18 ;  /* 0x0000001200707202 */ /* 0x000fce0000000f00 */
.L_x_32971:
[----:B------:R-:W-:Y:S05]  /*17090*/  BSYNC B2 ;  /* 0x0000000000027941 */ /* 0x000fea0003800000 */
.L_x_32969:
        /* <DEDUP_REMOVED lines=16> */
.L_x_32975:
[----:B------:R-:W-:Y:S05]  /*171a0*/  BSYNC B3 ;  /* 0x0000000000037941 */ /* 0x000fea0003800000 */
.L_x_32974:
        /* <DEDUP_REMOVED lines=44> */
.L_x_32973:
[----:B------:R-:W-:Y:S05]  /*17470*/  BSYNC B2 ;  /* 0x0000000000027941 */ /* 0x000fea0003800000 */
.L_x_32972:
        /* <DEDUP_REMOVED lines=8> */
.L_x_32968:
        /* <DEDUP_REMOVED lines=27> */
.L_x_32976:
[----:B------:R-:W-:-:S07]  /*176b0*/  VIADD R104, R104, 0x20 ;  /* 0x0000002068687836 */ /* 0x000fce0000000000 */
.L_x_32911:
[----:B------:R-:W-:Y:S05]  /*176c0*/  BSYNC B1 ;  /* 0x0000000000017941 */ /* 0x000fea0003800000 */
.L_x_32910:
        /* <DEDUP_REMOVED lines=29> */
.L_x_32980:
[----:B------:R-:W-:-:S07]  /*178a0*/  IMAD.MOV.U32 R153, RZ, RZ, R18 ;  /* 0x000000ffff997224 */ /* 0x000fce00078e0012 */
.L_x_32981:
[----:B------:R-:W-:Y:S05]  /*178b0*/  BSYNC B2 ;  /* 0x0000000000027941 */ /* 0x000fea0003800000 */
.L_x_32979:
        /* <DEDUP_REMOVED lines=16> */
.L_x_32985:
[----:B------:R-:W-:Y:S05]  /*179c0*/  BSYNC B3 ;  /* 0x0000000000037941 */ /* 0x000fea0003800000 */
.L_x_32984:
        /* <DEDUP_REMOVED lines=44> */
.L_x_32983:
[----:B------:R-:W-:Y:S05]  /*17c90*/  BSYNC B2 ;  /* 0x0000000000027941 */ /* 0x000fea0003800000 */
.L_x_32982:
        /* <DEDUP_REMOVED lines=18> */
.L_x_32986:
        /* <DEDUP_REMOVED lines=12> */
.L_x_32989:
[----:B------:R-:W-:-:S07]  /*17e80*/  IMAD.MOV.U32 R17, RZ, RZ, R18 ;  /* 0x000000ffff117224 */ /* 0x000fce00078e0012 */
.L_x_32990:
[----:B------:R-:W-:Y:S05]  /*17e90*/  BSYNC B2 ;  /* 0x0000000000027941 */ /* 0x000fea0003800000 */
.L_x_32988:
        /* <DEDUP_REMOVED lines=16> */
.L_x_32994:
[----:B------:R-:W-:Y:S05]  /*17fa0*/  BSYNC B3 ;  /* 0x0000000000037941 */ /* 0x000fea0003800000 */
.L_x_32993:
        /* <DEDUP_REMOVED lines=44> */
.L_x_32992:
[----:B------:R-:W-:Y:S05]  /*18270*/  BSYNC B2 ;  /* 0x0000000000027941 */ /* 0x000fea0003800000 */
.L_x_32991:
        /* <DEDUP_REMOVED lines=8> */
.L_x_32987:
        /* <DEDUP_REMOVED lines=12> */
.L_x_32996:
[----:B------:R-:W-:-:S07]  /*183c0*/  IMAD.MOV.U32 R17, RZ, RZ, R18 ;  /* 0x000000ffff117224 */ /* 0x000fce00078e0012 */
.L_x_32997:
[----:B------:R-:W-:Y:S05]  /*183d0*/  BSYNC B2 ;  /* 0x0000000000027941 */ /* 0x000fea0003800000 */
.L_x_32995:
        /* <DEDUP_REMOVED lines=16> */
.L_x_33001:
[----:B------:R-:W-:Y:S05]  /*184e0*/  BSYNC B3 ;  /* 0x0000000000037941 */ /* 0x000fea0003800000 */
.L_x_33000:
        /* <DEDUP_REMOVED lines=44> */
.L_x_32999:
[----:B------:R-:W-:Y:S05]  /*187b0*/  BSYNC B2 ;  /* 0x0000000000027941 */ /* 0x000fea0003800000 */
.L_x_32998:
        /* <DEDUP_REMOVED lines=11> */
.L_x_33002:
        /* <DEDUP_REMOVED lines=12> */
.L_x_33005:
[----:B------:R-:W-:-:S07]  /*18930*/  MOV R17, R18 ;  /* 0x0000001200117202 */ /* 0x000fce0000000f00 */
.L_x_33006:
[----:B------:R-:W-:Y:S05]  /*18940*/  BSYNC B2 ;  /* 0x0000000000027941 */ /* 0x000fea0003800000 */
.L_x_33004:
        /* <DEDUP_REMOVED lines=16> */
.L_x_33010:
[----:B------:R-:W-:Y:S05]  /*18a50*/  BSYNC B3 ;  /* 0x0000000000037941 */ /* 0x000fea0003800000 */
.L_x_33009:
        /* <DEDUP_REMOVED lines=44> */
.L_x_33008:
[----:B------:R-:W-:Y:S05]  /*18d20*/  BSYNC B2 ;  /* 0x0000000000027941 */ /* 0x000fea0003800000 */
.L_x_33007:
        /* <DEDUP_REMOVED lines=8> */
.L_x_33003:
        /* <DEDUP_REMOVED lines=12> */
.L_x_33012:
[----:B------:R-:W-:-:S07]  /*18e70*/  MOV R17, R18 ;  /* 0x0000001200117202 */ /* 0x000fce0000000f00 */
.L_x_33013:
[----:B------:R-:W-:Y:S05]  /*18e80*/  BSYNC B2 ;  /* 0x0000000000027941 */ /* 0x000fea0003800000 */
.L_x_33011:
        /* <DEDUP_REMOVED lines=16> */
.L_x_33017:
[----:B------:R-:W-:Y:S05]  /*18f90*/  BSYNC B3 ;  /* 0x0000000000037941 */ /* 0x000fea0003800000 */
.L_x_33016:
        /* <DEDUP_REMOVED lines=44> */
.L_x_33015:
[----:B------:R-:W-:Y:S05]  /*19260*/  BSYNC B2 ;  /* 0x0000000000027941 */ /* 0x000fea0003800000 */
.L_x_33014:
        /* <DEDUP_REMOVED lines=11> */
.L_x_33018:
        /* <DEDUP_REMOVED lines=12> */
.L_x_33021:
[----:B------:R-:W-:-:S07]  /*193e0*/  IMAD.MOV.U32 R17, RZ, RZ, R18 ;  /* 0x000000ffff117224 */ /* 0x000fce00078e0012 */
.L_x_33022:
[----:B------:R-:W-:Y:S05]  /*193f0*/  BSYNC B2 ;  /* 0x0000000000027941 */ /* 0x000fea0003800000 */
.L_x_33020:
        /* <DEDUP_REMOVED lines=16> */
.L_x_33026:
[----:B------:R-:W-:Y:S05]  /*19500*/  BSYNC B3 ;  /* 0x0000000000037941 */ /* 0x000fea0003800000 */
.L_x_33025:
        /* <DEDUP_REMOVED lines=44> */
.L_x_33024:
[----:B------:R-:W-:Y:S05]  /*197d0*/  BSYNC B2 ;  /* 0x0000000000027941 */ /* 0x000fea0003800000 */
.L_x_33023:
        /* <DEDUP_REMOVED lines=8> */
.L_x_33019:
        /* <DEDUP_REMOVED lines=12> */
.L_x_33028:
[----:B------:R-:W-:-:S07]  /*19920*/  IMAD.MOV.U32 R17, RZ, RZ, R18 ;  /* 0x000000ffff117224 */ /* 0x000fce00078e0012 */
.L_x_33029:
[----:B------:R-:W-:Y:S05]  /*19930*/  BSYNC B2 ;  /* 0x0000000000027941 */ /* 0x000fea0003800000 */
.L_x_33027:
        /* <DEDUP_REMOVED lines=16> */
.L_x_33033:
[----:B------:R-:W-:Y:S05]  /*19a40*/  BSYNC B3 ;  /* 0x0000000000037941 */ /* 0x000fea0003800000 */
.L_x_33032:
        /* <DEDUP_REMOVED lines=44> */
.L_x_33031:
[----:B------:R-:W-:Y:S05]  /*19d10*/  BSYNC B2 ;  /* 0x0000000000027941 */ /* 0x000fea0003800000 */
.L_x_33030:
        /* <DEDUP_REMOVED lines=11> */
.L_x_33034:
        /* <DEDUP_REMOVED lines=12> */
.L_x_33037:
[----:B------:R-:W-:-:S07]  /*19e90*/  IMAD.MOV.U32 R112, RZ, RZ, R18 ;  /* 0x000000ffff707224 */ /* 0x000fce00078e0012 */
.L_x_33038:
[----:B------:R-:W-:Y:S05]  /*19ea0*/  BSYNC B2 ;  /* 0x0000000000027941 */ /* 0x000fea0003800000 */
.L_x_33036:
        /* <DEDUP_REMOVED lines=16> */
.L_x_33042:
[----:B------:R-:W-:Y:S05]  /*19fb0*/  BSYNC B3 ;  /* 0x0000000000037941 */ /* 0x000fea0003800000 */
.L_x_33041:
        /* <DEDUP_REMOVED lines=44> */
.L_x_33040:
[----:B------:R-:W-:Y:S05]  /*1a280*/  BSYNC B2 ;  /* 0x0000000000027941 */ /* 0x000fea0003800000 */
.L_x_33039:
        /* <DEDUP_REMOVED lines=8> */
.L_x_33035:
        /* <DEDUP_REMOVED lines=27> */
.L_x_33043:
[----:B------:R-:W-:-:S07]  /*1a4c0*/  IADD3 R104, R104, 0x20, RZ ;  /* 0x0000002068687810 */ /* 0x000fce0007ffe0ff */
.L_x_32978:
[----:B------:R-:W-:Y:S05]  /*1a4d0*/  BSYNC B1 ;  /* 0x0000000000017941 */ /* 0x000fea0003800000 */
.L_x_32977:
        /* <DEDUP_REMOVED lines=29> */
.L_x_33047:
[----:B------:R-:W-:-:S07]  /*1a6b0*/  IMAD.MOV.U32 R153, RZ, RZ, R18 ;  /* 0x000000ffff997224 */ /* 0x000fce00078e0012 */
.L_x_33048:
[----:B------:R-:W-:Y:S05]  /*1a6c0*/  BSYNC B2 ;  /* 0x0000000000027941 */ /* 0x000fea0003800000 */
.L_x_33046:
        /* <DEDUP_REMOVED lines=16> */
.L_x_33052:
[----:B------:R-:W-:Y:S05]  /*1a7d0*/  BSYNC B3 ;  /* 0x0000000000037941 */ /* 0x000fea0003800000 */
.L_x_33051:
        /* <DEDUP_REMOVED lines=44> */
.L_x_33050:
[----:B------:R-:W-:Y:S05]  /*1aaa0*/  BSYNC B2 ;  /* 0x0000000000027941 */ /* 0x000fea0003800000 */
.L_x_33049:
        /* <DEDUP_REMOVED lines=18> */
.L_x_33053:
        /* <DEDUP_REMOVED lines=12> */
.L_x_33056:
[----:B------:R-:W-:-:S07]  /*1ac90*/  IMAD.MOV.U32 R17, RZ, RZ, R18 ;  /* 0x000000ffff117224 */ /* 0x000fce00078e0012 */
.L_x_33057:
[----:B------:R-:W-:Y:S05]  /*1aca0*/  BSYNC B2 ;  /* 0x0000000000027941 */ /* 0x000fea0003800000 */
.L_x_33055:
        /* <DEDUP_REMOVED lines=16> */
.L_x_33061:
[----:B------:R-:W-:Y:S05]  /*1adb0*/  BSYNC B3 ;  /* 0x0000000000037941 */ /* 0x000fea0003800000 */
.L_x_33060:
        /* <DEDUP_REMOVED lines=44> */
.L_x_33059:
[----:B------:R-:W-:Y:S05]  /*1b080*/  BSYNC B2 ;  /* 0x0000000000027941 */ /* 0x000fea0003800000 */
.L_x_33058:
        /* <DEDUP_REMOVED lines=8> */
.L_x_33054:
        /* <DEDUP_REMOVED lines=12> */
.L_x_33063:
[----:B------:R-:W-:-:S07]  /*1b1d0*/  IMAD.MOV.U32 R17, RZ, RZ, R18 ;  /* 0x000000ffff117224 */ /* 0x000fce00078e0012 */
.L_x_33064:
[----:B------:R-:W-:Y:S05]  /*1b1e0*/  BSYNC B2 ;  /* 0x0000000000027941 */ /* 0x000fea0003800000 */
.L_x_33062:
        /* <DEDUP_REMOVED lines=16> */
.L_x_33068:
[----:B------:R-:W-:Y:S05]  /*1b2f0*/  BSYNC B3 ;  /* 0x0000000000037941 */ /* 0x000fea0003800000 */
.L_x_33067:
        /* <DEDUP_REMOVED lines=44> */
.L_x_33066:
[----:B------:R-:W-:Y:S05]  /*1b5c0*/  BSYNC B2 ;  /* 0x0000000000027941 */ /* 0x000fea0003800000 */
.L_x_33065:
        /* <DEDUP_REMOVED lines=11> */
.L_x_33069:
        /* <DEDUP_REMOVED lines=12> */
.L_x_33072:
[----:B------:R-:W-:-:S07]  /*1b740*/  IMAD.MOV.U32 R17, RZ, RZ, R18 ;  /* 0x000000ffff117224 */ /* 0x000fce00078e0012 */
.L_x_33073:
[----:B------:R-:W-:Y:S05]  /*1b750*/  BSYNC B2 ;  /* 0x0000000000027941 */ /* 0x000fea0003800000 */
.L_x_33071:
        /* <DEDUP_REMOVED lines=16> */
.L_x_33077:
[----:B------:R-:W-:Y:S05]  /*1b860*/  BSYNC B3 ;  /* 0x0000000000037941 */ /* 0x000fea0003800000 */
.L_x_33076:
        /* <DEDUP_REMOVED lines=44> */
.L_x_33075:
[----:B------:R-:W-:Y:S05]  /*1bb30*/  BSYNC B2 ;  /* 0x0000000000027941 */ /* 0x000fea0003800000 */
.L_x_33074:
        /* <DEDUP_REMOVED lines=8> */
.L_x_33070:
        /* <DEDUP_REMOVED lines=12> */
.L_x_33079:
[----:B------:R-:W-:-:S07]  /*1bc80*/  IMAD.MOV.U32 R17, RZ, RZ, R18 ;  /* 0x000000ffff117224 */ /* 0x000fce00078e0012 */
.L_x_33080:
[----:B------:R-:W-:Y:S05]  /*1bc90*/  BSYNC B2 ;  /* 0x0000000000027941 */ /* 0x000fea0003800000 */
.L_x_33078:
        /* <DEDUP_REMOVED lines=16> */
.L_x_33084:
[----:B------:R-:W-:Y:S05]  /*1bda0*/  BSYNC B3 ;  /* 0x0000000000037941 */ /* 0x000fea0003800000 */
.L_x_33083:
        /* <DEDUP_REMOVED lines=44> */
.L_x_33082:
[----:B------:R-:W-:Y:S05]  /*1c070*/  BSYNC B2 ;  /* 0x0000000000027941 */ /* 0x000fea0003800000 */
.L_x_33081:
        /* <DEDUP_REMOVED lines=11> */
.L_x_33085:
        /* <DEDUP_REMOVED lines=12> */
.L_x_33088:
[----:B------:R-:W-:-:S07]  /*1c1f0*/  MOV R17, R18 ;  /* 0x0000001200117202 */ /* 0x000fce0000000f00 */
.L_x_33089:
[----:B------:R-:W-:Y:S05]  /*1c200*/  BSYNC B2 ;  /* 0x0000000000027941 */ /* 0x000fea0003800000 */
.L_x_33087:
        /* <DEDUP_REMOVED lines=16> */
.L_x_33093:
[----:B------:R-:W-:Y:S05]  /*1c310*/  BSYNC B3 ;  /* 0x0000000000037941 */ /* 0x000fea0003800000 */
.L_x_33092:
        /* <DEDUP_REMOVED lines=44> */
.L_x_33091:
[----:B------:R-:W-:Y:S05]  /*1c5e0*/  BSYNC B2 ;  /* 0x0000000000027941 */ /* 0x000fea0003800000 */
.L_x_33090:
        /* <DEDUP_REMOVED lines=8> */
.L_x_33086:
        /* <DEDUP_REMOVED lines=12> */
.L_x_33095:
[----:B------:R-:W-:-:S07]  /*1c730*/  MOV R17, R18 ;  /* 0x0000001200117202 */ /* 0x000fce0000000f00 */
.L_x_33096:
[----:B------:R-:W-:Y:S05]  /*1c740*/  BSYNC B2 ;  /* 0x0000000000027941 */ /* 0x000fea0003800000 */
.L_x_33094:
        /* <DEDUP_REMOVED lines=16> */
.L_x_33100:
[----:B------:R-:W-:Y:S05]  /*1c850*/  BSYNC B3 ;  /* 0x0000000000037941 */ /* 0x000fea0003800000 */
.L_x_33099:
        /* <DEDUP_REMOVED lines=44> */
.L_x_33098:
[----:B------:R-:W-:Y:S05]  /*1cb20*/  BSYNC B2 ;  /* 0x0000000000027941 */ /* 0x000fea0003800000 */
.L_x_33097:
        /* <DEDUP_REMOVED lines=11> */
.L_x_33101:
        /* <DEDUP_REMOVED lines=12> */
.L_x_33104:
[----:B------:R-:W-:-:S07]  /*1cca0*/  IMAD.MOV.U32 R112, RZ, RZ, R18 ;  /* 0x000000ffff707224 */ /* 0x000fce00078e0012 */
.L_x_33105:
[----:B------:R-:W-:Y:S05]  /*1ccb0*/  BSYNC B2 ;  /* 0x0000000000027941 */ /* 0x000fea0003800000 */
.L_x_33103:
        /* <DEDUP_REMOVED lines=16> */
.L_x_33109:
[----:B------:R-:W-:Y:S05]  /*1cdc0*/  BSYNC B3 ;  /* 0x0000000000037941 */ /* 0x000fea0003800000 */
.L_x_33108:
        /* <DEDUP_REMOVED lines=44> */
.L_x_33107:
[----:B------:R-:W-:Y:S05]  /*1d090*/  BSYNC B2 ;  /* 0x0000000000027941 */ /* 0x000fea0003800000 */
.L_x_33106:
        /* <DEDUP_REMOVED lines=8> */
.L_x_33102:
        /* <DEDUP_REMOVED lines=27> */
.L_x_33110:
[----:B------:R-:W-:-:S07]  /*1d2d0*/  VIADD R104, R104, 0x20 ;  /* 0x0000002068687836 */ /* 0x000fce0000000000 */
.L_x_33045:
[----:B------:R-:W-:Y:S05]  /*1d2e0*/  BSYNC B1 ;  /* 0x0000000000017941 */ /* 0x000fea0003800000 */
.L_x_33044:
        /* <DEDUP_REMOVED lines=29> */
.L_x_33114:
[----:B------:R-:W-:-:S07]  /*1d4c0*/  MOV R153, R18 ;  /* 0x0000001200997202 */ /* 0x000fce0000000f00 */
.L_x_33115:
[----:B------:R-:W-:Y:S05]  /*1d4d0*/  BSYNC B2 ;  /* 0x0000000000027941 */ /* 0x000fea0003800000 */
.L_x_33113:
        /* <DEDUP_REMOVED lines=16> */
.L_x_33119:
[----:B------:R-:W-:Y:S05]  /*1d5e0*/  BSYNC B3 ;  /* 0x0000000000037941 */ /* 0x000fea0003800000 */
.L_x_33118:
        /* <DEDUP_REMOVED lines=44> */
.L_x_33117:
[----:B------:R-:W-:Y:S05]  /*1d8b0*/  BSYNC B2 ;  /* 0x0000000000027941 */ /* 0x000fea0003800000 */
.L_x_33116:
        /* <DEDUP_REMOVED lines=18> */
.L_x_33120:
        /* <DEDUP_REMOVED lines=12> */
.L_x_33123:
[----:B------:R-:W-:-:S07]  /*1daa0*/  MOV R17, R18 ;  /* 0x0000001200117202 */ /* 0x000fce0000000f00 */
.L_x_33124:
[----:B------:R-:W-:Y:S05]  /*1dab0*/  BSYNC B2 ;  /* 0x0000000000027941 */ /* 0x000fea0003800000 */
.L_x_33122:
        /* <DEDUP_REMOVED lines=16> */
.L_x_33128:
[----:B------:R-:W-:Y:S05]  /*1dbc0*/  BSYNC B3 ;  /* 0x0000000000037941 */ /* 0x000fea0003800000 */
.L_x_33127:
        /* <DEDUP_REMOVED lines=44> */
.L_x_33126:
[----:B------:R-:W-:Y:S05]  /*1de90*/  BSYNC B2 ;  /* 0x0000000000027941 */ /* 0x000fea0003800000 */
.L_x_33125:
        /* <DEDUP_REMOVED lines=8> */
.L_x_33121:
        /* <DEDUP_REMOVED lines=12> */
.L_x_33130:
[----:B------:R-:W-:-:S07]  /*1dfe0*/  MOV R17, R18 ;  /* 0x0000001200117202 */ /* 0x000fce0000000f00 */
.L_x_33131:
[----:B------:R-:W-:Y:S05]  /*1dff0*/  BSYNC B2 ;  /* 0x0000000000027941 */ /* 0x000fea0003800000 */
.L_x_33129:
        /* <DEDUP_REMOVED lines=16> */
.L_x_33135:
[----:B------:R-:W-:Y:S05]  /*1e100*/  BSYNC B3 ;  /* 0x0000000000037941 */ /* 0x000fea0003800000 */
.L_x_33134:
        /* <DEDUP_REMOVED lines=44> */
.L_x_33133:
[----:B------:R-:W-:Y:S05]  /*1e3d0*/  BSYNC B2 ;  /* 0x0000000000027941 */ /* 0x000fea0003800000 */
.L_x_33132:
        /* <DEDUP_REMOVED lines=11> */
.L_x_33136:
        /* <DEDUP_REMOVED lines=12> */
.L_x_33139:
[----:B------:R-:W-:-:S07]  /*1e550*/  IMAD.MOV.U32 R17, RZ, RZ, R18 ;  /* 0x000000ffff117224 */ /* 0x000fce00078e0012 */
.L_x_33140:
[----:B------:R-:W-:Y:S05]  /*1e560*/  BSYNC B2 ;  /* 0x0000000000027941 */ /* 0x000fea0003800000 */
.L_x_33138:
        /* <DEDUP_REMOVED lines=16> */
.L_x_33144:
[----:B------:R-:W-:Y:S05]  /*1e670*/  BSYNC B3 ;  /* 0x0000000000037941 */ /* 0x000fea0003800000 */
.L_x_33143:
        /* <DEDUP_REMOVED lines=44> */
.L_x_33142:
[----:B------:R-:W-:Y:S05]  /*1e940*/  BSYNC B2 ;  /* 0x0000000000027941 */ /* 0x000fea0003800000 */
.L_x_33141:
        /* <DEDUP_REMOVED lines=8> */
.L_x_33137:
        /* <DEDUP_REMOVED lines=12> */
.L_x_33146:
[----:B------:R-:W-:-:S07]  /*1ea90*/  IMAD.MOV.U32 R17, RZ, RZ, R18 ;  /* 0x000000ffff117224 */ /* 0x000fce00078e0012 */
.L_x_33147:
[----:B------:R-:W-:Y:S05]  /*1eaa0*/  BSYNC B2 ;  /* 0x0000000000027941 */ /* 0x000fea0003800000 */
.L_x_33145:
        /* <DEDUP_REMOVED lines=16> */
.L_x_33151:
[----:B------:R-:W-:Y:S05]  /*1ebb0*/  BSYNC B3 ;  /* 0x0000000000037941 */ /* 0x000fea0003800000 */
.L_x_33150:
        /* <DEDUP_REMOVED lines=44> */
.L_x_33149:
[----:B------:R-:W-:Y:S05]  /*1ee80*/  BSYNC B2 ;  /* 0x0000000000027941 */ /* 0x000fea0003800000 */
.L_x_33148:
        /* <DEDUP_REMOVED lines=11> */
.L_x_33152:
        /* <DEDUP_REMOVED lines=12> */
.L_x_33155:
[----:B------:R-:W-:-:S07]  /*1f000*/  IMAD.MOV.U32 R17, RZ, RZ, R18 ;  /* 0x000000ffff117224 */ /* 0x000fce00078e0012 */
.L_x_33156:
[----:B------:R-:W-:Y:S05]  /*1f010*/  BSYNC B2 ;  /* 0x0000000000027941 */ /* 0x000fea0003800000 */
.L_x_33154:
        /* <DEDUP_REMOVED lines=16> */
.L_x_33160:
[----:B------:R-:W-:Y:S05]  /*1f120*/  BSYNC B3 ;  /* 0x0000000000037941 */ /* 0x000fea0003800000 */
.L_x_33159:
        /* <DEDUP_REMOVED lines=44> */
.L_x_33158:
[----:B------:R-:W-:Y:S05]  /*1f3f0*/  BSYNC B2 ;  /* 0x0000000000027941 */ /* 0x000fea0003800000 */
.L_x_33157:
        /* <DEDUP_REMOVED lines=8> */
.L_x_33153:
        /* <DEDUP_REMOVED lines=12> */
.L_x_33162:
[----:B------:R-:W-:-:S07]  /*1f540*/  IMAD.MOV.U32 R17, RZ, RZ, R18 ;  /* 0x000000ffff117224 */ /* 0x000fce00078e0012 */
.L_x_33163:
[----:B------:R-:W-:Y:S05]  /*1f550*/  BSYNC B2 ;  /* 0x0000000000027941 */ /* 0x000fea0003800000 */
.L_x_33161:
        /* <DEDUP_REMOVED lines=16> */
.L_x_33167:
[----:B------:R-:W-:Y:S05]  /*1f660*/  BSYNC B3 ;  /* 0x0000000000037941 */ /* 0x000fea0003800000 */
.L_x_33166:
        /* <DEDUP_REMOVED lines=44> */
.L_x_33165:
[----:B------:R-:W-:Y:S05]  /*1f930*/  BSYNC B2 ;  /* 0x0000000000027941 */ /* 0x000fea0003800000 */
.L_x_33164:
        /* <DEDUP_REMOVED lines=11> */
.L_x_33168:
        /* <DEDUP_REMOVED lines=12> */
.L_x_33171:
[----:B------:R-:W-:-:S07]  /*1fab0*/  MOV R112, R18 ;  /* 0x0000001200707202 */ /* 0x000fce0000000f00 */
.L_x_33172:
[----:B------:R-:W-:Y:S05]  /*1fac0*/  BSYNC B2 ;  /* 0x0000000000027941 */ /* 0x000fea0003800000 */
.L_x_33170:
        /* <DEDUP_REMOVED lines=16> */
.L_x_33176:
[----:B------:R-:W-:Y:S05]  /*1fbd0*/  BSYNC B3 ;  /* 0x0000000000037941 */ /* 0x000fea0003800000 */
.L_x_33175:
        /* <DEDUP_REMOVED lines=44> */
.L_x_33174:
[----:B------:R-:W-:Y:S05]  /*1fea0*/  BSYNC B2 ;  /* 0x0000000000027941 */ /* 0x000fea0003800000 */
.L_x_33173:
        /* <DEDUP_REMOVED lines=8> */
.L_x_33169:
        /* <DEDUP_REMOVED lines=27> */
.L_x_33177:
[----:B------:R-:W-:-:S07]  /*200e0*/  VIADD R104, R104, 0x20 ;  /* 0x0000002068687836 */ /* 0x000fce0000000000 */
.L_x_33112:
[----:B------:R-:W-:Y:S05]  /*200f0*/  BSYNC B1 ;  /* 0x0000000000017941 */ /* 0x000fea0003800000 */
.L_x_33111:
        /* <DEDUP_REMOVED lines=29> */
.L_x_33181:
[----:B------:R-:W-:-:S07]  /*202d0*/  IMAD.MOV.U32 R153, RZ, RZ, R18 ;  /* 0x000000ffff997224 */ /* 0x000fce00078e0012 */
.L_x_33182:
[----:B------:R-:W-:Y:S05]  /*202e0*/  BSYNC B2 ;  /* 0x0000000000027941 */ /* 0x000fea0003800000 */
.L_x_33180:
        /* <DEDUP_REMOVED lines=16> */
.L_x_33186:
[----:B------:R-:W-:Y:S05]  /*203f0*/  BSYNC B3 ;  /* 0x0000000000037941 */ /* 0x000fea0003800000 */
.L_x_33185:
        /* <DEDUP_REMOVED lines=44> */
.L_x_33184:
[----:B------:R-:W-:Y:S05]  /*206c0*/  BSYNC B2 ;  /* 0x0000000000027941 */ /* 0x000fea0003800000 */
.L_x_33183:
        /* <DEDUP_REMOVED lines=18> */
.L_x_33187:
        /* <DEDUP_REMOVED lines=12> */
.L_x_33190:
[----:B------:R-:W-:-:S07]  /*208b0*/  IMAD.MOV.U32 R17, RZ, RZ, R18 ;  /* 0x000000ffff117224 */ /* 0x000fce00078e0012 */
.L_x_33191:
[----:B------:R-:W-:Y:S05]  /*208c0*/  BSYNC B2 ;  /* 0x0000000000027941 */ /* 0x000fea0003800000 */
.L_x_33189:
        /* <DEDUP_REMOVED lines=16> */
.L_x_33195:
[----:B------:R-:W-:Y:S05]  /*209d0*/  BSYNC B3 ;  /* 0x0000000000037941 */ /* 0x000fea0003800000 */
.L_x_33194:
        /* <DEDUP_REMOVED lines=44> */
.L_x_33193:
[----:B------:R-:W-:Y:S05]  /*20ca0*/  BSYNC B2 ;  /* 0x0000000000027941 */ /* 0x000fea0003800000 */
.L_x_33192:
        /* <DEDUP_REMOVED lines=8> */
.L_x_33188:
        /* <DEDUP_REMOVED lines=12> */
.L_x_33197:
[----:B------:R-:W-:-:S07]  /*20df0*/  IMAD.MOV.U32 R17, RZ, RZ, R18 ;  /* 0x000000ffff117224 */ /* 0x000fce00078e0012 */
.L_x_33198:
[----:B------:R-:W-:Y:S05]  /*20e00*/  BSYNC B2 ;  /* 0x0000000000027941 */ /* 0x000fea0003800000 */
.L_x_33196:
        /* <DEDUP_REMOVED lines=16> */
.L_x_33202:
[----:B------:R-:W-:Y:S05]  /*20f10*/  BSYNC B3 ;  /* 0x0000000000037941 */ /* 0x000fea0003800000 */
.L_x_33201:
        /* <DEDUP_REMOVED lines=44> */
.L_x_33200:
[----:B------:R-:W-:Y:S05]  /*211e0*/  BSYNC B2 ;  /* 0x0000000000027941 */ /* 0x000fea0003800000 */
.L_x_33199:
        /* <DEDUP_REMOVED lines=11> */
.L_x_33203:
        /* <DEDUP_REMOVED lines=12> */
.L_x_33206:
[----:B------:R-:W-:-:S07]  /*21360*/  MOV R17, R18 ;  /* 0x0000001200117202 */ /* 0x000fce0000000f00 */
.L_x_33207:
[----:B------:R-:W-:Y:S05]  /*21370*/  BSYNC B2 ;  /* 0x0000000000027941 */ /* 0x000fea0003800000 */
.L_x_33205:
        /* <DEDUP_REMOVED lines=16> */
.L_x_33211:
[----:B------:R-:W-:Y:S05]  /*21480*/  BSYNC B3 ;  /* 0x0000000000037941 */ /* 0x000fea0003800000 */
.L_x_33210:
        /* <DEDUP_REMOVED lines=44> */
.L_x_33209:
[----:B------:R-:W-:Y:S05]  /*21750*/  BSYNC B2 ;  /* 0x0000000000027941 */ /* 0x000fea0003800000 */
.L_x_33208:
        /* <DEDUP_REMOVED lines=8> */
.L_x_33204:
        /* <DEDUP_REMOVED lines=12> */
.L_x_33213:
[----:B------:R-:W-:-:S07]  /*218a0*/  MOV R17, R18 ;  /* 0x0000001200117202 */ /* 0x000fce0000000f00 */
.L_x_33214:
[----:B------:R-:W-:Y:S05]  /*218b0*/  BSYNC B2 ;  /* 0x0000000000027941 */ /* 0x000fea0003800000 */
.L_x_33212:
        /* <DEDUP_REMOVED lines=16> */
.L_x_33218:
[----:B------:R-:W-:Y:S05]  /*219c0*/  BSYNC B3 ;  /* 0x0000000000037941 */ /* 0x000fea0003800000 */
.L_x_33217:
        /* <DEDUP_REMOVED lines=44> */
.L_x_33216:
[----:B------:R-:W-:Y:S05]  /*21c90*/  BSYNC B2 ;  /* 0x0000000000027941 */ /* 0x000fea0003800000 */
.L_x_33215:
        /* <DEDUP_REMOVED lines=11> */
.L_x_33219:
        /* <DEDUP_REMOVED lines=12> */
.L_x_33222:
[----:B------:R-:W-:-:S07]  /*21e10*/  IMAD.MOV.U32 R17, RZ, RZ, R18 ;  /* 0x000000ffff117224 */ /* 0x000fce00078e0012 */
.L_x_33223:
[----:B------:R-:W-:Y:S05]  /*21e20*/  BSYNC B2 ;  /* 0x0000000000027941 */ /* 0x000fea0003800000 */
.L_x_33221:
        /* <DEDUP_REMOVED lines=16> */
.L_x_33227:
[----:B------:R-:W-:Y:S05]  /*21f30*/  BSYNC B3 ;  /* 0x0000000000037941 */ /* 0x000fea0003800000 */
.L_x_33226:
        /* <DEDUP_REMOVED lines=44> */
.L_x_33225:
[----:B------:R-:W-:Y:S05]  /*22200*/  BSYNC B2 ;  /* 0x0000000000027941 */ /* 0x000fea0003800000 */
.L_x_33224:
        /* <DEDUP_REMOVED lines=8> */
.L_x_33220:
        /* <DEDUP_REMOVED lines=12> */
.L_x_33229:
[----:B------:R-:W-:-:S07]  /*22350*/  IMAD.MOV.U32 R17, RZ, RZ, R18 ;  /* 0x000000ffff117224 */ /* 0x000fce00078e0012 */
.L_x_33230:
[----:B------:R-:W-:Y:S05]  /*22360*/  BSYNC B2 ;  /* 0x0000000000027941 */ /* 0x000fea0003800000 */
.L_x_33228:
        /* <DEDUP_REMOVED lines=16> */
.L_x_33234:
[----:B------:R-:W-:Y:S05]  /*22470*/  BSYNC B3 ;  /* 0x0000000000037941 */ /* 0x000fea0003800000 */
.L_x_33233:
        /* <DEDUP_REMOVED lines=44> */
.L_x_33232:
[----:B------:R-:W-:Y:S05]  /*22740*/  BSYNC B2 ;  /* 0x0000000000027941 */ /* 0x000fea0003800000 */
.L_x_33231:
        /* <DEDUP_REMOVED lines=11> */
.L_x_33235:
        /* <DEDUP_REMOVED lines=12> */
.L_x_33238:
[----:B------:R-:W-:-:S07]  /*228c0*/  IMAD.MOV.U32 R112, RZ, RZ, R18 ;  /* 0x000000ffff707224 */ /* 0x000fce00078e0012 */
.L_x_33239:
[----:B------:R-:W-:Y:S05]  /*228d0*/  BSYNC B2 ;  /* 0x0000000000027941 */ /* 0x000fea0003800000 */
.L_x_33237:
        /* <DEDUP_REMOVED lines=16> */
.L_x_33243:
[----:B------:R-:W-:Y:S05]  /*229e0*/  BSYNC B3 ;  /* 0x0000000000037941 */ /* 0x000fea0003800000 */
.L_x_33242:
        /* <DEDUP_REMOVED lines=44> */
.L_x_33241:
[----:B------:R-:W-:Y:S05]  /*22cb0*/  BSYNC B2 ;  /* 0x0000000000027941 */ /* 0x000fea0003800000 */
.L_x_33240:
        /* <DEDUP_REMOVED lines=8> */
.L_x_33236:
        /* <DEDUP_REMOVED lines=27> */
.L_x_33244:
[----:B------:R-:W-:-:S07]  /*22ef0*/  IADD3 R104, R104, 0x20, RZ ;  /* 0x0000002068687810 */ /* 0x000fce0007ffe0ff */
.L_x_33179:
[----:B------:R-:W-:Y:S05]  /*22f00*/  BSYNC B1 ;  /* 0x0000000000017941 */ /* 0x000fea0003800000 */
.L_x_33178:
        /* <DEDUP_REMOVED lines=29> */
.L_x_33248:
[----:B------:R-:W-:-:S07]  /*230e0*/  IMAD.MOV.U32 R153, RZ, RZ, R18 ;  /* 0x000000ffff997224 */ /* 0x000fce00078e0012 */
.L_x_33249:
[----:B------:R-:W-:Y:S05]  /*230f0*/  BSYNC B2 ;  /* 0x0000000000027941 */ /* 0x000fea0003800000 */
.L_x_33247:
        /* <DEDUP_REMOVED lines=16> */
.L_x_33253:
[----:B------:R-:W-:Y:S05]  /*23200*/  BSYNC B3 ;  /* 0x0000000000037941 */ /* 0x000fea0003800000 */
.L_x_33252:
        /* <DEDUP_REMOVED lines=44> */
.L_x_33251:
[----:B------:R-:W-:Y:S05]  /*234d0*/  BSYNC B2 ;  /* 0x0000000000027941 */ /* 0x000fea0003800000 */
.L_x_33250:
        /* <DEDUP_REMOVED lines=18> */
.L_x_33254:
        /* <DEDUP_REMOVED lines=12> */
.L_x_33257:
[----:B------:R-:W-:-:S07]  /*236c0*/  IMAD.MOV.U32 R17, RZ, RZ, R18 ;  /* 0x000000ffff117224 */ /* 0x000fce00078e0012 */
.L_x_33258:
[----:B------:R-:W-:Y:S05]  /*236d0*/  BSYNC B2 ;  /* 0x0000000000027941 */ /* 0x000fea0003800000 */
.L_x_33256:
        /* <DEDUP_REMOVED lines=16> */
.L_x_33262:
[----:B------:R-:W-:Y:S05]  /*237e0*/  BSYNC B3 ;  /* 0x0000000000037941 */ /* 0x000fea0003800000 */
.L_x_33261:
        /* <DEDUP_REMOVED lines=44> */
.L_x_33260:
[----:B------:R-:W-:Y:S05]  /*23ab0*/  BSYNC B2 ;  /* 0x0000000000027941 */ /* 0x000fea0003800000 */
.L_x_33259:
        /* <DEDUP_REMOVED lines=8> */
.L_x_33255:
        /* <DEDUP_REMOVED lines=12> */
.L_x_33264:
[----:B------:R-:W-:-:S07]  /*23c00*/  MOV R17, R18 ;  /* 0x0000001200117202 */ /* 0x000fce0000000f00 */
.L_x_33265:
[----:B------:R-:W-:Y:S05]  /*23c10*/  BSYNC B2 ;  /* 0x0000000000027941 */ /* 0x000fea0003800000 */
.L_x_33263:
        /* <DEDUP_REMOVED lines=16> */
.L_x_33269:
[----:B------:R-:W-:Y:S05]  /*23d20*/  BSYNC B3 ;  /* 0x0000000000037941 */ /* 0x000fea0003800000 */
.L_x_33268:
        /* <DEDUP_REMOVED lines=44> */
.L_x_33267:
[----:B------:R-:W-:Y:S05]  /*23ff0*/  BSYNC B2 ;  /* 0x0000000000027941 */ /* 0x000fea0003800000 */
.L_x_33266:
        /* <DEDUP_REMOVED lines=11> */
.L_x_33270:
        /* <DEDUP_REMOVED lines=12> */
.L_x_33273:
[----:B------:R-:W-:-:S07]  /*24170*/  IMAD.MOV.U32 R17, RZ, RZ, R18 ;  /* 0x000000ffff117224 */ /* 0x000fce00078e0012 */
.L_x_33274:
[----:B------:R-:W-:Y:S05]  /*24180*/  BSYNC B2 ;  /* 0x0000000000027941 */ /* 0x000fea0003800000 */
.L_x_33272:
        /* <DEDUP_REMOVED lines=16> */
.L_x_33278:
[----:B------:R-:W-:Y:S05]  /*24290*/  BSYNC B3 ;  /* 0x0000000000037941 */ /* 0x000fea0003800000 */
.L_x_33277:
        /* <DEDUP_REMOVED lines=44> */
.L_x_33276:
[----:B------:R-:W-:Y:S05]  /*24560*/  BSYNC B2 ;  /* 0x0000000000027941 */ /* 0x000fea0003800000 */
.L_x_33275:
        /* <DEDUP_REMOVED lines=8> */
.L_x_33271:
        /* <DEDUP_REMOVED lines=12> */
.L_x_33280:
[----:B------:R-:W-:-:S07]  /*246b0*/  MOV R17, R18 ;  /* 0x0000001200117202 */ /* 0x000fce0000000f00 */
.L_x_33281:
[----:B------:R-:W-:Y:S05]  /*246c0*/  BSYNC B2 ;  /* 0x0000000000027941 */ /* 0x000fea0003800000 */
.L_x_33279:
        /* <DEDUP_REMOVED lines=16> */
.L_x_33285:
[----:B------:R-:W-:Y:S05]  /*247d0*/  BSYNC B3 ;  /* 0x0000000000037941 */ /* 0x000fea0003800000 */
.L_x_33284:
        /* <DEDUP_REMOVED lines=44> */
.L_x_33283:
[----:B------:R-:W-:Y:S05]  /*24aa0*/  BSYNC B2 ;  /* 0x0000000000027941 */ /* 0x000fea0003800000 */
.L_x_33282:
        /* <DEDUP_REMOVED lines=11> */
.L_x_33286:
        /* <DEDUP_REMOVED lines=12> */
.L_x_33289:
[----:B------:R-:W-:-:S07]  /*24c20*/  IMAD.MOV.U32 R17, RZ, RZ, R18 ;  /* 0x000000ffff117224 */ /* 0x000fce00078e0012 */
.L_x_33290:
[----:B------:R-:W-:Y:S05]  /*24c30*/  BSYNC B2 ;  /* 0x0000000000027941 */ /* 0x000fea0003800000 */
.L_x_33288:
        /* <DEDUP_REMOVED lines=16> */
.L_x_33294:
[----:B------:R-:W-:Y:S05]  /*24d40*/  BSYNC B3 ;  /* 0x0000000000037941 */ /* 0x000fea0003800000 */
.L_x_33293:
        /* <DEDUP_REMOVED lines=44> */
.L_x_33292:
[----:B------:R-:W-:Y:S05]  /*25010*/  BSYNC B2 ;  /* 0x0000000000027941 */ /* 0x000fea0003800000 */
.L_x_33291:
        /* <DEDUP_REMOVED lines=8> */
.L_x_33287:
        /* <DEDUP_REMOVED lines=12> */
.L_x_33296:
[----:B------:R-:W-:-:S07]  /*25160*/  MOV R17, R18 ;  /* 0x0000001200117202 */ /* 0x000fce0000000f00 */
.L_x_33297:
[----:B------:R-:W-:Y:S05]  /*25170*/  BSYNC B2 ;  /* 0x0000000000027941 */ /* 0x000fea0003800000 */
.L_x_33295:
        /* <DEDUP_REMOVED lines=16> */
.L_x_33301:
[----:B------:R-:W-:Y:S05]  /*25280*/  BSYNC B3 ;  /* 0x0000000000037941 */ /* 0x000fea0003800000 */
.L_x_33300:
        /* <DEDUP_REMOVED lines=44> */
.L_x_33299:
[----:B------:R-:W-:Y:S05]  /*25550*/  BSYNC B2 ;  /* 0x0000000000027941 */ /* 0x000fea0003800000 */
.L_x_33298:
        /* <DEDUP_REMOVED lines=11> */
.L_x_33302:
        /* <DEDUP_REMOVED lines=12> */
.L_x_33305:
[----:B------:R-:W-:-:S07]  /*256d0*/  IMAD.MOV.U32 R112, RZ, RZ, R18 ;  /* 0x000000ffff707224 */ /* 0x000fce00078e0012 */
.L_x_33306:
[----:B------:R-:W-:Y:S05]  /*256e0*/  BSYNC B2 ;  /* 0x0000000000027941 */ /* 0x000fea0003800000 */
.L_x_33304:
        /* <DEDUP_REMOVED lines=16> */
.L_x_33310:
[----:B------:R-:W-:Y:S05]  /*257f0*/  BSYNC B3 ;  /* 0x0000000000037941 */ /* 0x000fea0003800000 */
.L_x_33309:
        /* <DEDUP_REMOVED lines=44> */
.L_x_33308:
[----:B------:R-:W-:Y:S05]  /*25ac0*/  BSYNC B2 ;  /* 0x0000000000027941 */ /* 0x000fea0003800000 */
.L_x_33307:
        /* <DEDUP_REMOVED lines=8> */
.L_x_33303:
[C---:B------:R-:W-:Y:S02]  /*25b50*/  LEA R106, P0, R104.reuse, UR30, 0x4 ;  /* 0x0000001e686a7c11 */ /* 0x040fe4000f8020ff */
[----:B------:R-:W-:Y:S02]  /*25b60*/  SEL R105, RZ, 0x1000000, P5 ;  /* 0x01000000ff697807 */ /* 0x000fe40002800000 */
[----:B------:R-:W-:Y:S02]  /*25b70*/  LEA.HI.X R107, R104, UR31, RZ, 0x4, P0 ;  /* 0x0000001f686b7c11 */ /* 0x000fe400080f24ff */
[----:B------:R-:W-:-:S03]  /*25b80*/  LOP3.LUT P2, RZ, R4, 0x1, RZ, 0xc0, !PT ;  /* 0x0000000104ff7812 */ /* 0x000fc6000784c0ff */
[----:B------:R0:W-:Y:S01]  /*25b90*/  STG.E.128 desc[UR4][R106.64], R100 ;  /* 0x000000646a007986 */ /* 0x0001e2000c101d04 */
[----:B------:R-:W-:Y:S02]  /*25ba0*/  SEL R153, RZ, 0x1, P2 ;  /* 0x00000001ff997807 */ /* 0x000fe40001000000 */
[----:B0-----:R-:W-:Y:S02]  /*25bb0*/  SEL R106, RZ, 0x10000, P4 ;  /* 0x00010000ff6a7807 */ /* 0x001fe40002000000 */
[----:B------:R-:W-:-:S04]  /*25bc0*/  SEL R107, RZ, 0x100, P3 ;  /* 0x00000100ff6b7807 */ /* 0x000fc80001800000 */
[----:B------:R-:W-:Y:S01]  /*25bd0*/  IADD3 R105, R107, R105, R106 ;  /* 0x000000696b697210 */ /* 0x000fe20007ffe06a */
[----:B------:R-:W-:Y:S01]  /*25be0*/  IMAD.SHL.U32 R107, R104, 0x4, RZ ;  /* 0x00000004686b7824 */ /* 0x000fe200078e00ff */
[----:B------:R-:W-:Y:S02]  /*25bf0*/  SHF.R.U32.HI R106, RZ, 0x1e, R104 ;  /* 0x0000001eff6a7819 */ /* 0x000fe40000011668 */
[----:B------:R-:W-:Y:S02]  /*25c00*/  IADD3 R153, R105, R153, RZ ;  /* 0x0000009969997210 */ /* 0x000fe40007ffe0ff */
[----:B------:R-:W-:-:S04]  /*25c10*/  IADD3 R104, P0, R107, UR32, RZ ;  /* 0x000000206b687c10 */ /* 0x000fc8000ff1e0ff */
[----:B------:R-:W-:-:S05]  /*25c20*/  IADD3.X R105, R106, UR33, RZ, P0, !PT ;  /* 0x000000216a697c10 */ /* 0x000fca00087fe4ff */
[----:B------:R2:W-:Y:S01]  /*25c30*/  STG.E desc[UR4][R104.64], R153 ;  /* 0x0000009968007986 */ /* 0x0005e2000c101904 */
[----:B------:R-:W-:Y:S05]  /*25c40*/  @!P1 BRA `(.L_x_33246) ;  /* 0x00000000002c9947 */ /* 0x000fea0003800000 */
[----:B--2---:R-:W-:Y:S02]  /*25c50*/  IADD3 R104, P0, R107, UR34, RZ ;  /* 0x000000226b687c10 */ /* 0x004fe4000ff1e0ff */
[----:B------:R-:W-:Y:S02]  /*25c60*/  LOP3.LUT R107, R112, 0xffff, RZ, 0xc0, !PT ;  /* 0x0000ffff706b7812 */ /* 0x000fe400078ec0ff */
[----:B------:R-:W-:Y:S02]  /*25c70*/  IADD3.X R105, R106, UR35, RZ, P0, !PT ;  /* 0x000000236a697c10 */ /* 0x000fe400087fe4ff */
[----:B------:R-:W-:-:S04]  /*25c80*/  SHF.L.U32 R106, R111, 0x10, RZ ;  /* 0x000000106f6a7819 */ /* 0x000fc800000006ff */
[----:B------:R-:W-:-:S05]  /*25c90*/  LOP3.LUT R106, R106, 0xff0000, RZ, 0xc0, !PT ;  /* 0x00ff00006a6a7812 */ /* 0x000fca00078ec0ff */
[----:B------:R-:W-:Y:S01]  /*25ca0*/  IMAD R106, R107, 0x1000000, R106 ;  /* 0x010000006b6a7824 */ /* 0x000fe200078e026a */
[----:B------:R-:W-:-:S04]  /*25cb0*/  LOP3.LUT R107, R110, 0xff, RZ, 0xc0, !PT ;  /* 0x000000ff6e6b7812 */ /* 0x000fc800078ec0ff */
[----:B------:R-:W-:Y:S02]  /*25cc0*/  LEA R106, R107, R106, 0x8 ;  /* 0x0000006a6b6a7211 */ /* 0x000fe400078e40ff */
[----:B------:R-:W-:-:S05]  /*25cd0*/  LOP3.LUT R107, R109, 0xff, RZ, 0xc0, !PT ;  /* 0x000000ff6d6b7812 */ /* 0x000fca00078ec0ff */
[----:B------:R-:W-:-:S05]  /*25ce0*/  IMAD.IADD R106, R106, 0x1, R107 ;  /* 0x000000016a6a7824 */ /* 0x000fca00078e026b */
[----:B------:R3:W-:Y:S02]  /*25cf0*/  STG.E desc[UR4][R104.64], R106 ;  /* 0x0000006a68007986 */ /* 0x0007e4000c101904 */
.L_x_33246:
[----:B------:R-:W-:Y:S05]  /*25d00*/  BSYNC B1 ;  /* 0x0000000000017941 */ /* 0x000fea0003800000 */
.L_x_33245:
[----:B--23--:R-:W-:Y:S01]  /*25d10*/  FADD.FTZ R104, RZ, R56 ;  /* 0x00000038ff687221 */ /* 0x00cfe20000010000 */
[C---:B------:R-:W-:Y:S01]  /*25d20*/  LOP3.LUT P0, RZ, R4.reuse, 0x40, RZ, 0xc0, !PT ;  /* 0x0000004004ff7812 */ /* 0x040fe2000780c0ff */
[----:B01----:R-:W0:Y:S01]  /*25d30*/  S2R R106, SR_TID.X ;  /* 0x00000000006a7919 */ /* 0x003e220000002100 */
[----:B------:R-:W-:Y:S01]  /*25d40*/  LOP3.LUT R4, R4, 0xffffffdf, RZ, 0xc0, !PT ;  /* 0xffffffdf04047812 */ /* 0x000fe200078ec0ff */
[----:B------:R-:W-:Y:S01]  /*25d50*/  FADD.FTZ R104, R57, R104 ;  /* 0x0000006839687221 */ /* 0x000fe20000010000 */
[C---:B------:R-:W-:Y:S01]  /*25d60*/  ISETP.GT.U32.AND P1, PT, R5.reuse, 0x11f, PT ;  /* 0x0000011f0500780c */ /* 0x040fe20003f24070 */
[----:B------:R-:W-:Y:S01]  /*25d70*/  UMOV UR26, 0xffffffff ;  /* 0xffffffff001a7882 */ /* 0x000fe20000000000 */
[C---:B------:R-:W-:Y:S01]  /*25d80*/  ISETP.GT.U32.AND P2, PT, R5.reuse, 0x13f, PT ;  /* 0x0000013f0500780c */ /* 0x040fe20003f44070 */
[----:B------:R-:W-:Y:S01]  /*25d90*/  FADD.FTZ R104, R58, R104 ;  /* 0x000000683a687221 */ /* 0x000fe20000010000 */
[C---:B------:R-:W-:Y:S02]  /*25da0*/  ISETP.GT.U32.AND P3, PT, R5.reuse, 0x15f, PT ;  /* 0x0000015f0500780c */ /* 0x040fe40003f64070 */
[----:B------:R-:W-:Y:S01]  /*25db0*/  ISETP.GT.U32.AND P4, PT, R5, 0x17f, PT ;  /* 0x0000017f0500780c */ /* 0x000fe20003f84070 */
[----:B------:R-:W-:-:S05]  /*25dc0*/  FADD.FTZ R104, R59, R104 ;  /* 0x000000683b687221 */ /* 0x000fca0000010000 */
[----:B------:R-:W-:Y:S02]  /*25dd0*/  FSEL R104, R104, RZ, P0 ;  /* 0x000000ff68687208 */ /* 0x000fe40000000000 */
        /* <DEDUP_REMOVED lines=8> */
[----:B------:R-:W-:Y:S01]  /*25e60*/  FADD.FTZ R105, R64, R104 ;  /* 0x0000006840697221 */ /* 0x000fe20000010000 */
[----:B0-----:R-:W-:-:S03]  /*25e70*/  LOP3.LUT R106, R106, 0x1f, RZ, 0xc0, !PT ;  /* 0x0000001f6a6a7812 */ /* 0x001fc600078ec0ff */
[----:B------:R-:W-:Y:S01]  /*25e80*/  FADD.FTZ R105, R65, R105 ;  /* 0x0000006941697221 */ /* 0x000fe20000010000 */
[----:B------:R-:W-:-:S03]  /*25e90*/  ISETP.NE.AND P5, PT, R106, RZ, PT ;  /* 0x000000ff6a00720c */ /* 0x000fc60003fa5270 */
        /* <DEDUP_REMOVED lines=54> */
[C---:B------:R-:W-:Y:S02]  /*26200*/  LOP3.LUT P6, RZ, R4.reuse, 0x10, RZ, 0xc0, !PT ;  /* 0x0000001004ff7812 */ /* 0x040fe400078cc0ff */
[----:B------:R-:W-:-:S04]  /*26210*/  LOP3.LUT R4, R4, 0xffdfffff, RZ, 0xc0, !PT ;  /* 0xffdfffff04047812 */ /* 0x000fc800078ec0ff */
[----:B------:R-:W-:-:S04]  /*26220*/  @P3 LOP3.LUT R4, R4, 0x200000, RZ, 0xfc, !PT ;  /* 0x0020000004043812 */ /* 0x000fc800078efcff */
[C---:B------:R-:W-:Y:S02]  /*26230*/  LOP3.LUT P3, RZ, R4.reuse, 0x8, RZ, 0xc0, !PT ;  /* 0x0000000804ff7812 */ /* 0x040fe4000786c0ff */
[----:B------:R-:W-:-:S04]  /*26240*/  LOP3.LUT R4, R4, 0xffefffff, RZ, 0xc0, !PT ;  /* 0xffefffff04047812 */ /* 0x000fc800078ec0ff */
[----:B------:R-:W-:-:S04]  /*26250*/  @P4 LOP3.LUT R4, R4, 0x100000, RZ, 0xfc, !PT ;  /* 0x0010000004044812 */ /* 0x000fc800078efcff */
[C---:B------:R-:W-:Y:S02]  /*26260*/  LOP3.LUT P4, RZ, R4.reuse, 0x40, RZ, 0xc0, !PT ;  /* 0x0000004004ff7812 */ /* 0x040fe4000788c0ff */
[----:B------:R-:W-:Y:S01]  /*26270*/  LOP3.LUT R4, R4, 0xfff7ffff, RZ, 0xc0, !PT ;  /* 0xfff7ffff04047812 */ /* 0x000fe200078ec0ff */
[----:B0-----:R-:W-:-:S03]  /*26280*/  FADD.FTZ R104, R104, R105 ;  /* 0x0000006968687221 */ /* 0x001fc60000010000 */
[----:B------:R-:W-:Y:S02]  /*26290*/  @P5 LOP3.LUT R4, R4, 0x80000, RZ, 0xfc, !PT ;  /* 0x0008000004045812 */ /* 0x000fe400078efcff */
[----:B------:R-:W0:Y:S02]  /*262a0*/  SHFL.BFLY PT, R105, R104, 0x2, 0x1f ;  /* 0x0c401f0068697f89 */ /* 0x000e2400000e0000 */
        /* <DEDUP_REMOVED lines=20> */
[----:B------:R-:W-:Y:S01]  /*263f0*/  FADD.FTZ R105, R60, -R154 ;  /* 0x8000009a3c697221 */ /* 0x000fe20000010000 */
[----:B------:R-:W-:-:S03]  /*26400*/  LOP3.LUT P4, RZ, R4, 0x4, RZ, 0xc0, !PT ;  /* 0x0000000404ff7812 */ /* 0x000fc6000788c0ff */
        /* <DEDUP_REMOVED lines=8> */
[----:B------:R-:W-:Y:S02]  /*26490*/  LOP3.LUT P5, RZ, R4, 0x2, RZ, 0xc0, !PT ;  /* 0x0000000204ff7812 */ /* 0x000fe400078ac0ff */
        /* <DEDUP_REMOVED lines=91> */
.L_x_33348:
[----:B-1----:R-:W-:Y:S01]  /*26a50*/  FADD.FTZ R105, R153, R105 ;  /* 0x0000006999697221 */ /* 0x002fe20000010000 */
[C---:B------:R-:W-:Y:S01]  /*26a60*/  LOP3.LUT P0, RZ, R4.reuse, 0x80, RZ, 0xc0, !PT ;  /* 0x0000008004ff7812 */ /* 0x040fe2000780c0ff */
[----:B------:R-:W-:Y:S01]  /*26a70*/  BSSY B1, `(.L_x_33312) ;  /* 0x0000042000017945 */ /* 0x000fe20003800000 */
[----:B------:R-:W-:Y:S01]  /*26a80*/  LOP3.LUT P1, RZ, R4, 0x40, RZ, 0xc0, !PT ;  /* 0x0000004004ff7812 */ /* 0x000fe2000782c0ff */
        /* <DEDUP_REMOVED lines=8> */
[----:B0-----:R-:W0:Y:S01]  /*26b10*/  MUFU.RSQ R153, R106 ;  /* 0x0000006a00997308 */ /* 0x001e220000001400 */
[----:B-1----:R-:W-:-:S05]  /*26b20*/  @!P5 IMAD.WIDE R104, R3, 0x4, R104 ;  /* 0x000000040368d825 */ /* 0x002fca00078e0268 */
[----:B0-----:R0:W-:Y:S01]  /*26b30*/  @!P5 STG.E desc[UR4][R104.64], R153 ;  /* 0x000000996800d986 */ /* 0x0011e2000c101904 */
[----:B------:R-:W-:Y:S05]  /*26b40*/  @!P1 BRA `(.L_x_33313) ;  /* 0x0000000000d09947 */ /* 0x000fea0003800000 */
[----:B------:R1:W-:Y:S01]  /*26b50*/  STL [R1+0x78], R6 ;  /* 0x0000780601007387 */ /* 0x0003e20000100800 */
[----:B------:R-:W2:Y:S03]  /*26b60*/  LDC.64 R156, c[0x0][0x2b8] ;  /* 0x0000ae00ff9c7b82 */ /* 0x000ea60000000a00 */
[----:B------:R-:W3:Y:S04]  /*26b70*/  LDL R107, [R1+0x30] ;  /* 0x00003000016b7983 */ /* 0x000ee80000100800 */
[----:B-1----:R-:W3:Y:S04]  /*26b80*/  LDL R6, [R1+0x2c] ;  /* 0x00002c0001067983 */ /* 0x002ee80000100800 */
[----:B------:R1:W-:Y:S04]  /*26b90*/  STL [R1+0x74], R5 ;  /* 0x0000740501007387 */ /* 0x0003e80000100800 */
[----:B------:R-:W4:Y:S04]  /*26ba0*/  LDL R106, [R1+0x3c] ;  /* 0x00003c00016a7983 */ /* 0x000f280000100800 */
[----:B-1----:R-:W4:Y:S04]  /*26bb0*/  LDL R5, [R1+0x5c] ;  /* 0x00005c0001057983 */ /* 0x002f280000100800 */
[----:B------:R1:W-:Y:S04]  /*26bc0*/  STL [R1+0x70], R4 ;  /* 0x0000700401007387 */ /* 0x0003e80000100800 */
[----:B0-----:R-:W4:Y:S04]  /*26bd0*/  LDL R105, [R1+0x4c] ;  /* 0x00004c0001697983 */ /* 0x001f280000100800 */
[----:B-1----:R-:W4:Y:S04]  /*26be0*/  LDL R4, [R1+0x48] ;  /* 0x0000480001047983 */ /* 0x002f280000100800 */
[----:B------:R0:W-:Y:S04]  /*26bf0*/  STL [R1+0x6c], R3 ;  /* 0x00006c0301007387 */ /* 0x0001e80000100800 */
[----:B------:R-:W4:Y:S04]  /*26c00*/  LDL R104, [R1+0x54] ;  /* 0x0000540001687983 */ /* 0x000f280000100800 */
[----:B0-----:R-:W4:Y:S01]  /*26c10*/  LDL R3, [R1+0x60] ;  /* 0x0000600001037983 */ /* 0x001f220000100800 */
        /* <DEDUP_REMOVED lines=10> */
[----:B--2---:R-:W-:-:S03]  /*26cc0*/  IMAD.WIDE.U32 R156, R116, 0x10, R156 ;  /* 0x00000010749c7825 */ /* 0x004fc600078e009c */
[----:B0-----:R-:W2:Y:S04]  /*26cd0*/  LDL R2, [R1+0x24] ;  /* 0x0000240001027983 */ /* 0x001ea80000100800 */
[----:B------:R0:W-:Y:S04]  /*26ce0*/  STL [R1+0x64], R0 ;  /* 0x0000640001007387 */ /* 0x0001e80000100800 */
[----:B0-----:R-:W2:Y:S01]  /*26cf0*/  LDL R0, [R1+0x34] ;  /* 0x0000340001007983 */ /* 0x001ea20000100800 */
[----:B---3--:R-:W-:-:S03]  /*26d00*/  FFMA.FTZ R107, R107, R165, R6 ;  /* 0x000000a56b6b7223 */ /* 0x008fc60000010006 */
[----:B------:R1:W5:Y:S01]  /*26d10*/  LDL.LU R6, [R1+0x78] ;  /* 0x0000780001067983 */ /* 0x0003620000300800 */
[----:B----4-:R-:W-:-:S03]  /*26d20*/  FFMA.FTZ R106, R106, R164, R5 ;  /* 0x000000a46a6a7223 */ /* 0x010fc60000010005 */
[----:B------:R1:W5:Y:S01]  /*26d30*/  LDL.LU R5, [R1+0x74] ;  /* 0x0000740001057983 */ /* 0x0003620000300800 */
[----:B------:R-:W-:-:S03]  /*26d40*/  FFMA.FTZ R105, R105, R161, R4 ;  /* 0x000000a169697223 */ /* 0x000fc60000010004 */
[----:B------:R1:W5:Y:S01]  /*26d50*/  LDL.LU R4, [R1+0x70] ;  /* 0x0000700001047983 */ /* 0x0003620000300800 */
[----:B------:R-:W-:-:S03]  /*26d60*/  FFMA.FTZ R104, R104, R160, R3 ;  /* 0x000000a068687223 */ /* 0x000fc60000010003 */
[----:B------:R1:W5:Y:S04]  /*26d70*/  LDL.LU R3, [R1+0x6c] ;  /* 0x00006c0001037983 */ /* 0x0003680000300800 */
[----:B------:R0:W-:Y:S04]  /*26d80*/  STG.E.128 desc[UR4][R156.64], R104 ;  /* 0x000000689c007986 */ /* 0x0001e8000c101d04 */
[----:B0-----:R-:W2:Y:S01]  /*26d90*/  LDL R107, [R1+0x28] ;  /* 0x00002800016b7983 */ /* 0x001ea20000100800 */
[----:B------:R-:W0:Y:S03]  /*26da0*/  LDC.64 R156, c[0x0][0x2c0] ;  /* 0x0000b000ff9c7b82 */ /* 0x000e260000000a00 */
[----:B------:R-:W3:Y:S04]  /*26db0*/  LDL R106, [R1+0x38] ;  /* 0x00003800016a7983 */ /* 0x000ee80000100800 */
[----:B------:R-:W4:Y:S04]  /*26dc0*/  LDL R105, [R1+0x44] ;  /* 0x0000440001697983 */ /* 0x000f280000100800 */
[----:B------:R-:W4:Y:S01]  /*26dd0*/  LDL R104, [R1+0x50] ;  /* 0x0000500001687983 */ /* 0x000f220000100800 */
[----:B--2---:R-:W-:-:S03]  /*26de0*/  FFMA.FTZ R107, R107, R165, R2 ;  /* 0x000000a56b6b7223 */ /* 0x004fc60000010002 */
[----:B------:R1:W5:Y:S01]  /*26df0*/  LDL.LU R2, [R1+0x68] ;  /* 0x0000680001027983 */ /* 0x0003620000300800 */
[----:B---3--:R-:W-:-:S03]  /*26e00*/  FFMA.FTZ R106, R106, R164, R0 ;  /* 0x000000a46a6a7223 */ /* 0x008fc60000010000 */
        /* <DEDUP_REMOVED lines=8> */
.L_x_33313:
[----:B------:R-:W-:Y:S05]  /*26e90*/  BSYNC B1 ;  /* 0x0000000000017941 */ /* 0x000fea0003800000 */
.L_x_33312:
[----:B-----5:R-:W-:Y:S01]  /*26ea0*/  LOP3.LUT P1, RZ, R4, 0x40000, RZ, 0xc0, !PT ;  /* 0x0004000004ff7812 */ /* 0x020fe2000782c0ff */
[----:B------:R-:W-:-:S12]  /*26eb0*/  BSSY B1, `(.L_x_33314) ;  /* 0x0000027000017945 */ /* 0x000fd80003800000 */
[----:B------:R-:W-:Y:S05]  /*26ec0*/  @!P1 BRA `(.L_x_33315) ;  /* 0x0000000000949947 */ /* 0x000fea0003800000 */
[----:B-1----:R-:W2:Y:S01]  /*26ed0*/  LDL R106, [R1] ;  /* 0x00000000016a7983 */ /* 0x002ea20000100800 */
[----:B------:R-:W1:Y:S03]  /*26ee0*/  LDC.64 R156, c[0x0][0x2b8] ;  /* 0x0000ae00ff9c7b82 */ /* 0x000e660000000a00 */
[----:B------:R3:W-:Y:S04]  /*26ef0*/  STL [R1+0x68], R2 ;  /* 0x0000680201007387 */ /* 0x0007e80000100800 */
[----:B0-----:R-:W4:Y:S04]  /*26f00*/  LDL R105, [R1+0x10] ;  /* 0x0000100001697983 */ /* 0x001f280000100800 */
[----:B---3--:R-:W4:Y:S04]  /*26f10*/  LDL R2, [R1+0xc] ;  /* 0x00000c0001027983 */ /* 0x008f280000100800 */
[----:B------:R0:W-:Y:S04]  /*26f20*/  STL [R1+0x64], R0 ;  /* 0x0000640001007387 */ /* 0x0001e80000100800 */
[----:B------:R-:W3:Y:S04]  /*26f30*/  LDL R104, [R1+0x20] ;  /* 0x0000200001687983 */ /* 0x000ee80000100800 */
[----:B0-----:R-:W3:Y:S01]  /*26f40*/  LDL R0, [R1+0x1c] ;  /* 0x00001c0001007983 */ /* 0x001ee20000100800 */
        /* <DEDUP_REMOVED lines=9> */
[----:B-1----:R-:W-:-:S04]  /*26fe0*/  IMAD.WIDE.U32 R156, R116, 0x10, R156 ;  /* 0x00000010749c7825 */ /* 0x002fc800078e009c */
[----:B------:R-:W-:Y:S01]  /*26ff0*/  FFMA.FTZ R107, R249, R165, R248 ;  /* 0x000000a5f96b7223 */ /* 0x000fe200000100f8 */
[----:B--2---:R-:W-:Y:S01]  /*27000*/  FFMA.FTZ R106, R106, R164, R252 ;  /* 0x000000a46a6a7223 */ /* 0x004fe200000100fc */
[----:B----4-:R-:W-:Y:S02]  /*27010*/  FFMA.FTZ R105, R105, R161, R2 ;  /* 0x000000a169697223 */ /* 0x010fe40000010002 */
[----:B------:R2:W5:Y:S01]  /*27020*/  LDL.LU R2, [R1+0x68] ;  /* 0x0000680001027983 */ /* 0x0005620000300800 */
[----:B---3--:R-:W-:-:S03]  /*27030*/  FFMA.FTZ R104, R104, R160, R0 ;  /* 0x000000a068687223 */ /* 0x008fc60000010000 */
[----:B------:R2:W5:Y:S04]  /*27040*/  LDL.LU R0, [R1+0x64] ;  /* 0x0000640001007983 */ /* 0x0005680000300800 */
[----:B------:R0:W-:Y:S02]  /*27050*/  STG.E.128 desc[UR4][R156.64], R104 ;  /* 0x000000689c007986 */ /* 0x0001e4000c101d04 */
[----:B0-----:R-:W-:Y:S01]  /*27060*/  FFMA.FTZ R107, R247, R165, R246 ;  /* 0x000000a5f76b7223 */ /* 0x001fe200000100f6 */
[----:B------:R-:W-:Y:S01]  /*27070*/  FFMA.FTZ R106, R251, R164, R250 ;  /* 0x000000a4fb6a7223 */ /* 0x000fe200000100fa */
[----:B------:R-:W3:Y:S01]  /*27080*/  LDL R105, [R1+0x8] ;  /* 0x0000080001697983 */ /* 0x000ee20000100800 */
[----:B------:R-:W0:Y:S03]  /*27090*/  LDC.64 R156, c[0x0][0x2c0] ;  /* 0x0000b000ff9c7b82 */ /* 0x000e260000000a00 */
[----:B------:R-:W4:Y:S04]  /*270a0*/  LDL R104, [R1+0x18] ;  /* 0x0000180001687983 */ /* 0x000f280000100800 */
[----:B------:R-:W4:Y:S04]  /*270b0*/  LDL R165, [R1+0x14] ;  /* 0x0000140001a57983 */ /* 0x000f280000100800 */
[----:B------:R-:W3:Y:S01]  /*270c0*/  LDL R164, [R1+0x4] ;  /* 0x0000040001a47983 */ /* 0x000ee20000100800 */
[----:B0-----:R-:W-:-:S04]  /*270d0*/  IMAD.WIDE.U32 R156, R116, 0x10, R156 ;  /* 0x00000010749c7825 */ /* 0x001fc800078e009c */
[----:B------:R-:W-:Y:S02]  /*270e0*/  VIADD R116, R116, 0x20 ;  /* 0x0000002074747836 */ /* 0x000fe40000000000 */
[----:B----4-:R-:W-:Y:S01]  /*270f0*/  FFMA.FTZ R104, R104, R160, R165 ;  /* 0x000000a068687223 */ /* 0x010fe200000100a5 */
[----:B---3--:R-:W-:-:S05]  /*27100*/  FFMA.FTZ R105, R105, R161, R164 ;  /* 0x000000a169697223 */ /* 0x008fca00000100a4 */
[----:B------:R2:W-:Y:S02]  /*27110*/  STG.E.128 desc[UR4][R156.64], R104 ;  /* 0x000000689c007986 */ /* 0x0005e4000c101d04 */
.L_x_33315:
[----:B------:R-:W-:Y:S05]  /*27120*/  BSYNC B1 ;  /* 0x0000000000017941 */ /* 0x000fea0003800000 */
.L_x_33314:
[----:B------:R-:W-:Y:S01]  /*27130*/  LOP3.LUT P1, RZ, R4, 0x20000, RZ, 0xc0, !PT ;  /* 0x0002000004ff7812 */ /* 0x000fe2000782c0ff */
[----:B------:R-:W-:-:S12]  /*27140*/  BSSY B1, `(.L_x_33316) ;  /* 0x000001a000017945 */ /* 0x000fd80003800000 */
[----:B------:R-:W-:Y:S05]  /*27150*/  @!P1 BRA `(.L_x_33317) ;  /* 0x0000000000609947 */ /* 0x000fea0003800000 */
[----:B-12---:R-:W1:Y:S01]  /*27160*/  LDC.64 R156, c[0x0][0x2b8] ;  /* 0x0000ae00ff9c7b82 */ /* 0x006e620000000a00 */
        /* <DEDUP_REMOVED lines=9> */
[----:B0-----:R-:W-:Y:S01]  /*27200*/  FFMA.FTZ R104, R245, R160, R244 ;  /* 0x000000a0f5687223 */ /* 0x001fe200000100f4 */
[----:B------:R-:W-:Y:S01]  /*27210*/  FFMA.FTZ R107, R233, R165, R232 ;  /* 0x000000a5e96b7223 */ /* 0x000fe200000100e8 */
[----:B------:R-:W-:Y:S01]  /*27220*/  FFMA.FTZ R106, R237, R164, R236 ;  /* 0x000000a4ed6a7223 */ /* 0x000fe200000100ec */
[----:B------:R-:W-:Y:S01]  /*27230*/  FFMA.FTZ R105, R241, R161, R240 ;  /* 0x000000a1f1697223 */ /* 0x000fe200000100f0 */
[----:B-1----:R-:W-:-:S05]  /*27240*/  IMAD.WIDE.U32 R156, R116, 0x10, R156 ;  /* 0x00000010749c7825 */ /* 0x002fca00078e009c */
        /* <DEDUP_REMOVED lines=9> */
.L_x_33317:
[----:B------:R-:W-:Y:S05]  /*272e0*/  BSYNC B1 ;  /* 0x0000000000017941 */ /* 0x000fea0003800000 */
.L_x_33316:
[----:B------:R-:W-:Y:S01]  /*272f0*/  LOP3.LUT P1, RZ, R4, 0x10000, RZ, 0xc0, !PT ;  /* 0x0001000004ff7812 */ /* 0x000fe2000782c0ff */
[----:B------:R-:W-:-:S12]  /*27300*/  BSSY B1, `(.L_x_33318) ;  /* 0x000001a000017945 */ /* 0x000fd80003800000 */
[----:B------:R-:W-:Y:S05]  /*27310*/  @!P1 BRA `(.L_x_33319) ;  /* 0x0000000000609947 */ /* 0x000fea0003800000 */
[----:B-123--:R-:W1:Y:S01]  /*27320*/  LDC.64 R156, c[0x0][0x2b8] ;  /* 0x0000ae00ff9c7b82 */ /* 0x00ee620000000a00 */
        /* <DEDUP_REMOVED lines=20> */
[----:B0-----:R-:W-:-:S04]  /*27470*/  IMAD.WIDE.U32 R156, R116, 0x10, R156 ;  /* 0x00000010749c7825 */ /* 0x001fc800078e009c */
[----:B------:R-:W-:Y:S01]  /*27480*/  VIADD R116, R116, 0x20 ;  /* 0x0000002074747836 */ /* 0x000fe20000000000 */
[----:B------:R4:W-:Y:S06]  /*27490*/  STG.E.128 desc[UR4][R156.64], R104 ;  /* 0x000000689c007986 */ /* 0x0009ec000c101d04 */
.L_x_33319:
[----:B------:R-:W-:Y:S05]  /*274a0*/  BSYNC B1 ;  /* 0x0000000000017941 */ /* 0x000fea0003800000 */
.L_x_33318:
[----:B------:R-:W-:Y:S01]  /*274b0*/  LOP3.LUT P1, RZ, R4, 0x8000, RZ, 0xc0, !PT ;  /* 0x0000800004ff7812 */ /* 0x000fe2000782c0ff */
[----:B------:R-:W-:-:S12]  /*274c0*/  BSSY B1, `(.L_x_33320) ;  /* 0x000001a000017945 */ /* 0x000fd80003800000 */
[----:B------:R-:W-:Y:S05]  /*274d0*/  @!P1 BRA `(.L_x_33321) ;  /* 0x0000000000609947 */ /* 0x000fea0003800000 */
[----:B-1234-:R-:W1:Y:S01]  /*274e0*/  LDC.64 R156, c[0x0][0x2b8] ;  /* 0x0000ae00ff9c7b82 */ /* 0x01ee620000000a00 */
        /* <DEDUP_REMOVED lines=23> */
.L_x_33321:
[----:B------:R-:W-:Y:S05]  /*27660*/  BSYNC B1 ;  /* 0x0000000000017941 */ /* 0x000fea0003800000 */
.L_x_33320:
[----:B------:R-:W-:Y:S01]  /*27670*/  LOP3.LUT P1, RZ, R4, 0x4000, RZ, 0xc0, !PT ;  /* 0x0000400004ff7812 */ /* 0x000fe2000782c0ff */
        /* <DEDUP_REMOVED lines=26> */
.L_x_33323:
[----:B------:R-:W-:Y:S05]  /*27820*/  BSYNC B1 ;  /* 0x0000000000017941 */ /* 0x000fea0003800000 */
.L_x_33322:
[----:B------:R-:W-:Y:S01]  /*27830*/  LOP3.LUT P0, RZ, R4, 0x2000, RZ, 0xc0, !PT ;  /* 0x0000200004ff7812 */ /* 0x000fe2000780c0ff */
[----:B------:R-:W-:-:S12]  /*27840*/  BSSY B1, `(.L_x_33324) ;  /* 0x000001b000017945 */ /* 0x000fd80003800000 */
[----:B------:R-:W-:Y:S05]  /*27850*/  @!P0 BRA `(.L_x_33325) ;  /* 0x0000000000648947 */ /* 0x000fea0003800000 */
[----:B01234-:R-:W0:Y:S01]  /*27860*/  LDC.64 R156, c[0x0][0x2b8] ;  /* 0x0000ae00ff9c7b82 */ /* 0x01fe220000000a00 */
[----:B------:R-:W-:-:S04]  /*27870*/  LOP3.LUT P0, RZ, R4, 0x80, RZ, 0xc0, !PT ;  /* 0x0000008004ff7812 */ /* 0x000fc8000780c0ff */
        /* <DEDUP_REMOVED lines=23> */
.L_x_33325:
[----:B------:R-:W-:Y:S05]  /*279f0*/  BSYNC B1 ;  /* 0x0000000000017941 */ /* 0x000fea0003800000 */
.L_x_33324:
        /* <DEDUP_REMOVED lines=28> */
.L_x_33327:
[----:B------:R-:W-:Y:S05]  /*27bc0*/  BSYNC B1 ;  /* 0x0000000000017941 */ /* 0x000fea0003800000 */
.L_x_33326:
        /* <DEDUP_REMOVED lines=28> */
.L_x_33329:
[----:B------:R-:W-:Y:S05]  /*27d90*/  BSYNC B1 ;  /* 0x0000000000017941 */ /* 0x000fea0003800000 */
.L_x_33328:
        /* <DEDUP_REMOVED lines=28> */
.L_x_33331:
[----:B------:R-:W-:Y:S05]  /*27f60*/  BSYNC B1 ;  /* 0x0000000000017941 */ /* 0x000fea0003800000 */
.L_x_33330:
        /* <DEDUP_REMOVED lines=28> */
.L_x_33333:
[----:B------:R-:W-:Y:S05]  /*28130*/  BSYNC B1 ;  /* 0x0000000000017941 */ /* 0x000fea0003800000 */
.L_x_33332:
        /* <DEDUP_REMOVED lines=25> */
[----:B0-----:R-:W-:-:S05]  /*282d0*/  IMAD.WIDE.U32 R156, R116, 0x10, R156 ;  /* 0x00000010749c7825 */ /* 0x001fca00078e009c */
[----:B------:R0:W-:Y:S02]  /*282e0*/  STG.E.128 desc[UR4][R156.64], R104 ;  /* 0x000000689c007986 */ /* 0x0001e4000c101d04 */
.L_x_33335:
[----:B------:R-:W-:Y:S05]  /*282f0*/  BSYNC B1 ;  /* 0x0000000000017941 */ /* 0x000fea0003800000 */
.L_x_33334:
[----:B01234-:R-:W0:Y:S02]  /*28300*/  LDC.64 R104, c[0x0][0x210] ;  /* 0x00008400ff687b82 */ /* 0x01fe240000000a00 */
[----:B0-----:R-:W-:-:S05]  /*28310*/  IMAD R3, R104, 0x4, R3 ;  /* 0x0000000468037824 */ /* 0x001fca00078e0203 */
[----:B------:R-:W-:-:S13]  /*28320*/  ISETP.GE.AND P0, PT, R3, R105, PT ;  /* 0x000000690300720c */ /* 0x000fda0003f06270 */
[----:B------:R-:W-:Y:S05]  /*28330*/  @!P0 BRA `(.L_x_33336) ;  /* 0xfffffdb0002c8947 */ /* 0x000fea000383ffff */
[----:B------:R-:W-:Y:S05]  /*28340*/  BSYNC B0 ;  /* 0x0000000000007941 */ /* 0x000fea0003800000 */
.L_x_32507:
[----:B------:R-:W-:Y:S05]  /*28350*/  EXIT ;  /* 0x000000000000794d */ /* 0x000fea0003800000 */
.L_x_33311:
        /* <DEDUP_REMOVED lines=8> */
.L_x_33338:
[----:B------:R-:W-:Y:S05]  /*283e0*/  BSYNC B1 ;  /* 0x0000000000017941 */ /* 0x000fea0003800000 */
.L_x_33337:
[----:B------:R-:W-:Y:S01]  /*283f0*/  FADD.FTZ R104, R104, R105 ;  /* 0x0000006968687221 */ /* 0x000fe20000010000 */
[----:B------:R-:W-:Y:S01]  /*28400*/  HFMA2.MMA R106, -RZ, RZ, 0, 1.847743988037109375e-06 ;  /* 0x0000001fff6a7435 */ /* 0x000fe200000001ff */
[----:B------:R-:W-:Y:S01]  /*28410*/  IMAD.MOV.U32 R105, RZ, RZ, -0x1 ;  /* 0xffffffffff697424 */ /* 0x000fe200078e00ff */
[----:B------:R-:W-:Y:S01]  /*28420*/  LOP3.LUT R4, R4, 0xffdfffff, RZ, 0xc0, !PT ;  /* 0xffdfffff04047812 */ /* 0x000fe200078ec0ff */
[----:B------:R-:W-:Y:S01]  /*28430*/  IMAD.MOV.U32 R107, RZ, RZ, 0x2 ;  /* 0x00000002ff6b7424 */ /* 0x000fe200078e00ff */
[----:B------:R-:W-:Y:S02]  /*28440*/  MOV R156, R104 ;  /* 0x00000068009c7202 */ /* 0x000fe40000000f00 */
[----:B------:R-:W-:-:S07]  /*28450*/  @P3 LOP3.LUT R4, R4, 0x200000, RZ, 0xfc, !PT ;  /* 0x0020000004043812 */ /* 0x000fce00078efcff */
[----:B------:R-:W-:Y:S05]  /*28460*/  WARPSYNC.COLLECTIVE R105, `(.L_x_33339) ;  /* 0x0000000069087348 */ /* 0x000fea0003c00000 */
[----:B------:R0:W1:Y:S02]  /*28470*/  SHFL.BFLY P6, R105, R156, R107, R106 ;  /* 0x0c00006b9c697389 */ /* 0x00006400000c006a */
[----:B01----:R-:W-:Y:S01]  /*28480*/  ENDCOLLECTIVE ;  /* 0x000000000000791b */ /* 0x003fe20003800000 */
.L_x_33339:
[C---:B------:R-:W-:Y:S02]  /*28490*/  LOP3.LUT P3, RZ, R4.reuse, 0x8, RZ, 0xc0, !PT ;  /* 0x0000000804ff7812 */ /* 0x040fe4000786c0ff */
[----:B------:R-:W-:-:S04]  /*284a0*/  LOP3.LUT R4, R4, 0xffefffff, RZ, 0xc0, !PT ;  /* 0xffefffff04047812 */ /* 0x000fc800078ec0ff */
[----:B------:R-:W-:-:S04]  /*284b0*/  @P4 LOP3.LUT R4, R4, 0x100000, RZ, 0xfc, !PT ;  /* 0x0010000004044812 */ /* 0x000fc800078efcff */
[C---:B------:R-:W-:Y:S02]  /*284c0*/  LOP3.LUT P4, RZ, R4.reuse, 0x40, RZ, 0xc0, !PT ;  /* 0x0000004004ff7812 */ /* 0x040fe4000788c0ff */
[----:B------:R-:W-:Y:S01]  /*284d0*/  LOP3.LUT R4, R4, 0xfff7ffff, RZ, 0xc0, !PT ;  /* 0xfff7ffff04047812 */ /* 0x000fe200078ec0ff */
[----:B------:R-:W-:-:S03]  /*284e0*/  IMAD.MOV.U32 R107, RZ, RZ, 0x4 ;  /* 0x00000004ff6b7424 */ /* 0x000fc600078e00ff */
[----:B------:R-:W-:-:S04]  /*284f0*/  @P5 LOP3.LUT R4, R4, 0x80000, RZ, 0xfc, !PT ;  /* 0x0008000004045812 */ /* 0x000fc800078efcff */
[----:B------:R-:W-:Y:S01]  /*28500*/  LOP3.LUT P5, RZ, R4, 0x20, RZ, 0xc0, !PT ;  /* 0x0000002004ff7812 */ /* 0x000fe200078ac0ff */
[----:B------:R-:W-:Y:S01]  /*28510*/  FADD.FTZ R104, R104, R105 ;  /* 0x0000006968687221 */ /* 0x000fe20000010000 */
[----:B------:R-:W-:-:S04]  /*28520*/  MOV R105, 0xffffffff ;  /* 0xffffffff00697802 */ /* 0x000fc80000000f00 */
[----:B------:R-:W-:-:S07]  /*28530*/  MOV R156, R104 ;  /* 0x00000068009c7202 */ /* 0x000fce0000000f00 */
[----:B------:R-:W-:Y:S05]  /*28540*/  WARPSYNC.COLLECTIVE R105, `(.L_x_33340) ;  /* 0x0000000069087348 */ /* 0x000fea0003c00000 */
[----:B------:R0:W1:Y:S02]  /*28550*/  SHFL.BFLY P6, R105, R156, R107, R106 ;  /* 0x0c00006b9c697389 */ /* 0x00006400000c006a */
[----:B01----:R-:W-:Y:S01]  /*28560*/  ENDCOLLECTIVE ;  /* 0x000000000000791b */ /* 0x003fe20003800000 */
.L_x_33340:
[----:B------:R-:W-:Y:S01]  /*28570*/  HFMA2.MMA R107, -RZ, RZ, 0, 4.76837158203125e-07 ;  /* 0x00000008ff6b7435 */ /* 0x000fe200000001ff */
[----:B------:R-:W-:Y:S01]  /*28580*/  FADD.FTZ R104, R104, R105 ;  /* 0x0000006968687221 */ /* 0x000fe20000010000 */
[----:B------:R-:W-:-:S03]  /*28590*/  IMAD.MOV.U32 R105, RZ, RZ, -0x1 ;  /* 0xffffffffff697424 */ /* 0x000fc600078e00ff */
[----:B------:R-:W-:-:S07]  /*285a0*/  IMAD.MOV.U32 R156, RZ, RZ, R104 ;  /* 0x000000ffff9c7224 */ /* 0x000fce00078e0068 */
[----:B------:R-:W-:Y:S05]  /*285b0*/  WARPSYNC.COLLECTIVE R105, `(.L_x_33341) ;  /* 0x0000000069087348 */ /* 0x000fea0003c00000 */
[----:B------:R0:W1:Y:S02]  /*285c0*/  SHFL.BFLY P6, R105, R156, R107, R106 ;  /* 0x0c00006b9c697389 */ /* 0x00006400000c006a */
[----:B01----:R-:W-:Y:S01]  /*285d0*/  ENDCOLLECTIVE ;  /* 0x000000000000791b */ /* 0x003fe20003800000 */
.L_x_33341:
[----:B------:R-:W-:Y:S02]  /*285e0*/  IMAD.MOV.U32 R107, RZ, RZ, 0x10 ;  /* 0x00000010ff6b7424 */ /* 0x000fe400078e00ff */
[----:B------:R-:W-:Y:S01]  /*285f0*/  FADD.FTZ R104, R104, R105 ;  /* 0x0000006968687221 */ /* 0x000fe20000010000 */
[----:B------:R-:W-:-:S04]  /*28600*/  MOV R105, 0xffffffff ;  /* 0xffffffff00697802 */ /* 0x000fc80000000f00 */
[----:B------:R-:W-:-:S07]  /*28610*/  MOV R156, R104 ;  /* 0x00000068009c7202 */ /* 0x000fce0000000f00 */
[----:B------:R-:W-:Y:S05]  /*28620*/  WARPSYNC.COLLECTIVE R105, `(.L_x_33342) ;  /* 0x0000000069087348 */ /* 0x000fea0003c00000 */
[----:B------:R0:W1:Y:S02]  /*28630*/  SHFL.BFLY P6, R105, R156, R107, R106 ;  /* 0x0c00006b9c697389 */ /* 0x00006400000c006a */
[----:B01----:R-:W-:Y:S01]  /*28640*/  ENDCOLLECTIVE ;  /* 0x000000000000791b */ /* 0x003fe20003800000 */
.L_x_33342:
        /* <DEDUP_REMOVED lines=114> */
.L_x_33343:
[----:B------:R-:W-:Y:S01]  /*28d70*/  HFMA2.MMA R107, -RZ, RZ, 0, 1.1920928955078125e-07 ;  /* 0x00000002ff6b7435 */ /* 0x000fe200000001ff */
[----:B------:R-:W-:Y:S01]  /*28d80*/  FADD.FTZ R153, R153, R105 ;  /* 0x0000006999997221 */ /* 0x000fe20000010000 */
[----:B------:R-:W-:-:S03]  /*28d90*/  IMAD.MOV.U32 R105, RZ, RZ, -0x1 ;  /* 0xffffffffff697424 */ /* 0x000fc600078e00ff */
[----:B------:R-:W-:-:S07]  /*28da0*/  IMAD.MOV.U32 R156, RZ, RZ, R153 ;  /* 0x000000ffff9c7224 */ /* 0x000fce00078e0099 */
[----:B------:R-:W-:Y:S05]  /*28db0*/  WARPSYNC.COLLECTIVE R105, `(.L_x_33344) ;  /* 0x0000000069087348 */ /* 0x000fea0003c00000 */
[----:B------:R0:W1:Y:S02]  /*28dc0*/  SHFL.BFLY P6, R105, R156, R107, R106 ;  /* 0x0c00006b9c697389 */ /* 0x00006400000c006a */
[----:B01----:R-:W-:Y:S01]  /*28dd0*/  ENDCOLLECTIVE ;  /* 0x000000000000791b */ /* 0x003fe20003800000 */
.L_x_33344:
[----:B------:R-:W-:Y:S02]  /*28de0*/  IMAD.MOV.U32 R107, RZ, RZ, 0x4 ;  /* 0x00000004ff6b7424 */ /* 0x000fe400078e00ff */
[----:B------:R-:W-:Y:S01]  /*28df0*/  FADD.FTZ R153, R153, R105 ;  /* 0x0000006999997221 */ /* 0x000fe20000010000 */
[----:B------:R-:W-:-:S04]  /*28e00*/  MOV R105, 0xffffffff ;  /* 0xffffffff00697802 */ /* 0x000fc80000000f00 */
[----:B------:R-:W-:-:S07]  /*28e10*/  MOV R156, R153 ;  /* 0x00000099009c7202 */ /* 0x000fce0000000f00 */
[----:B------:R-:W-:Y:S05]  /*28e20*/  WARPSYNC.COLLECTIVE R105, `(.L_x_33345) ;  /* 0x0000000069087348 */ /* 0x000fea0003c00000 */
[----:B------:R0:W1:Y:S02]  /*28e30*/  SHFL.BFLY P6, R105, R156, R107, R106 ;  /* 0x0c00006b9c697389 */ /* 0x00006400000c006a */
[----:B01----:R-:W-:Y:S01]  /*28e40*/  ENDCOLLECTIVE ;  /* 0x000000000000791b */ /* 0x003fe20003800000 */
.L_x_33345:
[----:B------:R-:W-:Y:S01]  /*28e50*/  HFMA2.MMA R107, -RZ, RZ, 0, 4.76837158203125e-07 ;  /* 0x00000008ff6b7435 */ /* 0x000fe200000001ff */
[----:B------:R-:W-:Y:S01]  /*28e60*/  FADD.FTZ R153, R153, R105 ;  /* 0x0000006999997221 */ /* 0x000fe20000010000 */
[----:B------:R-:W-:-:S03]  /*28e70*/  IMAD.MOV.U32 R105, RZ, RZ, -0x1 ;  /* 0xffffffffff697424 */ /* 0x000fc600078e00ff */
[----:B------:R-:W-:-:S07]  /*28e80*/  IMAD.MOV.U32 R156, RZ, RZ, R153 ;  /* 0x000000ffff9c7224 */ /* 0x000fce00078e0099 */
[----:B------:R-:W-:Y:S05]  /*28e90*/  WARPSYNC.COLLECTIVE R105, `(.L_x_33346) ;  /* 0x0000000069087348 */ /* 0x000fea0003c00000 */
[----:B------:R0:W1:Y:S02]  /*28ea0*/  SHFL.BFLY P6, R105, R156, R107, R106 ;  /* 0x0c00006b9c697389 */ /* 0x00006400000c006a */
[----:B01----:R-:W-:Y:S01]  /*28eb0*/  ENDCOLLECTIVE ;  /* 0x000000000000791b */ /* 0x003fe20003800000 */
.L_x_33346:
[----:B------:R-:W-:Y:S02]  /*28ec0*/  IMAD.MOV.U32 R107, RZ, RZ, 0x10 ;  /* 0x00000010ff6b7424 */ /* 0x000fe400078e00ff */
[----:B------:R-:W-:Y:S01]  /*28ed0*/  FADD.FTZ R153, R153, R105 ;  /* 0x0000006999997221 */ /* 0x000fe20000010000 */
[----:B------:R-:W-:-:S04]  /*28ee0*/  MOV R105, 0xffffffff ;  /* 0xffffffff00697802 */ /* 0x000fc80000000f00 */
[----:B------:R-:W-:-:S07]  /*28ef0*/  MOV R156, R153 ;  /* 0x00000099009c7202 */ /* 0x000fce0000000f00 */
[----:B------:R-:W-:Y:S05]  /*28f00*/  WARPSYNC.COLLECTIVE R105, `(.L_x_33347) ;  /* 0x0000000069087348 */ /* 0x000fea0003c00000 */
[----:B------:R0:W1:Y:S02]  /*28f10*/  SHFL.BFLY P6, R105, R156, R107, R106 ;  /* 0x0c00006b9c697389 */ /* 0x00006400000c006a */
[----:B01----:R-:W-:Y:S01]  /*28f20*/  ENDCOLLECTIVE ;  /* 0x000000000000791b */ /* 0x003fe20003800000 */
.L_x_33347:
[----:B------:R-:W-:Y:S05]  /*28f30*/  BRA `(.L_x_33348) ;  /* 0xffffffd800c47947 */ /* 0x000fea000383ffff */
.L_x_33349:
        /* <DEDUP_REMOVED lines=12> */
.L_x_40176:


//--------------------- .text._ZN10layer_norm31ln_parallel_residual_fwd_kernelINS_13Kernel_traitsI6__halfffffjLj1536ELj1ELj4ELj1ELj16ENS_18Kernel_traits_baseILj1536ES2_ffffjLj128EEEEELb1ELb0ELb1EEEvNS_9FwdParamsE --------------------------
	.section	.text._ZN10layer_norm31ln_parallel_residual_fwd_kernelINS_13Kernel_traitsI6__halfffffjLj1536ELj1ELj4ELj1ELj16ENS_18Kernel_traits_baseILj1536ES2_ffffjLj128EEEEELb1ELb0ELb1EEEvNS_9FwdParamsE,"ax",@progbits
	.align	128
        .global         _ZN10layer_norm31ln_parallel_residual_fwd_kernelINS_13Kernel_traitsI6__halfffffjLj1536ELj1ELj4ELj1ELj16ENS_18Kernel_traits_baseILj1536ES2_ffffjLj128EEEEELb1ELb0ELb1EEEvNS_9FwdParamsE
        .type           _ZN10layer_norm31ln_parallel_residual_fwd_kernelINS_13Kernel_traitsI6__halfffffjLj1536ELj1ELj4ELj1ELj16ENS_18Kernel_traits_baseILj1536ES2_ffffjLj128EEEEELb1ELb0ELb1EEEvNS_9FwdParamsE,@function
        .size           _ZN10layer_norm31ln_parallel_residual_fwd_kernelINS_13Kernel_traitsI6__halfffffjLj1536ELj1ELj4ELj1ELj16ENS_18Kernel_traits_baseILj1536ES2_ffffjLj128EEEEELb1ELb0ELb1EEEvNS_9FwdParamsE,(.L_x_40177 - _ZN10layer_norm31ln_parallel_residual_fwd_kernelINS_13Kernel_traitsI6__halfffffjLj1536ELj1ELj4ELj1ELj16ENS_18Kernel_traits_baseILj1536ES2_ffffjLj128EEEEELb1ELb0ELb1EEEvNS_9FwdParamsE)
        .other          _ZN10layer_norm31ln_parallel_residual_fwd_kernelINS_13Kernel_traitsI6__halfffffjLj1536ELj1ELj4ELj1ELj16ENS_18Kernel_traits_baseILj1536ES2_ffffjLj128EEEEELb1ELb0ELb1EEEvNS_9FwdParamsE,@"STO_CUDA_ENTRY STV_DEFAULT"
_ZN10layer_norm31ln_parallel_residual_fwd_kernelINS_13Kernel_traitsI6__halfffffjLj1536ELj1ELj4ELj1ELj16ENS_18Kernel_traits_baseILj1536ES2_ffffjLj128EEEEELb1ELb0ELb1EEEvNS_9FwdParamsE:
.text._ZN10layer_norm31ln_parallel_residual_fwd_kernelINS_13Kernel_traitsI6__halfffffjLj1536ELj1ELj4ELj1ELj16ENS_18Kernel_traits_baseILj1536ES2_ffffjLj128EEEEELb1ELb0ELb1EEEvNS_9FwdParamsE:
        /* <DEDUP_REMOVED lines=9> */
[----:B------:R-:W0:Y:S01]  /*0090*/  LDC R6, c[0x0][0x2ec] ;  /* 0x0000bb00ff067b82 */ /* 0x000e220000000800 */
[----:B------:R-:W2:Y:S01]  /*00a0*/  S2R R0, SR_TID.X ;  /* 0x0000000000007919 */ /* 0x000ea20000002100 */
[----:B------:R-:W2:Y:S01]  /*00b0*/  S2R R10, SR_CTAID.X ;  /* 0x00000000000a7919 */ /* 0x000ea20000002500 */
[----:B------:R-:W-:Y:S01]  /*00c0*/  ULDC UR8, c[0x0][0x0] ;  /* 0x0000000000087ab9 */ /* 0x000fe20000000800 */
[----:B------:R-:W-:-:S04]  /*00d0*/  ULDC.64 UR10, c[0x0][0x2d0] ;  /* 0x0000b400000a7ab9 */ /* 0x000fc80000000a00 */
[----:B------:R-:W3:Y:S01]  /*00e0*/  @P0 LDC R7, c[0x0][0x2f0] ;  /* 0x0000bc00ff070b82 */ /* 0x000ee20000000800 */
[----:B------:R-:W4:Y:S01]  /*00f0*/  @P0 LDG.E.64 R2, desc[UR4][R2.64] ;  /* 0x0000000402020981 */ /* 0x000f22000c1e1b00 */
[----:B-1----:R-:W-:Y:S02]  /*0100*/  @P0 IMAD.MOV.U32 R4, RZ, RZ, R139 ;  /* 0x000000ffff040224 */ /* 0x002fe400078e008b */
[----:B0-----:R-:W-:-:S06]  /*0110*/  @P0 IMAD.MOV.U32 R5, RZ, RZ, R6 ;  /* 0x000000ffff050224 */ /* 0x001fcc00078e0006 */
[----:B------:R-:W3:Y:S01]  /*0120*/  @P0 LDG.E.64 R4, desc[UR4][R4.64] ;  /* 0x0000000404040981 */ /* 0x000ee2000c1e1b00 */
[----:B--2---:R-:W-:Y:S01]  /*0130*/  IMAD R99, R10, UR8, R0 ;  /* 0x000000080a637c24 */ /* 0x004fe2000f8e0200 */
[----:B------:R-:W-:Y:S01]  /*0140*/  ULDC.64 UR8, c[0x0][0x2c8] ;  /* 0x0000b20000087ab9 */ /* 0x000fe20000000a00 */
[----:B------:R-:W-:-:S04]  /*0150*/  LOP3.LUT R14, R0, 0x1f, RZ, 0xc0, !PT ;  /* 0x0000001f000e7812 */ /* 0x000fc800078ec0ff */
[C---:B------:R-:W-:Y:S01]  /*0160*/  LOP3.LUT R59, R14.reuse, 0x20, RZ, 0xfc, !PT ;  /* 0x000000200e3b7812 */ /* 0x040fe200078efcff */
[C---:B------:R-:W-:Y:S01]  /*0170*/  IMAD.SHL.U32 R60, R14.reuse, 0x8, RZ ;  /* 0x000000080e3c7824 */ /* 0x040fe200078e00ff */
[----:B------:R-:W-:-:S03]  /*0180*/  LOP3.LUT R55, R14, 0x40, RZ, 0xfc, !PT ;  /* 0x000000400e377812 */ /* 0x000fc600078efcff */
[----:B------:R-:W-:Y:S01]  /*0190*/  IMAD.SHL.U32 R56, R59, 0x8, RZ ;  /* 0x000000083b387824 */ /* 0x000fe200078e00ff */
[C---:B------:R-:W-:Y:S01]  /*01a0*/  LOP3.LUT R95, R14.reuse, 0x60, RZ, 0xfc, !PT ;  /* 0x000000600e5f7812 */ /* 0x040fe200078efcff */
[----:B------:R-:W-:Y:S01]  /*01b0*/  IMAD.SHL.U32 R52, R55, 0x8, RZ ;  /* 0x0000000837347824 */ /* 0x000fe200078e00ff */
[----:B------:R-:W-:-:S03]  /*01c0*/  LOP3.LUT R91, R14, 0x80, RZ, 0xfc, !PT ;  /* 0x000000800e5b7812 */ /* 0x000fc600078efcff */
[----:B------:R-:W-:Y:S01]  /*01d0*/  IMAD.SHL.U32 R92, R95, 0x8, RZ ;  /* 0x000000085f5c7824 */ /* 0x000fe200078e00ff */
[C---:B------:R-:W-:Y:S01]  /*01e0*/  LOP3.LUT R27, R14.reuse, 0xc0, RZ, 0xfc, !PT ;  /* 0x000000c00e1b7812 */ /* 0x040fe200078efcff */
[----:B------:R-:W-:Y:S01]  /*01f0*/  IMAD.SHL.U32 R86, R91, 0x8, RZ ;  /* 0x000000085b567824 */ /* 0x000fe200078e00ff */
[C---:B------:R-:W-:Y:S02]  /*0200*/  LOP3.LUT R23, R14.reuse, 0xe0, RZ, 0xfc, !PT ;  /* 0x000000e00e177812 */ /* 0x040fe400078efcff */
[C---:B------:R-:W-:Y:S02]  /*0210*/  LOP3.LUT R11, R14.reuse, 0x140, RZ, 0xfc, !PT ;  /* 0x000001400e0b7812 */ /* 0x040fe400078efcff */
[C---:B------:R-:W-:Y:S01]  /*0220*/  LOP3.LUT R31, R14.reuse, 0xa0, RZ, 0xfc, !PT ;  /* 0x000000a00e1f7812 */ /* 0x040fe200078efcff */
[----:B------:R-:W-:Y:S01]  /*0230*/  IMAD.SHL.U32 R20, R23, 0x8, RZ ;  /* 0x0000000817147824 */ /* 0x000fe200078e00ff */
[C---:B------:R-:W-:Y:S02]  /*0240*/  LOP3.LUT R19, R14.reuse, 0x100, RZ, 0xfc, !PT ;  /* 0x000001000e137812 */ /* 0x040fe400078efcff */
[----:B------:R-:W-:Y:S01]  /*0250*/  SHF.L.U32 R24, R27, 0x3, RZ ;  /* 0x000000031b187819 */ /* 0x000fe200000006ff */
[----:B------:R-:W-:Y:S01]  /*0260*/  IMAD.SHL.U32 R28, R31, 0x8, RZ ;  /* 0x000000081f1c7824 */ /* 0x000fe200078e00ff */
[----:B------:R-:W-:-:S02]  /*0270*/  LOP3.LUT R15, R14, 0x120, RZ, 0xfc, !PT ;  /* 0x000001200e0f7812 */ /* 0x000fc400078efcff */
[----:B------:R-:W-:Y:S01]  /*0280*/  LOP3.LUT R81, R14, 0x160, RZ, 0xfc, !PT ;  /* 0x000001600e517812 */ /* 0x000fe200078efcff */
[----:B------:R-:W-:Y:S01]  /*0290*/  IMAD.SHL.U32 R16, R19, 0x8, RZ ;  /* 0x0000000813107824 */ /* 0x000fe200078e00ff */
[----:B------:R-:W-:Y:S02]  /*02a0*/  SHF.L.U32 R12, R15, 0x3, RZ ;  /* 0x000000030f0c7819 */ /* 0x000fe400000006ff */
[----:B----4-:R-:W-:Y:S02]  /*02b0*/  @P0 R2UR UR6, R2 ;  /* 0x00000000020602ca */ /* 0x010fe400000e0000 */
        /* <DEDUP_REMOVED lines=25> */
[----:B------:R-:W-:Y:S02]  /*0450*/  LOP3.LUT R5, R7, UR30, R2, 0x96, !PT ;  /* 0x0000001e07057c12 */ /* 0x000fe4000f8e9602 */
[----:B------:R-:W-:Y:S02]  /*0460*/  ISETP.NE.U32.AND P0, PT, RZ, UR8, PT ;  /* 0x00000008ff007c0c */ /* 0x000fe4000bf05070 */
[----:B------:R-:W-:Y:S01]  /*0470*/  LOP3.LUT R2, R9, UR29, R4, 0x96, !PT ;  /* 0x0000001d09027c12 */ /* 0x000fe2000f8e9604 */
[----:B------:R-:W-:Y:S01]  /*0480*/  UIADD3 UR31, UR6, 0x78dde6e4, URZ ;  /* 0x78dde6e4061f7890 */ /* 0x000fe2000fffe03f */
[----:B------:R-:W-:Y:S01]  /*0490*/  IMAD.WIDE.U32 R4, R5, -0x326172a9, RZ ;  /* 0xcd9e8d5705047825 */ /* 0x000fe200078e00ff */
[----:B------:R-:W-:Y:S01]  /*04a0*/  UIADD3 UR32, UR7, -0x126145ec, URZ ;  /* 0xed9eba1407207890 */ /* 0x000fe2000fffe03f */
[----:B------:R-:W-:Y:S02]  /*04b0*/  ISETP.NE.AND.EX P0, PT, RZ, UR9, PT, P0 ;  /* 0x00000009ff007c0c */ /* 0x000fe4000bf05300 */
[----:B------:R-:W-:Y:S01]  /*04c0*/  IMAD.WIDE.U32 R2, R2, -0x2daee0ad, RZ ;  /* 0xd2511f5302027825 */ /* 0x000fe200078e00ff */
[----:B------:R-:W-:-:S02]  /*04d0*/  ISETP.NE.U32.AND P1, PT, RZ, UR10, PT ;  /* 0x0000000aff007c0c */ /* 0x000fc4000bf25070 */
[----:B------:R-:W-:Y:S02]  /*04e0*/  LOP3.LUT R7, R5, UR31, R8, 0x96, !PT ;  /* 0x0000001f05077c12 */ /* 0x000fe4000f8e9608 */
[----:B------:R-:W-:Y:S01]  /*04f0*/  LOP3.LUT R8, R3, UR32, R6, 0x96, !PT ;  /* 0x0000002003087c12 */ /* 0x000fe2000f8e9606 */
[----:B------:R-:W-:Y:S01]  /*0500*/  UIADD3 UR34, UR7, -0x56f99767, URZ ;  /* 0xa906689907227890 */ /* 0x000fe2000fffe03f */
[----:B------:R-:W-:Y:S01]  /*0510*/  ISETP.NE.AND.EX P1, PT, RZ, UR11, PT, P1 ;  /* 0x0000000bff007c0c */ /* 0x000fe2000bf25310 */
[----:B------:R-:W-:Y:S01]  /*0520*/  IMAD.WIDE.U32 R6, R7, -0x2daee0ad, RZ ;  /* 0xd2511f5307067825 */ /* 0x000fe200078e00ff */
[----:B------:R-:W-:-:S03]  /*0530*/  UIADD3 UR33, UR6, 0x1715609d, URZ ;  /* 0x1715609d06217890 */ /* 0x000fc6000fffe03f */
[----:B------:R-:W-:Y:S01]  /*0540*/  IMAD.WIDE.U32 R8, R8, -0x326172a9, RZ ;  /* 0xcd9e8d5708087825 */ /* 0x000fe200078e00ff */
[----:B------:R-:W-:Y:S02]  /*0550*/  @P0 LEA R184, P2, R14, UR8, 0x3 ;  /* 0x000000080eb80c11 */ /* 0x000fe4000f8418ff */
[----:B------:R-:W-:Y:S02]  /*0560*/  LOP3.LUT R5, R7, UR34, R2, 0x96, !PT ;  /* 0x0000002207057c12 */ /* 0x000fe4000f8e9602 */
[----:B------:R-:W-:Y:S01]  /*0570*/  LOP3.LUT R2, R9, UR33, R4, 0x96, !PT ;  /* 0x0000002109027c12 */ /* 0x000fe2000f8e9604 */
[----:B------:R-:W-:Y:S01]  /*0580*/  UIADD3 UR35, UR6, -0x4ab325aa, URZ ;  /* 0xb54cda5606237890 */ /* 0x000fe2000fffe03f */
[----:B------:R-:W-:Y:S01]  /*0590*/  @P0 IADD3.X R185, RZ, UR9, RZ, P2, !PT ;  /* 0x00000009ffb90c10 */ /* 0x000fe200097fe4ff */
[----:B------:R-:W-:Y:S01]  /*05a0*/  IMAD.WIDE.U32 R4, R5, -0x326172a9, RZ ;  /* 0xcd9e8d5705047825 */ /* 0x000fe200078e00ff */
[----:B------:R-:W-:Y:S01]  /*05b0*/  @P0 LEA R176, P2, R59, UR8, 0x3 ;  /* 0x000000083bb00c11 */ /* 0x000fe2000f8418ff */
[----:B------:R-:W-:Y:S01]  /*05c0*/  UIADD3 UR36, UR7, 0x646e171e, URZ ;  /* 0x646e171e07247890 */ /* 0x000fe2000fffe03f */
[----:B------:R-:W-:Y:S01]  /*05d0*/  @P1 IADD3 R188, P3, R60, UR10, RZ ;  /* 0x0000000a3cbc1c10 */ /* 0x000fe2000ff7e0ff */
[----:B------:R-:W-:Y:S01]  /*05e0*/  IMAD.WIDE.U32 R2, R2, -0x2daee0ad, RZ ;  /* 0xd2511f5302027825 */ /* 0x000fe200078e00ff */
[----:B------:R-:W-:Y:S01]  /*05f0*/  @P0 IADD3.X R177, RZ, UR9, RZ, P2, !PT ;  /* 0x00000009ffb10c10 */ /* 0x000fe200097fe4ff */
[----:B------:R-:W-:Y:S01]  /*0600*/  UIADD3 UR37, UR6, 0x5384540f, URZ ;  /* 0x5384540f06257890 */ /* 0x000fe2000fffe03f */
[----:B------:R-:W-:Y:S01]  /*0610*/  @P1 IADD3 R78, P2, R56, UR10, RZ ;  /* 0x0000000a384e1c10 */ /* 0x000fe2000ff5e0ff */
[----:B------:R-:W-:Y:S01]  /*0620*/  @P1 IMAD.X R189, RZ, RZ, UR11, P3 ;  /* 0x0000000bffbd1e24 */ /* 0x000fe200098e06ff */
[----:B------:R-:W-:Y:S01]  /*0630*/  LOP3.LUT R7, R5, UR35, R8, 0x96, !PT ;  /* 0x0000002305077c12 */ /* 0x000fe2000f8e9608 */
[----:B------:R-:W-:Y:S01]  /*0640*/  UIADD3 UR38, UR7, 0x1fd5c5a3, URZ ;  /* 0x1fd5c5a307267890 */ /* 0x000fe2000fffe03f */
[----:B------:R-:W-:Y:S01]  /*0650*/  LOP3.LUT R8, R3, UR36, R6, 0x96, !PT ;  /* 0x0000002403087c12 */ /* 0x000fe2000f8e9606 */
[----:B------:R-:W-:Y:S01]  /*0660*/  UIADD3 UR40, UR7, -0x24c28bd8, URZ ;  /* 0xdb3d742807287890 */ /* 0x000fe2000fffe03f */
[----:B------:R-:W-:Y:S01]  /*0670*/  @P0 LEA R168, P3, R55, UR8, 0x3 ;  /* 0x0000000837a80c11 */ /* 0x000fe2000f8618ff */
[----:B------:R-:W-:Y:S01]  /*0680*/  @P1 IMAD.X R79, RZ, RZ, UR11, P2 ;  /* 0x0000000bff4f1e24 */ /* 0x000fe200090e06ff */
[----:B------:R-:W-:Y:S01]  /*0690*/  @P1 IADD3 R76, P2, R52, UR10, RZ ;  /* 0x0000000a344c1c10 */ /* 0x000fe2000ff5e0ff */
[----:B------:R-:W-:Y:S01]  /*06a0*/  IMAD.WIDE.U32 R8, R8, -0x326172a9, RZ ;  /* 0xcd9e8d5708087825 */ /* 0x000fe200078e00ff */
[----:B------:R-:W-:Y:S01]  /*06b0*/  @P0 IADD3.X R169, RZ, UR9, RZ, P3, !PT ;  /* 0x00000009ffa90c10 */ /* 0x000fe20009ffe4ff */
[----:B------:R-:W-:Y:S01]  /*06c0*/  UIADD3 UR39, UR6, -0xe443238, URZ ;  /* 0xf1bbcdc806277890 */ /* 0x000fe2000fffe03f */
[----:B------:R-:W-:Y:S01]  /*06d0*/  @P0 LEA R74, P3, R95, UR8, 0x3 ;  /* 0x000000085f4a0c11 */ /* 0x000fe2000f8618ff */
[----:B------:R-:W-:Y:S01]  /*06e0*/  @P1 IMAD.X R77, RZ, RZ, UR11, P2 ;  /* 0x0000000bff4d1e24 */ /* 0x000fe200090e06ff */
[----:B------:R-:W-:Y:S01]  /*06f0*/  LOP3.LUT R111, R9, UR37, R4, 0x96, !PT ;  /* 0x00000025096f7c12 */ /* 0x000fe2000f8e9604 */
[----:B------:R-:W-:Y:S01]  /*0700*/  IMAD.WIDE.U32 R6, R7, -0x2daee0ad, RZ ;  /* 0xd2511f5307067825 */ /* 0x000fe200078e00ff */
[----:B------:R-:W-:Y:S01]  /*0710*/  @P0 IADD3.X R75, RZ, UR9, RZ, P3, !PT ;  /* 0x00000009ff4b0c10 */ /* 0x000fe20009ffe4ff */
[----:B------:R-:W5:Y:S01]  /*0720*/  @P0 LDG.E.64 R184, desc[UR4][R184.64] ;  /* 0x00000004b8b80981 */ /* 0x000f62000c1e1b00 */
[----:B------:R-:W-:-:S02]  /*0730*/  @P1 IADD3 R72, P2, R92, UR10, RZ ;  /* 0x0000000a5c481c10 */ /* 0x000fc4000ff5e0ff */
[----:B------:R-:W-:Y:S01]  /*0740*/  @P0 LEA R70, P3, R91, UR8, 0x3 ;  /* 0x000000085b460c11 */ /* 0x000fe2000f8618ff */
[----:B------:R-:W-:Y:S01]  /*0750*/  IMAD.HI.U32 R3, R111, -0x2daee0ad, RZ ;  /* 0xd2511f536f037827 */ /* 0x000fe200078e00ff */
[----:B------:R-:W-:Y:S01]  /*0760*/  LOP3.LUT R112, R7, UR38, R2, 0x96, !PT ;  /* 0x0000002607707c12 */ /* 0x000fe2000f8e9602 */
[----:B------:R-:W5:Y:S01]  /*0770*/  @P1 LDG.E.64 R188, desc[UR4][R188.64] ;  /* 0x00000004bcbc1981 */ /* 0x000f62000c1e1b00 */
[----:B------:R-:W-:Y:S01]  /*0780*/  @P0 IADD3.X R71, RZ, UR9, RZ, P3, !PT ;  /* 0x00000009ff470c10 */ /* 0x000fe20009ffe4ff */
[----:B------:R-:W-:Y:S01]  /*0790*/  @P1 IMAD.X R73, RZ, RZ, UR11, P2 ;  /* 0x0000000bff491e24 */ /* 0x000fe200090e06ff */
[----:B------:R-:W-:Y:S01]  /*07a0*/  @P1 IADD3 R68, P3, R86, UR10, RZ ;  /* 0x0000000a56441c10 */ /* 0x000fe2000ff7e0ff */
[----:B------:R-:W5:Y:S01]  /*07b0*/  @P0 LDG.E.64 R176, desc[UR4][R176.64] ;  /* 0x00000004b0b00981 */ /* 0x000f62000c1e1b00 */
[----:B------:R-:W-:Y:S02]  /*07c0*/  @P0 LEA R2, P2, R27, UR8, 0x3 ;  /* 0x000000081b020c11 */ /* 0x000fe4000f8418ff */
[----:B------:R-:W-:Y:S01]  /*07d0*/  LOP3.LUT R96, R3, UR40, R6, 0x96, !PT ;  /* 0x0000002803607c12 */ /* 0x000fe2000f8e9606 */
[----:B------:R-:W-:Y:S01]  /*07e0*/  @P1 IMAD.X R69, RZ, RZ, UR11, P3 ;  /* 0x0000000bff451e24 */ /* 0x000fe200098e06ff */
[----:B------:R-:W-:Y:S01]  /*07f0*/  @P0 LEA R50, P3, R23, UR8, 0x3 ;  /* 0x0000000817320c11 */ /* 0x000fe2000f8618ff */
[----:B------:R-:W-:Y:S01]  /*0800*/  @P0 IMAD.X R3, RZ, RZ, UR9, P2 ;  /* 0x00000009ff030e24 */ /* 0x000fe200090e06ff */
[----:B------:R-:W-:Y:S01]  /*0810*/  @P0 LEA R38, P2, R11, UR8, 0x3 ;  /* 0x000000080b260c11 */ /* 0x000fe2000f8418ff */
[----:B------:R-:W-:Y:S01]  /*0820*/  IMAD.HI.U32 R89, R112, -0x326172a9, RZ ;  /* 0xcd9e8d5770597827 */ /* 0x000fe200078e00ff */
[----:B------:R-:W-:Y:S01]  /*0830*/  @P0 LEA R66, P5, R31, UR8, 0x3 ;  /* 0x000000081f420c11 */ /* 0x000fe2000f8a18ff */
[----:B------:R-:W5:Y:S01]  /*0840*/  @P1 LDG.E.64 R78, desc[UR4][R78.64] ;  /* 0x000000044e4e1981 */ /* 0x000f62000c1e1b00 */
[----:B------:R-:W-:Y:S01]  /*0850*/  @P0 LEA R46, P4, R19, UR8, 0x3 ;  /* 0x00000008132e0c11 */ /* 0x000fe2000f8818ff */
[----:B------:R-:W-:Y:S01]  /*0860*/  @P0 IMAD.X R51, RZ, RZ, UR9, P3 ;  /* 0x00000009ff330e24 */ /* 0x000fe200098e06ff */
[----:B------:R-:W-:Y:S01]  /*0870*/  @P0 IADD3.X R67, RZ, UR9, RZ, P5, !PT ;  /* 0x00000009ff430c10 */ /* 0x000fe2000affe4ff */
[----:B------:R-:W-:Y:S01]  /*0880*/  @P0 IMAD.X R39, RZ, RZ, UR9, P2 ;  /* 0x00000009ff270e24 */ /* 0x000fe200090e06ff */
[----:B------:R-:W-:Y:S01]  /*0890*/  @P1 IADD3 R108, P3, R24, UR10, RZ ;  /* 0x0000000a186c1c10 */ /* 0x000fe2000ff7e0ff */
[----:B------:R-:W5:Y:S01]  /*08a0*/  @P0 LDG.E.64 R168, desc[UR4][R168.64] ;  /* 0x00000004a8a80981 */ /* 0x000f62000c1e1b00 */
[----:B------:R-:W-:Y:S01]  /*08b0*/  @P1 IADD3 R48, P2, R20, UR10, RZ ;  /* 0x0000000a14301c10 */ /* 0x000fe2000ff5e0ff */
[----:B------:R-:W0:Y:S01]  /*08c0*/  LDC.64 R6, c[0x0][0x260] ;  /* 0x00009800ff067b82 */ /* 0x000e220000000a00 */
[----:B------:R-:W-:Y:S01]  /*08d0*/  LOP3.LUT R89, R89, UR39, R8, 0x96, !PT ;  /* 0x0000002759597c12 */ /* 0x000fe2000f8e9608 */
[----:B------:R-:W-:Y:S01]  /*08e0*/  IMAD.SHL.U32 R8, R11, 0x8, RZ ;  /* 0x000000080b087824 */ /* 0x000fe200078e00ff */
[----:B------:R-:W-:Y:S01]  /*08f0*/  @P1 IADD3 R64, P6, R28, UR10, RZ ;  /* 0x0000000a1c401c10 */ /* 0x000fe2000ffde0ff */
[----:B------:R-:W5:Y:S01]  /*0900*/  @P1 LDG.E.64 R76, desc[UR4][R76.64] ;  /* 0x000000044c4c1981 */ /* 0x000f62000c1e1b00 */
[----:B------:R-:W-:-:S02]  /*0910*/  @P0 LEA R42, P5, R15, UR8, 0x3 ;  /* 0x000000080f2a0c11 */ /* 0x000fc4000f8a18ff */
[C---:B------:R-:W-:Y:S01]  /*0920*/  SHF.L.U32 R4, R81.reuse, 0x3, RZ ;  /* 0x0000000351047819 */ /* 0x040fe200000006ff */
[----:B------:R-:W-:Y:S01]  /*0930*/  @P1 IMAD.X R109, RZ, RZ, UR11, P3 ;  /* 0x0000000bff6d1e24 */ /* 0x000fe200098e06ff */
[----:B------:R-:W-:Y:S01]  /*0940*/  @P0 IADD3.X R43, RZ, UR9, RZ, P5, !PT ;  /* 0x00000009ff2b0c10 */ /* 0x000fe2000affe4ff */
[----:B------:R-:W-:Y:S01]  /*0950*/  @P1 IMAD.X R49, RZ, RZ, UR11, P2 ;  /* 0x0000000bff311e24 */ /* 0x000fe200090e06ff */
[----:B------:R-:W-:Y:S01]  /*0960*/  @P1 IADD3 R44, P2, R16, UR10, RZ ;  /* 0x0000000a102c1c10 */ /* 0x000fe2000ff5e0ff */
[----:B------:R-:W-:Y:S01]  /*0970*/  @P1 IMAD.X R65, RZ, RZ, UR11, P6 ;  /* 0x0000000bff411e24 */ /* 0x000fe2000b0e06ff */
[----:B------:R-:W-:Y:S01]  /*0980*/  @P1 IADD3 R40, P3, R12, UR10, RZ ;  /* 0x0000000a0c281c10 */ /* 0x000fe2000ff7e0ff */
[----:B------:R-:W-:Y:S01]  /*0990*/  @P0 IMAD.X R47, RZ, RZ, UR9, P4 ;  /* 0x00000009ff2f0e24 */ /* 0x000fe2000a0e06ff */
[----:B------:R-:W-:Y:S01]  /*09a0*/  @P1 IADD3 R32, P5, R4, UR10, RZ ;  /* 0x0000000a04201c10 */ /* 0x000fe2000ffbe0ff */
[----:B------:R-:W5:Y:S01]  /*09b0*/  @P0 LDG.E.64 R74, desc[UR4][R74.64] ;  /* 0x000000044a4a0981 */ /* 0x000f62000c1e1b00 */
[----:B------:R-:W-:-:S02]  /*09c0*/  @P0 LEA R34, P6, R81, UR8, 0x3 ;  /* 0x0000000851220c11 */ /* 0x000fc4000f8c18ff */
[----:B------:R-:W-:Y:S01]  /*09d0*/  @P1 IADD3 R36, P4, R8, UR10, RZ ;  /* 0x0000000a08241c10 */ /* 0x000fe2000ff9e0ff */
[----:B------:R-:W-:Y:S01]  /*09e0*/  @P1 IMAD.X R45, RZ, RZ, UR11, P2 ;  /* 0x0000000bff2d1e24 */ /* 0x000fe200090e06ff */
[----:B------:R-:W-:Y:S01]  /*09f0*/  @P0 IADD3.X R35, RZ, UR9, RZ, P6, !PT ;  /* 0x00000009ff230c10 */ /* 0x000fe2000b7fe4ff */
[----:B------:R-:W-:Y:S01]  /*0a00*/  @P1 IMAD.X R41, RZ, RZ, UR11, P3 ;  /* 0x0000000bff291e24 */ /* 0x000fe200098e06ff */
[----:B------:R-:W-:Y:S01]  /*0a10*/  @P1 IADD3.X R37, RZ, UR11, RZ, P4, !PT ;  /* 0x0000000bff251c10 */ /* 0x000fe2000a7fe4ff */
[----:B------:R-:W-:Y:S01]  /*0a20*/  @P1 IMAD.X R33, RZ, RZ, UR11, P5 ;  /* 0x0000000bff211e24 */ /* 0x000fe2000a8e06ff */
[----:B------:R-:W5:Y:S01]  /*0a30*/  @P1 LDG.E.64 R72, desc[UR4][R72.64] ;  /* 0x0000000448481981 */ /* 0x000f62000c1e1b00 */
[----:B------:R-:W-:Y:S01]  /*0a40*/  ULDC.64 UR8, c[0x0][0x268] ;  /* 0x00009a0000087ab9 */ /* 0x000fe20000000a00 */
[----:B------:R-:W-:Y:S01]  /*0a50*/  SHF.R.U32.HI R113, RZ, 0x5, R0 ;  /* 0x00000005ff717819 */ /* 0x000fe20000011600 */
[----:B------:R-:W-:Y:S01]  /*0a60*/  ULDC UR10, c[0x0][0x214] ;  /* 0x00008500000a7ab9 */ /* 0x000fe20000000800 */
[----:B------:R-:W5:Y:S04]  /*0a70*/  @P0 LDG.E.64 R70, desc[UR4][R70.64] ;  /* 0x0000000446460981 */ /* 0x000f68000c1e1b00 */
        /* <DEDUP_REMOVED lines=14> */
[----:B------:R-:W5:Y:S01]  /*0b60*/  @P1 LDG.E.64 R32, desc[UR4][R32.64] ;  /* 0x0000000420201981 */ /* 0x000f62000c1e1b00 */
[----:B------:R-:W-:-:S02]  /*0b70*/  IADD3 R52, P4, R52, UR8, RZ ;  /* 0x0000000834347c10 */ /* 0x000fc4000ff9e0ff */
[----:B------:R-:W-:Y:S01]  /*0b80*/  IADD3 R60, P3, R60, UR8, RZ ;  /* 0x000000083c3c7c10 */ /* 0x000fe2000ff7e0ff */
[----:B------:R-:W-:Y:S01]  /*0b90*/  IMAD R113, R10, 0x4, R113 ;  /* 0x000000040a717824 */ /* 0x000fe200078e0271 */
[----:B------:R-:W-:Y:S01]  /*0ba0*/  IADD3 R92, P5, R92, UR8, RZ ;  /* 0x000000085c5c7c10 */ /* 0x000fe2000ffbe0ff */
[----:B------:R-:W-:Y:S01]  /*0bb0*/  IMAD.X R53, RZ, RZ, UR9, P4 ;  /* 0x00000009ff357e24 */ /* 0x000fe2000a0e06ff */
[----:B------:R-:W-:Y:S01]  /*0bc0*/  IADD3 R28, P4, R28, UR8, RZ ;  /* 0x000000081c1c7c10 */ /* 0x000fe2000ff9e0ff */
[----:B------:R-:W-:Y:S01]  /*0bd0*/  IMAD.X R61, RZ, RZ, UR9, P3 ;  /* 0x00000009ff3d7e24 */ /* 0x000fe200098e06ff */
[----:B------:R-:W-:Y:S01]  /*0be0*/  IADD3 R86, P3, R86, UR8, RZ ;  /* 0x0000000856567c10 */ /* 0x000fe2000ff7e0ff */
[----:B------:R-:W-:Y:S01]  /*0bf0*/  IMAD.X R93, RZ, RZ, UR9, P5 ;  /* 0x00000009ff5d7e24 */ /* 0x000fe2000a8e06ff */
[----:B------:R-:W-:Y:S01]  /*0c00*/  ISETP.GE.AND P2, PT, R113, UR10, PT ;  /* 0x0000000a71007c0c */ /* 0x000fe2000bf46270 */
[----:B------:R-:W-:Y:S01]  /*0c10*/  IMAD.X R29, RZ, RZ, UR9, P4 ;  /* 0x00000009ff1d7e24 */ /* 0x000fe2000a0e06ff */
[----:B------:R-:W-:-:S02]  /*0c20*/  IADD3 R24, P5, R24, UR8, RZ ;  /* 0x0000000818187c10 */ /* 0x000fc4000ffbe0ff */
[----:B------:R-:W-:Y:S02]  /*0c30*/  IADD3 R16, P4, R16, UR8, RZ ;  /* 0x0000000810107c10 */ /* 0x000fe4000ff9e0ff */
[----:B------:R-:W-:Y:S02]  /*0c40*/  IADD3.X R87, RZ, UR9, RZ, P3, !PT ;  /* 0x00000009ff577c10 */ /* 0x000fe40009ffe4ff */
[----:B------:R-:W-:Y:S01]  /*0c50*/  IADD3 R20, P3, R20, UR8, RZ ;  /* 0x0000000814147c10 */ /* 0x000fe2000ff7e0ff */
[----:B------:R-:W-:Y:S01]  /*0c60*/  IMAD.X R25, RZ, RZ, UR9, P5 ;  /* 0x00000009ff197e24 */ /* 0x000fe2000a8e06ff */
[----:B------:R-:W-:Y:S01]  /*0c70*/  IADD3 R12, P5, R12, UR8, RZ ;  /* 0x000000080c0c7c10 */ /* 0x000fe2000ffbe0ff */
[----:B------:R-:W-:Y:S01]  /*0c80*/  IMAD.X R17, RZ, RZ, UR9, P4 ;  /* 0x00000009ff117e24 */ /* 0x000fe2000a0e06ff */
[----:B------:R-:W-:Y:S02]  /*0c90*/  IADD3.X R21, RZ, UR9, RZ, P3, !PT ;  /* 0x00000009ff157c10 */ /* 0x000fe40009ffe4ff */
[----:B------:R-:W-:-:S02]  /*0ca0*/  IADD3 R4, P4, R4, UR8, RZ ;  /* 0x0000000804047c10 */ /* 0x000fc4000ff9e0ff */
[----:B------:R-:W-:Y:S02]  /*0cb0*/  IADD3 R56, P6, R56, UR8, RZ ;  /* 0x0000000838387c10 */ /* 0x000fe4000ffde0ff */
[----:B------:R-:W-:Y:S01]  /*0cc0*/  IADD3 R8, P3, R8, UR8, RZ ;  /* 0x0000000808087c10 */ /* 0x000fe2000ff7e0ff */
[----:B------:R-:W-:Y:S01]  /*0cd0*/  IMAD.X R13, RZ, RZ, UR9, P5 ;  /* 0x00000009ff0d7e24 */ /* 0x000fe2000a8e06ff */
[----:B------:R-:W-:Y:S01]  /*0ce0*/  IADD3.X R57, RZ, UR9, RZ, P6, !PT ;  /* 0x00000009ff397c10 */ /* 0x000fe2000b7fe4ff */
[----:B------:R-:W-:Y:S01]  /*0cf0*/  IMAD.X R5, RZ, RZ, UR9, P4 ;  /* 0x00000009ff057e24 */ /* 0x000fe2000a0e06ff */
[----:B------:R-:W-:Y:S01]  /*0d00*/  IADD3.X R9, RZ, UR9, RZ, P3, !PT ;  /* 0x00000009ff097c10 */ /* 0x000fe20009ffe4ff */
[----:B0-----:R-:W-:Y:S08]  /*0d10*/  @P2 EXIT ;  /* 0x000000000000294d */ /* 0x001ff00003800000 */
[--C-:B------:R-:W-:Y:S01]  /*0d20*/  IMAD.WIDE.U32 R62, R14, 0x8, R6.reuse ;  /* 0x000000080e3e7825 */ /* 0x100fe200078e0006 */
[----:B------:R-:W2:Y:S03]  /*0d30*/  LDG.E.64 R60, desc[UR4][R60.64] ;  /* 0x000000043c3c7981 */ /* 0x000ea6000c1e1b00 */
[--C-:B------:R-:W-:Y:S01]  /*0d40*/  IMAD.WIDE.U32 R58, R59, 0x8, R6.reuse ;  /* 0x000000083b3a7825 */ /* 0x100fe200078e0006 */
[----:B------:R-:W3:Y:S03]  /*0d50*/  LDG.E.64 R56, desc[UR4][R56.64] ;  /* 0x0000000438387981 */ /* 0x000ee6000c1e1b00 */
[--C-:B------:R-:W-:Y:S01]  /*0d60*/  IMAD.WIDE.U32 R54, R55, 0x8, R6.reuse ;  /* 0x0000000837367825 */ /* 0x100fe200078e0006 */
[----:B------:R-:W4:Y:S03]  /*0d70*/  LDG.E.64 R62, desc[UR4][R62.64] ;  /* 0x000000043e3e7981 */ /* 0x000f26000c1e1b00 */
[--C-:B------:R-:W-:Y:S01]  /*0d80*/  IMAD.WIDE.U32 R94, R95, 0x8, R6.reuse ;  /* 0x000000085f5e7825 */ /* 0x100fe200078e0006 */
[----:B------:R-:W3:Y:S04]  /*0d90*/  LDG.E.64 R58, desc[UR4][R58.64] ;  /* 0x000000043a3a7981 */ /* 0x000ee8000c1e1b00 */
[----:B------:R-:W3:Y:S04]  /*0da0*/  LDG.E.64 R52, desc[UR4][R52.64] ;  /* 0x0000000434347981 */ /* 0x000ee8000c1e1b00 */
[----:B------:R-:W3:Y:S04]  /*0db0*/  LDG.E.64 R92, desc[UR4][R92.64] ;  /* 0x000000045c5c7981 */ /* 0x000ee8000c1e1b00 */
[----:B------:R-:W3:Y:S01]  /*0dc0*/  LDG.E.64 R4, desc[UR4][R4.64] ;  /* 0x0000000404047981 */ /* 0x000ee2000c1e1b00 */
[----:B------:R-:W-:-:S03]  /*0dd0*/  IMAD.WIDE.U32 R90, R91, 0x8, R6 ;  /* 0x000000085b5a7825 */ /* 0x000fc600078e0006 */
        /* <DEDUP_REMOVED lines=10> */
[----:B------:R-:W3:Y:S04]  /*0e80*/  LDG.E.64 R12, desc[UR4][R12.64] ;  /* 0x000000040c0c7981 */ /* 0x000ee8000c1e1b00 */
[----:B------:R-:W3:Y:S01]  /*0e90*/  LDG.E.64 R8, desc[UR4][R8.64] ;  /* 0x0000000408087981 */ /* 0x000ee2000c1e1b00 */
[----:B-----5:R-:W-:Y:S02]  /*0ea0*/  @!P1 CS2R R108, SRZ ;  /* 0x00000000006c9805 */ /* 0x020fe4000001ff00 */
[----:B------:R-:W-:Y:S02]  /*0eb0*/  @!P0 CS2R R50, SRZ ;  /* 0x0000000000328805 */ /* 0x000fe4000001ff00 */
[----:B------:R-:W-:Y:S01]  /*0ec0*/  @!P0 CS2R R176, SRZ ;  /* 0x0000000000b08805 */ /* 0x000fe2000001ff00 */
[----:B------:R-:W3:Y:S01]  /*0ed0*/  LDG.E.64 R54, desc[UR4][R54.64] ;  /* 0x0000000436367981 */ /* 0x000ee2000c1e1b00 */
[----:B------:R-:W-:-:S02]  /*0ee0*/  @!P1 CS2R R48, SRZ ;  /* 0x0000000000309805 */ /* 0x000fc4000001ff00 */
[----:B------:R-:W-:Y:S02]  /*0ef0*/  @!P1 CS2R R78, SRZ ;  /* 0x00000000004e9805 */ /* 0x000fe4000001ff00 */
[----:B------:R-:W-:Y:S01]  /*0f00*/  @!P0 CS2R R46, SRZ ;  /* 0x00000000002e8805 */ /* 0x000fe2000001ff00 */
[----:B------:R-:W3:Y:S01]  /*0f10*/  LDG.E.64 R94, desc[UR4][R94.64] ;  /* 0x000000045e5e7981 */ /* 0x000ee2000c1e1b00 */
[--C-:B------:R-:W-:Y:S01]  /*0f20*/  IMAD.WIDE.U32 R14, R15, 0x8, R6.reuse ;  /* 0x000000080f0e7825 */ /* 0x100fe200078e0006 */
[----:B------:R-:W-:Y:S02]  /*0f30*/  @!P1 CS2R R76, SRZ ;  /* 0x00000000004c9805 */ /* 0x000fe4000001ff00 */
[----:B------:R-:W-:Y:S01]  /*0f40*/  @!P1 CS2R R44, SRZ ;  /* 0x00000000002c9805 */ /* 0x000fe2000001ff00 */
[----:B------:R-:W3:Y:S01]  /*0f50*/  LDG.E.64 R90, desc[UR4][R90.64] ;  /* 0x000000045a5a7981 */ /* 0x000ee2000c1e1b00 */
[----:B------:R-:W-:Y:S01]  /*0f60*/  IMAD.WIDE.U32 R6, R81, 0x8, R6 ;  /* 0x0000000851067825 */ /* 0x000fe200078e0006 */
[----:B------:R-:W-:-:S02]  /*0f70*/  @!P0 CS2R R74, SRZ ;  /* 0x00000000004a8805 */ /* 0x000fc4000001ff00 */
[----:B------:R-:W-:Y:S01]  /*0f80*/  @!P0 CS2R R42, SRZ ;  /* 0x00000000002a8805 */ /* 0x000fe2000001ff00 */
[----:B------:R-:W3:Y:S01]  /*0f90*/  LDG.E.64 R30, desc[UR4][R30.64] ;  /* 0x000000041e1e7981 */ /* 0x000ee2000c1e1b00 */
[----:B------:R-:W-:Y:S02]  /*0fa0*/  @!P1 CS2R R72, SRZ ;  /* 0x0000000000489805 */ /* 0x000fe4000001ff00 */
[----:B------:R-:W-:Y:S02]  /*0fb0*/  @!P1 CS2R R40, SRZ ;  /* 0x0000000000289805 */ /* 0x000fe4000001ff00 */
[----:B------:R-:W-:Y:S01]  /*0fc0*/  @!P0 CS2R R70, SRZ ;  /* 0x0000000000468805 */ /* 0x000fe2000001ff00 */
[----:B------:R-:W3:Y:S01]  /*0fd0*/  LDG.E.64 R26, desc[UR4][R26.64] ;  /* 0x000000041a1a7981 */ /* 0x000ee2000c1e1b00 */
[----:B------:R-:W-:Y:S02]  /*0fe0*/  @!P0 CS2R R38, SRZ ;  /* 0x0000000000268805 */ /* 0x000fe4000001ff00 */
[----:B------:R-:W-:-:S02]  /*0ff0*/  @!P1 CS2R R68, SRZ ;  /* 0x0000000000449805 */ /* 0x000fc4000001ff00 */
[----:B------:R-:W-:Y:S01]  /*1000*/  @!P1 CS2R R36, SRZ ;  /* 0x0000000000249805 */ /* 0x000fe2000001ff00 */
[----:B------:R-:W3:Y:S01]  /*1010*/  LDG.E.64 R22, desc[UR4][R22.64] ;  /* 0x0000000416167981 */ /* 0x000ee2000c1e1b00 */
[----:B------:R-:W-:Y:S01]  /*1020*/  UIADD3 UR42, UR7, -0x695add53, URZ ;  /* 0x96a522ad072a7890 */ /* 0x000fe2000fffe03f */
[----:B------:R-:W-:Y:S02]  /*1030*/  @!P0 CS2R R66, SRZ ;  /* 0x0000000000428805 */ /* 0x000fe4000001ff00 */
[----:B------:R-:W-:Y:S01]  /*1040*/  @!P0 CS2R R34, SRZ ;  /* 0x0000000000228805 */ /* 0x000fe2000001ff00 */
[----:B------:R-:W3:Y:S01]  /*1050*/  LDG.E.64 R18, desc[UR4][R18.64] ;  /* 0x0000000412127981 */ /* 0x000ee2000c1e1b00 */
[----:B------:R-:W-:Y:S01]  /*1060*/  IMAD R111, R111, -0x2daee0ad, RZ ;  /* 0xd2511f536f6f7824 */ /* 0x000fe200078e02ff */
[----:B------:R-:W-:Y:S01]  /*1070*/  @!P0 CS2R R184, SRZ ;  /* 0x0000000000b88805 */ /* 0x000fe2000001ff00 */
[----:B------:R-:W-:Y:S01]  /*1080*/  IMAD.HI.U32 R0, R89, -0x2daee0ad, RZ ;  /* 0xd2511f5359007827 */ /* 0x000fe200078e00ff */
[----:B------:R-:W3:Y:S01]  /*1090*/  LDG.E.64 R14, desc[UR4][R14.64] ;  /* 0x000000040e0e7981 */ /* 0x000ee2000c1e1b00 */
[----:B------:R-:W-:-:S02]  /*10a0*/  @!P1 CS2R R32, SRZ ;  /* 0x0000000000209805 */ /* 0x000fc4000001ff00 */
[----:B------:R-:W-:Y:S02]  /*10b0*/  @!P0 CS2R R2, SRZ ;  /* 0x0000000000028805 */ /* 0x000fe4000001ff00 */
[----:B------:R-:W-:Y:S01]  /*10c0*/  @!P1 CS2R R64, SRZ ;  /* 0x0000000000409805 */ /* 0x000fe2000001ff00 */
[----:B------:R-:W3:Y:S01]  /*10d0*/  LDG.E.64 R10, desc[UR4][R10.64] ;  /* 0x000000040a0a7981 */ /* 0x000ee2000c1e1b00 */
[----:B------:R-:W-:Y:S01]  /*10e0*/  @!P0 CS2R R168, SRZ ;  /* 0x0000000000a88805 */ /* 0x000fe2000001ff00 */
[----:B------:R-:W-:Y:S02]  /*10f0*/  UIADD3 UR41, UR6, -0x700cb87f, URZ ;  /* 0x8ff3478106297890 */ /* 0x000fe4000fffe03f */
[----:B------:R-:W3:Y:S01]  /*1100*/  LDG.E.64 R6, desc[UR4][R6.64] ;  /* 0x0000000406067981 */ /* 0x000ee2000c1e1b00 */
[----:B------:R-:W-:Y:S01]  /*1110*/  SHF.R.U64 R115, R108, 0x10, R109 ;  /* 0x000000106c737819 */ /* 0x000fe2000000126d */
[----:B------:R-:W-:Y:S01]  /*1120*/  HADD2.F32 R117, -RZ, R108.H0_H0 ;  /* 0x2000006cff757230 */ /* 0x000fe20000004100 */
[----:B------:R-:W-:Y:S01]  /*1130*/  SHF.R.U64 R84, R50, 0x10, R51 ;  /* 0x0000001032547819 */ /* 0x000fe20000001233 */
[----:B------:R-:W-:Y:S01]  /*1140*/  HADD2.F32 R108, -RZ, R50.H0_H0 ;  /* 0x20000032ff6c7230 */ /* 0x000fe20000004100 */
[----:B------:R-:W-:Y:S01]  /*1150*/  SHF.R.U64 R179, R176, 0x10, R177 ;  /* 0x00000010b0b37819 */ /* 0x000fe200000012b1 */
[----:B------:R-:W-:Y:S01]  /*1160*/  HADD2.F32 R181, -RZ, R176.H0_H0 ;  /* 0x200000b0ffb57230 */ /* 0x000fe20000004100 */
[----:B------:R-:W-:Y:S01]  /*1170*/  SHF.R.U64 R83, R48, 0x10, R49 ;  /* 0x0000001030537819 */ /* 0x000fe20000001231 */
[----:B------:R-:W-:Y:S01]  /*1180*/  HADD2.F32 R50, -RZ, R48.H0_H0 ;  /* 0x20000030ff327230 */ /* 0x000fe20000004100 */
[--C-:B------:R-:W-:Y:S01]  /*1190*/  SHF.R.U64 R178, R78, 0x10, R79.reuse ;  /* 0x000000104eb27819 */ /* 0x100fe2000000124f */
[----:B------:R-:W-:Y:S01]  /*11a0*/  HADD2.F32 R176, -RZ, R79.H0_H0 ;  /* 0x2000004fffb07230 */ /* 0x000fe20000004100 */
[----:B------:R-:W-:Y:S01]  /*11b0*/  SHF.R.U32.HI R174, RZ, 0x10, R79 ;  /* 0x00000010ffae7819 */ /* 0x000fe2000001164f */
        /* <DEDUP_REMOVED lines=19> */
[----:B------:R-:W-:-:S02]  /*12f0*/  SHF.R.U32.HI R128, RZ, 0x10, R71 ;  /* 0x00000010ff807819 */ /* 0x000fc40000011647 */
[----:B------:R-:W-:Y:S02]  /*1300*/  @!P1 CS2R R188, SRZ ;  /* 0x0000000000bc9805 */ /* 0x000fe4000001ff00 */
[----:B------:R-:W-:Y:S01]  /*1310*/  SHF.R.U64 R72, R38, 0x10, R39 ;  /* 0x0000001026487819 */ /* 0x000fe20000001227 */
[----:B------:R-:W-:Y:S01]  /*1320*/  HADD2.F32 R38, -RZ, R36.H0_H0 ;  /* 0x20000024ff267230 */ /* 0x000fe20000004100 */
[----:B------:R-:W-:Y:S01]  /*1330*/  SHF.R.U64 R131, R68, 0x10, R69 ;  /* 0x0000001044837819 */ /* 0x000fe20000001245 */
[----:B------:R-:W-:Y:S01]  /*1340*/  HADD2.F32 R122, -RZ, R67.H0_H0 ;  /* 0x20000043ff7a7230 */ /* 0x000fe20000004100 */
[----:B------:R-:W-:Y:S01]  /*1350*/  SHF.R.U64 R71, R36, 0x10, R37 ;  /* 0x0000001024477819 */ /* 0x000fe20000001225 */
[----:B------:R-:W-:Y:S01]  /*1360*/  HADD2.F32 R36, -RZ, R34.H0_H0 ;  /* 0x20000022ff247230 */ /* 0x000fe20000004100 */
[----:B------:R-:W-:Y:S01]  /*1370*/  LOP3.LUT R111, R0, UR42, R111, 0x96, !PT ;  /* 0x0000002a006f7c12 */ /* 0x000fe2000f8e966f */
[----:B------:R-:W-:Y:S01]  /*1380*/  HADD2.F32 R0, -RZ, R184.H0_H0 ;  /* 0x200000b8ff007230 */ /* 0x000fe20000004100 */
[--C-:B------:R-:W-:Y:S01]  /*1390*/  SHF.R.U64 R124, R66, 0x10, R67.reuse ;  /* 0x00000010427c7819 */ /* 0x100fe20000001243 */
[----:B------:R-:W-:Y:S01]  /*13a0*/  IMAD R112, R112, -0x326172a9, RZ ;  /* 0xcd9e8d5770707824 */ /* 0x000fe200078e02ff */
[----:B------:R-:W-:Y:S01]  /*13b0*/  SHF.R.U32.HI R120, RZ, 0x10, R67 ;  /* 0x00000010ff787819 */ /* 0x000fe20000011643 */
[----:B------:R-:W-:Y:S01]  /*13c0*/  ULDC.64 UR8, c[0x0][0x228] ;  /* 0x00008a0000087ab9 */ /* 0x000fe20000000a00 */
[----:B------:R-:W-:Y:S01]  /*13d0*/  SHF.R.U64 R68, R34, 0x10, R35 ;  /* 0x0000001022447819 */ /* 0x000fe20000001223 */
[----:B------:R-:W-:Y:S01]  /*13e0*/  HADD2.F32 R34, -RZ, R32.H0_H0 ;  /* 0x20000020ff227230 */ /* 0x000fe20000004100 */
[----:B------:R-:W-:Y:S01]  /*13f0*/  SHF.R.U64 R67, R32, 0x10, R33 ;  /* 0x0000001020437819 */ /* 0x000fe20000001221 */
[----:B------:R-:W-:Y:S01]  /*1400*/  HADD2.F32 R110, -RZ, R3.H0_H0 ;  /* 0x20000003ff6e7230 */ /* 0x000fe20000004100 */
[--C-:B------:R-:W-:Y:S01]  /*1410*/  SHF.R.U64 R116, R2, 0x10, R3.reuse ;  /* 0x0000001002747819 */ /* 0x100fe20000001203 */
[----:B------:R-:W-:Y:S01]  /*1420*/  STL [R1+0x80], R0 ;  /* 0x0000800001007387 */ /* 0x000fe20000100800 */
[----:B------:R-:W-:Y:S01]  /*1430*/  SHF.R.U32.HI R88, RZ, 0x10, R3 ;  /* 0x00000010ff587819 */ /* 0x000fe20000011603 */
[----:B------:R-:W-:Y:S01]  /*1440*/  HADD2.F32 R125, -RZ, R64.H0_H0 ;  /* 0x20000040ff7d7230 */ /* 0x000fe20000004100 */
[----:B------:R-:W-:Y:S01]  /*1450*/  SHF.R.U64 R123, R64, 0x10, R65 ;  /* 0x00000010407b7819 */ /* 0x000fe20000001241 */
[----:B------:R-:W-:Y:S01]  /*1460*/  HADD2.F32 R118, -RZ, R2.H0_H0 ;  /* 0x20000002ff767230 */ /* 0x000fe20000004100 */
[----:B------:R-:W-:Y:S01]  /*1470*/  LOP3.LUT R139, R139, 0x3, RZ, 0xc0, !PT ;  /* 0x000000038b8b7812 */ /* 0x000fe200078ec0ff */
[----:B------:R-:W-:Y:S01]  /*1480*/  IMAD.HI.U32 R81, R96, -0x326172a9, RZ ;  /* 0xcd9e8d5760517827 */ /* 0x000fe200078e00ff */
[----:B------:R-:W-:Y:S01]  /*1490*/  SHF.R.U64 R187, R184, 0x10, R185 ;  /* 0x00000010b8bb7819 */ /* 0x000fe200000012b9 */
[----:B------:R-:W-:Y:S01]  /*14a0*/  ULDC.U8 UR18, c[0x0][0x2a0] ;  /* 0x0000a80000127ab9 */ /* 0x000fe20000000000 */
[----:B------:R-:W-:Y:S01]  /*14b0*/  SHF.R.U64 R171, R168, 0x10, R169 ;  /* 0x00000010a8ab7819 */ /* 0x000fe200000012a9 */
[----:B------:R-:W-:Y:S01]  /*14c0*/  HADD2.F32 R173, -RZ, R168.H0_H0 ;  /* 0x200000a8ffad7230 */ /* 0x000fe20000004100 */
[----:B------:R-:W-:Y:S01]  /*14d0*/  LOP3.LUT R112, R81, UR41, R112, 0x96, !PT ;  /* 0x0000002951707c12 */ /* 0x000fe2000f8e9670 */
[----:B------:R-:W-:Y:S01]  /*14e0*/  HADD2.F32 R184, -RZ, R189.H0_H0 ;  /* 0x200000bdffb87230 */ /* 0x000fe20000004100 */
[--C-:B------:R-:W-:Y:S01]  /*14f0*/  SHF.R.U64 R186, R188, 0x10, R189.reuse ;  /* 0x00000010bcba7819 */ /* 0x100fe200000012bd */
[----:B------:R-:W-:Y:S01]  /*1500*/  HADD2.F32 R180, -RZ, R78.H0_H0 ;  /* 0x2000004effb47230 */ /* 0x000fe20000004100 */
[----:B------:R-:W-:Y:S01]  /*1510*/  SHF.R.U32.HI R182, RZ, 0x10, R189 ;  /* 0x00000010ffb67819 */ /* 0x000fe200000116bd */
        /* <DEDUP_REMOVED lines=14> */
[----:B------:R-:W-:Y:S01]  /*1600*/  ULDC UR23, c[0x0][0x218] ;  /* 0x0000860000177ab9 */ /* 0x000fe20000000800 */
[----:B------:R-:W-:Y:S01]  /*1610*/  SHF.R.U32.HI R85, RZ, 0x10, R109 ;  /* 0x00000010ff557819 */ /* 0x000fe2000001166d */
[----:B------:R-:W-:Y:S01]  /*1620*/  ULDC UR24, c[0x0][0x2d8] ;  /* 0x0000b60000187ab9 */ /* 0x000fe20000000800 */
[----:B------:R-:W-:Y:S01]  /*1630*/  SHF.R.U32.HI R82, RZ, 0x10, R51 ;  /* 0x00000010ff527819 */ /* 0x000fe20000011633 */
[----:B------:R-:W-:Y:S01]  /*1640*/  ULDC.64 UR10, c[0x0][0x230] ;  /* 0x00008c00000a7ab9 */ /* 0x000fe20000000a00 */
        /* <DEDUP_REMOVED lines=8> */
[----:B------:R-:W-:-:S02]  /*16d0*/  SHF.R.U32.HI R73, RZ, 0x10, R41 ;  /* 0x00000010ff497819 */ /* 0x000fc40000011629 */
[----:B------:R-:W-:Y:S02]  /*16e0*/  SHF.R.U32.HI R70, RZ, 0x10, R39 ;  /* 0x00000010ff467819 */ /* 0x000fe40000011627 */
[----:B------:R-:W-:Y:S02]  /*16f0*/  SHF.R.U32.HI R69, RZ, 0x10, R37 ;  /* 0x00000010ff457819 */ /* 0x000fe40000011625 */
[----:B------:R-:W-:Y:S02]  /*1700*/  SHF.R.U32.HI R66, RZ, 0x10, R35 ;  /* 0x00000010ff427819 */ /* 0x000fe40000011623 */
[----:B------:R-:W-:Y:S01]  /*1710*/  SHF.R.U32.HI R65, RZ, 0x10, R33 ;  /* 0x00000010ff417819 */ /* 0x000fe20000011621 */
[----:B------:R-:W-:Y:S01]  /*1720*/  BSSY B0, `(.L_x_33350) ;  /* 0x00024a8000007945 */ /* 0x000fe20003800000 */
[----:B------:R-:W-:Y:S01]  /*1730*/  ISETP.NE.U32.AND P0, PT, RZ, UR8, PT ;  /* 0x00000008ff007c0c */ /* 0x000fe2000bf05070 */
        /* <DEDUP_REMOVED lines=9> */
[----:B----4-:R-:W-:Y:S02]  /*17d0*/  HADD2.F32 R32, -RZ, R62.H0_H0 ;  /* 0x2000003eff207230 */ /* 0x010fe40000004100 */
[----:B------:R-:W-:-:S03]  /*17e0*/  HADD2.F32 R3, -RZ, R63.H0_H0 ;  /* 0x2000003fff037230 */ /* 0x000fc60000004100 */
[----:B------:R2:W-:Y:S04]  /*17f0*/  STL [R1+0x7c], R32 ;  /* 0x00007c2001007387 */ /* 0x0005e80000100800 */
[----:B------:R0:W-:Y:S01]  /*1800*/  STL [R1+0x6c], R3 ;  /* 0x00006c0301007387 */ /* 0x0001e20000100800 */
[----:B--2---:R-:W-:Y:S02]  /*1810*/  HADD2.F32 R32, -RZ, R60.H0_H0 ;  /* 0x2000003cff207230 */ /* 0x004fe40000004100 */
[----:B0-----:R-:W-:-:S03]  /*1820*/  HADD2.F32 R3, -RZ, R61.H0_H0 ;  /* 0x2000003dff037230 */ /* 0x001fc60000004100 */
[----:B------:R3:W-:Y:S04]  /*1830*/  STL [R1+0x78], R32 ;  /* 0x0000782001007387 */ /* 0x0007e80000100800 */
[----:B------:R0:W-:Y:S01]  /*1840*/  STL [R1+0x68], R3 ;  /* 0x0000680301007387 */ /* 0x0001e20000100800 */
[----:B---3--:R-:W-:Y:S02]  /*1850*/  HADD2.F32 R32, -RZ, R58.H0_H0 ;  /* 0x2000003aff207230 */ /* 0x008fe40000004100 */
[----:B0-----:R-:W-:-:S03]  /*1860*/  HADD2.F32 R3, -RZ, R59.H0_H0 ;  /* 0x2000003bff037230 */ /* 0x001fc60000004100 */
[----:B------:R0:W-:Y:S04]  /*1870*/  STL [R1+0x5c], R32 ;  /* 0x00005c2001007387 */ /* 0x0001e80000100800 */
[----:B------:R1:W-:Y:S01]  /*1880*/  STL [R1+0x4c], R3 ;  /* 0x00004c0301007387 */ /* 0x0003e20000100800 */
[----:B0-----:R-:W-:Y:S02]  /*1890*/  HADD2.F32 R32, -RZ, R56.H0_H0 ;  /* 0x20000038ff207230 */ /* 0x001fe40000004100 */
[----:B-1----:R-:W-:-:S03]  /*18a0*/  HADD2.F32 R3, -RZ, R57.H0_H0 ;  /* 0x20000039ff037230 */ /* 0x002fc60000004100 */
[----:B------:R0:W-:Y:S04]  /*18b0*/  STL [R1+0x58], R32 ;  /* 0x0000582001007387 */ /* 0x0001e80000100800 */
[----:B------:R1:W-:Y:S01]  /*18c0*/  STL [R1+0x48], R3 ;  /* 0x0000480301007387 */ /* 0x0003e20000100800 */
[----:B0-----:R-:W-:Y:S02]  /*18d0*/  HADD2.F32 R32, -RZ, R54.H0_H0 ;  /* 0x20000036ff207230 */ /* 0x001fe40000004100 */
[----:B-1----:R-:W-:-:S03]  /*18e0*/  HADD2.F32 R3, -RZ, R55.H0_H0 ;  /* 0x20000037ff037230 */ /* 0x002fc60000004100 */
[----:B------:R0:W-:Y:S04]  /*18f0*/  STL [R1+0x3c], R32 ;  /* 0x00003c2001007387 */ /* 0x0001e80000100800 */
[----:B------:R1:W-:Y:S01]  /*1900*/  STL [R1+0x2c], R3 ;  /* 0x00002c0301007387 */ /* 0x0003e20000100800 */
[----:B0-----:R-:W-:Y:S01]  /*1910*/  HADD2.F32 R32, -RZ, R52.H0_H0 ;  /* 0x20000034ff207230 */ /* 0x001fe20000004100 */
[----:B------:R-:W-:Y:S01]  /*1920*/  SHF.R.U64 R64, R60, 0x10, R61 ;  /* 0x000000103c407819 */ /* 0x000fe2000000123d */
[----:B-1----:R-:W-:-:S03]  /*1930*/  HADD2.F32 R3, -RZ, R53.H0_H0 ;  /* 0x20000035ff037230 */ /* 0x002fc60000004100 */
[----:B------:R0:W-:Y:S01]  /*1940*/  STL [R1+0x38], R32 ;  /* 0x0000382001007387 */ /* 0x0001e20000100800 */
[----:B------:R-:W-:Y:S02]  /*1950*/  SHF.R.U64 R60, R56, 0x10, R57 ;  /* 0x00000010383c7819 */ /* 0x000fe40000001239 */
[----:B------:R-:W-:Y:S01]  /*1960*/  SHF.R.U64 R56, R52, 0x10, R53 ;  /* 0x0000001034387819 */ /* 0x000fe20000001235 */
[----:B------:R1:W-:Y:S01]  /*1970*/  STL [R1+0x28], R3 ;  /* 0x0000280301007387 */ /* 0x0003e20000100800 */
[----:B------:R-:W-:Y:S01]  /*1980*/  SHF.R.U64 R52, R92, 0x10, R93 ;  /* 0x000000105c347819 */ /* 0x000fe2000000125d */
[----:B0-----:R-:W-:Y:S01]  /*1990*/  HADD2.F32 R32, -RZ, R94.H0_H0 ;  /* 0x2000005eff207230 */ /* 0x001fe20000004100 */
[--C-:B------:R-:W-:Y:S01]  /*19a0*/  SHF.R.U64 R2, R62, 0x10, R63.reuse ;  /* 0x000000103e027819 */ /* 0x100fe2000000123f */
[----:B------:R-:W-:Y:S01]  /*19b0*/  HADD2.F32 R92, -RZ, R92.H0_H0 ;  /* 0x2000005cff5c7230 */ /* 0x000fe20000004100 */
[----:B------:R-:W-:Y:S01]  /*19c0*/  SHF.R.U32.HI R0, RZ, 0x10, R63 ;  /* 0x00000010ff007819 */ /* 0x000fe2000001163f */
[----:B-1----:R-:W-:Y:S01]  /*19d0*/  HADD2.F32 R3, -RZ, R95.H0_H0 ;  /* 0x2000005fff037230 */ /* 0x002fe20000004100 */
[----:B------:R0:W-:Y:S01]  /*19e0*/  STL [R1+0x1c], R32 ;  /* 0x00001c2001007387 */ /* 0x0001e20000100800 */
[----:B------:R-:W-:Y:S01]  /*19f0*/  SHF.R.U32.HI R63, RZ, 0x10, R61 ;  /* 0x00000010ff3f7819 */ /* 0x000fe2000001163d */
[----:B------:R-:W-:Y:S01]  /*1a00*/  HADD2.F32 R195, -RZ, R4.H0_H0 ;  /* 0x20000004ffc37230 */ /* 0x000fe20000004100 */
[----:B------:R-:W-:Y:S01]  /*1a10*/  SHF.R.U64 R193, R4, 0x10, R5 ;  /* 0x0000001004c17819 */ /* 0x000fe20000001205 */
[----:B------:R-:W-:Y:S01]  /*1a20*/  HADD2.F32 R4, -RZ, R64.H0_H0 ;  /* 0x20000040ff047230 */ /* 0x000fe20000004100 */
[--C-:B------:R-:W-:Y:S01]  /*1a30*/  SHF.R.U64 R62, R58, 0x10, R59.reuse ;  /* 0x000000103a3e7819 */ /* 0x100fe2000000123b */
[----:B------:R-:W-:Y:S01]  /*1a40*/  STL [R1+0xc], R3 ;  /* 0x00000c0301007387 */ /* 0x000fe20000100800 */
[----:B------:R-:W-:Y:S01]  /*1a50*/  SHF.R.U32.HI R61, RZ, 0x10, R59 ;  /* 0x00000010ff3d7819 */ /* 0x000fe2000001163b */
[----:B0-----:R-:W-:-:S02]  /*1a60*/  HADD2.F32 R32, -RZ, R93.H0_H0 ;  /* 0x2000005dff207230 */ /* 0x001fc40000004100 */
[----:B------:R-:W-:Y:S01]  /*1a70*/  STL [R1+0x18], R92 ;  /* 0x0000185c01007387 */ /* 0x000fe20000100800 */
[----:B------:R-:W-:Y:S01]  /*1a80*/  HADD2.F32 R63, -RZ, R63.H0_H0 ;  /* 0x2000003fff3f7230 */ /* 0x000fe20000004100 */
[----:B------:R-:W-:Y:S01]  /*1a90*/  SHF.R.U32.HI R59, RZ, 0x10, R57 ;  /* 0x00000010ff3b7819 */ /* 0x000fe20000011639 */
[----:B------:R-:W-:Y:S01]  /*1aa0*/  HADD2.F32 R62, -RZ, R62.H0_H0 ;  /* 0x2000003eff3e7230 */ /* 0x000fe20000004100 */
[----:B------:R-:W-:Y:S01]  /*1ab0*/  STL [R1+0x8], R32 ;  /* 0x0000082001007387 */ /* 0x000fe20000100800 */
[----:B------:R-:W-:-:S03]  /*1ac0*/  SHF.R.U64 R58, R54, 0x10, R55 ;  /* 0x00000010363a7819 */ /* 0x000fc60000001237 */
[----:B------:R0:W-:Y:S01]  /*1ad0*/  STL [R1+0x70], R4 ;  /* 0x0000700401007387 */ /* 0x0001e20000100800 */
[----:B------:R-:W-:Y:S01]  /*1ae0*/  HADD2.F32 R60, -RZ, R60.H0_H0 ;  /* 0x2000003cff3c7230 */ /* 0x000fe20000004100 */
[----:B------:R-:W-:Y:S02]  /*1af0*/  SHF.R.U32.HI R57, RZ, 0x10, R55 ;  /* 0x00000010ff397819 */ /* 0x000fe40000011637 */
[----:B------:R-:W-:Y:S01]  /*1b00*/  STL [R1+0x60], R63 ;  /* 0x0000603f01007387 */ /* 0x000fe20000100800 */
[----:B------:R-:W-:Y:S02]  /*1b10*/  HADD2.F32 R59, -RZ, R59.H0_H0 ;  /* 0x2000003bff3b7230 */ /* 0x000fe40000004100 */
[----:B0-----:R-:W-:Y:S01]  /*1b20*/  HADD2.F32 R4, -RZ, R61.H0_H0 ;  /* 0x2000003dff047230 */ /* 0x001fe20000004100 */
[----:B------:R-:W-:Y:S01]  /*1b30*/  STL [R1+0x54], R62 ;  /* 0x0000543e01007387 */ /* 0x000fe20000100800 */
[----:B------:R-:W-:-:S03]  /*1b40*/  SHF.R.U32.HI R55, RZ, 0x10, R53 ;  /* 0x00000010ff377819 */ /* 0x000fc60000011635 */
[----:B------:R0:W-:Y:S01]  /*1b50*/  STL [R1+0x44], R4 ;  /* 0x0000440401007387 */ /* 0x0001e20000100800 */
[----:B------:R-:W-:Y:S01]  /*1b60*/  HADD2.F32 R57, -RZ, R57.H0_H0 ;  /* 0x20000039ff397230 */ /* 0x000fe20000004100 */
[--C-:B------:R-:W-:Y:S02]  /*1b70*/  SHF.R.U64 R54, R94, 0x10, R95.reuse ;  /* 0x000000105e367819 */ /* 0x100fe4000000125f */
[----:B------:R-:W-:Y:S01]  /*1b80*/  STL [R1+0x50], R60 ;  /* 0x0000503c01007387 */ /* 0x000fe20000100800 */
[----:B------:R-:W-:Y:S02]  /*1b90*/  HADD2.F32 R56, -RZ, R56.H0_H0 ;  /* 0x20000038ff387230 */ /* 0x000fe40000004100 */
[----:B0-----:R-:W-:Y:S01]  /*1ba0*/  HADD2.F32 R4, -RZ, R58.H0_H0 ;  /* 0x2000003aff047230 */ /* 0x001fe20000004100 */
[----:B------:R-:W-:Y:S01]  /*1bb0*/  STL [R1+0x40], R59 ;  /* 0x0000403b01007387 */ /* 0x000fe20000100800 */
[----:B------:R-:W-:-:S03]  /*1bc0*/  SHF.R.U32.HI R53, RZ, 0x10, R95 ;  /* 0x00000010ff357819 */ /* 0x000fc6000001165f */
[----:B------:R0:W-:Y:S01]  /*1bd0*/  STL [R1+0x34], R4 ;  /* 0x0000340401007387 */ /* 0x0001e20000100800 */
[----:B------:R-:W-:Y:S01]  /*1be0*/  SHF.R.U32.HI R3, RZ, 0x10, R93 ;  /* 0x00000010ff037819 */ /* 0x000fe2000001165d */
[----:B------:R-:W-:Y:S02]  /*1bf0*/  HADD2.F32 R54, -RZ, R54.H0_H0 ;  /* 0x20000036ff367230 */ /* 0x000fe40000004100 */
[----:B------:R-:W-:Y:S01]  /*1c00*/  STL [R1+0x24], R57 ;  /* 0x0000243901007387 */ /* 0x000fe20000100800 */
[----:B------:R-:W-:Y:S02]  /*1c10*/  HADD2.F32 R53, -RZ, R53.H0_H0 ;  /* 0x20000035ff357230 */ /* 0x000fe40000004100 */
[----:B0-----:R-:W-:Y:S01]  /*1c20*/  HADD2.F32 R4, -RZ, R55.H0_H0 ;  /* 0x20000037ff047230 */ /* 0x001fe20000004100 */
[----:B------:R-:W-:Y:S01]  /*1c30*/  STL [R1+0x30], R56 ;  /* 0x0000303801007387 */ /* 0x000fe20000100800 */
[----:B------:R-:W-:-:S03]  /*1c40*/  HADD2.F32 R3, -RZ, R3.H0_H0 ;  /* 0x20000003ff037230 */ /* 0x000fc60000004100 */
[----:B------:R0:W-:Y:S01]  /*1c50*/  STL [R1+0x20], R4 ;  /* 0x0000200401007387 */ /* 0x0001e20000100800 */
[----:B------:R-:W-:Y:S02]  /*1c60*/  HADD2.F32 R2, -RZ, R2.H0_H0 ;  /* 0x20000002ff027230 */ /* 0x000fe40000004100 */
[----:B------:R-:W-:Y:S01]  /*1c70*/  HADD2.F32 R0, -RZ, R0.H0_H0 ;  /* 0x20000000ff007230 */ /* 0x000fe20000004100 */
[----:B------:R1:W-:Y:S01]  /*1c80*/  STL [R1+0x14], R54 ;  /* 0x0000143601007387 */ /* 0x0003e20000100800 */
[----:B0-----:R-:W-:-:S03]  /*1c90*/  HADD2.F32 R4, -RZ, R52.H0_H0 ;  /* 0x20000034ff047230 */ /* 0x001fc60000004100 */
[----:B------:R1:W-:Y:S04]  /*1ca0*/  STL [R1+0x4], R53 ;  /* 0x0000043501007387 */ /* 0x0003e80000100800 */
[----:B------:R1:W-:Y:S04]  /*1cb0*/  STL [R1+0x10], R4 ;  /* 0x0000100401007387 */ /* 0x0003e80000100800 */
[----:B------:R1:W-:Y:S04]  /*1cc0*/  STL [R1], R3 ;  /* 0x0000000301007387 */ /* 0x0003e80000100800 */
[----:B------:R1:W-:Y:S04]  /*1cd0*/  STL [R1+0x74], R2 ;  /* 0x0000740201007387 */ /* 0x0003e80000100800 */
[----:B------:R1:W-:Y:S01]  /*1ce0*/  STL [R1+0x64], R0 ;  /* 0x0000640001007387 */ /* 0x0003e20000100800 */
[----:B------:R-:W-:-:S02]  /*1cf0*/  SHF.R.U64 R250, R90, 0x10, R91 ;  /* 0x000000105afa7819 */ /* 0x000fc4000000125b */
[----:B------:R-:W-:Y:S02]  /*1d00*/  SHF.R.U32.HI R246, RZ, 0x10, R91 ;  /* 0x00000010fff67819 */ /* 0x000fe4000001165b */
[--C-:B------:R-:W-:Y:S02]  /*1d10*/  SHF.R.U64 R249, R86, 0x10, R87.reuse ;  /* 0x0000001056f97819 */ /* 0x100fe40000001257 */
[----:B------:R-:W-:Y:S02]  /*1d20*/  SHF.R.U32.HI R245, RZ, 0x10, R87 ;  /* 0x00000010fff57819 */ /* 0x000fe40000011657 */
[--C-:B------:R-:W-:Y:S02]  /*1d30*/  SHF.R.U64 R242, R30, 0x10, R31.reuse ;  /* 0x000000101ef27819 */ /* 0x100fe4000000121f */
[----:B------:R-:W-:Y:S02]  /*1d40*/  SHF.R.U32.HI R238, RZ, 0x10, R31 ;  /* 0x00000010ffee7819 */ /* 0x000fe4000001161f */
        /* <DEDUP_REMOVED lines=24> */
[----:B------:R-:W-:Y:S01]  /*1ed0*/  SHF.R.U32.HI R189, RZ, 0x10, R5 ;  /* 0x00000010ffbd7819 */ /* 0x000fe20000011605 */
[----:B------:R-:W-:-:S02]  /*1ee0*/  HADD2.F32 R244, -RZ, R30.H0_H0 ;  /* 0x2000001efff47230 */ /* 0x000fc40000004100 */
[----:B------:R-:W-:Y:S01]  /*1ef0*/  HADD2.F32 R240, -RZ, R31.H0_H0 ;  /* 0x2000001ffff07230 */ /* 0x000fe20000004100 */
[----:B------:R-:W-:Y:S01]  /*1f00*/  MOV R31, R98 ;  /* 0x00000062001f7202 */ /* 0x000fe20000000f00 */
        /* <DEDUP_REMOVED lines=35> */
[----:B------:R-:W-:Y:S02]  /*2140*/  IMAD.MOV.U32 R32, RZ, RZ, R99 ;  /* 0x000000ffff207224 */ /* 0x000fe400078e0063 */
[----:B------:R-:W-:Y:S02]  /*2150*/  IMAD.MOV.U32 R29, RZ, RZ, R97 ;  /* 0x000000ffff1d7224 */ /* 0x000fe400078e0061 */
[----:B------:R-:W-:Y:S02]  /*2160*/  IMAD R30, R96, -0x326172a9, RZ ;  /* 0xcd9e8d57601e7824 */ /* 0x000fe400078e02ff */
[----:B------:R-:W-:Y:S02]  /*2170*/  IMAD R28, R89, -0x2daee0ad, RZ ;  /* 0xd2511f53591c7824 */ /* 0x000fe400078e02ff */
[----:B------:R-:W-:Y:S02]  /*2180*/  IMAD.MOV.U32 R27, RZ, RZ, RZ ;  /* 0x000000ffff1b7224 */ /* 0x000fe400078e00ff */
        /* <DEDUP_REMOVED lines=79> */
[----:B------:R-:W-:Y:S01]  /*2680*/  HADD2.F32 R189, -RZ, R189.H0_H0 ;  /* 0x200000bdffbd7230 */ /* 0x000fe20000004100 */
[----:B------:R-:W-:Y:S01]  /*2690*/  ISETP.NE.AND.EX P0, PT, RZ, UR9, PT, P0 ;  /* 0x00000009ff007c0c */ /* 0x000fe2000bf05300 */
[----:B------:R-:W-:Y:S01]  /*26a0*/  UISETP.NE.AND UP0, UPT, UR18, URZ, UPT ;  /* 0x0000003f1200728c */ /* 0x000fe2000bf05270 */
[----:B------:R-:W-:Y:S02]  /*26b0*/  ULDC.64 UR8, c[0x0][0x228] ;  /* 0x00008a0000087ab9 */ /* 0x000fe40000000a00 */
[----:B-1----:R-:W-:-:S09]  /*26c0*/  ULDC.64 UR18, c[0x0][0x2b8] ;  /* 0x0000ae0000127ab9 */ /* 0x002fd20000000a00 */
.L_x_34132:
[----:B0-----:R-:W0:Y:S01]  /*26d0*/  S2R R54, SR_TID.X ;  /* 0x0000000000367919 */ /* 0x001e220000002100 */
        /* <DEDUP_REMOVED lines=13> */
[----:B------:R-:W-:Y:S01]  /*27b0*/  @P0 LEA.HI.X R57, R151, R57, RZ, 0x4, P2 ;  /* 0x0000003997390211 */ /* 0x000fe200010f24ff */
[----:B-----5:R-:W5:Y:S04]  /*27c0*/  LDG.E.128 R52, desc[UR4][R52.64] ;  /* 0x0000000434347981 */ /* 0x020f68000c1e1d00 */
[----:B------:R0:W5:Y:S04]  /*27d0*/  @P1 LDG.E.128 R100, desc[UR4][R58.64] ;  /* 0x000000043a641981 */ /* 0x000168000c1e1d00 */
        /* <DEDUP_REMOVED lines=13> */
.L_x_33352:
[----:B------:R-:W-:-:S07]  /*28b0*/  IMAD.MOV.U32 R64, RZ, RZ, R30 ;  /* 0x000000ffff407224 */ /* 0x000fce00078e001e */
.L_x_33353:
[----:B------:R-:W-:Y:S05]  /*28c0*/  BSYNC B1 ;  /* 0x0000000000017941 */ /* 0x000fea0003800000 */
.L_x_33351:
        /* <DEDUP_REMOVED lines=16> */
.L_x_33357:
[----:B------:R-:W-:Y:S05]  /*29d0*/  BSYNC B2 ;  /* 0x0000000000027941 */ /* 0x000fea0003800000 */
.L_x_33356:
        /* <DEDUP_REMOVED lines=44> */
.L_x_33355:
[----:B------:R-:W-:Y:S05]  /*2ca0*/  BSYNC B1 ;  /* 0x0000000000017941 */ /* 0x000fea0003800000 */
.L_x_33354:
[----:B------:R-:W0:Y:S01]  /*2cb0*/  LDC R153, c[0x0][0x298] ;  /* 0x0000a600ff997b82 */ /* 0x000e220000000800 */
[----:B------:R-:W-:Y:S01]  /*2cc0*/  HFMA2.MMA R158, -RZ, RZ, 0.1171875, 0 ;  /* 0x2f800000ff9e7435 */ /* 0x000fe200000001ff */
[----:B------:R-:W-:Y:S02]  /*2cd0*/  ISETP.NE.U32.AND P2, PT, RZ, UR8, PT ;  /* 0x00000008ff007c0c */ /* 0x000fe4000bf45070 */
[----:B------:R-:W-:Y:S02]  /*2ce0*/  I2FP.F32.U32 R57, R64 ;  /* 0x0000004000397245 */ /* 0x000fe40000201000 */
[----:B------:R-:W-:Y:S02]  /*2cf0*/  ISETP.NE.AND.EX P2, PT, RZ, UR9, PT, P2 ;  /* 0x00000009ff007c0c */ /* 0x000fe4000bf45320 */
[----:B------:R-:W1:Y:S03]  /*2d00*/  LDC R152, c[0x0][0x294] ;  /* 0x0000a500ff987b82 */ /* 0x000e660000000800 */
[----:B------:R-:W-:Y:S01]  /*2d10*/  FFMA.FTZ R57, R57, R158, 1.1641532182693481445e-10 ;  /* 0x2f00000039397423 */ /* 0x000fe2000001009e */
[----:B0----5:R-:W-:-:S04]  /*2d20*/  FMUL.FTZ R52, R52, R153 ;  /* 0x0000009934347220 */ /* 0x021fc80000410000 */
        /* <DEDUP_REMOVED lines=9> */
.L_x_33358:
        /* <DEDUP_REMOVED lines=12> */
.L_x_33361:
[----:B------:R-:W-:-:S07]  /*2e80*/  IMAD.MOV.U32 R4, RZ, RZ, R30 ;  /* 0x000000ffff047224 */ /* 0x000fce00078e001e */
.L_x_33362:
[----:B------:R-:W-:Y:S05]  /*2e90*/  BSYNC B1 ;  /* 0x0000000000017941 */ /* 0x000fea0003800000 */
.L_x_33360:
        /* <DEDUP_REMOVED lines=16> */
.L_x_33366:
[----:B------:R-:W-:Y:S05]  /*2fa0*/  BSYNC B2 ;  /* 0x0000000000027941 */ /* 0x000fea0003800000 */
.L_x_33365:
        /* <DEDUP_REMOVED lines=44> */
.L_x_33364:
[----:B------:R-:W-:Y:S05]  /*3270*/  BSYNC B1 ;  /* 0x0000000000017941 */ /* 0x000fea0003800000 */
.L_x_33363:
        /* <DEDUP_REMOVED lines=8> */
.L_x_33359:
        /* <DEDUP_REMOVED lines=12> */
.L_x_33368:
[----:B------:R-:W-:-:S07]  /*33c0*/  IMAD.MOV.U32 R52, RZ, RZ, R30 ;  /* 0x000000ffff347224 */ /* 0x000fce00078e001e */
.L_x_33369:
[----:B------:R-:W-:Y:S05]  /*33d0*/  BSYNC B1 ;  /* 0x0000000000017941 */ /* 0x000fea0003800000 */
.L_x_33367:
        /* <DEDUP_REMOVED lines=16> */
.L_x_33373:
[----:B------:R-:W-:Y:S05]  /*34e0*/  BSYNC B2 ;  /* 0x0000000000027941 */ /* 0x000fea0003800000 */
.L_x_33372:
        /* <DEDUP_REMOVED lines=44> */
.L_x_33371:
[----:B------:R-:W-:Y:S05]  /*37b0*/  BSYNC B1 ;  /* 0x0000000000017941 */ /* 0x000fea0003800000 */
.L_x_33370:
        /* <DEDUP_REMOVED lines=11> */
.L_x_33374:
        /* <DEDUP_REMOVED lines=12> */
.L_x_33377:
[----:B------:R-:W-:-:S07]  /*3930*/  MOV R3, R30 ;  /* 0x0000001e00037202 */ /* 0x000fce0000000f00 */
.L_x_33378:
[----:B------:R-:W-:Y:S05]  /*3940*/  BSYNC B1 ;  /* 0x0000000000017941 */ /* 0x000fea0003800000 */
.L_x_33376:
        /* <DEDUP_REMOVED lines=16> */
.L_x_33382:
[----:B------:R-:W-:Y:S05]  /*3a50*/  BSYNC B2 ;  /* 0x0000000000027941 */ /* 0x000fea0003800000 */
.L_x_33381:
        /* <DEDUP_REMOVED lines=44> */
.L_x_33380:
[----:B------:R-:W-:Y:S05]  /*3d20*/  BSYNC B1 ;  /* 0x0000000000017941 */ /* 0x000fea0003800000 */
.L_x_33379:
        /* <DEDUP_REMOVED lines=8> */
.L_x_33375:
        /* <DEDUP_REMOVED lines=12> */
.L_x_33384:
[----:B------:R-:W-:-:S07]  /*3e70*/  MOV R62, R30 ;  /* 0x0000001e003e7202 */ /* 0x000fce0000000f00 */
.L_x_33385:
[----:B------:R-:W-:Y:S05]  /*3e80*/  BSYNC B1 ;  /* 0x0000000000017941 */ /* 0x000fea0003800000 */
.L_x_33383:
        /* <DEDUP_REMOVED lines=16> */
.L_x_33389:
[----:B------:R-:W-:Y:S05]  /*3f90*/  BSYNC B2 ;  /* 0x0000000000027941 */ /* 0x000fea0003800000 */
.L_x_33388:
        /* <DEDUP_REMOVED lines=44> */
.L_x_33387:
[----:B------:R-:W-:Y:S05]  /*4260*/  BSYNC B1 ;  /* 0x0000000000017941 */ /* 0x000fea0003800000 */
.L_x_33386:
        /* <DEDUP_REMOVED lines=11> */
.L_x_33390:
        /* <DEDUP_REMOVED lines=12> */
.L_x_33393:
[----:B------:R-:W-:-:S07]  /*43e0*/  IMAD.MOV.U32 R2, RZ, RZ, R30 ;  /* 0x000000ffff027224 */ /* 0x000fce00078e001e */
.L_x_33394:
[----:B------:R-:W-:Y:S05]  /*43f0*/  BSYNC B1 ;  /* 0x0000000000017941 */ /* 0x000fea0003800000 */
.L_x_33392:
        /* <DEDUP_REMOVED lines=16> */
.L_x_33398:
[----:B------:R-:W-:Y:S05]  /*4500*/  BSYNC B2 ;  /* 0x0000000000027941 */ /* 0x000fea0003800000 */
.L_x_33397:
        /* <DEDUP_REMOVED lines=44> */
.L_x_33396:
[----:B------:R-:W-:Y:S05]  /*47d0*/  BSYNC B1 ;  /* 0x0000000000017941 */ /* 0x000fea0003800000 */
.L_x_33395:
        /* <DEDUP_REMOVED lines=8> */
.L_x_33391:
        /* <DEDUP_REMOVED lines=12> */
.L_x_33400:
[----:B------:R-:W-:-:S07]  /*4920*/  IMAD.MOV.U32 R54, RZ, RZ, R30 ;  /* 0x000000ffff367224 */ /* 0x000fce00078e001e */
.L_x_33401:
[----:B------:R-:W-:Y:S05]  /*4930*/  BSYNC B1 ;  /* 0x0000000000017941 */ /* 0x000fea0003800000 */
.L_x_33399:
        /* <DEDUP_REMOVED lines=16> */
.L_x_33405:
[----:B------:R-:W-:Y:S05]  /*4a40*/  BSYNC B2 ;  /* 0x0000000000027941 */ /* 0x000fea0003800000 */
.L_x_33404:
        /* <DEDUP_REMOVED lines=44> */
.L_x_33403:
[----:B------:R-:W-:Y:S05]  /*4d10*/  BSYNC B1 ;  /* 0x0000000000017941 */ /* 0x000fea0003800000 */
.L_x_33402:
        /* <DEDUP_REMOVED lines=11> */
.L_x_33406:
        /* <DEDUP_REMOVED lines=12> */
.L_x_33409:
[----:B------:R-:W-:-:S07]  /*4e90*/  IMAD.MOV.U32 R0, RZ, RZ, R30 ;  /* 0x000000ffff007224 */ /* 0x000fce00078e001e */
.L_x_33410:
[----:B------:R-:W-:Y:S05]  /*4ea0*/  BSYNC B1 ;  /* 0x0000000000017941 */ /* 0x000fea0003800000 */
.L_x_33408:
        /* <DEDUP_REMOVED lines=18> */
.L_x_33414:
[----:B------:R-:W-:Y:S05]  /*4fd0*/  BSYNC B2 ;  /* 0x0000000000027941 */ /* 0x000fea0003800000 */
.L_x_33413:
        /* <DEDUP_REMOVED lines=44> */
.L_x_33412:
[----:B------:R-:W-:Y:S05]  /*52a0*/  BSYNC B1 ;  /* 0x0000000000017941 */ /* 0x000fea0003800000 */
.L_x_33411:
        /* <DEDUP_REMOVED lines=8> */
.L_x_33407:
[----:B------:R-:W0:Y:S01]  /*5330*/  @P0 LDC.64 R52, c[0x0][0x228] ;  /* 0x00008a00ff340b82 */ /* 0x000e220000000a00 */
[----:B------:R-:W-:Y:S01]  /*5340*/  SEL R58, RZ, 0x1000000, P5 ;  /* 0x01000000ff3a7807 */ /* 0x000fe20002800000 */
[C---:B------:R-:W-:Y:S01]  /*5350*/  VIADD R150, R151.reuse, 0x20 ;  /* 0x0000002097967836 */ /* 0x040fe20000000000 */
[C---:B------:R-:W-:Y:S02]  /*5360*/  LEA R56, P5, R151.reuse, UR12, 0x4 ;  /* 0x0000000c97387c11 */ /* 0x040fe4000f8a20ff */
[----:B------:R-:W-:Y:S02]  /*5370*/  SEL R59, RZ, 0x10000, P4 ;  /* 0x00010000ff3b7807 */ /* 0x000fe40002000000 */
[----:B------:R-:W-:Y:S01]  /*5380*/  SEL R61, RZ, 0x100, P3 ;  /* 0x00000100ff3d7807 */ /* 0x000fe20001800000 */
[----:B------:R-:W1:Y:S01]  /*5390*/  @P1 LDC.64 R54, c[0x0][0x230] ;  /* 0x00008c00ff361b82 */ /* 0x000e620000000a00 */
[----:B------:R-:W-:Y:S02]  /*53a0*/  LEA.HI.X R57, R151, UR13, RZ, 0x4, P5 ;  /* 0x0000000d97397c11 */ /* 0x000fe4000a8f24ff */
[----:B------:R-:W-:-:S02]  /*53b0*/  ISETP.NE.AND P6, PT, R64, RZ, PT ;  /* 0x000000ff4000720c */ /* 0x000fc40003fc5270 */
[----:B------:R-:W-:Y:S01]  /*53c0*/  SHF.L.U32 R62, R151, 0x2, RZ ;  /* 0x00000002973e7819 */ /* 0x000fe200000006ff */
[----:B------:R2:W-:Y:S01]  /*53d0*/  STG.E.128 desc[UR4][R56.64], R92 ;  /* 0x0000005c38007986 */ /* 0x0005e2000c101d04 */
[----:B------:R-:W-:Y:S02]  /*53e0*/  IADD3 R58, R61, R58, R59 ;  /* 0x0000003a3d3a7210 */ /* 0x000fe40007ffe03b */
[----:B------:R-:W-:Y:S02]  /*53f0*/  SEL R61, RZ, 0x1, P6 ;  /* 0x00000001ff3d7807 */ /* 0x000fe40003000000 */
[----:B------:R-:W-:-:S03]  /*5400*/  SHF.R.U32.HI R59, RZ, 0x1e, R151 ;  /* 0x0000001eff3b7819 */ /* 0x000fc60000011697 */
[----:B------:R-:W-:Y:S02]  /*5410*/  IMAD.IADD R61, R58, 0x1, R61 ;  /* 0x000000013a3d7824 */ /* 0x000fe400078e023d */
[----:B0-----:R-:W-:Y:S01]  /*5420*/  @P0 IMAD.WIDE.U32 R52, R150, 0x10, R52 ;  /* 0x0000001096340825 */ /* 0x001fe200078e0034 */
[----:B--2---:R-:W-:-:S03]  /*5430*/  IADD3 R56, P3, R62, UR14, RZ ;  /* 0x0000000e3e387c10 */ /* 0x004fc6000ff7e0ff */
[----:B-1----:R-:W-:Y:S01]  /*5440*/  @P1 IMAD.WIDE.U32 R54, R150, 0x10, R54 ;  /* 0x0000001096361825 */ /* 0x002fe200078e0036 */
[----:B------:R-:W-:-:S05]  /*5450*/  IADD3.X R57, R59, UR15, RZ, P3, !PT ;  /* 0x0000000f3b397c10 */ /* 0x000fca0009ffe4ff */
[----:B------:R0:W-:Y:S02]  /*5460*/  STG.E desc[UR4][R56.64], R61 ;  /* 0x0000003d38007986 */ /* 0x0001e4000c101904 */
[----:B0-----:R-:W-:Y:S01]  /*5470*/  IMAD.WIDE.U32 R56, R150, 0x10, R156 ;  /* 0x0000001096387825 */ /* 0x001fe200078e009c */
[----:B------:R-:W-:Y:S06]  /*5480*/  @!P0 BRA `(.L_x_33415) ;  /* 0x00000000002c8947 */ /* 0x000fec0003800000 */
[----:B------:R-:W-:-:S04]  /*5490*/  SHF.L.U32 R58, R2, 0x10, RZ ;  /* 0x00000010023a7819 */ /* 0x000fc800000006ff */
[----:B------:R-:W-:Y:S02]  /*54a0*/  LOP3.LUT R61, R58, 0xff0000, RZ, 0xc0, !PT ;  /* 0x00ff00003a3d7812 */ /* 0x000fe400078ec0ff */
[----:B------:R-:W-:-:S05]  /*54b0*/  LOP3.LUT R58, R0, 0xffff, RZ, 0xc0, !PT ;  /* 0x0000ffff003a7812 */ /* 0x000fca00078ec0ff */
[----:B------:R-:W-:Y:S01]  /*54c0*/  IMAD R58, R58, 0x1000000, R61 ;  /* 0x010000003a3a7824 */ /* 0x000fe200078e023d */
[----:B------:R-:W-:-:S05]  /*54d0*/  LOP3.LUT R61, R3, 0xff, RZ, 0xc0, !PT ;  /* 0x000000ff033d7812 */ /* 0x000fca00078ec0ff */
[----:B------:R-:W-:Y:S01]  /*54e0*/  IMAD R61, R61, 0x100, R58 ;  /* 0x000001003d3d7824 */ /* 0x000fe200078e023a */
[----:B------:R-:W-:Y:S02]  /*54f0*/  IADD3 R58, P3, R62, UR16, RZ ;  /* 0x000000103e3a7c10 */ /* 0x000fe4000ff7e0ff */
[----:B------:R-:W-:Y:S02]  /*5500*/  LOP3.LUT R62, R4, 0xff, RZ, 0xc0, !PT ;  /* 0x000000ff043e7812 */ /* 0x000fe400078ec0ff */
[----:B------:R-:W-:Y:S02]  /*5510*/  IADD3.X R59, R59, UR17, RZ, P3, !PT ;  /* 0x000000113b3b7c10 */ /* 0x000fe40009ffe4ff */
[----:B------:R-:W-:-:S05]  /*5520*/  IADD3 R61, R61, R62, RZ ;  /* 0x0000003e3d3d7210 */ /* 0x000fca0007ffe0ff */
[----:B------:R0:W-:Y:S02]  /*5530*/  STG.E desc[UR4][R58.64], R61 ;  /* 0x0000003d3a007986 */ /* 0x0001e4000c101904 */
.L_x_33415:
[----:B------:R1:W5:Y:S04]  /*5540*/  @P0 LDG.E.128 R96, desc[UR4][R52.64] ;  /* 0x0000000434600981 */ /* 0x000368000c1e1d00 */
[----:B------:R1:W5:Y:S04]  /*5550*/  @P1 LDG.E.128 R100, desc[UR4][R54.64] ;  /* 0x0000000436641981 */ /* 0x000368000c1e1d00 */
[----:B------:R1:W5:Y:S01]  /*5560*/  LDG.E.128 R52, desc[UR4][R56.64] ;  /* 0x0000000438347981 */ /* 0x000362000c1e1d00 */
[C---:B------:R-:W-:Y:S01]  /*5570*/  ISETP.NE.AND P3, PT, R60.reuse, 0x1, PT ;  /* 0x000000013c00780c */ /* 0x040fe20003f65270 */
[----:B------:R-:W-:Y:S01]  /*5580*/  BSSY B1, `(.L_x_33416) ;  /* 0x000000c000017945 */ /* 0x000fe20003800000 */
[----:B0-----:R-:W-:-:S11]  /*5590*/  VIADD R58, R60, 0x1 ;  /* 0x000000013c3a7836 */ /* 0x001fd60000000000 */
        /* <DEDUP_REMOVED lines=9> */
.L_x_33417:
[----:B------:R-:W-:-:S07]  /*5630*/  IMAD.MOV.U32 R64, RZ, RZ, R30 ;  /* 0x000000ffff407224 */ /* 0x000fce00078e001e */
.L_x_33418:
[----:B------:R-:W-:Y:S05]  /*5640*/  BSYNC B1 ;  /* 0x0000000000017941 */ /* 0x000fea0003800000 */
.L_x_33416:
        /* <DEDUP_REMOVED lines=16> */
.L_x_33422:
[----:B------:R-:W-:Y:S05]  /*5750*/  BSYNC B2 ;  /* 0x0000000000027941 */ /* 0x000fea0003800000 */
.L_x_33421:
        /* <DEDUP_REMOVED lines=44> */
.L_x_33420:
[----:B------:R-:W-:Y:S05]  /*5a20*/  BSYNC B1 ;  /* 0x0000000000017941 */ /* 0x000fea0003800000 */
.L_x_33419:
[----:B------:R-:W-:Y:S01]  /*5a30*/  I2FP.F32.U32 R57, R64 ;  /* 0x0000004000397245 */ /* 0x000fe20000201000 */
[----:B-----5:R-:W-:-:S04]  /*5a40*/  FMUL.FTZ R52, R52, R153 ;  /* 0x0000009934347220 */ /* 0x020fc80000410000 */
[----:B------:R-:W-:-:S05]  /*5a50*/  FFMA.FTZ R57, R57, R158, 1.1641532182693481445e-10 ;  /* 0x2f00000039397423 */ /* 0x000fca000001009e */
        /* <DEDUP_REMOVED lines=9> */
.L_x_33423:
        /* <DEDUP_REMOVED lines=12> */
.L_x_33426:
[----:B------:R-:W-:-:S07]  /*5bb0*/  IMAD.MOV.U32 R4, RZ, RZ, R30 ;  /* 0x000000ffff047224 */ /* 0x000fce00078e001e */
.L_x_33427:
[----:B------:R-:W-:Y:S05]  /*5bc0*/  BSYNC B1 ;  /* 0x0000000000017941 */ /* 0x000fea0003800000 */
.L_x_33425:
        /* <DEDUP_REMOVED lines=16> */
.L_x_33431:
[----:B------:R-:W-:Y:S05]  /*5cd0*/  BSYNC B2 ;  /* 0x0000000000027941 */ /* 0x000fea0003800000 */
.L_x_33430:
        /* <DEDUP_REMOVED lines=44> */
.L_x_33429:
[----:B------:R-:W-:Y:S05]  /*5fa0*/  BSYNC B1 ;  /* 0x0000000000017941 */ /* 0x000fea0003800000 */
.L_x_33428:
        /* <DEDUP_REMOVED lines=8> */
.L_x_33424:
        /* <DEDUP_REMOVED lines=12> */
.L_x_33433:
[----:B------:R-:W-:-:S07]  /*60f0*/  IMAD.MOV.U32 R52, RZ, RZ, R30 ;  /* 0x000000ffff347224 */ /* 0x000fce00078e001e */
.L_x_33434:
[----:B------:R-:W-:Y:S05]  /*6100*/  BSYNC B1 ;  /* 0x0000000000017941 */ /* 0x000fea0003800000 */
.L_x_33432:
        /* <DEDUP_REMOVED lines=16> */
.L_x_33438:
[----:B------:R-:W-:Y:S05]  /*6210*/  BSYNC B2 ;  /* 0x0000000000027941 */ /* 0x000fea0003800000 */
.L_x_33437:
        /* <DEDUP_REMOVED lines=44> */
.L_x_33436:
[----:B------:R-:W-:Y:S05]  /*64e0*/  BSYNC B1 ;  /* 0x0000000000017941 */ /* 0x000fea0003800000 */
.L_x_33435:
        /* <DEDUP_REMOVED lines=11> */
.L_x_33439:
        /* <DEDUP_REMOVED lines=12> */
.L_x_33442:
[----:B------:R-:W-:-:S07]  /*6660*/  MOV R3, R30 ;  /* 0x0000001e00037202 */ /* 0x000fce0000000f00 */
.L_x_33443:
[----:B------:R-:W-:Y:S05]  /*6670*/  BSYNC B1 ;  /* 0x0000000000017941 */ /* 0x000fea0003800000 */
.L_x_33441:
        /* <DEDUP_REMOVED lines=16> */
.L_x_33447:
[----:B------:R-:W-:Y:S05]  /*6780*/  BSYNC B2 ;  /* 0x0000000000027941 */ /* 0x000fea0003800000 */
.L_x_33446:
        /* <DEDUP_REMOVED lines=44> */
.L_x_33445:
[----:B------:R-:W-:Y:S05]  /*6a50*/  BSYNC B1 ;  /* 0x0000000000017941 */ /* 0x000fea0003800000 */
.L_x_33444:
        /* <DEDUP_REMOVED lines=8> */
.L_x_33440:
        /* <DEDUP_REMOVED lines=12> */
.L_x_33449:
[----:B------:R-:W-:-:S07]  /*6ba0*/  MOV R62, R30 ;  /* 0x0000001e003e7202 */ /* 0x000fce0000000f00 */
.L_x_33450:
[----:B------:R-:W-:Y:S05]  /*6bb0*/  BSYNC B1 ;  /* 0x0000000000017941 */ /* 0x000fea0003800000 */
.L_x_33448:
        /* <DEDUP_REMOVED lines=16> */
.L_x_33454:
[----:B------:R-:W-:Y:S05]  /*6cc0*/  BSYNC B2 ;  /* 0x0000000000027941 */ /* 0x000fea0003800000 */
.L_x_33453:
        /* <DEDUP_REMOVED lines=44> */
.L_x_33452:
[----:B------:R-:W-:Y:S05]  /*6f90*/  BSYNC B1 ;  /* 0x0000000000017941 */ /* 0x000fea0003800000 */
.L_x_33451:
        /* <DEDUP_REMOVED lines=11> */
.L_x_33455:
        /* <DEDUP_REMOVED lines=12> */
.L_x_33458:
[----:B------:R-:W-:-:S07]  /*7110*/  IMAD.MOV.U32 R2, RZ, RZ, R30 ;  /* 0x000000ffff027224 */ /* 0x000fce00078e001e */
.L_x_33459:
[----:B------:R-:W-:Y:S05]  /*7120*/  BSYNC B1 ;  /* 0x0000000000017941 */ /* 0x000fea0003800000 */
.L_x_33457:
        /* <DEDUP_REMOVED lines=16> */
.L_x_33463:
[----:B------:R-:W-:Y:S05]  /*7230*/  BSYNC B2 ;  /* 0x0000000000027941 */ /* 0x000fea0003800000 */
.L_x_33462:
        /* <DEDUP_REMOVED lines=44> */
.L_x_33461:
[----:B------:R-:W-:Y:S05]  /*7500*/  BSYNC B1 ;  /* 0x0000000000017941 */ /* 0x000fea0003800000 */
.L_x_33460:
        /* <DEDUP_REMOVED lines=8> */
.L_x_33456:
        /* <DEDUP_REMOVED lines=12> */
.L_x_33465:
[----:B------:R-:W-:-:S07]  /*7650*/  IMAD.MOV.U32 R54, RZ, RZ, R30 ;  /* 0x000000ffff367224 */ /* 0x000fce00078e001e */
.L_x_33466:
[----:B------:R-:W-:Y:S05]  /*7660*/  BSYNC B1 ;  /* 0x0000000000017941 */ /* 0x000fea0003800000 */
.L_x_33464:
        /* <DEDUP_REMOVED lines=16> */
.L_x_33470:
[----:B------:R-:W-:Y:S05]  /*7770*/  BSYNC B2 ;  /* 0x0000000000027941 */ /* 0x000fea0003800000 */
.L_x_33469:
        /* <DEDUP_REMOVED lines=44> */
.L_x_33468:
[----:B------:R-:W-:Y:S05]  /*7a40*/  BSYNC B1 ;  /* 0x0000000000017941 */ /* 0x000fea0003800000 */
.L_x_33467:
        /* <DEDUP_REMOVED lines=11> */
.L_x_33471:
        /* <DEDUP_REMOVED lines=12> */
.L_x_33474:
[----:B------:R-:W-:-:S07]  /*7bc0*/  MOV R0, R30 ;  /* 0x0000001e00007202 */ /* 0x000fce0000000f00 */
.L_x_33475:
[----:B------:R-:W-:Y:S05]  /*7bd0*/  BSYNC B1 ;  /* 0x0000000000017941 */ /* 0x000fea0003800000 */
.L_x_33473:
        /* <DEDUP_REMOVED lines=18> */
.L_x_33479:
[----:B------:R-:W-:Y:S05]  /*7d00*/  BSYNC B2 ;  /* 0x0000000000027941 */ /* 0x000fea0003800000 */
.L_x_33478:
        /* <DEDUP_REMOVED lines=44> */
.L_x_33477:
[----:B------:R-:W-:Y:S05]  /*7fd0*/  BSYNC B1 ;  /* 0x0000000000017941 */ /* 0x000fea0003800000 */
.L_x_33476:
        /* <DEDUP_REMOVED lines=8> */
.L_x_33472:
[----:B------:R-:W0:Y:S01]  /*8060*/  LDC.64 R154, c[0x0][0x238] ;  /* 0x00008e00ff9a7b82 */ /* 0x000e220000000a00 */
[----:B------:R-:W-:Y:S02]  /*8070*/  ISETP.NE.AND P6, PT, R64, RZ, PT ;  /* 0x000000ff4000720c */ /* 0x000fe40003fc5270 */
[----:B------:R-:W-:Y:S02]  /*8080*/  SEL R52, RZ, 0x1000000, P5 ;  /* 0x01000000ff347807 */ /* 0x000fe40002800000 */
[----:B------:R-:W-:Y:S02]  /*8090*/  SEL R53, RZ, 0x10000, P4 ;  /* 0x00010000ff357807 */ /* 0x000fe40002000000 */
[----:B------:R-:W-:Y:S01]  /*80a0*/  SEL R54, RZ, 0x100, P3 ;  /* 0x00000100ff367807 */ /* 0x000fe20001800000 */
[----:B------:R-:W1:Y:S01]  /*80b0*/  LDC.64 R160, c[0x0][0x240] ;  /* 0x00009000ffa07b82 */ /* 0x000e620000000a00 */
[----:B------:R-:W-:Y:S02]  /*80c0*/  SEL R57, RZ, 0x1, P6 ;  /* 0x00000001ff397807 */ /* 0x000fe40003000000 */
[----:B------:R-:W-:-:S02]  /*80d0*/  IADD3 R56, R54, R52, R53 ;  /* 0x0000003436387210 */ /* 0x000fc40007ffe035 */
[----:B------:R-:W-:-:S03]  /*80e0*/  IADD3 R149, R151, 0x40, RZ ;  /* 0x0000004097957810 */ /* 0x000fc60007ffe0ff */
[----:B------:R-:W-:Y:S01]  /*80f0*/  IMAD.IADD R59, R56, 0x1, R57 ;  /* 0x00000001383b7824 */ /* 0x000fe200078e0239 */
[----:B------:R-:W2:Y:S01]  /*8100*/  @P0 LDC.64 R54, c[0x0][0x228] ;  /* 0x00008a00ff360b82 */ /* 0x000ea20000000a00 */
[----:B0-----:R-:W-:-:S05]  /*8110*/  IMAD.WIDE.U32 R52, R150, 0x10, R154 ;  /* 0x0000001096347825 */ /* 0x001fca00078e009a */
[----:B------:R0:W-:Y:S01]  /*8120*/  STG.E.128 desc[UR4][R52.64], R88 ;  /* 0x0000005834007986 */ /* 0x0001e2000c101d04 */
[----:B-1----:R-:W-:-:S05]  /*8130*/  IMAD.WIDE.U32 R56, R150, 0x4, R160 ;  /* 0x0000000496387825 */ /* 0x002fca00078e00a0 */
[----:B------:R1:W-:Y:S01]  /*8140*/  STG.E desc[UR4][R56.64], R59 ;  /* 0x0000003b38007986 */ /* 0x0003e2000c101904 */
[----:B--2---:R-:W-:Y:S01]  /*8150*/  @P0 IMAD.WIDE.U32 R54, R149, 0x10, R54 ;  /* 0x0000001095360825 */ /* 0x004fe200078e0036 */
[----:B0-----:R-:W0:Y:S01]  /*8160*/  @P1 LDC.64 R52, c[0x0][0x230] ;  /* 0x00008c00ff341b82 */ /* 0x001e220000000a00 */
[----:B------:R-:W-:Y:S05]  /*8170*/  @!P0 BRA `(.L_x_33480) ;  /* 0x00000000002c8947 */ /* 0x000fea0003800000 */
[----:B-1----:R-:W1:Y:S01]  /*8180*/  LDC.64 R56, c[0x0][0x248] ;  /* 0x00009200ff387b82 */ /* 0x002e620000000a00 */
[----:B------:R-:W-:-:S05]  /*8190*/  IMAD.U32 R59, R2, 0x10000, RZ ;  /* 0x00010000023b7824 */ /* 0x000fca00078e00ff */
[----:B------:R-:W-:Y:S02]  /*81a0*/  LOP3.LUT R60, R59, 0xff0000, RZ, 0xc0, !PT ;  /* 0x00ff00003b3c7812 */ /* 0x000fe400078ec0ff */
[----:B------:R-:W-:-:S04]  /*81b0*/  LOP3.LUT R59, R0, 0xffff, RZ, 0xc0, !PT ;  /* 0x0000ffff003b7812 */ /* 0x000fc800078ec0ff */
[----:B------:R-:W-:Y:S02]  /*81c0*/  LEA R59, R59, R60, 0x18 ;  /* 0x0000003c3b3b7211 */ /* 0x000fe400078ec0ff */
[----:B------:R-:W-:-:S05]  /*81d0*/  LOP3.LUT R60, R3, 0xff, RZ, 0xc0, !PT ;  /* 0x000000ff033c7812 */ /* 0x000fca00078ec0ff */
[----:B------:R-:W-:Y:S01]  /*81e0*/  IMAD R59, R60, 0x100, R59 ;  /* 0x000001003c3b7824 */ /* 0x000fe200078e023b */
[----:B------:R-:W-:-:S04]  /*81f0*/  LOP3.LUT R60, R4, 0xff, RZ, 0xc0, !PT ;  /* 0x000000ff043c7812 */ /* 0x000fc800078ec0ff */
[----:B------:R-:W-:Y:S01]  /*8200*/  IADD3 R59, R59, R60, RZ ;  /* 0x0000003c3b3b7210 */ /* 0x000fe20007ffe0ff */
[----:B-1----:R-:W-:-:S05]  /*8210*/  IMAD.WIDE.U32 R56, R150, 0x4, R56 ;  /* 0x0000000496387825 */ /* 0x002fca00078e0038 */
[----:B------:R2:W-:Y:S02]  /*8220*/  STG.E desc[UR4][R56.64], R59 ;  /* 0x0000003b38007986 */ /* 0x0005e4000c101904 */
.L_x_33480:
[C---:B0-----:R-:W-:Y:S01]  /*8230*/  @P1 IMAD.WIDE.U32 R52, R149.reuse, 0x10, R52 ;  /* 0x0000001095341825 */ /* 0x041fe200078e0034 */
[----:B------:R-:W5:Y:S04]  /*8240*/  @P0 LDG.E.128 R96, desc[UR4][R54.64] ;  /* 0x0000000436600981 */ /* 0x000f68000c1e1d00 */
[----:B------:R0:W5:Y:S02]  /*8250*/  @P1 LDG.E.128 R100, desc[UR4][R52.64] ;  /* 0x0000000434641981 */ /* 0x000164000c1e1d00 */
[----:B0-----:R-:W-:-:S06]  /*8260*/  IMAD.WIDE.U32 R52, R149, 0x10, R156 ;  /* 0x0000001095347825 */ /* 0x001fcc00078e009c */
[----:B------:R-:W5:Y:S01]  /*8270*/  LDG.E.128 R52, desc[UR4][R52.64] ;  /* 0x0000000434347981 */ /* 0x000f62000c1e1d00 */
[C---:B------:R-:W-:Y:S01]  /*8280*/  ISETP.NE.AND P3, PT, R58.reuse, 0x1, PT ;  /* 0x000000013a00780c */ /* 0x040fe20003f65270 */
[----:B------:R-:W-:Y:S01]  /*8290*/  BSSY B1, `(.L_x_33481) ;  /* 0x000000c000017945 */ /* 0x000fe20003800000 */
[----:B-12---:R-:W-:-:S11]  /*82a0*/  VIADD R56, R58, 0x1 ;  /* 0x000000013a387836 */ /* 0x006fd60000000000 */
        /* <DEDUP_REMOVED lines=9> */
.L_x_33482:
[----:B------:R-:W-:-:S07]  /*8340*/  IMAD.MOV.U32 R62, RZ, RZ, R30 ;  /* 0x000000ffff3e7224 */ /* 0x000fce00078e001e */
.L_x_33483:
[----:B------:R-:W-:Y:S05]  /*8350*/  BSYNC B1 ;  /* 0x0000000000017941 */ /* 0x000fea0003800000 */
.L_x_33481:
        /* <DEDUP_REMOVED lines=16> */
.L_x_33487:
[----:B------:R-:W-:Y:S05]  /*8460*/  BSYNC B2 ;  /* 0x0000000000027941 */ /* 0x000fea0003800000 */
.L_x_33486:
        /* <DEDUP_REMOVED lines=44> */
.L_x_33485:
[----:B------:R-:W-:Y:S05]  /*8730*/  BSYNC B1 ;  /* 0x0000000000017941 */ /* 0x000fea0003800000 */
.L_x_33484:
[----:B------:R-:W-:Y:S01]  /*8740*/  I2FP.F32.U32 R57, R62 ;  /* 0x0000003e00397245 */ /* 0x000fe20000201000 */
[----:B-----5:R-:W-:-:S04]  /*8750*/  FMUL.FTZ R52, R52, R153 ;  /* 0x0000009934347220 */ /* 0x020fc80000410000 */
[----:B------:R-:W-:-:S05]  /*8760*/  FFMA.FTZ R57, R57, R158, 1.1641532182693481445e-10 ;  /* 0x2f00000039397423 */ /* 0x000fca000001009e */
        /* <DEDUP_REMOVED lines=9> */
.L_x_33488:
        /* <DEDUP_REMOVED lines=12> */
.L_x_33491:
[----:B------:R-:W-:-:S07]  /*88c0*/  MOV R4, R30 ;  /* 0x0000001e00047202 */ /* 0x000fce0000000f00 */
.L_x_33492:
[----:B------:R-:W-:Y:S05]  /*88d0*/  BSYNC B1 ;  /* 0x0000000000017941 */ /* 0x000fea0003800000 */
.L_x_33490:
        /* <DEDUP_REMOVED lines=16> */
.L_x_33496:
[----:B------:R-:W-:Y:S05]  /*89e0*/  BSYNC B2 ;  /* 0x0000000000027941 */ /* 0x000fea0003800000 */
.L_x_33495:
        /* <DEDUP_REMOVED lines=44> */
.L_x_33494:
[----:B------:R-:W-:Y:S05]  /*8cb0*/  BSYNC B1 ;  /* 0x0000000000017941 */ /* 0x000fea0003800000 */
.L_x_33493:
        /* <DEDUP_REMOVED lines=8> */
.L_x_33489:
        /* <DEDUP_REMOVED lines=12> */
.L_x_33498:
[----:B------:R-:W-:-:S07]  /*8e00*/  IMAD.MOV.U32 R52, RZ, RZ, R30 ;  /* 0x000000ffff347224 */ /* 0x000fce00078e001e */
.L_x_33499:
[----:B------:R-:W-:Y:S05]  /*8e10*/  BSYNC B1 ;  /* 0x0000000000017941 */ /* 0x000fea0003800000 */
.L_x_33497:
        /* <DEDUP_REMOVED lines=16> */
.L_x_33503:
[----:B------:R-:W-:Y:S05]  /*8f20*/  BSYNC B2 ;  /* 0x0000000000027941 */ /* 0x000fea0003800000 */
.L_x_33502:
        /* <DEDUP_REMOVED lines=44> */
.L_x_33501:
[----:B------:R-:W-:Y:S05]  /*91f0*/  BSYNC B1 ;  /* 0x0000000000017941 */ /* 0x000fea0003800000 */
.L_x_33500:
        /* <DEDUP_REMOVED lines=11> */
.L_x_33504:
        /* <DEDUP_REMOVED lines=12> */
.L_x_33507:
[----:B------:R-:W-:-:S07]  /*9370*/  MOV R3, R30 ;  /* 0x0000001e00037202 */ /* 0x000fce0000000f00 */
.L_x_33508:
[----:B------:R-:W-:Y:S05]  /*9380*/  BSYNC B1 ;  /* 0x0000000000017941 */ /* 0x000fea0003800000 */
.L_x_33506:
        /* <DEDUP_REMOVED lines=16> */
.L_x_33512:
[----:B------:R-:W-:Y:S05]  /*9490*/  BSYNC B2 ;  /* 0x0000000000027941 */ /* 0x000fea0003800000 */
.L_x_33511:
        /* <DEDUP_REMOVED lines=44> */
.L_x_33510:
[----:B------:R-:W-:Y:S05]  /*9760*/  BSYNC B1 ;  /* 0x0000000000017941 */ /* 0x000fea0003800000 */
.L_x_33509:
        /* <DEDUP_REMOVED lines=8> */
.L_x_33505:
        /* <DEDUP_REMOVED lines=12> */
.L_x_33514:
[----:B------:R-:W-:-:S07]  /*98b0*/  IMAD.MOV.U32 R60, RZ, RZ, R30 ;  /* 0x000000ffff3c7224 */ /* 0x000fce00078e001e */
.L_x_33515:
[----:B------:R-:W-:Y:S05]  /*98c0*/  BSYNC B1 ;  /* 0x0000000000017941 */ /* 0x000fea0003800000 */
.L_x_33513:
        /* <DEDUP_REMOVED lines=16> */
.L_x_33519:
[----:B------:R-:W-:Y:S05]  /*99d0*/  BSYNC B2 ;  /* 0x0000000000027941 */ /* 0x000fea0003800000 */
.L_x_33518:
        /* <DEDUP_REMOVED lines=44> */
.L_x_33517:
[----:B------:R-:W-:Y:S05]  /*9ca0*/  BSYNC B1 ;  /* 0x0000000000017941 */ /* 0x000fea0003800000 */
.L_x_33516:
        /* <DEDUP_REMOVED lines=11> */
.L_x_33520:
        /* <DEDUP_REMOVED lines=12> */
.L_x_33523:
[----:B------:R-:W-:-:S07]  /*9e20*/  MOV R2, R30 ;  /* 0x0000001e00027202 */ /* 0x000fce0000000f00 */
.L_x_33524:
[----:B------:R-:W-:Y:S05]  /*9e30*/  BSYNC B1 ;  /* 0x0000000000017941 */ /* 0x000fea0003800000 */
.L_x_33522:
        /* <DEDUP_REMOVED lines=16> */
.L_x_33528:
[----:B------:R-:W-:Y:S05]  /*9f40*/  BSYNC B2 ;  /* 0x0000000000027941 */ /* 0x000fea0003800000 */
.L_x_33527:
        /* <DEDUP_REMOVED lines=44> */
.L_x_33526:
[----:B------:R-:W-:Y:S05]  /*a210*/  BSYNC B1 ;  /* 0x0000000000017941 */ /* 0x000fea0003800000 */
.L_x_33525:
        /* <DEDUP_REMOVED lines=8> */
.L_x_33521:
        /* <DEDUP_REMOVED lines=12> */
.L_x_33530:
[----:B------:R-:W-:-:S07]  /*a360*/  IMAD.MOV.U32 R54, RZ, RZ, R30 ;  /* 0x000000ffff367224 */ /* 0x000fce00078e001e */
.L_x_33531:
[----:B------:R-:W-:Y:S05]  /*a370*/  BSYNC B1 ;  /* 0x0000000000017941 */ /* 0x000fea0003800000 */
.L_x_33529:
        /* <DEDUP_REMOVED lines=16> */
.L_x_33535:
[----:B------:R-:W-:Y:S05]  /*a480*/  BSYNC B2 ;  /* 0x0000000000027941 */ /* 0x000fea0003800000 */
.L_x_33534:
        /* <DEDUP_REMOVED lines=44> */
.L_x_33533:
[----:B------:R-:W-:Y:S05]  /*a750*/  BSYNC B1 ;  /* 0x0000000000017941 */ /* 0x000fea0003800000 */
.L_x_33532:
        /* <DEDUP_REMOVED lines=11> */
.L_x_33536:
        /* <DEDUP_REMOVED lines=12> */
.L_x_33539:
[----:B------:R-:W-:-:S07]  /*a8d0*/  MOV R0, R30 ;  /* 0x0000001e00007202 */ /* 0x000fce0000000f00 */
.L_x_33540:
[----:B------:R-:W-:Y:S05]  /*a8e0*/  BSYNC B1 ;  /* 0x0000000000017941 */ /* 0x000fea0003800000 */
.L_x_33538:
        /* <DEDUP_REMOVED lines=18> */
.L_x_33544:
[----:B------:R-:W-:Y:S05]  /*aa10*/  BSYNC B2 ;  /* 0x0000000000027941 */ /* 0x000fea0003800000 */
.L_x_33543:
        /* <DEDUP_REMOVED lines=44> */
.L_x_33542:
[----:B------:R-:W-:Y:S05]  /*ace0*/  BSYNC B1 ;  /* 0x0000000000017941 */ /* 0x000fea0003800000 */
.L_x_33541:
        /* <DEDUP_REMOVED lines=8> */
.L_x_33537:
[----:B------:R-:W-:Y:S01]  /*ad70*/  ISETP.NE.AND P6, PT, R62, RZ, PT ;  /* 0x000000ff3e00720c */ /* 0x000fe20003fc5270 */
[----:B------:R-:W-:Y:S01]  /*ad80*/  IMAD.WIDE.U32 R52, R149, 0x10, R154 ;  /* 0x0000001095347825 */ /* 0x000fe200078e009a */
[----:B------:R-:W-:Y:S02]  /*ad90*/  SEL R54, RZ, 0x1000000, P5 ;  /* 0x01000000ff367807 */ /* 0x000fe40002800000 */
[----:B------:R-:W-:Y:S02]  /*ada0*/  SEL R55, RZ, 0x10000, P4 ;  /* 0x00010000ff377807 */ /* 0x000fe40002000000 */
[----:B------:R-:W-:Y:S01]  /*adb0*/  SEL R56, RZ, 0x100, P3 ;  /* 0x00000100ff387807 */ /* 0x000fe20001800000 */
[----:B------:R0:W-:Y:S01]  /*adc0*/  STG.E.128 desc[UR4][R52.64], R84 ;  /* 0x0000005434007986 */ /* 0x0001e2000c101d04 */
[----:B------:R-:W-:Y:S02]  /*add0*/  SEL R57, RZ, 0x1, P6 ;  /* 0x00000001ff397807 */ /* 0x000fe40003000000 */
[----:B------:R-:W-:-:S02]  /*ade0*/  IADD3 R56, R56, R54, R55 ;  /* 0x0000003638387210 */ /* 0x000fc40007ffe037 */
[----:B------:R-:W1:Y:S01]  /*adf0*/  @P0 LDC.64 R54, c[0x0][0x228] ;  /* 0x00008a00ff360b82 */ /* 0x000e620000000a00 */
[----:B------:R-:W-:Y:S02]  /*ae00*/  IADD3 R145, R151, 0x60, RZ ;  /* 0x0000006097917810 */ /* 0x000fe40007ffe0ff */
[----:B------:R-:W-:Y:S02]  /*ae10*/  IMAD.IADD R59, R56, 0x1, R57 ;  /* 0x00000001383b7824 */ /* 0x000fe400078e0239 */
[----:B------:R-:W-:-:S05]  /*ae20*/  IMAD.WIDE.U32 R56, R149, 0x4, R160 ;  /* 0x0000000495387825 */ /* 0x000fca00078e00a0 */
[----:B------:R2:W-:Y:S01]  /*ae30*/  STG.E desc[UR4][R56.64], R59 ;  /* 0x0000003b38007986 */ /* 0x0005e2000c101904 */
[----:B0-----:R-:W0:Y:S01]  /*ae40*/  @P1 LDC.64 R52, c[0x0][0x230] ;  /* 0x00008c00ff341b82 */ /* 0x001e220000000a00 */
[----:B-1----:R-:W-:Y:S01]  /*ae50*/  @P0 IMAD.WIDE.U32 R54, R145, 0x10, R54 ;  /* 0x0000001091360825 */ /* 0x002fe200078e0036 */
[----:B--2---:R-:W-:Y:S06]  /*ae60*/  @!P0 BRA `(.L_x_33545) ;  /* 0x00000000002c8947 */ /* 0x004fec0003800000 */
[----:B------:R-:W1:Y:S01]  /*ae70*/  LDC.64 R56, c[0x0][0x248] ;  /* 0x00009200ff387b82 */ /* 0x000e620000000a00 */
        /* <DEDUP_REMOVED lines=10> */
.L_x_33545:
[C---:B0-----:R-:W-:Y:S01]  /*af20*/  @P1 IMAD.WIDE.U32 R52, R145.reuse, 0x10, R52 ;  /* 0x0000001091341825 */ /* 0x041fe200078e0034 */
[----:B------:R-:W5:Y:S04]  /*af30*/  @P0 LDG.E.128 R96, desc[UR4][R54.64] ;  /* 0x0000000436600981 */ /* 0x000f68000c1e1d00 */
[----:B------:R0:W5:Y:S02]  /*af40*/  @P1 LDG.E.128 R100, desc[UR4][R52.64] ;  /* 0x0000000434641981 */ /* 0x000164000c1e1d00 */
[----:B0-----:R-:W-:-:S06]  /*af50*/  IMAD.WIDE.U32 R52, R145, 0x10, R156 ;  /* 0x0000001091347825 */ /* 0x001fcc00078e009c */
[----:B------:R-:W5:Y:S01]  /*af60*/  LDG.E.128 R52, desc[UR4][R52.64] ;  /* 0x0000000434347981 */ /* 0x000f62000c1e1d00 */
[C---:B------:R-:W-:Y:S01]  /*af70*/  ISETP.NE.AND P3, PT, R58.reuse, 0x1, PT ;  /* 0x000000013a00780c */ /* 0x040fe20003f65270 */
[----:B------:R-:W-:Y:S01]  /*af80*/  BSSY B1, `(.L_x_33546) ;  /* 0x000000c000017945 */ /* 0x000fe20003800000 */
[----:B-1----:R-:W-:-:S11]  /*af90*/  VIADD R56, R58, 0x1 ;  /* 0x000000013a387836 */ /* 0x002fd60000000000 */
        /* <DEDUP_REMOVED lines=9> */
.L_x_33547:
[----:B------:R-:W-:-:S07]  /*b030*/  IMAD.MOV.U32 R62, RZ, RZ, R30 ;  /* 0x000000ffff3e7224 */ /* 0x000fce00078e001e */
.L_x_33548:
[----:B------:R-:W-:Y:S05]  /*b040*/  BSYNC B1 ;  /* 0x0000000000017941 */ /* 0x000fea0003800000 */
.L_x_33546:
        /* <DEDUP_REMOVED lines=16> */
.L_x_33552:
[----:B------:R-:W-:Y:S05]  /*b150*/  BSYNC B2 ;  /* 0x0000000000027941 */ /* 0x000fea0003800000 */
.L_x_33551:
        /* <DEDUP_REMOVED lines=44> */
.L_x_33550:
[----:B------:R-:W-:Y:S05]  /*b420*/  BSYNC B1 ;  /* 0x0000000000017941 */ /* 0x000fea0003800000 */
.L_x_33549:
[----:B------:R-:W-:Y:S01]  /*b430*/  I2FP.F32.U32 R57, R62 ;  /* 0x0000003e00397245 */ /* 0x000fe20000201000 */
[----:B-----5:R-:W-:Y:S01]  /*b440*/  FMUL.FTZ R52, R52, R153 ;  /* 0x0000009934347220 */ /* 0x020fe20000410000 */
[----:B------:R-:W-:-:S03]  /*b450*/  LOP3.LUT R114, R114, 0xfffffffd, RZ, 0xc0, !PT ;  /* 0xfffffffd72727812 */ /* 0x000fc600078ec0ff */
[----:B------:R-:W-:-:S05]  /*b460*/  FFMA.FTZ R57, R57, R158, 1.1641532182693481445e-10 ;  /* 0x2f00000039397423 */ /* 0x000fca000001009e */
        /* <DEDUP_REMOVED lines=9> */
.L_x_33553:
        /* <DEDUP_REMOVED lines=12> */
.L_x_33556:
[----:B------:R-:W-:-:S07]  /*b5c0*/  MOV R4, R30 ;  /* 0x0000001e00047202 */ /* 0x000fce0000000f00 */
.L_x_33557:
[----:B------:R-:W-:Y:S05]  /*b5d0*/  BSYNC B1 ;  /* 0x0000000000017941 */ /* 0x000fea0003800000 */
.L_x_33555:
        /* <DEDUP_REMOVED lines=16> */
.L_x_33561:
[----:B------:R-:W-:Y:S05]  /*b6e0*/  BSYNC B2 ;  /* 0x0000000000027941 */ /* 0x000fea0003800000 */
.L_x_33560:
        /* <DEDUP_REMOVED lines=44> */
.L_x_33559:
[----:B------:R-:W-:Y:S05]  /*b9b0*/  BSYNC B1 ;  /* 0x0000000000017941 */ /* 0x000fea0003800000 */
.L_x_33558:
        /* <DEDUP_REMOVED lines=8> */
.L_x_33554:
        /* <DEDUP_REMOVED lines=12> */
.L_x_33563:
[----:B------:R-:W-:-:S07]  /*bb00*/  IMAD.MOV.U32 R52, RZ, RZ, R30 ;  /* 0x000000ffff347224 */ /* 0x000fce00078e001e */
.L_x_33564:
[----:B------:R-:W-:Y:S05]  /*bb10*/  BSYNC B1 ;  /* 0x0000000000017941 */ /* 0x000fea0003800000 */
.L_x_33562:
        /* <DEDUP_REMOVED lines=16> */
.L_x_33568:
[----:B------:R-:W-:Y:S05]  /*bc20*/  BSYNC B2 ;  /* 0x0000000000027941 */ /* 0x000fea0003800000 */
.L_x_33567:
        /* <DEDUP_REMOVED lines=44> */
.L_x_33566:
[----:B------:R-:W-:Y:S05]  /*bef0*/  BSYNC B1 ;  /* 0x0000000000017941 */ /* 0x000fea0003800000 */
.L_x_33565:
        /* <DEDUP_REMOVED lines=11> */
.L_x_33569:
        /* <DEDUP_REMOVED lines=12> */
.L_x_33572:
[----:B------:R-:W-:-:S07]  /*c070*/  MOV R3, R30 ;  /* 0x0000001e00037202 */ /* 0x000fce0000000f00 */
.L_x_33573:
[----:B------:R-:W-:Y:S05]  /*c080*/  BSYNC B1 ;  /* 0x0000000000017941 */ /* 0x000fea0003800000 */
.L_x_33571:
        /* <DEDUP_REMOVED lines=16> */
.L_x_33577:
[----:B------:R-:W-:Y:S05]  /*c190*/  BSYNC B2 ;  /* 0x0000000000027941 */ /* 0x000fea0003800000 */
.L_x_33576:
        /* <DEDUP_REMOVED lines=44> */
.L_x_33575:
[----:B------:R-:W-:Y:S05]  /*c460*/  BSYNC B1 ;  /* 0x0000000000017941 */ /* 0x000fea0003800000 */
.L_x_33574:
        /* <DEDUP_REMOVED lines=8> */
.L_x_33570:
        /* <DEDUP_REMOVED lines=12> */
.L_x_33579:
[----:B------:R-:W-:-:S07]  /*c5b0*/  IMAD.MOV.U32 R60, RZ, RZ, R30 ;  /* 0x000000ffff3c7224 */ /* 0x000fce00078e001e */
.L_x_33580:
[----:B------:R-:W-:Y:S05]  /*c5c0*/  BSYNC B1 ;  /* 0x0000000000017941 */ /* 0x000fea0003800000 */
.L_x_33578:
        /* <DEDUP_REMOVED lines=16> */
.L_x_33584:
[----:B------:R-:W-:Y:S05]  /*c6d0*/  BSYNC B2 ;  /* 0x0000000000027941 */ /* 0x000fea0003800000 */
.L_x_33583:
        /* <DEDUP_REMOVED lines=44> */
.L_x_33582:
[----:B------:R-:W-:Y:S05]  /*c9a0*/  BSYNC B1 ;  /* 0x0000000000017941 */ /* 0x000fea0003800000 */
.L_x_33581:
        /* <DEDUP_REMOVED lines=11> */
.L_x_33585:
        /* <DEDUP_REMOVED lines=12> */
.L_x_33588:
[----:B------:R-:W-:-:S07]  /*cb20*/  MOV R2, R30 ;  /* 0x0000001e00027202 */ /* 0x000fce0000000f00 */
.L_x_33589:
[----:B------:R-:W-:Y:S05]  /*cb30*/  BSYNC B1 ;  /* 0x0000000000017941 */ /* 0x000fea0003800000 */
.L_x_33587:
        /* <DEDUP_REMOVED lines=16> */
.L_x_33593:
[----:B------:R-:W-:Y:S05]  /*cc40*/  BSYNC B2 ;  /* 0x0000000000027941 */ /* 0x000fea0003800000 */
.L_x_33592:
        /* <DEDUP_REMOVED lines=44> */
.L_x_33591:
[----:B------:R-:W-:Y:S05]  /*cf10*/  BSYNC B1 ;  /* 0x0000000000017941 */ /* 0x000fea0003800000 */
.L_x_33590:
        /* <DEDUP_REMOVED lines=8> */
.L_x_33586:
        /* <DEDUP_REMOVED lines=12> */
.L_x_33595:
[----:B------:R-:W-:-:S07]  /*d060*/  IMAD.MOV.U32 R54, RZ, RZ, R30 ;  /* 0x000000ffff367224 */ /* 0x000fce00078e001e */
.L_x_33596:
[----:B------:R-:W-:Y:S05]  /*d070*/  BSYNC B1 ;  /* 0x0000000000017941 */ /* 0x000fea0003800000 */
.L_x_33594:
        /* <DEDUP_REMOVED lines=16> */
.L_x_33600:
[----:B------:R-:W-:Y:S05]  /*d180*/  BSYNC B2 ;  /* 0x0000000000027941 */ /* 0x000fea0003800000 */
.L_x_33599:
        /* <DEDUP_REMOVED lines=44> */
.L_x_33598:
[----:B------:R-:W-:Y:S05]  /*d450*/  BSYNC B1 ;  /* 0x0000000000017941 */ /* 0x000fea0003800000 */
.L_x_33597:
        /* <DEDUP_REMOVED lines=11> */
.L_x_33601:
        /* <DEDUP_REMOVED lines=12> */
.L_x_33604:
[----:B------:R-:W-:-:S07]  /*d5d0*/  MOV R0, R30 ;  /* 0x0000001e00007202 */ /* 0x000fce0000000f00 */
.L_x_33605:
[----:B------:R-:W-:Y:S05]  /*d5e0*/  BSYNC B1 ;  /* 0x0000000000017941 */ /* 0x000fea0003800000 */
.L_x_33603:
        /* <DEDUP_REMOVED lines=18> */
.L_x_33609:
[----:B------:R-:W-:Y:S05]  /*d710*/  BSYNC B2 ;  /* 0x0000000000027941 */ /* 0x000fea0003800000 */
.L_x_33608:
        /* <DEDUP_REMOVED lines=39> */
[----:B------:R-:W-:Y:S01]  /*d990*/  HFMA2.MMA R56, -RZ, RZ, 0, 0 ;  /* 0x00000000ff387435 */ /* 0x000fe200000001ff */
[----:B------:R-:W-:Y:S01]  /*d9a0*/  MOV R30, R52 ;  /* 0x00000034001e7202 */ /* 0x000fe20000000f00 */
[----:B------:R-:W-:-:S04]  /*d9b0*/  IMAD.WIDE.U32 R52, R28, -0x2daee0ad, RZ ;  /* 0xd2511f531c347825 */ /* 0x000fc800078e00ff */
[----:B------:R-:W-:Y:S01]  /*d9c0*/  IMAD.MOV.U32 R28, RZ, RZ, R52 ;  /* 0x000000ffff1c7224 */ /* 0x000fe200078e0034 */
[----:B------:R-:W-:-:S07]  /*d9d0*/  LOP3.LUT R111, R53, UR42, R54, 0x96, !PT ;  /* 0x0000002a356f7c12 */ /* 0x000fce000f8e9636 */
.L_x_33607:
[----:B------:R-:W-:Y:S05]  /*d9e0*/  BSYNC B1 ;  /* 0x0000000000017941 */ /* 0x000fea0003800000 */
.L_x_33606:
        /* <DEDUP_REMOVED lines=8> */
.L_x_33602:
[----:B------:R-:W-:Y:S01]  /*da70*/  SEL R54, RZ, 0x1000000, P5 ;  /* 0x01000000ff367807 */ /* 0x000fe20002800000 */
[----:B------:R-:W-:Y:S01]  /*da80*/  IMAD.WIDE.U32 R52, R145, 0x10, R154 ;  /* 0x0000001091347825 */ /* 0x000fe200078e009a */
[----:B------:R-:W-:Y:S02]  /*da90*/  SEL R55, RZ, 0x10000, P4 ;  /* 0x00010000ff377807 */ /* 0x000fe40002000000 */
[----:B------:R-:W-:Y:S02]  /*daa0*/  SEL R57, RZ, 0x100, P3 ;  /* 0x00000100ff397807 */ /* 0x000fe40001800000 */
[----:B------:R-:W-:Y:S01]  /*dab0*/  LOP3.LUT P6, RZ, R114, 0x2, RZ, 0xc0, !PT ;  /* 0x0000000272ff7812 */ /* 0x000fe200078cc0ff */
[----:B------:R0:W-:Y:S01]  /*dac0*/  STG.E.128 desc[UR4][R52.64], R80 ;  /* 0x0000005034007986 */ /* 0x0001e2000c101d04 */
[----:B------:R-:W-:Y:S02]  /*dad0*/  IADD3 R54, R57, R54, R55 ;  /* 0x0000003639367210 */ /* 0x000fe40007ffe037 */
[----:B------:R-:W-:-:S05]  /*dae0*/  SEL R55, RZ, 0x1, P6 ;  /* 0x00000001ff377807 */ /* 0x000fca0003000000 */
[----:B------:R-:W-:Y:S02]  /*daf0*/  IMAD.IADD R55, R54, 0x1, R55 ;  /* 0x0000000136377824 */ /* 0x000fe400078e0237 */
[----:B0-----:R-:W-:-:S05]  /*db00*/  IMAD.WIDE.U32 R52, R145, 0x4, R160 ;  /* 0x0000000491347825 */ /* 0x001fca00078e00a0 */
[----:B------:R0:W-:Y:S01]  /*db10*/  STG.E desc[UR4][R52.64], R55 ;  /* 0x0000003734007986 */ /* 0x0001e2000c101904 */
[----:B------:R-:W-:Y:S05]  /*db20*/  @!P0 BRA `(.L_x_33610) ;  /* 0x00000000002c8947 */ /* 0x000fea0003800000 */
[----:B0-----:R-:W0:Y:S01]  /*db30*/  LDC.64 R52, c[0x0][0x248] ;  /* 0x00009200ff347b82 */ /* 0x001e220000000a00 */
[----:B------:R-:W-:-:S04]  /*db40*/  SHF.L.U32 R54, R2, 0x10, RZ ;  /* 0x0000001002367819 */ /* 0x000fc800000006ff */
[----:B------:R-:W-:Y:S02]  /*db50*/  LOP3.LUT R55, R54, 0xff0000, RZ, 0xc0, !PT ;  /* 0x00ff000036377812 */ /* 0x000fe400078ec0ff */
[----:B------:R-:W-:-:S05]  /*db60*/  LOP3.LUT R54, R0, 0xffff, RZ, 0xc0, !PT ;  /* 0x0000ffff00367812 */ /* 0x000fca00078ec0ff */
[----:B------:R-:W-:Y:S01]  /*db70*/  IMAD R54, R54, 0x1000000, R55 ;  /* 0x0100000036367824 */ /* 0x000fe200078e0237 */
[----:B------:R-:W-:-:S04]  /*db80*/  LOP3.LUT R55, R3, 0xff, RZ, 0xc0, !PT ;  /* 0x000000ff03377812 */ /* 0x000fc800078ec0ff */
[----:B------:R-:W-:Y:S02]  /*db90*/  LEA R54, R55, R54, 0x8 ;  /* 0x0000003637367211 */ /* 0x000fe400078e40ff */
[----:B------:R-:W-:-:S05]  /*dba0*/  LOP3.LUT R55, R4, 0xff, RZ, 0xc0, !PT ;  /* 0x000000ff04377812 */ /* 0x000fca00078ec0ff */
[----:B------:R-:W-:Y:S02]  /*dbb0*/  IMAD.IADD R55, R54, 0x1, R55 ;  /* 0x0000000136377824 */ /* 0x000fe400078e0237 */
[----:B0-----:R-:W-:-:S05]  /*dbc0*/  IMAD.WIDE.U32 R52, R145, 0x4, R52 ;  /* 0x0000000491347825 */ /* 0x001fca00078e0034 */
[----:B------:R1:W-:Y:S02]  /*dbd0*/  STG.E desc[UR4][R52.64], R55 ;  /* 0x0000003734007986 */ /* 0x0003e4000c101904 */
.L_x_33610:
        /* <DEDUP_REMOVED lines=21> */
.L_x_33612:
[----:B------:R-:W-:-:S07]  /*dd30*/  IMAD.MOV.U32 R62, RZ, RZ, R30 ;  /* 0x000000ffff3e7224 */ /* 0x000fce00078e001e */
.L_x_33613:
[----:B------:R-:W-:Y:S05]  /*dd40*/  BSYNC B1 ;  /* 0x0000000000017941 */ /* 0x000fea0003800000 */
.L_x_33611:
        /* <DEDUP_REMOVED lines=16> */
.L_x_33617:
[----:B------:R-:W-:Y:S05]  /*de50*/  BSYNC B2 ;  /* 0x0000000000027941 */ /* 0x000fea0003800000 */
.L_x_33616:
        /* <DEDUP_REMOVED lines=44> */
.L_x_33615:
[----:B------:R-:W-:Y:S05]  /*e120*/  BSYNC B1 ;  /* 0x0000000000017941 */ /* 0x000fea0003800000 */
.L_x_33614:
        /* <DEDUP_REMOVED lines=13> */
.L_x_33618:
        /* <DEDUP_REMOVED lines=12> */
.L_x_33621:
[----:B------:R-:W-:-:S07]  /*e2c0*/  MOV R4, R30 ;  /* 0x0000001e00047202 */ /* 0x000fce0000000f00 */
.L_x_33622:
[----:B------:R-:W-:Y:S05]  /*e2d0*/  BSYNC B1 ;  /* 0x0000000000017941 */ /* 0x000fea0003800000 */
.L_x_33620:
        /* <DEDUP_REMOVED lines=16> */
.L_x_33626:
[----:B------:R-:W-:Y:S05]  /*e3e0*/  BSYNC B2 ;  /* 0x0000000000027941 */ /* 0x000fea0003800000 */
.L_x_33625:
        /* <DEDUP_REMOVED lines=44> */
.L_x_33624:
[----:B------:R-:W-:Y:S05]  /*e6b0*/  BSYNC B1 ;  /* 0x0000000000017941 */ /* 0x000fea0003800000 */
.L_x_33623:
        /* <DEDUP_REMOVED lines=8> */
.L_x_33619:
        /* <DEDUP_REMOVED lines=12> */
.L_x_33628:
[----:B------:R-:W-:-:S07]  /*e800*/  IMAD.MOV.U32 R52, RZ, RZ, R30 ;  /* 0x000000ffff347224 */ /* 0x000fce00078e001e */
.L_x_33629:
[----:B------:R-:W-:Y:S05]  /*e810*/  BSYNC B1 ;  /* 0x0000000000017941 */ /* 0x000fea0003800000 */
.L_x_33627:
        /* <DEDUP_REMOVED lines=16> */
.L_x_33633:
[----:B------:R-:W-:Y:S05]  /*e920*/  BSYNC B2 ;  /* 0x0000000000027941 */ /* 0x000fea0003800000 */
.L_x_33632:
        /* <DEDUP_REMOVED lines=44> */
.L_x_33631:
[----:B------:R-:W-:Y:S05]  /*ebf0*/  BSYNC B1 ;  /* 0x0000000000017941 */ /* 0x000fea0003800000 */
.L_x_33630:
        /* <DEDUP_REMOVED lines=11> */
.L_x_33634:
        /* <DEDUP_REMOVED lines=12> */
.L_x_33637:
[----:B------:R-:W-:-:S07]  /*ed70*/  MOV R3, R30 ;  /* 0x0000001e00037202 */ /* 0x000fce0000000f00 */
.L_x_33638:
[----:B------:R-:W-:Y:S05]  /*ed80*/  BSYNC B1 ;  /* 0x0000000000017941 */ /* 0x000fea0003800000 */
.L_x_33636:
        /* <DEDUP_REMOVED lines=16> */
.L_x_33642:
[----:B------:R-:W-:Y:S05]  /*ee90*/  BSYNC B2 ;  /* 0x0000000000027941 */ /* 0x000fea0003800000 */
.L_x_33641:
        /* <DEDUP_REMOVED lines=44> */
.L_x_33640:
[----:B------:R-:W-:Y:S05]  /*f160*/  BSYNC B1 ;  /* 0x0000000000017941 */ /* 0x000fea0003800000 */
.L_x_33639:
        /* <DEDUP_REMOVED lines=8> */
.L_x_33635:
        /* <DEDUP_REMOVED lines=12> */
.L_x_33644:
[----:B------:R-:W-:-:S07]  /*f2b0*/  IMAD.MOV.U32 R60, RZ, RZ, R30 ;  /* 0x000000ffff3c7224 */ /* 0x000fce00078e001e */
.L_x_33645:
[----:B------:R-:W-:Y:S05]  /*f2c0*/  BSYNC B1 ;  /* 0x0000000000017941 */ /* 0x000fea0003800000 */
.L_x_33643:
        /* <DEDUP_REMOVED lines=16> */
.L_x_33649:
[----:B------:R-:W-:Y:S05]  /*f3d0*/  BSYNC B2 ;  /* 0x0000000000027941 */ /* 0x000fea0003800000 */
.L_x_33648:
        /* <DEDUP_REMOVED lines=44> */
.L_x_33647:
[----:B------:R-:W-:Y:S05]  /*f6a0*/  BSYNC B1 ;  /* 0x0000000000017941 */ /* 0x000fea0003800000 */
.L_x_33646:
        /* <DEDUP_REMOVED lines=11> */
.L_x_33650:
        /* <DEDUP_REMOVED lines=12> */
.L_x_33653:
[----:B------:R-:W-:-:S07]  /*f820*/  MOV R2, R30 ;  /* 0x0000001e00027202 */ /* 0x000fce0000000f00 */
.L_x_33654:
[----:B------:R-:W-:Y:S05]  /*f830*/  BSYNC B1 ;  /* 0x0000000000017941 */ /* 0x000fea0003800000 */
.L_x_33652:
        /* <DEDUP_REMOVED lines=16> */
.L_x_33658:
[----:B------:R-:W-:Y:S05]  /*f940*/  BSYNC B2 ;  /* 0x0000000000027941 */ /* 0x000fea0003800000 */
.L_x_33657:
        /* <DEDUP_REMOVED lines=44> */
.L_x_33656:
[----:B------:R-:W-:Y:S05]  /*fc10*/  BSYNC B1 ;  /* 0x0000000000017941 */ /* 0x000fea0003800000 */
.L_x_33655:
        /* <DEDUP_REMOVED lines=8> */
.L_x_33651:
        /* <DEDUP_REMOVED lines=12> */
.L_x_33660:
[----:B------:R-:W-:-:S07]  /*fd60*/  IMAD.MOV.U32 R54, RZ, RZ, R30 ;  /* 0x000000ffff367224 */ /* 0x000fce00078e001e */
.L_x_33661:
[----:B------:R-:W-:Y:S05]  /*fd70*/  BSYNC B1 ;  /* 0x0000000000017941 */ /* 0x000fea0003800000 */
.L_x_33659:
        /* <DEDUP_REMOVED lines=16> */
.L_x_33665:
[----:B------:R-:W-:Y:S05]  /*fe80*/  BSYNC B2 ;  /* 0x0000000000027941 */ /* 0x000fea0003800000 */
.L_x_33664:
        /* <DEDUP_REMOVED lines=44> */
.L_x_33663:
[----:B------:R-:W-:Y:S05]  /*10150*/  BSYNC B1 ;  /* 0x0000000000017941 */ /* 0x000fea0003800000 */
.L_x_33662:
        /* <DEDUP_REMOVED lines=11> */
.L_x_33666:
        /* <DEDUP_REMOVED lines=12> */
.L_x_33669:
[----:B------:R-:W-:-:S07]  /*102d0*/  MOV R0, R30 ;  /* 0x0000001e00007202 */ /* 0x000fce0000000f00 */
.L_x_33670:
[----:B------:R-:W-:Y:S05]  /*102e0*/  BSYNC B1 ;  /* 0x0000000000017941 */ /* 0x000fea0003800000 */
.L_x_33668:
        /* <DEDUP_REMOVED lines=18> */
.L_x_33674:
[----:B------:R-:W-:Y:S05]  /*10410*/  BSYNC B2 ;  /* 0x0000000000027941 */ /* 0x000fea0003800000 */
.L_x_33673:
        /* <DEDUP_REMOVED lines=44> */
.L_x_33672:
[----:B------:R-:W-:Y:S05]  /*106e0*/  BSYNC B1 ;  /* 0x0000000000017941 */ /* 0x000fea0003800000 */
.L_x_33671:
[----:B------:R-:W-:Y:S01]  /*106f0*/  I2FP.F32.U32 R53, R0 ;  /* 0x0000000000357245 */ /* 0x000fe20000201000 */
[----:B------:R-:W-:-:S04]  /*10700*/  FMUL.FTZ R0, R99, R153 ;  /* 0x0000009963007220 */ /* 0x000fc80000410000 */
[----:B------:R-:W-:-:S05]  /*10710*/  FFMA.FTZ R53, R53, R158, 1.1641532182693481445e-10 ;  /* 0x2f00000035357423 */ /* 0x000fca000001009e */
[----:B------:R-:W-:-:S04]  /*10720*/  FSETP.GTU.FTZ.AND P6, PT, R53, R152, PT ;  /* 0x000000983500720b */ /* 0x000fc80003fdc000 */
[----:B------:R-:W-:-:S05]  /*10730*/  FSEL R0, R0, RZ, !P6 ;  /* 0x000000ff00007208 */ /* 0x000fca0007000000 */
[----:B------:R-:W-:Y:S01]  /*10740*/  FADD.FTZ R79, R79, R0 ;  /* 0x000000004f4f7221 */ /* 0x000fe20000010000 */
[----:B------:R-:W-:-:S03]  /*10750*/  SEL R0, RZ, 0x1, P6 ;  /* 0x00000001ff007807 */ /* 0x000fc60003000000 */
[----:B------:R-:W-:-:S07]  /*10760*/  @P1 FADD.FTZ R79, R103, R79 ;  /* 0x0000004f674f1221 */ /* 0x000fce0000010000 */
.L_x_33667:
[----:B------:R-:W-:Y:S01]  /*10770*/  IMAD.WIDE.U32 R52, R146, 0x10, R154 ;  /* 0x0000001092347825 */ /* 0x000fe200078e009a */
[----:B------:R-:W-:Y:S02]  /*10780*/  LOP3.LUT P6, RZ, R114, 0x2, RZ, 0xc0, !PT ;  /* 0x0000000272ff7812 */ /* 0x000fe400078cc0ff */
[----:B------:R-:W-:Y:S02]  /*10790*/  SEL R54, RZ, 0x100, P3 ;  /* 0x00000100ff367807 */ /* 0x000fe40001800000 */
[----:B------:R0:W-:Y:S01]  /*107a0*/  STG.E.128 desc[UR4][R52.64], R76 ;  /* 0x0000004c34007986 */ /* 0x0001e2000c101d04 */
[----:B------:R-:W-:Y:S02]  /*107b0*/  SEL R55, RZ, 0x1, P6 ;  /* 0x00000001ff377807 */ /* 0x000fe40003000000 */
[----:B0-----:R-:W-:Y:S02]  /*107c0*/  SEL R52, RZ, 0x1000000, P5 ;  /* 0x01000000ff347807 */ /* 0x001fe40002800000 */
[----:B------:R-:W-:-:S04]  /*107d0*/  SEL R53, RZ, 0x10000, P4 ;  /* 0x00010000ff357807 */ /* 0x000fc80002000000 */
[----:B------:R-:W-:Y:S01]  /*107e0*/  IADD3 R54, R54, R52, R53 ;  /* 0x0000003436367210 */ /* 0x000fe20007ffe035 */
[----:B------:R-:W-:-:S04]  /*107f0*/  IMAD.WIDE.U32 R52, R146, 0x4, R160 ;  /* 0x0000000492347825 */ /* 0x000fc800078e00a0 */
[----:B------:R-:W-:-:S05]  /*10800*/  IMAD.IADD R54, R54, 0x1, R55 ;  /* 0x0000000136367824 */ /* 0x000fca00078e0237 */
[----:B------:R0:W-:Y:S01]  /*10810*/  STG.E desc[UR4][R52.64], R54 ;  /* 0x0000003634007986 */ /* 0x0001e2000c101904 */
[----:B------:R-:W-:Y:S05]  /*10820*/  @!P0 BRA `(.L_x_33675) ;  /* 0x00000000002c8947 */ /* 0x000fea0003800000 */
[----:B0-----:R-:W-:-:S04]  /*10830*/  SHF.L.U32 R52, R2, 0x10, RZ ;  /* 0x0000001002347819 */ /* 0x001fc800000006ff */
[----:B------:R-:W-:Y:S02]  /*10840*/  LOP3.LUT R53, R52, 0xff0000, RZ, 0xc0, !PT ;  /* 0x00ff000034357812 */ /* 0x000fe400078ec0ff */
[----:B------:R-:W-:-:S05]  /*10850*/  LOP3.LUT R52, R0, 0xffff, RZ, 0xc0, !PT ;  /* 0x0000ffff00347812 */ /* 0x000fca00078ec0ff */
[----:B------:R-:W-:Y:S01]  /*10860*/  IMAD R52, R52, 0x1000000, R53 ;  /* 0x0100000034347824 */ /* 0x000fe200078e0235 */
[----:B------:R-:W-:-:S04]  /*10870*/  LOP3.LUT R53, R3, 0xff, RZ, 0xc0, !PT ;  /* 0x000000ff03357812 */ /* 0x000fc800078ec0ff */
[----:B------:R-:W-:Y:S02]  /*10880*/  LEA R52, R53, R52, 0x8 ;  /* 0x0000003435347211 */ /* 0x000fe400078e40ff */
[----:B------:R-:W-:-:S05]  /*10890*/  LOP3.LUT R53, R4, 0xff, RZ, 0xc0, !PT ;  /* 0x000000ff04357812 */ /* 0x000fca00078ec0ff */
[----:B------:R-:W-:Y:S02]  /*108a0*/  IMAD.IADD R54, R52, 0x1, R53 ;  /* 0x0000000134367824 */ /* 0x000fe400078e0235 */
[----:B------:R-:W0:Y:S02]  /*108b0*/  LDC.64 R52, c[0x0][0x248] ;  /* 0x00009200ff347b82 */ /* 0x000e240000000a00 */
[----:B0-----:R-:W-:-:S05]  /*108c0*/  IMAD.WIDE.U32 R52, R146, 0x4, R52 ;  /* 0x0000000492347825 */ /* 0x001fca00078e0034 */
[----:B------:R1:W-:Y:S02]  /*108d0*/  STG.E desc[UR4][R52.64], R54 ;  /* 0x0000003634007986 */ /* 0x0003e4000c101904 */
.L_x_33675:
        /* <DEDUP_REMOVED lines=21> */
.L_x_33677:
[----:B------:R-:W-:-:S07]  /*10a30*/  IMAD.MOV.U32 R62, RZ, RZ, R30 ;  /* 0x000000ffff3e7224 */ /* 0x000fce00078e001e */
.L_x_33678:
[----:B------:R-:W-:Y:S05]  /*10a40*/  BSYNC B1 ;  /* 0x0000000000017941 */ /* 0x000fea0003800000 */
.L_x_33676:
        /* <DEDUP_REMOVED lines=16> */
.L_x_33682:
[----:B------:R-:W-:Y:S05]  /*10b50*/  BSYNC B2 ;  /* 0x0000000000027941 */ /* 0x000fea0003800000 */
.L_x_33681:
        /* <DEDUP_REMOVED lines=44> */
.L_x_33680:
[----:B------:R-:W-:Y:S05]  /*10e20*/  BSYNC B1 ;  /* 0x0000000000017941 */ /* 0x000fea0003800000 */
.L_x_33679:
        /* <DEDUP_REMOVED lines=13> */
.L_x_33683:
        /* <DEDUP_REMOVED lines=12> */
.L_x_33686:
[----:B------:R-:W-:-:S07]  /*10fc0*/  MOV R4, R30 ;  /* 0x0000001e00047202 */ /* 0x000fce0000000f00 */
.L_x_33687:
[----:B------:R-:W-:Y:S05]  /*10fd0*/  BSYNC B1 ;  /* 0x0000000000017941 */ /* 0x000fea0003800000 */
.L_x_33685:
        /* <DEDUP_REMOVED lines=16> */
.L_x_33691:
[----:B------:R-:W-:Y:S05]  /*110e0*/  BSYNC B2 ;  /* 0x0000000000027941 */ /* 0x000fea0003800000 */
.L_x_33690:
        /* <DEDUP_REMOVED lines=44> */
.L_x_33689:
[----:B------:R-:W-:Y:S05]  /*113b0*/  BSYNC B1 ;  /* 0x0000000000017941 */ /* 0x000fea0003800000 */
.L_x_33688:
[----:B------:R-:W-:-:S05]  /*113c0*/  I2FP.F32.U32 R4, R4 ;  /* 0x0000000400047245 */ /* 0x000fca0000201000 */
[----:B------:R-:W-:-:S05]  /*113d0*/  FFMA.FTZ R4, R4, R158, 1.1641532182693481445e-10 ;  /* 0x2f00000004047423 */ /* 0x000fca000001009e */
[----:B------:R-:W-:Y:S01]  /*113e0*/  FSETP.GTU.FTZ.AND P3, PT, R4, R152, PT ;  /* 0x000000980400720b */ /* 0x000fe20003f7c000 */
[----:B------:R-:W-:-:S05]  /*113f0*/  FMUL.FTZ R4, R96, R153 ;  /* 0x0000009960047220 */ /* 0x000fca0000410000 */
[----:B------:R-:W-:-:S05]  /*11400*/  FSEL R4, R4, RZ, !P3 ;  /* 0x000000ff04047208 */ /* 0x000fca0005800000 */
[----:B------:R-:W-:Y:S01]  /*11410*/  FADD.FTZ R72, R72, R4 ;  /* 0x0000000448487221 */ /* 0x000fe20000010000 */
[----:B------:R-:W-:-:S03]  /*11420*/  SEL R4, RZ, 0x1, P3 ;  /* 0x00000001ff047807 */ /* 0x000fc60001800000 */
[----:B------:R-:W-:-:S07]  /*11430*/  @P1 FADD.FTZ R72, R100, R72 ;  /* 0x0000004864481221 */ /* 0x000fce0000010000 */
.L_x_33684:
        /* <DEDUP_REMOVED lines=12> */
.L_x_33693:
[----:B------:R-:W-:-:S07]  /*11500*/  IMAD.MOV.U32 R52, RZ, RZ, R30 ;  /* 0x000000ffff347224 */ /* 0x000fce00078e001e */
.L_x_33694:
[----:B------:R-:W-:Y:S05]  /*11510*/  BSYNC B1 ;  /* 0x0000000000017941 */ /* 0x000fea0003800000 */
.L_x_33692:
        /* <DEDUP_REMOVED lines=16> */
.L_x_33698:
[----:B------:R-:W-:Y:S05]  /*11620*/  BSYNC B2 ;  /* 0x0000000000027941 */ /* 0x000fea0003800000 */
.L_x_33697:
        /* <DEDUP_REMOVED lines=44> */
.L_x_33696:
[----:B------:R-:W-:Y:S05]  /*118f0*/  BSYNC B1 ;  /* 0x0000000000017941 */ /* 0x000fea0003800000 */
.L_x_33695:
        /* <DEDUP_REMOVED lines=11> */
.L_x_33699:
        /* <DEDUP_REMOVED lines=12> */
.L_x_33702:
[----:B------:R-:W-:-:S07]  /*11a70*/  MOV R3, R30 ;  /* 0x0000001e00037202 */ /* 0x000fce0000000f00 */
.L_x_33703:
[----:B------:R-:W-:Y:S05]  /*11a80*/  BSYNC B1 ;  /* 0x0000000000017941 */ /* 0x000fea0003800000 */
.L_x_33701:
        /* <DEDUP_REMOVED lines=16> */
.L_x_33707:
[----:B------:R-:W-:Y:S05]  /*11b90*/  BSYNC B2 ;  /* 0x0000000000027941 */ /* 0x000fea0003800000 */
.L_x_33706:
        /* <DEDUP_REMOVED lines=44> */
.L_x_33705:
[----:B------:R-:W-:Y:S05]  /*11e60*/  BSYNC B1 ;  /* 0x0000000000017941 */ /* 0x000fea0003800000 */
.L_x_33704:
        /* <DEDUP_REMOVED lines=8> */
.L_x_33700:
        /* <DEDUP_REMOVED lines=12> */
.L_x_33709:
[----:B------:R-:W-:-:S07]  /*11fb0*/  IMAD.MOV.U32 R60, RZ, RZ, R30 ;  /* 0x000000ffff3c7224 */ /* 0x000fce00078e001e */
.L_x_33710:
[----:B------:R-:W-:Y:S05]  /*11fc0*/  BSYNC B1 ;  /* 0x0000000000017941 */ /* 0x000fea0003800000 */
.L_x_33708:
        /* <DEDUP_REMOVED lines=16> */
.L_x_33714:
[----:B------:R-:W-:Y:S05]  /*120d0*/  BSYNC B2 ;  /* 0x0000000000027941 */ /* 0x000fea0003800000 */
.L_x_33713:
        /* <DEDUP_REMOVED lines=44> */
.L_x_33712:
[----:B------:R-:W-:Y:S05]  /*123a0*/  BSYNC B1 ;  /* 0x0000000000017941 */ /* 0x000fea0003800000 */
.L_x_33711:
        /* <DEDUP_REMOVED lines=11> */
.L_x_33715:
        /* <DEDUP_REMOVED lines=12> */
.L_x_33718:
[----:B------:R-:W-:-:S07]  /*12520*/  MOV R2, R30 ;  /* 0x0000001e00027202 */ /* 0x000fce0000000f00 */
.L_x_33719:
[----:B------:R-:W-:Y:S05]  /*12530*/  BSYNC B1 ;  /* 0x0000000000017941 */ /* 0x000fea0003800000 */
.L_x_33717:
        /* <DEDUP_REMOVED lines=16> */
.L_x_33723:
[----:B------:R-:W-:Y:S05]  /*12640*/  BSYNC B2 ;  /* 0x0000000000027941 */ /* 0x000fea0003800000 */
.L_x_33722:
        /* <DEDUP_REMOVED lines=44> */
.L_x_33721:
[----:B------:R-:W-:Y:S05]  /*12910*/  BSYNC B1 ;  /* 0x0000000000017941 */ /* 0x000fea0003800000 */
.L_x_33720:
        /* <DEDUP_REMOVED lines=8> */
.L_x_33716:
        /* <DEDUP_REMOVED lines=12> */
.L_x_33725:
[----:B------:R-:W-:-:S07]  /*12a60*/  IMAD.MOV.U32 R54, RZ, RZ, R30 ;  /* 0x000000ffff367224 */ /* 0x000fce00078e001e */
.L_x_33726:
[----:B------:R-:W-:Y:S05]  /*12a70*/  BSYNC B1 ;  /* 0x0000000000017941 */ /* 0x000fea0003800000 */
.L_x_33724:
        /* <DEDUP_REMOVED lines=16> */
.L_x_33730:
[----:B------:R-:W-:Y:S05]  /*12b80*/  BSYNC B2 ;  /* 0x0000000000027941 */ /* 0x000fea0003800000 */
.L_x_33729:
        /* <DEDUP_REMOVED lines=44> */
.L_x_33728:
[----:B------:R-:W-:Y:S05]  /*12e50*/  BSYNC B1 ;  /* 0x0000000000017941 */ /* 0x000fea0003800000 */
.L_x_33727:
        /* <DEDUP_REMOVED lines=11> */
.L_x_33731:
        /* <DEDUP_REMOVED lines=12> */
.L_x_33734:
[----:B------:R-:W-:-:S07]  /*12fd0*/  MOV R0, R30 ;  /* 0x0000001e00007202 */ /* 0x000fce0000000f00 */
.L_x_33735:
[----:B------:R-:W-:Y:S05]  /*12fe0*/  BSYNC B1 ;  /* 0x0000000000017941 */ /* 0x000fea0003800000 */
.L_x_33733:
        /* <DEDUP_REMOVED lines=19> */
.L_x_33739:
[----:B------:R-:W-:Y:S05]  /*13120*/  BSYNC B2 ;  /* 0x0000000000027941 */ /* 0x000fea0003800000 */
.L_x_33738:
        /* <DEDUP_REMOVED lines=44> */
.L_x_33737:
[----:B------:R-:W-:Y:S05]  /*133f0*/  BSYNC B1 ;  /* 0x0000000000017941 */ /* 0x000fea0003800000 */
.L_x_33736:
        /* <DEDUP_REMOVED lines=8> */
.L_x_33732:
[----:B------:R-:W-:Y:S01]  /*13480*/  IMAD.WIDE.U32 R52, R147, 0x10, R154 ;  /* 0x0000001093347825 */ /* 0x000fe200078e009a */
[----:B------:R-:W-:Y:S02]  /*13490*/  SEL R54, RZ, 0x100, P3 ;  /* 0x00000100ff367807 */ /* 0x000fe40001800000 */
[----:B------:R-:W-:Y:S02]  /*134a0*/  LOP3.LUT P6, RZ, R114, 0x2, RZ, 0xc0, !PT ;  /* 0x0000000272ff7812 */ /* 0x000fe400078cc0ff */
[----:B------:R0:W-:Y:S02]  /*134b0*/  STG.E.128 desc[UR4][R52.64], R72 ;  /* 0x0000004834007986 */ /* 0x0001e4000c101d04 */
[----:B0-----:R-:W-:Y:S02]  /*134c0*/  SEL R52, RZ, 0x1000000, P5 ;  /* 0x01000000ff347807 */ /* 0x001fe40002800000 */
[----:B------:R-:W-:-:S04]  /*134d0*/  SEL R53, RZ, 0x10000, P4 ;  /* 0x00010000ff357807 */ /* 0x000fc80002000000 */
[----:B------:R-:W-:Y:S02]  /*134e0*/  IADD3 R54, R54, R52, R53 ;  /* 0x0000003436367210 */ /* 0x000fe40007ffe035 */
[----:B------:R-:W-:-:S05]  /*134f0*/  SEL R52, RZ, 0x1, P6 ;  /* 0x00000001ff347807 */ /* 0x000fca0003000000 */
[----:B------:R-:W-:Y:S02]  /*13500*/  IMAD.IADD R54, R54, 0x1, R52 ;  /* 0x0000000136367824 */ /* 0x000fe400078e0234 */
[----:B------:R-:W-:-:S05]  /*13510*/  IMAD.WIDE.U32 R52, R147, 0x4, R160 ;  /* 0x0000000493347825 */ /* 0x000fca00078e00a0 */
[----:B------:R0:W-:Y:S01]  /*13520*/  STG.E desc[UR4][R52.64], R54 ;  /* 0x0000003634007986 */ /* 0x0001e2000c101904 */
[----:B------:R-:W-:Y:S05]  /*13530*/  @!P0 BRA `(.L_x_33740) ;  /* 0x00000000002c8947 */ /* 0x000fea0003800000 */
[----:B0-----:R-:W-:Y:S02]  /*13540*/  SHF.L.U32 R52, R2, 0x10, RZ ;  /* 0x0000001002347819 */ /* 0x001fe400000006ff */
[----:B------:R-:W-:Y:S02]  /*13550*/  LOP3.LUT R53, R0, 0xffff, RZ, 0xc0, !PT ;  /* 0x0000ffff00357812 */ /* 0x000fe400078ec0ff */
[----:B------:R-:W-:Y:S02]  /*13560*/  LOP3.LUT R52, R52, 0xff0000, RZ, 0xc0, !PT ;  /* 0x00ff000034347812 */ /* 0x000fe400078ec0ff */
[----:B------:R-:W-:-:S03]  /*13570*/  LOP3.LUT R54, R4, 0xff, RZ, 0xc0, !PT ;  /* 0x000000ff04367812 */ /* 0x000fc600078ec0ff */
[----:B------:R-:W-:Y:S01]  /*13580*/  IMAD R52, R53, 0x1000000, R52 ;  /* 0x0100000035347824 */ /* 0x000fe200078e0234 */
[----:B------:R-:W-:-:S04]  /*13590*/  LOP3.LUT R53, R3, 0xff, RZ, 0xc0, !PT ;  /* 0x000000ff03357812 */ /* 0x000fc800078ec0ff */
[----:B------:R-:W-:-:S05]  /*135a0*/  LEA R52, R53, R52, 0x8 ;  /* 0x0000003435347211 */ /* 0x000fca00078e40ff */
[----:B------:R-:W-:Y:S02]  /*135b0*/  IMAD.IADD R54, R52, 0x1, R54 ;  /* 0x0000000134367824 */ /* 0x000fe400078e0236 */
[----:B------:R-:W0:Y:S02]  /*135c0*/  LDC.64 R52, c[0x0][0x248] ;  /* 0x00009200ff347b82 */ /* 0x000e240000000a00 */
[----:B0-----:R-:W-:-:S05]  /*135d0*/  IMAD.WIDE.U32 R52, R147, 0x4, R52 ;  /* 0x0000000493347825 */ /* 0x001fca00078e0034 */
[----:B------:R1:W-:Y:S02]  /*135e0*/  STG.E desc[UR4][R52.64], R54 ;  /* 0x0000003634007986 */ /* 0x0003e4000c101904 */
.L_x_33740:
        /* <DEDUP_REMOVED lines=21> */
.L_x_33742:
[----:B------:R-:W-:-:S07]  /*13740*/  IMAD.MOV.U32 R62, RZ, RZ, R30 ;  /* 0x000000ffff3e7224 */ /* 0x000fce00078e001e */
.L_x_33743:
[----:B------:R-:W-:Y:S05]  /*13750*/  BSYNC B1 ;  /* 0x0000000000017941 */ /* 0x000fea0003800000 */
.L_x_33741:
        /* <DEDUP_REMOVED lines=16> */
.L_x_33747:
[----:B------:R-:W-:Y:S05]  /*13860*/  BSYNC B2 ;  /* 0x0000000000027941 */ /* 0x000fea0003800000 */
.L_x_33746:
        /* <DEDUP_REMOVED lines=44> */
.L_x_33745:
[----:B------:R-:W-:Y:S05]  /*13b30*/  BSYNC B1 ;  /* 0x0000000000017941 */ /* 0x000fea0003800000 */
.L_x_33744:
        /* <DEDUP_REMOVED lines=13> */
.L_x_33748:
        /* <DEDUP_REMOVED lines=12> */
.L_x_33751:
[----:B------:R-:W-:-:S07]  /*13cd0*/  MOV R4, R30 ;  /* 0x0000001e00047202 */ /* 0x000fce0000000f00 */
.L_x_33752:
[----:B------:R-:W-:Y:S05]  /*13ce0*/  BSYNC B1 ;  /* 0x0000000000017941 */ /* 0x000fea0003800000 */
.L_x_33750:
        /* <DEDUP_REMOVED lines=16> */
.L_x_33756:
[----:B------:R-:W-:Y:S05]  /*13df0*/  BSYNC B2 ;  /* 0x0000000000027941 */ /* 0x000fea0003800000 */
.L_x_33755:
        /* <DEDUP_REMOVED lines=44> */
.L_x_33754:
[----:B------:R-:W-:Y:S05]  /*140c0*/  BSYNC B1 ;  /* 0x0000000000017941 */ /* 0x000fea0003800000 */
.L_x_33753:
        /* <DEDUP_REMOVED lines=8> */
.L_x_33749:
        /* <DEDUP_REMOVED lines=12> */
.L_x_33758:
[----:B------:R-:W-:-:S07]  /*14210*/  IMAD.MOV.U32 R52, RZ, RZ, R30 ;  /* 0x000000ffff347224 */ /* 0x000fce00078e001e */
.L_x_33759:
[----:B------:R-:W-:Y:S05]  /*14220*/  BSYNC B1 ;  /* 0x0000000000017941 */ /* 0x000fea0003800000 */
.L_x_33757:
        /* <DEDUP_REMOVED lines=16> */
.L_x_33763:
[----:B------:R-:W-:Y:S05]  /*14330*/  BSYNC B2 ;  /* 0x0000000000027941 */ /* 0x000fea0003800000 */
.L_x_33762:
        /* <DEDUP_REMOVED lines=44> */
.L_x_33761:
[----:B------:R-:W-:Y:S05]  /*14600*/  BSYNC B1 ;  /* 0x0000000000017941 */ /* 0x000fea0003800000 */
.L_x_33760:
        /* <DEDUP_REMOVED lines=11> */
.L_x_33764:
        /* <DEDUP_REMOVED lines=12> */
.L_x_33767:
[----:B------:R-:W-:-:S07]  /*14780*/  MOV R3, R30 ;  /* 0x0000001e00037202 */ /* 0x000fce0000000f00 */
.L_x_33768:
[----:B------:R-:W-:Y:S05]  /*14790*/  BSYNC B1 ;  /* 0x0000000000017941 */ /* 0x000fea0003800000 */
.L_x_33766:
        /* <DEDUP_REMOVED lines=16> */
.L_x_33772:
[----:B------:R-:W-:Y:S05]  /*148a0*/  BSYNC B2 ;  /* 0x0000000000027941 */ /* 0x000fea0003800000 */
.L_x_33771:
        /* <DEDUP_REMOVED lines=44> */
.L_x_33770:
[----:B------:R-:W-:Y:S05]  /*14b70*/  BSYNC B1 ;  /* 0x0000000000017941 */ /* 0x000fea0003800000 */
.L_x_33769:
        /* <DEDUP_REMOVED lines=8> */
.L_x_33765:
        /* <DEDUP_REMOVED lines=12> */
.L_x_33774:
[----:B------:R-:W-:-:S07]  /*14cc0*/  IMAD.MOV.U32 R60, RZ, RZ, R30 ;  /* 0x000000ffff3c7224 */ /* 0x000fce00078e001e */
.L_x_33775:
[----:B------:R-:W-:Y:S05]  /*14cd0*/  BSYNC B1 ;  /* 0x0000000000017941 */ /* 0x000fea0003800000 */
.L_x_33773:
        /* <DEDUP_REMOVED lines=16> */
.L_x_33779:
[----:B------:R-:W-:Y:S05]  /*14de0*/  BSYNC B2 ;  /* 0x0000000000027941 */ /* 0x000fea0003800000 */
.L_x_33778:
        /* <DEDUP_REMOVED lines=44> */
.L_x_33777:
[----:B------:R-:W-:Y:S05]  /*150b0*/  BSYNC B1 ;  /* 0x0000000000017941 */ /* 0x000fea0003800000 */
.L_x_33776:
        /* <DEDUP_REMOVED lines=11> */
.L_x_33780:
        /* <DEDUP_REMOVED lines=12> */
.L_x_33783:
[----:B------:R-:W-:-:S07]  /*15230*/  MOV R2, R30 ;  /* 0x0000001e00027202 */ /* 0x000fce0000000f00 */
.L_x_33784:
[----:B------:R-:W-:Y:S05]  /*15240*/  BSYNC B1 ;  /* 0x0000000000017941 */ /* 0x000fea0003800000 */
.L_x_33782:
        /* <DEDUP_REMOVED lines=16> */
.L_x_33788:
[----:B------:R-:W-:Y:S05]  /*15350*/  BSYNC B2 ;  /* 0x0000000000027941 */ /* 0x000fea0003800000 */
.L_x_33787:
        /* <DEDUP_REMOVED lines=44> */
.L_x_33786:
[----:B------:R-:W-:Y:S05]  /*15620*/  BSYNC B1 ;  /* 0x0000000000017941 */ /* 0x000fea0003800000 */
.L_x_33785:
        /* <DEDUP_REMOVED lines=8> */
.L_x_33781:
        /* <DEDUP_REMOVED lines=12> */
.L_x_33790:
[----:B------:R-:W-:-:S07]  /*15770*/  IMAD.MOV.U32 R54, RZ, RZ, R30 ;  /* 0x000000ffff367224 */ /* 0x000fce00078e001e */
.L_x_33791:
[----:B------:R-:W-:Y:S05]  /*15780*/  BSYNC B1 ;  /* 0x0000000000017941 */ /* 0x000fea0003800000 */
.L_x_33789:
        /* <DEDUP_REMOVED lines=16> */
.L_x_33795:
[----:B------:R-:W-:Y:S05]  /*15890*/  BSYNC B2 ;  /* 0x0000000000027941 */ /* 0x000fea0003800000 */
.L_x_33794:
        /* <DEDUP_REMOVED lines=44> */
.L_x_33793:
[----:B------:R-:W-:Y:S05]  /*15b60*/  BSYNC B1 ;  /* 0x0000000000017941 */ /* 0x000fea0003800000 */
.L_x_33792:
        /* <DEDUP_REMOVED lines=11> */
.L_x_33796:
        /* <DEDUP_REMOVED lines=12> */
.L_x_33799:
[----:B------:R-:W-:-:S07]  /*15ce0*/  MOV R0, R30 ;  /* 0x0000001e00007202 */ /* 0x000fce0000000f00 */
.L_x_33800:
[----:B------:R-:W-:Y:S05]  /*15cf0*/  BSYNC B1 ;  /* 0x0000000000017941 */ /* 0x000fea0003800000 */
.L_x_33798:
        /* <DEDUP_REMOVED lines=19> */
.L_x_33804:
[----:B------:R-:W-:Y:S05]  /*15e30*/  BSYNC B2 ;  /* 0x0000000000027941 */ /* 0x000fea0003800000 */
.L_x_33803:
        /* <DEDUP_REMOVED lines=44> */
.L_x_33802:
[----:B------:R-:W-:Y:S05]  /*16100*/  BSYNC B1 ;  /* 0x0000000000017941 */ /* 0x000fea0003800000 */
.L_x_33801:
        /* <DEDUP_REMOVED lines=8> */
.L_x_33797:
        /* <DEDUP_REMOVED lines=23> */
.L_x_33805:
        /* <DEDUP_REMOVED lines=21> */
.L_x_33807:
[----:B------:R-:W-:-:S07]  /*16450*/  IMAD.MOV.U32 R62, RZ, RZ, R30 ;  /* 0x000000ffff3e7224 */ /* 0x000fce00078e001e */
.L_x_33808:
[----:B------:R-:W-:Y:S05]  /*16460*/  BSYNC B1 ;  /* 0x0000000000017941 */ /* 0x000fea0003800000 */
.L_x_33806:
        /* <DEDUP_REMOVED lines=16> */
.L_x_33812:
[----:B------:R-:W-:Y:S05]  /*16570*/  BSYNC B2 ;  /* 0x0000000000027941 */ /* 0x000fea0003800000 */
.L_x_33811:
        /* <DEDUP_REMOVED lines=44> */
.L_x_33810:
[----:B------:R-:W-:Y:S05]  /*16840*/  BSYNC B1 ;  /* 0x0000000000017941 */ /* 0x000fea0003800000 */
.L_x_33809:
        /* <DEDUP_REMOVED lines=13> */
.L_x_33813:
        /* <DEDUP_REMOVED lines=12> */
.L_x_33816:
[----:B------:R-:W-:-:S07]  /*169e0*/  MOV R4, R30 ;  /* 0x0000001e00047202 */ /* 0x000fce0000000f00 */
.L_x_33817:
[----:B------:R-:W-:Y:S05]  /*169f0*/  BSYNC B1 ;  /* 0x0000000000017941 */ /* 0x000fea0003800000 */
.L_x_33815:
        /* <DEDUP_REMOVED lines=16> */
.L_x_33821:
[----:B------:R-:W-:Y:S05]  /*16b00*/  BSYNC B2 ;  /* 0x0000000000027941 */ /* 0x000fea0003800000 */
.L_x_33820:
        /* <DEDUP_REMOVED lines=44> */
.L_x_33819:
[----:B------:R-:W-:Y:S05]  /*16dd0*/  BSYNC B1 ;  /* 0x0000000000017941 */ /* 0x000fea0003800000 */
.L_x_33818:
        /* <DEDUP_REMOVED lines=8> */
.L_x_33814:
        /* <DEDUP_REMOVED lines=12> */
.L_x_33823:
[----:B------:R-:W-:-:S07]  /*16f20*/  IMAD.MOV.U32 R52, RZ, RZ, R30 ;  /* 0x000000ffff347224 */ /* 0x000fce00078e001e */
.L_x_33824:
[----:B------:R-:W-:Y:S05]  /*16f30*/  BSYNC B1 ;  /* 0x0000000000017941 */ /* 0x000fea0003800000 */
.L_x_33822:
        /* <DEDUP_REMOVED lines=16> */
.L_x_33828:
[----:B------:R-:W-:Y:S05]  /*17040*/  BSYNC B2 ;  /* 0x0000000000027941 */ /* 0x000fea0003800000 */
.L_x_33827:
        /* <DEDUP_REMOVED lines=44> */
.L_x_33826:
[----:B------:R-:W-:Y:S05]  /*17310*/  BSYNC B1 ;  /* 0x0000000000017941 */ /* 0x000fea0003800000 */
.L_x_33825:
        /* <DEDUP_REMOVED lines=11> */
.L_x_33829:
        /* <DEDUP_REMOVED lines=12> */
.L_x_33832:
[----:B------:R-:W-:-:S07]  /*17490*/  MOV R3, R30 ;  /* 0x0000001e00037202 */ /* 0x000fce0000000f00 */
.L_x_33833:
[----:B------:R-:W-:Y:S05]  /*174a0*/  BSYNC B1 ;  /* 0x0000000000017941 */ /* 0x000fea0003800000 */
.L_x_33831:
        /* <DEDUP_REMOVED lines=16> */
.L_x_33837:
[----:B------:R-:W-:Y:S05]  /*175b0*/  BSYNC B2 ;  /* 0x0000000000027941 */ /* 0x000fea0003800000 */
.L_x_33836:
        /* <DEDUP_REMOVED lines=44> */
.L_x_33835:
[----:B------:R-:W-:Y:S05]  /*17880*/  BSYNC B1 ;  /* 0x0000000000017941 */ /* 0x000fea0003800000 */
.L_x_33834:
        /* <DEDUP_REMOVED lines=8> */
.L_x_33830:
        /* <DEDUP_REMOVED lines=12> */
.L_x_33839:
[----:B------:R-:W-:-:S07]  /*179d0*/  IMAD.MOV.U32 R60, RZ, RZ, R30 ;  /* 0x000000ffff3c7224 */ /* 0x000fce00078e001e */
.L_x_33840:
[----:B------:R-:W-:Y:S05]  /*179e0*/  BSYNC B1 ;  /* 0x0000000000017941 */ /* 0x000fea0003800000 */
.L_x_33838:
        /* <DEDUP_REMOVED lines=16> */
.L_x_33844:
[----:B------:R-:W-:Y:S05]  /*17af0*/  BSYNC B2 ;  /* 0x0000000000027941 */ /* 0x000fea0003800000 */
.L_x_33843:
        /* <DEDUP_REMOVED lines=44> */
.L_x_33842:
[----:B------:R-:W-:Y:S05]  /*17dc0*/  BSYNC B1 ;  /* 0x0000000000017941 */ /* 0x000fea0003800000 */
.L_x_33841:
        /* <DEDUP_REMOVED lines=11> */
.L_x_33845:
        /* <DEDUP_REMOVED lines=12> */
.L_x_33848:
[----:B------:R-:W-:-:S07]  /*17f40*/  MOV R2, R30 ;  /* 0x0000001e00027202 */ /* 0x000fce0000000f00 */
.L_x_33849:
[----:B------:R-:W-:Y:S05]  /*17f50*/  BSYNC B1 ;  /* 0x0000000000017941 */ /* 0x000fea0003800000 */
.L_x_33847:
        /* <DEDUP_REMOVED lines=16> */
.L_x_33853:
[----:B------:R-:W-:Y:S05]  /*18060*/  BSYNC B2 ;  /* 0x0000000000027941 */ /* 0x000fea0003800000 */
.L_x_33852:
        /* <DEDUP_REMOVED lines=44> */
.L_x_33851:
[----:B------:R-:W-:Y:S05]  /*18330*/  BSYNC B1 ;  /* 0x0000000000017941 */ /* 0x000fea0003800000 */
.L_x_33850:
        /* <DEDUP_REMOVED lines=8> */
.L_x_33846:
        /* <DEDUP_REMOVED lines=12> */
.L_x_33855:
[----:B------:R-:W-:-:S07]  /*18480*/  IMAD.MOV.U32 R54, RZ, RZ, R30 ;  /* 0x000000ffff367224 */ /* 0x000fce00078e001e */
.L_x_33856:
[----:B------:R-:W-:Y:S05]  /*18490*/  BSYNC B1 ;  /* 0x0000000000017941 */ /* 0x000fea0003800000 */
.L_x_33854:
        /* <DEDUP_REMOVED lines=16> */
.L_x_33860:
[----:B------:R-:W-:Y:S05]  /*185a0*/  BSYNC B2 ;  /* 0x0000000000027941 */ /* 0x000fea0003800000 */
.L_x_33859:
        /* <DEDUP_REMOVED lines=44> */
.L_x_33858:
[----:B------:R-:W-:Y:S05]  /*18870*/  BSYNC B1 ;  /* 0x0000000000017941 */ /* 0x000fea0003800000 */
.L_x_33857:
        /* <DEDUP_REMOVED lines=11> */
.L_x_33861:
        /* <DEDUP_REMOVED lines=12> */
.L_x_33864:
[----:B------:R-:W-:-:S07]  /*189f0*/  MOV R0, R30 ;  /* 0x0000001e00007202 */ /* 0x000fce0000000f00 */
.L_x_33865:
[----:B------:R-:W-:Y:S05]  /*18a00*/  BSYNC B1 ;  /* 0x0000000000017941 */ /* 0x000fea0003800000 */
.L_x_33863:
        /* <DEDUP_REMOVED lines=19> */
.L_x_33869:
[----:B------:R-:W-:Y:S05]  /*18b40*/  BSYNC B2 ;  /* 0x0000000000027941 */ /* 0x000fea0003800000 */
.L_x_33868:
        /* <DEDUP_REMOVED lines=44> */
.L_x_33867:
[----:B------:R-:W-:Y:S05]  /*18e10*/  BSYNC B1 ;  /* 0x0000000000017941 */ /* 0x000fea0003800000 */
.L_x_33866:
        /* <DEDUP_REMOVED lines=8> */
.L_x_33862:
        /* <DEDUP_REMOVED lines=23> */
.L_x_33870:
        /* <DEDUP_REMOVED lines=21> */
.L_x_33872:
[----:B------:R-:W-:-:S07]  /*19160*/  IMAD.MOV.U32 R62, RZ, RZ, R30 ;  /* 0x000000ffff3e7224 */ /* 0x000fce00078e001e */
.L_x_33873:
[----:B------:R-:W-:Y:S05]  /*19170*/  BSYNC B1 ;  /* 0x0000000000017941 */ /* 0x000fea0003800000 */
.L_x_33871:
        /* <DEDUP_REMOVED lines=16> */
.L_x_33877:
[----:B------:R-:W-:Y:S05]  /*19280*/  BSYNC B2 ;  /* 0x0000000000027941 */ /* 0x000fea0003800000 */
.L_x_33876:
        /* <DEDUP_REMOVED lines=44> */
.L_x_33875:
[----:B------:R-:W-:Y:S05]  /*19550*/  BSYNC B1 ;  /* 0x0000000000017941 */ /* 0x000fea0003800000 */
.L_x_33874:
        /* <DEDUP_REMOVED lines=13> */
.L_x_33878:
        /* <DEDUP_REMOVED lines=12> */
.L_x_33881:
[----:B------:R-:W-:-:S07]  /*196f0*/  MOV R4, R30 ;  /* 0x0000001e00047202 */ /* 0x000fce0000000f00 */
.L_x_33882:
[----:B------:R-:W-:Y:S05]  /*19700*/  BSYNC B1 ;  /* 0x0000000000017941 */ /* 0x000fea0003800000 */
.L_x_33880:
        /* <DEDUP_REMOVED lines=16> */
.L_x_33886:
[----:B------:R-:W-:Y:S05]  /*19810*/  BSYNC B2 ;  /* 0x0000000000027941 */ /* 0x000fea0003800000 */
.L_x_33885:
        /* <DEDUP_REMOVED lines=44> */
.L_x_33884:
[----:B------:R-:W-:Y:S05]  /*19ae0*/  BSYNC B1 ;  /* 0x0000000000017941 */ /* 0x000fea0003800000 */
.L_x_33883:
        /* <DEDUP_REMOVED lines=8> */
.L_x_33879:
        /* <DEDUP_REMOVED lines=12> */
.L_x_33888:
[----:B------:R-:W-:-:S07]  /*19c30*/  IMAD.MOV.U32 R52, RZ, RZ, R30 ;  /* 0x000000ffff347224 */ /* 0x000fce00078e001e */
.L_x_33889:
[----:B------:R-:W-:Y:S05]  /*19c40*/  BSYNC B1 ;  /* 0x0000000000017941 */ /* 0x000fea0003800000 */
.L_x_33887:
        /* <DEDUP_REMOVED lines=16> */
.L_x_33893:
[----:B------:R-:W-:Y:S05]  /*19d50*/  BSYNC B2 ;  /* 0x0000000000027941 */ /* 0x000fea0003800000 */
.L_x_33892:
        /* <DEDUP_REMOVED lines=44> */
.L_x_33891:
[----:B------:R-:W-:Y:S05]  /*1a020*/  BSYNC B1 ;  /* 0x0000000000017941 */ /* 0x000fea0003800000 */
.L_x_33890:
        /* <DEDUP_REMOVED lines=11> */
.L_x_33894:
        /* <DEDUP_REMOVED lines=12> */
.L_x_33897:
[----:B------:R-:W-:-:S07]  /*1a1a0*/  MOV R3, R30 ;  /* 0x0000001e00037202 */ /* 0x000fce0000000f00 */
.L_x_33898:
[----:B------:R-:W-:Y:S05]  /*1a1b0*/  BSYNC B1 ;  /* 0x0000000000017941 */ /* 0x000fea0003800000 */
.L_x_33896:
        /* <DEDUP_REMOVED lines=16> */
.L_x_33902:
[----:B------:R-:W-:Y:S05]  /*1a2c0*/  BSYNC B2 ;  /* 0x0000000000027941 */ /* 0x000fea0003800000 */
.L_x_33901:
        /* <DEDUP_REMOVED lines=44> */
.L_x_33900:
[----:B------:R-:W-:Y:S05]  /*1a590*/  BSYNC B1 ;  /* 0x0000000000017941 */ /* 0x000fea0003800000 */
.L_x_33899:
        /* <DEDUP_REMOVED lines=8> */
.L_x_33895:
        /* <DEDUP_REMOVED lines=12> */
.L_x_33904:
[----:B------:R-:W-:-:S07]  /*1a6e0*/  IMAD.MOV.U32 R62, RZ, RZ, R30 ;  /* 0x000000ffff3e7224 */ /* 0x000fce00078e001e */
.L_x_33905:
[----:B------:R-:W-:Y:S05]  /*1a6f0*/  BSYNC B1 ;  /* 0x0000000000017941 */ /* 0x000fea0003800000 */
.L_x_33903:
        /* <DEDUP_REMOVED lines=16> */
.L_x_33909:
[----:B------:R-:W-:Y:S05]  /*1a800*/  BSYNC B2 ;  /* 0x0000000000027941 */ /* 0x000fea0003800000 */
.L_x_33908:
        /* <DEDUP_REMOVED lines=44> */
.L_x_33907:
[----:B------:R-:W-:Y:S05]  /*1aad0*/  BSYNC B1 ;  /* 0x0000000000017941 */ /* 0x000fea0003800000 */
.L_x_33906:
        /* <DEDUP_REMOVED lines=11> */
.L_x_33910:
        /* <DEDUP_REMOVED lines=12> */
.L_x_33913:
[----:B------:R-:W-:-:S07]  /*1ac50*/  MOV R2, R30 ;  /* 0x0000001e00027202 */ /* 0x000fce0000000f00 */
.L_x_33914:
[----:B------:R-:W-:Y:S05]  /*1ac60*/  BSYNC B1 ;  /* 0x0000000000017941 */ /* 0x000fea0003800000 */
.L_x_33912:
        /* <DEDUP_REMOVED lines=16> */
.L_x_33918:
[----:B------:R-:W-:Y:S05]  /*1ad70*/  BSYNC B2 ;  /* 0x0000000000027941 */ /* 0x000fea0003800000 */
.L_x_33917:
        /* <DEDUP_REMOVED lines=44> */
.L_x_33916:
[----:B------:R-:W-:Y:S05]  /*1b040*/  BSYNC B1 ;  /* 0x0000000000017941 */ /* 0x000fea0003800000 */
.L_x_33915:
        /* <DEDUP_REMOVED lines=8> */
.L_x_33911:
        /* <DEDUP_REMOVED lines=12> */
.L_x_33920:
[----:B------:R-:W-:-:S07]  /*1b190*/  IMAD.MOV.U32 R54, RZ, RZ, R30 ;  /* 0x000000ffff367224 */ /* 0x000fce00078e001e */
.L_x_33921:
[----:B------:R-:W-:Y:S05]  /*1b1a0*/  BSYNC B1 ;  /* 0x0000000000017941 */ /* 0x000fea0003800000 */
.L_x_33919:
        /* <DEDUP_REMOVED lines=16> */
.L_x_33925:
[----:B------:R-:W-:Y:S05]  /*1b2b0*/  BSYNC B2 ;  /* 0x0000000000027941 */ /* 0x000fea0003800000 */
.L_x_33924:
        /* <DEDUP_REMOVED lines=44> */
.L_x_33923:
[----:B------:R-:W-:Y:S05]  /*1b580*/  BSYNC B1 ;  /* 0x0000000000017941 */ /* 0x000fea0003800000 */
.L_x_33922:
        /* <DEDUP_REMOVED lines=11> */
.L_x_33926:
        /* <DEDUP_REMOVED lines=12> */
.L_x_33929:
[----:B------:R-:W-:-:S07]  /*1b700*/  MOV R0, R30 ;  /* 0x0000001e00007202 */ /* 0x000fce0000000f00 */
.L_x_33930:
[----:B------:R-:W-:Y:S05]  /*1b710*/  BSYNC B1 ;  /* 0x0000000000017941 */ /* 0x000fea0003800000 */
.L_x_33928:
        /* <DEDUP_REMOVED lines=19> */
.L_x_33934:
[----:B------:R-:W-:Y:S05]  /*1b850*/  BSYNC B2 ;  /* 0x0000000000027941 */ /* 0x000fea0003800000 */
.L_x_33933:
        /* <DEDUP_REMOVED lines=44> */
.L_x_33932:
[----:B------:R-:W-:Y:S05]  /*1bb20*/  BSYNC B1 ;  /* 0x0000000000017941 */ /* 0x000fea0003800000 */
.L_x_33931:
        /* <DEDUP_REMOVED lines=8> */
.L_x_33927:
        /* <DEDUP_REMOVED lines=23> */
.L_x_33935:
        /* <DEDUP_REMOVED lines=21> */
.L_x_33937:
[----:B------:R-:W-:-:S07]  /*1be70*/  IMAD.MOV.U32 R106, RZ, RZ, R30 ;  /* 0x000000ffff6a7224 */ /* 0x000fce00078e001e */
.L_x_33938:
[----:B------:R-:W-:Y:S05]  /*1be80*/  BSYNC B1 ;  /* 0x0000000000017941 */ /* 0x000fea0003800000 */
.L_x_33936:
        /* <DEDUP_REMOVED lines=16> */
.L_x_33942:
[----:B------:R-:W-:Y:S05]  /*1bf90*/  BSYNC B2 ;  /* 0x0000000000027941 */ /* 0x000fea0003800000 */
.L_x_33941:
        /* <DEDUP_REMOVED lines=44> */
.L_x_33940:
[----:B------:R-:W-:Y:S05]  /*1c260*/  BSYNC B1 ;  /* 0x0000000000017941 */ /* 0x000fea0003800000 */
.L_x_33939:
        /* <DEDUP_REMOVED lines=13> */
.L_x_33943:
        /* <DEDUP_REMOVED lines=12> */
.L_x_33946:
[----:B------:R-:W-:-:S07]  /*1c400*/  MOV R4, R30 ;  /* 0x0000001e00047202 */ /* 0x000fce0000000f00 */
.L_x_33947:
[----:B------:R-:W-:Y:S05]  /*1c410*/  BSYNC B1 ;  /* 0x0000000000017941 */ /* 0x000fea0003800000 */
.L_x_33945:
        /* <DEDUP_REMOVED lines=16> */
.L_x_33951:
[----:B------:R-:W-:Y:S05]  /*1c520*/  BSYNC B2 ;  /* 0x0000000000027941 */ /* 0x000fea0003800000 */
.L_x_33950:
        /* <DEDUP_REMOVED lines=44> */
.L_x_33949:
[----:B------:R-:W-:Y:S05]  /*1c7f0*/  BSYNC B1 ;  /* 0x0000000000017941 */ /* 0x000fea0003800000 */
.L_x_33948:
        /* <DEDUP_REMOVED lines=8> */
.L_x_33944:
        /* <DEDUP_REMOVED lines=12> */
.L_x_33953:
[----:B------:R-:W-:-:S07]  /*1c940*/  IMAD.MOV.U32 R52, RZ, RZ, R30 ;  /* 0x000000ffff347224 */ /* 0x000fce00078e001e */
.L_x_33954:
[----:B------:R-:W-:Y:S05]  /*1c950*/  BSYNC B1 ;  /* 0x0000000000017941 */ /* 0x000fea0003800000 */
.L_x_33952:
        /* <DEDUP_REMOVED lines=16> */
.L_x_33958:
[----:B------:R-:W-:Y:S05]  /*1ca60*/  BSYNC B2 ;  /* 0x0000000000027941 */ /* 0x000fea0003800000 */
.L_x_33957:
        /* <DEDUP_REMOVED lines=44> */
.L_x_33956:
[----:B------:R-:W-:Y:S05]  /*1cd30*/  BSYNC B1 ;  /* 0x0000000000017941 */ /* 0x000fea0003800000 */
.L_x_33955:
        /* <DEDUP_REMOVED lines=11> */
.L_x_33959:
        /* <DEDUP_REMOVED lines=12> */
.L_x_33962:
[----:B------:R-:W-:-:S07]  /*1ceb0*/  MOV R3, R30 ;  /* 0x0000001e00037202 */ /* 0x000fce0000000f00 */
.L_x_33963:
[----:B------:R-:W-:Y:S05]  /*1cec0*/  BSYNC B1 ;  /* 0x0000000000017941 */ /* 0x000fea0003800000 */
.L_x_33961:
        /* <DEDUP_REMOVED lines=16> */
.L_x_33967:
[----:B------:R-:W-:Y:S05]  /*1cfd0*/  BSYNC B2 ;  /* 0x0000000000027941 */ /* 0x000fea0003800000 */
.L_x_33966:
        /* <DEDUP_REMOVED lines=44> */
.L_x_33965:
[----:B------:R-:W-:Y:S05]  /*1d2a0*/  BSYNC B1 ;  /* 0x0000000000017941 */ /* 0x000fea0003800000 */
.L_x_33964:
        /* <DEDUP_REMOVED lines=8> */
.L_x_33960:
        /* <DEDUP_REMOVED lines=12> */
.L_x_33969:
[----:B------:R-:W-:-:S07]  /*1d3f0*/  IMAD.MOV.U32 R106, RZ, RZ, R30 ;  /* 0x000000ffff6a7224 */ /* 0x000fce00078e001e */
.L_x_33970:
[----:B------:R-:W-:Y:S05]  /*1d400*/  BSYNC B1 ;  /* 0x0000000000017941 */ /* 0x000fea0003800000 */
.L_x_33968:
        /* <DEDUP_REMOVED lines=16> */
.L_x_33974:
[----:B------:R-:W-:Y:S05]  /*1d510*/  BSYNC B2 ;  /* 0x0000000000027941 */ /* 0x000fea0003800000 */
.L_x_33973:
        /* <DEDUP_REMOVED lines=44> */
.L_x_33972:
[----:B------:R-:W-:Y:S05]  /*1d7e0*/  BSYNC B1 ;  /* 0x0000000000017941 */ /* 0x000fea0003800000 */
.L_x_33971:
        /* <DEDUP_REMOVED lines=11> */
.L_x_33975:
        /* <DEDUP_REMOVED lines=12> */
.L_x_33978:
[----:B------:R-:W-:-:S07]  /*1d960*/  MOV R2, R30 ;  /* 0x0000001e00027202 */ /* 0x000fce0000000f00 */
.L_x_33979:
[----:B------:R-:W-:Y:S05]  /*1d970*/  BSYNC B1 ;  /* 0x0000000000017941 */ /* 0x000fea0003800000 */
.L_x_33977:
        /* <DEDUP_REMOVED lines=16> */
.L_x_33983:
[----:B------:R-:W-:Y:S05]  /*1da80*/  BSYNC B2 ;  /* 0x0000000000027941 */ /* 0x000fea0003800000 */
.L_x_33982:
        /* <DEDUP_REMOVED lines=44> */
.L_x_33981:
[----:B------:R-:W-:Y:S05]  /*1dd50*/  BSYNC B1 ;  /* 0x0000000000017941 */ /* 0x000fea0003800000 */
.L_x_33980:
        /* <DEDUP_REMOVED lines=8> */
.L_x_33976:
        /* <DEDUP_REMOVED lines=12> */
.L_x_33985:
[----:B------:R-:W-:-:S07]  /*1dea0*/  IMAD.MOV.U32 R54, RZ, RZ, R30 ;  /* 0x000000ffff367224 */ /* 0x000fce00078e001e */
.L_x_33986:
[----:B------:R-:W-:Y:S05]  /*1deb0*/  BSYNC B1 ;  /* 0x0000000000017941 */ /* 0x000fea0003800000 */
.L_x_33984:
        /* <DEDUP_REMOVED lines=16> */
.L_x_33990:
[----:B------:R-:W-:Y:S05]  /*1dfc0*/  BSYNC B2 ;  /* 0x0000000000027941 */ /* 0x000fea0003800000 */
.L_x_33989:
        /* <DEDUP_REMOVED lines=44> */
.L_x_33988:
[----:B------:R-:W-:Y:S05]  /*1e290*/  BSYNC B1 ;  /* 0x0000000000017941 */ /* 0x000fea0003800000 */
.L_x_33987:
        /* <DEDUP_REMOVED lines=11> */
.L_x_33991:
        /* <DEDUP_REMOVED lines=12> */
.L_x_33994:
[----:B------:R-:W-:-:S07]  /*1e410*/  MOV R0, R30 ;  /* 0x0000001e00007202 */ /* 0x000fce0000000f00 */
.L_x_33995:
[----:B------:R-:W-:Y:S05]  /*1e420*/  BSYNC B1 ;  /* 0x0000000000017941 */ /* 0x000fea0003800000 */
.L_x_33993:
        /* <DEDUP_REMOVED lines=19> */
.L_x_33999:
[----:B------:R-:W-:Y:S05]  /*1e560*/  BSYNC B2 ;  /* 0x0000000000027941 */ /* 0x000fea0003800000 */
.L_x_33998:
        /* <DEDUP_REMOVED lines=44> */
.L_x_33997:
[----:B------:R-:W-:Y:S05]  /*1e830*/  BSYNC B1 ;  /* 0x0000000000017941 */ /* 0x000fea0003800000 */
.L_x_33996:
        /* <DEDUP_REMOVED lines=8> */
.L_x_33992:
        /* <DEDUP_REMOVED lines=23> */
.L_x_34000:
        /* <DEDUP_REMOVED lines=21> */
.L_x_34002:
[----:B------:R-:W-:-:S07]  /*1eb80*/  IMAD.MOV.U32 R139, RZ, RZ, R30 ;  /* 0x000000ffff8b7224 */ /* 0x000fce00078e001e */
.L_x_34003:
[----:B------:R-:W-:Y:S05]  /*1eb90*/  BSYNC B1 ;  /* 0x0000000000017941 */ /* 0x000fea0003800000 */
.L_x_34001:
        /* <DEDUP_REMOVED lines=16> */
.L_x_34007:
[----:B------:R-:W-:Y:S05]  /*1eca0*/  BSYNC B2 ;  /* 0x0000000000027941 */ /* 0x000fea0003800000 */
.L_x_34006:
        /* <DEDUP_REMOVED lines=44> */
.L_x_34005:
[----:B------:R-:W-:Y:S05]  /*1ef70*/  BSYNC B1 ;  /* 0x0000000000017941 */ /* 0x000fea0003800000 */
.L_x_34004:
        /* <DEDUP_REMOVED lines=13> */
.L_x_34008:
        /* <DEDUP_REMOVED lines=12> */
.L_x_34011:
[----:B------:R-:W-:-:S07]  /*1f110*/  MOV R4, R30 ;  /* 0x0000001e00047202 */ /* 0x000fce0000000f00 */
.L_x_34012:
[----:B------:R-:W-:Y:S05]  /*1f120*/  BSYNC B1 ;  /* 0x0000000000017941 */ /* 0x000fea0003800000 */
.L_x_34010:
        /* <DEDUP_REMOVED lines=16> */
.L_x_34016:
[----:B------:R-:W-:Y:S05]  /*1f230*/  BSYNC B2 ;  /* 0x0000000000027941 */ /* 0x000fea0003800000 */
.L_x_34015:
        /* <DEDUP_REMOVED lines=44> */
.L_x_34014:
[----:B------:R-:W-:Y:S05]  /*1f500*/  BSYNC B1 ;  /* 0x0000000000017941 */ /* 0x000fea0003800000 */
.L_x_34013:
        /* <DEDUP_REMOVED lines=8> */
.L_x_34009:
        /* <DEDUP_REMOVED lines=12> */
.L_x_34018:
[----:B------:R-:W-:-:S07]  /*1f650*/  IMAD.MOV.U32 R139, RZ, RZ, R30 ;  /* 0x000000ffff8b7224 */ /* 0x000fce00078e001e */
.L_x_34019:
[----:B------:R-:W-:Y:S05]  /*1f660*/  BSYNC B1 ;  /* 0x0000000000017941 */ /* 0x000fea0003800000 */
.L_x_34017:
        /* <DEDUP_REMOVED lines=16> */
.L_x_34023:
[----:B------:R-:W-:Y:S05]  /*1f770*/  BSYNC B2 ;  /* 0x0000000000027941 */ /* 0x000fea0003800000 */
.L_x_34022:
        /* <DEDUP_REMOVED lines=44> */
.L_x_34021:
[----:B------:R-:W-:Y:S05]  /*1fa40*/  BSYNC B1 ;  /* 0x0000000000017941 */ /* 0x000fea0003800000 */
.L_x_34020:
        /* <DEDUP_REMOVED lines=11> */
.L_x_34024:
        /* <DEDUP_REMOVED lines=12> */
.L_x_34027:
[----:B------:R-:W-:-:S07]  /*1fbc0*/  MOV R3, R30 ;  /* 0x0000001e00037202 */ /* 0x000fce0000000f00 */
.L_x_34028:
[----:B------:R-:W-:Y:S05]  /*1fbd0*/  BSYNC B1 ;  /* 0x0000000000017941 */ /* 0x000fea0003800000 */
.L_x_34026:
        /* <DEDUP_REMOVED lines=16> */
.L_x_34032:
[----:B------:R-:W-:Y:S05]  /*1fce0*/  BSYNC B2 ;  /* 0x0000000000027941 */ /* 0x000fea0003800000 */
.L_x_34031:
        /* <DEDUP_REMOVED lines=44> */
.L_x_34030:
[----:B------:R-:W-:Y:S05]  /*1ffb0*/  BSYNC B1 ;  /* 0x0000000000017941 */ /* 0x000fea0003800000 */
.L_x_34029:
        /* <DEDUP_REMOVED lines=8> */
.L_x_34025:
        /* <DEDUP_REMOVED lines=12> */
.L_x_34034:
[----:B------:R-:W-:-:S07]  /*20100*/  IMAD.MOV.U32 R139, RZ, RZ, R30 ;  /* 0x000000ffff8b7224 */ /* 0x000fce00078e001e */
.L_x_34035:
[----:B------:R-:W-:Y:S05]  /*20110*/  BSYNC B1 ;  /* 0x0000000000017941 */ /* 0x000fea0003800000 */
.L_x_34033:
        /* <DEDUP_REMOVED lines=16> */
.L_x_34039:
[----:B------:R-:W-:Y:S05]  /*20220*/  BSYNC B2 ;  /* 0x0000000000027941 */ /* 0x000fea0003800000 */
.L_x_34038:
        /* <DEDUP_REMOVED lines=44> */
.L_x_34037:
[----:B------:R-:W-:Y:S05]  /*204f0*/  BSYNC B1 ;  /* 0x0000000000017941 */ /* 0x000fea0003800000 */
.L_x_34036:
        /* <DEDUP_REMOVED lines=11> */
.L_x_34040:
        /* <DEDUP_REMOVED lines=12> */
.L_x_34043:
[----:B------:R-:W-:-:S07]  /*20670*/  MOV R2, R30 ;  /* 0x0000001e00027202 */ /* 0x000fce0000000f00 */
.L_x_34044:
[----:B------:R-:W-:Y:S05]  /*20680*/  BSYNC B1 ;  /* 0x0000000000017941 */ /* 0x000fea0003800000 */
.L_x_34042:
        /* <DEDUP_REMOVED lines=16> */
.L_x_34048:
[----:B------:R-:W-:Y:S05]  /*20790*/  BSYNC B2 ;  /* 0x0000000000027941 */ /* 0x000fea0003800000 */
.L_x_34047:
        /* <DEDUP_REMOVED lines=44> */
.L_x_34046:
[----:B------:R-:W-:Y:S05]  /*20a60*/  BSYNC B1 ;  /* 0x0000000000017941 */ /* 0x000fea0003800000 */
.L_x_34045:
        /* <DEDUP_REMOVED lines=8> */
.L_x_34041:
        /* <DEDUP_REMOVED lines=12> */
.L_x_34050:
[----:B------:R-:W-:-:S07]  /*20bb0*/  IMAD.MOV.U32 R139, RZ, RZ, R30 ;  /* 0x000000ffff8b7224 */ /* 0x000fce00078e001e */
.L_x_34051:
[----:B------:R-:W-:Y:S05]  /*20bc0*/  BSYNC B1 ;  /* 0x0000000000017941 */ /* 0x000fea0003800000 */
.L_x_34049:
        /* <DEDUP_REMOVED lines=16> */
.L_x_34055:
[----:B------:R-:W-:Y:S05]  /*20cd0*/  BSYNC B2 ;  /* 0x0000000000027941 */ /* 0x000fea0003800000 */
.L_x_34054:
        /* <DEDUP_REMOVED lines=44> */
.L_x_34053:
[----:B------:R-:W-:Y:S05]  /*20fa0*/  BSYNC B1 ;  /* 0x0000000000017941 */ /* 0x000fea0003800000 */
.L_x_34052:
        /* <DEDUP_REMOVED lines=11> */
.L_x_34056:
        /* <DEDUP_REMOVED lines=12> */
.L_x_34059:
[----:B------:R-:W-:-:S07]  /*21120*/  MOV R0, R30 ;  /* 0x0000001e00007202 */ /* 0x000fce0000000f00 */
.L_x_34060:
[----:B------:R-:W-:Y:S05]  /*21130*/  BSYNC B1 ;  /* 0x0000000000017941 */ /* 0x000fea0003800000 */
.L_x_34058:
        /* <DEDUP_REMOVED lines=19> */
.L_x_34064:
[----:B------:R-:W-:Y:S05]  /*21270*/  BSYNC B2 ;  /* 0x0000000000027941 */ /* 0x000fea0003800000 */
.L_x_34063:
        /* <DEDUP_REMOVED lines=44> */
.L_x_34062:
[----:B------:R-:W-:Y:S05]  /*21540*/  BSYNC B1 ;  /* 0x0000000000017941 */ /* 0x000fea0003800000 */
.L_x_34061:
        /* <DEDUP_REMOVED lines=8> */
.L_x_34057:
[----:B------:R-:W0:Y:S01]  /*215d0*/  LDC.64 R104, c[0x0][0x238] ;  /* 0x00008e00ff687b82 */ /* 0x000e220000000a00 */
[----:B------:R-:W-:Y:S02]  /*215e0*/  SEL R106, RZ, 0x100, P3 ;  /* 0x00000100ff6a7807 */ /* 0x000fe40001800000 */
[----:B------:R-:W-:Y:S01]  /*215f0*/  LOP3.LUT P6, RZ, R114, 0x2, RZ, 0xc0, !PT ;  /* 0x0000000272ff7812 */ /* 0x000fe200078cc0ff */
[----:B0-----:R-:W-:-:S05]  /*21600*/  IMAD.WIDE.U32 R104, R148, 0x10, R104 ;  /* 0x0000001094687825 */ /* 0x001fca00078e0068 */
        /* <DEDUP_REMOVED lines=20> */
.L_x_34065:
[----:B01----:R-:W0:Y:S01]  /*21750*/  @P0 LDC.64 R104, c[0x0][0x228] ;  /* 0x00008a00ff680b82 */ /* 0x003e220000000a00 */
[----:B------:R-:W-:-:S05]  /*21760*/  IADD3 R141, R151, 0x160, RZ ;  /* 0x00000160978d7810 */ /* 0x000fca0007ffe0ff */
[----:B0-----:R-:W-:-:S05]  /*21770*/  @P0 IMAD.WIDE.U32 R104, R141, 0x10, R104 ;  /* 0x000000108d680825 */ /* 0x001fca00078e0068 */
[----:B------:R0:W5:Y:S02]  /*21780*/  @P0 LDG.E.128 R96, desc[UR4][R104.64] ;  /* 0x0000000468600981 */ /* 0x000164000c1e1d00 */
[----:B0-----:R-:W0:Y:S02]  /*21790*/  @P1 LDC.64 R104, c[0x0][0x230] ;  /* 0x00008c00ff681b82 */ /* 0x001e240000000a00 */
[----:B0-----:R-:W-:-:S05]  /*217a0*/  @P1 IMAD.WIDE.U32 R104, R141, 0x10, R104 ;  /* 0x000000108d681825 */ /* 0x001fca00078e0068 */
[----:B------:R0:W5:Y:S02]  /*217b0*/  @P1 LDG.E.128 R100, desc[UR4][R104.64] ;  /* 0x0000000468641981 */ /* 0x000164000c1e1d00 */
[----:B0-----:R-:W-:-:S06]  /*217c0*/  IMAD.WIDE.U32 R104, R141, 0x10, R156 ;  /* 0x000000108d687825 */ /* 0x001fcc00078e009c */
[----:B------:R-:W5:Y:S01]  /*217d0*/  LDG.E.128 R104, desc[UR4][R104.64] ;  /* 0x0000000468687981 */ /* 0x000f62000c1e1d00 */
        /* <DEDUP_REMOVED lines=12> */
.L_x_34067:
[----:B------:R-:W-:-:S07]  /*218a0*/  IMAD.MOV.U32 R139, RZ, RZ, R30 ;  /* 0x000000ffff8b7224 */ /* 0x000fce00078e001e */
.L_x_34068:
[----:B------:R-:W-:Y:S05]  /*218b0*/  BSYNC B1 ;  /* 0x0000000000017941 */ /* 0x000fea0003800000 */
.L_x_34066:
        /* <DEDUP_REMOVED lines=16> */
.L_x_34072:
[----:B------:R-:W-:Y:S05]  /*219c0*/  BSYNC B2 ;  /* 0x0000000000027941 */ /* 0x000fea0003800000 */
.L_x_34071:
        /* <DEDUP_REMOVED lines=44> */
.L_x_34070:
[----:B------:R-:W-:Y:S05]  /*21c90*/  BSYNC B1 ;  /* 0x0000000000017941 */ /* 0x000fea0003800000 */
.L_x_34069:
        /* <DEDUP_REMOVED lines=12> */
.L_x_34073:
        /* <DEDUP_REMOVED lines=12> */
.L_x_34076:
[----:B------:R-:W-:-:S07]  /*21e20*/  MOV R4, R30 ;  /* 0x0000001e00047202 */ /* 0x000fce0000000f00 */
.L_x_34077:
[----:B------:R-:W-:Y:S05]  /*21e30*/  BSYNC B1 ;  /* 0x0000000000017941 */ /* 0x000fea0003800000 */
.L_x_34075:
        /* <DEDUP_REMOVED lines=16> */
.L_x_34081:
[----:B------:R-:W-:Y:S05]  /*21f40*/  BSYNC B2 ;  /* 0x0000000000027941 */ /* 0x000fea0003800000 */
.L_x_34080:
        /* <DEDUP_REMOVED lines=44> */
.L_x_34079:
[----:B------:R-:W-:Y:S05]  /*22210*/  BSYNC B1 ;  /* 0x0000000000017941 */ /* 0x000fea0003800000 */
.L_x_34078:
        /* <DEDUP_REMOVED lines=8> */
.L_x_34074:
        /* <DEDUP_REMOVED lines=12> */
.L_x_34083:
[----:B------:R-:W-:-:S07]  /*22360*/  IMAD.MOV.U32 R139, RZ, RZ, R30 ;  /* 0x000000ffff8b7224 */ /* 0x000fce00078e001e */
.L_x_34084:
[----:B------:R-:W-:Y:S05]  /*22370*/  BSYNC B1 ;  /* 0x0000000000017941 */ /* 0x000fea0003800000 */
.L_x_34082:
        /* <DEDUP_REMOVED lines=16> */
.L_x_34088:
[----:B------:R-:W-:Y:S05]  /*22480*/  BSYNC B2 ;  /* 0x0000000000027941 */ /* 0x000fea0003800000 */
.L_x_34087:
        /* <DEDUP_REMOVED lines=44> */
.L_x_34086:
[----:B------:R-:W-:Y:S05]  /*22750*/  BSYNC B1 ;  /* 0x0000000000017941 */ /* 0x000fea0003800000 */
.L_x_34085:
        /* <DEDUP_REMOVED lines=11> */
.L_x_34089:
        /* <DEDUP_REMOVED lines=12> */
.L_x_34092:
[----:B------:R-:W-:-:S07]  /*228d0*/  MOV R3, R30 ;  /* 0x0000001e00037202 */ /* 0x000fce0000000f00 */
.L_x_34093:
[----:B------:R-:W-:Y:S05]  /*228e0*/  BSYNC B1 ;  /* 0x0000000000017941 */ /* 0x000fea0003800000 */
.L_x_34091:
        /* <DEDUP_REMOVED lines=16> */
.L_x_34097:
[----:B------:R-:W-:Y:S05]  /*229f0*/  BSYNC B2 ;  /* 0x0000000000027941 */ /* 0x000fea0003800000 */
.L_x_34096:
        /* <DEDUP_REMOVED lines=44> */
.L_x_34095:
[----:B------:R-:W-:Y:S05]  /*22cc0*/  BSYNC B1 ;  /* 0x0000000000017941 */ /* 0x000fea0003800000 */
.L_x_34094:
        /* <DEDUP_REMOVED lines=8> */
.L_x_34090:
        /* <DEDUP_REMOVED lines=12> */
.L_x_34099:
[----:B------:R-:W-:-:S07]  /*22e10*/  IMAD.MOV.U32 R139, RZ, RZ, R30 ;  /* 0x000000ffff8b7224 */ /* 0x000fce00078e001e */
.L_x_34100:
[----:B------:R-:W-:Y:S05]  /*22e20*/  BSYNC B1 ;  /* 0x0000000000017941 */ /* 0x000fea0003800000 */
.L_x_34098:
        /* <DEDUP_REMOVED lines=16> */
.L_x_34104:
[----:B------:R-:W-:Y:S05]  /*22f30*/  BSYNC B2 ;  /* 0x0000000000027941 */ /* 0x000fea0003800000 */
.L_x_34103:
        /* <DEDUP_REMOVED lines=44> */
.L_x_34102:
[----:B------:R-:W-:Y:S05]  /*23200*/  BSYNC B1 ;  /* 0x0000000000017941 */ /* 0x000fea0003800000 */
.L_x_34101:
        /* <DEDUP_REMOVED lines=11> */
.L_x_34105:
        /* <DEDUP_REMOVED lines=12> */
.L_x_34108:
[----:B------:R-:W-:-:S07]  /*23380*/  MOV R2, R30 ;  /* 0x0000001e00027202 */ /* 0x000fce0000000f00 */
.L_x_34109:
[----:B------:R-:W-:Y:S05]  /*23390*/  BSYNC B1 ;  /* 0x0000000000017941 */ /* 0x000fea0003800000 */
.L_x_34107:
        /* <DEDUP_REMOVED lines=16> */
.L_x_34113:
[----:B------:R-:W-:Y:S05]  /*234a0*/  BSYNC B2 ;  /* 0x0000000000027941 */ /* 0x000fea0003800000 */
.L_x_34112:
        /* <DEDUP_REMOVED lines=44> */
.L_x_34111:
[----:B------:R-:W-:Y:S05]  /*23770*/  BSYNC B1 ;  /* 0x0000000000017941 */ /* 0x000fea0003800000 */
.L_x_34110:
        /* <DEDUP_REMOVED lines=8> */
.L_x_34106:
        /* <DEDUP_REMOVED lines=12> */
.L_x_34115:
[----:B------:R-:W-:-:S07]  /*238c0*/  IMAD.MOV.U32 R139, RZ, RZ, R30 ;  /* 0x000000ffff8b7224 */ /* 0x000fce00078e001e */
.L_x_34116:
[----:B------:R-:W-:Y:S05]  /*238d0*/  BSYNC B1 ;  /* 0x0000000000017941 */ /* 0x000fea0003800000 */
.L_x_34114:
        /* <DEDUP_REMOVED lines=16> */
.L_x_34120:
[----:B------:R-:W-:Y:S05]  /*239e0*/  BSYNC B2 ;  /* 0x0000000000027941 */ /* 0x000fea0003800000 */
.L_x_34119:
        /* <DEDUP_REMOVED lines=44> */
.L_x_34118:
[----:B------:R-:W-:Y:S05]  /*23cb0*/  BSYNC B1 ;  /* 0x0000000000017941 */ /* 0x000fea0003800000 */
.L_x_34117:
        /* <DEDUP_REMOVED lines=11> */
.L_x_34121:
        /* <DEDUP_REMOVED lines=12> */
.L_x_34124:
[----:B------:R-:W-:-:S07]  /*23e30*/  MOV R0, R30 ;  /* 0x0000001e00007202 */ /* 0x000fce0000000f00 */
.L_x_34125:
[----:B------:R-:W-:Y:S05]  /*23e40*/  BSYNC B1 ;  /* 0x0000000000017941 */ /* 0x000fea0003800000 */
.L_x_34123:
        /* <DEDUP_REMOVED lines=16> */
.L_x_34129:
[----:B------:R-:W-:Y:S05]  /*23f50*/  BSYNC B2 ;  /* 0x0000000000027941 */ /* 0x000fea0003800000 */
.L_x_34128:
        /* <DEDUP_REMOVED lines=44> */
.L_x_34127:
[----:B------:R-:W-:Y:S05]  /*24220*/  BSYNC B1 ;  /* 0x0000000000017941 */ /* 0x000fea0003800000 */
.L_x_34126:
        /* <DEDUP_REMOVED lines=8> */
.L_x_34122:
[----:B------:R-:W0:Y:S01]  /*242b0*/  LDC.64 R152, c[0x0][0x238] ;  /* 0x00008e00ff987b82 */ /* 0x000e220000000a00 */
[----:B------:R-:W-:Y:S02]  /*242c0*/  SEL R154, RZ, 0x100, P3 ;  /* 0x00000100ff9a7807 */ /* 0x000fe40001800000 */
[----:B------:R-:W-:-:S05]  /*242d0*/  ISETP.NE.AND P1, PT, R159, RZ, PT ;  /* 0x000000ff9f00720c */ /* 0x000fca0003f25270 */
[----:B------:R-:W1:Y:S01]  /*242e0*/  LDC.64 R156, c[0x0][0x240] ;  /* 0x00009000ff9c7b82 */ /* 0x000e620000000a00 */
[----:B0-----:R-:W-:-:S05]  /*242f0*/  IMAD.WIDE.U32 R152, R141, 0x10, R152 ;  /* 0x000000108d987825 */ /* 0x001fca00078e0098 */
[----:B------:R0:W-:Y:S02]  /*24300*/  STG.E.128 desc[UR4][R152.64], R104 ;  /* 0x0000006898007986 */ /* 0x0001e4000c101d04 */
[----:B0-----:R-:W-:Y:S02]  /*24310*/  SEL R152, RZ, 0x1000000, P5 ;  /* 0x01000000ff987807 */ /* 0x001fe40002800000 */
[----:B------:R-:W-:-:S04]  /*24320*/  SEL R153, RZ, 0x10000, P4 ;  /* 0x00010000ff997807 */ /* 0x000fc80002000000 */
[----:B------:R-:W-:Y:S02]  /*24330*/  IADD3 R154, R154, R152, R153 ;  /* 0x000000989a9a7210 */ /* 0x000fe40007ffe099 */
[----:B------:R-:W-:-:S05]  /*24340*/  SEL R152, RZ, 0x1, P1 ;  /* 0x00000001ff987807 */ /* 0x000fca0000800000 */
[----:B------:R-:W-:Y:S02]  /*24350*/  IMAD.IADD R154, R154, 0x1, R152 ;  /* 0x000000019a9a7824 */ /* 0x000fe400078e0298 */
[----:B-1----:R-:W-:-:S05]  /*24360*/  IMAD.WIDE.U32 R152, R141, 0x4, R156 ;  /* 0x000000048d987825 */ /* 0x002fca00078e009c */
        /* <DEDUP_REMOVED lines=13> */
.L_x_34130:
        /* <DEDUP_REMOVED lines=170> */
.L_x_34144:
[----:B-1----:R-:W-:Y:S01]  /*24ee0*/  FADD.FTZ R152, R155, R152 ;  /* 0x000000989b987221 */ /* 0x002fe20000010000 */
[----:B------:R-:W-:Y:S01]  /*24ef0*/  PLOP3.LUT P2, PT, PT, PT, UP0, 0x40, 0x0 ;  /* 0x000000000000781c */ /* 0x000fe20003f4e808 */
[----:B0-----:R-:W0:Y:S01]  /*24f00*/  @!P1 LDC.64 R154, c[0x0][0x250] ;  /* 0x00009400ff9a9b82 */ /* 0x001e220000000a00 */
[----:B------:R1:W-:Y:S01]  /*24f10*/  STL [R1+0x84], R0 ;  /* 0x0000840001007387 */ /* 0x0003e20000100800 */
[----:B------:R-:W-:Y:S01]  /*24f20*/  FFMA.FTZ R156, R152, R156, UR24 ;  /* 0x00000018989c7e23 */ /* 0x000fe2000801009c */
[----:B------:R-:W-:Y:S01]  /*24f30*/  FMUL.FTZ R152, R157, R157 ;  /* 0x0000009d9d987220 */ /* 0x000fe20000410000 */
[----:B------:R-:W-:Y:S01]  /*24f40*/  SHF.L.U32 R160, R151, 0x4, RZ ;  /* 0x0000000497a07819 */ /* 0x000fe200000006ff */
[----:B------:R-:W2:Y:S03]  /*24f50*/  LDL R161, [R1+0x78] ;  /* 0x0000780001a17983 */ /* 0x000ea60000100800 */
[----:B------:R-:W-:-:S02]  /*24f60*/  FSEL R152, R152, RZ, !P2 ;  /* 0x000000ff98987208 */ /* 0x000fc40005000000 */
[----:B------:R-:W-:Y:S01]  /*24f70*/  SHF.R.U32.HI R158, RZ, 0x1c, R151 ;  /* 0x0000001cff9e7819 */ /* 0x000fe20000011697 */
[----:B-1----:R-:W3:Y:S02]  /*24f80*/  LDL R0, [R1+0x80] ;  /* 0x0000800001007983 */ /* 0x002ee40000100800 */
[----:B------:R-:W-:Y:S02]  /*24f90*/  FADD.FTZ R156, R156, R152 ;  /* 0x000000989c9c7221 */ /* 0x000fe40000010000 */
[----:B------:R-:W1:Y:S04]  /*24fa0*/  @!P1 LDC.64 R152, c[0x0][0x258] ;  /* 0x00009600ff989b82 */ /* 0x000e680000000a00 */
[----:B------:R-:W4:Y:S01]  /*24fb0*/  MUFU.RSQ R156, R156 ;  /* 0x0000009c009c7308 */ /* 0x000f220000001400 */
[----:B0-----:R-:W-:-:S05]  /*24fc0*/  @!P1 IMAD.WIDE R154, R113, 0x4, R154 ;  /* 0x00000004719a9825 */ /* 0x001fca00078e029a */
[----:B------:R0:W-:Y:S01]  /*24fd0*/  @!P1 STG.E desc[UR4][R154.64], R157 ;  /* 0x0000009d9a009986 */ /* 0x0001e2000c101904 */
[----:B-1----:R-:W-:-:S05]  /*24fe0*/  @!P1 IMAD.WIDE R152, R113, 0x4, R152 ;  /* 0x0000000471989825 */ /* 0x002fca00078e0298 */
[----:B----4-:R1:W-:Y:S01]  /*24ff0*/  @!P1 STG.E desc[UR4][R152.64], R156 ;  /* 0x0000009c98009986 */ /* 0x0103e2000c101904 */
[----:B------:R-:W-:-:S04]  /*25000*/  PLOP3.LUT P1, PT, PT, PT, UP0, 0x40, 0x0 ;  /* 0x000000000000781c */ /* 0x000fc80003f2e808 */
[----:B0-----:R-:W-:-:S05]  /*25010*/  FSEL R154, R157, RZ, P1 ;  /* 0x000000ff9d9a7208 */ /* 0x001fca0000800000 */
[C---:B------:R-:W-:Y:S01]  /*25020*/  FADD.FTZ R92, -R154.reuse, R92 ;  /* 0x0000005c9a5c7221 */ /* 0x040fe20000010100 */
[C---:B------:R-:W-:Y:S01]  /*25030*/  FADD.FTZ R155, -R154.reuse, R93 ;  /* 0x0000005d9a9b7221 */ /* 0x040fe20000010100 */
[C---:B------:R-:W-:Y:S01]  /*25040*/  FADD.FTZ R157, -R154.reuse, R94 ;  /* 0x0000005e9a9d7221 */ /* 0x040fe20000010100 */
[----:B------:R-:W-:Y:S01]  /*25050*/  FADD.FTZ R159, -R154, R95 ;  /* 0x0000005f9a9f7221 */ /* 0x000fe20000010100 */
[C---:B------:R-:W-:Y:S01]  /*25060*/  FMUL.FTZ R151, R156.reuse, R92 ;  /* 0x0000005c9c977220 */ /* 0x040fe20000410000 */
[----:B------:R-:W4:Y:S04]  /*25070*/  LDL R93, [R1+0x74] ;  /* 0x00007400015d7983 */ /* 0x000f280000100800 */
[----:B------:R-:W2:Y:S04]  /*25080*/  LDL R94, [R1+0x6c] ;  /* 0x00006c00015e7983 */ /* 0x000ea80000100800 */
[----:B------:R-:W3:Y:S04]  /*25090*/  LDL R95, [R1+0x64] ;  /* 0x00006400015f7983 */ /* 0x000ee80000100800 */
[----:B------:R-:W3:Y:S01]  /*250a0*/  LDL R92, [R1+0x7c] ;  /* 0x00007c00015c7983 */ /* 0x000ee20000100800 */
[----:B------:R-:W-:Y:S01]  /*250b0*/  FMUL.FTZ R159, R156, R159 ;  /* 0x0000009f9c9f7220 */ /* 0x000fe20000410000 */
[----:B-1----:R-:W-:Y:S01]  /*250c0*/  IADD3 R152, P1, R160, UR18, RZ ;  /* 0x00000012a0987c10 */ /* 0x002fe2000ff3e0ff */
[C---:B------:R-:W-:Y:S01]  /*250d0*/  FMUL.FTZ R157, R156.reuse, R157 ;  /* 0x0000009d9c9d7220 */ /* 0x040fe20000410000 */
[----:B------:R-:W-:-:S02]  /*250e0*/  FMUL.FTZ R155, R156, R155 ;  /* 0x0000009b9c9b7220 */ /* 0x000fc40000410000 */
[----:B------:R-:W-:Y:S02]  /*250f0*/  IADD3.X R153, R158, UR19, RZ, P1, !PT ;  /* 0x000000139e997c10 */ /* 0x000fe40008ffe4ff */
[----:B----4-:R-:W-:Y:S01]  /*25100*/  FFMA.FTZ R93, R93, R155, R187 ;  /* 0x0000009b5d5d7223 */ /* 0x010fe200000100bb */
[----:B--2---:R-:W-:Y:S01]  /*25110*/  FFMA.FTZ R94, R94, R157, R185 ;  /* 0x0000009d5e5e7223 */ /* 0x004fe200000100b9 */
[----:B---3--:R-:W-:Y:S01]  /*25120*/  FFMA.FTZ R95, R95, R159, R183 ;  /* 0x0000009f5f5f7223 */ /* 0x008fe200000100b7 */
[-C--:B------:R-:W-:Y:S02]  /*25130*/  FFMA.FTZ R92, R92, R151.reuse, R0 ;  /* 0x000000975c5c7223 */ /* 0x080fe40000010000 */
[----:B------:R0:W5:Y:S04]  /*25140*/  LDL.LU R0, [R1+0x84] ;  /* 0x0000840001007983 */ /* 0x0001680000300800 */
[----:B------:R1:W-:Y:S04]  /*25150*/  STG.E.128 desc[UR4][R152.64], R92 ;  /* 0x0000005c98007986 */ /* 0x0003e8000c101d04 */
[----:B-1----:R-:W2:Y:S04]  /*25160*/  LDL R95, [R1+0x60] ;  /* 0x00006000015f7983 */ /* 0x002ea80000100800 */
[----:B------:R-:W3:Y:S04]  /*25170*/  LDL R94, [R1+0x68] ;  /* 0x00006800015e7983 */ /* 0x000ee80000100800 */
[----:B------:R-:W4:Y:S01]  /*25180*/  LDL R93, [R1+0x70] ;  /* 0x00007000015d7983 */ /* 0x000f220000100800 */
[----:B------:R-:W-:Y:S01]  /*25190*/  IADD3 R152, P1, R160, UR20, RZ ;  /* 0x00000014a0987c10 */ /* 0x000fe2000ff3e0ff */
[----:B------:R-:W-:-:S02]  /*251a0*/  FFMA.FTZ R92, R161, R151, R188 ;  /* 0x00000097a15c7223 */ /* 0x000fc400000100bc */
[----:B------:R-:W4:Y:S01]  /*251b0*/  LDL R160, [R1+0x5c] ;  /* 0x00005c0001a07983 */ /* 0x000f220000100800 */
[----:B------:R-:W-:-:S03]  /*251c0*/  IADD3.X R153, R158, UR21, RZ, P1, !PT ;  /* 0x000000159e997c10 */ /* 0x000fc60008ffe4ff */
[----:B------:R-:W4:Y:S01]  /*251d0*/  LDL R158, [R1+0x48] ;  /* 0x00004800019e7983 */ /* 0x000f220000100800 */
[----:B--2---:R-:W-:-:S03]  /*251e0*/  FFMA.FTZ R95, R95, R159, R182 ;  /* 0x0000009f5f5f7223 */ /* 0x004fc600000100b6 */
[----:B------:R-:W2:Y:S01]  /*251f0*/  LDL R161, [R1+0x58] ;  /* 0x0000580001a17983 */ /* 0x000ea20000100800 */
[----:B---3--:R-:W-:-:S03]  /*25200*/  FFMA.FTZ R94, R94, R157, R184 ;  /* 0x0000009d5e5e7223 */ /* 0x008fc600000100b8 */
[----:B------:R-:W3:Y:S01]  /*25210*/  LDL R159, [R1+0x40] ;  /* 0x00004000019f7983 */ /* 0x000ee20000100800 */
[----:B----4-:R-:W-:Y:S01]  /*25220*/  FFMA.FTZ R93, R93, R155, R186 ;  /* 0x0000009b5d5d7223 */ /* 0x010fe200000100ba */
[C---:B------:R-:W-:Y:S02]  /*25230*/  FADD.FTZ R155, -R154.reuse, R91 ;  /* 0x0000005b9a9b7221 */ /* 0x040fe40000010100 */
[----:B------:R-:W4:Y:S04]  /*25240*/  LDL R157, [R1+0x50] ;  /* 0x00005000019d7983 */ /* 0x000f280000100800 */
[----:B------:R1:W-:Y:S04]  /*25250*/  STG.E.128 desc[UR4][R152.64], R92 ;  /* 0x0000005c98007986 */ /* 0x0003e8000c101d04 */
[----:B------:R-:W2:Y:S04]  /*25260*/  LDL R91, [R1+0x44] ;  /* 0x00004400015b7983 */ /* 0x000ea80000100800 */
[----:B-1----:R-:W3:Y:S01]  /*25270*/  LDL R94, [R1+0x4c] ;  /* 0x00004c00015e7983 */ /* 0x002ee20000100800 */
[----:B------:R-:W1:Y:S03]  /*25280*/  LDC.64 R92, c[0x0][0x2b8] ;  /* 0x0000ae00ff5c7b82 */ /* 0x000e660000000a00 */
[----:B------:R-:W4:Y:S01]  /*25290*/  LDL R95, [R1+0x54] ;  /* 0x00005400015f7983 */ /* 0x000f220000100800 */
[C---:B------:R-:W-:Y:S01]  /*252a0*/  FADD.FTZ R153, -R154.reuse, R90 ;  /* 0x0000005a9a997221 */ /* 0x040fe20000010100 */
[C---:B------:R-:W-:Y:S01]  /*252b0*/  FADD.FTZ R152, -R154.reuse, R89 ;  /* 0x000000599a987221 */ /* 0x040fe20000010100 */
[----:B------:R-:W-:Y:S01]  /*252c0*/  FADD.FTZ R151, -R154, R88 ;  /* 0x000000589a977221 */ /* 0x000fe20000010100 */
[C---:B------:R-:W-:Y:S01]  /*252d0*/  FMUL.FTZ R155, R156.reuse, R155 ;  /* 0x0000009b9c9b7220 */ /* 0x040fe20000410000 */
[C---:B------:R-:W-:Y:S01]  /*252e0*/  FMUL.FTZ R153, R156.reuse, R153 ;  /* 0x000000999c997220 */ /* 0x040fe20000410000 */
[C---:B------:R-:W-:Y:S01]  /*252f0*/  FMUL.FTZ R152, R156.reuse, R152 ;  /* 0x000000989c987220 */ /* 0x040fe20000410000 */
[----:B------:R-:W-:-:S04]  /*25300*/  FMUL.FTZ R151, R156, R151 ;  /* 0x000000979c977220 */ /* 0x000fc80000410000 */
[----:B------:R-:W-:Y:S02]  /*25310*/  FFMA.FTZ R88, R160, R151, R181 ;  /* 0x00000097a0587223 */ /* 0x000fe400000100b5 */
[----:B------:R-:W4:Y:S01]  /*25320*/  LDL R160, [R1+0x24] ;  /* 0x0000240001a07983 */ /* 0x000f220000100800 */
[----:B--2---:R-:W-:Y:S01]  /*25330*/  FFMA.FTZ R91, R91, R155, R175 ;  /* 0x0000009b5b5b7223 */ /* 0x004fe200000100af */
[----:B---3--:R-:W-:Y:S01]  /*25340*/  FFMA.FTZ R90, R94, R153, R177 ;  /* 0x000000995e5a7223 */ /* 0x008fe200000100b1 */
[----:B----4-:R-:W-:Y:S01]  /*25350*/  FFMA.FTZ R89, R95, R152, R179 ;  /* 0x000000985f597223 */ /* 0x010fe200000100b3 */
[----:B-1----:R-:W-:-:S05]  /*25360*/  IMAD.WIDE.U32 R94, R150, 0x10, R92 ;  /* 0x00000010965e7825 */ /* 0x002fca00078e005c */
[----:B------:R1:W-:Y:S02]  /*25370*/  STG.E.128 desc[UR4][R94.64], R88 ;  /* 0x000000585e007986 */ /* 0x0003e4000c101d04 */
[----:B-1----:R-:W-:Y:S01]  /*25380*/  FFMA.FTZ R91, R159, R155, R174 ;  /* 0x0000009b9f5b7223 */ /* 0x002fe200000100ae */
[----:B------:R-:W-:Y:S01]  /*25390*/  FFMA.FTZ R90, R158, R153, R176 ;  /* 0x000000999e5a7223 */ /* 0x000fe200000100b0 */
[----:B------:R-:W-:Y:S01]  /*253a0*/  FFMA.FTZ R89, R157, R152, R178 ;  /* 0x000000989d597223 */ /* 0x000fe200000100b2 */
[----:B------:R-:W2:Y:S01]  /*253b0*/  LDL R159, [R1+0x2c] ;  /* 0x00002c00019f7983 */ /* 0x000ea20000100800 */
[----:B------:R-:W1:Y:S03]  /*253c0*/  LDC.64 R94, c[0x0][0x2c0] ;  /* 0x0000b000ff5e7b82 */ /* 0x000e660000000a00 */
[----:B------:R-:W3:Y:S04]  /*253d0*/  LDL R158, [R1+0x34] ;  /* 0x00003400019e7983 */ /* 0x000ee80000100800 */
[----:B------:R-:W4:Y:S04]  /*253e0*/  LDL R157, [R1+0x3c] ;  /* 0x00003c00019d7983 */ /* 0x000f280000100800 */
[----:B------:R-:W4:Y:S04]  /*253f0*/  LDL R155, [R1+0x20] ;  /* 0x00002000019b7983 */ /* 0x000f280000100800 */
[----:B------:R-:W4:Y:S01]  /*25400*/  LDL R153, [R1+0x28] ;  /* 0x0000280001997983 */ /* 0x000f220000100800 */
[----:B------:R-:W-:-:S03]  /*25410*/  FFMA.FTZ R88, R161, R151, R180 ;  /* 0x00000097a1587223 */ /* 0x000fc600000100b4 */
[----:B------:R-:W4:Y:S04]  /*25420*/  LDL R161, [R1+0x38] ;  /* 0x0000380001a17983 */ /* 0x000f280000100800 */
[----:B------:R-:W4:Y:S01]  /*25430*/  LDL R152, [R1+0x10] ;  /* 0x0000100001987983 */ /* 0x000f220000100800 */
        /* <DEDUP_REMOVED lines=11> */
[----:B------:R-:W-:Y:S01]  /*254f0*/  IMAD.WIDE.U32 R88, R149, 0x10, R92 ;  /* 0x0000001095587825 */ /* 0x000fe200078e005c */
[----:B------:R-:W4:Y:S03]  /*25500*/  LDL R160, [R1+0x4] ;  /* 0x0000040001a07983 */ /* 0x000f260000100800 */
[----:B--2---:R-:W-:-:S02]  /*25510*/  FFMA.FTZ R86, R159, R150, R169 ;  /* 0x000000969f567223 */ /* 0x004fc400000100a9 */
[----:B------:R-:W2:Y:S01]  /*25520*/  LDL R159, [R1+0xc] ;  /* 0x00000c00019f7983 */ /* 0x000ea20000100800 */
[----:B---3--:R-:W-:-:S03]  /*25530*/  FFMA.FTZ R85, R158, R91, R171 ;  /* 0x0000005b9e557223 */ /* 0x008fc600000100ab */
[----:B------:R-:W3:Y:S01]  /*25540*/  LDL R158, [R1+0x14] ;  /* 0x00001400019e7983 */ /* 0x000ee20000100800 */
[----:B----4-:R-:W-:-:S03]  /*25550*/  FFMA.FTZ R84, R157, R90, R173 ;  /* 0x0000005a9d547223 */ /* 0x010fc600000100ad */
[----:B------:R-:W4:Y:S04]  /*25560*/  LDL R157, [R1+0x1c] ;  /* 0x00001c00019d7983 */ /* 0x000f280000100800 */
[----:B------:R1:W-:Y:S04]  /*25570*/  STG.E.128 desc[UR4][R88.64], R84 ;  /* 0x0000005458007986 */ /* 0x0003e8000c101d04 */
[----:B-1----:R-:W2:Y:S01]  /*25580*/  LDL R89, [R1+0x30] ;  /* 0x0000300001597983 */ /* 0x002ea20000100800 */
[----:B------:R-:W-:Y:S01]  /*25590*/  FFMA.FTZ R87, R155, R151, R166 ;  /* 0x000000979b577223 */ /* 0x000fe200000100a6 */
[----:B------:R-:W-:-:S02]  /*255a0*/  FFMA.FTZ R86, R153, R150, R168 ;  /* 0x0000009699567223 */ /* 0x000fc400000100a8 */
[----:B------:R-:W4:Y:S04]  /*255b0*/  LDL R155, [R1] ;  /* 0x00000000019b7983 */ /* 0x000f280000100800 */
[----:B------:R-:W4:Y:S04]  /*255c0*/  LDL R153, [R1+0x8] ;  /* 0x0000080001997983 */ /* 0x000f280000100800 */
[----:B------:R-:W4:Y:S01]  /*255d0*/  LDL R151, [R1+0x18] ;  /* 0x0000180001977983 */ /* 0x000f220000100800 */
[----:B------:R-:W-:Y:S01]  /*255e0*/  FFMA.FTZ R84, R161, R90, R172 ;  /* 0x0000005aa1547223 */ /* 0x000fe200000100ac */
[C---:B------:R-:W-:Y:S01]  /*255f0*/  FADD.FTZ R150, -R154.reuse, R75 ;  /* 0x0000004b9a967221 */ /* 0x040fe20000010100 */
[C---:B------:R-:W-:Y:S01]  /*25600*/  FADD.FTZ R70, -R154.reuse, R70 ;  /* 0x000000469a467221 */ /* 0x040fe20000010100 */
[----:B------:R-:W-:-:S02]  /*25610*/  FADD.FTZ R71, -R154, R71 ;  /* 0x000000479a477221 */ /* 0x000fc40000010100 */
[C---:B------:R-:W-:Y:S01]  /*25620*/  FMUL.FTZ R150, R156.reuse, R150 ;  /* 0x000000969c967220 */ /* 0x040fe20000410000 */
[C---:B------:R-:W-:Y:S01]  /*25630*/  FMUL.FTZ R70, R156.reuse, R70 ;  /* 0x000000469c467220 */ /* 0x040fe20000410000 */
[----:B------:R-:W-:Y:S01]  /*25640*/  FMUL.FTZ R71, R156, R71 ;  /* 0x000000479c477220 */ /* 0x000fe20000410000 */
[C---:B------:R-:W-:Y:S01]  /*25650*/  FADD.FTZ R90, -R154.reuse, R64 ;  /* 0x000000409a5a7221 */ /* 0x040fe20000010100 */
[----:B------:R-:W-:-:S03]  /*25660*/  FADD.FTZ R75, -R154, R67 ;  /* 0x000000439a4b7221 */ /* 0x000fc60000010100 */
[----:B------:R-:W-:Y:S01]  /*25670*/  FMUL.FTZ R90, R156, R90 ;  /* 0x0000005a9c5a7220 */ /* 0x000fe20000410000 */
[----:B------:R-:W-:Y:S01]  /*25680*/  FADD.FTZ R107, -R154, R107 ;  /* 0x0000006b9a6b7221 */ /* 0x000fe20000010100 */
[----:B--2---:R-:W-:Y:S01]  /*25690*/  FFMA.FTZ R85, R89, R91, R170 ;  /* 0x0000005b59557223 */ /* 0x004fe200000100aa */
[----:B------:R-:W-:-:S05]  /*256a0*/  IMAD.WIDE.U32 R88, R149, 0x10, R94 ;  /* 0x0000001095587825 */ /* 0x000fca00078e005e */
        /* <DEDUP_REMOVED lines=11> */
[----:B---3--:R-:W-:Y:S01]  /*25760*/  FFMA.FTZ R81, R158, R87, R163 ;  /* 0x000000579e517223 */ /* 0x008fe200000100a3 */
[----:B----4-:R-:W-:Y:S01]  /*25770*/  FFMA.FTZ R80, R157, R86, R165 ;  /* 0x000000569d507223 */ /* 0x010fe200000100a5 */
[----:B------:R-:W-:-:S05]  /*25780*/  IMAD.WIDE.U32 R84, R145, 0x10, R92 ;  /* 0x0000001091547825 */ /* 0x000fca00078e005c */
[----:B------:R1:W-:Y:S02]  /*25790*/  STG.E.128 desc[UR4][R84.64], R80 ;  /* 0x0000005054007986 */ /* 0x0003e4000c101d04 */
[----:B-1----:R-:W-:Y:S01]  /*257a0*/  FFMA.FTZ R83, R155, R89, R135 ;  /* 0x000000599b537223 */ /* 0x002fe20000010087 */
[----:B------:R-:W-:Y:S01]  /*257b0*/  FFMA.FTZ R82, R153, R88, R137 ;  /* 0x0000005899527223 */ /* 0x000fe20000010089 */
[----:B------:R-:W-:Y:S01]  /*257c0*/  FFMA.FTZ R81, R152, R87, R162 ;  /* 0x0000005798517223 */ /* 0x000fe200000100a2 */
[----:B------:R-:W-:Y:S01]  /*257d0*/  FFMA.FTZ R80, R151, R86, R164 ;  /* 0x0000005697507223 */ /* 0x000fe200000100a4 */
[----:B------:R-:W-:-:S04]  /*257e0*/  IMAD.WIDE.U32 R84, R145, 0x10, R94 ;  /* 0x0000001091547825 */ /* 0x000fc800078e005e */
[C---:B------:R-:W-:Y:S01]  /*257f0*/  FADD.FTZ R152, -R154.reuse, R79 ;  /* 0x0000004f9a987221 */ /* 0x040fe20000010100 */
[C---:B------:R-:W-:Y:S01]  /*25800*/  FADD.FTZ R151, -R154.reuse, R78 ;  /* 0x0000004e9a977221 */ /* 0x040fe20000010100 */
[----:B------:R-:W-:Y:S01]  /*25810*/  FADD.FTZ R145, -R154, R77 ;  /* 0x0000004d9a917221 */ /* 0x000fe20000010100 */
[----:B------:R1:W-:Y:S01]  /*25820*/  STG.E.128 desc[UR4][R84.64], R80 ;  /* 0x0000005054007986 */ /* 0x0003e2000c101d04 */
[C---:B------:R-:W-:Y:S01]  /*25830*/  FMUL.FTZ R152, R156.reuse, R152 ;  /* 0x000000989c987220 */ /* 0x040fe20000410000 */
[C---:B------:R-:W-:Y:S01]  /*25840*/  FMUL.FTZ R151, R156.reuse, R151 ;  /* 0x000000979c977220 */ /* 0x040fe20000410000 */
[----:B------:R-:W-:Y:S02]  /*25850*/  FMUL.FTZ R145, R156, R145 ;  /* 0x000000919c917220 */ /* 0x000fe40000410000 */
[----:B------:R-:W-:Y:S01]  /*25860*/  FFMA.FTZ R79, R246, R152, R128 ;  /* 0x00000098f64f7223 */ /* 0x000fe20000010080 */
[----:B------:R-:W-:Y:S01]  /*25870*/  FFMA.FTZ R78, R248, R151, R130 ;  /* 0x00000097f84e7223 */ /* 0x000fe20000010082 */
[----:B------:R-:W-:Y:S01]  /*25880*/  FFMA.FTZ R77, R250, R145, R132 ;  /* 0x00000091fa4d7223 */ /* 0x000fe20000010084 */
[----:B-1----:R-:W-:-:S04]  /*25890*/  FADD.FTZ R82, -R154, R76 ;  /* 0x0000004c9a527221 */ /* 0x002fc80000010100 */
[----:B------:R-:W-:Y:S01]  /*258a0*/  FMUL.FTZ R82, R156, R82 ;  /* 0x000000529c527220 */ /* 0x000fe20000410000 */
[----:B------:R-:W-:-:S04]  /*258b0*/  IMAD.WIDE.U32 R80, R146, 0x10, R92 ;  /* 0x0000001092507825 */ /* 0x000fc800078e005c */
[----:B------:R-:W-:Y:S01]  /*258c0*/  FFMA.FTZ R76, R252, R82, R134 ;  /* 0x00000052fc4c7223 */ /* 0x000fe20000010086 */
[C---:B------:R-:W-:Y:S01]  /*258d0*/  FADD.FTZ R149, -R154.reuse, R74 ;  /* 0x0000004a9a957221 */ /* 0x040fe20000010100 */
[C---:B------:R-:W-:Y:S01]  /*258e0*/  FADD.FTZ R87, -R154.reuse, R60 ;  /* 0x0000003c9a577221 */ /* 0x040fe20000010100 */
[C---:B------:R-:W-:Y:S02]  /*258f0*/  FADD.FTZ R88, -R154.reuse, R61 ;  /* 0x0000003d9a587221 */ /* 0x040fe40000010100 */
[----:B------:R1:W-:Y:S01]  /*25900*/  STG.E.128 desc[UR4][R80.64], R76 ;  /* 0x0000004c50007986 */ /* 0x0003e2000c101d04 */
[C---:B------:R-:W-:Y:S01]  /*25910*/  FADD.FTZ R83, -R154.reuse, R56 ;  /* 0x000000389a537221 */ /* 0x040fe20000010100 */
[C---:B------:R-:W-:Y:S01]  /*25920*/  FADD.FTZ R84, -R154.reuse, R57 ;  /* 0x000000399a547221 */ /* 0x040fe20000010100 */
[C---:B------:R-:W-:Y:S01]  /*25930*/  FADD.FTZ R85, -R154.reuse, R58 ;  /* 0x0000003a9a557221 */ /* 0x040fe20000010100 */
[----:B------:R-:W-:Y:S01]  /*25940*/  FADD.FTZ R86, -R154, R59 ;  /* 0x0000003b9a567221 */ /* 0x000fe20000010100 */
[----:B------:R-:W-:-:S04]  /*25950*/  IMAD.WIDE.U32 R60, R146, 0x10, R94 ;  /* 0x00000010923c7825 */ /* 0x000fc800078e005e */
[----:B------:R-:W-:Y:S01]  /*25960*/  FFMA.FTZ R59, R245, R152, R127 ;  /* 0x00000098f53b7223 */ /* 0x000fe2000001007f */
[----:B------:R-:W-:Y:S01]  /*25970*/  FFMA.FTZ R58, R247, R151, R129 ;  /* 0x00000097f73a7223 */ /* 0x000fe20000010081 */
[----:B------:R-:W-:Y:S01]  /*25980*/  FFMA.FTZ R57, R249, R145, R131 ;  /* 0x00000091f9397223 */ /* 0x000fe20000010083 */
[----:B------:R-:W-:Y:S01]  /*25990*/  FFMA.FTZ R56, R251, R82, R133 ;  /* 0x00000052fb387223 */ /* 0x000fe20000010085 */
[----:B------:R-:W-:Y:S01]  /*259a0*/  FMUL.FTZ R149, R156, R149 ;  /* 0x000000959c957220 */ /* 0x000fe20000410000 */
[C---:B------:R-:W-:Y:S01]  /*259b0*/  FADD.FTZ R82, -R154.reuse, R55 ;  /* 0x000000379a527221 */ /* 0x040fe20000010100 */
[C---:B-1----:R-:W-:Y:S01]  /*259c0*/  FADD.FTZ R77, -R154.reuse, R72 ;  /* 0x000000489a4d7221 */ /* 0x042fe20000010100 */
[C---:B------:R-:W-:Y:S01]  /*259d0*/  FADD.FTZ R78, -R154.reuse, R73 ;  /* 0x000000499a4e7221 */ /* 0x040fe20000010100 */
[----:B------:R-:W-:Y:S02]  /*259e0*/  FADD.FTZ R72, -R154, R68 ;  /* 0x000000449a487221 */ /* 0x000fe40000010100 */
[C---:B------:R-:W-:Y:S01]  /*259f0*/  FMUL.FTZ R77, R156.reuse, R77 ;  /* 0x0000004d9c4d7220 */ /* 0x040fe20000410000 */
[----:B------:R-:W-:Y:S01]  /*25a00*/  FMUL.FTZ R78, R156, R78 ;  /* 0x0000004e9c4e7220 */ /* 0x000fe20000410000 */
[C---:B------:R-:W-:Y:S01]  /*25a10*/  FADD.FTZ R73, -R154.reuse, R69 ;  /* 0x000000459a497221 */ /* 0x040fe20000010100 */
[C---:B------:R-:W-:Y:S01]  /*25a20*/  FADD.FTZ R79, -R154.reuse, R52 ;  /* 0x000000349a4f7221 */ /* 0x040fe20000010100 */
[C---:B------:R-:W-:Y:S01]  /*25a30*/  FADD.FTZ R80, -R154.reuse, R53 ;  /* 0x000000359a507221 */ /* 0x040fe20000010100 */
[----:B------:R-:W-:Y:S01]  /*25a40*/  FADD.FTZ R81, -R154, R54 ;  /* 0x000000369a517221 */ /* 0x000fe20000010100 */
[----:B------:R1:W-:Y:S01]  /*25a50*/  STG.E.128 desc[UR4][R60.64], R56 ;  /* 0x000000383c007986 */ /* 0x0003e2000c101d04 */
        /* <DEDUP_REMOVED lines=8> */
[C---:B------:R-:W-:Y:S01]  /*25ae0*/  FADD.FTZ R89, -R154.reuse, R62 ;  /* 0x0000003e9a597221 */ /* 0x040fe20000010100 */
[----:B------:R-:W-:Y:S01]  /*25af0*/  FADD.FTZ R76, -R154, R63 ;  /* 0x0000003f9a4c7221 */ /* 0x000fe20000010100 */
[----:B------:R-:W-:-:S04]  /*25b00*/  IMAD.WIDE.U32 R62, R147, 0x10, R94 ;  /* 0x00000010933e7825 */ /* 0x000fc800078e005e */
[----:B------:R-:W-:Y:S01]  /*25b10*/  FADD.FTZ R145, -R154, R104 ;  /* 0x000000689a917221 */ /* 0x000fe20000010100 */
[----:B-1----:R-:W-:-:S04]  /*25b20*/  IMAD.WIDE.U32 R60, R147, 0x10, R92 ;  /* 0x00000010933c7825 */ /* 0x002fc800078e005c */
[----:B------:R-:W-:Y:S01]  /*25b30*/  FFMA.FTZ R59, R237, R150, R119 ;  /* 0x00000096ed3b7223 */ /* 0x000fe20000010077 */
[----:B------:R-:W-:Y:S01]  /*25b40*/  FFMA.FTZ R58, R239, R149, R121 ;  /* 0x00000095ef3a7223 */ /* 0x000fe20000010079 */
[----:B------:R-:W-:Y:S01]  /*25b50*/  FFMA.FTZ R57, R241, R78, R123 ;  /* 0x0000004ef1397223 */ /* 0x000fe2000001007b */
[----:B------:R-:W-:Y:S01]  /*25b60*/  FFMA.FTZ R56, R243, R77, R125 ;  /* 0x0000004df3387223 */ /* 0x000fe2000001007d */
[----:B------:R1:W-:Y:S01]  /*25b70*/  STG.E.128 desc[UR4][R60.64], R52 ;  /* 0x000000343c007986 */ /* 0x0003e2000c101d04 */
[----:B------:R-:W-:Y:S01]  /*25b80*/  FADD.FTZ R78, -R154, R106 ;  /* 0x0000006a9a4e7221 */ /* 0x000fe20000010100 */
[----:B------:R-:W-:-:S04]  /*25b90*/  IMAD.WIDE.U32 R64, R143, 0x10, R92 ;  /* 0x000000108f407825 */ /* 0x000fc800078e005c */
[C---:B------:R-:W-:Y:S01]  /*25ba0*/  FMUL.FTZ R91, R156.reuse, R91 ;  /* 0x0000005b9c5b7220 */ /* 0x040fe20000410000 */
[C---:B------:R-:W-:Y:S01]  /*25bb0*/  FMUL.FTZ R104, R156.reuse, R74 ;  /* 0x0000004a9c687220 */ /* 0x040fe20000410000 */
[----:B------:R-:W-:Y:S01]  /*25bc0*/  FMUL.FTZ R106, R156, R75 ;  /* 0x0000004b9c6a7220 */ /* 0x000fe20000410000 */
[----:B------:R2:W-:Y:S01]  /*25bd0*/  STG.E.128 desc[UR4][R62.64], R56 ;  /* 0x000000383e007986 */ /* 0x0005e2000c101d04 */
[----:B------:R-:W-:-:S04]  /*25be0*/  IMAD.WIDE.U32 R68, R143, 0x10, R94 ;  /* 0x000000108f447825 */ /* 0x000fc800078e005e */
        /* <DEDUP_REMOVED lines=17> */
[----:B-1----:R-:W-:Y:S01]  /*25d00*/  FFMA.FTZ R55, R221, R106, R21 ;  /* 0x0000006add377223 */ /* 0x002fe20000010015 */
[----:B------:R-:W-:Y:S01]  /*25d10*/  FFMA.FTZ R54, R223, R104, R49 ;  /* 0x00000068df367223 */ /* 0x000fe20000010031 */
[----:B------:R-:W-:Y:S01]  /*25d20*/  FFMA.FTZ R53, R225, R91, R23 ;  /* 0x0000005be1357223 */ /* 0x000fe20000010017 */
[----:B------:R-:W-:-:S05]  /*25d30*/  FFMA.FTZ R52, R227, R90, R50 ;  /* 0x0000005ae3347223 */ /* 0x000fca0000010032 */
[----:B------:R1:W-:Y:S01]  /*25d40*/  STG.E.128 desc[UR4][R74.64], R52 ;  /* 0x000000344a007986 */ /* 0x0003e2000c101d04 */
        /* <DEDUP_REMOVED lines=9> */
[----:B-1----:R-:W1:Y:S01]  /*25de0*/  LDC.64 R74, c[0x0][0x210] ;  /* 0x00008400ff4a7b82 */ /* 0x002e620000000a00 */
        /* <DEDUP_REMOVED lines=35> */
[----:B--2---:R-:W-:Y:S01]  /*26020*/  FFMA.FTZ R59, R198, R82, R10 ;  /* 0x00000052c63b7223 */ /* 0x004fe2000001000a */
[----:B------:R-:W-:Y:S01]  /*26030*/  FFMA.FTZ R58, R200, R81, R39 ;  /* 0x00000051c83a7223 */ /* 0x000fe20000010027 */
[----:B------:R-:W-:Y:S01]  /*26040*/  FFMA.FTZ R57, R202, R80, R12 ;  /* 0x00000050ca397223 */ /* 0x000fe2000001000c */
[----:B------:R-:W-:Y:S01]  /*26050*/  FFMA.FTZ R56, R204, R79, R40 ;  /* 0x0000004fcc387223 */ /* 0x000fe20000010028 */
[----:B------:R-:W-:-:S04]  /*26060*/  IMAD.WIDE.U32 R94, R141, 0x10, R94 ;  /* 0x000000108d5e7825 */ /* 0x000fc800078e005e */
[----:B---3--:R-:W-:Y:S01]  /*26070*/  FFMA.FTZ R63, R197, R82, R9 ;  /* 0x00000052c53f7223 */ /* 0x008fe20000010009 */
[----:B------:R-:W-:Y:S01]  /*26080*/  FFMA.FTZ R62, R199, R81, R37 ;  /* 0x00000051c73e7223 */ /* 0x000fe20000010025 */
[----:B------:R-:W-:Y:S01]  /*26090*/  FFMA.FTZ R61, R201, R80, R11 ;  /* 0x00000050c93d7223 */ /* 0x000fe2000001000b */
[----:B------:R-:W-:Y:S01]  /*260a0*/  FFMA.FTZ R60, R203, R79, R38 ;  /* 0x0000004fcb3c7223 */ /* 0x000fe20000010026 */
[----:B----4-:R-:W-:Y:S01]  /*260b0*/  FFMA.FTZ R67, R190, R156, R6 ;  /* 0x0000009cbe437223 */ /* 0x010fe20000010006 */
[----:B------:R-:W-:Y:S01]  /*260c0*/  FFMA.FTZ R66, R192, R78, R35 ;  /* 0x0000004ec0427223 */ /* 0x000fe20000010023 */
[-C--:B------:R-:W-:Y:S01]  /*260d0*/  FFMA.FTZ R65, R194, R77.reuse, R8 ;  /* 0x0000004dc2417223 */ /* 0x080fe20000010008 */
[----:B------:R-:W-:Y:S01]  /*260e0*/  FFMA.FTZ R64, R196, R76, R36 ;  /* 0x0000004cc4407223 */ /* 0x000fe20000010024 */
[----:B------:R-:W-:Y:S01]  /*260f0*/  FFMA.FTZ R71, R189, R156, R5 ;  /* 0x0000009cbd477223 */ /* 0x000fe20000010005 */
[----:B------:R-:W-:Y:S01]  /*26100*/  FFMA.FTZ R70, R191, R78, R33 ;  /* 0x0000004ebf467223 */ /* 0x000fe20000010021 */
[----:B------:R-:W-:Y:S01]  /*26110*/  FFMA.FTZ R69, R193, R77, R7 ;  /* 0x0000004dc1457223 */ /* 0x000fe20000010007 */
[----:B------:R-:W-:Y:S01]  /*26120*/  FFMA.FTZ R68, R195, R76, R34 ;  /* 0x0000004cc3447223 */ /* 0x000fe20000010022 */
[----:B------:R0:W-:Y:S01]  /*26130*/  STG.E.128 desc[UR4][R72.64], R56 ;  /* 0x0000003848007986 */ /* 0x0001e2000c101d04 */
[----:B-1----:R-:W-:-:S03]  /*26140*/  IMAD R113, R74, 0x4, R113 ;  /* 0x000000044a717824 */ /* 0x002fc600078e0271 */
[----:B------:R0:W-:Y:S04]  /*26150*/  STG.E.128 desc[UR4][R148.64], R60 ;  /* 0x0000003c94007986 */ /* 0x0001e8000c101d04 */
[----:B------:R0:W-:Y:S04]  /*26160*/  STG.E.128 desc[UR4][R92.64], R64 ;  /* 0x000000405c007986 */ /* 0x0001e8000c101d04 */
[----:B------:R0:W-:Y:S01]  /*26170*/  STG.E.128 desc[UR4][R94.64], R68 ;  /* 0x000000445e007986 */ /* 0x0001e2000c101d04 */
[----:B------:R-:W-:-:S13]  /*26180*/  ISETP.GE.AND P1, PT, R113, R75, PT ;  /* 0x0000004b7100720c */ /* 0x000fda0003f26270 */
[----:B------:R-:W-:Y:S05]  /*26190*/  @!P1 BRA `(.L_x_34132) ;  /* 0xfffffdc4004c9947 */ /* 0x000fea000383ffff */
[----:B------:R-:W-:Y:S05]  /*261a0*/  BSYNC B0 ;  /* 0x0000000000007941 */ /* 0x000fea0003800000 */
.L_x_33350:
[----:B------:R-:W-:Y:S05]  /*261b0*/  EXIT ;  /* 0x000000000000794d */ /* 0x000fea0003800000 */
.L_x_34131:
        /* <DEDUP_REMOVED lines=8> */
.L_x_34134:
[----:B------:R-:W-:Y:S05]  /*26240*/  BSYNC B1 ;  /* 0x0000000000017941 */ /* 0x000fea0003800000 */
.L_x_34133:
        /* <DEDUP_REMOVED lines=9> */
.L_x_34135:
[----:B------:R-:W-:Y:S02]  /*262e0*/  IMAD.MOV.U32 R154, RZ, RZ, 0x4 ;  /* 0x00000004ff9a7424 */ /* 0x000fe400078e00ff */
[----:B------:R-:W-:Y:S01]  /*262f0*/  FADD.FTZ R155, R155, R152 ;  /* 0x000000989b9b7221 */ /* 0x000fe20000010000 */
[----:B------:R-:W-:-:S04]  /*26300*/  MOV R152, 0xffffffff ;  /* 0xffffffff00987802 */ /* 0x000fc80000000f00 */
[----:B------:R-:W-:-:S07]  /*26310*/  MOV R159, R155 ;  /* 0x0000009b009f7202 */ /* 0x000fce0000000f00 */
[----:B------:R-:W-:Y:S05]  /*26320*/  WARPSYNC.COLLECTIVE R152, `(.L_x_34136) ;  /* 0x0000000098087348 */ /* 0x000fea0003c00000 */
[----:B------:R0:W1:Y:S02]  /*26330*/  SHFL.BFLY P2, R152, R159, R154, R153 ;  /* 0x0c00009a9f987389 */ /* 0x0000640000040099 */
[----:B01----:R-:W-:Y:S01]  /*26340*/  ENDCOLLECTIVE ;  /* 0x000000000000791b */ /* 0x003fe20003800000 */
.L_x_34136:
[----:B------:R-:W-:Y:S01]  /*26350*/  HFMA2.MMA R154, -RZ, RZ, 0, 4.76837158203125e-07 ;  /* 0x00000008ff9a7435 */ /* 0x000fe200000001ff */
[----:B------:R-:W-:Y:S01]  /*26360*/  FADD.FTZ R155, R155, R152 ;  /* 0x000000989b9b7221 */ /* 0x000fe20000010000 */
[----:B------:R-:W-:-:S03]  /*26370*/  IMAD.MOV.U32 R152, RZ, RZ, -0x1 ;  /* 0xffffffffff987424 */ /* 0x000fc600078e00ff */
[----:B------:R-:W-:-:S07]  /*26380*/  IMAD.MOV.U32 R159, RZ, RZ, R155 ;  /* 0x000000ffff9f7224 */ /* 0x000fce00078e009b */
[----:B------:R-:W-:Y:S05]  /*26390*/  WARPSYNC.COLLECTIVE R152, `(.L_x_34137) ;  /* 0x0000000098087348 */ /* 0x000fea0003c00000 */
[----:B------:R0:W1:Y:S02]  /*263a0*/  SHFL.BFLY P2, R152, R159, R154, R153 ;  /* 0x0c00009a9f987389 */ /* 0x0000640000040099 */
[----:B01----:R-:W-:Y:S01]  /*263b0*/  ENDCOLLECTIVE ;  /* 0x000000000000791b */ /* 0x003fe20003800000 */
.L_x_34137:
[----:B------:R-:W-:Y:S02]  /*263c0*/  IMAD.MOV.U32 R154, RZ, RZ, 0x10 ;  /* 0x00000010ff9a7424 */ /* 0x000fe400078e00ff */
[----:B------:R-:W-:Y:S01]  /*263d0*/  FADD.FTZ R155, R155, R152 ;  /* 0x000000989b9b7221 */ /* 0x000fe20000010000 */
[----:B------:R-:W-:-:S04]  /*263e0*/  MOV R152, 0xffffffff ;  /* 0xffffffff00987802 */ /* 0x000fc80000000f00 */
[----:B------:R-:W-:-:S07]  /*263f0*/  MOV R159, R155 ;  /* 0x0000009b009f7202 */ /* 0x000fce0000000f00 */
[----:B------:R-:W-:Y:S05]  /*26400*/  WARPSYNC.COLLECTIVE R152, `(.L_x_34138) ;  /* 0x0000000098087348 */ /* 0x000fea0003c00000 */
[----:B------:R0:W1:Y:S02]  /*26410*/  SHFL.BFLY P2, R152, R159, R154, R153 ;  /* 0x0c00009a9f987389 */ /* 0x0000640000040099 */
[----:B01----:R-:W-:Y:S01]  /*26420*/  ENDCOLLECTIVE ;  /* 0x000000000000791b */ /* 0x003fe20003800000 */
.L_x_34138:
        /* <DEDUP_REMOVED lines=105> */
.L_x_34139:
[----:B------:R-:W-:Y:S01]  /*26ac0*/  HFMA2.MMA R154, -RZ, RZ, 0, 1.1920928955078125e-07 ;  /* 0x00000002ff9a7435 */ /* 0x000fe200000001ff */
[----:B------:R-:W-:Y:S01]  /*26ad0*/  FADD.FTZ R155, R155, R152 ;  /* 0x000000989b9b7221 */ /* 0x000fe20000010000 */
[----:B------:R-:W-:-:S03]  /*26ae0*/  IMAD.MOV.U32 R152, RZ, RZ, -0x1 ;  /* 0xffffffffff987424 */ /* 0x000fc600078e00ff */
[----:B------:R-:W-:-:S07]  /*26af0*/  IMAD.MOV.U32 R159, RZ, RZ, R155 ;  /* 0x000000ffff9f7224 */ /* 0x000fce00078e009b */
[----:B------:R-:W-:Y:S05]  /*26b00*/  WARPSYNC.COLLECTIVE R152, `(.L_x_34140) ;  /* 0x0000000098087348 */ /* 0x000fea0003c00000 */
[----:B------:R0:W1:Y:S02]  /*26b10*/  SHFL.BFLY P2, R152, R159, R154, R153 ;  /* 0x0c00009a9f987389 */ /* 0x0000640000040099 */
[----:B01----:R-:W-:Y:S01]  /*26b20*/  ENDCOLLECTIVE ;  /* 0x000000000000791b */ /* 0x003fe20003800000 */
.L_x_34140:
[----:B------:R-:W-:Y:S02]  /*26b30*/  IMAD.MOV.U32 R154, RZ, RZ, 0x4 ;  /* 0x00000004ff9a7424 */ /* 0x000fe400078e00ff */
[----:B------:R-:W-:Y:S01]  /*26b40*/  FADD.FTZ R155, R155, R152 ;  /* 0x000000989b9b7221 */ /* 0x000fe20000010000 */
[----:B------:R-:W-:-:S04]  /*26b50*/  MOV R152, 0xffffffff ;  /* 0xffffffff00987802 */ /* 0x000fc80000000f00 */
[----:B------:R-:W-:-:S07]  /*26b60*/  MOV R159, R155 ;  /* 0x0000009b009f7202 */ /* 0x000fce0000000f00 */
[----:B------:R-:W-:Y:S05]  /*26b70*/  WARPSYNC.COLLECTIVE R152, `(.L_x_34141) ;  /* 0x0000000098087348 */ /* 0x000fea0003c00000 */
[----:B------:R0:W1:Y:S02]  /*26b80*/  SHFL.BFLY P2, R152, R159, R154, R153 ;  /* 0x0c00009a9f987389 */ /* 0x0000640000040099 */
[----:B01----:R-:W-:Y:S01]  /*26b90*/  ENDCOLLECTIVE ;  /* 0x000000000000791b */ /* 0x003fe20003800000 */
.L_x_34141:
[----:B------:R-:W-:Y:S01]  /*26ba0*/  HFMA2.MMA R154, -RZ, RZ, 0, 4.76837158203125e-07 ;  /* 0x00000008ff9a7435 */ /* 0x000fe200000001ff */
[----:B------:R-:W-:Y:S01]  /*26bb0*/  FADD.FTZ R155, R155, R152 ;  /* 0x000000989b9b7221 */ /* 0x000fe20000010000 */
[----:B------:R-:W-:-:S03]  /*26bc0*/  IMAD.MOV.U32 R152, RZ, RZ, -0x1 ;  /* 0xffffffffff987424 */ /* 0x000fc600078e00ff */
[----:B------:R-:W-:-:S07]  /*26bd0*/  IMAD.MOV.U32 R159, RZ, RZ, R155 ;  /* 0x000000ffff9f7224 */ /* 0x000fce00078e009b */
[----:B------:R-:W-:Y:S05]  /*26be0*/  WARPSYNC.COLLECTIVE R152, `(.L_x_34142) ;  /* 0x0000000098087348 */ /* 0x000fea0003c00000 */
[----:B------:R0:W1:Y:S02]  /*26bf0*/  SHFL.BFLY P2, R152, R159, R154, R153 ;  /* 0x0c00009a9f987389 */ /* 0x0000640000040099 */
[----:B01----:R-:W-:Y:S01]  /*26c00*/  ENDCOLLECTIVE ;  /* 0x000000000000791b */ /* 0x003fe20003800000 */
.L_x_34142:
[----:B------:R-:W-:Y:S02]  /*26c10*/  IMAD.MOV.U32 R154, RZ, RZ, 0x10 ;  /* 0x00000010ff9a7424 */ /* 0x000fe400078e00ff */
[----:B------:R-:W-:Y:S01]  /*26c20*/  FADD.FTZ R155, R155, R152 ;  /* 0x000000989b9b7221 */ /* 0x000fe20000010000 */
[----:B------:R-:W-:-:S04]  /*26c30*/  MOV R152, 0xffffffff ;  /* 0xffffffff00987802 */ /* 0x000fc80000000f00 */
[----:B------:R-:W-:-:S07]  /*26c40*/  MOV R159, R155 ;  /* 0x0000009b009f7202 */ /* 0x000fce0000000f00 */
[----:B------:R-:W-:Y:S05]  /*26c50*/  WARPSYNC.COLLECTIVE R152, `(.L_x_34143) ;  /* 0x0000000098087348 */ /* 0x000fea0003c00000 */
[----:B------:R0:W1:Y:S02]  /*26c60*/  SHFL.BFLY P2, R152, R159, R154, R153 ;  /* 0x0c00009a9f987389 */ /* 0x0000640000040099 */
[----:B01----:R-:W-:Y:S01]  /*26c70*/  ENDCOLLECTIVE ;  /* 0x000000000000791b */ /* 0x003fe20003800000 */
.L_x_34143:
[----:B------:R-:W-:Y:S05]  /*26c80*/  BRA `(.L_x_34144) ;  /* 0xffffffe000947947 */ /* 0x000fea000383ffff */
.L_x_34145:
        /* <DEDUP_REMOVED lines=15> */
.L_x_40177:


//--------------------- .text._ZN10layer_norm31ln_parallel_residual_fwd_kernelINS_13Kernel_traitsI6__halfffffjLj1536ELj1ELj4ELj1ELj16ENS_18Kernel_traits_baseILj1536ES2_ffffjLj128EEEEELb1ELb1ELb0EEEvNS_9FwdParamsE --------------------------
	.section	.text._ZN10layer_norm31ln_parallel_residual_fwd_kernelINS_13Kernel_traitsI6__halfffffjLj1536ELj1ELj4ELj1ELj16ENS_18Kernel_traits_baseILj1536ES2_ffffjLj128EEEEELb1ELb1ELb0EEEvNS_9FwdParamsE,"ax",@progbits
	.align	128
        .global         _ZN10layer_norm31ln_parallel_residual_fwd_kernelINS_13Kernel_traitsI6__halfffffjLj1536ELj1ELj4ELj1ELj16ENS_18Kernel_traits_baseILj1536ES2_ffffjLj128EEEEELb1ELb1ELb0EEEvNS_9FwdParamsE
        .type           _ZN10layer_norm31ln_parallel_residual_fwd_kernelINS_13Kernel_traitsI6__halfffffjLj1536ELj1ELj4ELj1ELj16ENS_18Kernel_traits_baseILj1536ES2_ffffjLj128EEEEELb1ELb1ELb0EEEvNS_9FwdParamsE,@function
        .size           _ZN10layer_norm31ln_parallel_residual_fwd_kernelINS_13Kernel_traitsI6__halfffffjLj1536ELj1ELj4ELj1ELj16ENS_18Kernel_traits_baseILj1536ES2_ffffjLj128EEEEELb1ELb1ELb0EEEvNS_9FwdParamsE,(.L_x_40178 - _ZN10layer_norm31ln_parallel_residual_fwd_kernelINS_13Kernel_traitsI6__halfffffjLj1536ELj1ELj4ELj1ELj16ENS_18Kernel_traits_baseILj1536ES2_ffffjLj128EEEEELb1ELb1ELb0EEEvNS_9FwdParamsE)
        .other          _ZN10layer_norm31ln_parallel_residual_fwd_kernelINS_13Kernel_traitsI6__halfffffjLj1536ELj1ELj4ELj1ELj16ENS_18Kernel_traits_baseILj1536ES2_ffffjLj128EEEEELb1ELb1ELb0EEEvNS_9FwdParamsE,@"STO_CUDA_ENTRY STV_DEFAULT"
_ZN10layer_norm31ln_parallel_residual_fwd_kernelINS_13Kernel_traitsI6__halfffffjLj1536ELj1ELj4ELj1ELj16ENS_18Kernel_traits_baseILj1536ES2_ffffjLj128EEEEELb1ELb1ELb0EEEvNS_9FwdParamsE:
.text._ZN10layer_norm31ln_parallel_residual_fwd_kernelINS_13Kernel_traitsI6__halfffffjLj1536ELj1ELj4ELj1ELj16ENS_18Kernel_traits_baseILj1536ES2_ffffjLj128EEEEELb1ELb1ELb0EEEvNS_9FwdParamsE:
        /* <DEDUP_REMOVED lines=20> */
[----:B------:R-:W-:Y:S01]  /*0140*/  LOP3.LUT R191, R191, 0xffffffbf, RZ, 0xc0, !PT ;  /* 0xffffffbfbfbf7812 */ /* 0x000fe200078ec0ff */
[----:B------:R-:W-:Y:S02]  /*0150*/  BSSY B0, `(.L_x_34146) ;  /* 0x000004a000007945 */ /* 0x000fe40003800000 */
[----:B------:R-:W-:-:S05]  /*0160*/  IMAD.MOV.U32 R53, RZ, RZ, R190 ;  /* 0x000000ffff357224 */ /* 0x000fca00078e00be */
[----:B------:R-:W-:Y:S02]  /*0170*/  LOP3.LUT R156, R53, 0x1f, RZ, 0x3c, !PT ;  /* 0x0000001f359c7812 */ /* 0x000fe400078e3cff */
        /* <DEDUP_REMOVED lines=17> */
[C---:B------:R-:W-:Y:S01]  /*0290*/  IADD3 R164, R195.reuse, 0x646e171e, RZ ;  /* 0x646e171ec3a47810 */ /* 0x040fe20007ffe0ff */
        /* <DEDUP_REMOVED lines=12> */
[----:B------:R-:W-:Y:S01]  /*0360*/  IMAD.WIDE.U32 R2, R3, -0x326172a9, RZ ;  /* 0xcd9e8d5703027825 */ /* 0x000fe200078e00ff */
[----:B0-----:R-:W-:-:S03]  /*0370*/  SHF.R.S32.HI R5, RZ, 0x1f, R10 ;  /* 0x0000001fff057819 */ /* 0x001fc6000001140a */
[----:B------:R-:W-:Y:S01]  /*0380*/  IMAD.WIDE.U32 R6, R6, -0x326172a9, RZ ;  /* 0xcd9e8d5706067825 */ /* 0x000fe200078e00ff */
[----:B------:R-:W-:Y:S02]  /*0390*/  LEA.HI R5, R5, R10, RZ, 0x2 ;  /* 0x0000000a05057211 */ /* 0x000fe400078f10ff */
[----:B------:R-:W-:Y:S02]  /*03a0*/  LOP3.LUT R3, R3, R8, R171, 0x96, !PT ;  /* 0x0000000803037212 */ /* 0x000fe400078e96ab */
[----:B------:R-:W-:Y:S02]  /*03b0*/  LEA.HI.SX32 R156, R5, R156, 0x1e ;  /* 0x0000009c059c7211 */ /* 0x000fe400078ff2ff */
[----:B------:R-:W-:Y:S01]  /*03c0*/  LOP3.LUT R12, R7, R2, R169, 0x96, !PT ;  /* 0x00000002070c7212 */ /* 0x000fe200078e96a9 */
[----:B------:R-:W-:Y:S01]  /*03d0*/  IMAD.WIDE.U32 R2, R3, -0x2daee0ad, RZ ;  /* 0xd2511f5303027825 */ /* 0x000fe200078e00ff */
[C---:B------:R-:W-:Y:S02]  /*03e0*/  LOP3.LUT P6, RZ, R156.reuse, 0xffffffe0, RZ, 0xc0, !PT ;  /* 0xffffffe09cff7812 */ /* 0x040fe400078cc0ff */
[----:B------:R-:W-:Y:S01]  /*03f0*/  ISETP.GE.U32.AND P5, PT, R156, 0x40, PT ;  /* 0x000000409c00780c */ /* 0x000fe20003fa6070 */
[----:B------:R-:W-:Y:S01]  /*0400*/  IMAD.WIDE.U32 R12, R12, -0x2daee0ad, RZ ;  /* 0xd2511f530c0c7825 */ /* 0x000fe200078e00ff */
[----:B------:R-:W-:-:S02]  /*0410*/  ISETP.GE.U32.AND P4, PT, R156, 0x60, PT ;  /* 0x000000609c00780c */ /* 0x000fc40003f86070 */
[C---:B------:R-:W-:Y:S02]  /*0420*/  ISETP.GE.U32.AND P3, PT, R156.reuse, 0x80, PT ;  /* 0x000000809c00780c */ /* 0x040fe40003f66070 */
[----:B------:R-:W-:Y:S02]  /*0430*/  ISETP.GE.U32.AND P2, PT, R156, 0xa0, PT ;  /* 0x000000a09c00780c */ /* 0x000fe40003f46070 */
[----:B------:R-:W-:Y:S02]  /*0440*/  LOP3.LUT R3, R3, R4, R168, 0x96, !PT ;  /* 0x0000000403037212 */ /* 0x000fe400078e96a8 */
[----:B------:R-:W-:Y:S02]  /*0450*/  LOP3.LUT R16, R13, R2, R166, 0x96, !PT ;  /* 0x000000020d107212 */ /* 0x000fe400078e96a6 */
[----:B------:R-:W-:Y:S01]  /*0460*/  @P6 LOP3.LUT R191, R191, 0x40, RZ, 0xfc, !PT ;  /* 0x00000040bfbf6812 */ /* 0x000fe200078efcff */
[----:B------:R-:W-:-:S03]  /*0470*/  IMAD.WIDE.U32 R2, R3, -0x326172a9, RZ ;  /* 0xcd9e8d5703027825 */ /* 0x000fc600078e00ff */
[----:B------:R-:W-:Y:S01]  /*0480*/  LOP3.LUT R191, R191, 0xfffbffff, RZ, 0xc0, !PT ;  /* 0xfffbffffbfbf7812 */ /* 0x000fe200078ec0ff */
[----:B------:R-:W-:Y:S01]  /*0490*/  IMAD.WIDE.U32 R16, R16, -0x326172a9, RZ ;  /* 0xcd9e8d5710107825 */ /* 0x000fe200078e00ff */
[----:B------:R-:W-:Y:S02]  /*04a0*/  LOP3.LUT R20, R3, R6, R167, 0x96, !PT ;  /* 0x0000000603147212 */ /* 0x000fe400078e96a7 */
[----:B------:R-:W-:Y:S02]  /*04b0*/  @P5 LOP3.LUT R191, R191, 0x40000, RZ, 0xfc, !PT ;  /* 0x00040000bfbf5812 */ /* 0x000fe400078efcff */
[----:B------:R-:W-:Y:S02]  /*04c0*/  LOP3.LUT R26, R17, R2, R165, 0x96, !PT ;  /* 0x00000002111a7212 */ /* 0x000fe400078e96a5 */
[----:B------:R-:W-:-:S04]  /*04d0*/  LOP3.LUT R191, R191, 0xfffdffff, RZ, 0xc0, !PT ;  /* 0xfffdffffbfbf7812 */ /* 0x000fc800078ec0ff */
        /* <DEDUP_REMOVED lines=17> */
.L_x_34147:
[----:B------:R-:W-:Y:S05]  /*05f0*/  BSYNC B0 ;  /* 0x0000000000007941 */ /* 0x000fea0003800000 */
.L_x_34146:
        /* <DEDUP_REMOVED lines=11> */
[----:B------:R-:W-:Y:S01]  /*06b0*/  VIADD R53, R53, 0x20 ;  /* 0x0000002035357836 */ /* 0x000fe20000000000 */
[----:B0-----:R-:W-:-:S07]  /*06c0*/  @!P0 CS2R R4, SRZ ;  /* 0x0000000000048805 */ /* 0x001fce000001ff00 */
.L_x_34149:
[----:B------:R-:W-:Y:S05]  /*06d0*/  BSYNC B0 ;  /* 0x0000000000007941 */ /* 0x000fea0003800000 */
.L_x_34148:
        /* <DEDUP_REMOVED lines=13> */
.L_x_34151:
[----:B------:R-:W-:Y:S05]  /*07b0*/  BSYNC B0 ;  /* 0x0000000000007941 */ /* 0x000fea0003800000 */
.L_x_34150:
        /* <DEDUP_REMOVED lines=13> */
.L_x_34153:
[----:B------:R-:W-:Y:S05]  /*0890*/  BSYNC B0 ;  /* 0x0000000000007941 */ /* 0x000fea0003800000 */
.L_x_34152:
        /* <DEDUP_REMOVED lines=13> */
.L_x_34155:
[----:B------:R-:W-:Y:S05]  /*0970*/  BSYNC B0 ;  /* 0x0000000000007941 */ /* 0x000fea0003800000 */
.L_x_34154:
[----:B------:R-:W-:Y:S01]  /*0980*/  ISETP.GE.U32.AND P0, PT, R156, 0xc0, PT ;  /* 0x000000c09c00780c */ /* 0x000fe20003f06070 */
[----:B------:R-:W-:Y:S01]  /*0990*/  IMAD.WIDE.U32 R14, R20, -0x2daee0ad, RZ ;  /* 0xd2511f53140e7825 */ /* 0x000fe200078e00ff */
[----:B------:R-:W-:Y:S01]  /*09a0*/  LOP3.LUT R191, R191, 0xffffbfff, RZ, 0xc0, !PT ;  /* 0xffffbfffbfbf7812 */ /* 0x000fe200078ec0ff */
[----:B------:R-:W-:Y:S01]  /*09b0*/  BSSY B0, `(.L_x_34156) ;  /* 0x0000014000007945 */ /* 0x000fe20003800000 */
[----:B------:R-:W-:Y:S01]  /*09c0*/  SHF.R.U32.HI R189, RZ, 0x5, R189 ;  /* 0x00000005ffbd7819 */ /* 0x000fe200000116bd */
[----:B------:R-:W-:Y:S01]  /*09d0*/  IMAD.WIDE.U32 R26, R26, -0x2daee0ad, RZ ;  /* 0xd2511f531a1a7825 */ /* 0x000fe200078e00ff */
[----:B------:R-:W-:Y:S02]  /*09e0*/  LOP3.LUT R20, R15, R12, R164, 0x96, !PT ;  /* 0x0000000c0f147212 */ /* 0x000fe400078e96a4 */
[----:B------:R-:W-:Y:S01]  /*09f0*/  IADD3 R163, R194, 0x5384540f, RZ ;  /* 0x5384540fc2a37810 */ /* 0x000fe20007ffe0ff */
        /* <DEDUP_REMOVED lines=15> */
.L_x_34157:
[----:B------:R-:W-:Y:S05]  /*0af0*/  BSYNC B0 ;  /* 0x0000000000007941 */ /* 0x000fea0003800000 */
.L_x_34156:
[----:B------:R-:W-:Y:S01]  /*0b00*/  ISETP.GE.U32.AND P0, PT, R156, 0xe0, PT ;  /* 0x000000e09c00780c */ /* 0x000fe20003f06070 */
[----:B------:R-:W-:Y:S01]  /*0b10*/  IMAD.WIDE.U32 R14, R20, -0x326172a9, RZ ;  /* 0xcd9e8d57140e7825 */ /* 0x000fe200078e00ff */
[----:B------:R-:W-:Y:S01]  /*0b20*/  LOP3.LUT R191, R191, 0xffffdfff, RZ, 0xc0, !PT ;  /* 0xffffdfffbfbf7812 */ /* 0x000fe200078ec0ff */
[----:B------:R-:W-:Y:S01]  /*0b30*/  BSSY B0, `(.L_x_34158) ;  /* 0x0000014000007945 */ /* 0x000fe20003800000 */
[----:B------:R-:W-:Y:S01]  /*0b40*/  LEA R189, R22, R189, 0x2 ;  /* 0x000000bd16bd7211 */ /* 0x000fe200078e10ff */
[----:B------:R-:W-:Y:S01]  /*0b50*/  IMAD.HI.U32 R17, R57, -0x326172a9, RZ ;  /* 0xcd9e8d5739117827 */ /* 0x000fe200078e00ff */
[----:B------:R-:W-:-:S03]  /*0b60*/  LOP3.LUT R56, R15, R16, R163, 0x96, !PT ;  /* 0x000000100f387212 */ /* 0x000fc600078e96a3 */
[----:B------:R-:W-:Y:S02]  /*0b70*/  VIADD R161, R194, 0xf1bbcdc8 ;  /* 0xf1bbcdc8c2a17836 */ /* 0x000fe40000000000 */
[----:B------:R-:W-:Y:S02]  /*0b80*/  VIADD R160, R195, 0xdb3d7428 ;  /* 0xdb3d7428c3a07836 */ /* 0x000fe40000000000 */
        /* <DEDUP_REMOVED lines=14> */
.L_x_34159:
[----:B------:R-:W-:Y:S05]  /*0c70*/  BSYNC B0 ;  /* 0x0000000000007941 */ /* 0x000fea0003800000 */
.L_x_34158:
        /* <DEDUP_REMOVED lines=16> */
.L_x_34161:
[----:B------:R-:W-:Y:S05]  /*0d80*/  BSYNC B0 ;  /* 0x0000000000007941 */ /* 0x000fea0003800000 */
.L_x_34160:
[----:B------:R-:W-:Y:S01]  /*0d90*/  ISETP.GE.U32.AND P0, PT, R156, 0x120, PT ;  /* 0x000001209c00780c */ /* 0x000fe20003f06070 */
[----:B------:R-:W-:Y:S01]  /*0da0*/  BSSY B0, `(.L_x_34162) ;  /* 0x0000010000007945 */ /* 0x000fe20003800000 */
[----:B------:R-:W-:Y:S01]  /*0db0*/  LOP3.LUT R191, R191, 0xfffff7ff, RZ, 0xc0, !PT ;  /* 0xfffff7ffbfbf7812 */ /* 0x000fe200078ec0ff */
[----:B------:R-:W-:-:S10]  /*0dc0*/  IMAD.HI.U32 R55, R56, -0x2daee0ad, RZ ;  /* 0xd2511f5338377827 */ /* 0x000fd400078e00ff */
        /* <DEDUP_REMOVED lines=13> */
.L_x_34163:
[----:B------:R-:W-:Y:S05]  /*0ea0*/  BSYNC B0 ;  /* 0x0000000000007941 */ /* 0x000fea0003800000 */
.L_x_34162:
        /* <DEDUP_REMOVED lines=16> */
.L_x_34165:
[----:B------:R-:W-:Y:S05]  /*0fb0*/  BSYNC B0 ;  /* 0x0000000000007941 */ /* 0x000fea0003800000 */
.L_x_34164:
        /* <DEDUP_REMOVED lines=16> */
.L_x_34167:
[----:B------:R-:W-:Y:S05]  /*10c0*/  BSYNC B0 ;  /* 0x0000000000007941 */ /* 0x000fea0003800000 */
.L_x_34166:
        /* <DEDUP_REMOVED lines=15> */
.L_x_34169:
[----:B------:R-:W-:Y:S05]  /*11c0*/  BSYNC B0 ;  /* 0x0000000000007941 */ /* 0x000fea0003800000 */
.L_x_34168:
[----:B------:R-:W-:Y:S01]  /*11d0*/  ULDC UR6, c[0x0][0x214] ;  /* 0x0000850000067ab9 */ /* 0x000fe20000000800 */
[----:B------:R-:W-:Y:S02]  /*11e0*/  LOP3.LUT R186, R55, R26, R160, 0x96, !PT ;  /* 0x0000001a37ba7212 */ /* 0x000fe400078e96a0 */
[----:B------:R-:W-:-:S13]  /*11f0*/  ISETP.GE.AND P0, PT, R189, UR6, PT ;  /* 0x00000006bd007c0c */ /* 0x000fda000bf06270 */
[----:B------:R-:W-:Y:S05]  /*1200*/  @P0 EXIT ;  /* 0x000000000000094d */ /* 0x000fea0003800000 */
[----:B------:R-:W-:Y:S01]  /*1210*/  ULDC.U8 UR6, c[0x0][0x2a0] ;  /* 0x0000a80000067ab9 */ /* 0x000fe20000000000 */
[----:B-----5:R-:W-:Y:S01]  /*1220*/  SHF.R.U64 R123, R34, 0x10, R35 ;  /* 0x00000010227b7819 */ /* 0x020fe20000001223 */
[----:B------:R-:W-:Y:S01]  /*1230*/  IMAD.MOV.U32 R120, RZ, RZ, R36 ;  /* 0x000000ffff787224 */ /* 0x000fe200078e0024 */
[----:B------:R-:W-:Y:S01]  /*1240*/  ISETP.NE.AND P0, PT, RZ, UR6, PT ;  /* 0x00000006ff007c0c */ /* 0x000fe2000bf05270 */
[----:B------:R-:W-:Y:S01]  /*1250*/  IMAD.MOV.U32 R26, RZ, RZ, R30 ;  /* 0x000000ffff1a7224 */ /* 0x000fe200078e001e */
[----:B------:R-:W-:Y:S01]  /*1260*/  MOV R121, R35 ;  /* 0x0000002300797202 */ /* 0x000fe20000000f00 */
[----:B------:R-:W-:Y:S01]  /*1270*/  IMAD.MOV.U32 R129, RZ, RZ, R31 ;  /* 0x000000ffff817224 */ /* 0x000fe200078e001f */
[----:B------:R-:W-:Y:S01]  /*1280*/  SHF.R.U32.HI R122, RZ, 0x10, R35 ;  /* 0x00000010ff7a7819 */ /* 0x000fe20000011623 */
[----:B------:R-:W-:Y:S01]  /*1290*/  IMAD.MOV.U32 R125, RZ, RZ, R33 ;  /* 0x000000ffff7d7224 */ /* 0x000fe200078e0021 */
[----:B------:R-:W-:Y:S01]  /*12a0*/  SHF.R.U64 R119, R36, 0x10, R37 ;  /* 0x0000001024777819 */ /* 0x000fe20000001225 */
[----:B------:R-:W-:Y:S01]  /*12b0*/  IMAD.MOV.U32 R124, RZ, RZ, R34 ;  /* 0x000000ffff7c7224 */ /* 0x000fe200078e0022 */
[--C-:B------:R-:W-:Y:S01]  /*12c0*/  SHF.R.U64 R131, R30, 0x10, R31.reuse ;  /* 0x000000101e837819 */ /* 0x100fe2000000121f */
[----:B------:R-:W-:Y:S01]  /*12d0*/  IMAD.MOV.U32 R36, RZ, RZ, R48 ;  /* 0x000000ffff247224 */ /* 0x000fe200078e0030 */
[----:B------:R-:W-:Y:S01]  /*12e0*/  SHF.R.U32.HI R130, RZ, 0x10, R31 ;  /* 0x00000010ff827819 */ /* 0x000fe2000001161f */
[----:B------:R-:W-:Y:S01]  /*12f0*/  IMAD.MOV.U32 R27, RZ, RZ, R43 ;  /* 0x000000ffff1b7224 */ /* 0x000fe200078e002b */
[--C-:B------:R-:W-:Y:S01]  /*1300*/  SHF.R.U64 R127, R32, 0x10, R33.reuse ;  /* 0x00000010207f7819 */ /* 0x100fe20000001221 */
[----:B------:R-:W-:Y:S01]  /*1310*/  IMAD R31, R56, -0x2daee0ad, RZ ;  /* 0xd2511f53381f7824 */ /* 0x000fe200078e02ff */
[----:B------:R-:W-:Y:S01]  /*1320*/  SHF.R.U32.HI R126, RZ, 0x10, R33 ;  /* 0x00000010ff7e7819 */ /* 0x000fe20000011621 */
[--C-:B------:R-:W-:Y:S01]  /*1330*/  IMAD.MOV.U32 R33, RZ, RZ, R49.reuse ;  /* 0x000000ffff217224 */ /* 0x100fe200078e0031 */
[--C-:B------:R-:W-:Y:S01]  /*1340*/  SHF.R.U64 R35, R48, 0x10, R49.reuse ;  /* 0x0000001030237819 */ /* 0x100fe20000001231 */
[----:B------:R-:W-:Y:S01]  /*1350*/  IMAD R30, R57, -0x326172a9, RZ ;  /* 0xcd9e8d57391e7824 */ /* 0x000fe200078e02ff */
[----:B------:R-:W-:Y:S01]  /*1360*/  MOV R128, R32 ;  /* 0x0000002000807202 */ /* 0x000fe20000000f00 */
[----:B------:R-:W-:Y:S01]  /*1370*/  IMAD.MOV.U32 R48, RZ, RZ, R24 ;  /* 0x000000ffff307224 */ /* 0x000fe200078e0018 */
[----:B------:R-:W-:Y:S01]  /*1380*/  SHF.R.U32.HI R34, RZ, 0x10, R49 ;  /* 0x00000010ff227819 */ /* 0x000fe20000011631 */
[--C-:B------:R-:W-:Y:S01]  /*1390*/  IMAD.MOV.U32 R117, RZ, RZ, R37.reuse ;  /* 0x000000ffff757224 */ /* 0x100fe200078e0025 */
[----:B------:R-:W-:Y:S01]  /*13a0*/  SHF.R.U32.HI R118, RZ, 0x10, R37 ;  /* 0x00000010ff767819 */ /* 0x000fe20000011625 */
[--C-:B------:R-:W-:Y:S01]  /*13b0*/  IMAD.MOV.U32 R113, RZ, RZ, R39.reuse ;  /* 0x000000ffff717224 */ /* 0x100fe200078e0027 */
[----:B------:R-:W-:Y:S01]  /*13c0*/  MOV R116, R38 ;  /* 0x0000002600747202 */ /* 0x000fe20000000f00 */
[----:B------:R-:W-:Y:S01]  /*13d0*/  IMAD.MOV.U32 R112, RZ, RZ, R40 ;  /* 0x000000ffff707224 */ /* 0x000fe200078e0028 */
[--C-:B------:R-:W-:Y:S01]  /*13e0*/  SHF.R.U64 R115, R38, 0x10, R39.reuse ;  /* 0x0000001026737819 */ /* 0x100fe20000001227 */
[----:B------:R-:W-:Y:S01]  /*13f0*/  IMAD.MOV.U32 R108, RZ, RZ, R42 ;  /* 0x000000ffff6c7224 */ /* 0x000fe200078e002a */
[----:B------:R-:W-:Y:S01]  /*1400*/  SHF.R.U32.HI R114, RZ, 0x10, R39 ;  /* 0x00000010ff727819 */ /* 0x000fe20000011627 */
[----:B------:R-:W-:Y:S01]  /*1410*/  IMAD.MOV.U32 R29, RZ, RZ, R51 ;  /* 0x000000ffff1d7224 */ /* 0x000fe200078e0033 */
[--C-:B------:R-:W-:Y:S01]  /*1420*/  SHF.R.U64 R111, R40, 0x10, R41.reuse ;  /* 0x00000010286f7819 */ /* 0x100fe20000001229 */
[----:B------:R-:W-:Y:S01]  /*1430*/  VIADD R159, R194, 0x8ff34781 ;  /* 0x8ff34781c29f7836 */ /* 0x000fe20000000000 */
[----:B------:R-:W-:Y:S01]  /*1440*/  MOV R109, R41 ;  /* 0x00000029006d7202 */ /* 0x000fe20000000f00 */
[----:B------:R-:W-:Y:S01]  /*1450*/  IMAD.HI.U32 R181, R186, -0x326172a9, RZ ;  /* 0xcd9e8d57bab57827 */ /* 0x000fe200078e00ff */
[----:B------:R-:W-:Y:S01]  /*1460*/  SHF.R.U32.HI R110, RZ, 0x10, R41 ;  /* 0x00000010ff6e7819 */ /* 0x000fe20000011629 */
[----:B------:R-:W-:Y:S01]  /*1470*/  HFMA2.MMA R180, -RZ, RZ, 0, 0 ;  /* 0x00000000ffb47435 */ /* 0x000fe200000001ff */
[--C-:B------:R-:W-:Y:S01]  /*1480*/  SHF.R.U64 R54, R42, 0x10, R43.reuse ;  /* 0x000000102a367819 */ /* 0x100fe2000000122b */
[----:B------:R-:W-:Y:S01]  /*1490*/  IMAD.HI.U32 R182, R184, -0x2daee0ad, RZ ;  /* 0xd2511f53b8b67827 */ /* 0x000fe200078e00ff */
[----:B------:R-:W-:Y:S01]  /*14a0*/  SHF.R.U32.HI R53, RZ, 0x10, R43 ;  /* 0x00000010ff357819 */ /* 0x000fe2000001162b */
[----:B------:R-:W-:Y:S01]  /*14b0*/  BSSY B0, `(.L_x_34170) ;  /* 0x0002506000007945 */ /* 0x000fe20003800000 */
[----:B------:R-:W-:Y:S01]  /*14c0*/  MOV R28, R44 ;  /* 0x0000002c001c7202 */ /* 0x000fe20000000f00 */
[----:B------:R-:W-:Y:S01]  /*14d0*/  IMAD.MOV.U32 R49, RZ, RZ, R25 ;  /* 0x000000ffff317224 */ /* 0x000fe200078e0019 */
[----:B------:R-:W-:Y:S01]  /*14e0*/  MOV R32, R50 ;  /* 0x0000003200207202 */ /* 0x000fe20000000f00 */
        /* <DEDUP_REMOVED lines=21> */
[----:B------:R-:W-:Y:S01]  /*1640*/  SHF.R.U64 R58, R10, 0x10, R11 ;  /* 0x000000100a3a7819 */ /* 0x000fe2000000120b */
[----:B------:R-:W-:Y:S01]  /*1650*/  IMAD.MOV.U32 R41, RZ, RZ, R45 ;  /* 0x000000ffff297224 */ /* 0x000fe200078e002d */
[----:B------:R-:W-:Y:S01]  /*1660*/  SHF.R.U32.HI R57, RZ, 0x10, R11 ;  /* 0x00000010ff397819 */ /* 0x000fe2000001160b */
[----:B------:R-:W-:Y:S01]  /*1670*/  IMAD.MOV.U32 R40, RZ, RZ, R46 ;  /* 0x000000ffff287224 */ /* 0x000fe200078e002e */
        /* <DEDUP_REMOVED lines=12> */
[----:B------:R-:W-:Y:S01]  /*1740*/  SHF.R.U32.HI R51, RZ, 0x10, R51 ;  /* 0x00000010ff337819 */ /* 0x000fe20000011633 */
[----:B------:R-:W-:Y:S01]  /*1750*/  HADD2.F32 R140, -RZ, R21.H0_H0 ;  /* 0x20000015ff8c7230 */ /* 0x000fe20000004100 */
[----:B------:R-:W-:Y:S01]  /*1760*/  IADD3 R158, R195, -0x695add53, RZ ;  /* 0x96a522adc39e7810 */ /* 0x000fe20007ffe0ff */
        /* <DEDUP_REMOVED lines=16> */
[----:B------:R-:W-:Y:S01]  /*1870*/  IMAD R186, R186, -0x326172a9, RZ ;  /* 0xcd9e8d57baba7824 */ /* 0x000fe200078e02ff */
[--C-:B------:R-:W-:Y:S01]  /*1880*/  SHF.R.U64 R6, R16, 0x10, R17.reuse ;  /* 0x0000001010067819 */ /* 0x100fe20000001211 */
[----:B------:R-:W-:Y:S01]  /*1890*/  IMAD R184, R184, -0x2daee0ad, RZ ;  /* 0xd2511f53b8b87824 */ /* 0x000fe200078e02ff */
        /* <DEDUP_REMOVED lines=12> */
[----:B------:R-:W-:Y:S01]  /*1960*/  LOP3.LUT R181, R181, R30, R159, 0x96, !PT ;  /* 0x0000001eb5b57212 */ /* 0x000fe200078e969f */
[----:B------:R-:W-:Y:S01]  /*1970*/  HADD2.F32 R127, -RZ, R127.H0_H0 ;  /* 0x2000007fff7f7230 */ /* 0x000fe20000004100 */
[----:B------:R-:W-:Y:S01]  /*1980*/  LOP3.LUT R182, R182, R31, R158, 0x96, !PT ;  /* 0x0000001fb6b67212 */ /* 0x000fe200078e969e */
[----:B------:R-:W-:Y:S01]  /*1990*/  HADD2.F32 R125, -RZ, R125.H0_H0 ;  /* 0x2000007dff7d7230 */ /* 0x000fe20000004100 */
[----:B------:R-:W-:Y:S01]  /*19a0*/  LOP3.LUT R183, R0, 0x3, RZ, 0xc0, !PT ;  /* 0x0000000300b77812 */ /* 0x000fe200078ec0ff */
[----:B------:R-:W-:Y:S01]  /*19b0*/  HADD2.F32 R126, -RZ, R126.H0_H0 ;  /* 0x2000007eff7e7230 */ /* 0x000fe20000004100 */
[----:B------:R-:W-:Y:S01]  /*19c0*/  @P0 LOP3.LUT R191, R191, 0x80, RZ, 0xfc, !PT ;  /* 0x00000080bfbf0812 */ /* 0x000fe200078efcff */
        /* <DEDUP_REMOVED lines=67> */
.L_x_34999:
        /* <DEDUP_REMOVED lines=34> */
.L_x_34174:
[----:B------:R-:W-:-:S07]  /*2020*/  MOV R200, R186 ;  /* 0x000000ba00c87202 */ /* 0x000fce0000000f00 */
.L_x_34175:
[----:B------:R-:W-:Y:S05]  /*2030*/  BSYNC B2 ;  /* 0x0000000000027941 */ /* 0x000fea0003800000 */
.L_x_34173:
        /* <DEDUP_REMOVED lines=16> */
.L_x_34179:
[----:B------:R-:W-:Y:S05]  /*2140*/  BSYNC B3 ;  /* 0x0000000000037941 */ /* 0x000fea0003800000 */
.L_x_34178:
        /* <DEDUP_REMOVED lines=44> */
.L_x_34177:
[----:B------:R-:W-:Y:S05]  /*2410*/  BSYNC B2 ;  /* 0x0000000000027941 */ /* 0x000fea0003800000 */
.L_x_34176:
        /* <DEDUP_REMOVED lines=18> */
.L_x_34180:
        /* <DEDUP_REMOVED lines=12> */
.L_x_34183:
[----:B------:R-:W-:-:S07]  /*2600*/  MOV R179, R186 ;  /* 0x000000ba00b37202 */ /* 0x000fce0000000f00 */
.L_x_34184:
[----:B------:R-:W-:Y:S05]  /*2610*/  BSYNC B2 ;  /* 0x0000000000027941 */ /* 0x000fea0003800000 */
.L_x_34182:
        /* <DEDUP_REMOVED lines=16> */
.L_x_34188:
[----:B------:R-:W-:Y:S05]  /*2720*/  BSYNC B3 ;  /* 0x0000000000037941 */ /* 0x000fea0003800000 */
.L_x_34187:
        /* <DEDUP_REMOVED lines=44> */
.L_x_34186:
[----:B------:R-:W-:Y:S05]  /*29f0*/  BSYNC B2 ;  /* 0x0000000000027941 */ /* 0x000fea0003800000 */
.L_x_34185:
[----:B------:R-:W-:-:S05]  /*2a00*/  I2FP.F32.U32 R106, R179 ;  /* 0x000000b3006a7245 */ /* 0x000fca0000201000 */
[----:B------:R-:W-:Y:S01]  /*2a10*/  FFMA.FTZ R105, R106, R199, 1.1641532182693481445e-10 ;  /* 0x2f0000006a697423 */ /* 0x000fe200000100c7 */
[----:B------:R-:W-:-:S04]  /*2a20*/  FMUL.FTZ R106, R52, R193 ;  /* 0x000000c1346a7220 */ /* 0x000fc80000410000 */
[----:B------:R-:W-:-:S04]  /*2a30*/  FSETP.GTU.FTZ.AND P3, PT, R105, R198, PT ;  /* 0x000000c66900720b */ /* 0x000fc80003f7c000 */
[----:B------:R-:W-:Y:S02]  /*2a40*/  FSEL R105, R106, RZ, !P3 ;  /* 0x000000ff6a697208 */ /* 0x000fe40005800000 */
[----:B------:R-:W-:-:S03]  /*2a50*/  SEL R179, RZ, 0x1, P3 ;  /* 0x00000001ffb37807 */ /* 0x000fc60001800000 */
[----:B------:R-:W-:-:S04]  /*2a60*/  FADD.FTZ R56, R105, R56 ;  /* 0x0000003869387221 */ /* 0x000fc80000010000 */
[----:B------:R-:W-:-:S07]  /*2a70*/  @P0 FADD.FTZ R56, R48, R56 ;  /* 0x0000003830380221 */ /* 0x000fce0000010000 */
.L_x_34181:
        /* <DEDUP_REMOVED lines=12> */
.L_x_34190:
[----:B------:R-:W-:-:S07]  /*2b40*/  MOV R200, R186 ;  /* 0x000000ba00c87202 */ /* 0x000fce0000000f00 */
.L_x_34191:
[----:B------:R-:W-:Y:S05]  /*2b50*/  BSYNC B2 ;  /* 0x0000000000027941 */ /* 0x000fea0003800000 */
.L_x_34189:
        /* <DEDUP_REMOVED lines=16> */
.L_x_34195:
[----:B------:R-:W-:Y:S05]  /*2c60*/  BSYNC B3 ;  /* 0x0000000000037941 */ /* 0x000fea0003800000 */
.L_x_34194:
        /* <DEDUP_REMOVED lines=44> */
.L_x_34193:
[----:B------:R-:W-:Y:S05]  /*2f30*/  BSYNC B2 ;  /* 0x0000000000027941 */ /* 0x000fea0003800000 */
.L_x_34192:
        /* <DEDUP_REMOVED lines=11> */
.L_x_34196:
        /* <DEDUP_REMOVED lines=12> */
.L_x_34199:
[----:B------:R-:W-:-:S07]  /*30b0*/  IMAD.MOV.U32 R178, RZ, RZ, R186 ;  /* 0x000000ffffb27224 */ /* 0x000fce00078e00ba */
.L_x_34200:
[----:B------:R-:W-:Y:S05]  /*30c0*/  BSYNC B2 ;  /* 0x0000000000027941 */ /* 0x000fea0003800000 */
.L_x_34198:
        /* <DEDUP_REMOVED lines=16> */
.L_x_34204:
[----:B------:R-:W-:Y:S05]  /*31d0*/  BSYNC B3 ;  /* 0x0000000000037941 */ /* 0x000fea0003800000 */
.L_x_34203:
        /* <DEDUP_REMOVED lines=44> */
.L_x_34202:
[----:B------:R-:W-:Y:S05]  /*34a0*/  BSYNC B2 ;  /* 0x0000000000027941 */ /* 0x000fea0003800000 */
.L_x_34201:
        /* <DEDUP_REMOVED lines=8> */
.L_x_34197:
        /* <DEDUP_REMOVED lines=12> */
.L_x_34206:
[----:B------:R-:W-:-:S07]  /*35f0*/  IMAD.MOV.U32 R200, RZ, RZ, R186 ;  /* 0x000000ffffc87224 */ /* 0x000fce00078e00ba */
.L_x_34207:
[----:B------:R-:W-:Y:S05]  /*3600*/  BSYNC B2 ;  /* 0x0000000000027941 */ /* 0x000fea0003800000 */
.L_x_34205:
        /* <DEDUP_REMOVED lines=16> */
.L_x_34211:
[----:B------:R-:W-:Y:S05]  /*3710*/  BSYNC B3 ;  /* 0x0000000000037941 */ /* 0x000fea0003800000 */
.L_x_34210:
        /* <DEDUP_REMOVED lines=44> */
.L_x_34209:
[----:B------:R-:W-:Y:S05]  /*39e0*/  BSYNC B2 ;  /* 0x0000000000027941 */ /* 0x000fea0003800000 */
.L_x_34208:
        /* <DEDUP_REMOVED lines=11> */
.L_x_34212:
        /* <DEDUP_REMOVED lines=12> */
.L_x_34215:
[----:B------:R-:W-:-:S07]  /*3b60*/  IMAD.MOV.U32 R177, RZ, RZ, R186 ;  /* 0x000000ffffb17224 */ /* 0x000fce00078e00ba */
.L_x_34216:
[----:B------:R-:W-:Y:S05]  /*3b70*/  BSYNC B2 ;  /* 0x0000000000027941 */ /* 0x000fea0003800000 */
.L_x_34214:
        /* <DEDUP_REMOVED lines=16> */
.L_x_34220:
[----:B------:R-:W-:Y:S05]  /*3c80*/  BSYNC B3 ;  /* 0x0000000000037941 */ /* 0x000fea0003800000 */
.L_x_34219:
        /* <DEDUP_REMOVED lines=44> */
.L_x_34218:
[----:B------:R-:W-:Y:S05]  /*3f50*/  BSYNC B2 ;  /* 0x0000000000027941 */ /* 0x000fea0003800000 */
.L_x_34217:
        /* <DEDUP_REMOVED lines=8> */
.L_x_34213:
        /* <DEDUP_REMOVED lines=12> */
.L_x_34222:
[----:B------:R-:W-:-:S07]  /*40a0*/  IMAD.MOV.U32 R200, RZ, RZ, R186 ;  /* 0x000000ffffc87224 */ /* 0x000fce00078e00ba */
.L_x_34223:
[----:B------:R-:W-:Y:S05]  /*40b0*/  BSYNC B2 ;  /* 0x0000000000027941 */ /* 0x000fea0003800000 */
.L_x_34221:
        /* <DEDUP_REMOVED lines=16> */
.L_x_34227:
[----:B------:R-:W-:Y:S05]  /*41c0*/  BSYNC B3 ;  /* 0x0000000000037941 */ /* 0x000fea0003800000 */
.L_x_34226:
        /* <DEDUP_REMOVED lines=44> */
.L_x_34225:
[----:B------:R-:W-:Y:S05]  /*4490*/  BSYNC B2 ;  /* 0x0000000000027941 */ /* 0x000fea0003800000 */
.L_x_34224:
        /* <DEDUP_REMOVED lines=11> */
.L_x_34228:
        /* <DEDUP_REMOVED lines=12> */
.L_x_34231:
[----:B------:R-:W-:-:S07]  /*4610*/  MOV R176, R186 ;  /* 0x000000ba00b07202 */ /* 0x000fce0000000f00 */
.L_x_34232:
[----:B------:R-:W-:Y:S05]  /*4620*/  BSYNC B2 ;  /* 0x0000000000027941 */ /* 0x000fea0003800000 */
.L_x_34230:
        /* <DEDUP_REMOVED lines=16> */
.L_x_34236:
[----:B------:R-:W-:Y:S05]  /*4730*/  BSYNC B3 ;  /* 0x0000000000037941 */ /* 0x000fea0003800000 */
.L_x_34235:
        /* <DEDUP_REMOVED lines=44> */
.L_x_34234:
[----:B------:R-:W-:Y:S05]  /*4a00*/  BSYNC B2 ;  /* 0x0000000000027941 */ /* 0x000fea0003800000 */
.L_x_34233:
        /* <DEDUP_REMOVED lines=8> */
.L_x_34229:
[----:B------:R-:W-:Y:S01]  /*4a90*/  LOP3.LUT P0, RZ, R191, 0x1, RZ, 0xc0, !PT ;  /* 0x00000001bfff7812 */ /* 0x000fe2000780c0ff */
[C---:B------:R-:W-:Y:S01]  /*4aa0*/  IMAD.SHL.U32 R199, R192.reuse, 0x4, RZ ;  /* 0x00000004c0c77824 */ /* 0x040fe200078e00ff */
[----:B------:R-:W-:Y:S02]  /*4ab0*/  SEL R193, RZ, 0x1000000, P5 ;  /* 0x01000000ffc17807 */ /* 0x000fe40002800000 */
[----:B------:R-:W-:Y:S02]  /*4ac0*/  SEL R198, RZ, 0x1, P0 ;  /* 0x00000001ffc67807 */ /* 0x000fe40000000000 */
[----:B------:R-:W-:Y:S02]  /*4ad0*/  LEA R106, P0, R192, UR10, 0x4 ;  /* 0x0000000ac06a7c11 */ /* 0x000fe4000f8020ff */
[----:B------:R-:W-:Y:S02]  /*4ae0*/  SEL R196, RZ, 0x10000, P4 ;  /* 0x00010000ffc47807 */ /* 0x000fe40002000000 */
[----:B------:R-:W-:-:S02]  /*4af0*/  SEL R197, RZ, 0x100, P3 ;  /* 0x00000100ffc57807 */ /* 0x000fc40001800000 */
[C---:B------:R-:W-:Y:S02]  /*4b00*/  LEA.HI.X R107, R192.reuse, UR11, RZ, 0x4, P0 ;  /* 0x0000000bc06b7c11 */ /* 0x040fe400080f24ff */
[----:B------:R-:W-:Y:S02]  /*4b10*/  SHF.L.U64.HI R200, R192, 0x2, RZ ;  /* 0x00000002c0c87819 */ /* 0x000fe400000102ff */
[----:B------:R-:W-:Y:S01]  /*4b20*/  IADD3 R104, P0, R199, UR12, RZ ;  /* 0x0000000cc7687c10 */ /* 0x000fe2000ff1e0ff */
[----:B------:R0:W-:Y:S01]  /*4b30*/  STG.E.128 desc[UR4][R106.64], R56 ;  /* 0x000000386a007986 */ /* 0x0001e2000c101d04 */
[----:B------:R-:W-:Y:S02]  /*4b40*/  IADD3 R193, R197, R193, R196 ;  /* 0x000000c1c5c17210 */ /* 0x000fe40007ffe0c4 */
[----:B------:R-:W-:Y:S02]  /*4b50*/  IADD3.X R105, R200, UR13, RZ, P0, !PT ;  /* 0x0000000dc8697c10 */ /* 0x000fe400087fe4ff */
[----:B------:R-:W-:-:S05]  /*4b60*/  IADD3 R193, R193, R198, RZ ;  /* 0x000000c6c1c17210 */ /* 0x000fca0007ffe0ff */
[----:B------:R0:W-:Y:S01]  /*4b70*/  STG.E desc[UR4][R104.64], R193 ;  /* 0x000000c168007986 */ /* 0x0001e2000c101904 */
[----:B------:R-:W-:Y:S05]  /*4b80*/  @!P1 BRA `(.L_x_34237) ;  /* 0x00000000002c9947 */ /* 0x000fea0003800000 */
[----:B0-----:R-:W-:Y:S01]  /*4b90*/  IMAD.U32 R107, R177, 0x10000, RZ ;  /* 0x00010000b16b7824 */ /* 0x001fe200078e00ff */
[----:B------:R-:W-:Y:S02]  /*4ba0*/  LOP3.LUT R106, R176, 0xffff, RZ, 0xc0, !PT ;  /* 0x0000ffffb06a7812 */ /* 0x000fe400078ec0ff */
[----:B------:R-:W-:Y:S02]  /*4bb0*/  LOP3.LUT R193, R178, 0xff, RZ, 0xc0, !PT ;  /* 0x000000ffb2c17812 */ /* 0x000fe400078ec0ff */
[----:B------:R-:W-:Y:S02]  /*4bc0*/  LOP3.LUT R107, R107, 0xff0000, RZ, 0xc0, !PT ;  /* 0x00ff00006b6b7812 */ /* 0x000fe400078ec0ff */
[----:B------:R-:W-:-:S03]  /*4bd0*/  IADD3 R104, P0, R199, UR14, RZ ;  /* 0x0000000ec7687c10 */ /* 0x000fc6000ff1e0ff */
[----:B------:R-:W-:Y:S01]  /*4be0*/  IMAD R106, R106, 0x1000000, R107 ;  /* 0x010000006a6a7824 */ /* 0x000fe200078e026b */
[----:B------:R-:W-:Y:S02]  /*4bf0*/  LOP3.LUT R107, R179, 0xff, RZ, 0xc0, !PT ;  /* 0x000000ffb36b7812 */ /* 0x000fe400078ec0ff */
[----:B------:R-:W-:Y:S02]  /*4c00*/  IADD3.X R105, R200, UR15, RZ, P0, !PT ;  /* 0x0000000fc8697c10 */ /* 0x000fe400087fe4ff */
[----:B------:R-:W-:-:S05]  /*4c10*/  LEA R106, R193, R106, 0x8 ;  /* 0x0000006ac16a7211 */ /* 0x000fca00078e40ff */
[----:B------:R-:W-:-:S05]  /*4c20*/  IMAD.IADD R107, R106, 0x1, R107 ;  /* 0x000000016a6b7824 */ /* 0x000fca00078e026b */
[----:B------:R1:W-:Y:S02]  /*4c30*/  STG.E desc[UR4][R104.64], R107 ;  /* 0x0000006b68007986 */ /* 0x0003e4000c101904 */
.L_x_34237:
[----:B0-----:R-:W-:-:S07]  /*4c40*/  VIADD R106, R192, 0x20 ;  /* 0x00000020c06a7836 */ /* 0x001fce0000000000 */
.L_x_34172:
[----:B------:R-:W-:Y:S05]  /*4c50*/  BSYNC B1 ;  /* 0x0000000000017941 */ /* 0x000fea0003800000 */
.L_x_34171:
[----:B------:R-:W-:Y:S01]  /*4c60*/  LOP3.LUT P0, RZ, R191, 0x40000, RZ, 0xc0, !PT ;  /* 0x00040000bfff7812 */ /* 0x000fe2000780c0ff */
[----:B------:R-:W-:-:S12]  /*4c70*/  BSSY B1, `(.L_x_34238) ;  /* 0x00002df000017945 */ /* 0x000fd80003800000 */
[----:B------:R-:W-:Y:S05]  /*4c80*/  @!P0 BRA `(.L_x_34239) ;  /* 0x0000002c00748947 */ /* 0x000fea0003800000 */
[----:B-1----:R-:W0:Y:S01]  /*4c90*/  LDC.64 R104, c[0x0][0x228] ;  /* 0x00008a00ff687b82 */ /* 0x002e220000000a00 */
        /* <DEDUP_REMOVED lines=25> */
.L_x_34241:
[----:B------:R-:W-:-:S07]  /*4e30*/  IMAD.MOV.U32 R202, RZ, RZ, R186 ;  /* 0x000000ffffca7224 */ /* 0x000fce00078e00ba */
.L_x_34242:
[----:B------:R-:W-:Y:S05]  /*4e40*/  BSYNC B2 ;  /* 0x0000000000027941 */ /* 0x000fea0003800000 */
.L_x_34240:
        /* <DEDUP_REMOVED lines=16> */
.L_x_34246:
[----:B------:R-:W-:Y:S05]  /*4f50*/  BSYNC B3 ;  /* 0x0000000000037941 */ /* 0x000fea0003800000 */
.L_x_34245:
        /* <DEDUP_REMOVED lines=44> */
.L_x_34244:
[----:B------:R-:W-:Y:S05]  /*5220*/  BSYNC B2 ;  /* 0x0000000000027941 */ /* 0x000fea0003800000 */
.L_x_34243:
        /* <DEDUP_REMOVED lines=18> */
.L_x_34247:
        /* <DEDUP_REMOVED lines=12> */
.L_x_34250:
[----:B------:R-:W-:-:S07]  /*5410*/  IMAD.MOV.U32 R179, RZ, RZ, R186 ;  /* 0x000000ffffb37224 */ /* 0x000fce00078e00ba */
.L_x_34251:
[----:B------:R-:W-:Y:S05]  /*5420*/  BSYNC B2 ;  /* 0x0000000000027941 */ /* 0x000fea0003800000 */
.L_x_34249:
        /* <DEDUP_REMOVED lines=16> */
.L_x_34255:
[----:B------:R-:W-:Y:S05]  /*5530*/  BSYNC B3 ;  /* 0x0000000000037941 */ /* 0x000fea0003800000 */
.L_x_34254:
        /* <DEDUP_REMOVED lines=44> */
.L_x_34253:
[----:B------:R-:W-:Y:S05]  /*5800*/  BSYNC B2 ;  /* 0x0000000000027941 */ /* 0x000fea0003800000 */
.L_x_34252:
        /* <DEDUP_REMOVED lines=8> */
.L_x_34248:
        /* <DEDUP_REMOVED lines=12> */
.L_x_34257:
[----:B------:R-:W-:-:S07]  /*5950*/  IMAD.MOV.U32 R201, RZ, RZ, R186 ;  /* 0x000000ffffc97224 */ /* 0x000fce00078e00ba */
.L_x_34258:
[----:B------:R-:W-:Y:S05]  /*5960*/  BSYNC B2 ;  /* 0x0000000000027941 */ /* 0x000fea0003800000 */
.L_x_34256:
        /* <DEDUP_REMOVED lines=16> */
.L_x_34262:
[----:B------:R-:W-:Y:S05]  /*5a70*/  BSYNC B3 ;  /* 0x0000000000037941 */ /* 0x000fea0003800000 */
.L_x_34261:
        /* <DEDUP_REMOVED lines=44> */
.L_x_34260:
[----:B------:R-:W-:Y:S05]  /*5d40*/  BSYNC B2 ;  /* 0x0000000000027941 */ /* 0x000fea0003800000 */
.L_x_34259:
        /* <DEDUP_REMOVED lines=11> */
.L_x_34263:
        /* <DEDUP_REMOVED lines=12> */
.L_x_34266:
[----:B------:R-:W-:-:S07]  /*5ec0*/  MOV R178, R186 ;  /* 0x000000ba00b27202 */ /* 0x000fce0000000f00 */
.L_x_34267:
[----:B------:R-:W-:Y:S05]  /*5ed0*/  BSYNC B2 ;  /* 0x0000000000027941 */ /* 0x000fea0003800000 */
.L_x_34265:
        /* <DEDUP_REMOVED lines=16> */
.L_x_34271:
[----:B------:R-:W-:Y:S05]  /*5fe0*/  BSYNC B3 ;  /* 0x0000000000037941 */ /* 0x000fea0003800000 */
.L_x_34270:
        /* <DEDUP_REMOVED lines=44> */
.L_x_34269:
[----:B------:R-:W-:Y:S05]  /*62b0*/  BSYNC B2 ;  /* 0x0000000000027941 */ /* 0x000fea0003800000 */
.L_x_34268:
        /* <DEDUP_REMOVED lines=8> */
.L_x_34264:
        /* <DEDUP_REMOVED lines=12> */
.L_x_34273:
[----:B------:R-:W-:-:S07]  /*6400*/  MOV R201, R186 ;  /* 0x000000ba00c97202 */ /* 0x000fce0000000f00 */
.L_x_34274:
[----:B------:R-:W-:Y:S05]  /*6410*/  BSYNC B2 ;  /* 0x0000000000027941 */ /* 0x000fea0003800000 */
.L_x_34272:
        /* <DEDUP_REMOVED lines=16> */
.L_x_34278:
[----:B------:R-:W-:Y:S05]  /*6520*/  BSYNC B3 ;  /* 0x0000000000037941 */ /* 0x000fea0003800000 */
.L_x_34277:
        /* <DEDUP_REMOVED lines=44> */
.L_x_34276:
[----:B------:R-:W-:Y:S05]  /*67f0*/  BSYNC B2 ;  /* 0x0000000000027941 */ /* 0x000fea0003800000 */
.L_x_34275:
        /* <DEDUP_REMOVED lines=11> */
.L_x_34279:
        /* <DEDUP_REMOVED lines=12> */
.L_x_34282:
[----:B------:R-:W-:-:S07]  /*6970*/  IMAD.MOV.U32 R177, RZ, RZ, R186 ;  /* 0x000000ffffb17224 */ /* 0x000fce00078e00ba */
.L_x_34283:
[----:B------:R-:W-:Y:S05]  /*6980*/  BSYNC B2 ;  /* 0x0000000000027941 */ /* 0x000fea0003800000 */
.L_x_34281:
        /* <DEDUP_REMOVED lines=16> */
.L_x_34287:
[----:B------:R-:W-:Y:S05]  /*6a90*/  BSYNC B3 ;  /* 0x0000000000037941 */ /* 0x000fea0003800000 */
.L_x_34286:
        /* <DEDUP_REMOVED lines=44> */
.L_x_34285:
[----:B------:R-:W-:Y:S05]  /*6d60*/  BSYNC B2 ;  /* 0x0000000000027941 */ /* 0x000fea0003800000 */
.L_x_34284:
        /* <DEDUP_REMOVED lines=8> */
.L_x_34280:
        /* <DEDUP_REMOVED lines=12> */
.L_x_34289:
[----:B------:R-:W-:-:S07]  /*6eb0*/  IMAD.MOV.U32 R201, RZ, RZ, R186 ;  /* 0x000000ffffc97224 */ /* 0x000fce00078e00ba */
.L_x_34290:
[----:B------:R-:W-:Y:S05]  /*6ec0*/  BSYNC B2 ;  /* 0x0000000000027941 */ /* 0x000fea0003800000 */
.L_x_34288:
        /* <DEDUP_REMOVED lines=16> */
.L_x_34294:
[----:B------:R-:W-:Y:S05]  /*6fd0*/  BSYNC B3 ;  /* 0x0000000000037941 */ /* 0x000fea0003800000 */
.L_x_34293:
        /* <DEDUP_REMOVED lines=44> */
.L_x_34292:
[----:B------:R-:W-:Y:S05]  /*72a0*/  BSYNC B2 ;  /* 0x0000000000027941 */ /* 0x000fea0003800000 */
.L_x_34291:
        /* <DEDUP_REMOVED lines=11> */
.L_x_34295:
        /* <DEDUP_REMOVED lines=12> */
.L_x_34298:
[----:B------:R-:W-:-:S07]  /*7420*/  IMAD.MOV.U32 R176, RZ, RZ, R186 ;  /* 0x000000ffffb07224 */ /* 0x000fce00078e00ba */
.L_x_34299:
[----:B------:R-:W-:Y:S05]  /*7430*/  BSYNC B2 ;  /* 0x0000000000027941 */ /* 0x000fea0003800000 */
.L_x_34297:
        /* <DEDUP_REMOVED lines=16> */
.L_x_34303:
[----:B------:R-:W-:Y:S05]  /*7540*/  BSYNC B3 ;  /* 0x0000000000037941 */ /* 0x000fea0003800000 */
.L_x_34302:
        /* <DEDUP_REMOVED lines=44> */
.L_x_34301:
[----:B------:R-:W-:Y:S05]  /*7810*/  BSYNC B2 ;  /* 0x0000000000027941 */ /* 0x000fea0003800000 */
.L_x_34300:
        /* <DEDUP_REMOVED lines=8> */
.L_x_34296:
[----:B------:R-:W-:Y:S02]  /*78a0*/  LOP3.LUT P0, RZ, R191, 0x1, RZ, 0xc0, !PT ;  /* 0x00000001bfff7812 */ /* 0x000fe4000780c0ff */
[----:B------:R-:W-:Y:S02]  /*78b0*/  SEL R107, RZ, 0x1000000, P5 ;  /* 0x01000000ff6b7807 */ /* 0x000fe40002800000 */
[----:B------:R-:W-:Y:S02]  /*78c0*/  SEL R200, RZ, 0x1, P0 ;  /* 0x00000001ffc87807 */ /* 0x000fe40000000000 */
[----:B------:R-:W-:Y:S02]  /*78d0*/  SEL R198, RZ, 0x10000, P4 ;  /* 0x00010000ffc67807 */ /* 0x000fe40002000000 */
[----:B------:R-:W-:Y:S02]  /*78e0*/  SEL R193, RZ, 0x100, P3 ;  /* 0x00000100ffc17807 */ /* 0x000fe40001800000 */
[----:B------:R-:W-:-:S02]  /*78f0*/  LEA R196, P0, R106, UR10, 0x4 ;  /* 0x0000000a6ac47c11 */ /* 0x000fc4000f8020ff */
[C---:B------:R-:W-:Y:S02]  /*7900*/  SHF.L.U32 R199, R106.reuse, 0x2, RZ ;  /* 0x000000026ac77819 */ /* 0x040fe400000006ff */
[C---:B------:R-:W-:Y:S02]  /*7910*/  LEA.HI.X R197, R106.reuse, UR11, RZ, 0x4, P0 ;  /* 0x0000000b6ac57c11 */ /* 0x040fe400080f24ff */
[----:B------:R-:W-:Y:S02]  /*7920*/  IADD3 R107, R193, R107, R198 ;  /* 0x0000006bc16b7210 */ /* 0x000fe40007ffe0c6 */
[----:B------:R-:W-:Y:S01]  /*7930*/  SHF.L.U64.HI R201, R106, 0x2, RZ ;  /* 0x000000026ac97819 */ /* 0x000fe200000102ff */
[----:B------:R0:W-:Y:S01]  /*7940*/  STG.E.128 desc[UR4][R196.64], R60 ;  /* 0x0000003cc4007986 */ /* 0x0001e2000c101d04 */
[----:B------:R-:W-:Y:S01]  /*7950*/  IADD3 R104, P0, R199, UR12, RZ ;  /* 0x0000000cc7687c10 */ /* 0x000fe2000ff1e0ff */
[----:B------:R-:W-:-:S03]  /*7960*/  IMAD.IADD R107, R107, 0x1, R200 ;  /* 0x000000016b6b7824 */ /* 0x000fc600078e02c8 */
[----:B------:R-:W-:-:S05]  /*7970*/  IADD3.X R105, R201, UR13, RZ, P0, !PT ;  /* 0x0000000dc9697c10 */ /* 0x000fca00087fe4ff */
[----:B------:R0:W-:Y:S01]  /*7980*/  STG.E desc[UR4][R104.64], R107 ;  /* 0x0000006b68007986 */ /* 0x0001e2000c101904 */
[----:B------:R-:W-:Y:S05]  /*7990*/  @!P1 BRA `(.L_x_34304) ;  /* 0x00000000002c9947 */ /* 0x000fea0003800000 */
[----:B------:R-:W-:Y:S01]  /*79a0*/  IMAD.U32 R193, R177, 0x10000, RZ ;  /* 0x00010000b1c17824 */ /* 0x000fe200078e00ff */
[----:B0-----:R-:W-:Y:S02]  /*79b0*/  LOP3.LUT R107, R176, 0xffff, RZ, 0xc0, !PT ;  /* 0x0000ffffb06b7812 */ /* 0x001fe400078ec0ff */
[----:B------:R-:W-:Y:S02]  /*79c0*/  LOP3.LUT R198, R178, 0xff, RZ, 0xc0, !PT ;  /* 0x000000ffb2c67812 */ /* 0x000fe400078ec0ff */
[----:B------:R-:W-:Y:S02]  /*79d0*/  LOP3.LUT R196, R193, 0xff0000, RZ, 0xc0, !PT ;  /* 0x00ff0000c1c47812 */ /* 0x000fe400078ec0ff */
[----:B------:R-:W-:Y:S02]  /*79e0*/  IADD3 R104, P0, R199, UR14, RZ ;  /* 0x0000000ec7687c10 */ /* 0x000fe4000ff1e0ff */
[----:B------:R-:W-:Y:S02]  /*79f0*/  LEA R107, R107, R196, 0x18 ;  /* 0x000000c46b6b7211 */ /* 0x000fe400078ec0ff */
[----:B------:R-:W-:-:S02]  /*7a00*/  LOP3.LUT R196, R179, 0xff, RZ, 0xc0, !PT ;  /* 0x000000ffb3c47812 */ /* 0x000fc400078ec0ff */
[----:B------:R-:W-:Y:S01]  /*7a10*/  IADD3.X R105, R201, UR15, RZ, P0, !PT ;  /* 0x0000000fc9697c10 */ /* 0x000fe200087fe4ff */
[----:B------:R-:W-:-:S04]  /*7a20*/  IMAD R107, R198, 0x100, R107 ;  /* 0x00000100c66b7824 */ /* 0x000fc800078e026b */
[----:B------:R-:W-:-:S05]  /*7a30*/  IMAD.IADD R107, R107, 0x1, R196 ;  /* 0x000000016b6b7824 */ /* 0x000fca00078e02c4 */
[----:B------:R1:W-:Y:S02]  /*7a40*/  STG.E desc[UR4][R104.64], R107 ;  /* 0x0000006b68007986 */ /* 0x0003e4000c101904 */
.L_x_34304:
[----:B------:R-:W-:-:S07]  /*7a50*/  IADD3 R106, R106, 0x20, RZ ;  /* 0x000000206a6a7810 */ /* 0x000fce0007ffe0ff */
.L_x_34239:
[----:B------:R-:W-:Y:S05]  /*7a60*/  BSYNC B1 ;  /* 0x0000000000017941 */ /* 0x000fea0003800000 */
.L_x_34238:
[----:B------:R-:W-:Y:S01]  /*7a70*/  LOP3.LUT P0, RZ, R191, 0x20000, RZ, 0xc0, !PT ;  /* 0x00020000bfff7812 */ /* 0x000fe2000780c0ff */
[----:B------:R-:W-:-:S12]  /*7a80*/  BSSY B1, `(.L_x_34305) ;  /* 0x00002df000017945 */ /* 0x000fd80003800000 */
[----:B------:R-:W-:Y:S05]  /*7a90*/  @!P0 BRA `(.L_x_34306) ;  /* 0x0000002c00748947 */ /* 0x000fea0003800000 */
[----:B01----:R-:W0:Y:S01]  /*7aa0*/  LDC.64 R104, c[0x0][0x228] ;  /* 0x00008a00ff687b82 */ /* 0x003e220000000a00 */
        /* <DEDUP_REMOVED lines=25> */
.L_x_34308:
[----:B------:R-:W-:-:S07]  /*7c40*/  IMAD.MOV.U32 R202, RZ, RZ, R186 ;  /* 0x000000ffffca7224 */ /* 0x000fce00078e00ba */
.L_x_34309:
[----:B------:R-:W-:Y:S05]  /*7c50*/  BSYNC B2 ;  /* 0x0000000000027941 */ /* 0x000fea0003800000 */
.L_x_34307:
        /* <DEDUP_REMOVED lines=16> */
.L_x_34313:
[----:B------:R-:W-:Y:S05]  /*7d60*/  BSYNC B3 ;  /* 0x0000000000037941 */ /* 0x000fea0003800000 */
.L_x_34312:
        /* <DEDUP_REMOVED lines=42> */
[----:B------:R-:W-:Y:S01]  /*8010*/  LOP3.LUT R182, R197, R182, R158, 0x96, !PT ;  /* 0x000000b6c5b67212 */ /* 0x000fe200078e969e */
[----:B------:R-:W-:-:S07]  /*8020*/  IMAD.MOV.U32 R184, RZ, RZ, R196 ;  /* 0x000000ffffb87224 */ /* 0x000fce00078e00c4 */
.L_x_34311:
[----:B------:R-:W-:Y:S05]  /*8030*/  BSYNC B2 ;  /* 0x0000000000027941 */ /* 0x000fea0003800000 */
.L_x_34310:
        /* <DEDUP_REMOVED lines=18> */
.L_x_34314:
        /* <DEDUP_REMOVED lines=12> */
.L_x_34317:
[----:B------:R-:W-:-:S07]  /*8220*/  IMAD.MOV.U32 R179, RZ, RZ, R186 ;  /* 0x000000ffffb37224 */ /* 0x000fce00078e00ba */
.L_x_34318:
[----:B------:R-:W-:Y:S05]  /*8230*/  BSYNC B2 ;  /* 0x0000000000027941 */ /* 0x000fea0003800000 */
.L_x_34316:
        /* <DEDUP_REMOVED lines=16> */
.L_x_34322:
[----:B------:R-:W-:Y:S05]  /*8340*/  BSYNC B3 ;  /* 0x0000000000037941 */ /* 0x000fea0003800000 */
.L_x_34321:
        /* <DEDUP_REMOVED lines=44> */
.L_x_34320:
[----:B------:R-:W-:Y:S05]  /*8610*/  BSYNC B2 ;  /* 0x0000000000027941 */ /* 0x000fea0003800000 */
.L_x_34319:
        /* <DEDUP_REMOVED lines=8> */
.L_x_34315:
        /* <DEDUP_REMOVED lines=12> */
.L_x_34324:
[----:B------:R-:W-:-:S07]  /*8760*/  IMAD.MOV.U32 R201, RZ, RZ, R186 ;  /* 0x000000ffffc97224 */ /* 0x000fce00078e00ba */
.L_x_34325:
[----:B------:R-:W-:Y:S05]  /*8770*/  BSYNC B2 ;  /* 0x0000000000027941 */ /* 0x000fea0003800000 */
.L_x_34323:
        /* <DEDUP_REMOVED lines=16> */
.L_x_34329:
[----:B------:R-:W-:Y:S05]  /*8880*/  BSYNC B3 ;  /* 0x0000000000037941 */ /* 0x000fea0003800000 */
.L_x_34328:
        /* <DEDUP_REMOVED lines=44> */
.L_x_34327:
[----:B------:R-:W-:Y:S05]  /*8b50*/  BSYNC B2 ;  /* 0x0000000000027941 */ /* 0x000fea0003800000 */
.L_x_34326:
        /* <DEDUP_REMOVED lines=11> */
.L_x_34330:
        /* <DEDUP_REMOVED lines=12> */
.L_x_34333:
[----:B------:R-:W-:-:S07]  /*8cd0*/  IMAD.MOV.U32 R178, RZ, RZ, R186 ;  /* 0x000000ffffb27224 */ /* 0x000fce00078e00ba */
.L_x_34334:
[----:B------:R-:W-:Y:S05]  /*8ce0*/  BSYNC B2 ;  /* 0x0000000000027941 */ /* 0x000fea0003800000 */
.L_x_34332:
        /* <DEDUP_REMOVED lines=16> */
.L_x_34338:
[----:B------:R-:W-:Y:S05]  /*8df0*/  BSYNC B3 ;  /* 0x0000000000037941 */ /* 0x000fea0003800000 */
.L_x_34337:
        /* <DEDUP_REMOVED lines=44> */
.L_x_34336:
[----:B------:R-:W-:Y:S05]  /*90c0*/  BSYNC B2 ;  /* 0x0000000000027941 */ /* 0x000fea0003800000 */
.L_x_34335:
        /* <DEDUP_REMOVED lines=8> */
.L_x_34331:
        /* <DEDUP_REMOVED lines=12> */
.L_x_34340:
[----:B------:R-:W-:-:S07]  /*9210*/  IMAD.MOV.U32 R201, RZ, RZ, R186 ;  /* 0x000000ffffc97224 */ /* 0x000fce00078e00ba */
.L_x_34341:
[----:B------:R-:W-:Y:S05]  /*9220*/  BSYNC B2 ;  /* 0x0000000000027941 */ /* 0x000fea0003800000 */
.L_x_34339:
        /* <DEDUP_REMOVED lines=16> */
.L_x_34345:
[----:B------:R-:W-:Y:S05]  /*9330*/  BSYNC B3 ;  /* 0x0000000000037941 */ /* 0x000fea0003800000 */
.L_x_34344:
        /* <DEDUP_REMOVED lines=44> */
.L_x_34343:
[----:B------:R-:W-:Y:S05]  /*9600*/  BSYNC B2 ;  /* 0x0000000000027941 */ /* 0x000fea0003800000 */
.L_x_34342:
        /* <DEDUP_REMOVED lines=11> */
.L_x_34346:
        /* <DEDUP_REMOVED lines=12> */
.L_x_34349:
[----:B------:R-:W-:-:S07]  /*9780*/  MOV R177, R186 ;  /* 0x000000ba00b17202 */ /* 0x000fce0000000f00 */
.L_x_34350:
[----:B------:R-:W-:Y:S05]  /*9790*/  BSYNC B2 ;  /* 0x0000000000027941 */ /* 0x000fea0003800000 */
.L_x_34348:
        /* <DEDUP_REMOVED lines=16> */
.L_x_34354:
[----:B------:R-:W-:Y:S05]  /*98a0*/  BSYNC B3 ;  /* 0x0000000000037941 */ /* 0x000fea0003800000 */
.L_x_34353:
        /* <DEDUP_REMOVED lines=44> */
.L_x_34352:
[----:B------:R-:W-:Y:S05]  /*9b70*/  BSYNC B2 ;  /* 0x0000000000027941 */ /* 0x000fea0003800000 */
.L_x_34351:
        /* <DEDUP_REMOVED lines=8> */
.L_x_34347:
        /* <DEDUP_REMOVED lines=12> */
.L_x_34356:
[----:B------:R-:W-:-:S07]  /*9cc0*/  MOV R201, R186 ;  /* 0x000000ba00c97202 */ /* 0x000fce0000000f00 */
.L_x_34357:
[----:B------:R-:W-:Y:S05]  /*9cd0*/  BSYNC B2 ;  /* 0x0000000000027941 */ /* 0x000fea0003800000 */
.L_x_34355:
        /* <DEDUP_REMOVED lines=16> */
.L_x_34361:
[----:B------:R-:W-:Y:S05]  /*9de0*/  BSYNC B3 ;  /* 0x0000000000037941 */ /* 0x000fea0003800000 */
.L_x_34360:
        /* <DEDUP_REMOVED lines=44> */
.L_x_34359:
[----:B------:R-:W-:Y:S05]  /*a0b0*/  BSYNC B2 ;  /* 0x0000000000027941 */ /* 0x000fea0003800000 */
.L_x_34358:
        /* <DEDUP_REMOVED lines=11> */
.L_x_34362:
        /* <DEDUP_REMOVED lines=12> */
.L_x_34365:
[----:B------:R-:W-:-:S07]  /*a230*/  IMAD.MOV.U32 R176, RZ, RZ, R186 ;  /* 0x000000ffffb07224 */ /* 0x000fce00078e00ba */
.L_x_34366:
[----:B------:R-:W-:Y:S05]  /*a240*/  BSYNC B2 ;  /* 0x0000000000027941 */ /* 0x000fea0003800000 */
.L_x_34364:
        /* <DEDUP_REMOVED lines=16> */
.L_x_34370:
[----:B------:R-:W-:Y:S05]  /*a350*/  BSYNC B3 ;  /* 0x0000000000037941 */ /* 0x000fea0003800000 */
.L_x_34369:
        /* <DEDUP_REMOVED lines=44> */
.L_x_34368:
[----:B------:R-:W-:Y:S05]  /*a620*/  BSYNC B2 ;  /* 0x0000000000027941 */ /* 0x000fea0003800000 */
.L_x_34367:
        /* <DEDUP_REMOVED lines=8> */
.L_x_34363:
[----:B------:R-:W-:Y:S01]  /*a6b0*/  LOP3.LUT P0, RZ, R191, 0x1, RZ, 0xc0, !PT ;  /* 0x00000001bfff7812 */ /* 0x000fe2000780c0ff */
[C---:B------:R-:W-:Y:S01]  /*a6c0*/  IMAD.SHL.U32 R199, R106.reuse, 0x4, RZ ;  /* 0x000000046ac77824 */ /* 0x040fe200078e00ff */
[----:B------:R-:W-:Y:S02]  /*a6d0*/  SEL R107, RZ, 0x1000000, P5 ;  /* 0x01000000ff6b7807 */ /* 0x000fe40002800000 */
[----:B------:R-:W-:Y:S02]  /*a6e0*/  SEL R200, RZ, 0x1, P0 ;  /* 0x00000001ffc87807 */ /* 0x000fe40000000000 */
[----:B------:R-:W-:Y:S02]  /*a6f0*/  SEL R198, RZ, 0x10000, P4 ;  /* 0x00010000ffc67807 */ /* 0x000fe40002000000 */
[----:B------:R-:W-:Y:S02]  /*a700*/  SEL R193, RZ, 0x100, P3 ;  /* 0x00000100ffc17807 */ /* 0x000fe40001800000 */
[----:B------:R-:W-:-:S02]  /*a710*/  LEA R196, P0, R106, UR10, 0x4 ;  /* 0x0000000a6ac47c11 */ /* 0x000fc4000f8020ff */
[----:B------:R-:W-:Y:S02]  /*a720*/  IADD3 R107, R193, R107, R198 ;  /* 0x0000006bc16b7210 */ /* 0x000fe40007ffe0c6 */
[C---:B------:R-:W-:Y:S02]  /*a730*/  LEA.HI.X R197, R106.reuse, UR11, RZ, 0x4, P0 ;  /* 0x0000000b6ac57c11 */ /* 0x040fe400080f24ff */
[----:B------:R-:W-:Y:S01]  /*a740*/  SHF.L.U64.HI R201, R106, 0x2, RZ ;  /* 0x000000026ac97819 */ /* 0x000fe200000102ff */
[----:B------:R-:W-:Y:S01]  /*a750*/  IMAD.IADD R107, R107, 0x1, R200 ;  /* 0x000000016b6b7824 */ /* 0x000fe200078e02c8 */
[----:B------:R-:W-:Y:S01]  /*a760*/  IADD3 R104, P0, R199, UR12, RZ ;  /* 0x0000000cc7687c10 */ /* 0x000fe2000ff1e0ff */
[----:B------:R0:W-:Y:S03]  /*a770*/  STG.E.128 desc[UR4][R196.64], R64 ;  /* 0x00000040c4007986 */ /* 0x0001e6000c101d04 */
[----:B------:R-:W-:-:S05]  /*a780*/  IADD3.X R105, R201, UR13, RZ, P0, !PT ;  /* 0x0000000dc9697c10 */ /* 0x000fca00087fe4ff */
[----:B------:R0:W-:Y:S01]  /*a790*/  STG.E desc[UR4][R104.64], R107 ;  /* 0x0000006b68007986 */ /* 0x0001e2000c101904 */
[----:B------:R-:W-:Y:S05]  /*a7a0*/  @!P1 BRA `(.L_x_34371) ;  /* 0x00000000002c9947 */ /* 0x000fea0003800000 */
[----:B------:R-:W-:Y:S02]  /*a7b0*/  SHF.L.U32 R193, R177, 0x10, RZ ;  /* 0x00000010b1c17819 */ /* 0x000fe400000006ff */
[----:B0-----:R-:W-:Y:S02]  /*a7c0*/  LOP3.LUT R107, R176, 0xffff, RZ, 0xc0, !PT ;  /* 0x0000ffffb06b7812 */ /* 0x001fe400078ec0ff */
[----:B------:R-:W-:Y:S02]  /*a7d0*/  LOP3.LUT R196, R193, 0xff0000, RZ, 0xc0, !PT ;  /* 0x00ff0000c1c47812 */ /* 0x000fe400078ec0ff */
[----:B------:R-:W-:Y:S02]  /*a7e0*/  LOP3.LUT R198, R178, 0xff, RZ, 0xc0, !PT ;  /* 0x000000ffb2c67812 */ /* 0x000fe400078ec0ff */
[----:B------:R-:W-:Y:S01]  /*a7f0*/  IADD3 R104, P0, R199, UR14, RZ ;  /* 0x0000000ec7687c10 */ /* 0x000fe2000ff1e0ff */
[----:B------:R-:W-:Y:S01]  /*a800*/  IMAD R107, R107, 0x1000000, R196 ;  /* 0x010000006b6b7824 */ /* 0x000fe200078e02c4 */
[----:B------:R-:W-:-:S02]  /*a810*/  LOP3.LUT R196, R179, 0xff, RZ, 0xc0, !PT ;  /* 0x000000ffb3c47812 */ /* 0x000fc400078ec0ff */
[----:B------:R-:W-:Y:S01]  /*a820*/  IADD3.X R105, R201, UR15, RZ, P0, !PT ;  /* 0x0000000fc9697c10 */ /* 0x000fe200087fe4ff */
[----:B------:R-:W-:-:S05]  /*a830*/  IMAD R107, R198, 0x100, R107 ;  /* 0x00000100c66b7824 */ /* 0x000fca00078e026b */
[----:B------:R-:W-:-:S05]  /*a840*/  IADD3 R107, R107, R196, RZ ;  /* 0x000000c46b6b7210 */ /* 0x000fca0007ffe0ff */
[----:B------:R1:W-:Y:S02]  /*a850*/  STG.E desc[UR4][R104.64], R107 ;  /* 0x0000006b68007986 */ /* 0x0003e4000c101904 */
.L_x_34371:
[----:B------:R-:W-:-:S07]  /*a860*/  VIADD R106, R106, 0x20 ;  /* 0x000000206a6a7836 */ /* 0x000fce0000000000 */
.L_x_34306:
[----:B------:R-:W-:Y:S05]  /*a870*/  BSYNC B1 ;  /* 0x0000000000017941 */ /* 0x000fea0003800000 */
.L_x_34305:
        /* <DEDUP_REMOVED lines=29> */
.L_x_34375:
[----:B------:R-:W-:-:S07]  /*aa50*/  MOV R202, R186 ;  /* 0x000000ba00ca7202 */ /* 0x000fce0000000f00 */
.L_x_34376:
[----:B------:R-:W-:Y:S05]  /*aa60*/  BSYNC B2 ;  /* 0x0000000000027941 */ /* 0x000fea0003800000 */
.L_x_34374:
        /* <DEDUP_REMOVED lines=16> */
.L_x_34380:
[----:B------:R-:W-:Y:S05]  /*ab70*/  BSYNC B3 ;  /* 0x0000000000037941 */ /* 0x000fea0003800000 */
.L_x_34379:
        /* <DEDUP_REMOVED lines=44> */
.L_x_34378:
[----:B------:R-:W-:Y:S05]  /*ae40*/  BSYNC B2 ;  /* 0x0000000000027941 */ /* 0x000fea0003800000 */
.L_x_34377:
        /* <DEDUP_REMOVED lines=18> */
.L_x_34381:
        /* <DEDUP_REMOVED lines=12> */
.L_x_34384:
[----:B------:R-:W-:-:S07]  /*b030*/  MOV R179, R186 ;  /* 0x000000ba00b37202 */ /* 0x000fce0000000f00 */
.L_x_34385:
[----:B------:R-:W-:Y:S05]  /*b040*/  BSYNC B2 ;  /* 0x0000000000027941 */ /* 0x000fea0003800000 */
.L_x_34383:
        /* <DEDUP_REMOVED lines=16> */
.L_x_34389:
[----:B------:R-:W-:Y:S05]  /*b150*/  BSYNC B3 ;  /* 0x0000000000037941 */ /* 0x000fea0003800000 */
.L_x_34388:
        /* <DEDUP_REMOVED lines=44> */
.L_x_34387:
[----:B------:R-:W-:Y:S05]  /*b420*/  BSYNC B2 ;  /* 0x0000000000027941 */ /* 0x000fea0003800000 */
.L_x_34386:
        /* <DEDUP_REMOVED lines=8> */
.L_x_34382:
        /* <DEDUP_REMOVED lines=12> */
.L_x_34391:
[----:B------:R-:W-:-:S07]  /*b570*/  MOV R201, R186 ;  /* 0x000000ba00c97202 */ /* 0x000fce0000000f00 */
.L_x_34392:
[----:B------:R-:W-:Y:S05]  /*b580*/  BSYNC B2 ;  /* 0x0000000000027941 */ /* 0x000fea0003800000 */
.L_x_34390:
        /* <DEDUP_REMOVED lines=16> */
.L_x_34396:
[----:B------:R-:W-:Y:S05]  /*b690*/  BSYNC B3 ;  /* 0x0000000000037941 */ /* 0x000fea0003800000 */
.L_x_34395:
        /* <DEDUP_REMOVED lines=44> */
.L_x_34394:
[----:B------:R-:W-:Y:S05]  /*b960*/  BSYNC B2 ;  /* 0x0000000000027941 */ /* 0x000fea0003800000 */
.L_x_34393:
        /* <DEDUP_REMOVED lines=11> */
.L_x_34397:
        /* <DEDUP_REMOVED lines=12> */
.L_x_34400:
[----:B------:R-:W-:-:S07]  /*bae0*/  IMAD.MOV.U32 R178, RZ, RZ, R186 ;  /* 0x000000ffffb27224 */ /* 0x000fce00078e00ba */
.L_x_34401:
[----:B------:R-:W-:Y:S05]  /*baf0*/  BSYNC B2 ;  /* 0x0000000000027941 */ /* 0x000fea0003800000 */
.L_x_34399:
        /* <DEDUP_REMOVED lines=16> */
.L_x_34405:
[----:B------:R-:W-:Y:S05]  /*bc00*/  BSYNC B3 ;  /* 0x0000000000037941 */ /* 0x000fea0003800000 */
.L_x_34404:
        /* <DEDUP_REMOVED lines=44> */
.L_x_34403:
[----:B------:R-:W-:Y:S05]  /*bed0*/  BSYNC B2 ;  /* 0x0000000000027941 */ /* 0x000fea0003800000 */
.L_x_34402:
        /* <DEDUP_REMOVED lines=8> */
.L_x_34398:
        /* <DEDUP_REMOVED lines=12> */
.L_x_34407:
[----:B------:R-:W-:-:S07]  /*c020*/  IMAD.MOV.U32 R201, RZ, RZ, R186 ;  /* 0x000000ffffc97224 */ /* 0x000fce00078e00ba */
.L_x_34408:
[----:B------:R-:W-:Y:S05]  /*c030*/  BSYNC B2 ;  /* 0x0000000000027941 */ /* 0x000fea0003800000 */
.L_x_34406:
        /* <DEDUP_REMOVED lines=16> */
.L_x_34412:
[----:B------:R-:W-:Y:S05]  /*c140*/  BSYNC B3 ;  /* 0x0000000000037941 */ /* 0x000fea0003800000 */
.L_x_34411:
        /* <DEDUP_REMOVED lines=44> */
.L_x_34410:
[----:B------:R-:W-:Y:S05]  /*c410*/  BSYNC B2 ;  /* 0x0000000000027941 */ /* 0x000fea0003800000 */
.L_x_34409:
        /* <DEDUP_REMOVED lines=11> */
.L_x_34413:
        /* <DEDUP_REMOVED lines=12> */
.L_x_34416:
[----:B------:R-:W-:-:S07]  /*c590*/  IMAD.MOV.U32 R177, RZ, RZ, R186 ;  /* 0x000000ffffb17224 */ /* 0x000fce00078e00ba */
.L_x_34417:
[----:B------:R-:W-:Y:S05]  /*c5a0*/  BSYNC B2 ;  /* 0x0000000000027941 */ /* 0x000fea0003800000 */
.L_x_34415:
        /* <DEDUP_REMOVED lines=16> */
.L_x_34421:
[----:B------:R-:W-:Y:S05]  /*c6b0*/  BSYNC B3 ;  /* 0x0000000000037941 */ /* 0x000fea0003800000 */
.L_x_34420:
        /* <DEDUP_REMOVED lines=44> */
.L_x_34419:
[----:B------:R-:W-:Y:S05]  /*c980*/  BSYNC B2 ;  /* 0x0000000000027941 */ /* 0x000fea0003800000 */
.L_x_34418:
        /* <DEDUP_REMOVED lines=8> */
.L_x_34414:
        /* <DEDUP_REMOVED lines=12> */
.L_x_34423:
[----:B------:R-:W-:-:S07]  /*cad0*/  IMAD.MOV.U32 R201, RZ, RZ, R186 ;  /* 0x000000ffffc97224 */ /* 0x000fce00078e00ba */
.L_x_34424:
[----:B------:R-:W-:Y:S05]  /*cae0*/  BSYNC B2 ;  /* 0x0000000000027941 */ /* 0x000fea0003800000 */
.L_x_34422:
        /* <DEDUP_REMOVED lines=16> */
.L_x_34428:
[----:B------:R-:W-:Y:S05]  /*cbf0*/  BSYNC B3 ;  /* 0x0000000000037941 */ /* 0x000fea0003800000 */
.L_x_34427:
        /* <DEDUP_REMOVED lines=44> */
.L_x_34426:
[----:B------:R-:W-:Y:S05]  /*cec0*/  BSYNC B2 ;  /* 0x0000000000027941 */ /* 0x000fea0003800000 */
.L_x_34425:
        /* <DEDUP_REMOVED lines=11> */
.L_x_34429:
        /* <DEDUP_REMOVED lines=12> */
.L_x_34432:
[----:B------:R-:W-:-:S07]  /*d040*/  MOV R176, R186 ;  /* 0x000000ba00b07202 */ /* 0x000fce0000000f00 */
.L_x_34433:
[----:B------:R-:W-:Y:S05]  /*d050*/  BSYNC B2 ;  /* 0x0000000000027941 */ /* 0x000fea0003800000 */
.L_x_34431:
        /* <DEDUP_REMOVED lines=16> */
.L_x_34437:
[----:B------:R-:W-:Y:S05]  /*d160*/  BSYNC B3 ;  /* 0x0000000000037941 */ /* 0x000fea0003800000 */
.L_x_34436:
        /* <DEDUP_REMOVED lines=44> */
.L_x_34435:
[----:B------:R-:W-:Y:S05]  /*d430*/  BSYNC B2 ;  /* 0x0000000000027941 */ /* 0x000fea0003800000 */
.L_x_34434:
        /* <DEDUP_REMOVED lines=8> */
.L_x_34430:
        /* <DEDUP_REMOVED lines=16> */
[----:B------:R-:W-:Y:S01]  /*d5c0*/  IMAD.U32 R193, R177, 0x10000, RZ ;  /* 0x00010000b1c17824 */ /* 0x000fe200078e00ff */
[----:B0-----:R-:W-:Y:S02]  /*d5d0*/  LOP3.LUT R107, R176, 0xffff, RZ, 0xc0, !PT ;  /* 0x0000ffffb06b7812 */ /* 0x001fe400078ec0ff */
        /* <DEDUP_REMOVED lines=9> */
.L_x_34438:
[----:B------:R-:W-:-:S07]  /*d670*/  VIADD R106, R106, 0x20 ;  /* 0x000000206a6a7836 */ /* 0x000fce0000000000 */
.L_x_34373:
[----:B------:R-:W-:Y:S05]  /*d680*/  BSYNC B1 ;  /* 0x0000000000017941 */ /* 0x000fea0003800000 */
.L_x_34372:
        /* <DEDUP_REMOVED lines=29> */
.L_x_34442:
[----:B------:R-:W-:-:S07]  /*d860*/  IMAD.MOV.U32 R202, RZ, RZ, R186 ;  /* 0x000000ffffca7224 */ /* 0x000fce00078e00ba */
.L_x_34443:
[----:B------:R-:W-:Y:S05]  /*d870*/  BSYNC B2 ;  /* 0x0000000000027941 */ /* 0x000fea0003800000 */
.L_x_34441:
        /* <DEDUP_REMOVED lines=16> */
.L_x_34447:
[----:B------:R-:W-:Y:S05]  /*d980*/  BSYNC B3 ;  /* 0x0000000000037941 */ /* 0x000fea0003800000 */
.L_x_34446:
        /* <DEDUP_REMOVED lines=44> */
.L_x_34445:
[----:B------:R-:W-:Y:S05]  /*dc50*/  BSYNC B2 ;  /* 0x0000000000027941 */ /* 0x000fea0003800000 */
.L_x_34444:
        /* <DEDUP_REMOVED lines=18> */
.L_x_34448:
        /* <DEDUP_REMOVED lines=12> */
.L_x_34451:
[----:B------:R-:W-:-:S07]  /*de40*/  IMAD.MOV.U32 R179, RZ, RZ, R186 ;  /* 0x000000ffffb37224 */ /* 0x000fce00078e00ba */
.L_x_34452:
[----:B------:R-:W-:Y:S05]  /*de50*/  BSYNC B2 ;  /* 0x0000000000027941 */ /* 0x000fea0003800000 */
.L_x_34450:
        /* <DEDUP_REMOVED lines=16> */
.L_x_34456:
[----:B------:R-:W-:Y:S05]  /*df60*/  BSYNC B3 ;  /* 0x0000000000037941 */ /* 0x000fea0003800000 */
.L_x_34455:
        /* <DEDUP_REMOVED lines=44> */
.L_x_34454:
[----:B------:R-:W-:Y:S05]  /*e230*/  BSYNC B2 ;  /* 0x0000000000027941 */ /* 0x000fea0003800000 */
.L_x_34453:
        /* <DEDUP_REMOVED lines=8> */
.L_x_34449:
        /* <DEDUP_REMOVED lines=12> */
.L_x_34458:
[----:B------:R-:W-:-:S07]  /*e380*/  IMAD.MOV.U32 R201, RZ, RZ, R186 ;  /* 0x000000ffffc97224 */ /* 0x000fce00078e00ba */
.L_x_34459:
[----:B------:R-:W-:Y:S05]  /*e390*/  BSYNC B2 ;  /* 0x0000000000027941 */ /* 0x000fea0003800000 */
.L_x_34457:
        /* <DEDUP_REMOVED lines=16> */
.L_x_34463:
[----:B------:R-:W-:Y:S05]  /*e4a0*/  BSYNC B3 ;  /* 0x0000000000037941 */ /* 0x000fea0003800000 */
.L_x_34462:
        /* <DEDUP_REMOVED lines=44> */
.L_x_34461:
[----:B------:R-:W-:Y:S05]  /*e770*/  BSYNC B2 ;  /* 0x0000000000027941 */ /* 0x000fea0003800000 */
.L_x_34460:
        /* <DEDUP_REMOVED lines=11> */
.L_x_34464:
        /* <DEDUP_REMOVED lines=12> */
.L_x_34467:
[----:B------:R-:W-:-:S07]  /*e8f0*/  MOV R178, R186 ;  /* 0x000000ba00b27202 */ /* 0x000fce0000000f00 */
.L_x_34468:
[----:B------:R-:W-:Y:S05]  /*e900*/  BSYNC B2 ;  /* 0x0000000000027941 */ /* 0x000fea0003800000 */
.L_x_34466:
        /* <DEDUP_REMOVED lines=16> */
.L_x_34472:
[----:B------:R-:W-:Y:S05]  /*ea10*/  BSYNC B3 ;  /* 0x0000000000037941 */ /* 0x000fea0003800000 */
.L_x_34471:
        /* <DEDUP_REMOVED lines=44> */
.L_x_34470:
[----:B------:R-:W-:Y:S05]  /*ece0*/  BSYNC B2 ;  /* 0x0000000000027941 */ /* 0x000fea0003800000 */
.L_x_34469:
        /* <DEDUP_REMOVED lines=8> */
.L_x_34465:
        /* <DEDUP_REMOVED lines=12> */
.L_x_34474:
[----:B------:R-:W-:-:S07]  /*ee30*/  MOV R201, R186 ;  /* 0x000000ba00c97202 */ /* 0x000fce0000000f00 */
.L_x_34475:
[----:B------:R-:W-:Y:S05]  /*ee40*/  BSYNC B2 ;  /* 0x0000000000027941 */ /* 0x000fea0003800000 */
.L_x_34473:
        /* <DEDUP_REMOVED lines=16> */
.L_x_34479:
[----:B------:R-:W-:Y:S05]  /*ef50*/  BSYNC B3 ;  /* 0x0000000000037941 */ /* 0x000fea0003800000 */
.L_x_34478:
        /* <DEDUP_REMOVED lines=44> */
.L_x_34477:
[----:B------:R-:W-:Y:S05]  /*f220*/  BSYNC B2 ;  /* 0x0000000000027941 */ /* 0x000fea0003800000 */
.L_x_34476:
        /* <DEDUP_REMOVED lines=11> */
.L_x_34480:
        /* <DEDUP_REMOVED lines=12> */
.L_x_34483:
[----:B------:R-:W-:-:S07]  /*f3a0*/  IMAD.MOV.U32 R177, RZ, RZ, R186 ;  /* 0x000000ffffb17224 */ /* 0x000fce00078e00ba */
.L_x_34484:
[----:B------:R-:W-:Y:S05]  /*f3b0*/  BSYNC B2 ;  /* 0x0000000000027941 */ /* 0x000fea0003800000 */
.L_x_34482:
        /* <DEDUP_REMOVED lines=16> */
.L_x_34488:
[----:B------:R-:W-:Y:S05]  /*f4c0*/  BSYNC B3 ;  /* 0x0000000000037941 */ /* 0x000fea0003800000 */
.L_x_34487:
        /* <DEDUP_REMOVED lines=44> */
.L_x_34486:
[----:B------:R-:W-:Y:S05]  /*f790*/  BSYNC B2 ;  /* 0x0000000000027941 */ /* 0x000fea0003800000 */
.L_x_34485:
        /* <DEDUP_REMOVED lines=8> */
.L_x_34481:
        /* <DEDUP_REMOVED lines=12> */
.L_x_34490:
[----:B------:R-:W-:-:S07]  /*f8e0*/  IMAD.MOV.U32 R201, RZ, RZ, R186 ;  /* 0x000000ffffc97224 */ /* 0x000fce00078e00ba */
.L_x_34491:
[----:B------:R-:W-:Y:S05]  /*f8f0*/  BSYNC B2 ;  /* 0x0000000000027941 */ /* 0x000fea0003800000 */
.L_x_34489:
        /* <DEDUP_REMOVED lines=16> */
.L_x_34495:
[----:B------:R-:W-:Y:S05]  /*fa00*/  BSYNC B3 ;  /* 0x0000000000037941 */ /* 0x000fea0003800000 */
.L_x_34494:
        /* <DEDUP_REMOVED lines=44> */
.L_x_34493:
[----:B------:R-:W-:Y:S05]  /*fcd0*/  BSYNC B2 ;  /* 0x0000000000027941 */ /* 0x000fea0003800000 */
.L_x_34492:
        /* <DEDUP_REMOVED lines=11> */
.L_x_34496:
        /* <DEDUP_REMOVED lines=12> */
.L_x_34499:
[----:B------:R-:W-:-:S07]  /*fe50*/  IMAD.MOV.U32 R176, RZ, RZ, R186 ;  /* 0x000000ffffb07224 */ /* 0x000fce00078e00ba */
.L_x_34500:
[----:B------:R-:W-:Y:S05]  /*fe60*/  BSYNC B2 ;  /* 0x0000000000027941 */ /* 0x000fea0003800000 */
.L_x_34498:
        /* <DEDUP_REMOVED lines=16> */
.L_x_34504:
[----:B------:R-:W-:Y:S05]  /*ff70*/  BSYNC B3 ;  /* 0x0000000000037941 */ /* 0x000fea0003800000 */
.L_x_34503:
        /* <DEDUP_REMOVED lines=44> */
.L_x_34502:
[----:B------:R-:W-:Y:S05]  /*10240*/  BSYNC B2 ;  /* 0x0000000000027941 */ /* 0x000fea0003800000 */
.L_x_34501:
        /* <DEDUP_REMOVED lines=8> */
.L_x_34497:
        /* <DEDUP_REMOVED lines=27> */
.L_x_34505:
[----:B------:R-:W-:-:S07]  /*10480*/  IADD3 R106, R106, 0x20, RZ ;  /* 0x000000206a6a7810 */ /* 0x000fce0007ffe0ff */
.L_x_34440:
[----:B------:R-:W-:Y:S05]  /*10490*/  BSYNC B1 ;  /* 0x0000000000017941 */ /* 0x000fea0003800000 */
.L_x_34439:
        /* <DEDUP_REMOVED lines=29> */
.L_x_34509:
[----:B------:R-:W-:-:S07]  /*10670*/  IMAD.MOV.U32 R202, RZ, RZ, R186 ;  /* 0x000000ffffca7224 */ /* 0x000fce00078e00ba */
.L_x_34510:
[----:B------:R-:W-:Y:S05]  /*10680*/  BSYNC B2 ;  /* 0x0000000000027941 */ /* 0x000fea0003800000 */
.L_x_34508:
        /* <DEDUP_REMOVED lines=16> */
.L_x_34514:
[----:B------:R-:W-:Y:S05]  /*10790*/  BSYNC B3 ;  /* 0x0000000000037941 */ /* 0x000fea0003800000 */
.L_x_34513:
        /* <DEDUP_REMOVED lines=44> */
.L_x_34512:
[----:B------:R-:W-:Y:S05]  /*10a60*/  BSYNC B2 ;  /* 0x0000000000027941 */ /* 0x000fea0003800000 */
.L_x_34511:
        /* <DEDUP_REMOVED lines=18> */
.L_x_34515:
        /* <DEDUP_REMOVED lines=12> */
.L_x_34518:
[----:B------:R-:W-:-:S07]  /*10c50*/  IMAD.MOV.U32 R179, RZ, RZ, R186 ;  /* 0x000000ffffb37224 */ /* 0x000fce00078e00ba */
.L_x_34519:
[----:B------:R-:W-:Y:S05]  /*10c60*/  BSYNC B2 ;  /* 0x0000000000027941 */ /* 0x000fea0003800000 */
.L_x_34517:
        /* <DEDUP_REMOVED lines=16> */
.L_x_34523:
[----:B------:R-:W-:Y:S05]  /*10d70*/  BSYNC B3 ;  /* 0x0000000000037941 */ /* 0x000fea0003800000 */
.L_x_34522:
        /* <DEDUP_REMOVED lines=44> */
.L_x_34521:
[----:B------:R-:W-:Y:S05]  /*11040*/  BSYNC B2 ;  /* 0x0000000000027941 */ /* 0x000fea0003800000 */
.L_x_34520:
        /* <DEDUP_REMOVED lines=8> */
.L_x_34516:
        /* <DEDUP_REMOVED lines=12> */
.L_x_34525:
[----:B------:R-:W-:-:S07]  /*11190*/  IMAD.MOV.U32 R201, RZ, RZ, R186 ;  /* 0x000000ffffc97224 */ /* 0x000fce00078e00ba */
.L_x_34526:
[----:B------:R-:W-:Y:S05]  /*111a0*/  BSYNC B2 ;  /* 0x0000000000027941 */ /* 0x000fea0003800000 */
.L_x_34524:
        /* <DEDUP_REMOVED lines=16> */
.L_x_34530:
[----:B------:R-:W-:Y:S05]  /*112b0*/  BSYNC B3 ;  /* 0x0000000000037941 */ /* 0x000fea0003800000 */
.L_x_34529:
        /* <DEDUP_REMOVED lines=44> */
.L_x_34528:
[----:B------:R-:W-:Y:S05]  /*11580*/  BSYNC B2 ;  /* 0x0000000000027941 */ /* 0x000fea0003800000 */
.L_x_34527:
        /* <DEDUP_REMOVED lines=11> */
.L_x_34531:
        /* <DEDUP_REMOVED lines=12> */
.L_x_34534:
[----:B------:R-:W-:-:S07]  /*11700*/  IMAD.MOV.U32 R178, RZ, RZ, R186 ;  /* 0x000000ffffb27224 */ /* 0x000fce00078e00ba */
.L_x_34535:
[----:B------:R-:W-:Y:S05]  /*11710*/  BSYNC B2 ;  /* 0x0000000000027941 */ /* 0x000fea0003800000 */
.L_x_34533:
        /* <DEDUP_REMOVED lines=16> */
.L_x_34539:
[----:B------:R-:W-:Y:S05]  /*11820*/  BSYNC B3 ;  /* 0x0000000000037941 */ /* 0x000fea0003800000 */
.L_x_34538:
        /* <DEDUP_REMOVED lines=44> */
.L_x_34537:
[----:B------:R-:W-:Y:S05]  /*11af0*/  BSYNC B2 ;  /* 0x0000000000027941 */ /* 0x000fea0003800000 */
.L_x_34536:
        /* <DEDUP_REMOVED lines=8> */
.L_x_34532:
        /* <DEDUP_REMOVED lines=12> */
.L_x_34541:
[----:B------:R-:W-:-:S07]  /*11c40*/  IMAD.MOV.U32 R201, RZ, RZ, R186 ;  /* 0x000000ffffc97224 */ /* 0x000fce00078e00ba */
.L_x_34542:
[----:B------:R-:W-:Y:S05]  /*11c50*/  BSYNC B2 ;  /* 0x0000000000027941 */ /* 0x000fea0003800000 */
.L_x_34540:
        /* <DEDUP_REMOVED lines=16> */
.L_x_34546:
[----:B------:R-:W-:Y:S05]  /*11d60*/  BSYNC B3 ;  /* 0x0000000000037941 */ /* 0x000fea0003800000 */
.L_x_34545:
        /* <DEDUP_REMOVED lines=44> */
.L_x_34544:
[----:B------:R-:W-:Y:S05]  /*12030*/  BSYNC B2 ;  /* 0x0000000000027941 */ /* 0x000fea0003800000 */
.L_x_34543:
        /* <DEDUP_REMOVED lines=11> */
.L_x_34547:
        /* <DEDUP_REMOVED lines=12> */
.L_x_34550:
[----:B------:R-:W-:-:S07]  /*121b0*/  MOV R177, R186 ;  /* 0x000000ba00b17202 */ /* 0x000fce0000000f00 */
.L_x_34551:
[----:B------:R-:W-:Y:S05]  /*121c0*/  BSYNC B2 ;  /* 0x0000000000027941 */ /* 0x000fea0003800000 */
.L_x_34549:
        /* <DEDUP_REMOVED lines=16> */
.L_x_34555:
[----:B------:R-:W-:Y:S05]  /*122d0*/  BSYNC B3 ;  /* 0x0000000000037941 */ /* 0x000fea0003800000 */
.L_x_34554:
        /* <DEDUP_REMOVED lines=44> */
.L_x_34553:
[----:B------:R-:W-:Y:S05]  /*125a0*/  BSYNC B2 ;  /* 0x0000000000027941 */ /* 0x000fea0003800000 */
.L_x_34552:
        /* <DEDUP_REMOVED lines=8> */
.L_x_34548:
        /* <DEDUP_REMOVED lines=12> */
.L_x_34557:
[----:B------:R-:W-:-:S07]  /*126f0*/  MOV R201, R186 ;  /* 0x000000ba00c97202 */ /* 0x000fce0000000f00 */
.L_x_34558:
[----:B------:R-:W-:Y:S05]  /*12700*/  BSYNC B2 ;  /* 0x0000000000027941 */ /* 0x000fea0003800000 */
.L_x_34556:
        /* <DEDUP_REMOVED lines=16> */
.L_x_34562:
[----:B------:R-:W-:Y:S05]  /*12810*/  BSYNC B3 ;  /* 0x0000000000037941 */ /* 0x000fea0003800000 */
.L_x_34561:
        /* <DEDUP_REMOVED lines=44> */
.L_x_34560:
[----:B------:R-:W-:Y:S05]  /*12ae0*/  BSYNC B2 ;  /* 0x0000000000027941 */ /* 0x000fea0003800000 */
.L_x_34559:
        /* <DEDUP_REMOVED lines=11> */
.L_x_34563:
        /* <DEDUP_REMOVED lines=12> */
.L_x_34566:
[----:B------:R-:W-:-:S07]  /*12c60*/  IMAD.MOV.U32 R176, RZ, RZ, R186 ;  /* 0x000000ffffb07224 */ /* 0x000fce00078e00ba */
.L_x_34567:
[----:B------:R-:W-:Y:S05]  /*12c70*/  BSYNC B2 ;  /* 0x0000000000027941 */ /* 0x000fea0003800000 */
.L_x_34565:
        /* <DEDUP_REMOVED lines=16> */
.L_x_34571:
[----:B------:R-:W-:Y:S05]  /*12d80*/  BSYNC B3 ;  /* 0x0000000000037941 */ /* 0x000fea0003800000 */
.L_x_34570:
        /* <DEDUP_REMOVED lines=44> */
.L_x_34569:
[----:B------:R-:W-:Y:S05]  /*13050*/  BSYNC B2 ;  /* 0x0000000000027941 */ /* 0x000fea0003800000 */
.L_x_34568:
        /* <DEDUP_REMOVED lines=8> */
.L_x_34564:
        /* <DEDUP_REMOVED lines=27> */
.L_x_34572:
[----:B------:R-:W-:-:S07]  /*13290*/  VIADD R106, R106, 0x20 ;  /* 0x000000206a6a7836 */ /* 0x000fce0000000000 */
.L_x_34507:
[----:B------:R-:W-:Y:S05]  /*132a0*/  BSYNC B1 ;  /* 0x0000000000017941 */ /* 0x000fea0003800000 */
.L_x_34506:
        /* <DEDUP_REMOVED lines=29> */
.L_x_34576:
[----:B------:R-:W-:-:S07]  /*13480*/  MOV R202, R186 ;  /* 0x000000ba00ca7202 */ /* 0x000fce0000000f00 */
.L_x_34577:
[----:B------:R-:W-:Y:S05]  /*13490*/  BSYNC B2 ;  /* 0x0000000000027941 */ /* 0x000fea0003800000 */
.L_x_34575:
        /* <DEDUP_REMOVED lines=16> */
.L_x_34581:
[----:B------:R-:W-:Y:S05]  /*135a0*/  BSYNC B3 ;  /* 0x0000000000037941 */ /* 0x000fea0003800000 */
.L_x_34580:
        /* <DEDUP_REMOVED lines=44> */
.L_x_34579:
[----:B------:R-:W-:Y:S05]  /*13870*/  BSYNC B2 ;  /* 0x0000000000027941 */ /* 0x000fea0003800000 */
.L_x_34578:
        /* <DEDUP_REMOVED lines=18> */
.L_x_34582:
        /* <DEDUP_REMOVED lines=12> */
.L_x_34585:
[----:B------:R-:W-:-:S07]  /*13a60*/  MOV R179, R186 ;  /* 0x000000ba00b37202 */ /* 0x000fce0000000f00 */
.L_x_34586:
[----:B------:R-:W-:Y:S05]  /*13a70*/  BSYNC B2 ;  /* 0x0000000000027941 */ /* 0x000fea0003800000 */
.L_x_34584:
        /* <DEDUP_REMOVED lines=16> */
.L_x_34590:
[----:B------:R-:W-:Y:S05]  /*13b80*/  BSYNC B3 ;  /* 0x0000000000037941 */ /* 0x000fea0003800000 */
.L_x_34589:
        /* <DEDUP_REMOVED lines=44> */
.L_x_34588:
[----:B------:R-:W-:Y:S05]  /*13e50*/  BSYNC B2 ;  /* 0x0000000000027941 */ /* 0x000fea0003800000 */
.L_x_34587:
        /* <DEDUP_REMOVED lines=8> */
.L_x_34583:
        /* <DEDUP_REMOVED lines=12> */
.L_x_34592:
[----:B------:R-:W-:-:S07]  /*13fa0*/  MOV R201, R186 ;  /* 0x000000ba00c97202 */ /* 0x000fce0000000f00 */
.L_x_34593:
[----:B------:R-:W-:Y:S05]  /*13fb0*/  BSYNC B2 ;  /* 0x0000000000027941 */ /* 0x000fea0003800000 */
.L_x_34591:
        /* <DEDUP_REMOVED lines=16> */
.L_x_34597:
[----:B------:R-:W-:Y:S05]  /*140c0*/  BSYNC B3 ;  /* 0x0000000000037941 */ /* 0x000fea0003800000 */
.L_x_34596:
        /* <DEDUP_REMOVED lines=44> */
.L_x_34595:
[----:B------:R-:W-:Y:S05]  /*14390*/  BSYNC B2 ;  /* 0x0000000000027941 */ /* 0x000fea0003800000 */
.L_x_34594:
        /* <DEDUP_REMOVED lines=11> */
.L_x_34598:
        /* <DEDUP_REMOVED lines=12> */
.L_x_34601:
[----:B------:R-:W-:-:S07]  /*14510*/  IMAD.MOV.U32 R178, RZ, RZ, R186 ;  /* 0x000000ffffb27224 */ /* 0x000fce00078e00ba */
.L_x_34602:
[----:B------:R-:W-:Y:S05]  /*14520*/  BSYNC B2 ;  /* 0x0000000000027941 */ /* 0x000fea0003800000 */
.L_x_34600:
        /* <DEDUP_REMOVED lines=16> */
.L_x_34606:
[----:B------:R-:W-:Y:S05]  /*14630*/  BSYNC B3 ;  /* 0x0000000000037941 */ /* 0x000fea0003800000 */
.L_x_34605:
        /* <DEDUP_REMOVED lines=44> */
.L_x_34604:
[----:B------:R-:W-:Y:S05]  /*14900*/  BSYNC B2 ;  /* 0x0000000000027941 */ /* 0x000fea0003800000 */
.L_x_34603:
        /* <DEDUP_REMOVED lines=8> */
.L_x_34599:
        /* <DEDUP_REMOVED lines=12> */
.L_x_34608:
[----:B------:R-:W-:-:S07]  /*14a50*/  IMAD.MOV.U32 R201, RZ, RZ, R186 ;  /* 0x000000ffffc97224 */ /* 0x000fce00078e00ba */
.L_x_34609:
[----:B------:R-:W-:Y:S05]  /*14a60*/  BSYNC B2 ;  /* 0x0000000000027941 */ /* 0x000fea0003800000 */
.L_x_34607:
        /* <DEDUP_REMOVED lines=16> */
.L_x_34613:
[----:B------:R-:W-:Y:S05]  /*14b70*/  BSYNC B3 ;  /* 0x0000000000037941 */ /* 0x000fea0003800000 */
.L_x_34612:
        /* <DEDUP_REMOVED lines=44> */
.L_x_34611:
[----:B------:R-:W-:Y:S05]  /*14e40*/  BSYNC B2 ;  /* 0x0000000000027941 */ /* 0x000fea0003800000 */
.L_x_34610:
        /* <DEDUP_REMOVED lines=11> */
.L_x_34614:
        /* <DEDUP_REMOVED lines=12> */
.L_x_34617:
[----:B------:R-:W-:-:S07]  /*14fc0*/  IMAD.MOV.U32 R177, RZ, RZ, R186 ;  /* 0x000000ffffb17224 */ /* 0x000fce00078e00ba */
.L_x_34618:
[----:B------:R-:W-:Y:S05]  /*14fd0*/  BSYNC B2 ;  /* 0x0000000000027941 */ /* 0x000fea0003800000 */
.L_x_34616:
        /* <DEDUP_REMOVED lines=16> */
.L_x_34622:
[----:B------:R-:W-:Y:S05]  /*150e0*/  BSYNC B3 ;  /* 0x0000000000037941 */ /* 0x000fea0003800000 */
.L_x_34621:
        /* <DEDUP_REMOVED lines=44> */
.L_x_34620:
[----:B------:R-:W-:Y:S05]  /*153b0*/  BSYNC B2 ;  /* 0x0000000000027941 */ /* 0x000fea0003800000 */
.L_x_34619:
        /* <DEDUP_REMOVED lines=8> */
.L_x_34615:
        /* <DEDUP_REMOVED lines=12> */
.L_x_34624:
[----:B------:R-:W-:-:S07]  /*15500*/  IMAD.MOV.U32 R201, RZ, RZ, R186 ;  /* 0x000000ffffc97224 */ /* 0x000fce00078e00ba */
.L_x_34625:
[----:B------:R-:W-:Y:S05]  /*15510*/  BSYNC B2 ;  /* 0x0000000000027941 */ /* 0x000fea0003800000 */
.L_x_34623:
        /* <DEDUP_REMOVED lines=16> */
.L_x_34629:
[----:B------:R-:W-:Y:S05]  /*15620*/  BSYNC B3 ;  /* 0x0000000000037941 */ /* 0x000fea0003800000 */
.L_x_34628:
        /* <DEDUP_REMOVED lines=44> */
.L_x_34627:
[----:B------:R-:W-:Y:S05]  /*158f0*/  BSYNC B2 ;  /* 0x0000000000027941 */ /* 0x000fea0003800000 */
.L_x_34626:
        /* <DEDUP_REMOVED lines=11> */
.L_x_34630:
        /* <DEDUP_REMOVED lines=12> */
.L_x_34633:
[----:B------:R-:W-:-:S07]  /*15a70*/  MOV R176, R186 ;  /* 0x000000ba00b07202 */ /* 0x000fce0000000f00 */
.L_x_34634:
[----:B------:R-:W-:Y:S05]  /*15a80*/  BSYNC B2 ;  /* 0x0000000000027941 */ /* 0x000fea0003800000 */
.L_x_34632:
        /* <DEDUP_REMOVED lines=16> */
.L_x_34638:
[----:B------:R-:W-:Y:S05]  /*15b90*/  BSYNC B3 ;  /* 0x0000000000037941 */ /* 0x000fea0003800000 */
.L_x_34637:
        /* <DEDUP_REMOVED lines=44> */
.L_x_34636:
[----:B------:R-:W-:Y:S05]  /*15e60*/  BSYNC B2 ;  /* 0x0000000000027941 */ /* 0x000fea0003800000 */
.L_x_34635:
        /* <DEDUP_REMOVED lines=8> */
.L_x_34631:
        /* <DEDUP_REMOVED lines=27> */
.L_x_34639:
[----:B------:R-:W-:-:S07]  /*160a0*/  VIADD R106, R106, 0x20 ;  /* 0x000000206a6a7836 */ /* 0x000fce0000000000 */
.L_x_34574:
[----:B------:R-:W-:Y:S05]  /*160b0*/  BSYNC B1 ;  /* 0x0000000000017941 */ /* 0x000fea0003800000 */
.L_x_34573:
        /* <DEDUP_REMOVED lines=29> */
.L_x_34643:
[----:B------:R-:W-:-:S07]  /*16290*/  IMAD.MOV.U32 R202, RZ, RZ, R186 ;  /* 0x000000ffffca7224 */ /* 0x000fce00078e00ba */
.L_x_34644:
[----:B------:R-:W-:Y:S05]  /*162a0*/  BSYNC B2 ;  /* 0x0000000000027941 */ /* 0x000fea0003800000 */
.L_x_34642:
        /* <DEDUP_REMOVED lines=16> */
.L_x_34648:
[----:B------:R-:W-:Y:S05]  /*163b0*/  BSYNC B3 ;  /* 0x0000000000037941 */ /* 0x000fea0003800000 */
.L_x_34647:
        /* <DEDUP_REMOVED lines=44> */
.L_x_34646:
[----:B------:R-:W-:Y:S05]  /*16680*/  BSYNC B2 ;  /* 0x0000000000027941 */ /* 0x000fea0003800000 */
.L_x_34645:
        /* <DEDUP_REMOVED lines=18> */
.L_x_34649:
        /* <DEDUP_REMOVED lines=12> */
.L_x_34652:
[----:B------:R-:W-:-:S07]  /*16870*/  IMAD.MOV.U32 R179, RZ, RZ, R186 ;  /* 0x000000ffffb37224 */ /* 0x000fce00078e00ba */
.L_x_34653:
[----:B------:R-:W-:Y:S05]  /*16880*/  BSYNC B2 ;  /* 0x0000000000027941 */ /* 0x000fea0003800000 */
.L_x_34651:
        /* <DEDUP_REMOVED lines=16> */
.L_x_34657:
[----:B------:R-:W-:Y:S05]  /*16990*/  BSYNC B3 ;  /* 0x0000000000037941 */ /* 0x000fea0003800000 */
.L_x_34656:
        /* <DEDUP_REMOVED lines=44> */
.L_x_34655:
[----:B------:R-:W-:Y:S05]  /*16c60*/  BSYNC B2 ;  /* 0x0000000000027941 */ /* 0x000fea0003800000 */
.L_x_34654:
        /* <DEDUP_REMOVED lines=8> */
.L_x_34650:
        /* <DEDUP_REMOVED lines=12> */
.L_x_34659:
[----:B------:R-:W-:-:S07]  /*16db0*/  IMAD.MOV.U32 R201, RZ, RZ, R186 ;  /* 0x000000ffffc97224 */ /* 0x000fce00078e00ba */
.L_x_34660:
[----:B------:R-:W-:Y:S05]  /*16dc0*/  BSYNC B2 ;  /* 0x0000000000027941 */ /* 0x000fea0003800000 */
.L_x_34658:
        /* <DEDUP_REMOVED lines=16> */
.L_x_34664:
[----:B------:R-:W-:Y:S05]  /*16ed0*/  BSYNC B3 ;  /* 0x0000000000037941 */ /* 0x000fea0003800000 */
.L_x_34663:
        /* <DEDUP_REMOVED lines=44> */
.L_x_34662:
[----:B------:R-:W-:Y:S05]  /*171a0*/  BSYNC B2 ;  /* 0x0000000000027941 */ /* 0x000fea0003800000 */
.L_x_34661:
        /* <DEDUP_REMOVED lines=11> */
.L_x_34665:
        /* <DEDUP_REMOVED lines=12> */
.L_x_34668:
[----:B------:R-:W-:-:S07]  /*17320*/  MOV R178, R186 ;  /* 0x000000ba00b27202 */ /* 0x000fce0000000f00 */
.L_x_34669:
[----:B------:R-:W-:Y:S05]  /*17330*/  BSYNC B2 ;  /* 0x0000000000027941 */ /* 0x000fea0003800000 */
.L_x_34667:
        /* <DEDUP_REMOVED lines=16> */
.L_x_34673:
[----:B------:R-:W-:Y:S05]  /*17440*/  BSYNC B3 ;  /* 0x0000000000037941 */ /* 0x000fea0003800000 */
.L_x_34672:
        /* <DEDUP_REMOVED lines=44> */
.L_x_34671:
[----:B------:R-:W-:Y:S05]  /*17710*/  BSYNC B2 ;  /* 0x0000000000027941 */ /* 0x000fea0003800000 */
.L_x_34670:
        /* <DEDUP_REMOVED lines=8> */
.L_x_34666:
        /* <DEDUP_REMOVED lines=12> */
.L_x_34675:
[----:B------:R-:W-:-:S07]  /*17860*/  MOV R201, R186 ;  /* 0x000000ba00c97202 */ /* 0x000fce0000000f00 */
.L_x_34676:
[----:B------:R-:W-:Y:S05]  /*17870*/  BSYNC B2 ;  /* 0x0000000000027941 */ /* 0x000fea0003800000 */
.L_x_34674:
        /* <DEDUP_REMOVED lines=16> */
.L_x_34680:
[----:B------:R-:W-:Y:S05]  /*17980*/  BSYNC B3 ;  /* 0x0000000000037941 */ /* 0x000fea0003800000 */
.L_x_34679:
        /* <DEDUP_REMOVED lines=44> */
.L_x_34678:
[----:B------:R-:W-:Y:S05]  /*17c50*/  BSYNC B2 ;  /* 0x0000000000027941 */ /* 0x000fea0003800000 */
.L_x_34677:
        /* <DEDUP_REMOVED lines=11> */
.L_x_34681:
        /* <DEDUP_REMOVED lines=12> */
.L_x_34684:
[----:B------:R-:W-:-:S07]  /*17dd0*/  IMAD.MOV.U32 R177, RZ, RZ, R186 ;  /* 0x000000ffffb17224 */ /* 0x000fce00078e00ba */
.L_x_34685:
[----:B------:R-:W-:Y:S05]  /*17de0*/  BSYNC B2 ;  /* 0x0000000000027941 */ /* 0x000fea0003800000 */
.L_x_34683:
        /* <DEDUP_REMOVED lines=16> */
.L_x_34689:
[----:B------:R-:W-:Y:S05]  /*17ef0*/  BSYNC B3 ;  /* 0x0000000000037941 */ /* 0x000fea0003800000 */
.L_x_34688:
        /* <DEDUP_REMOVED lines=44> */
.L_x_34687:
[----:B------:R-:W-:Y:S05]  /*181c0*/  BSYNC B2 ;  /* 0x0000000000027941 */ /* 0x000fea0003800000 */
.L_x_34686:
        /* <DEDUP_REMOVED lines=8> */
.L_x_34682:
        /* <DEDUP_REMOVED lines=12> */
.L_x_34691:
[----:B------:R-:W-:-:S07]  /*18310*/  IMAD.MOV.U32 R201, RZ, RZ, R186 ;  /* 0x000000ffffc97224 */ /* 0x000fce00078e00ba */
.L_x_34692:
[----:B------:R-:W-:Y:S05]  /*18320*/  BSYNC B2 ;  /* 0x0000000000027941 */ /* 0x000fea0003800000 */
.L_x_34690:
        /* <DEDUP_REMOVED lines=16> */
.L_x_34696:
[----:B------:R-:W-:Y:S05]  /*18430*/  BSYNC B3 ;  /* 0x0000000000037941 */ /* 0x000fea0003800000 */
.L_x_34695:
        /* <DEDUP_REMOVED lines=44> */
.L_x_34694:
[----:B------:R-:W-:Y:S05]  /*18700*/  BSYNC B2 ;  /* 0x0000000000027941 */ /* 0x000fea0003800000 */
.L_x_34693:
        /* <DEDUP_REMOVED lines=11> */
.L_x_34697:
        /* <DEDUP_REMOVED lines=12> */
.L_x_34700:
[----:B------:R-:W-:-:S07]  /*18880*/  IMAD.MOV.U32 R176, RZ, RZ, R186 ;  /* 0x000000ffffb07224 */ /* 0x000fce00078e00ba */
.L_x_34701:
[----:B------:R-:W-:Y:S05]  /*18890*/  BSYNC B2 ;  /* 0x0000000000027941 */ /* 0x000fea0003800000 */
.L_x_34699:
        /* <DEDUP_REMOVED lines=16> */
.L_x_34705:
[----:B------:R-:W-:Y:S05]  /*189a0*/  BSYNC B3 ;  /* 0x0000000000037941 */ /* 0x000fea0003800000 */
.L_x_34704:
        /* <DEDUP_REMOVED lines=44> */
.L_x_34703:
[----:B------:R-:W-:Y:S05]  /*18c70*/  BSYNC B2 ;  /* 0x0000000000027941 */ /* 0x000fea0003800000 */
.L_x_34702:
        /* <DEDUP_REMOVED lines=8> */
.L_x_34698:
        /* <DEDUP_REMOVED lines=27> */
.L_x_34706:
[----:B------:R-:W-:-:S07]  /*18eb0*/  IADD3 R106, R106, 0x20, RZ ;  /* 0x000000206a6a7810 */ /* 0x000fce0007ffe0ff */
.L_x_34641:
[----:B------:R-:W-:Y:S05]  /*18ec0*/  BSYNC B1 ;  /* 0x0000000000017941 */ /* 0x000fea0003800000 */
.L_x_34640:
        /* <DEDUP_REMOVED lines=29> */
.L_x_34710:
[----:B------:R-:W-:-:S07]  /*190a0*/  IMAD.MOV.U32 R202, RZ, RZ, R186 ;  /* 0x000000ffffca7224 */ /* 0x000fce00078e00ba */
.L_x_34711:
[----:B------:R-:W-:Y:S05]  /*190b0*/  BSYNC B2 ;  /* 0x0000000000027941 */ /* 0x000fea0003800000 */
.L_x_34709:
        /* <DEDUP_REMOVED lines=16> */
.L_x_34715:
[----:B------:R-:W-:Y:S05]  /*191c0*/  BSYNC B3 ;  /* 0x0000000000037941 */ /* 0x000fea0003800000 */
.L_x_34714:
        /* <DEDUP_REMOVED lines=44> */
.L_x_34713:
[----:B------:R-:W-:Y:S05]  /*19490*/  BSYNC B2 ;  /* 0x0000000000027941 */ /* 0x000fea0003800000 */
.L_x_34712:
        /* <DEDUP_REMOVED lines=18> */
.L_x_34716:
        /* <DEDUP_REMOVED lines=12> */
.L_x_34719:
[----:B------:R-:W-:-:S07]  /*19680*/  IMAD.MOV.U32 R179, RZ, RZ, R186 ;  /* 0x000000ffffb37224 */ /* 0x000fce00078e00ba */
.L_x_34720:
[----:B------:R-:W-:Y:S05]  /*19690*/  BSYNC B2 ;  /* 0x0000000000027941 */ /* 0x000fea0003800000 */
.L_x_34718:
        /* <DEDUP_REMOVED lines=16> */
.L_x_34724:
[----:B------:R-:W-:Y:S05]  /*197a0*/  BSYNC B3 ;  /* 0x0000000000037941 */ /* 0x000fea0003800000 */
.L_x_34723:
        /* <DEDUP_REMOVED lines=44> */
.L_x_34722:
[----:B------:R-:W-:Y:S05]  /*19a70*/  BSYNC B2 ;  /* 0x0000000000027941 */ /* 0x000fea0003800000 */
.L_x_34721:
        /* <DEDUP_REMOVED lines=8> */
.L_x_34717:
        /* <DEDUP_REMOVED lines=12> */
.L_x_34726:
[----:B------:R-:W-:-:S07]  /*19bc0*/  IMAD.MOV.U32 R201, RZ, RZ, R186 ;  /* 0x000000ffffc97224 */ /* 0x000fce00078e00ba */
.L_x_34727:
[----:B------:R-:W-:Y:S05]  /*19bd0*/  BSYNC B2 ;  /* 0x0000000000027941 */ /* 0x000fea0003800000 */
.L_x_34725:
        /* <DEDUP_REMOVED lines=16> */
.L_x_34731:
[----:B------:R-:W-:Y:S05]  /*19ce0*/  BSYNC B3 ;  /* 0x0000000000037941 */ /* 0x000fea0003800000 */
.L_x_34730:
        /* <DEDUP_REMOVED lines=44> */
.L_x_34729:
[----:B------:R-:W-:Y:S05]  /*19fb0*/  BSYNC B2 ;  /* 0x0000000000027941 */ /* 0x000fea0003800000 */
.L_x_34728:
        /* <DEDUP_REMOVED lines=11> */
.L_x_34732:
        /* <DEDUP_REMOVED lines=12> */
.L_x_34735:
[----:B------:R-:W-:-:S07]  /*1a130*/  IMAD.MOV.U32 R178, RZ, RZ, R186 ;  /* 0x000000ffffb27224 */ /* 0x000fce00078e00ba */
.L_x_34736:
[----:B------:R-:W-:Y:S05]  /*1a140*/  BSYNC B2 ;  /* 0x0000000000027941 */ /* 0x000fea0003800000 */
.L_x_34734:
        /* <DEDUP_REMOVED lines=16> */
.L_x_34740:
[----:B------:R-:W-:Y:S05]  /*1a250*/  BSYNC B3 ;  /* 0x0000000000037941 */ /* 0x000fea0003800000 */
.L_x_34739:
        /* <DEDUP_REMOVED lines=44> */
.L_x_34738:
[----:B------:R-:W-:Y:S05]  /*1a520*/  BSYNC B2 ;  /* 0x0000000000027941 */ /* 0x000fea0003800000 */
.L_x_34737:
        /* <DEDUP_REMOVED lines=8> */
.L_x_34733:
        /* <DEDUP_REMOVED lines=12> */
.L_x_34742:
[----:B------:R-:W-:-:S07]  /*1a670*/  IMAD.MOV.U32 R201, RZ, RZ, R186 ;  /* 0x000000ffffc97224 */ /* 0x000fce00078e00ba */
.L_x_34743:
[----:B------:R-:W-:Y:S05]  /*1a680*/  BSYNC B2 ;  /* 0x0000000000027941 */ /* 0x000fea0003800000 */
.L_x_34741:
        /* <DEDUP_REMOVED lines=16> */
.L_x_34747:
[----:B------:R-:W-:Y:S05]  /*1a790*/  BSYNC B3 ;  /* 0x0000000000037941 */ /* 0x000fea0003800000 */
.L_x_34746:
        /* <DEDUP_REMOVED lines=44> */
.L_x_34745:
[----:B------:R-:W-:Y:S05]  /*1aa60*/  BSYNC B2 ;  /* 0x0000000000027941 */ /* 0x000fea0003800000 */
.L_x_34744:
        /* <DEDUP_REMOVED lines=11> */
.L_x_34748:
        /* <DEDUP_REMOVED lines=12> */
.L_x_34751:
[----:B------:R-:W-:-:S07]  /*1abe0*/  MOV R177, R186 ;  /* 0x000000ba00b17202 */ /* 0x000fce0000000f00 */
.L_x_34752:
[----:B------:R-:W-:Y:S05]  /*1abf0*/  BSYNC B2 ;  /* 0x0000000000027941 */ /* 0x000fea0003800000 */
.L_x_34750:
        /* <DEDUP_REMOVED lines=16> */
.L_x_34756:
[----:B------:R-:W-:Y:S05]  /*1ad00*/  BSYNC B3 ;  /* 0x0000000000037941 */ /* 0x000fea0003800000 */
.L_x_34755:
        /* <DEDUP_REMOVED lines=44> */
.L_x_34754:
[----:B------:R-:W-:Y:S05]  /*1afd0*/  BSYNC B2 ;  /* 0x0000000000027941 */ /* 0x000fea0003800000 */
.L_x_34753:
        /* <DEDUP_REMOVED lines=8> */
.L_x_34749:
        /* <DEDUP_REMOVED lines=12> */
.L_x_34758:
[----:B------:R-:W-:-:S07]  /*1b120*/  MOV R201, R186 ;  /* 0x000000ba00c97202 */ /* 0x000fce0000000f00 */
.L_x_34759:
[----:B------:R-:W-:Y:S05]  /*1b130*/  BSYNC B2 ;  /* 0x0000000000027941 */ /* 0x000fea0003800000 */
.L_x_34757:
        /* <DEDUP_REMOVED lines=16> */
.L_x_34763:
[----:B------:R-:W-:Y:S05]  /*1b240*/  BSYNC B3 ;  /* 0x0000000000037941 */ /* 0x000fea0003800000 */
.L_x_34762:
        /* <DEDUP_REMOVED lines=44> */
.L_x_34761:
[----:B------:R-:W-:Y:S05]  /*1b510*/  BSYNC B2 ;  /* 0x0000000000027941 */ /* 0x000fea0003800000 */
.L_x_34760:
        /* <DEDUP_REMOVED lines=11> */
.L_x_34764:
        /* <DEDUP_REMOVED lines=12> */
.L_x_34767:
[----:B------:R-:W-:-:S07]  /*1b690*/  IMAD.MOV.U32 R176, RZ, RZ, R186 ;  /* 0x000000ffffb07224 */ /* 0x000fce00078e00ba */
.L_x_34768:
[----:B------:R-:W-:Y:S05]  /*1b6a0*/  BSYNC B2 ;  /* 0x0000000000027941 */ /* 0x000fea0003800000 */
.L_x_34766:
        /* <DEDUP_REMOVED lines=16> */
.L_x_34772:
[----:B------:R-:W-:Y:S05]  /*1b7b0*/  BSYNC B3 ;  /* 0x0000000000037941 */ /* 0x000fea0003800000 */
.L_x_34771:
        /* <DEDUP_REMOVED lines=44> */
.L_x_34770:
[----:B------:R-:W-:Y:S05]  /*1ba80*/  BSYNC B2 ;  /* 0x0000000000027941 */ /* 0x000fea0003800000 */
.L_x_34769:
        /* <DEDUP_REMOVED lines=8> */
.L_x_34765:
        /* <DEDUP_REMOVED lines=27> */
.L_x_34773:
[----:B------:R-:W-:-:S07]  /*1bcc0*/  VIADD R106, R106, 0x20 ;  /* 0x000000206a6a7836 */ /* 0x000fce0000000000 */
.L_x_34708:
[----:B------:R-:W-:Y:S05]  /*1bcd0*/  BSYNC B1 ;  /* 0x0000000000017941 */ /* 0x000fea0003800000 */
.L_x_34707:
        /* <DEDUP_REMOVED lines=29> */
.L_x_34777:
[----:B------:R-:W-:-:S07]  /*1beb0*/  MOV R202, R186 ;  /* 0x000000ba00ca7202 */ /* 0x000fce0000000f00 */
.L_x_34778:
[----:B------:R-:W-:Y:S05]  /*1bec0*/  BSYNC B2 ;  /* 0x0000000000027941 */ /* 0x000fea0003800000 */
.L_x_34776:
        /* <DEDUP_REMOVED lines=16> */
.L_x_34782:
[----:B------:R-:W-:Y:S05]  /*1bfd0*/  BSYNC B3 ;  /* 0x0000000000037941 */ /* 0x000fea0003800000 */
.L_x_34781:
        /* <DEDUP_REMOVED lines=44> */
.L_x_34780:
[----:B------:R-:W-:Y:S05]  /*1c2a0*/  BSYNC B2 ;  /* 0x0000000000027941 */ /* 0x000fea0003800000 */
.L_x_34779:
        /* <DEDUP_REMOVED lines=18> */
.L_x_34783:
        /* <DEDUP_REMOVED lines=12> */
.L_x_34786:
[----:B------:R-:W-:-:S07]  /*1c490*/  MOV R179, R186 ;  /* 0x000000ba00b37202 */ /* 0x000fce0000000f00 */
.L_x_34787:
[----:B------:R-:W-:Y:S05]  /*1c4a0*/  BSYNC B2 ;  /* 0x0000000000027941 */ /* 0x000fea0003800000 */
.L_x_34785:
        /* <DEDUP_REMOVED lines=16> */
.L_x_34791:
[----:B------:R-:W-:Y:S05]  /*1c5b0*/  BSYNC B3 ;  /* 0x0000000000037941 */ /* 0x000fea0003800000 */
.L_x_34790:
        /* <DEDUP_REMOVED lines=44> */
.L_x_34789:
[----:B------:R-:W-:Y:S05]  /*1c880*/  BSYNC B2 ;  /* 0x0000000000027941 */ /* 0x000fea0003800000 */
.L_x_34788:
        /* <DEDUP_REMOVED lines=8> */
.L_x_34784:
        /* <DEDUP_REMOVED lines=12> */
.L_x_34793:
[----:B------:R-:W-:-:S07]  /*1c9d0*/  MOV R201, R186 ;  /* 0x000000ba00c97202 */ /* 0x000fce0000000f00 */
.L_x_34794:
[----:B------:R-:W-:Y:S05]  /*1c9e0*/  BSYNC B2 ;  /* 0x0000000000027941 */ /* 0x000fea0003800000 */
.L_x_34792:
        /* <DEDUP_REMOVED lines=16> */
.L_x_34798:
[----:B------:R-:W-:Y:S05]  /*1caf0*/  BSYNC B3 ;  /* 0x0000000000037941 */ /* 0x000fea0003800000 */
.L_x_34797:
        /* <DEDUP_REMOVED lines=44> */
.L_x_34796:
[----:B------:R-:W-:Y:S05]  /*1cdc0*/  BSYNC B2 ;  /* 0x0000000000027941 */ /* 0x000fea0003800000 */
.L_x_34795:
        /* <DEDUP_REMOVED lines=11> */
.L_x_34799:
        /* <DEDUP_REMOVED lines=12> */
.L_x_34802:
[----:B------:R-:W-:-:S07]  /*1cf40*/  IMAD.MOV.U32 R178, RZ, RZ, R186 ;  /* 0x000000ffffb27224 */ /* 0x000fce00078e00ba */
.L_x_34803:
[----:B------:R-:W-:Y:S05]  /*1cf50*/  BSYNC B2 ;  /* 0x0000000000027941 */ /* 0x000fea0003800000 */
.L_x_34801:
        /* <DEDUP_REMOVED lines=16> */
.L_x_34807:
[----:B------:R-:W-:Y:S05]  /*1d060*/  BSYNC B3 ;  /* 0x0000000000037941 */ /* 0x000fea0003800000 */
.L_x_34806:
        /* <DEDUP_REMOVED lines=44> */
.L_x_34805:
[----:B------:R-:W-:Y:S05]  /*1d330*/  BSYNC B2 ;  /* 0x0000000000027941 */ /* 0x000fea0003800000 */
.L_x_34804:
        /* <DEDUP_REMOVED lines=8> */
.L_x_34800:
        /* <DEDUP_REMOVED lines=12> */
.L_x_34809:
[----:B------:R-:W-:-:S07]  /*1d480*/  IMAD.MOV.U32 R201, RZ, RZ, R186 ;  /* 0x000000ffffc97224 */ /* 0x000fce00078e00ba */
.L_x_34810:
[----:B------:R-:W-:Y:S05]  /*1d490*/  BSYNC B2 ;  /* 0x0000000000027941 */ /* 0x000fea0003800000 */
.L_x_34808:
        /* <DEDUP_REMOVED lines=16> */
.L_x_34814:
[----:B------:R-:W-:Y:S05]  /*1d5a0*/  BSYNC B3 ;  /* 0x0000000000037941 */ /* 0x000fea0003800000 */
.L_x_34813:
        /* <DEDUP_REMOVED lines=44> */
.L_x_34812:
[----:B------:R-:W-:Y:S05]  /*1d870*/  BSYNC B2 ;  /* 0x0000000000027941 */ /* 0x000fea0003800000 */
.L_x_34811:
        /* <DEDUP_REMOVED lines=11> */
.L_x_34815:
        /* <DEDUP_REMOVED lines=12> */
.L_x_34818:
[----:B------:R-:W-:-:S07]  /*1d9f0*/  IMAD.MOV.U32 R177, RZ, RZ, R186 ;  /* 0x000000ffffb17224 */ /* 0x000fce00078e00ba */
.L_x_34819:
[----:B------:R-:W-:Y:S05]  /*1da00*/  BSYNC B2 ;  /* 0x0000000000027941 */ /* 0x000fea0003800000 */
.L_x_34817:
        /* <DEDUP_REMOVED lines=16> */
.L_x_34823:
[----:B------:R-:W-:Y:S05]  /*1db10*/  BSYNC B3 ;  /* 0x0000000000037941 */ /* 0x000fea0003800000 */
.L_x_34822:
        /* <DEDUP_REMOVED lines=44> */
.L_x_34821:
[----:B------:R-:W-:Y:S05]  /*1dde0*/  BSYNC B2 ;  /* 0x0000000000027941 */ /* 0x000fea0003800000 */
.L_x_34820:
        /* <DEDUP_REMOVED lines=8> */
.L_x_34816:
        /* <DEDUP_REMOVED lines=12> */
.L_x_34825:
[----:B------:R-:W-:-:S07]  /*1df30*/  IMAD.MOV.U32 R201, RZ, RZ, R186 ;  /* 0x000000ffffc97224 */ /* 0x000fce00078e00ba */
.L_x_34826:
[----:B------:R-:W-:Y:S05]  /*1df40*/  BSYNC B2 ;  /* 0x0000000000027941 */ /* 0x000fea0003800000 */
.L_x_34824:
        /* <DEDUP_REMOVED lines=16> */
.L_x_34830:
[----:B------:R-:W-:Y:S05]  /*1e050*/  BSYNC B3 ;  /* 0x0000000000037941 */ /* 0x000fea0003800000 */
.L_x_34829:
        /* <DEDUP_REMOVED lines=44> */
.L_x_34828:
[----:B------:R-:W-:Y:S05]  /*1e320*/  BSYNC B2 ;  /* 0x0000000000027941 */ /* 0x000fea0003800000 */
.L_x_34827:
        /* <DEDUP_REMOVED lines=11> */
.L_x_34831:
        /* <DEDUP_REMOVED lines=12> */
.L_x_34834:
[----:B------:R-:W-:-:S07]  /*1e4a0*/  MOV R176, R186 ;  /* 0x000000ba00b07202 */ /* 0x000fce0000000f00 */
.L_x_34835:
[----:B------:R-:W-:Y:S05]  /*1e4b0*/  BSYNC B2 ;  /* 0x0000000000027941 */ /* 0x000fea0003800000 */
.L_x_34833:
        /* <DEDUP_REMOVED lines=16> */
.L_x_34839:
[----:B------:R-:W-:Y:S05]  /*1e5c0*/  BSYNC B3 ;  /* 0x0000000000037941 */ /* 0x000fea0003800000 */
.L_x_34838:
        /* <DEDUP_REMOVED lines=44> */
.L_x_34837:
[----:B------:R-:W-:Y:S05]  /*1e890*/  BSYNC B2 ;  /* 0x0000000000027941 */ /* 0x000fea0003800000 */
.L_x_34836:
        /* <DEDUP_REMOVED lines=8> */
.L_x_34832:
        /* <DEDUP_REMOVED lines=27> */
.L_x_34840:
[----:B------:R-:W-:-:S07]  /*1ead0*/  VIADD R106, R106, 0x20 ;  /* 0x000000206a6a7836 */ /* 0x000fce0000000000 */
.L_x_34775:
[----:B------:R-:W-:Y:S05]  /*1eae0*/  BSYNC B1 ;  /* 0x0000000000017941 */ /* 0x000fea0003800000 */
.L_x_34774:
        /* <DEDUP_REMOVED lines=29> */
.L_x_34844:
[----:B------:R-:W-:-:S07]  /*1ecc0*/  IMAD.MOV.U32 R202, RZ, RZ, R186 ;  /* 0x000000ffffca7224 */ /* 0x000fce00078e00ba */
.L_x_34845:
[----:B------:R-:W-:Y:S05]  /*1ecd0*/  BSYNC B2 ;  /* 0x0000000000027941 */ /* 0x000fea0003800000 */
.L_x_34843:
        /* <DEDUP_REMOVED lines=16> */
.L_x_34849:
[----:B------:R-:W-:Y:S05]  /*1ede0*/  BSYNC B3 ;  /* 0x0000000000037941 */ /* 0x000fea0003800000 */
.L_x_34848:
        /* <DEDUP_REMOVED lines=44> */
.L_x_34847:
[----:B------:R-:W-:Y:S05]  /*1f0b0*/  BSYNC B2 ;  /* 0x0000000000027941 */ /* 0x000fea0003800000 */
.L_x_34846:
        /* <DEDUP_REMOVED lines=18> */
.L_x_34850:
        /* <DEDUP_REMOVED lines=12> */
.L_x_34853:
[----:B------:R-:W-:-:S07]  /*1f2a0*/  IMAD.MOV.U32 R179, RZ, RZ, R186 ;  /* 0x000000ffffb37224 */ /* 0x000fce00078e00ba */
.L_x_34854:
[----:B------:R-:W-:Y:S05]  /*1f2b0*/  BSYNC B2 ;  /* 0x0000000000027941 */ /* 0x000fea0003800000 */
.L_x_34852:
        /* <DEDUP_REMOVED lines=16> */
.L_x_34858:
[----:B------:R-:W-:Y:S05]  /*1f3c0*/  BSYNC B3 ;  /* 0x0000000000037941 */ /* 0x000fea0003800000 */
.L_x_34857:
        /* <DEDUP_REMOVED lines=44> */
.L_x_34856:
[----:B------:R-:W-:Y:S05]  /*1f690*/  BSYNC B2 ;  /* 0x0000000000027941 */ /* 0x000fea0003800000 */
.L_x_34855:
        /* <DEDUP_REMOVED lines=8> */
.L_x_34851:
        /* <DEDUP_REMOVED lines=12> */
.L_x_34860:
[----:B------:R-:W-:-:S07]  /*1f7e0*/  IMAD.MOV.U32 R201, RZ, RZ, R186 ;  /* 0x000000ffffc97224 */ /* 0x000fce00078e00ba */
.L_x_34861:
[----:B------:R-:W-:Y:S05]  /*1f7f0*/  BSYNC B2 ;  /* 0x0000000000027941 */ /* 0x000fea0003800000 */
.L_x_34859:
        /* <DEDUP_REMOVED lines=16> */
.L_x_34865:
[----:B------:R-:W-:Y:S05]  /*1f900*/  BSYNC B3 ;  /* 0x0000000000037941 */ /* 0x000fea0003800000 */
.L_x_34864:
        /* <DEDUP_REMOVED lines=44> */
.L_x_34863:
[----:B------:R-:W-:Y:S05]  /*1fbd0*/  BSYNC B2 ;  /* 0x0000000000027941 */ /* 0x000fea0003800000 */
.L_x_34862:
        /* <DEDUP_REMOVED lines=11> */
.L_x_34866:
        /* <DEDUP_REMOVED lines=12> */
.L_x_34869:
[----:B------:R-:W-:-:S07]  /*1fd50*/  MOV R178, R186 ;  /* 0x000000ba00b27202 */ /* 0x000fce0000000f00 */
.L_x_34870:
[----:B------:R-:W-:Y:S05]  /*1fd60*/  BSYNC B2 ;  /* 0x0000000000027941 */ /* 0x000fea0003800000 */
.L_x_34868:
        /* <DEDUP_REMOVED lines=16> */
.L_x_34874:
[----:B------:R-:W-:Y:S05]  /*1fe70*/  BSYNC B3 ;  /* 0x0000000000037941 */ /* 0x000fea0003800000 */
.L_x_34873:
        /* <DEDUP_REMOVED lines=44> */
.L_x_34872:
[----:B------:R-:W-:Y:S05]  /*20140*/  BSYNC B2 ;  /* 0x0000000000027941 */ /* 0x000fea0003800000 */
.L_x_34871:
        /* <DEDUP_REMOVED lines=8> */
.L_x_34867:
        /* <DEDUP_REMOVED lines=12> */
.L_x_34876:
[----:B------:R-:W-:-:S07]  /*20290*/  MOV R201, R186 ;  /* 0x000000ba00c97202 */ /* 0x000fce0000000f00 */
.L_x_34877:
[----:B------:R-:W-:Y:S05]  /*202a0*/  BSYNC B2 ;  /* 0x0000000000027941 */ /* 0x000fea0003800000 */
.L_x_34875:
        /* <DEDUP_REMOVED lines=16> */
.L_x_34881:
[----:B------:R-:W-:Y:S05]  /*203b0*/  BSYNC B3 ;  /* 0x0000000000037941 */ /* 0x000fea0003800000 */
.L_x_34880:
        /* <DEDUP_REMOVED lines=44> */
.L_x_34879:
[----:B------:R-:W-:Y:S05]  /*20680*/  BSYNC B2 ;  /* 0x0000000000027941 */ /* 0x000fea0003800000 */
.L_x_34878:
        /* <DEDUP_REMOVED lines=11> */
.L_x_34882:
        /* <DEDUP_REMOVED lines=12> */
.L_x_34885:
[----:B------:R-:W-:-:S07]  /*20800*/  IMAD.MOV.U32 R177, RZ, RZ, R186 ;  /* 0x000000ffffb17224 */ /* 0x000fce00078e00ba */
.L_x_34886:
[----:B------:R-:W-:Y:S05]  /*20810*/  BSYNC B2 ;  /* 0x0000000000027941 */ /* 0x000fea0003800000 */
.L_x_34884:
        /* <DEDUP_REMOVED lines=16> */
.L_x_34890:
[----:B------:R-:W-:Y:S05]  /*20920*/  BSYNC B3 ;  /* 0x0000000000037941 */ /* 0x000fea0003800000 */
.L_x_34889:
        /* <DEDUP_REMOVED lines=44> */
.L_x_34888:
[----:B------:R-:W-:Y:S05]  /*20bf0*/  BSYNC B2 ;  /* 0x0000000000027941 */ /* 0x000fea0003800000 */
.L_x_34887:
        /* <DEDUP_REMOVED lines=8> */
.L_x_34883:
        /* <DEDUP_REMOVED lines=12> */
.L_x_34892:
[----:B------:R-:W-:-:S07]  /*20d40*/  IMAD.MOV.U32 R201, RZ, RZ, R186 ;  /* 0x000000ffffc97224 */ /* 0x000fce00078e00ba */
.L_x_34893:
[----:B------:R-:W-:Y:S05]  /*20d50*/  BSYNC B2 ;  /* 0x0000000000027941 */ /* 0x000fea0003800000 */
.L_x_34891:
        /* <DEDUP_REMOVED lines=16> */
.L_x_34897:
[----:B------:R-:W-:Y:S05]  /*20e60*/  BSYNC B3 ;  /* 0x0000000000037941 */ /* 0x000fea0003800000 */
.L_x_34896:
        /* <DEDUP_REMOVED lines=44> */
.L_x_34895:
[----:B------:R-:W-:Y:S05]  /*21130*/  BSYNC B2 ;  /* 0x0000000000027941 */ /* 0x000fea0003800000 */
.L_x_34894:
        /* <DEDUP_REMOVED lines=11> */
.L_x_34898:
        /* <DEDUP_REMOVED lines=12> */
.L_x_34901:
[----:B------:R-:W-:-:S07]  /*212b0*/  IMAD.MOV.U32 R176, RZ, RZ, R186 ;  /* 0x000000ffffb07224 */ /* 0x000fce00078e00ba */
.L_x_34902:
[----:B------:R-:W-:Y:S05]  /*212c0*/  BSYNC B2 ;  /* 0x0000000000027941 */ /* 0x000fea0003800000 */
.L_x_34900:
        /* <DEDUP_REMOVED lines=16> */
.L_x_34906:
[----:B------:R-:W-:Y:S05]  /*213d0*/  BSYNC B3 ;  /* 0x0000000000037941 */ /* 0x000fea0003800000 */
.L_x_34905:
        /* <DEDUP_REMOVED lines=44> */
.L_x_34904:
[----:B------:R-:W-:Y:S05]  /*216a0*/  BSYNC B2 ;  /* 0x0000000000027941 */ /* 0x000fea0003800000 */
.L_x_34903:
        /* <DEDUP_REMOVED lines=8> */
.L_x_34899:
        /* <DEDUP_REMOVED lines=27> */
.L_x_34907:
[----:B------:R-:W-:-:S07]  /*218e0*/  IADD3 R106, R106, 0x20, RZ ;  /* 0x000000206a6a7810 */ /* 0x000fce0007ffe0ff */
.L_x_34842:
[----:B------:R-:W-:Y:S05]  /*218f0*/  BSYNC B1 ;  /* 0x0000000000017941 */ /* 0x000fea0003800000 */
.L_x_34841:
        /* <DEDUP_REMOVED lines=29> */
.L_x_34911:
[----:B------:R-:W-:-:S07]  /*21ad0*/  IMAD.MOV.U32 R202, RZ, RZ, R186 ;  /* 0x000000ffffca7224 */ /* 0x000fce00078e00ba */
.L_x_34912:
[----:B------:R-:W-:Y:S05]  /*21ae0*/  BSYNC B2 ;  /* 0x0000000000027941 */ /* 0x000fea0003800000 */
.L_x_34910:
        /* <DEDUP_REMOVED lines=16> */
.L_x_34916:
[----:B------:R-:W-:Y:S05]  /*21bf0*/  BSYNC B3 ;  /* 0x0000000000037941 */ /* 0x000fea0003800000 */
.L_x_34915:
        /* <DEDUP_REMOVED lines=44> */
.L_x_34914:
[----:B------:R-:W-:Y:S05]  /*21ec0*/  BSYNC B2 ;  /* 0x0000000000027941 */ /* 0x000fea0003800000 */
.L_x_34913:
        /* <DEDUP_REMOVED lines=18> */
.L_x_34917:
        /* <DEDUP_REMOVED lines=12> */
.L_x_34920:
[----:B------:R-:W-:-:S07]  /*220b0*/  IMAD.MOV.U32 R179, RZ, RZ, R186 ;  /* 0x000000ffffb37224 */ /* 0x000fce00078e00ba */
.L_x_34921:
[----:B------:R-:W-:Y:S05]  /*220c0*/  BSYNC B2 ;  /* 0x0000000000027941 */ /* 0x000fea0003800000 */
.L_x_34919:
        /* <DEDUP_REMOVED lines=16> */
.L_x_34925:
[----:B------:R-:W-:Y:S05]  /*221d0*/  BSYNC B3 ;  /* 0x0000000000037941 */ /* 0x000fea0003800000 */
.L_x_34924:
        /* <DEDUP_REMOVED lines=44> */
.L_x_34923:
[----:B------:R-:W-:Y:S05]  /*224a0*/  BSYNC B2 ;  /* 0x0000000000027941 */ /* 0x000fea0003800000 */
.L_x_34922:
        /* <DEDUP_REMOVED lines=8> */
.L_x_34918:
        /* <DEDUP_REMOVED lines=12> */
.L_x_34927:
[----:B------:R-:W-:-:S07]  /*225f0*/  IMAD.MOV.U32 R201, RZ, RZ, R186 ;  /* 0x000000ffffc97224 */ /* 0x000fce00078e00ba */
.L_x_34928:
[----:B------:R-:W-:Y:S05]  /*22600*/  BSYNC B2 ;  /* 0x0000000000027941 */ /* 0x000fea0003800000 */
.L_x_34926:
        /* <DEDUP_REMOVED lines=16> */
.L_x_34932:
[----:B------:R-:W-:Y:S05]  /*22710*/  BSYNC B3 ;  /* 0x0000000000037941 */ /* 0x000fea0003800000 */
.L_x_34931:
        /* <DEDUP_REMOVED lines=44> */
.L_x_34930:
[----:B------:R-:W-:Y:S05]  /*229e0*/  BSYNC B2 ;  /* 0x0000000000027941 */ /* 0x000fea0003800000 */
.L_x_34929:
        /* <DEDUP_REMOVED lines=11> */
.L_x_34933:
        /* <DEDUP_REMOVED lines=12> */
.L_x_34936:
[----:B------:R-:W-:-:S07]  /*22b60*/  IMAD.MOV.U32 R178, RZ, RZ, R186 ;  /* 0x000000ffffb27224 */ /* 0x000fce00078e00ba */
.L_x_34937:
[----:B------:R-:W-:Y:S05]  /*22b70*/  BSYNC B2 ;  /* 0x0000000000027941 */ /* 0x000fea0003800000 */
.L_x_34935:
        /* <DEDUP_REMOVED lines=16> */
.L_x_34941:
[----:B------:R-:W-:Y:S05]  /*22c80*/  BSYNC B3 ;  /* 0x0000000000037941 */ /* 0x000fea0003800000 */
.L_x_34940:
        /* <DEDUP_REMOVED lines=44> */
.L_x_34939:
[----:B------:R-:W-:Y:S05]  /*22f50*/  BSYNC B2 ;  /* 0x0000000000027941 */ /* 0x000fea0003800000 */
.L_x_34938:
        /* <DEDUP_REMOVED lines=8> */
.L_x_34934:
        /* <DEDUP_REMOVED lines=12> */
.L_x_34943:
[----:B------:R-:W-:-:S07]  /*230a0*/  IMAD.MOV.U32 R201, RZ, RZ, R186 ;  /* 0x000000ffffc97224 */ /* 0x000fce00078e00ba */
.L_x_34944:
[----:B------:R-:W-:Y:S05]  /*230b0*/  BSYNC B2 ;  /* 0x0000000000027941 */ /* 0x000fea0003800000 */
.L_x_34942:
        /* <DEDUP_REMOVED lines=16> */
.L_x_34948:
[----:B------:R-:W-:Y:S05]  /*231c0*/  BSYNC B3 ;  /* 0x0000000000037941 */ /* 0x000fea0003800000 */
.L_x_34947:
        /* <DEDUP_REMOVED lines=44> */
.L_x_34946:
[----:B------:R-:W-:Y:S05]  /*23490*/  BSYNC B2 ;  /* 0x0000000000027941 */ /* 0x000fea0003800000 */
.L_x_34945:
        /* <DEDUP_REMOVED lines=11> */
.L_x_34949:
        /* <DEDUP_REMOVED lines=12> */
.L_x_34952:
[----:B------:R-:W-:-:S07]  /*23610*/  MOV R177, R186 ;  /* 0x000000ba00b17202 */ /* 0x000fce0000000f00 */
.L_x_34953:
[----:B------:R-:W-:Y:S05]  /*23620*/  BSYNC B2 ;  /* 0x0000000000027941 */ /* 0x000fea0003800000 */
.L_x_34951:
        /* <DEDUP_REMOVED lines=16> */
.L_x_34957:
[----:B------:R-:W-:Y:S05]  /*23730*/  BSYNC B3 ;  /* 0x0000000000037941 */ /* 0x000fea0003800000 */
.L_x_34956:
        /* <DEDUP_REMOVED lines=44> */
.L_x_34955:
[----:B------:R-:W-:Y:S05]  /*23a00*/  BSYNC B2 ;  /* 0x0000000000027941 */ /* 0x000fea0003800000 */
.L_x_34954:
        /* <DEDUP_REMOVED lines=8> */
.L_x_34950:
        /* <DEDUP_REMOVED lines=12> */
.L_x_34959:
[----:B------:R-:W-:-:S07]  /*23b50*/  IMAD.MOV.U32 R201, RZ, RZ, R186 ;  /* 0x000000ffffc97224 */ /* 0x000fce00078e00ba */
.L_x_34960:
[----:B------:R-:W-:Y:S05]  /*23b60*/  BSYNC B2 ;  /* 0x0000000000027941 */ /* 0x000fea0003800000 */
.L_x_34958:
        /* <DEDUP_REMOVED lines=16> */
.L_x_34964:
[----:B------:R-:W-:Y:S05]  /*23c70*/  BSYNC B3 ;  /* 0x0000000000037941 */ /* 0x000fea0003800000 */
.L_x_34963:
        /* <DEDUP_REMOVED lines=44> */
.L_x_34962:
[----:B------:R-:W-:Y:S05]  /*23f40*/  BSYNC B2 ;  /* 0x0000000000027941 */ /* 0x000fea0003800000 */
.L_x_34961:
        /* <DEDUP_REMOVED lines=11> */
.L_x_34965:
        /* <DEDUP_REMOVED lines=12> */
.L_x_34968:
[----:B------:R-:W-:-:S07]  /*240c0*/  MOV R176, R186 ;  /* 0x000000ba00b07202 */ /* 0x000fce0000000f00 */
.L_x_34969:
[----:B------:R-:W-:Y:S05]  /*240d0*/  BSYNC B2 ;  /* 0x0000000000027941 */ /* 0x000fea0003800000 */
.L_x_34967:
        /* <DEDUP_REMOVED lines=16> */
.L_x_34973:
[----:B------:R-:W-:Y:S05]  /*241e0*/  BSYNC B3 ;  /* 0x0000000000037941 */ /* 0x000fea0003800000 */
.L_x_34972:
        /* <DEDUP_REMOVED lines=44> */
.L_x_34971:
[----:B------:R-:W-:Y:S05]  /*244b0*/  BSYNC B2 ;  /* 0x0000000000027941 */ /* 0x000fea0003800000 */
.L_x_34970:
        /* <DEDUP_REMOVED lines=8> */
.L_x_34966:
[----:B------:R-:W-:Y:S01]  /*24540*/  LOP3.LUT P0, RZ, R191, 0x1, RZ, 0xc0, !PT ;  /* 0x00000001bfff7812 */ /* 0x000fe2000780c0ff */
[C---:B------:R-:W-:Y:S01]  /*24550*/  IMAD.SHL.U32 R199, R106.reuse, 0x4, RZ ;  /* 0x000000046ac77824 */ /* 0x040fe200078e00ff */
[----:B------:R-:W-:Y:S02]  /*24560*/  SEL R193, RZ, 0x1000000, P5 ;  /* 0x01000000ffc17807 */ /* 0x000fe40002800000 */
[----:B------:R-:W-:Y:S02]  /*24570*/  SEL R198, RZ, 0x1, P0 ;  /* 0x00000001ffc67807 */ /* 0x000fe40000000000 */
[----:B------:R-:W-:Y:S02]  /*24580*/  LEA R104, P0, R106, UR10, 0x4 ;  /* 0x0000000a6a687c11 */ /* 0x000fe4000f8020ff */
[----:B------:R-:W-:Y:S02]  /*24590*/  SEL R196, RZ, 0x10000, P4 ;  /* 0x00010000ffc47807 */ /* 0x000fe40002000000 */
[----:B------:R-:W-:-:S02]  /*245a0*/  SEL R197, RZ, 0x100, P3 ;  /* 0x00000100ffc57807 */ /* 0x000fc40001800000 */
[----:B------:R-:W-:Y:S02]  /*245b0*/  LEA.HI.X R105, R106, UR11, RZ, 0x4, P0 ;  /* 0x0000000b6a697c11 */ /* 0x000fe400080f24ff */
[----:B------:R-:W-:Y:S02]  /*245c0*/  SHF.R.U32.HI R200, RZ, 0x1e, R106 ;  /* 0x0000001effc87819 */ /* 0x000fe4000001166a */
[----:B------:R-:W-:Y:S01]  /*245d0*/  IADD3 R106, P0, R199, UR12, RZ ;  /* 0x0000000cc76a7c10 */ /* 0x000fe2000ff1e0ff */
[----:B------:R2:W-:Y:S01]  /*245e0*/  STG.E.128 desc[UR4][R104.64], R100 ;  /* 0x0000006468007986 */ /* 0x0005e2000c101d04 */
[----:B------:R-:W-:Y:S02]  /*245f0*/  IADD3 R193, R197, R193, R196 ;  /* 0x000000c1c5c17210 */ /* 0x000fe40007ffe0c4 */
[----:B------:R-:W-:Y:S02]  /*24600*/  IADD3.X R107, R200, UR13, RZ, P0, !PT ;  /* 0x0000000dc86b7c10 */ /* 0x000fe400087fe4ff */
[----:B------:R-:W-:-:S05]  /*24610*/  IADD3 R193, R193, R198, RZ ;  /* 0x000000c6c1c17210 */ /* 0x000fca0007ffe0ff */
[----:B------:R2:W-:Y:S01]  /*24620*/  STG.E desc[UR4][R106.64], R193 ;  /* 0x000000c16a007986 */ /* 0x0005e2000c101904 */
[----:B------:R-:W-:Y:S05]  /*24630*/  @!P1 BRA `(.L_x_34909) ;  /* 0x00000000002c9947 */ /* 0x000fea0003800000 */
[----:B--2---:R-:W-:Y:S01]  /*24640*/  IMAD.U32 R107, R177, 0x10000, RZ ;  /* 0x00010000b16b7824 */ /* 0x004fe200078e00ff */
[----:B------:R-:W-:Y:S02]  /*24650*/  LOP3.LUT R106, R176, 0xffff, RZ, 0xc0, !PT ;  /* 0x0000ffffb06a7812 */ /* 0x000fe400078ec0ff */
[----:B------:R-:W-:Y:S02]  /*24660*/  LOP3.LUT R193, R178, 0xff, RZ, 0xc0, !PT ;  /* 0x000000ffb2c17812 */ /* 0x000fe400078ec0ff */
[----:B------:R-:W-:Y:S02]  /*24670*/  LOP3.LUT R107, R107, 0xff0000, RZ, 0xc0, !PT ;  /* 0x00ff00006b6b7812 */ /* 0x000fe400078ec0ff */
[----:B------:R-:W-:Y:S02]  /*24680*/  IADD3 R104, P0, R199, UR14, RZ ;  /* 0x0000000ec7687c10 */ /* 0x000fe4000ff1e0ff */
[----:B------:R-:W-:Y:S02]  /*24690*/  LEA R106, R106, R107, 0x18 ;  /* 0x0000006b6a6a7211 */ /* 0x000fe400078ec0ff */
[----:B------:R-:W-:-:S02]  /*246a0*/  LOP3.LUT R107, R179, 0xff, RZ, 0xc0, !PT ;  /* 0x000000ffb36b7812 */ /* 0x000fc400078ec0ff */
[----:B------:R-:W-:Y:S01]  /*246b0*/  IADD3.X R105, R200, UR15, RZ, P0, !PT ;  /* 0x0000000fc8697c10 */ /* 0x000fe200087fe4ff */
[----:B------:R-:W-:-:S05]  /*246c0*/  IMAD R106, R193, 0x100, R106 ;  /* 0x00000100c16a7824 */ /* 0x000fca00078e026a */
[----:B------:R-:W-:-:S05]  /*246d0*/  IADD3 R107, R106, R107, RZ ;  /* 0x0000006b6a6b7210 */ /* 0x000fca0007ffe0ff */
[----:B------:R3:W-:Y:S02]  /*246e0*/  STG.E desc[UR4][R104.64], R107 ;  /* 0x0000006b68007986 */ /* 0x0007e4000c101904 */
.L_x_34909:
[----:B------:R-:W-:Y:S05]  /*246f0*/  BSYNC B1 ;  /* 0x0000000000017941 */ /* 0x000fea0003800000 */
.L_x_34908:
[----:B0123--:R-:W-:Y:S01]  /*24700*/  FADD.FTZ R104, RZ, R56 ;  /* 0x00000038ff687221 */ /* 0x00ffe20000010000 */
[C---:B------:R-:W-:Y:S01]  /*24710*/  LOP3.LUT P0, RZ, R191.reuse, 0x40, RZ, 0xc0, !PT ;  /* 0x00000040bfff7812 */ /* 0x040fe2000780c0ff */
[----:B------:R-:W-:Y:S01]  /*24720*/  UMOV UR6, 0xffffffff ;  /* 0xffffffff00067882 */ /* 0x000fe20000000000 */
[----:B------:R-:W-:Y:S01]  /*24730*/  LOP3.LUT R191, R191, 0xffffffdf, RZ, 0xc0, !PT ;  /* 0xffffffdfbfbf7812 */ /* 0x000fe200078ec0ff */
[----:B------:R-:W-:Y:S01]  /*24740*/  FADD.FTZ R105, R57, R104 ;  /* 0x0000006839697221 */ /* 0x000fe20000010000 */
[C---:B------:R-:W-:Y:S02]  /*24750*/  ISETP.GT.U32.AND P1, PT, R156.reuse, 0x11f, PT ;  /* 0x0000011f9c00780c */ /* 0x040fe40003f24070 */
[----:B------:R-:W-:Y:S01]  /*24760*/  ISETP.GT.U32.AND P2, PT, R156, 0x13f, PT ;  /* 0x0000013f9c00780c */ /* 0x000fe20003f44070 */
[----:B------:R-:W-:Y:S01]  /*24770*/  FADD.FTZ R104, R58, R105 ;  /* 0x000000693a687221 */ /* 0x000fe20000010000 */
[C---:B------:R-:W-:Y:S02]  /*24780*/  ISETP.GT.U32.AND P3, PT, R156.reuse, 0x15f, PT ;  /* 0x0000015f9c00780c */ /* 0x040fe40003f64070 */
[----:B------:R-:W-:Y:S01]  /*24790*/  ISETP.GT.U32.AND P4, PT, R156, 0x17f, PT ;  /* 0x0000017f9c00780c */ /* 0x000fe20003f84070 */
[----:B------:R-:W-:Y:S01]  /*247a0*/  FADD.FTZ R104, R59, R104 ;  /* 0x000000683b687221 */ /* 0x000fe20000010000 */
[----:B------:R-:W-:-:S04]  /*247b0*/  ISETP.NE.AND P5, PT, R190, RZ, PT ;  /* 0x000000ffbe00720c */ /* 0x000fc80003fa5270 */
        /* <DEDUP_REMOVED lines=65> */
[----:B------:R-:W-:Y:S02]  /*24bd0*/  P2R R200, PR, RZ, 0x10 ;  /* 0x00000010ffc87803 */ /* 0x000fe40000000000 */
[C---:B------:R-:W-:Y:S02]  /*24be0*/  LOP3.LUT P4, RZ, R191.reuse, 0x40, RZ, 0xc0, !PT ;  /* 0x00000040bfff7812 */ /* 0x040fe4000788c0ff */
[----:B------:R-:W-:Y:S02]  /*24bf0*/  P2R R201, PR, RZ, 0x20 ;  /* 0x00000020ffc97803 */ /* 0x000fe40000000000 */
[C---:B------:R-:W-:Y:S02]  /*24c00*/  LOP3.LUT P5, RZ, R191.reuse, 0x20, RZ, 0xc0, !PT ;  /* 0x00000020bfff7812 */ /* 0x040fe400078ac0ff */
[----:B------:R-:W-:Y:S02]  /*24c10*/  LOP3.LUT P6, RZ, R191, 0x10, RZ, 0xc0, !PT ;  /* 0x00000010bfff7812 */ /* 0x000fe400078cc0ff */
[----:B------:R-:W-:-:S02]  /*24c20*/  P2R R199, PR, RZ, 0x8 ;  /* 0x00000008ffc77803 */ /* 0x000fc40000000000 */
        /* <DEDUP_REMOVED lines=23> */
[----:B------:R-:W-:Y:S02]  /*24da0*/  FSEL R104, R104, RZ, P4 ;  /* 0x000000ff68687208 */ /* 0x000fe40002000000 */
[----:B------:R-:W-:-:S03]  /*24db0*/  LOP3.LUT P4, RZ, R191, 0x4, RZ, 0xc0, !PT ;  /* 0x00000004bfff7812 */ /* 0x000fc6000788c0ff */
[----:B------:R-:W-:-:S04]  /*24dc0*/  FFMA.FTZ R105, R105, R105, R104 ;  /* 0x0000006969697223 */ /* 0x000fc80000010068 */
[----:B------:R-:W-:Y:S01]  /*24dd0*/  FFMA.FTZ R105, R106, R106, R105 ;  /* 0x0000006a6a697223 */ /* 0x000fe20000010069 */
[----:B------:R-:W-:-:S03]  /*24de0*/  FADD.FTZ R106, R63, -R198 ;  /* 0x800000c63f6a7221 */ /* 0x000fc60000010000 */
[----:B------:R-:W-:Y:S01]  /*24df0*/  FFMA.FTZ R105, R196, R196, R105 ;  /* 0x000000c4c4697223 */ /* 0x000fe20000010069 */
[----:B------:R-:W-:-:S03]  /*24e00*/  FADD.FTZ R196, R66, -R198 ;  /* 0x800000c642c47221 */ /* 0x000fc60000010000 */
[----:B------:R-:W-:Y:S01]  /*24e10*/  @P5 FFMA.FTZ R104, R106, R106, R105 ;  /* 0x0000006a6a685223 */ /* 0x000fe20000010069 */
[--C-:B------:R-:W-:Y:S01]  /*24e20*/  FADD.FTZ R105, R64, -R198.reuse ;  /* 0x800000c640697221 */ /* 0x100fe20000010000 */
[----:B------:R-:W-:Y:S01]  /*24e30*/  FADD.FTZ R106, R65, -R198 ;  /* 0x800000c6416a7221 */ /* 0x000fe20000010000 */
[----:B------:R-:W-:Y:S02]  /*24e40*/  LOP3.LUT P5, RZ, R191, 0x2, RZ, 0xc0, !PT ;  /* 0x00000002bfff7812 */ /* 0x000fe400078ac0ff */
        /* <DEDUP_REMOVED lines=17> */
[----:B------:R-:W-:Y:S02]  /*24f60*/  ISETP.NE.AND P3, PT, R199, RZ, PT ;  /* 0x000000ffc700720c */ /* 0x000fe40003f65270 */
        /* <DEDUP_REMOVED lines=72> */
.L_x_35011:
[----:B-1----:R-:W-:Y:S01]  /*253f0*/  FADD.FTZ R200, R196, R197 ;  /* 0x000000c5c4c87221 */ /* 0x002fe20000010000 */
[----:B0-----:R-:W-:Y:S01]  /*25400*/  FMUL.FTZ R196, R198, R198 ;  /* 0x000000c6c6c47220 */ /* 0x001fe20000410000 */
[C---:B------:R-:W-:Y:S01]  /*25410*/  LOP3.LUT P0, RZ, R191.reuse, 0x80, RZ, 0xc0, !PT ;  /* 0x00000080bfff7812 */ /* 0x040fe2000780c0ff */
[----:B------:R-:W0:Y:S01]  /*25420*/  @!P5 LDC.64 R106, c[0x0][0x250] ;  /* 0x00009400ff6adb82 */ /* 0x000e220000000a00 */
[----:B------:R-:W-:Y:S01]  /*25430*/  FFMA.FTZ R193, R200, R193, UR7 ;  /* 0x00000007c8c17e23 */ /* 0x000fe200080100c1 */
[----:B------:R-:W-:Y:S01]  /*25440*/  LOP3.LUT P1, RZ, R191, 0x40, RZ, 0xc0, !PT ;  /* 0x00000040bfff7812 */ /* 0x000fe2000782c0ff */
[----:B------:R-:W-:Y:S01]  /*25450*/  BSSY B1, `(.L_x_34975) ;  /* 0x000001b000017945 */ /* 0x000fe20003800000 */
[----:B------:R-:W-:-:S04]  /*25460*/  FSEL R196, R196, RZ, P0 ;  /* 0x000000ffc4c47208 */ /* 0x000fc80000000000 */
        /* <DEDUP_REMOVED lines=8> */
[----:B------:R-:W1:Y:S01]  /*254f0*/  LDC.64 R196, c[0x0][0x2b8] ;  /* 0x0000ae00ffc47b82 */ /* 0x000e620000000a00 */
[----:B0-----:R-:W-:-:S05]  /*25500*/  FSEL R104, R198, RZ, !P0 ;  /* 0x000000ffc6687208 */ /* 0x001fca0004000000 */
        /* <DEDUP_REMOVED lines=12> */
[----:B-1----:R-:W-:-:S04]  /*255d0*/  IMAD.WIDE.U32 R196, R192, 0x10, R196 ;  /* 0x00000010c0c47825 */ /* 0x002fc800078e00c4 */
[----:B------:R-:W-:Y:S01]  /*255e0*/  VIADD R192, R192, 0x20 ;  /* 0x00000020c0c07836 */ /* 0x000fe20000000000 */
[----:B------:R1:W-:Y:S06]  /*255f0*/  STG.E.128 desc[UR4][R196.64], R104 ;  /* 0x00000068c4007986 */ /* 0x0003ec000c101d04 */
.L_x_34976:
[----:B------:R-:W-:Y:S05]  /*25600*/  BSYNC B1 ;  /* 0x0000000000017941 */ /* 0x000fea0003800000 */
.L_x_34975:
[----:B------:R-:W-:Y:S01]  /*25610*/  LOP3.LUT P1, RZ, R191, 0x40000, RZ, 0xc0, !PT ;  /* 0x00040000bfff7812 */ /* 0x000fe2000782c0ff */
[----:B------:R-:W-:-:S12]  /*25620*/  BSSY B1, `(.L_x_34977) ;  /* 0x0000013000017945 */ /* 0x000fd80003800000 */
[----:B------:R-:W-:Y:S05]  /*25630*/  @!P1 BRA `(.L_x_34978) ;  /* 0x0000000000449947 */ /* 0x000fea0003800000 */
[----:B-1----:R-:W1:Y:S01]  /*25640*/  LDC.64 R196, c[0x0][0x2b8] ;  /* 0x0000ae00ffc47b82 */ /* 0x002e620000000a00 */
[----:B------:R-:W-:-:S05]  /*25650*/  FSEL R202, R198, RZ, !P0 ;  /* 0x000000ffc6ca7208 */ /* 0x000fca0004000000 */
        /* <DEDUP_REMOVED lines=12> */
[C---:B-1----:R-:W-:Y:S01]  /*25720*/  IMAD.WIDE.U32 R196, R192.reuse, 0x10, R196 ;  /* 0x00000010c0c47825 */ /* 0x042fe200078e00c4 */
[----:B------:R-:W-:-:S04]  /*25730*/  IADD3 R192, R192, 0x20, RZ ;  /* 0x00000020c0c07810 */ /* 0x000fc80007ffe0ff */
[----:B------:R2:W-:Y:S03]  /*25740*/  STG.E.128 desc[UR4][R196.64], R104 ;  /* 0x00000068c4007986 */ /* 0x0005e6000c101d04 */
.L_x_34978:
[----:B------:R-:W-:Y:S05]  /*25750*/  BSYNC B1 ;  /* 0x0000000000017941 */ /* 0x000fea0003800000 */
.L_x_34977:
[----:B------:R-:W-:Y:S01]  /*25760*/  LOP3.LUT P1, RZ, R191, 0x20000, RZ, 0xc0, !PT ;  /* 0x00020000bfff7812 */ /* 0x000fe2000782c0ff */
[----:B------:R-:W-:-:S12]  /*25770*/  BSSY B1, `(.L_x_34979) ;  /* 0x0000013000017945 */ /* 0x000fd80003800000 */
[----:B------:R-:W-:Y:S05]  /*25780*/  @!P1 BRA `(.L_x_34980) ;  /* 0x0000000000449947 */ /* 0x000fea0003800000 */
[----:B-12---:R-:W1:Y:S01]  /*25790*/  LDC.64 R196, c[0x0][0x2b8] ;  /* 0x0000ae00ffc47b82 */ /* 0x006e620000000a00 */
        /* <DEDUP_REMOVED lines=16> */
.L_x_34980:
[----:B------:R-:W-:Y:S05]  /*258a0*/  BSYNC B1 ;  /* 0x0000000000017941 */ /* 0x000fea0003800000 */
.L_x_34979:
[----:B------:R-:W-:Y:S01]  /*258b0*/  LOP3.LUT P1, RZ, R191, 0x10000, RZ, 0xc0, !PT ;  /* 0x00010000bfff7812 */ /* 0x000fe2000782c0ff */
[----:B------:R-:W-:-:S12]  /*258c0*/  BSSY B1, `(.L_x_34981) ;  /* 0x0000013000017945 */ /* 0x000fd80003800000 */
[----:B------:R-:W-:Y:S05]  /*258d0*/  @!P1 BRA `(.L_x_34982) ;  /* 0x0000000000449947 */ /* 0x000fea0003800000 */
[----:B-123--:R-:W1:Y:S01]  /*258e0*/  LDC.64 R196, c[0x0][0x2b8] ;  /* 0x0000ae00ffc47b82 */ /* 0x00ee620000000a00 */
        /* <DEDUP_REMOVED lines=16> */
.L_x_34982:
[----:B------:R-:W-:Y:S05]  /*259f0*/  BSYNC B1 ;  /* 0x0000000000017941 */ /* 0x000fea0003800000 */
.L_x_34981:
[----:B------:R-:W-:Y:S01]  /*25a00*/  LOP3.LUT P1, RZ, R191, 0x8000, RZ, 0xc0, !PT ;  /* 0x00008000bfff7812 */ /* 0x000fe2000782c0ff */
[----:B------:R-:W-:-:S12]  /*25a10*/  BSSY B1, `(.L_x_34983) ;  /* 0x0000013000017945 */ /* 0x000fd80003800000 */
[----:B------:R-:W-:Y:S05]  /*25a20*/  @!P1 BRA `(.L_x_34984) ;  /* 0x0000000000449947 */ /* 0x000fea0003800000 */
[----:B-1234-:R-:W1:Y:S01]  /*25a30*/  LDC.64 R196, c[0x0][0x2b8] ;  /* 0x0000ae00ffc47b82 */ /* 0x01ee620000000a00 */
        /* <DEDUP_REMOVED lines=16> */
.L_x_34984:
[----:B------:R-:W-:Y:S05]  /*25b40*/  BSYNC B1 ;  /* 0x0000000000017941 */ /* 0x000fea0003800000 */
.L_x_34983:
        /* <DEDUP_REMOVED lines=20> */
.L_x_34986:
[----:B------:R-:W-:Y:S05]  /*25c90*/  BSYNC B1 ;  /* 0x0000000000017941 */ /* 0x000fea0003800000 */
.L_x_34985:
        /* <DEDUP_REMOVED lines=18> */
[----:B0-----:R-:W-:-:S04]  /*25dc0*/  IMAD.WIDE.U32 R196, R192, 0x10, R196 ;  /* 0x00000010c0c47825 */ /* 0x001fc800078e00c4 */
[----:B------:R-:W-:Y:S01]  /*25dd0*/  VIADD R192, R192, 0x20 ;  /* 0x00000020c0c07836 */ /* 0x000fe20000000000 */
[----:B------:R0:W-:Y:S06]  /*25de0*/  STG.E.128 desc[UR4][R196.64], R104 ;  /* 0x00000068c4007986 */ /* 0x0001ec000c101d04 */
.L_x_34988:
[----:B------:R-:W-:Y:S05]  /*25df0*/  BSYNC B1 ;  /* 0x0000000000017941 */ /* 0x000fea0003800000 */
.L_x_34987:
        /* <DEDUP_REMOVED lines=21> */
.L_x_34990:
[----:B------:R-:W-:Y:S05]  /*25f50*/  BSYNC B1 ;  /* 0x0000000000017941 */ /* 0x000fea0003800000 */
.L_x_34989:
        /* <DEDUP_REMOVED lines=21> */
.L_x_34992:
[----:B------:R-:W-:Y:S05]  /*260b0*/  BSYNC B1 ;  /* 0x0000000000017941 */ /* 0x000fea0003800000 */
.L_x_34991:
        /* <DEDUP_REMOVED lines=21> */
.L_x_34994:
[----:B------:R-:W-:Y:S05]  /*26210*/  BSYNC B1 ;  /* 0x0000000000017941 */ /* 0x000fea0003800000 */
.L_x_34993:
        /* <DEDUP_REMOVED lines=21> */
.L_x_34996:
[----:B------:R-:W-:Y:S05]  /*26370*/  BSYNC B1 ;  /* 0x0000000000017941 */ /* 0x000fea0003800000 */
.L_x_34995:
        /* <DEDUP_REMOVED lines=13> */
[----:B------:R-:W-:-:S04]  /*26450*/  FMUL.FTZ R107, R193, R200 ;  /* 0x000000c8c16b7220 */ /* 0x000fc80000410000 */
[----:B------:R-:W-:Y:S01]  /*26460*/  FFMA.FTZ R107, R25, R107, R0 ;  /* 0x0000006b196b7223 */ /* 0x000fe20000010000 */
[----:B0-----:R-:W-:-:S04]  /*26470*/  IMAD.WIDE.U32 R192, R192, 0x10, R104 ;  /* 0x00000010c0c07825 */ /* 0x001fc800078e0068 */
[----:B------:R-:W-:Y:S01]  /*26480*/  FFMA.FTZ R104, R28, R106, R135 ;  /* 0x0000006a1c687223 */ /* 0x000fe20000010087 */
[----:B------:R-:W-:Y:S01]  /*26490*/  FFMA.FTZ R105, R27, R196, R2 ;  /* 0x000000c41b697223 */ /* 0x000fe20000010002 */
[----:B------:R-:W-:-:S05]  /*264a0*/  FFMA.FTZ R106, R26, R198, R133 ;  /* 0x000000c61a6a7223 */ /* 0x000fca0000010085 */
[----:B------:R0:W-:Y:S02]  /*264b0*/  STG.E.128 desc[UR4][R192.64], R104 ;  /* 0x00000068c0007986 */ /* 0x0001e4000c101d04 */
.L_x_34998:
[----:B------:R-:W-:Y:S05]  /*264c0*/  BSYNC B1 ;  /* 0x0000000000017941 */ /* 0x000fea0003800000 */
.L_x_34997:
[----:B01234-:R-:W0:Y:S02]  /*264d0*/  LDC.64 R104, c[0x0][0x210] ;  /* 0x00008400ff687b82 */ /* 0x01fe240000000a00 */
[----:B0-----:R-:W-:-:S04]  /*264e0*/  LEA R189, R104, R189, 0x2 ;  /* 0x000000bd68bd7211 */ /* 0x001fc800078e10ff */
[----:B------:R-:W-:-:S13]  /*264f0*/  ISETP.GE.AND P0, PT, R189, R105, PT ;  /* 0x00000069bd00720c */ /* 0x000fda0003f06270 */
[----:B------:R-:W-:Y:S05]  /*26500*/  @!P0 BRA `(.L_x_34999) ;  /* 0xfffffdb8003c8947 */ /* 0x000fea000383ffff */
[----:B------:R-:W-:Y:S05]  /*26510*/  BSYNC B0 ;  /* 0x0000000000007941 */ /* 0x000fea0003800000 */
.L_x_34170:
[----:B------:R-:W-:Y:S05]  /*26520*/  EXIT ;  /* 0x000000000000794d */ /* 0x000fea0003800000 */
.L_x_34974:
        /* <DEDUP_REMOVED lines=8> */
.L_x_35001:
[----:B------:R-:W-:Y:S05]  /*265b0*/  BSYNC B1 ;  /* 0x0000000000017941 */ /* 0x000fea0003800000 */
.L_x_35000:
[----:B------:R-:W-:Y:S01]  /*265c0*/  IMAD.MOV.U32 R104, RZ, RZ, R200 ;  /* 0x000000ffff687224 */ /* 0x000fe200078e00c8 */
[----:B------:R-:W-:Y:S01]  /*265d0*/  HFMA2.MMA R204, -RZ, RZ, 0, 1.847743988037109375e-06 ;  /* 0x0000001fffcc7435 */ /* 0x000fe200000001ff */
[----:B------:R-:W-:Y:S01]  /*265e0*/  IMAD.MOV.U32 R201, RZ, RZ, 0x2 ;  /* 0x00000002ffc97424 */ /* 0x000fe200078e00ff */
[----:B------:R-:W-:Y:S01]  /*265f0*/  P2R R206, PR, RZ, 0x10 ;  /* 0x00000010ffce7803 */ /* 0x000fe20000000000 */
[----:B------:R-:W-:Y:S01]  /*26600*/  FADD.FTZ R106, R105, R104 ;  /* 0x00000068696a7221 */ /* 0x000fe20000010000 */
[----:B------:R-:W-:Y:S01]  /*26610*/  IMAD.MOV.U32 R199, RZ, RZ, -0x1 ;  /* 0xffffffffffc77424 */ /* 0x000fe200078e00ff */
[----:B------:R-:W-:Y:S02]  /*26620*/  LOP3.LUT P4, RZ, R191, 0x40, RZ, 0xc0, !PT ;  /* 0x00000040bfff7812 */ /* 0x000fe4000788c0ff */
[----:B------:R-:W-:Y:S02]  /*26630*/  P2R R203, PR, RZ, 0x20 ;  /* 0x00000020ffcb7803 */ /* 0x000fe40000000000 */
[----:B------:R-:W-:-:S02]  /*26640*/  MOV R202, R106 ;  /* 0x0000006a00ca7202 */ /* 0x000fc40000000f00 */
[----:B------:R-:W-:Y:S02]  /*26650*/  LOP3.LUT P5, RZ, R191, 0x20, RZ, 0xc0, !PT ;  /* 0x00000020bfff7812 */ /* 0x000fe400078ac0ff */
[----:B------:R-:W-:-:S11]  /*26660*/  P2R R205, PR, RZ, 0x8 ;  /* 0x00000008ffcd7803 */ /* 0x000fd60000000000 */
[----:B------:R-:W-:Y:S05]  /*26670*/  WARPSYNC.COLLECTIVE R199, `(.L_x_35002) ;  /* 0x00000000c7087348 */ /* 0x000fea0003c00000 */
[----:B------:R0:W1:Y:S02]  /*26680*/  SHFL.BFLY P6, R200, R202, R201, R204 ;  /* 0x0c0000c9cac87389 */ /* 0x00006400000c00cc */
[----:B01----:R-:W-:Y:S01]  /*26690*/  ENDCOLLECTIVE ;  /* 0x000000000000791b */ /* 0x003fe20003800000 */
.L_x_35002:
[----:B------:R-:W-:Y:S01]  /*266a0*/  LOP3.LUT P3, RZ, R191, 0x8, RZ, 0xc0, !PT ;  /* 0x00000008bfff7812 */ /* 0x000fe2000786c0ff */
[----:B------:R-:W-:Y:S01]  /*266b0*/  HFMA2.MMA R201, -RZ, RZ, 0, 2.384185791015625e-07 ;  /* 0x00000004ffc97435 */ /* 0x000fe200000001ff */
[----:B------:R-:W-:-:S05]  /*266c0*/  MOV R107, R200 ;  /* 0x000000c8006b7202 */ /* 0x000fca0000000f00 */
[----:B------:R-:W-:-:S04]  /*266d0*/  FADD.FTZ R107, R106, R107 ;  /* 0x0000006b6a6b7221 */ /* 0x000fc80000010000 */
[----:B------:R-:W-:-:S07]  /*266e0*/  IMAD.MOV.U32 R202, RZ, RZ, R107 ;  /* 0x000000ffffca7224 */ /* 0x000fce00078e006b */
[----:B------:R-:W-:Y:S05]  /*266f0*/  WARPSYNC.COLLECTIVE R199, `(.L_x_35003) ;  /* 0x00000000c7087348 */ /* 0x000fea0003c00000 */
[----:B------:R0:W1:Y:S02]  /*26700*/  SHFL.BFLY P6, R200, R202, R201, R204 ;  /* 0x0c0000c9cac87389 */ /* 0x00006400000c00cc */
[----:B01----:R-:W-:Y:S01]  /*26710*/  ENDCOLLECTIVE ;  /* 0x000000000000791b */ /* 0x003fe20003800000 */
.L_x_35003:
[----:B------:R-:W-:Y:S02]  /*26720*/  IMAD.MOV.U32 R201, RZ, RZ, 0x8 ;  /* 0x00000008ffc97424 */ /* 0x000fe400078e00ff */
[----:B------:R-:W-:-:S04]  /*26730*/  IMAD.MOV.U32 R104, RZ, RZ, R200 ;  /* 0x000000ffff687224 */ /* 0x000fc800078e00c8 */
[----:B------:R-:W-:-:S05]  /*26740*/  FADD.FTZ R196, R107, R104 ;  /* 0x000000686bc47221 */ /* 0x000fca0000010000 */
[----:B------:R-:W-:-:S07]  /*26750*/  MOV R202, R196 ;  /* 0x000000c400ca7202 */ /* 0x000fce0000000f00 */
[----:B------:R-:W-:Y:S05]  /*26760*/  WARPSYNC.COLLECTIVE R199, `(.L_x_35004) ;  /* 0x00000000c7087348 */ /* 0x000fea0003c00000 */
[----:B------:R0:W1:Y:S02]  /*26770*/  SHFL.BFLY P6, R200, R202, R201, R204 ;  /* 0x0c0000c9cac87389 */ /* 0x00006400000c00cc */
[----:B01----:R-:W-:Y:S01]  /*26780*/  ENDCOLLECTIVE ;  /* 0x000000000000791b */ /* 0x003fe20003800000 */
.L_x_35004:
        /* <DEDUP_REMOVED lines=8> */
.L_x_35005:
        /* <DEDUP_REMOVED lines=112> */
.L_x_35006:
[----:B------:R-:W-:Y:S01]  /*26f10*/  HFMA2.MMA R201, -RZ, RZ, 0, 1.1920928955078125e-07 ;  /* 0x00000002ffc97435 */ /* 0x000fe200000001ff */
[----:B------:R-:W-:-:S05]  /*26f20*/  MOV R105, R200 ;  /* 0x000000c800697202 */ /* 0x000fca0000000f00 */
[----:B------:R-:W-:-:S04]  /*26f30*/  FADD.FTZ R105, R104, R105 ;  /* 0x0000006968697221 */ /* 0x000fc80000010000 */
[----:B------:R-:W-:-:S07]  /*26f40*/  IMAD.MOV.U32 R202, RZ, RZ, R105 ;  /* 0x000000ffffca7224 */ /* 0x000fce00078e0069 */
[----:B------:R-:W-:Y:S05]  /*26f50*/  WARPSYNC.COLLECTIVE R199, `(.L_x_35007) ;  /* 0x00000000c7087348 */ /* 0x000fea0003c00000 */
[----:B------:R0:W1:Y:S02]  /*26f60*/  SHFL.BFLY P6, R200, R202, R201, R204 ;  /* 0x0c0000c9cac87389 */ /* 0x00006400000c00cc */
[----:B01----:R-:W-:Y:S01]  /*26f70*/  ENDCOLLECTIVE ;  /* 0x000000000000791b */ /* 0x003fe20003800000 */
.L_x_35007:
[----:B------:R-:W-:Y:S02]  /*26f80*/  IMAD.MOV.U32 R201, RZ, RZ, 0x4 ;  /* 0x00000004ffc97424 */ /* 0x000fe400078e00ff */
[----:B------:R-:W-:-:S04]  /*26f90*/  IMAD.MOV.U32 R106, RZ, RZ, R200 ;  /* 0x000000ffff6a7224 */ /* 0x000fc800078e00c8 */
[----:B------:R-:W-:-:S05]  /*26fa0*/  FADD.FTZ R106, R105, R106 ;  /* 0x0000006a696a7221 */ /* 0x000fca0000010000 */
[----:B------:R-:W-:-:S07]  /*26fb0*/  MOV R202, R106 ;  /* 0x0000006a00ca7202 */ /* 0x000fce0000000f00 */
[----:B------:R-:W-:Y:S05]  /*26fc0*/  WARPSYNC.COLLECTIVE R199, `(.L_x_35008) ;  /* 0x00000000c7087348 */ /* 0x000fea0003c00000 */
[----:B------:R0:W1:Y:S02]  /*26fd0*/  SHFL.BFLY P6, R200, R202, R201, R204 ;  /* 0x0c0000c9cac87389 */ /* 0x00006400000c00cc */
[----:B01----:R-:W-:Y:S01]  /*26fe0*/  ENDCOLLECTIVE ;  /* 0x000000000000791b */ /* 0x003fe20003800000 */
.L_x_35008:
[----:B------:R-:W-:Y:S01]  /*26ff0*/  HFMA2.MMA R201, -RZ, RZ, 0, 4.76837158203125e-07 ;  /* 0x00000008ffc97435 */ /* 0x000fe200000001ff */
[----:B------:R-:W-:-:S05]  /*27000*/  MOV R107, R200 ;  /* 0x000000c8006b7202 */ /* 0x000fca0000000f00 */
[----:B------:R-:W-:-:S04]  /*27010*/  FADD.FTZ R107, R106, R107 ;  /* 0x0000006b6a6b7221 */ /* 0x000fc80000010000 */
[----:B------:R-:W-:-:S07]  /*27020*/  IMAD.MOV.U32 R202, RZ, RZ, R107 ;  /* 0x000000ffffca7224 */ /* 0x000fce00078e006b */
[----:B------:R-:W-:Y:S05]  /*27030*/  WARPSYNC.COLLECTIVE R199, `(.L_x_35009) ;  /* 0x00000000c7087348 */ /* 0x000fea0003c00000 */
[----:B------:R0:W1:Y:S02]  /*27040*/  SHFL.BFLY P6, R200, R202, R201, R204 ;  /* 0x0c0000c9cac87389 */ /* 0x00006400000c00cc */
[----:B01----:R-:W-:Y:S01]  /*27050*/  ENDCOLLECTIVE ;  /* 0x000000000000791b */ /* 0x003fe20003800000 */
.L_x_35009:
[----:B------:R-:W-:Y:S02]  /*27060*/  IMAD.MOV.U32 R201, RZ, RZ, 0x10 ;  /* 0x00000010ffc97424 */ /* 0x000fe400078e00ff */
[----:B------:R-:W-:-:S04]  /*27070*/  IMAD.MOV.U32 R196, RZ, RZ, R200 ;  /* 0x000000ffffc47224 */ /* 0x000fc800078e00c8 */
[----:B------:R-:W-:-:S05]  /*27080*/  FADD.FTZ R196, R107, R196 ;  /* 0x000000c46bc47221 */ /* 0x000fca0000010000 */
[----:B------:R-:W-:-:S07]  /*27090*/  MOV R202, R196 ;  /* 0x000000c400ca7202 */ /* 0x000fce0000000f00 */
[----:B------:R-:W-:Y:S05]  /*270a0*/  WARPSYNC.COLLECTIVE R199, `(.L_x_35010) ;  /* 0x00000000c7087348 */ /* 0x000fea0003c00000 */
[----:B------:R0:W1:Y:S02]  /*270b0*/  SHFL.BFLY P6, R200, R202, R201, R204 ;  /* 0x0c0000c9cac87389 */ /* 0x00006400000c00cc */
[----:B01----:R-:W-:Y:S01]  /*270c0*/  ENDCOLLECTIVE ;  /* 0x000000000000791b */ /* 0x003fe20003800000 */
.L_x_35010:
[----:B------:R-:W-:Y:S01]  /*270d0*/  MOV R197, R200 ;  /* 0x000000c800c57202 */ /* 0x000fe20000000f00 */
[----:B------:R-:W-:Y:S06]  /*270e0*/  BRA `(.L_x_35011) ;  /* 0xffffffe000c07947 */ /* 0x000fec000383ffff */
.L_x_35012:
        /* <DEDUP_REMOVED lines=9> */
.L_x_40178:


//--------------------- .text._ZN10layer_norm31ln_parallel_residual_fwd_kernelINS_13Kernel_traitsI6__halfffffjLj1536ELj1ELj4ELj1ELj16ENS_18Kernel_traits_baseILj1536ES2_ffffjLj128EEEEELb1ELb1ELb1EEEvNS_9FwdParamsE --------------------------
	.section	.text._ZN10layer_norm31ln_parallel_residual_fwd_kernelINS_13Kernel_traitsI6__halfffffjLj1536ELj1ELj4ELj1ELj16ENS_18Kernel_traits_baseILj1536ES2_ffffjLj128EEEEELb1ELb1ELb1EEEvNS_9FwdParamsE,"ax",@progbits
	.align	128
        .global         _ZN10layer_norm31ln_parallel_residual_fwd_kernelINS_13Kernel_traitsI6__halfffffjLj1536ELj1ELj4ELj1ELj16ENS_18Kernel_traits_baseILj1536ES2_ffffjLj128EEEEELb1ELb1ELb1EEEvNS_9FwdParamsE
        .type           _ZN10layer_norm31ln_parallel_residual_fwd_kernelINS_13Kernel_traitsI6__halfffffjLj1536ELj1ELj4ELj1ELj16ENS_18Kernel_traits_baseILj1536ES2_ffffjLj128EEEEELb1ELb1ELb1EEEvNS_9FwdParamsE,@function
        .size           _ZN10layer_norm31ln_parallel_residual_fwd_kernelINS_13Kernel_traitsI6__halfffffjLj1536ELj1ELj4ELj1ELj16ENS_18Kernel_traits_baseILj1536ES2_ffffjLj128EEEEELb1ELb1ELb1EEEvNS_9FwdParamsE,(.L_x_40179 - _ZN10layer_norm31ln_parallel_residual_fwd_kernelINS_13Kernel_traitsI6__halfffffjLj1536ELj1ELj4ELj1ELj16ENS_18Kernel_traits_baseILj1536ES2_ffffjLj128EEEEELb1ELb1ELb1EEEvNS_9FwdParamsE)
        .other          _ZN10layer_norm31ln_parallel_residual_fwd_kernelINS_13Kernel_traitsI6__halfffffjLj1536ELj1ELj4ELj1ELj16ENS_18Kernel_traits_baseILj1536ES2_ffffjLj128EEEEELb1ELb1ELb1EEEvNS_9FwdParamsE,@"STO_CUDA_ENTRY STV_DEFAULT"
_ZN10layer_norm31ln_parallel_residual_fwd_kernelINS_13Kernel_traitsI6__halfffffjLj1536ELj1ELj4ELj1ELj16ENS_18Kernel_traits_baseILj1536ES2_ffffjLj128EEEEELb1ELb1ELb1EEEvNS_9FwdParamsE:
.text._ZN10layer_norm31ln_parallel_residual_fwd_kernelINS_13Kernel_traitsI6__halfffffjLj1536ELj1ELj4ELj1ELj16ENS_18Kernel_traits_baseILj1536ES2_ffffjLj128EEEEELb1ELb1ELb1EEEvNS_9FwdParamsE:
[----:B------:R-:W-:Y:S01]  /*0000*/  LDC R1, c[0x0][0x28] ;  /* 0x00000a00ff017b82 */ /* 0x000fe20000000800 */
[----:B------:R-:W0:Y:S07]  /*0010*/  S2R R138, SR_TID.X ;  /* 0x00000000008a7919 */ /* 0x000e2e0000002100 */
[----:B------:R-:W1:Y:S01]  /*0020*/  LDC R187, c[0x0][0x2e8] ;  /* 0x0000ba00ffbb7b82 */ /* 0x000e620000000800 */
[----:B------:R-:W-:Y:S01]  /*0030*/  ULDC.64 UR6, c[0x0][0x2e0] ;  /* 0x0000b80000067ab9 */ /* 0x000fe20000000a00 */
[----:B------:R-:W-:-:S06]  /*0040*/  ULDC.U8 UR4, c[0x0][0x2f4] ;  /* 0x0000bd0000047ab9 */ /* 0x000fcc0000000000 */
[----:B------:R-:W2:Y:S01]  /*0050*/  LDC R20, c[0x0][0x2ec] ;  /* 0x0000bb00ff147b82 */ /* 0x000ea20000000800 */
[----:B------:R-:W-:Y:S01]  /*0060*/  MOV R188, UR6 ;  /* 0x0000000600bc7c02 */ /* 0x000fe20008000f00 */
[----:B------:R-:W-:Y:S01]  /*0070*/  IMAD.U32 R189, RZ, RZ, UR7 ;  /* 0x00000007ffbd7e24 */ /* 0x000fe2000f8e00ff */
[----:B------:R-:W-:Y:S01]  /*0080*/  ULDC.64 UR6, c[0x0][0x2c8] ;  /* 0x0000b20000067ab9 */ /* 0x000fe20000000a00 */
[----:B------:R-:W-:Y:S01]  /*0090*/  ISETP.NE.AND P1, PT, RZ, UR4, PT ;  /* 0x00000004ff007c0c */ /* 0x000fe2000bf25270 */
[----:B------:R-:W-:Y:S01]  /*00a0*/  ULDC.64 UR4, c[0x0][0x208] ;  /* 0x0000820000047ab9 */ /* 0x000fe20000000a00 */
[----:B------:R-:W-:Y:S01]  /*00b0*/  ISETP.NE.U32.AND P0, PT, RZ, UR6, PT ;  /* 0x00000006ff007c0c */ /* 0x000fe2000bf05070 */
[----:B------:R-:W3:Y:S01]  /*00c0*/  S2R R183, SR_CTAID.X ;  /* 0x0000000000b77919 */ /* 0x000ee20000002500 */
[----:B------:R-:W-:Y:S02]  /*00d0*/  ULDC UR8, c[0x0][0x214] ;  /* 0x0000850000087ab9 */ /* 0x000fe40000000800 */
[----:B------:R-:W-:-:S07]  /*00e0*/  ISETP.NE.AND.EX P0, PT, RZ, UR7, PT, P0 ;  /* 0x00000007ff007c0c */ /* 0x000fce000bf05300 */
[----:B-1----:R-:W-:Y:S01]  /*00f0*/  @P1 IMAD.MOV.U32 R4, RZ, RZ, R187 ;  /* 0x000000ffff041224 */ /* 0x002fe200078e00bb */
[----:B------:R-:W5:Y:S01]  /*0100*/  @P1 LDG.E.64 R188, desc[UR4][R188.64] ;  /* 0x00000004bcbc1981 */ /* 0x000f62000c1e1b00 */
[----:B0-----:R-:W-:Y:S02]  /*0110*/  IMAD.SHL.U32 R0, R138, 0x8, RZ ;  /* 0x000000088a007824 */ /* 0x001fe400078e00ff */
[----:B--2---:R-:W-:-:S03]  /*0120*/  @P1 IMAD.MOV.U32 R5, RZ, RZ, R20 ;  /* 0x000000ffff051224 */ /* 0x004fc600078e0014 */
[----:B------:R-:W-:Y:S02]  /*0130*/  LOP3.LUT R0, R0, 0xf8, RZ, 0xc0, !PT ;  /* 0x000000f800007812 */ /* 0x000fe400078ec0ff */
[----:B------:R0:W5:Y:S02]  /*0140*/  @P1 LDG.E.64 R14, desc[UR4][R4.64] ;  /* 0x00000004040e1981 */ /* 0x000164000c1e1b00 */
        /* <DEDUP_REMOVED lines=23> */
[----:B------:R-:W2:Y:S01]  /*02c0*/  LDG.E.64 R176, desc[UR4][R16.64] ;  /* 0x0000000410b07981 */ /* 0x000ea2000c1e1b00 */
[----:B------:R-:W0:Y:S03]  /*02d0*/  @P1 LDC R19, c[0x0][0x2f0] ;  /* 0x0000bc00ff131b82 */ /* 0x000e260000000800 */
        /* <DEDUP_REMOVED lines=11> */
[----:B0----5:R-:W-:Y:S01]  /*0390*/  @P1 IADD3 R187, P2, R14, R19, RZ ;  /* 0x000000130ebb1210 */ /* 0x021fe20007f5e0ff */
[----:B------:R-:W-:Y:S01]  /*03a0*/  IMAD.WIDE.U32 R18, R183, -0x326172a9, RZ ;  /* 0xcd9e8d57b7127825 */ /* 0x000fe200078e00ff */
[C---:B------:R-:W-:Y:S01]  /*03b0*/  IADD3 R135, R188.reuse, 0x3c6ef372, RZ ;  /* 0x3c6ef372bc877810 */ /* 0x040fe20007ffe0ff */
[----:B------:R-:W-:Y:S01]  /*03c0*/  ULDC.64 UR6, c[0x0][0x228] ;  /* 0x00008a0000067ab9 */ /* 0x000fe20000000a00 */
[----:B------:R-:W-:Y:S01]  /*03d0*/  @P1 IADD3.X R20, RZ, R15, RZ, P2, !PT ;  /* 0x0000000fff141210 */ /* 0x000fe200017fe4ff */
[----:B------:R-:W-:Y:S01]  /*03e0*/  VIADD R137, R189, 0xbb67ae85 ;  /* 0xbb67ae85bd897836 */ /* 0x000fe20000000000 */
[C---:B------:R-:W-:Y:S01]  /*03f0*/  IADD3 R132, R188.reuse, -0x255992d5, RZ ;  /* 0xdaa66d2bbc847810 */ /* 0x040fe20007ffe0ff */
[----:B------:R-:W-:Y:S01]  /*0400*/  VIADD R136, R188, 0x9e3779b9 ;  /* 0x9e3779b9bc887836 */ /* 0x000fe20000000000 */
[--C-:B------:R-:W-:Y:S01]  /*0410*/  SHF.R.U64 R182, R187, 0x2, R20.reuse ;  /* 0x00000002bbb67819 */ /* 0x100fe20000001214 */
[C---:B------:R-:W-:Y:S01]  /*0420*/  VIADD R134, R189.reuse, 0x76cf5d0a ;  /* 0x76cf5d0abd867836 */ /* 0x040fe20000000000 */
[----:B------:R-:W-:Y:S01]  /*0430*/  SHF.R.U32.HI R181, RZ, 0x2, R20 ;  /* 0x00000002ffb57819 */ /* 0x000fe20000011614 */
[C---:B------:R-:W-:Y:S01]  /*0440*/  VIADD R133, R189.reuse, 0x32370b8f ;  /* 0x32370b8fbd857836 */ /* 0x040fe20000000000 */
[----:B------:R-:W-:Y:S01]  /*0450*/  IADD3 R129, R189, -0x56f99767, RZ ;  /* 0xa9066899bd817810 */ /* 0x000fe20007ffe0ff */
[----:B------:R-:W-:Y:S01]  /*0460*/  IMAD.WIDE.U32 R14, R182, -0x2daee0ad, RZ ;  /* 0xd2511f53b60e7825 */ /* 0x000fe200078e00ff */
[----:B------:R-:W-:-:S02]  /*0470*/  LOP3.LUT R20, R19, R181, R188, 0x96, !PT ;  /* 0x000000b513147212 */ /* 0x000fc400078e96bc */
[----:B------:R-:W-:Y:S02]  /*0480*/  @!P0 CS2R R36, SRZ ;  /* 0x0000000000248805 */ /* 0x000fe4000001ff00 */
[----:B------:R-:W-:Y:S01]  /*0490*/  IADD3 R126, R189, 0x646e171e, RZ ;  /* 0x646e171ebd7e7810 */ /* 0x000fe20007ffe0ff */
[----:B------:R-:W-:Y:S01]  /*04a0*/  VIADD R131, R188, 0x78dde6e4 ;  /* 0x78dde6e4bc837836 */ /* 0x000fe20000000000 */
[----:B------:R-:W-:Y:S01]  /*04b0*/  LOP3.LUT R0, R15, R189, RZ, 0x3c, !PT ;  /* 0x000000bd0f007212 */ /* 0x000fe200078e3cff */
[----:B------:R-:W-:Y:S01]  /*04c0*/  IMAD.WIDE.U32 R20, R20, -0x2daee0ad, RZ ;  /* 0xd2511f5314147825 */ /* 0x000fe200078e00ff */
[----:B------:R-:W-:Y:S02]  /*04d0*/  IADD3 R123, R188, -0xe443238, RZ ;  /* 0xf1bbcdc8bc7b7810 */ /* 0x000fe40007ffe0ff */
[----:B------:R-:W-:Y:S02]  /*04e0*/  @!P0 CS2R R34, SRZ ;  /* 0x0000000000228805 */ /* 0x000fe4000001ff00 */
[----:B------:R-:W-:Y:S01]  /*04f0*/  @!P0 CS2R R32, SRZ ;  /* 0x0000000000208805 */ /* 0x000fe2000001ff00 */
[----:B-1----:R-:W-:Y:S01]  /*0500*/  IMAD.WIDE.U32 R16, R0, -0x326172a9, RZ ;  /* 0xcd9e8d5700107825 */ /* 0x002fe200078e00ff */
        /* <DEDUP_REMOVED lines=18> */
[----:B------:R-:W-:Y:S01]  /*0630*/  ISETP.NE.U32.AND P0, PT, RZ, UR6, PT ;  /* 0x00000006ff007c0c */ /* 0x000fe2000bf05070 */
[----:B------:R-:W-:Y:S01]  /*0640*/  IMAD.WIDE.U32 R20, R20, -0x326172a9, RZ ;  /* 0xcd9e8d5714147825 */ /* 0x000fe200078e00ff */
[----:B------:R-:W-:Y:S01]  /*0650*/  LOP3.LUT R19, R17, R14, R133, 0x96, !PT ;  /* 0x0000000e11137212 */ /* 0x000fe200078e9685 */
[----:B------:R-:W-:Y:S01]  /*0660*/  ULDC.U8 UR6, c[0x0][0x2a0] ;  /* 0x0000a80000067ab9 */ /* 0x000fe20000000000 */
[C---:B------:R-:W-:Y:S01]  /*0670*/  IADD3 R120, R188.reuse, -0x700cb87f, RZ ;  /* 0x8ff34781bc787810 */ /* 0x040fe20007ffe0ff */
[----:B------:R-:W-:Y:S01]  /*0680*/  VIADD R127, R188, 0xb54cda56 ;  /* 0xb54cda56bc7f7836 */ /* 0x000fe20000000000 */
[----:B------:R-:W-:Y:S01]  /*0690*/  LOP3.LUT R14, R21, R18, R132, 0x96, !PT ;  /* 0x00000012150e7212 */ /* 0x000fe200078e9684 */
[----:B------:R-:W-:Y:S01]  /*06a0*/  IMAD.WIDE.U32 R18, R19, -0x326172a9, RZ ;  /* 0xcd9e8d5713127825 */ /* 0x000fe200078e00ff */
[----:B------:R-:W-:Y:S01]  /*06b0*/  ISETP.NE.AND P1, PT, RZ, UR6, PT ;  /* 0x00000006ff007c0c */ /* 0x000fe2000bf25270 */
[----:B------:R-:W-:Y:S01]  /*06c0*/  BSSY B0, `(.L_x_35013) ;  /* 0x00023e6000007945 */ /* 0x000fe20003800000 */
[----:B------:R-:W-:Y:S01]  /*06d0*/  SHF.R.U64 R24, R36, 0x10, R37 ;  /* 0x0000001024187819 */ /* 0x000fe20000001225 */
[----:B------:R-:W-:Y:S01]  /*06e0*/  IMAD.WIDE.U32 R14, R14, -0x2daee0ad, RZ ;  /* 0xd2511f530e0e7825 */ /* 0x000fe200078e00ff */
[----:B------:R-:W-:Y:S01]  /*06f0*/  LOP3.LUT R17, R19, R20, R131, 0x96, !PT ;  /* 0x0000001413117212 */ /* 0x000fe200078e9683 */
[----:B------:R-:W-:Y:S01]  /*0700*/  ULDC UR16, c[0x0][0x2d8] ;  /* 0x0000b60000107ab9 */ /* 0x000fe20000000800 */
[----:B------:R-:W-:Y:S01]  /*0710*/  SHF.R.U32.HI R23, RZ, 0x10, R37 ;  /* 0x00000010ff177819 */ /* 0x000fe20000011625 */
[----:B------:R-:W-:Y:S01]  /*0720*/  VIADD R125, R189, 0x1fd5c5a3 ;  /* 0x1fd5c5a3bd7d7836 */ /* 0x000fe20000000000 */
[----:B------:R-:W-:Y:S01]  /*0730*/  LOP3.LUT R20, R15, R16, R130, 0x96, !PT ;  /* 0x000000100f147212 */ /* 0x000fe200078e9682 */
[----:B------:R-:W-:Y:S01]  /*0740*/  IMAD.WIDE.U32 R16, R17, -0x2daee0ad, RZ ;  /* 0xd2511f5311107825 */ /* 0x000fe200078e00ff */
[----:B------:R-:W-:Y:S01]  /*0750*/  SHF.R.U64 R22, R34, 0x10, R35 ;  /* 0x0000001022167819 */ /* 0x000fe20000001223 */
[----:B------:R-:W-:Y:S01]  /*0760*/  ULDC.64 UR20, c[0x0][0x228] ;  /* 0x00008a0000147ab9 */ /* 0x000fe20000000a00 */
[----:B------:R-:W-:Y:S01]  /*0770*/  SHF.R.U32.HI R63, RZ, 0x10, R27 ;  /* 0x00000010ff3f7819 */ /* 0x000fe2000001161b */
[----:B------:R-:W-:Y:S01]  /*0780*/  IMAD.WIDE.U32 R20, R20, -0x326172a9, RZ ;  /* 0xcd9e8d5714147825 */ /* 0x000fe200078e00ff */
[----:B------:R-:W-:Y:S01]  /*0790*/  LOP3.LUT R19, R17, R14, R129, 0x96, !PT ;  /* 0x0000000e11137212 */ /* 0x000fe200078e9681 */
[----:B------:R-:W-:Y:S01]  /*07a0*/  ULDC.64 UR8, c[0x0][0x230] ;  /* 0x00008c0000087ab9 */ /* 0x000fe20000000a00 */
[--C-:B------:R-:W-:Y:S01]  /*07b0*/  SHF.R.U64 R62, R48, 0x10, R49.reuse ;  /* 0x00000010303e7819 */ /* 0x100fe20000001231 */
[----:B------:R-:W-:Y:S01]  /*07c0*/  VIADD R124, R188, 0x5384540f ;  /* 0x5384540fbc7c7836 */ /* 0x000fe20000000000 */
[----:B------:R-:W-:Y:S01]  /*07d0*/  LOP3.LUT R14, R21, R18, R128, 0x96, !PT ;  /* 0x00000012150e7212 */ /* 0x000fe200078e9680 */
[----:B------:R-:W-:Y:S01]  /*07e0*/  IMAD.WIDE.U32 R18, R19, -0x326172a9, RZ ;  /* 0xcd9e8d5713127825 */ /* 0x000fe200078e00ff */
[----:B------:R-:W-:Y:S01]  /*07f0*/  SHF.R.U32.HI R61, RZ, 0x10, R49 ;  /* 0x00000010ff3d7819 */ /* 0x000fe20000011631 */
[----:B------:R-:W-:Y:S01]  /*0800*/  ULDC.64 UR10, c[0x0][0x238] ;  /* 0x00008e00000a7ab9 */ /* 0x000fe20000000a00 */
[----:B------:R-:W-:Y:S01]  /*0810*/  SHF.R.U64 R60, R46, 0x10, R47 ;  /* 0x000000102e3c7819 */ /* 0x000fe2000000122f */
[----:B------:R-:W-:Y:S01]  /*0820*/  IMAD.WIDE.U32 R14, R14, -0x2daee0ad, RZ ;  /* 0xd2511f530e0e7825 */ /* 0x000fe200078e00ff */
[----:B------:R-:W-:Y:S01]  /*0830*/  LOP3.LUT R17, R19, R20, R127, 0x96, !PT ;  /* 0x0000001413117212 */ /* 0x000fe200078e967f */
[----:B------:R-:W-:Y:S01]  /*0840*/  ULDC.64 UR12, c[0x0][0x240] ;  /* 0x00009000000c7ab9 */ /* 0x000fe20000000a00 */
[----:B------:R-:W-:Y:S01]  /*0850*/  SHF.R.U32.HI R19, RZ, 0x10, R33 ;  /* 0x00000010ff137819 */ /* 0x000fe20000011621 */
        /* <DEDUP_REMOVED lines=12> */
[----:B------:R-:W-:Y:S01]  /*0920*/  IMAD.HI.U32 R0, R14, -0x326172a9, RZ ;  /* 0xcd9e8d570e007827 */ /* 0x000fe200078e00ff */
[----:B------:R-:W-:-:S02]  /*0930*/  SHF.R.U32.HI R21, RZ, 0x10, R35 ;  /* 0x00000010ff157819 */ /* 0x000fc40000011623 */
[----:B------:R-:W-:Y:S01]  /*0940*/  SHF.R.U32.HI R57, RZ, 0x10, R45 ;  /* 0x00000010ff397819 */ /* 0x000fe2000001162d */
[----:B------:R-:W-:Y:S01]  /*0950*/  IMAD.HI.U32 R15, R18, -0x2daee0ad, RZ ;  /* 0xd2511f53120f7827 */ /* 0x000fe200078e00ff */
[----:B------:R-:W-:Y:S02]  /*0960*/  LOP3.LUT R150, R0, R20, R123, 0x96, !PT ;  /* 0x0000001400967212 */ /* 0x000fe400078e967b */
[----:B------:R-:W-:Y:S01]  /*0970*/  SHF.R.U64 R20, R32, 0x10, R33 ;  /* 0x0000001020147819 */ /* 0x000fe20000001221 */
[----:B------:R-:W-:Y:S01]  /*0980*/  IMAD R0, R18, -0x2daee0ad, RZ ;  /* 0xd2511f5312007824 */ /* 0x000fe200078e02ff */
[----:B------:R-:W-:Y:S01]  /*0990*/  LOP3.LUT R152, R15, R16, R122, 0x96, !PT ;  /* 0x000000100f987212 */ /* 0x000fe200078e967a */
[----:B------:R-:W-:Y:S01]  /*09a0*/  IMAD.HI.U32 R119, R150, -0x2daee0ad, RZ ;  /* 0xd2511f5396777827 */ /* 0x000fe200078e00ff */
[----:B------:R-:W-:Y:S02]  /*09b0*/  SHF.R.U64 R18, R30, 0x10, R31 ;  /* 0x000000101e127819 */ /* 0x000fe4000000121f */
[----:B------:R-:W-:Y:S01]  /*09c0*/  SHF.R.U64 R16, R28, 0x10, R29 ;  /* 0x000000101c107819 */ /* 0x000fe2000000121d */
[----:B------:R-:W-:Y:S01]  /*09d0*/  IMAD R15, R14, -0x326172a9, RZ ;  /* 0xcd9e8d570e0f7824 */ /* 0x000fe200078e02ff */
[----:B------:R-:W-:Y:S01]  /*09e0*/  LOP3.LUT R119, R119, R0, R121, 0x96, !PT ;  /* 0x0000000077777212 */ /* 0x000fe200078e9679 */
[----:B------:R-:W-:Y:S01]  /*09f0*/  IMAD.HI.U32 R118, R152, -0x326172a9, RZ ;  /* 0xcd9e8d5798767827 */ /* 0x000fe200078e00ff */
[----:B------:R-:W-:-:S02]  /*0a00*/  SHF.R.U64 R14, R26, 0x10, R27 ;  /* 0x000000101a0e7819 */ /* 0x000fc4000000121b */
[----:B------:R-:W-:Y:S01]  /*0a10*/  SHF.R.U64 R56, R42, 0x10, R43 ;  /* 0x000000102a387819 */ /* 0x000fe2000000122b */
[----:B------:R-:W-:Y:S01]  /*0a20*/  HADD2.F32 R117, -RZ, R36.H0_H0 ;  /* 0x20000024ff757230 */ /* 0x000fe20000004100 */
[----:B------:R-:W-:Y:S01]  /*0a30*/  LOP3.LUT R118, R118, R15, R120, 0x96, !PT ;  /* 0x0000000f76767212 */ /* 0x000fe200078e9678 */
        /* <DEDUP_REMOVED lines=16> */
[----:B------:R-:W-:Y:S01]  /*0b40*/  HADD2.F32 R108, -RZ, R29.H0_H0 ;  /* 0x2000001dff6c7230 */ /* 0x000fe20000004100 */
[----:B------:R-:W-:Y:S01]  /*0b50*/  LOP3.LUT R186, R138, 0x1f, RZ, 0xc0, !PT ;  /* 0x0000001f8aba7812 */ /* 0x000fe200078ec0ff */
[----:B------:R-:W-:Y:S01]  /*0b60*/  HADD2.F32 R51, -RZ, R26.H0_H0 ;  /* 0x2000001aff337230 */ /* 0x000fe20000004100 */
[----:B------:R-:W-:Y:S01]  /*0b70*/  @P1 LOP3.LUT R185, R185, 0x4, RZ, 0xfc, !PT ;  /* 0x00000004b9b91812 */ /* 0x000fe200078efcff */
[----:B------:R-:W-:Y:S01]  /*0b80*/  HADD2.F32 R50, -RZ, R27.H0_H0 ;  /* 0x2000001bff327230 */ /* 0x000fe20000004100 */
[----:B------:R-:W-:Y:S01]  /*0b90*/  ISETP.NE.AND.EX P0, PT, RZ, UR7, PT, P0 ;  /* 0x00000007ff007c0c */ /* 0x000fe2000bf05300 */
[----:B------:R-:W-:Y:S01]  /*0ba0*/  HADD2.F32 R48, -RZ, R48.H0_H0 ;  /* 0x20000030ff307230 */ /* 0x000fe20000004100 */
[----:B------:R-:W-:Y:S01]  /*0bb0*/  ULDC UR7, c[0x0][0x218] ;  /* 0x0000860000077ab9 */ /* 0x000fe20000000800 */
        /* <DEDUP_REMOVED lines=24> */
[----:B------:R-:W-:-:S02]  /*0d40*/  IMAD R150, R150, -0x2daee0ad, RZ ;  /* 0xd2511f5396967824 */ /* 0x000fc400078e02ff */
[----:B------:R-:W-:Y:S01]  /*0d50*/  IMAD R152, R152, -0x326172a9, RZ ;  /* 0xcd9e8d5798987824 */ /* 0x000fe200078e02ff */
        /* <DEDUP_REMOVED lines=84> */
.L_x_35795:
[----:B---3--:R-:W0:Y:S01]  /*12a0*/  @P0 LDC.64 R52, c[0x0][0x228] ;  /* 0x00008a00ff340b82 */ /* 0x008e220000000a00 */
        /* <DEDUP_REMOVED lines=27> */
.L_x_35015:
[----:B------:R-:W-:-:S07]  /*1460*/  MOV R64, R152 ;  /* 0x0000009800407202 */ /* 0x000fce0000000f00 */
.L_x_35016:
[----:B------:R-:W-:Y:S05]  /*1470*/  BSYNC B1 ;  /* 0x0000000000017941 */ /* 0x000fea0003800000 */
.L_x_35014:
        /* <DEDUP_REMOVED lines=16> */
.L_x_35020:
[----:B------:R-:W-:Y:S05]  /*1580*/  BSYNC B2 ;  /* 0x0000000000027941 */ /* 0x000fea0003800000 */
.L_x_35019:
        /* <DEDUP_REMOVED lines=44> */
.L_x_35018:
[----:B------:R-:W-:Y:S05]  /*1850*/  BSYNC B1 ;  /* 0x0000000000017941 */ /* 0x000fea0003800000 */
.L_x_35017:
[----:B------:R-:W0:Y:S01]  /*1860*/  LDC R194, c[0x0][0x298] ;  /* 0x0000a600ffc27b82 */ /* 0x000e220000000800 */
[----:B------:R-:W-:Y:S01]  /*1870*/  ISETP.NE.U32.AND P2, PT, RZ, UR20, PT ;  /* 0x00000014ff007c0c */ /* 0x000fe2000bf45070 */
[----:B------:R-:W-:Y:S01]  /*1880*/  IMAD.MOV.U32 R196, RZ, RZ, 0x2f800000 ;  /* 0x2f800000ffc47424 */ /* 0x000fe200078e00ff */
[----:B------:R-:W-:Y:S02]  /*1890*/  I2FP.F32.U32 R57, R64 ;  /* 0x0000004000397245 */ /* 0x000fe40000201000 */
[----:B------:R-:W-:-:S03]  /*18a0*/  ISETP.NE.AND.EX P2, PT, RZ, UR21, PT, P2 ;  /* 0x00000015ff007c0c */ /* 0x000fc6000bf45320 */
[----:B------:R-:W1:Y:S01]  /*18b0*/  LDC R192, c[0x0][0x294] ;  /* 0x0000a500ffc07b82 */ /* 0x000e620000000800 */
[----:B------:R-:W-:Y:S01]  /*18c0*/  FFMA.FTZ R57, R57, R196, 1.1641532182693481445e-10 ;  /* 0x2f00000039397423 */ /* 0x000fe200000100c4 */
[----:B0----5:R-:W-:-:S04]  /*18d0*/  FMUL.FTZ R52, R52, R194 ;  /* 0x000000c234347220 */ /* 0x021fc80000410000 */
[----:B-1----:R-:W-:-:S04]  /*18e0*/  FSETP.GTU.FTZ.AND P3, PT, R57, R192, PT ;  /* 0x000000c03900720b */ /* 0x002fc80003f7c000 */
        /* <DEDUP_REMOVED lines=8> */
.L_x_35021:
        /* <DEDUP_REMOVED lines=12> */
.L_x_35024:
[----:B------:R-:W-:-:S07]  /*1a30*/  MOV R65, R152 ;  /* 0x0000009800417202 */ /* 0x000fce0000000f00 */
.L_x_35025:
[----:B------:R-:W-:Y:S05]  /*1a40*/  BSYNC B1 ;  /* 0x0000000000017941 */ /* 0x000fea0003800000 */
.L_x_35023:
        /* <DEDUP_REMOVED lines=16> */
.L_x_35029:
[----:B------:R-:W-:Y:S05]  /*1b50*/  BSYNC B2 ;  /* 0x0000000000027941 */ /* 0x000fea0003800000 */
.L_x_35028:
        /* <DEDUP_REMOVED lines=43> */
.L_x_35027:
[----:B------:R-:W-:Y:S05]  /*1e10*/  BSYNC B1 ;  /* 0x0000000000017941 */ /* 0x000fea0003800000 */
.L_x_35026:
        /* <DEDUP_REMOVED lines=8> */
.L_x_35022:
        /* <DEDUP_REMOVED lines=12> */
.L_x_35031:
[----:B------:R-:W-:-:S07]  /*1f60*/  IMAD.MOV.U32 R65, RZ, RZ, R152 ;  /* 0x000000ffff417224 */ /* 0x000fce00078e0098 */
.L_x_35032:
[----:B------:R-:W-:Y:S05]  /*1f70*/  BSYNC B1 ;  /* 0x0000000000017941 */ /* 0x000fea0003800000 */
.L_x_35030:
        /* <DEDUP_REMOVED lines=16> */
.L_x_35036:
[----:B------:R-:W-:Y:S05]  /*2080*/  BSYNC B2 ;  /* 0x0000000000027941 */ /* 0x000fea0003800000 */
.L_x_35035:
        /* <DEDUP_REMOVED lines=44> */
.L_x_35034:
[----:B------:R-:W-:Y:S05]  /*2350*/  BSYNC B1 ;  /* 0x0000000000017941 */ /* 0x000fea0003800000 */
.L_x_35033:
        /* <DEDUP_REMOVED lines=11> */
.L_x_35037:
        /* <DEDUP_REMOVED lines=12> */
.L_x_35040:
[----:B------:R-:W-:-:S07]  /*24d0*/  IMAD.MOV.U32 R62, RZ, RZ, R152 ;  /* 0x000000ffff3e7224 */ /* 0x000fce00078e0098 */
.L_x_35041:
[----:B------:R-:W-:Y:S05]  /*24e0*/  BSYNC B1 ;  /* 0x0000000000017941 */ /* 0x000fea0003800000 */
.L_x_35039:
        /* <DEDUP_REMOVED lines=16> */
.L_x_35045:
[----:B------:R-:W-:Y:S05]  /*25f0*/  BSYNC B2 ;  /* 0x0000000000027941 */ /* 0x000fea0003800000 */
.L_x_35044:
        /* <DEDUP_REMOVED lines=44> */
.L_x_35043:
[----:B------:R-:W-:Y:S05]  /*28c0*/  BSYNC B1 ;  /* 0x0000000000017941 */ /* 0x000fea0003800000 */
.L_x_35042:
        /* <DEDUP_REMOVED lines=8> */
.L_x_35038:
        /* <DEDUP_REMOVED lines=12> */
.L_x_35047:
[----:B------:R-:W-:-:S07]  /*2a10*/  IMAD.MOV.U32 R62, RZ, RZ, R152 ;  /* 0x000000ffff3e7224 */ /* 0x000fce00078e0098 */
.L_x_35048:
[----:B------:R-:W-:Y:S05]  /*2a20*/  BSYNC B1 ;  /* 0x0000000000017941 */ /* 0x000fea0003800000 */
.L_x_35046:
        /* <DEDUP_REMOVED lines=16> */
.L_x_35052:
[----:B------:R-:W-:Y:S05]  /*2b30*/  BSYNC B2 ;  /* 0x0000000000027941 */ /* 0x000fea0003800000 */
.L_x_35051:
        /* <DEDUP_REMOVED lines=44> */
.L_x_35050:
[----:B------:R-:W-:Y:S05]  /*2e00*/  BSYNC B1 ;  /* 0x0000000000017941 */ /* 0x000fea0003800000 */
.L_x_35049:
        /* <DEDUP_REMOVED lines=11> */
.L_x_35053:
        /* <DEDUP_REMOVED lines=12> */
.L_x_35056:
[----:B------:R-:W-:-:S07]  /*2f80*/  MOV R54, R152 ;  /* 0x0000009800367202 */ /* 0x000fce0000000f00 */
.L_x_35057:
[----:B------:R-:W-:Y:S05]  /*2f90*/  BSYNC B1 ;  /* 0x0000000000017941 */ /* 0x000fea0003800000 */
.L_x_35055:
        /* <DEDUP_REMOVED lines=16> */
.L_x_35061:
[----:B------:R-:W-:Y:S05]  /*30a0*/  BSYNC B2 ;  /* 0x0000000000027941 */ /* 0x000fea0003800000 */
.L_x_35060:
        /* <DEDUP_REMOVED lines=44> */
.L_x_35059:
[----:B------:R-:W-:Y:S05]  /*3370*/  BSYNC B1 ;  /* 0x0000000000017941 */ /* 0x000fea0003800000 */
.L_x_35058:
        /* <DEDUP_REMOVED lines=8> */
.L_x_35054:
        /* <DEDUP_REMOVED lines=12> */
.L_x_35063:
[----:B------:R-:W-:-:S07]  /*34c0*/  MOV R54, R152 ;  /* 0x0000009800367202 */ /* 0x000fce0000000f00 */
.L_x_35064:
[----:B------:R-:W-:Y:S05]  /*34d0*/  BSYNC B1 ;  /* 0x0000000000017941 */ /* 0x000fea0003800000 */
.L_x_35062:
        /* <DEDUP_REMOVED lines=16> */
.L_x_35068:
[----:B------:R-:W-:Y:S05]  /*35e0*/  BSYNC B2 ;  /* 0x0000000000027941 */ /* 0x000fea0003800000 */
.L_x_35067:
        /* <DEDUP_REMOVED lines=44> */
.L_x_35066:
[----:B------:R-:W-:Y:S05]  /*38b0*/  BSYNC B1 ;  /* 0x0000000000017941 */ /* 0x000fea0003800000 */
.L_x_35065:
        /* <DEDUP_REMOVED lines=11> */
.L_x_35069:
        /* <DEDUP_REMOVED lines=12> */
.L_x_35072:
[----:B------:R-:W-:-:S07]  /*3a30*/  IMAD.MOV.U32 R60, RZ, RZ, R152 ;  /* 0x000000ffff3c7224 */ /* 0x000fce00078e0098 */
.L_x_35073:
[----:B------:R-:W-:Y:S05]  /*3a40*/  BSYNC B1 ;  /* 0x0000000000017941 */ /* 0x000fea0003800000 */
.L_x_35071:
        /* <DEDUP_REMOVED lines=18> */
.L_x_35077:
[----:B------:R-:W-:Y:S05]  /*3b70*/  BSYNC B2 ;  /* 0x0000000000027941 */ /* 0x000fea0003800000 */
.L_x_35076:
        /* <DEDUP_REMOVED lines=44> */
.L_x_35075:
[----:B------:R-:W-:Y:S05]  /*3e40*/  BSYNC B1 ;  /* 0x0000000000017941 */ /* 0x000fea0003800000 */
.L_x_35074:
        /* <DEDUP_REMOVED lines=8> */
.L_x_35070:
[----:B------:R-:W-:Y:S01]  /*3ed0*/  ISETP.NE.AND P6, PT, R64, RZ, PT ;  /* 0x000000ff4000720c */ /* 0x000fe20003fc5270 */
[C---:B------:R-:W-:Y:S01]  /*3ee0*/  IMAD.SHL.U32 R68, R190.reuse, 0x4, RZ ;  /* 0x00000004be447824 */ /* 0x040fe200078e00ff */
[----:B------:R-:W-:Y:S01]  /*3ef0*/  SEL R56, RZ, 0x1000000, P5 ;  /* 0x01000000ff387807 */ /* 0x000fe20002800000 */
[----:B------:R-:W0:Y:S01]  /*3f00*/  @P0 LDC.64 R54, c[0x0][0x228] ;  /* 0x00008a00ff360b82 */ /* 0x000e220000000a00 */
[----:B------:R-:W-:Y:S01]  /*3f10*/  SEL R57, RZ, 0x10000, P4 ;  /* 0x00010000ff397807 */ /* 0x000fe20002000000 */
[C---:B------:R-:W-:Y:S01]  /*3f20*/  VIADD R191, R190.reuse, 0x20 ;  /* 0x00000020bebf7836 */ /* 0x040fe20000000000 */
[----:B------:R-:W-:Y:S02]  /*3f30*/  SEL R58, RZ, 0x100, P3 ;  /* 0x00000100ff3a7807 */ /* 0x000fe40001800000 */
[----:B------:R-:W-:Y:S02]  /*3f40*/  LEA R64, P3, R190, UR10, 0x4 ;  /* 0x0000000abe407c11 */ /* 0x000fe4000f8620ff */
[----:B------:R-:W-:Y:S01]  /*3f50*/  IADD3 R57, R58, R56, R57 ;  /* 0x000000383a397210 */ /* 0x000fe20007ffe039 */
[----:B------:R-:W1:Y:S01]  /*3f60*/  @P1 LDC.64 R52, c[0x0][0x230] ;  /* 0x00008c00ff341b82 */ /* 0x000e620000000a00 */
[----:B------:R-:W-:-:S02]  /*3f70*/  SEL R58, RZ, 0x1, P6 ;  /* 0x00000001ff3a7807 */ /* 0x000fc40003000000 */
[----:B------:R-:W-:Y:S02]  /*3f80*/  LEA.HI.X R65, R190, UR11, RZ, 0x4, P3 ;  /* 0x0000000bbe417c11 */ /* 0x000fe400098f24ff */
[----:B------:R-:W-:Y:S02]  /*3f90*/  SHF.R.U32.HI R69, RZ, 0x1e, R190 ;  /* 0x0000001eff457819 */ /* 0x000fe400000116be */
[----:B------:R-:W-:Y:S01]  /*3fa0*/  IADD3 R56, P3, R68, UR12, RZ ;  /* 0x0000000c44387c10 */ /* 0x000fe2000ff7e0ff */
[----:B------:R2:W-:Y:S01]  /*3fb0*/  STG.E.128 desc[UR4][R64.64], R92 ;  /* 0x0000005c40007986 */ /* 0x0005e2000c101d04 */
[----:B------:R-:W-:Y:S01]  /*3fc0*/  IADD3 R67, R57, R58, RZ ;  /* 0x0000003a39437210 */ /* 0x000fe20007ffe0ff */
[----:B------:R-:W-:Y:S01]  /*3fd0*/  IMAD.WIDE.U32 R58, R191, 0x10, R104 ;  /* 0x00000010bf3a7825 */ /* 0x000fe200078e0068 */
[----:B------:R-:W-:-:S05]  /*3fe0*/  IADD3.X R57, R69, UR13, RZ, P3, !PT ;  /* 0x0000000d45397c10 */ /* 0x000fca0009ffe4ff */
[----:B------:R2:W-:Y:S01]  /*3ff0*/  STG.E desc[UR4][R56.64], R67 ;  /* 0x0000004338007986 */ /* 0x0005e2000c101904 */
[----:B0-----:R-:W-:-:S04]  /*4000*/  @P0 IMAD.WIDE.U32 R60, R191, 0x10, R54 ;  /* 0x00000010bf3c0825 */ /* 0x001fc800078e0036 */
[----:B-1----:R-:W-:Y:S01]  /*4010*/  @P1 IMAD.WIDE.U32 R62, R191, 0x10, R52 ;  /* 0x00000010bf3e1825 */ /* 0x002fe200078e0034 */
[----:B--2---:R-:W-:Y:S06]  /*4020*/  @!P0 BRA `(.L_x_35078) ;  /* 0x00000000002c8947 */ /* 0x004fec0003800000 */
[----:B------:R-:W-:Y:S01]  /*4030*/  IMAD.U32 R53, R155, 0x10000, RZ ;  /* 0x000100009b357824 */ /* 0x000fe200078e00ff */
[----:B------:R-:W-:Y:S02]  /*4040*/  LOP3.LUT R52, R156, 0xffff, RZ, 0xc0, !PT ;  /* 0x0000ffff9c347812 */ /* 0x000fe400078ec0ff */
[----:B------:R-:W-:Y:S02]  /*4050*/  LOP3.LUT R54, R154, 0xff, RZ, 0xc0, !PT ;  /* 0x000000ff9a367812 */ /* 0x000fe400078ec0ff */
[----:B------:R-:W-:Y:S02]  /*4060*/  LOP3.LUT R53, R53, 0xff0000, RZ, 0xc0, !PT ;  /* 0x00ff000035357812 */ /* 0x000fe400078ec0ff */
[----:B------:R-:W-:-:S03]  /*4070*/  LOP3.LUT R55, R153, 0xff, RZ, 0xc0, !PT ;  /* 0x000000ff99377812 */ /* 0x000fc600078ec0ff */
[----:B------:R-:W-:Y:S01]  /*4080*/  IMAD R53, R52, 0x1000000, R53 ;  /* 0x0100000034357824 */ /* 0x000fe200078e0235 */
[----:B------:R-:W-:-:S04]  /*4090*/  IADD3 R52, P3, R68, UR14, RZ ;  /* 0x0000000e44347c10 */ /* 0x000fc8000ff7e0ff */
[----:B------:R-:W-:Y:S02]  /*40a0*/  LEA R54, R54, R53, 0x8 ;  /* 0x0000003536367211 */ /* 0x000fe400078e40ff */
[----:B------:R-:W-:-:S03]  /*40b0*/  IADD3.X R53, R69, UR15, RZ, P3, !PT ;  /* 0x0000000f45357c10 */ /* 0x000fc60009ffe4ff */
[----:B------:R-:W-:-:S05]  /*40c0*/  IMAD.IADD R55, R54, 0x1, R55 ;  /* 0x0000000136377824 */ /* 0x000fca00078e0237 */
[----:B------:R0:W-:Y:S02]  /*40d0*/  STG.E desc[UR4][R52.64], R55 ;  /* 0x0000003734007986 */ /* 0x0001e4000c101904 */
.L_x_35078:
[----:B------:R1:W5:Y:S04]  /*40e0*/  @P0 LDG.E.128 R96, desc[UR4][R60.64] ;  /* 0x000000043c600981 */ /* 0x000368000c1e1d00 */
[----:B------:R1:W5:Y:S04]  /*40f0*/  @P1 LDG.E.128 R100, desc[UR4][R62.64] ;  /* 0x000000043e641981 */ /* 0x000368000c1e1d00 */
[----:B0-----:R1:W5:Y:S01]  /*4100*/  LDG.E.128 R52, desc[UR4][R58.64] ;  /* 0x000000043a347981 */ /* 0x001362000c1e1d00 */
[----:B------:R-:W-:Y:S01]  /*4110*/  ISETP.NE.AND P3, PT, R66, 0x1, PT ;  /* 0x000000014200780c */ /* 0x000fe20003f65270 */
        /* <DEDUP_REMOVED lines=12> */
.L_x_35080:
[----:B------:R-:W-:-:S07]  /*41e0*/  MOV R64, R152 ;  /* 0x0000009800407202 */ /* 0x000fce0000000f00 */
.L_x_35081:
[----:B------:R-:W-:Y:S05]  /*41f0*/  BSYNC B1 ;  /* 0x0000000000017941 */ /* 0x000fea0003800000 */
.L_x_35079:
        /* <DEDUP_REMOVED lines=16> */
.L_x_35085:
[----:B------:R-:W-:Y:S05]  /*4300*/  BSYNC B2 ;  /* 0x0000000000027941 */ /* 0x000fea0003800000 */
.L_x_35084:
        /* <DEDUP_REMOVED lines=44> */
.L_x_35083:
[----:B------:R-:W-:Y:S05]  /*45d0*/  BSYNC B1 ;  /* 0x0000000000017941 */ /* 0x000fea0003800000 */
.L_x_35082:
        /* <DEDUP_REMOVED lines=13> */
.L_x_35086:
        /* <DEDUP_REMOVED lines=12> */
.L_x_35089:
[----:B------:R-:W-:-:S07]  /*4770*/  IMAD.MOV.U32 R64, RZ, RZ, R152 ;  /* 0x000000ffff407224 */ /* 0x000fce00078e0098 */
.L_x_35090:
[----:B------:R-:W-:Y:S05]  /*4780*/  BSYNC B1 ;  /* 0x0000000000017941 */ /* 0x000fea0003800000 */
.L_x_35088:
        /* <DEDUP_REMOVED lines=16> */
.L_x_35094:
[----:B------:R-:W-:Y:S05]  /*4890*/  BSYNC B2 ;  /* 0x0000000000027941 */ /* 0x000fea0003800000 */
.L_x_35093:
        /* <DEDUP_REMOVED lines=43> */
.L_x_35092:
[----:B------:R-:W-:Y:S05]  /*4b50*/  BSYNC B1 ;  /* 0x0000000000017941 */ /* 0x000fea0003800000 */
.L_x_35091:
        /* <DEDUP_REMOVED lines=8> */
.L_x_35087:
        /* <DEDUP_REMOVED lines=12> */
.L_x_35096:
[----:B------:R-:W-:-:S07]  /*4ca0*/  IMAD.MOV.U32 R64, RZ, RZ, R152 ;  /* 0x000000ffff407224 */ /* 0x000fce00078e0098 */
.L_x_35097:
[----:B------:R-:W-:Y:S05]  /*4cb0*/  BSYNC B1 ;  /* 0x0000000000017941 */ /* 0x000fea0003800000 */
.L_x_35095:
        /* <DEDUP_REMOVED lines=16> */
.L_x_35101:
[----:B------:R-:W-:Y:S05]  /*4dc0*/  BSYNC B2 ;  /* 0x0000000000027941 */ /* 0x000fea0003800000 */
.L_x_35100:
        /* <DEDUP_REMOVED lines=44> */
.L_x_35099:
[----:B------:R-:W-:Y:S05]  /*5090*/  BSYNC B1 ;  /* 0x0000000000017941 */ /* 0x000fea0003800000 */
.L_x_35098:
        /* <DEDUP_REMOVED lines=11> */
.L_x_35102:
        /* <DEDUP_REMOVED lines=12> */
.L_x_35105:
[----:B------:R-:W-:-:S07]  /*5210*/  MOV R62, R152 ;  /* 0x00000098003e7202 */ /* 0x000fce0000000f00 */
.L_x_35106:
[----:B------:R-:W-:Y:S05]  /*5220*/  BSYNC B1 ;  /* 0x0000000000017941 */ /* 0x000fea0003800000 */
.L_x_35104:
        /* <DEDUP_REMOVED lines=16> */
.L_x_35110:
[----:B------:R-:W-:Y:S05]  /*5330*/  BSYNC B2 ;  /* 0x0000000000027941 */ /* 0x000fea0003800000 */
.L_x_35109:
        /* <DEDUP_REMOVED lines=44> */
.L_x_35108:
[----:B------:R-:W-:Y:S05]  /*5600*/  BSYNC B1 ;  /* 0x0000000000017941 */ /* 0x000fea0003800000 */
.L_x_35107:
        /* <DEDUP_REMOVED lines=8> */
.L_x_35103:
        /* <DEDUP_REMOVED lines=12> */
.L_x_35112:
[----:B------:R-:W-:-:S07]  /*5750*/  MOV R62, R152 ;  /* 0x00000098003e7202 */ /* 0x000fce0000000f00 */
.L_x_35113:
[----:B------:R-:W-:Y:S05]  /*5760*/  BSYNC B1 ;  /* 0x0000000000017941 */ /* 0x000fea0003800000 */
.L_x_35111:
        /* <DEDUP_REMOVED lines=16> */
.L_x_35117:
[----:B------:R-:W-:Y:S05]  /*5870*/  BSYNC B2 ;  /* 0x0000000000027941 */ /* 0x000fea0003800000 */
.L_x_35116:
        /* <DEDUP_REMOVED lines=44> */
.L_x_35115:
[----:B------:R-:W-:Y:S05]  /*5b40*/  BSYNC B1 ;  /* 0x0000000000017941 */ /* 0x000fea0003800000 */
.L_x_35114:
        /* <DEDUP_REMOVED lines=11> */
.L_x_35118:
        /* <DEDUP_REMOVED lines=12> */
.L_x_35121:
[----:B------:R-:W-:-:S07]  /*5cc0*/  IMAD.MOV.U32 R54, RZ, RZ, R152 ;  /* 0x000000ffff367224 */ /* 0x000fce00078e0098 */
.L_x_35122:
[----:B------:R-:W-:Y:S05]  /*5cd0*/  BSYNC B1 ;  /* 0x0000000000017941 */ /* 0x000fea0003800000 */
.L_x_35120:
        /* <DEDUP_REMOVED lines=16> */
.L_x_35126:
[----:B------:R-:W-:Y:S05]  /*5de0*/  BSYNC B2 ;  /* 0x0000000000027941 */ /* 0x000fea0003800000 */
.L_x_35125:
        /* <DEDUP_REMOVED lines=44> */
.L_x_35124:
[----:B------:R-:W-:Y:S05]  /*60b0*/  BSYNC B1 ;  /* 0x0000000000017941 */ /* 0x000fea0003800000 */
.L_x_35123:
        /* <DEDUP_REMOVED lines=8> */
.L_x_35119:
        /* <DEDUP_REMOVED lines=12> */
.L_x_35128:
[----:B------:R-:W-:-:S07]  /*6200*/  IMAD.MOV.U32 R54, RZ, RZ, R152 ;  /* 0x000000ffff367224 */ /* 0x000fce00078e0098 */
.L_x_35129:
[----:B------:R-:W-:Y:S05]  /*6210*/  BSYNC B1 ;  /* 0x0000000000017941 */ /* 0x000fea0003800000 */
.L_x_35127:
        /* <DEDUP_REMOVED lines=16> */
.L_x_35133:
[----:B------:R-:W-:Y:S05]  /*6320*/  BSYNC B2 ;  /* 0x0000000000027941 */ /* 0x000fea0003800000 */
.L_x_35132:
        /* <DEDUP_REMOVED lines=44> */
.L_x_35131:
[----:B------:R-:W-:Y:S05]  /*65f0*/  BSYNC B1 ;  /* 0x0000000000017941 */ /* 0x000fea0003800000 */
.L_x_35130:
        /* <DEDUP_REMOVED lines=11> */
.L_x_35134:
        /* <DEDUP_REMOVED lines=12> */
.L_x_35137:
[----:B------:R-:W-:-:S07]  /*6770*/  IMAD.MOV.U32 R60, RZ, RZ, R152 ;  /* 0x000000ffff3c7224 */ /* 0x000fce00078e0098 */
.L_x_35138:
[----:B------:R-:W-:Y:S05]  /*6780*/  BSYNC B1 ;  /* 0x0000000000017941 */ /* 0x000fea0003800000 */
.L_x_35136:
        /* <DEDUP_REMOVED lines=18> */
.L_x_35142:
[----:B------:R-:W-:Y:S05]  /*68b0*/  BSYNC B2 ;  /* 0x0000000000027941 */ /* 0x000fea0003800000 */
.L_x_35141:
        /* <DEDUP_REMOVED lines=44> */
.L_x_35140:
[----:B------:R-:W-:Y:S05]  /*6b80*/  BSYNC B1 ;  /* 0x0000000000017941 */ /* 0x000fea0003800000 */
.L_x_35139:
        /* <DEDUP_REMOVED lines=8> */
.L_x_35135:
[----:B------:R-:W0:Y:S01]  /*6c10*/  LDC.64 R214, c[0x0][0x238] ;  /* 0x00008e00ffd67b82 */ /* 0x000e220000000a00 */
[----:B------:R-:W-:Y:S02]  /*6c20*/  SEL R56, RZ, 0x1000000, P5 ;  /* 0x01000000ff387807 */ /* 0x000fe40002800000 */
[----:B------:R-:W-:Y:S02]  /*6c30*/  SEL R57, RZ, 0x10000, P4 ;  /* 0x00010000ff397807 */ /* 0x000fe40002000000 */
[----:B------:R-:W-:Y:S02]  /*6c40*/  SEL R58, RZ, 0x100, P3 ;  /* 0x00000100ff3a7807 */ /* 0x000fe40001800000 */
[----:B------:R-:W-:Y:S01]  /*6c50*/  LOP3.LUT P6, RZ, R185, 0x2, RZ, 0xc0, !PT ;  /* 0x00000002b9ff7812 */ /* 0x000fe200078cc0ff */
[----:B------:R-:W1:Y:S01]  /*6c60*/  LDC.64 R212, c[0x0][0x240] ;  /* 0x00009000ffd47b82 */ /* 0x000e620000000a00 */
[----:B------:R-:W-:Y:S02]  /*6c70*/  IADD3 R56, R58, R56, R57 ;  /* 0x000000383a387210 */ /* 0x000fe40007ffe039 */
[----:B------:R-:W-:-:S02]  /*6c80*/  SEL R57, RZ, 0x1, P6 ;  /* 0x00000001ff397807 */ /* 0x000fc40003000000 */
[----:B------:R-:W-:-:S03]  /*6c90*/  IADD3 R193, R190, 0x40, RZ ;  /* 0x00000040bec17810 */ /* 0x000fc60007ffe0ff */
[----:B------:R-:W-:Y:S01]  /*6ca0*/  IMAD.IADD R67, R56, 0x1, R57 ;  /* 0x0000000138437824 */ /* 0x000fe200078e0239 */
[----:B------:R-:W2:Y:S01]  /*6cb0*/  @P0 LDC.64 R54, c[0x0][0x228] ;  /* 0x00008a00ff360b82 */ /* 0x000ea20000000a00 */
[----:B------:R-:W-:-:S04]  /*6cc0*/  IMAD.WIDE.U32 R56, R193, 0x10, R104 ;  /* 0x00000010c1387825 */ /* 0x000fc800078e0068 */
[----:B0-----:R-:W-:-:S03]  /*6cd0*/  IMAD.WIDE.U32 R64, R191, 0x10, R214 ;  /* 0x00000010bf407825 */ /* 0x001fc600078e00d6 */
[----:B------:R-:W0:Y:S02]  /*6ce0*/  @P1 LDC.64 R52, c[0x0][0x230] ;  /* 0x00008c00ff341b82 */ /* 0x000e240000000a00 */
[----:B------:R3:W-:Y:S01]  /*6cf0*/  STG.E.128 desc[UR4][R64.64], R88 ;  /* 0x0000005840007986 */ /* 0x0007e2000c101d04 */
[----:B-1----:R-:W-:-:S05]  /*6d00*/  IMAD.WIDE.U32 R58, R191, 0x4, R212 ;  /* 0x00000004bf3a7825 */ /* 0x002fca00078e00d4 */
[----:B------:R3:W-:Y:S01]  /*6d10*/  STG.E desc[UR4][R58.64], R67 ;  /* 0x000000433a007986 */ /* 0x0007e2000c101904 */
[----:B--2---:R-:W-:-:S04]  /*6d20*/  @P0 IMAD.WIDE.U32 R60, R193, 0x10, R54 ;  /* 0x00000010c13c0825 */ /* 0x004fc800078e0036 */
[----:B0-----:R-:W-:Y:S01]  /*6d30*/  @P1 IMAD.WIDE.U32 R62, R193, 0x10, R52 ;  /* 0x00000010c13e1825 */ /* 0x001fe200078e0034 */
[----:B---3--:R-:W-:Y:S06]  /*6d40*/  @!P0 BRA `(.L_x_35143) ;  /* 0x00000000002c8947 */ /* 0x008fec0003800000 */
[----:B------:R-:W0:Y:S01]  /*6d50*/  LDC.64 R52, c[0x0][0x248] ;  /* 0x00009200ff347b82 */ /* 0x000e220000000a00 */
[----:B------:R-:W-:Y:S01]  /*6d60*/  IMAD.U32 R55, R155, 0x10000, RZ ;  /* 0x000100009b377824 */ /* 0x000fe200078e00ff */
[----:B------:R-:W-:Y:S02]  /*6d70*/  LOP3.LUT R54, R156, 0xffff, RZ, 0xc0, !PT ;  /* 0x0000ffff9c367812 */ /* 0x000fe400078ec0ff */
[----:B------:R-:W-:Y:S02]  /*6d80*/  LOP3.LUT R59, R154, 0xff, RZ, 0xc0, !PT ;  /* 0x000000ff9a3b7812 */ /* 0x000fe400078ec0ff */
[----:B------:R-:W-:-:S04]  /*6d90*/  LOP3.LUT R55, R55, 0xff0000, RZ, 0xc0, !PT ;  /* 0x00ff000037377812 */ /* 0x000fc800078ec0ff */
[----:B------:R-:W-:Y:S02]  /*6da0*/  LEA R54, R54, R55, 0x18 ;  /* 0x0000003736367211 */ /* 0x000fe400078ec0ff */
[----:B------:R-:W-:-:S03]  /*6db0*/  LOP3.LUT R55, R153, 0xff, RZ, 0xc0, !PT ;  /* 0x000000ff99377812 */ /* 0x000fc600078ec0ff */
[----:B------:R-:W-:-:S04]  /*6dc0*/  IMAD R54, R59, 0x100, R54 ;  /* 0x000001003b367824 */ /* 0x000fc800078e0236 */
[----:B------:R-:W-:Y:S02]  /*6dd0*/  IMAD.IADD R55, R54, 0x1, R55 ;  /* 0x0000000136377824 */ /* 0x000fe400078e0237 */
[----:B0-----:R-:W-:-:S05]  /*6de0*/  IMAD.WIDE.U32 R52, R191, 0x4, R52 ;  /* 0x00000004bf347825 */ /* 0x001fca00078e0034 */
[----:B------:R0:W-:Y:S02]  /*6df0*/  STG.E desc[UR4][R52.64], R55 ;  /* 0x0000003734007986 */ /* 0x0001e4000c101904 */
.L_x_35143:
        /* <DEDUP_REMOVED lines=15> */
.L_x_35145:
[----:B------:R-:W-:-:S07]  /*6ef0*/  IMAD.MOV.U32 R64, RZ, RZ, R152 ;  /* 0x000000ffff407224 */ /* 0x000fce00078e0098 */
.L_x_35146:
[----:B------:R-:W-:Y:S05]  /*6f00*/  BSYNC B1 ;  /* 0x0000000000017941 */ /* 0x000fea0003800000 */
.L_x_35144:
        /* <DEDUP_REMOVED lines=16> */
.L_x_35150:
[----:B------:R-:W-:Y:S05]  /*7010*/  BSYNC B2 ;  /* 0x0000000000027941 */ /* 0x000fea0003800000 */
.L_x_35149:
        /* <DEDUP_REMOVED lines=44> */
.L_x_35148:
[----:B------:R-:W-:Y:S05]  /*72e0*/  BSYNC B1 ;  /* 0x0000000000017941 */ /* 0x000fea0003800000 */
.L_x_35147:
        /* <DEDUP_REMOVED lines=13> */
.L_x_35151:
        /* <DEDUP_REMOVED lines=12> */
.L_x_35154:
[----:B------:R-:W-:-:S07]  /*7480*/  MOV R64, R152 ;  /* 0x0000009800407202 */ /* 0x000fce0000000f00 */
.L_x_35155:
[----:B------:R-:W-:Y:S05]  /*7490*/  BSYNC B1 ;  /* 0x0000000000017941 */ /* 0x000fea0003800000 */
.L_x_35153:
        /* <DEDUP_REMOVED lines=16> */
.L_x_35159:
[----:B------:R-:W-:Y:S05]  /*75a0*/  BSYNC B2 ;  /* 0x0000000000027941 */ /* 0x000fea0003800000 */
.L_x_35158:
        /* <DEDUP_REMOVED lines=43> */
.L_x_35157:
[----:B------:R-:W-:Y:S05]  /*7860*/  BSYNC B1 ;  /* 0x0000000000017941 */ /* 0x000fea0003800000 */
.L_x_35156:
        /* <DEDUP_REMOVED lines=8> */
.L_x_35152:
        /* <DEDUP_REMOVED lines=12> */
.L_x_35161:
[----:B------:R-:W-:-:S07]  /*79b0*/  IMAD.MOV.U32 R64, RZ, RZ, R152 ;  /* 0x000000ffff407224 */ /* 0x000fce00078e0098 */
.L_x_35162:
[----:B------:R-:W-:Y:S05]  /*79c0*/  BSYNC B1 ;  /* 0x0000000000017941 */ /* 0x000fea0003800000 */
.L_x_35160:
        /* <DEDUP_REMOVED lines=16> */
.L_x_35166:
[----:B------:R-:W-:Y:S05]  /*7ad0*/  BSYNC B2 ;  /* 0x0000000000027941 */ /* 0x000fea0003800000 */
.L_x_35165:
        /* <DEDUP_REMOVED lines=44> */
.L_x_35164:
[----:B------:R-:W-:Y:S05]  /*7da0*/  BSYNC B1 ;  /* 0x0000000000017941 */ /* 0x000fea0003800000 */
.L_x_35163:
        /* <DEDUP_REMOVED lines=11> */
.L_x_35167:
        /* <DEDUP_REMOVED lines=12> */
.L_x_35170:
[----:B------:R-:W-:-:S07]  /*7f20*/  IMAD.MOV.U32 R62, RZ, RZ, R152 ;  /* 0x000000ffff3e7224 */ /* 0x000fce00078e0098 */
.L_x_35171:
[----:B------:R-:W-:Y:S05]  /*7f30*/  BSYNC B1 ;  /* 0x0000000000017941 */ /* 0x000fea0003800000 */
.L_x_35169:
        /* <DEDUP_REMOVED lines=16> */
.L_x_35175:
[----:B------:R-:W-:Y:S05]  /*8040*/  BSYNC B2 ;  /* 0x0000000000027941 */ /* 0x000fea0003800000 */
.L_x_35174:
        /* <DEDUP_REMOVED lines=44> */
.L_x_35173:
[----:B------:R-:W-:Y:S05]  /*8310*/  BSYNC B1 ;  /* 0x0000000000017941 */ /* 0x000fea0003800000 */
.L_x_35172:
        /* <DEDUP_REMOVED lines=8> */
.L_x_35168:
        /* <DEDUP_REMOVED lines=12> */
.L_x_35177:
[----:B------:R-:W-:-:S07]  /*8460*/  IMAD.MOV.U32 R62, RZ, RZ, R152 ;  /* 0x000000ffff3e7224 */ /* 0x000fce00078e0098 */
.L_x_35178:
[----:B------:R-:W-:Y:S05]  /*8470*/  BSYNC B1 ;  /* 0x0000000000017941 */ /* 0x000fea0003800000 */
.L_x_35176:
        /* <DEDUP_REMOVED lines=16> */
.L_x_35182:
[----:B------:R-:W-:Y:S05]  /*8580*/  BSYNC B2 ;  /* 0x0000000000027941 */ /* 0x000fea0003800000 */
.L_x_35181:
        /* <DEDUP_REMOVED lines=44> */
.L_x_35180:
[----:B------:R-:W-:Y:S05]  /*8850*/  BSYNC B1 ;  /* 0x0000000000017941 */ /* 0x000fea0003800000 */
.L_x_35179:
        /* <DEDUP_REMOVED lines=11> */
.L_x_35183:
        /* <DEDUP_REMOVED lines=12> */
.L_x_35186:
[----:B------:R-:W-:-:S07]  /*89d0*/  MOV R54, R152 ;  /* 0x0000009800367202 */ /* 0x000fce0000000f00 */
.L_x_35187:
[----:B------:R-:W-:Y:S05]  /*89e0*/  BSYNC B1 ;  /* 0x0000000000017941 */ /* 0x000fea0003800000 */
.L_x_35185:
        /* <DEDUP_REMOVED lines=16> */
.L_x_35191:
[----:B------:R-:W-:Y:S05]  /*8af0*/  BSYNC B2 ;  /* 0x0000000000027941 */ /* 0x000fea0003800000 */
.L_x_35190:
        /* <DEDUP_REMOVED lines=44> */
.L_x_35189:
[----:B------:R-:W-:Y:S05]  /*8dc0*/  BSYNC B1 ;  /* 0x0000000000017941 */ /* 0x000fea0003800000 */
.L_x_35188:
        /* <DEDUP_REMOVED lines=8> */
.L_x_35184:
        /* <DEDUP_REMOVED lines=12> */
.L_x_35193:
[----:B------:R-:W-:-:S07]  /*8f10*/  MOV R54, R152 ;  /* 0x0000009800367202 */ /* 0x000fce0000000f00 */
.L_x_35194:
[----:B------:R-:W-:Y:S05]  /*8f20*/  BSYNC B1 ;  /* 0x0000000000017941 */ /* 0x000fea0003800000 */
.L_x_35192:
        /* <DEDUP_REMOVED lines=16> */
.L_x_35198:
[----:B------:R-:W-:Y:S05]  /*9030*/  BSYNC B2 ;  /* 0x0000000000027941 */ /* 0x000fea0003800000 */
.L_x_35197:
        /* <DEDUP_REMOVED lines=44> */
.L_x_35196:
[----:B------:R-:W-:Y:S05]  /*9300*/  BSYNC B1 ;  /* 0x0000000000017941 */ /* 0x000fea0003800000 */
.L_x_35195:
        /* <DEDUP_REMOVED lines=11> */
.L_x_35199:
        /* <DEDUP_REMOVED lines=12> */
.L_x_35202:
[----:B------:R-:W-:-:S07]  /*9480*/  IMAD.MOV.U32 R60, RZ, RZ, R152 ;  /* 0x000000ffff3c7224 */ /* 0x000fce00078e0098 */
.L_x_35203:
[----:B------:R-:W-:Y:S05]  /*9490*/  BSYNC B1 ;  /* 0x0000000000017941 */ /* 0x000fea0003800000 */
.L_x_35201:
        /* <DEDUP_REMOVED lines=18> */
.L_x_35207:
[----:B------:R-:W-:Y:S05]  /*95c0*/  BSYNC B2 ;  /* 0x0000000000027941 */ /* 0x000fea0003800000 */
.L_x_35206:
        /* <DEDUP_REMOVED lines=44> */
.L_x_35205:
[----:B------:R-:W-:Y:S05]  /*9890*/  BSYNC B1 ;  /* 0x0000000000017941 */ /* 0x000fea0003800000 */
.L_x_35204:
        /* <DEDUP_REMOVED lines=8> */
.L_x_35200:
[----:B------:R-:W-:Y:S01]  /*9920*/  SEL R56, RZ, 0x1000000, P5 ;  /* 0x01000000ff387807 */ /* 0x000fe20002800000 */
[----:B------:R-:W-:Y:S01]  /*9930*/  IMAD.WIDE.U32 R64, R193, 0x10, R214 ;  /* 0x00000010c1407825 */ /* 0x000fe200078e00d6 */
[----:B------:R-:W-:Y:S01]  /*9940*/  SEL R57, RZ, 0x10000, P4 ;  /* 0x00010000ff397807 */ /* 0x000fe20002000000 */
[----:B------:R-:W0:Y:S01]  /*9950*/  @P0 LDC.64 R54, c[0x0][0x228] ;  /* 0x00008a00ff360b82 */ /* 0x000e220000000a00 */
[----:B------:R-:W-:Y:S01]  /*9960*/  SEL R58, RZ, 0x100, P3 ;  /* 0x00000100ff3a7807 */ /* 0x000fe20001800000 */
[----:B------:R-:W-:Y:S01]  /*9970*/  VIADD R195, R190, 0x60 ;  /* 0x00000060bec37836 */ /* 0x000fe20000000000 */
[----:B------:R-:W-:Y:S01]  /*9980*/  LOP3.LUT P6, RZ, R185, 0x2, RZ, 0xc0, !PT ;  /* 0x00000002b9ff7812 */ /* 0x000fe200078cc0ff */
[----:B------:R1:W-:Y:S01]  /*9990*/  STG.E.128 desc[UR4][R64.64], R84 ;  /* 0x0000005440007986 */ /* 0x0003e2000c101d04 */
[----:B------:R-:W-:Y:S01]  /*99a0*/  IADD3 R56, R58, R56, R57 ;  /* 0x000000383a387210 */ /* 0x000fe20007ffe039 */
[----:B------:R-:W-:Y:S01]  /*99b0*/  IMAD.WIDE.U32 R58, R193, 0x4, R212 ;  /* 0x00000004c13a7825 */ /* 0x000fe200078e00d4 */
[----:B------:R-:W-:Y:S01]  /*99c0*/  SEL R57, RZ, 0x1, P6 ;  /* 0x00000001ff397807 */ /* 0x000fe20003000000 */
[----:B------:R-:W2:Y:S04]  /*99d0*/  @P1 LDC.64 R52, c[0x0][0x230] ;  /* 0x00008c00ff341b82 */ /* 0x000ea80000000a00 */
[----:B------:R-:W-:-:S02]  /*99e0*/  IMAD.IADD R67, R56, 0x1, R57 ;  /* 0x0000000138437824 */ /* 0x000fc400078e0239 */
[----:B------:R-:W-:-:S03]  /*99f0*/  IMAD.WIDE.U32 R56, R195, 0x10, R104 ;  /* 0x00000010c3387825 */ /* 0x000fc600078e0068 */
[----:B------:R1:W-:Y:S01]  /*9a00*/  STG.E desc[UR4][R58.64], R67 ;  /* 0x000000433a007986 */ /* 0x0003e2000c101904 */
[----:B0-----:R-:W-:-:S04]  /*9a10*/  @P0 IMAD.WIDE.U32 R60, R195, 0x10, R54 ;  /* 0x00000010c33c0825 */ /* 0x001fc800078e0036 */
[----:B--2---:R-:W-:Y:S01]  /*9a20*/  @P1 IMAD.WIDE.U32 R62, R195, 0x10, R52 ;  /* 0x00000010c33e1825 */ /* 0x004fe200078e0034 */
[----:B-1----:R-:W-:Y:S06]  /*9a30*/  @!P0 BRA `(.L_x_35208) ;  /* 0x00000000002c8947 */ /* 0x002fec0003800000 */
[----:B------:R-:W0:Y:S01]  /*9a40*/  LDC.64 R52, c[0x0][0x248] ;  /* 0x00009200ff347b82 */ /* 0x000e220000000a00 */
[----:B------:R-:W-:Y:S02]  /*9a50*/  SHF.L.U32 R55, R155, 0x10, RZ ;  /* 0x000000109b377819 */ /* 0x000fe400000006ff */
[----:B------:R-:W-:Y:S02]  /*9a60*/  LOP3.LUT R54, R156, 0xffff, RZ, 0xc0, !PT ;  /* 0x0000ffff9c367812 */ /* 0x000fe400078ec0ff */
[----:B------:R-:W-:Y:S02]  /*9a70*/  LOP3.LUT R55, R55, 0xff0000, RZ, 0xc0, !PT ;  /* 0x00ff000037377812 */ /* 0x000fe400078ec0ff */
[----:B------:R-:W-:-:S03]  /*9a80*/  LOP3.LUT R59, R154, 0xff, RZ, 0xc0, !PT ;  /* 0x000000ff9a3b7812 */ /* 0x000fc600078ec0ff */
[----:B------:R-:W-:Y:S01]  /*9a90*/  IMAD R54, R54, 0x1000000, R55 ;  /* 0x0100000036367824 */ /* 0x000fe200078e0237 */
[----:B------:R-:W-:-:S03]  /*9aa0*/  LOP3.LUT R55, R153, 0xff, RZ, 0xc0, !PT ;  /* 0x000000ff99377812 */ /* 0x000fc600078ec0ff */
[----:B------:R-:W-:-:S05]  /*9ab0*/  IMAD R54, R59, 0x100, R54 ;  /* 0x000001003b367824 */ /* 0x000fca00078e0236 */
[----:B------:R-:W-:Y:S01]  /*9ac0*/  IADD3 R55, R54, R55, RZ ;  /* 0x0000003736377210 */ /* 0x000fe20007ffe0ff */
[----:B0-----:R-:W-:-:S05]  /*9ad0*/  IMAD.WIDE.U32 R52, R193, 0x4, R52 ;  /* 0x00000004c1347825 */ /* 0x001fca00078e0034 */
[----:B------:R0:W-:Y:S02]  /*9ae0*/  STG.E desc[UR4][R52.64], R55 ;  /* 0x0000003734007986 */ /* 0x0001e4000c101904 */
.L_x_35208:
        /* <DEDUP_REMOVED lines=15> */
.L_x_35210:
[----:B------:R-:W-:-:S07]  /*9be0*/  IMAD.MOV.U32 R64, RZ, RZ, R152 ;  /* 0x000000ffff407224 */ /* 0x000fce00078e0098 */
.L_x_35211:
[----:B------:R-:W-:Y:S05]  /*9bf0*/  BSYNC B1 ;  /* 0x0000000000017941 */ /* 0x000fea0003800000 */
.L_x_35209:
        /* <DEDUP_REMOVED lines=16> */
.L_x_35215:
[----:B------:R-:W-:Y:S05]  /*9d00*/  BSYNC B2 ;  /* 0x0000000000027941 */ /* 0x000fea0003800000 */
.L_x_35214:
        /* <DEDUP_REMOVED lines=44> */
.L_x_35213:
[----:B------:R-:W-:Y:S05]  /*9fd0*/  BSYNC B1 ;  /* 0x0000000000017941 */ /* 0x000fea0003800000 */
.L_x_35212:
        /* <DEDUP_REMOVED lines=13> */
.L_x_35216:
        /* <DEDUP_REMOVED lines=12> */
.L_x_35219:
[----:B------:R-:W-:-:S07]  /*a170*/  IMAD.MOV.U32 R64, RZ, RZ, R152 ;  /* 0x000000ffff407224 */ /* 0x000fce00078e0098 */
.L_x_35220:
[----:B------:R-:W-:Y:S05]  /*a180*/  BSYNC B1 ;  /* 0x0000000000017941 */ /* 0x000fea0003800000 */
.L_x_35218:
        /* <DEDUP_REMOVED lines=16> */
.L_x_35224:
[----:B------:R-:W-:Y:S05]  /*a290*/  BSYNC B2 ;  /* 0x0000000000027941 */ /* 0x000fea0003800000 */
.L_x_35223:
        /* <DEDUP_REMOVED lines=43> */
.L_x_35222:
[----:B------:R-:W-:Y:S05]  /*a550*/  BSYNC B1 ;  /* 0x0000000000017941 */ /* 0x000fea0003800000 */
.L_x_35221:
        /* <DEDUP_REMOVED lines=8> */
.L_x_35217:
        /* <DEDUP_REMOVED lines=12> */
.L_x_35226:
[----:B------:R-:W-:-:S07]  /*a6a0*/  MOV R64, R152 ;  /* 0x0000009800407202 */ /* 0x000fce0000000f00 */
.L_x_35227:
[----:B------:R-:W-:Y:S05]  /*a6b0*/  BSYNC B1 ;  /* 0x0000000000017941 */ /* 0x000fea0003800000 */
.L_x_35225:
        /* <DEDUP_REMOVED lines=16> */
.L_x_35231:
[----:B------:R-:W-:Y:S05]  /*a7c0*/  BSYNC B2 ;  /* 0x0000000000027941 */ /* 0x000fea0003800000 */
.L_x_35230:
        /* <DEDUP_REMOVED lines=44> */
.L_x_35229:
[----:B------:R-:W-:Y:S05]  /*aa90*/  BSYNC B1 ;  /* 0x0000000000017941 */ /* 0x000fea0003800000 */
.L_x_35228:
        /* <DEDUP_REMOVED lines=11> */
.L_x_35232:
        /* <DEDUP_REMOVED lines=12> */
.L_x_35235:
[----:B------:R-:W-:-:S07]  /*ac10*/  MOV R62, R152 ;  /* 0x00000098003e7202 */ /* 0x000fce0000000f00 */
.L_x_35236:
[----:B------:R-:W-:Y:S05]  /*ac20*/  BSYNC B1 ;  /* 0x0000000000017941 */ /* 0x000fea0003800000 */
.L_x_35234:
        /* <DEDUP_REMOVED lines=16> */
.L_x_35240:
[----:B------:R-:W-:Y:S05]  /*ad30*/  BSYNC B2 ;  /* 0x0000000000027941 */ /* 0x000fea0003800000 */
.L_x_35239:
        /* <DEDUP_REMOVED lines=44> */
.L_x_35238:
[----:B------:R-:W-:Y:S05]  /*b000*/  BSYNC B1 ;  /* 0x0000000000017941 */ /* 0x000fea0003800000 */
.L_x_35237:
        /* <DEDUP_REMOVED lines=8> */
.L_x_35233:
        /* <DEDUP_REMOVED lines=12> */
.L_x_35242:
[----:B------:R-:W-:-:S07]  /*b150*/  IMAD.MOV.U32 R62, RZ, RZ, R152 ;  /* 0x000000ffff3e7224 */ /* 0x000fce00078e0098 */
.L_x_35243:
[----:B------:R-:W-:Y:S05]  /*b160*/  BSYNC B1 ;  /* 0x0000000000017941 */ /* 0x000fea0003800000 */
.L_x_35241:
        /* <DEDUP_REMOVED lines=16> */
.L_x_35247:
[----:B------:R-:W-:Y:S05]  /*b270*/  BSYNC B2 ;  /* 0x0000000000027941 */ /* 0x000fea0003800000 */
.L_x_35246:
        /* <DEDUP_REMOVED lines=44> */
.L_x_35245:
[----:B------:R-:W-:Y:S05]  /*b540*/  BSYNC B1 ;  /* 0x0000000000017941 */ /* 0x000fea0003800000 */
.L_x_35244:
        /* <DEDUP_REMOVED lines=11> */
.L_x_35248:
        /* <DEDUP_REMOVED lines=12> */
.L_x_35251:
[----:B------:R-:W-:-:S07]  /*b6c0*/  MOV R54, R152 ;  /* 0x0000009800367202 */ /* 0x000fce0000000f00 */
.L_x_35252:
[----:B------:R-:W-:Y:S05]  /*b6d0*/  BSYNC B1 ;  /* 0x0000000000017941 */ /* 0x000fea0003800000 */
.L_x_35250:
        /* <DEDUP_REMOVED lines=16> */
.L_x_35256:
[----:B------:R-:W-:Y:S05]  /*b7e0*/  BSYNC B2 ;  /* 0x0000000000027941 */ /* 0x000fea0003800000 */
.L_x_35255:
        /* <DEDUP_REMOVED lines=44> */
.L_x_35254:
[----:B------:R-:W-:Y:S05]  /*bab0*/  BSYNC B1 ;  /* 0x0000000000017941 */ /* 0x000fea0003800000 */
.L_x_35253:
        /* <DEDUP_REMOVED lines=8> */
.L_x_35249:
        /* <DEDUP_REMOVED lines=12> */
.L_x_35258:
[----:B------:R-:W-:-:S07]  /*bc00*/  IMAD.MOV.U32 R54, RZ, RZ, R152 ;  /* 0x000000ffff367224 */ /* 0x000fce00078e0098 */
.L_x_35259:
[----:B------:R-:W-:Y:S05]  /*bc10*/  BSYNC B1 ;  /* 0x0000000000017941 */ /* 0x000fea0003800000 */
.L_x_35257:
        /* <DEDUP_REMOVED lines=16> */
.L_x_35263:
[----:B------:R-:W-:Y:S05]  /*bd20*/  BSYNC B2 ;  /* 0x0000000000027941 */ /* 0x000fea0003800000 */
.L_x_35262:
        /* <DEDUP_REMOVED lines=44> */
.L_x_35261:
[----:B------:R-:W-:Y:S05]  /*bff0*/  BSYNC B1 ;  /* 0x0000000000017941 */ /* 0x000fea0003800000 */
.L_x_35260:
        /* <DEDUP_REMOVED lines=11> */
.L_x_35264:
        /* <DEDUP_REMOVED lines=12> */
.L_x_35267:
[----:B------:R-:W-:-:S07]  /*c170*/  MOV R60, R152 ;  /* 0x00000098003c7202 */ /* 0x000fce0000000f00 */
.L_x_35268:
[----:B------:R-:W-:Y:S05]  /*c180*/  BSYNC B1 ;  /* 0x0000000000017941 */ /* 0x000fea0003800000 */
.L_x_35266:
        /* <DEDUP_REMOVED lines=18> */
.L_x_35272:
[----:B------:R-:W-:Y:S05]  /*c2b0*/  BSYNC B2 ;  /* 0x0000000000027941 */ /* 0x000fea0003800000 */
.L_x_35271:
        /* <DEDUP_REMOVED lines=44> */
.L_x_35270:
[----:B------:R-:W-:Y:S05]  /*c580*/  BSYNC B1 ;  /* 0x0000000000017941 */ /* 0x000fea0003800000 */
.L_x_35269:
        /* <DEDUP_REMOVED lines=8> */
.L_x_35265:
        /* <DEDUP_REMOVED lines=11> */
[----:B------:R-:W2:Y:S03]  /*c6c0*/  @P1 LDC.64 R52, c[0x0][0x230] ;  /* 0x00008c00ff341b82 */ /* 0x000ea60000000a00 */
[----:B------:R-:W-:Y:S01]  /*c6d0*/  IADD3 R67, R56, R57, RZ ;  /* 0x0000003938437210 */ /* 0x000fe20007ffe0ff */
[----:B------:R-:W-:-:S04]  /*c6e0*/  IMAD.WIDE.U32 R56, R197, 0x10, R104 ;  /* 0x00000010c5387825 */ /* 0x000fc800078e0068 */
[----:B------:R1:W-:Y:S01]  /*c6f0*/  STG.E desc[UR4][R58.64], R67 ;  /* 0x000000433a007986 */ /* 0x0003e2000c101904 */
[----:B0-----:R-:W-:-:S04]  /*c700*/  @P0 IMAD.WIDE.U32 R60, R197, 0x10, R54 ;  /* 0x00000010c53c0825 */ /* 0x001fc800078e0036 */
[----:B--2---:R-:W-:Y:S01]  /*c710*/  @P1 IMAD.WIDE.U32 R62, R197, 0x10, R52 ;  /* 0x00000010c53e1825 */ /* 0x004fe200078e0034 */
[----:B-1----:R-:W-:Y:S06]  /*c720*/  @!P0 BRA `(.L_x_35273) ;  /* 0x00000000002c8947 */ /* 0x002fec0003800000 */
[----:B------:R-:W0:Y:S01]  /*c730*/  LDC.64 R52, c[0x0][0x248] ;  /* 0x00009200ff347b82 */ /* 0x000e220000000a00 */
[----:B------:R-:W-:Y:S01]  /*c740*/  IMAD.U32 R55, R155, 0x10000, RZ ;  /* 0x000100009b377824 */ /* 0x000fe200078e00ff */
[----:B------:R-:W-:Y:S02]  /*c750*/  LOP3.LUT R54, R156, 0xffff, RZ, 0xc0, !PT ;  /* 0x0000ffff9c367812 */ /* 0x000fe400078ec0ff */
[----:B------:R-:W-:Y:S02]  /*c760*/  LOP3.LUT R59, R154, 0xff, RZ, 0xc0, !PT ;  /* 0x000000ff9a3b7812 */ /* 0x000fe400078ec0ff */
[----:B------:R-:W-:-:S04]  /*c770*/  LOP3.LUT R55, R55, 0xff0000, RZ, 0xc0, !PT ;  /* 0x00ff000037377812 */ /* 0x000fc800078ec0ff */
[----:B------:R-:W-:Y:S02]  /*c780*/  LEA R54, R54, R55, 0x18 ;  /* 0x0000003736367211 */ /* 0x000fe400078ec0ff */
[----:B------:R-:W-:-:S03]  /*c790*/  LOP3.LUT R55, R153, 0xff, RZ, 0xc0, !PT ;  /* 0x000000ff99377812 */ /* 0x000fc600078ec0ff */
[----:B------:R-:W-:-:S05]  /*c7a0*/  IMAD R54, R59, 0x100, R54 ;  /* 0x000001003b367824 */ /* 0x000fca00078e0236 */
[----:B------:R-:W-:Y:S01]  /*c7b0*/  IADD3 R55, R54, R55, RZ ;  /* 0x0000003736377210 */ /* 0x000fe20007ffe0ff */
[----:B0-----:R-:W-:-:S05]  /*c7c0*/  IMAD.WIDE.U32 R52, R195, 0x4, R52 ;  /* 0x00000004c3347825 */ /* 0x001fca00078e0034 */
[----:B------:R0:W-:Y:S02]  /*c7d0*/  STG.E desc[UR4][R52.64], R55 ;  /* 0x0000003734007986 */ /* 0x0001e4000c101904 */
.L_x_35273:
        /* <DEDUP_REMOVED lines=15> */
.L_x_35275:
[----:B------:R-:W-:-:S07]  /*c8d0*/  IMAD.MOV.U32 R64, RZ, RZ, R152 ;  /* 0x000000ffff407224 */ /* 0x000fce00078e0098 */
.L_x_35276:
[----:B------:R-:W-:Y:S05]  /*c8e0*/  BSYNC B1 ;  /* 0x0000000000017941 */ /* 0x000fea0003800000 */
.L_x_35274:
        /* <DEDUP_REMOVED lines=16> */
.L_x_35280:
[----:B------:R-:W-:Y:S05]  /*c9f0*/  BSYNC B2 ;  /* 0x0000000000027941 */ /* 0x000fea0003800000 */
.L_x_35279:
        /* <DEDUP_REMOVED lines=44> */
.L_x_35278:
[----:B------:R-:W-:Y:S05]  /*ccc0*/  BSYNC B1 ;  /* 0x0000000000017941 */ /* 0x000fea0003800000 */
.L_x_35277:
        /* <DEDUP_REMOVED lines=13> */
.L_x_35281:
        /* <DEDUP_REMOVED lines=12> */
.L_x_35284:
[----:B------:R-:W-:-:S07]  /*ce60*/  MOV R64, R152 ;  /* 0x0000009800407202 */ /* 0x000fce0000000f00 */
.L_x_35285:
[----:B------:R-:W-:Y:S05]  /*ce70*/  BSYNC B1 ;  /* 0x0000000000017941 */ /* 0x000fea0003800000 */
.L_x_35283:
        /* <DEDUP_REMOVED lines=16> */
.L_x_35289:
[----:B------:R-:W-:Y:S05]  /*cf80*/  BSYNC B2 ;  /* 0x0000000000027941 */ /* 0x000fea0003800000 */
.L_x_35288:
        /* <DEDUP_REMOVED lines=43> */
.L_x_35287:
[----:B------:R-:W-:Y:S05]  /*d240*/  BSYNC B1 ;  /* 0x0000000000017941 */ /* 0x000fea0003800000 */
.L_x_35286:
        /* <DEDUP_REMOVED lines=8> */
.L_x_35282:
        /* <DEDUP_REMOVED lines=12> */
.L_x_35291:
[----:B------:R-:W-:-:S07]  /*d390*/  MOV R64, R152 ;  /* 0x0000009800407202 */ /* 0x000fce0000000f00 */
.L_x_35292:
[----:B------:R-:W-:Y:S05]  /*d3a0*/  BSYNC B1 ;  /* 0x0000000000017941 */ /* 0x000fea0003800000 */
.L_x_35290:
        /* <DEDUP_REMOVED lines=16> */
.L_x_35296:
[----:B------:R-:W-:Y:S05]  /*d4b0*/  BSYNC B2 ;  /* 0x0000000000027941 */ /* 0x000fea0003800000 */
.L_x_35295:
        /* <DEDUP_REMOVED lines=44> */
.L_x_35294:
[----:B------:R-:W-:Y:S05]  /*d780*/  BSYNC B1 ;  /* 0x0000000000017941 */ /* 0x000fea0003800000 */
.L_x_35293:
        /* <DEDUP_REMOVED lines=11> */
.L_x_35297:
        /* <DEDUP_REMOVED lines=12> */
.L_x_35300:
[----:B------:R-:W-:-:S07]  /*d900*/  IMAD.MOV.U32 R62, RZ, RZ, R152 ;  /* 0x000000ffff3e7224 */ /* 0x000fce00078e0098 */
.L_x_35301:
[----:B------:R-:W-:Y:S05]  /*d910*/  BSYNC B1 ;  /* 0x0000000000017941 */ /* 0x000fea0003800000 */
.L_x_35299:
        /* <DEDUP_REMOVED lines=16> */
.L_x_35305:
[----:B------:R-:W-:Y:S05]  /*da20*/  BSYNC B2 ;  /* 0x0000000000027941 */ /* 0x000fea0003800000 */
.L_x_35304:
        /* <DEDUP_REMOVED lines=44> */
.L_x_35303:
[----:B------:R-:W-:Y:S05]  /*dcf0*/  BSYNC B1 ;  /* 0x0000000000017941 */ /* 0x000fea0003800000 */
.L_x_35302:
        /* <DEDUP_REMOVED lines=8> */
.L_x_35298:
        /* <DEDUP_REMOVED lines=12> */
.L_x_35307:
[----:B------:R-:W-:-:S07]  /*de40*/  MOV R62, R152 ;  /* 0x00000098003e7202 */ /* 0x000fce0000000f00 */
.L_x_35308:
[----:B------:R-:W-:Y:S05]  /*de50*/  BSYNC B1 ;  /* 0x0000000000017941 */ /* 0x000fea0003800000 */
.L_x_35306:
        /* <DEDUP_REMOVED lines=16> */
.L_x_35312:
[----:B------:R-:W-:Y:S05]  /*df60*/  BSYNC B2 ;  /* 0x0000000000027941 */ /* 0x000fea0003800000 */
.L_x_35311:
        /* <DEDUP_REMOVED lines=44> */
.L_x_35310:
[----:B------:R-:W-:Y:S05]  /*e230*/  BSYNC B1 ;  /* 0x0000000000017941 */ /* 0x000fea0003800000 */
.L_x_35309:
        /* <DEDUP_REMOVED lines=11> */
.L_x_35313:
        /* <DEDUP_REMOVED lines=12> */
.L_x_35316:
[----:B------:R-:W-:-:S07]  /*e3b0*/  IMAD.MOV.U32 R54, RZ, RZ, R152 ;  /* 0x000000ffff367224 */ /* 0x000fce00078e0098 */
.L_x_35317:
[----:B------:R-:W-:Y:S05]  /*e3c0*/  BSYNC B1 ;  /* 0x0000000000017941 */ /* 0x000fea0003800000 */
.L_x_35315:
        /* <DEDUP_REMOVED lines=16> */
.L_x_35321:
[----:B------:R-:W-:Y:S05]  /*e4d0*/  BSYNC B2 ;  /* 0x0000000000027941 */ /* 0x000fea0003800000 */
.L_x_35320:
        /* <DEDUP_REMOVED lines=44> */
.L_x_35319:
[----:B------:R-:W-:Y:S05]  /*e7a0*/  BSYNC B1 ;  /* 0x0000000000017941 */ /* 0x000fea0003800000 */
.L_x_35318:
        /* <DEDUP_REMOVED lines=8> */
.L_x_35314:
        /* <DEDUP_REMOVED lines=12> */
.L_x_35323:
[----:B------:R-:W-:-:S07]  /*e8f0*/  MOV R54, R152 ;  /* 0x0000009800367202 */ /* 0x000fce0000000f00 */
.L_x_35324:
[----:B------:R-:W-:Y:S05]  /*e900*/  BSYNC B1 ;  /* 0x0000000000017941 */ /* 0x000fea0003800000 */
.L_x_35322:
        /* <DEDUP_REMOVED lines=16> */
.L_x_35328:
[----:B------:R-:W-:Y:S05]  /*ea10*/  BSYNC B2 ;  /* 0x0000000000027941 */ /* 0x000fea0003800000 */
.L_x_35327:
        /* <DEDUP_REMOVED lines=44> */
.L_x_35326:
[----:B------:R-:W-:Y:S05]  /*ece0*/  BSYNC B1 ;  /* 0x0000000000017941 */ /* 0x000fea0003800000 */
.L_x_35325:
        /* <DEDUP_REMOVED lines=11> */
.L_x_35329:
        /* <DEDUP_REMOVED lines=12> */
.L_x_35332:
[----:B------:R-:W-:-:S07]  /*ee60*/  IMAD.MOV.U32 R60, RZ, RZ, R152 ;  /* 0x000000ffff3c7224 */ /* 0x000fce00078e0098 */
.L_x_35333:
[----:B------:R-:W-:Y:S05]  /*ee70*/  BSYNC B1 ;  /* 0x0000000000017941 */ /* 0x000fea0003800000 */
.L_x_35331:
        /* <DEDUP_REMOVED lines=18> */
.L_x_35337:
[----:B------:R-:W-:Y:S05]  /*efa0*/  BSYNC B2 ;  /* 0x0000000000027941 */ /* 0x000fea0003800000 */
.L_x_35336:
        /* <DEDUP_REMOVED lines=44> */
.L_x_35335:
[----:B------:R-:W-:Y:S05]  /*f270*/  BSYNC B1 ;  /* 0x0000000000017941 */ /* 0x000fea0003800000 */
.L_x_35334:
        /* <DEDUP_REMOVED lines=8> */
.L_x_35330:
[----:B------:R-:W-:Y:S01]  /*f300*/  SEL R56, RZ, 0x1000000, P5 ;  /* 0x01000000ff387807 */ /* 0x000fe20002800000 */
[----:B------:R-:W-:Y:S01]  /*f310*/  IMAD.WIDE.U32 R64, R197, 0x10, R214 ;  /* 0x00000010c5407825 */ /* 0x000fe200078e00d6 */
[----:B------:R-:W-:Y:S01]  /*f320*/  SEL R57, RZ, 0x10000, P4 ;  /* 0x00010000ff397807 */ /* 0x000fe20002000000 */
[----:B------:R-:W0:Y:S01]  /*f330*/  @P0 LDC.64 R54, c[0x0][0x228] ;  /* 0x00008a00ff360b82 */ /* 0x000e220000000a00 */
[----:B------:R-:W-:Y:S02]  /*f340*/  SEL R58, RZ, 0x100, P3 ;  /* 0x00000100ff3a7807 */ /* 0x000fe40001800000 */
[----:B------:R-:W-:Y:S01]  /*f350*/  LOP3.LUT P6, RZ, R185, 0x2, RZ, 0xc0, !PT ;  /* 0x00000002b9ff7812 */ /* 0x000fe200078cc0ff */
[----:B------:R1:W-:Y:S01]  /*f360*/  STG.E.128 desc[UR4][R64.64], R76 ;  /* 0x0000004c40007986 */ /* 0x0003e2000c101d04 */
[----:B------:R-:W-:Y:S01]  /*f370*/  IADD3 R56, R58, R56, R57 ;  /* 0x000000383a387210 */ /* 0x000fe20007ffe039 */
[----:B------:R-:W-:Y:S01]  /*f380*/  IMAD.WIDE.U32 R58, R197, 0x4, R212 ;  /* 0x00000004c53a7825 */ /* 0x000fe200078e00d4 */
[----:B------:R-:W-:Y:S01]  /*f390*/  SEL R57, RZ, 0x1, P6 ;  /* 0x00000001ff397807 */ /* 0x000fe20003000000 */
[----:B------:R-:W2:Y:S01]  /*f3a0*/  @P1 LDC.64 R52, c[0x0][0x230] ;  /* 0x00008c00ff341b82 */ /* 0x000ea20000000a00 */
[----:B------:R-:W-:-:S03]  /*f3b0*/  IADD3 R199, R190, 0xa0, RZ ;  /* 0x000000a0bec77810 */ /* 0x000fc60007ffe0ff */
[----:B------:R-:W-:Y:S02]  /*f3c0*/  IMAD.IADD R67, R56, 0x1, R57 ;  /* 0x0000000138437824 */ /* 0x000fe400078e0239 */
        /* <DEDUP_REMOVED lines=11> */
[----:B------:R-:W-:-:S04]  /*f480*/  LOP3.LUT R55, R153, 0xff, RZ, 0xc0, !PT ;  /* 0x000000ff99377812 */ /* 0x000fc800078ec0ff */
[----:B------:R-:W-:-:S05]  /*f490*/  LEA R54, R59, R54, 0x8 ;  /* 0x000000363b367211 */ /* 0x000fca00078e40ff */
[----:B------:R-:W-:Y:S02]  /*f4a0*/  IMAD.IADD R55, R54, 0x1, R55 ;  /* 0x0000000136377824 */ /* 0x000fe400078e0237 */
[----:B0-----:R-:W-:-:S05]  /*f4b0*/  IMAD.WIDE.U32 R52, R197, 0x4, R52 ;  /* 0x00000004c5347825 */ /* 0x001fca00078e0034 */
[----:B------:R0:W-:Y:S02]  /*f4c0*/  STG.E desc[UR4][R52.64], R55 ;  /* 0x0000003734007986 */ /* 0x0001e4000c101904 */
.L_x_35338:
        /* <DEDUP_REMOVED lines=15> */
.L_x_35340:
[----:B------:R-:W-:-:S07]  /*f5c0*/  MOV R64, R152 ;  /* 0x0000009800407202 */ /* 0x000fce0000000f00 */
.L_x_35341:
[----:B------:R-:W-:Y:S05]  /*f5d0*/  BSYNC B1 ;  /* 0x0000000000017941 */ /* 0x000fea0003800000 */
.L_x_35339:
        /* <DEDUP_REMOVED lines=16> */
.L_x_35345:
[----:B------:R-:W-:Y:S05]  /*f6e0*/  BSYNC B2 ;  /* 0x0000000000027941 */ /* 0x000fea0003800000 */
.L_x_35344:
        /* <DEDUP_REMOVED lines=44> */
.L_x_35343:
[----:B------:R-:W-:Y:S05]  /*f9b0*/  BSYNC B1 ;  /* 0x0000000000017941 */ /* 0x000fea0003800000 */
.L_x_35342:
        /* <DEDUP_REMOVED lines=13> */
.L_x_35346:
        /* <DEDUP_REMOVED lines=12> */
.L_x_35349:
[----:B------:R-:W-:-:S07]  /*fb50*/  IMAD.MOV.U32 R64, RZ, RZ, R152 ;  /* 0x000000ffff407224 */ /* 0x000fce00078e0098 */
.L_x_35350:
[----:B------:R-:W-:Y:S05]  /*fb60*/  BSYNC B1 ;  /* 0x0000000000017941 */ /* 0x000fea0003800000 */
.L_x_35348:
        /* <DEDUP_REMOVED lines=16> */
.L_x_35354:
[----:B------:R-:W-:Y:S05]  /*fc70*/  BSYNC B2 ;  /* 0x0000000000027941 */ /* 0x000fea0003800000 */
.L_x_35353:
        /* <DEDUP_REMOVED lines=43> */
.L_x_35352:
[----:B------:R-:W-:Y:S05]  /*ff30*/  BSYNC B1 ;  /* 0x0000000000017941 */ /* 0x000fea0003800000 */
.L_x_35351:
        /* <DEDUP_REMOVED lines=8> */
.L_x_35347:
        /* <DEDUP_REMOVED lines=12> */
.L_x_35356:
[----:B------:R-:W-:-:S07]  /*10080*/  IMAD.MOV.U32 R64, RZ, RZ, R152 ;  /* 0x000000ffff407224 */ /* 0x000fce00078e0098 */
.L_x_35357:
[----:B------:R-:W-:Y:S05]  /*10090*/  BSYNC B1 ;  /* 0x0000000000017941 */ /* 0x000fea0003800000 */
.L_x_35355:
        /* <DEDUP_REMOVED lines=16> */
.L_x_35361:
[----:B------:R-:W-:Y:S05]  /*101a0*/  BSYNC B2 ;  /* 0x0000000000027941 */ /* 0x000fea0003800000 */
.L_x_35360:
        /* <DEDUP_REMOVED lines=44> */
.L_x_35359:
[----:B------:R-:W-:Y:S05]  /*10470*/  BSYNC B1 ;  /* 0x0000000000017941 */ /* 0x000fea0003800000 */
.L_x_35358:
        /* <DEDUP_REMOVED lines=11> */
.L_x_35362:
        /* <DEDUP_REMOVED lines=12> */
.L_x_35365:
[----:B------:R-:W-:-:S07]  /*105f0*/  MOV R62, R152 ;  /* 0x00000098003e7202 */ /* 0x000fce0000000f00 */
.L_x_35366:
[----:B------:R-:W-:Y:S05]  /*10600*/  BSYNC B1 ;  /* 0x0000000000017941 */ /* 0x000fea0003800000 */
.L_x_35364:
        /* <DEDUP_REMOVED lines=16> */
.L_x_35370:
[----:B------:R-:W-:Y:S05]  /*10710*/  BSYNC B2 ;  /* 0x0000000000027941 */ /* 0x000fea0003800000 */
.L_x_35369:
        /* <DEDUP_REMOVED lines=44> */
.L_x_35368:
[----:B------:R-:W-:Y:S05]  /*109e0*/  BSYNC B1 ;  /* 0x0000000000017941 */ /* 0x000fea0003800000 */
.L_x_35367:
        /* <DEDUP_REMOVED lines=8> */
.L_x_35363:
        /* <DEDUP_REMOVED lines=12> */
.L_x_35372:
[----:B------:R-:W-:-:S07]  /*10b30*/  IMAD.MOV.U32 R62, RZ, RZ, R152 ;  /* 0x000000ffff3e7224 */ /* 0x000fce00078e0098 */
.L_x_35373:
[----:B------:R-:W-:Y:S05]  /*10b40*/  BSYNC B1 ;  /* 0x0000000000017941 */ /* 0x000fea0003800000 */
.L_x_35371:
        /* <DEDUP_REMOVED lines=16> */
.L_x_35377:
[----:B------:R-:W-:Y:S05]  /*10c50*/  BSYNC B2 ;  /* 0x0000000000027941 */ /* 0x000fea0003800000 */
.L_x_35376:
        /* <DEDUP_REMOVED lines=44> */
.L_x_35375:
[----:B------:R-:W-:Y:S05]  /*10f20*/  BSYNC B1 ;  /* 0x0000000000017941 */ /* 0x000fea0003800000 */
.L_x_35374:
        /* <DEDUP_REMOVED lines=11> */
.L_x_35378:
        /* <DEDUP_REMOVED lines=12> */
.L_x_35381:
[----:B------:R-:W-:-:S07]  /*110a0*/  MOV R54, R152 ;  /* 0x0000009800367202 */ /* 0x000fce0000000f00 */
.L_x_35382:
[----:B------:R-:W-:Y:S05]  /*110b0*/  BSYNC B1 ;  /* 0x0000000000017941 */ /* 0x000fea0003800000 */
.L_x_35380:
        /* <DEDUP_REMOVED lines=16> */
.L_x_35386:
[----:B------:R-:W-:Y:S05]  /*111c0*/  BSYNC B2 ;  /* 0x0000000000027941 */ /* 0x000fea0003800000 */
.L_x_35385:
        /* <DEDUP_REMOVED lines=44> */
.L_x_35384:
[----:B------:R-:W-:Y:S05]  /*11490*/  BSYNC B1 ;  /* 0x0000000000017941 */ /* 0x000fea0003800000 */
.L_x_35383:
        /* <DEDUP_REMOVED lines=8> */
.L_x_35379:
        /* <DEDUP_REMOVED lines=12> */
.L_x_35388:
[----:B------:R-:W-:-:S07]  /*115e0*/  IMAD.MOV.U32 R54, RZ, RZ, R152 ;  /* 0x000000ffff367224 */ /* 0x000fce00078e0098 */
.L_x_35389:
[----:B------:R-:W-:Y:S05]  /*115f0*/  BSYNC B1 ;  /* 0x0000000000017941 */ /* 0x000fea0003800000 */
.L_x_35387:
        /* <DEDUP_REMOVED lines=16> */
.L_x_35393:
[----:B------:R-:W-:Y:S05]  /*11700*/  BSYNC B2 ;  /* 0x0000000000027941 */ /* 0x000fea0003800000 */
.L_x_35392:
        /* <DEDUP_REMOVED lines=44> */
.L_x_35391:
[----:B------:R-:W-:Y:S05]  /*119d0*/  BSYNC B1 ;  /* 0x0000000000017941 */ /* 0x000fea0003800000 */
.L_x_35390:
        /* <DEDUP_REMOVED lines=11> */
.L_x_35394:
        /* <DEDUP_REMOVED lines=12> */
.L_x_35397:
[----:B------:R-:W-:-:S07]  /*11b50*/  MOV R60, R152 ;  /* 0x00000098003c7202 */ /* 0x000fce0000000f00 */
.L_x_35398:
[----:B------:R-:W-:Y:S05]  /*11b60*/  BSYNC B1 ;  /* 0x0000000000017941 */ /* 0x000fea0003800000 */
.L_x_35396:
        /* <DEDUP_REMOVED lines=18> */
.L_x_35402:
[----:B------:R-:W-:Y:S05]  /*11c90*/  BSYNC B2 ;  /* 0x0000000000027941 */ /* 0x000fea0003800000 */
.L_x_35401:
        /* <DEDUP_REMOVED lines=44> */
.L_x_35400:
[----:B------:R-:W-:Y:S05]  /*11f60*/  BSYNC B1 ;  /* 0x0000000000017941 */ /* 0x000fea0003800000 */
.L_x_35399:
        /* <DEDUP_REMOVED lines=8> */
.L_x_35395:
        /* <DEDUP_REMOVED lines=29> */
.L_x_35403:
        /* <DEDUP_REMOVED lines=15> */
.L_x_35405:
[----:B------:R-:W-:-:S07]  /*122b0*/  IMAD.MOV.U32 R64, RZ, RZ, R152 ;  /* 0x000000ffff407224 */ /* 0x000fce00078e0098 */
.L_x_35406:
[----:B------:R-:W-:Y:S05]  /*122c0*/  BSYNC B1 ;  /* 0x0000000000017941 */ /* 0x000fea0003800000 */
.L_x_35404:
        /* <DEDUP_REMOVED lines=16> */
.L_x_35410:
[----:B------:R-:W-:Y:S05]  /*123d0*/  BSYNC B2 ;  /* 0x0000000000027941 */ /* 0x000fea0003800000 */
.L_x_35409:
        /* <DEDUP_REMOVED lines=44> */
.L_x_35408:
[----:B------:R-:W-:Y:S05]  /*126a0*/  BSYNC B1 ;  /* 0x0000000000017941 */ /* 0x000fea0003800000 */
.L_x_35407:
        /* <DEDUP_REMOVED lines=13> */
.L_x_35411:
        /* <DEDUP_REMOVED lines=12> */
.L_x_35414:
[----:B------:R-:W-:-:S07]  /*12840*/  MOV R64, R152 ;  /* 0x0000009800407202 */ /* 0x000fce0000000f00 */
.L_x_35415:
[----:B------:R-:W-:Y:S05]  /*12850*/  BSYNC B1 ;  /* 0x0000000000017941 */ /* 0x000fea0003800000 */
.L_x_35413:
        /* <DEDUP_REMOVED lines=16> */
.L_x_35419:
[----:B------:R-:W-:Y:S05]  /*12960*/  BSYNC B2 ;  /* 0x0000000000027941 */ /* 0x000fea0003800000 */
.L_x_35418:
        /* <DEDUP_REMOVED lines=43> */
.L_x_35417:
[----:B------:R-:W-:Y:S05]  /*12c20*/  BSYNC B1 ;  /* 0x0000000000017941 */ /* 0x000fea0003800000 */
.L_x_35416:
        /* <DEDUP_REMOVED lines=8> */
.L_x_35412:
        /* <DEDUP_REMOVED lines=12> */
.L_x_35421:
[----:B------:R-:W-:-:S07]  /*12d70*/  MOV R64, R152 ;  /* 0x0000009800407202 */ /* 0x000fce0000000f00 */
.L_x_35422:
[----:B------:R-:W-:Y:S05]  /*12d80*/  BSYNC B1 ;  /* 0x0000000000017941 */ /* 0x000fea0003800000 */
.L_x_35420:
        /* <DEDUP_REMOVED lines=16> */
.L_x_35426:
[----:B------:R-:W-:Y:S05]  /*12e90*/  BSYNC B2 ;  /* 0x0000000000027941 */ /* 0x000fea0003800000 */
.L_x_35425:
        /* <DEDUP_REMOVED lines=44> */
.L_x_35424:
[----:B------:R-:W-:Y:S05]  /*13160*/  BSYNC B1 ;  /* 0x0000000000017941 */ /* 0x000fea0003800000 */
.L_x_35423:
        /* <DEDUP_REMOVED lines=11> */
.L_x_35427:
        /* <DEDUP_REMOVED lines=12> */
.L_x_35430:
[----:B------:R-:W-:-:S07]  /*132e0*/  IMAD.MOV.U32 R62, RZ, RZ, R152 ;  /* 0x000000ffff3e7224 */ /* 0x000fce00078e0098 */
.L_x_35431:
[----:B------:R-:W-:Y:S05]  /*132f0*/  BSYNC B1 ;  /* 0x0000000000017941 */ /* 0x000fea0003800000 */
.L_x_35429:
        /* <DEDUP_REMOVED lines=16> */
.L_x_35435:
[----:B------:R-:W-:Y:S05]  /*13400*/  BSYNC B2 ;  /* 0x0000000000027941 */ /* 0x000fea0003800000 */
.L_x_35434:
        /* <DEDUP_REMOVED lines=44> */
.L_x_35433:
[----:B------:R-:W-:Y:S05]  /*136d0*/  BSYNC B1 ;  /* 0x0000000000017941 */ /* 0x000fea0003800000 */
.L_x_35432:
        /* <DEDUP_REMOVED lines=8> */
.L_x_35428:
        /* <DEDUP_REMOVED lines=12> */
.L_x_35437:
[----:B------:R-:W-:-:S07]  /*13820*/  MOV R62, R152 ;  /* 0x00000098003e7202 */ /* 0x000fce0000000f00 */
.L_x_35438:
[----:B------:R-:W-:Y:S05]  /*13830*/  BSYNC B1 ;  /* 0x0000000000017941 */ /* 0x000fea0003800000 */
.L_x_35436:
        /* <DEDUP_REMOVED lines=16> */
.L_x_35442:
[----:B------:R-:W-:Y:S05]  /*13940*/  BSYNC B2 ;  /* 0x0000000000027941 */ /* 0x000fea0003800000 */
.L_x_35441:
        /* <DEDUP_REMOVED lines=44> */
.L_x_35440:
[----:B------:R-:W-:Y:S05]  /*13c10*/  BSYNC B1 ;  /* 0x0000000000017941 */ /* 0x000fea0003800000 */
.L_x_35439:
        /* <DEDUP_REMOVED lines=11> */
.L_x_35443:
        /* <DEDUP_REMOVED lines=12> */
.L_x_35446:
[----:B------:R-:W-:-:S07]  /*13d90*/  IMAD.MOV.U32 R54, RZ, RZ, R152 ;  /* 0x000000ffff367224 */ /* 0x000fce00078e0098 */
.L_x_35447:
[----:B------:R-:W-:Y:S05]  /*13da0*/  BSYNC B1 ;  /* 0x0000000000017941 */ /* 0x000fea0003800000 */
.L_x_35445:
        /* <DEDUP_REMOVED lines=16> */
.L_x_35451:
[----:B------:R-:W-:Y:S05]  /*13eb0*/  BSYNC B2 ;  /* 0x0000000000027941 */ /* 0x000fea0003800000 */
.L_x_35450:
        /* <DEDUP_REMOVED lines=44> */
.L_x_35449:
[----:B------:R-:W-:Y:S05]  /*14180*/  BSYNC B1 ;  /* 0x0000000000017941 */ /* 0x000fea0003800000 */
.L_x_35448:
        /* <DEDUP_REMOVED lines=8> */
.L_x_35444:
        /* <DEDUP_REMOVED lines=12> */
.L_x_35453:
[----:B------:R-:W-:-:S07]  /*142d0*/  MOV R54, R152 ;  /* 0x0000009800367202 */ /* 0x000fce0000000f00 */
.L_x_35454:
[----:B------:R-:W-:Y:S05]  /*142e0*/  BSYNC B1 ;  /* 0x0000000000017941 */ /* 0x000fea0003800000 */
.L_x_35452:
        /* <DEDUP_REMOVED lines=16> */
.L_x_35458:
[----:B------:R-:W-:Y:S05]  /*143f0*/  BSYNC B2 ;  /* 0x0000000000027941 */ /* 0x000fea0003800000 */
.L_x_35457:
        /* <DEDUP_REMOVED lines=44> */
.L_x_35456:
[----:B------:R-:W-:Y:S05]  /*146c0*/  BSYNC B1 ;  /* 0x0000000000017941 */ /* 0x000fea0003800000 */
.L_x_35455:
        /* <DEDUP_REMOVED lines=11> */
.L_x_35459:
        /* <DEDUP_REMOVED lines=12> */
.L_x_35462:
[----:B------:R-:W-:-:S07]  /*14840*/  IMAD.MOV.U32 R60, RZ, RZ, R152 ;  /* 0x000000ffff3c7224 */ /* 0x000fce00078e0098 */
.L_x_35463:
[----:B------:R-:W-:Y:S05]  /*14850*/  BSYNC B1 ;  /* 0x0000000000017941 */ /* 0x000fea0003800000 */
.L_x_35461:
        /* <DEDUP_REMOVED lines=18> */
.L_x_35467:
[----:B------:R-:W-:Y:S05]  /*14980*/  BSYNC B2 ;  /* 0x0000000000027941 */ /* 0x000fea0003800000 */
.L_x_35466:
        /* <DEDUP_REMOVED lines=44> */
.L_x_35465:
[----:B------:R-:W-:Y:S05]  /*14c50*/  BSYNC B1 ;  /* 0x0000000000017941 */ /* 0x000fea0003800000 */
.L_x_35464:
        /* <DEDUP_REMOVED lines=8> */
.L_x_35460:
        /* <DEDUP_REMOVED lines=29> */
.L_x_35468:
        /* <DEDUP_REMOVED lines=15> */
.L_x_35470:
[----:B------:R-:W-:-:S07]  /*14fa0*/  MOV R64, R152 ;  /* 0x0000009800407202 */ /* 0x000fce0000000f00 */
.L_x_35471:
[----:B------:R-:W-:Y:S05]  /*14fb0*/  BSYNC B1 ;  /* 0x0000000000017941 */ /* 0x000fea0003800000 */
.L_x_35469:
        /* <DEDUP_REMOVED lines=16> */
.L_x_35475:
[----:B------:R-:W-:Y:S05]  /*150c0*/  BSYNC B2 ;  /* 0x0000000000027941 */ /* 0x000fea0003800000 */
.L_x_35474:
        /* <DEDUP_REMOVED lines=44> */
.L_x_35473:
[----:B------:R-:W-:Y:S05]  /*15390*/  BSYNC B1 ;  /* 0x0000000000017941 */ /* 0x000fea0003800000 */
.L_x_35472:
        /* <DEDUP_REMOVED lines=13> */
.L_x_35476:
        /* <DEDUP_REMOVED lines=12> */
.L_x_35479:
[----:B------:R-:W-:-:S07]  /*15530*/  IMAD.MOV.U32 R65, RZ, RZ, R152 ;  /* 0x000000ffff417224 */ /* 0x000fce00078e0098 */
.L_x_35480:
[----:B------:R-:W-:Y:S05]  /*15540*/  BSYNC B1 ;  /* 0x0000000000017941 */ /* 0x000fea0003800000 */
.L_x_35478:
        /* <DEDUP_REMOVED lines=16> */
.L_x_35484:
[----:B------:R-:W-:Y:S05]  /*15650*/  BSYNC B2 ;  /* 0x0000000000027941 */ /* 0x000fea0003800000 */
.L_x_35483:
        /* <DEDUP_REMOVED lines=43> */
.L_x_35482:
[----:B------:R-:W-:Y:S05]  /*15910*/  BSYNC B1 ;  /* 0x0000000000017941 */ /* 0x000fea0003800000 */
.L_x_35481:
        /* <DEDUP_REMOVED lines=8> */
.L_x_35477:
        /* <DEDUP_REMOVED lines=12> */
.L_x_35486:
[----:B------:R-:W-:-:S07]  /*15a60*/  IMAD.MOV.U32 R65, RZ, RZ, R152 ;  /* 0x000000ffff417224 */ /* 0x000fce00078e0098 */
.L_x_35487:
[----:B------:R-:W-:Y:S05]  /*15a70*/  BSYNC B1 ;  /* 0x0000000000017941 */ /* 0x000fea0003800000 */
.L_x_35485:
        /* <DEDUP_REMOVED lines=16> */
.L_x_35491:
[----:B------:R-:W-:Y:S05]  /*15b80*/  BSYNC B2 ;  /* 0x0000000000027941 */ /* 0x000fea0003800000 */
.L_x_35490:
        /* <DEDUP_REMOVED lines=44> */
.L_x_35489:
[----:B------:R-:W-:Y:S05]  /*15e50*/  BSYNC B1 ;  /* 0x0000000000017941 */ /* 0x000fea0003800000 */
.L_x_35488:
        /* <DEDUP_REMOVED lines=11> */
.L_x_35492:
        /* <DEDUP_REMOVED lines=12> */
.L_x_35495:
[----:B------:R-:W-:-:S07]  /*15fd0*/  MOV R62, R152 ;  /* 0x00000098003e7202 */ /* 0x000fce0000000f00 */
.L_x_35496:
[----:B------:R-:W-:Y:S05]  /*15fe0*/  BSYNC B1 ;  /* 0x0000000000017941 */ /* 0x000fea0003800000 */
.L_x_35494:
        /* <DEDUP_REMOVED lines=16> */
.L_x_35500:
[----:B------:R-:W-:Y:S05]  /*160f0*/  BSYNC B2 ;  /* 0x0000000000027941 */ /* 0x000fea0003800000 */
.L_x_35499:
        /* <DEDUP_REMOVED lines=44> */
.L_x_35498:
[----:B------:R-:W-:Y:S05]  /*163c0*/  BSYNC B1 ;  /* 0x0000000000017941 */ /* 0x000fea0003800000 */
.L_x_35497:
        /* <DEDUP_REMOVED lines=8> */
.L_x_35493:
        /* <DEDUP_REMOVED lines=12> */
.L_x_35502:
[----:B------:R-:W-:-:S07]  /*16510*/  IMAD.MOV.U32 R62, RZ, RZ, R152 ;  /* 0x000000ffff3e7224 */ /* 0x000fce00078e0098 */
.L_x_35503:
[----:B------:R-:W-:Y:S05]  /*16520*/  BSYNC B1 ;  /* 0x0000000000017941 */ /* 0x000fea0003800000 */
.L_x_35501:
        /* <DEDUP_REMOVED lines=16> */
.L_x_35507:
[----:B------:R-:W-:Y:S05]  /*16630*/  BSYNC B2 ;  /* 0x0000000000027941 */ /* 0x000fea0003800000 */
.L_x_35506:
        /* <DEDUP_REMOVED lines=44> */
.L_x_35505:
[----:B------:R-:W-:Y:S05]  /*16900*/  BSYNC B1 ;  /* 0x0000000000017941 */ /* 0x000fea0003800000 */
.L_x_35504:
        /* <DEDUP_REMOVED lines=11> */
.L_x_35508:
        /* <DEDUP_REMOVED lines=12> */
.L_x_35511:
[----:B------:R-:W-:-:S07]  /*16a80*/  MOV R54, R152 ;  /* 0x0000009800367202 */ /* 0x000fce0000000f00 */
.L_x_35512:
[----:B------:R-:W-:Y:S05]  /*16a90*/  BSYNC B1 ;  /* 0x0000000000017941 */ /* 0x000fea0003800000 */
.L_x_35510:
        /* <DEDUP_REMOVED lines=16> */
.L_x_35516:
[----:B------:R-:W-:Y:S05]  /*16ba0*/  BSYNC B2 ;  /* 0x0000000000027941 */ /* 0x000fea0003800000 */
.L_x_35515:
        /* <DEDUP_REMOVED lines=44> */
.L_x_35514:
[----:B------:R-:W-:Y:S05]  /*16e70*/  BSYNC B1 ;  /* 0x0000000000017941 */ /* 0x000fea0003800000 */
.L_x_35513:
        /* <DEDUP_REMOVED lines=8> */
.L_x_35509:
        /* <DEDUP_REMOVED lines=12> */
.L_x_35518:
[----:B------:R-:W-:-:S07]  /*16fc0*/  IMAD.MOV.U32 R54, RZ, RZ, R152 ;  /* 0x000000ffff367224 */ /* 0x000fce00078e0098 */
.L_x_35519:
[----:B------:R-:W-:Y:S05]  /*16fd0*/  BSYNC B1 ;  /* 0x0000000000017941 */ /* 0x000fea0003800000 */
.L_x_35517:
        /* <DEDUP_REMOVED lines=16> */
.L_x_35523:
[----:B------:R-:W-:Y:S05]  /*170e0*/  BSYNC B2 ;  /* 0x0000000000027941 */ /* 0x000fea0003800000 */
.L_x_35522:
        /* <DEDUP_REMOVED lines=44> */
.L_x_35521:
[----:B------:R-:W-:Y:S05]  /*173b0*/  BSYNC B1 ;  /* 0x0000000000017941 */ /* 0x000fea0003800000 */
.L_x_35520:
        /* <DEDUP_REMOVED lines=11> */
.L_x_35524:
        /* <DEDUP_REMOVED lines=12> */
.L_x_35527:
[----:B------:R-:W-:-:S07]  /*17530*/  MOV R60, R152 ;  /* 0x00000098003c7202 */ /* 0x000fce0000000f00 */
.L_x_35528:
[----:B------:R-:W-:Y:S05]  /*17540*/  BSYNC B1 ;  /* 0x0000000000017941 */ /* 0x000fea0003800000 */
.L_x_35526:
        /* <DEDUP_REMOVED lines=18> */
.L_x_35532:
[----:B------:R-:W-:Y:S05]  /*17670*/  BSYNC B2 ;  /* 0x0000000000027941 */ /* 0x000fea0003800000 */
.L_x_35531:
        /* <DEDUP_REMOVED lines=44> */
.L_x_35530:
[----:B------:R-:W-:Y:S05]  /*17940*/  BSYNC B1 ;  /* 0x0000000000017941 */ /* 0x000fea0003800000 */
.L_x_35529:
        /* <DEDUP_REMOVED lines=8> */
.L_x_35525:
        /* <DEDUP_REMOVED lines=29> */
.L_x_35533:
        /* <DEDUP_REMOVED lines=15> */
.L_x_35535:
[----:B------:R-:W-:-:S07]  /*17c90*/  IMAD.MOV.U32 R106, RZ, RZ, R152 ;  /* 0x000000ffff6a7224 */ /* 0x000fce00078e0098 */
.L_x_35536:
[----:B------:R-:W-:Y:S05]  /*17ca0*/  BSYNC B1 ;  /* 0x0000000000017941 */ /* 0x000fea0003800000 */
.L_x_35534:
        /* <DEDUP_REMOVED lines=16> */
.L_x_35540:
[----:B------:R-:W-:Y:S05]  /*17db0*/  BSYNC B2 ;  /* 0x0000000000027941 */ /* 0x000fea0003800000 */
.L_x_35539:
        /* <DEDUP_REMOVED lines=44> */
.L_x_35538:
[----:B------:R-:W-:Y:S05]  /*18080*/  BSYNC B1 ;  /* 0x0000000000017941 */ /* 0x000fea0003800000 */
.L_x_35537:
        /* <DEDUP_REMOVED lines=13> */
.L_x_35541:
        /* <DEDUP_REMOVED lines=12> */
.L_x_35544:
[----:B------:R-:W-:-:S07]  /*18220*/  MOV R52, R152 ;  /* 0x0000009800347202 */ /* 0x000fce0000000f00 */
.L_x_35545:
[----:B------:R-:W-:Y:S05]  /*18230*/  BSYNC B1 ;  /* 0x0000000000017941 */ /* 0x000fea0003800000 */
.L_x_35543:
        /* <DEDUP_REMOVED lines=16> */
.L_x_35549:
[----:B------:R-:W-:Y:S05]  /*18340*/  BSYNC B2 ;  /* 0x0000000000027941 */ /* 0x000fea0003800000 */
.L_x_35548:
        /* <DEDUP_REMOVED lines=43> */
.L_x_35547:
[----:B------:R-:W-:Y:S05]  /*18600*/  BSYNC B1 ;  /* 0x0000000000017941 */ /* 0x000fea0003800000 */
.L_x_35546:
        /* <DEDUP_REMOVED lines=8> */
.L_x_35542:
        /* <DEDUP_REMOVED lines=12> */
.L_x_35551:
[----:B------:R-:W-:-:S07]  /*18750*/  MOV R52, R152 ;  /* 0x0000009800347202 */ /* 0x000fce0000000f00 */
.L_x_35552:
[----:B------:R-:W-:Y:S05]  /*18760*/  BSYNC B1 ;  /* 0x0000000000017941 */ /* 0x000fea0003800000 */
.L_x_35550:
        /* <DEDUP_REMOVED lines=16> */
.L_x_35556:
[----:B------:R-:W-:Y:S05]  /*18870*/  BSYNC B2 ;  /* 0x0000000000027941 */ /* 0x000fea0003800000 */
.L_x_35555:
        /* <DEDUP_REMOVED lines=44> */
.L_x_35554:
[----:B------:R-:W-:Y:S05]  /*18b40*/  BSYNC B1 ;  /* 0x0000000000017941 */ /* 0x000fea0003800000 */
.L_x_35553:
        /* <DEDUP_REMOVED lines=11> */
.L_x_35557:
        /* <DEDUP_REMOVED lines=12> */
.L_x_35560:
[----:B------:R-:W-:-:S07]  /*18cc0*/  IMAD.MOV.U32 R106, RZ, RZ, R152 ;  /* 0x000000ffff6a7224 */ /* 0x000fce00078e0098 */
.L_x_35561:
[----:B------:R-:W-:Y:S05]  /*18cd0*/  BSYNC B1 ;  /* 0x0000000000017941 */ /* 0x000fea0003800000 */
.L_x_35559:
        /* <DEDUP_REMOVED lines=16> */
.L_x_35565:
[----:B------:R-:W-:Y:S05]  /*18de0*/  BSYNC B2 ;  /* 0x0000000000027941 */ /* 0x000fea0003800000 */
.L_x_35564:
        /* <DEDUP_REMOVED lines=44> */
.L_x_35563:
[----:B------:R-:W-:Y:S05]  /*190b0*/  BSYNC B1 ;  /* 0x0000000000017941 */ /* 0x000fea0003800000 */
.L_x_35562:
        /* <DEDUP_REMOVED lines=8> */
.L_x_35558:
        /* <DEDUP_REMOVED lines=12> */
.L_x_35567:
[----:B------:R-:W-:-:S07]  /*19200*/  MOV R106, R152 ;  /* 0x00000098006a7202 */ /* 0x000fce0000000f00 */
.L_x_35568:
[----:B------:R-:W-:Y:S05]  /*19210*/  BSYNC B1 ;  /* 0x0000000000017941 */ /* 0x000fea0003800000 */
.L_x_35566:
        /* <DEDUP_REMOVED lines=16> */
.L_x_35572:
[----:B------:R-:W-:Y:S05]  /*19320*/  BSYNC B2 ;  /* 0x0000000000027941 */ /* 0x000fea0003800000 */
.L_x_35571:
        /* <DEDUP_REMOVED lines=44> */
.L_x_35570:
[----:B------:R-:W-:Y:S05]  /*195f0*/  BSYNC B1 ;  /* 0x0000000000017941 */ /* 0x000fea0003800000 */
.L_x_35569:
        /* <DEDUP_REMOVED lines=11> */
.L_x_35573:
        /* <DEDUP_REMOVED lines=12> */
.L_x_35576:
[----:B------:R-:W-:-:S07]  /*19770*/  IMAD.MOV.U32 R54, RZ, RZ, R152 ;  /* 0x000000ffff367224 */ /* 0x000fce00078e0098 */
.L_x_35577:
[----:B------:R-:W-:Y:S05]  /*19780*/  BSYNC B1 ;  /* 0x0000000000017941 */ /* 0x000fea0003800000 */
.L_x_35575:
        /* <DEDUP_REMOVED lines=16> */
.L_x_35581:
[----:B------:R-:W-:Y:S05]  /*19890*/  BSYNC B2 ;  /* 0x0000000000027941 */ /* 0x000fea0003800000 */
.L_x_35580:
        /* <DEDUP_REMOVED lines=44> */
.L_x_35579:
[----:B------:R-:W-:Y:S05]  /*19b60*/  BSYNC B1 ;  /* 0x0000000000017941 */ /* 0x000fea0003800000 */
.L_x_35578:
        /* <DEDUP_REMOVED lines=8> */
.L_x_35574:
        /* <DEDUP_REMOVED lines=12> */
.L_x_35583:
[----:B------:R-:W-:-:S07]  /*19cb0*/  MOV R54, R152 ;  /* 0x0000009800367202 */ /* 0x000fce0000000f00 */
.L_x_35584:
[----:B------:R-:W-:Y:S05]  /*19cc0*/  BSYNC B1 ;  /* 0x0000000000017941 */ /* 0x000fea0003800000 */
.L_x_35582:
        /* <DEDUP_REMOVED lines=16> */
.L_x_35588:
[----:B------:R-:W-:Y:S05]  /*19dd0*/  BSYNC B2 ;  /* 0x0000000000027941 */ /* 0x000fea0003800000 */
.L_x_35587:
        /* <DEDUP_REMOVED lines=44> */
.L_x_35586:
[----:B------:R-:W-:Y:S05]  /*1a0a0*/  BSYNC B1 ;  /* 0x0000000000017941 */ /* 0x000fea0003800000 */
.L_x_35585:
        /* <DEDUP_REMOVED lines=11> */
.L_x_35589:
        /* <DEDUP_REMOVED lines=12> */
.L_x_35592:
[----:B------:R-:W-:-:S07]  /*1a220*/  IMAD.MOV.U32 R106, RZ, RZ, R152 ;  /* 0x000000ffff6a7224 */ /* 0x000fce00078e0098 */
.L_x_35593:
[----:B------:R-:W-:Y:S05]  /*1a230*/  BSYNC B1 ;  /* 0x0000000000017941 */ /* 0x000fea0003800000 */
.L_x_35591:
        /* <DEDUP_REMOVED lines=18> */
.L_x_35597:
[----:B------:R-:W-:Y:S05]  /*1a360*/  BSYNC B2 ;  /* 0x0000000000027941 */ /* 0x000fea0003800000 */
.L_x_35596:
        /* <DEDUP_REMOVED lines=44> */
.L_x_35595:
[----:B------:R-:W-:Y:S05]  /*1a630*/  BSYNC B1 ;  /* 0x0000000000017941 */ /* 0x000fea0003800000 */
.L_x_35594:
        /* <DEDUP_REMOVED lines=8> */
.L_x_35590:
        /* <DEDUP_REMOVED lines=29> */
.L_x_35598:
        /* <DEDUP_REMOVED lines=15> */
.L_x_35600:
[----:B------:R-:W-:-:S07]  /*1a980*/  MOV R187, R152 ;  /* 0x0000009800bb7202 */ /* 0x000fce0000000f00 */
.L_x_35601:
[----:B------:R-:W-:Y:S05]  /*1a990*/  BSYNC B1 ;  /* 0x0000000000017941 */ /* 0x000fea0003800000 */
.L_x_35599:
        /* <DEDUP_REMOVED lines=16> */
.L_x_35605:
[----:B------:R-:W-:Y:S05]  /*1aaa0*/  BSYNC B2 ;  /* 0x0000000000027941 */ /* 0x000fea0003800000 */
.L_x_35604:
        /* <DEDUP_REMOVED lines=44> */
.L_x_35603:
[----:B------:R-:W-:Y:S05]  /*1ad70*/  BSYNC B1 ;  /* 0x0000000000017941 */ /* 0x000fea0003800000 */
.L_x_35602:
        /* <DEDUP_REMOVED lines=13> */
.L_x_35606:
        /* <DEDUP_REMOVED lines=12> */
.L_x_35609:
[----:B------:R-:W-:-:S07]  /*1af10*/  IMAD.MOV.U32 R52, RZ, RZ, R152 ;  /* 0x000000ffff347224 */ /* 0x000fce00078e0098 */
.L_x_35610:
[----:B------:R-:W-:Y:S05]  /*1af20*/  BSYNC B1 ;  /* 0x0000000000017941 */ /* 0x000fea0003800000 */
.L_x_35608:
        /* <DEDUP_REMOVED lines=16> */
.L_x_35614:
[----:B------:R-:W-:Y:S05]  /*1b030*/  BSYNC B2 ;  /* 0x0000000000027941 */ /* 0x000fea0003800000 */
.L_x_35613:
        /* <DEDUP_REMOVED lines=43> */
.L_x_35612:
[----:B------:R-:W-:Y:S05]  /*1b2f0*/  BSYNC B1 ;  /* 0x0000000000017941 */ /* 0x000fea0003800000 */
.L_x_35611:
        /* <DEDUP_REMOVED lines=8> */
.L_x_35607:
        /* <DEDUP_REMOVED lines=12> */
.L_x_35616:
[----:B------:R-:W-:-:S07]  /*1b440*/  IMAD.MOV.U32 R52, RZ, RZ, R152 ;  /* 0x000000ffff347224 */ /* 0x000fce00078e0098 */
.L_x_35617:
[----:B------:R-:W-:Y:S05]  /*1b450*/  BSYNC B1 ;  /* 0x0000000000017941 */ /* 0x000fea0003800000 */
.L_x_35615:
        /* <DEDUP_REMOVED lines=16> */
.L_x_35621:
[----:B------:R-:W-:Y:S05]  /*1b560*/  BSYNC B2 ;  /* 0x0000000000027941 */ /* 0x000fea0003800000 */
.L_x_35620:
        /* <DEDUP_REMOVED lines=44> */
.L_x_35619:
[----:B------:R-:W-:Y:S05]  /*1b830*/  BSYNC B1 ;  /* 0x0000000000017941 */ /* 0x000fea0003800000 */
.L_x_35618:
        /* <DEDUP_REMOVED lines=11> */
.L_x_35622:
        /* <DEDUP_REMOVED lines=12> */
.L_x_35625:
[----:B------:R-:W-:-:S07]  /*1b9b0*/  MOV R154, R152 ;  /* 0x00000098009a7202 */ /* 0x000fce0000000f00 */
.L_x_35626:
[----:B------:R-:W-:Y:S05]  /*1b9c0*/  BSYNC B1 ;  /* 0x0000000000017941 */ /* 0x000fea0003800000 */
.L_x_35624:
        /* <DEDUP_REMOVED lines=16> */
.L_x_35630:
[----:B------:R-:W-:Y:S05]  /*1bad0*/  BSYNC B2 ;  /* 0x0000000000027941 */ /* 0x000fea0003800000 */
.L_x_35629:
        /* <DEDUP_REMOVED lines=44> */
.L_x_35628:
[----:B------:R-:W-:Y:S05]  /*1bda0*/  BSYNC B1 ;  /* 0x0000000000017941 */ /* 0x000fea0003800000 */
.L_x_35627:
        /* <DEDUP_REMOVED lines=8> */
.L_x_35623:
        /* <DEDUP_REMOVED lines=12> */
.L_x_35632:
[----:B------:R-:W-:-:S07]  /*1bef0*/  IMAD.MOV.U32 R187, RZ, RZ, R152 ;  /* 0x000000ffffbb7224 */ /* 0x000fce00078e0098 */
.L_x_35633:
[----:B------:R-:W-:Y:S05]  /*1bf00*/  BSYNC B1 ;  /* 0x0000000000017941 */ /* 0x000fea0003800000 */
.L_x_35631:
        /* <DEDUP_REMOVED lines=16> */
.L_x_35637:
[----:B------:R-:W-:Y:S05]  /*1c010*/  BSYNC B2 ;  /* 0x0000000000027941 */ /* 0x000fea0003800000 */
.L_x_35636:
        /* <DEDUP_REMOVED lines=44> */
.L_x_35635:
[----:B------:R-:W-:Y:S05]  /*1c2e0*/  BSYNC B1 ;  /* 0x0000000000017941 */ /* 0x000fea0003800000 */
.L_x_35634:
        /* <DEDUP_REMOVED lines=11> */
.L_x_35638:
        /* <DEDUP_REMOVED lines=12> */
.L_x_35641:
[----:B------:R-:W-:-:S07]  /*1c460*/  MOV R54, R152 ;  /* 0x0000009800367202 */ /* 0x000fce0000000f00 */
.L_x_35642:
[----:B------:R-:W-:Y:S05]  /*1c470*/  BSYNC B1 ;  /* 0x0000000000017941 */ /* 0x000fea0003800000 */
.L_x_35640:
        /* <DEDUP_REMOVED lines=16> */
.L_x_35646:
[----:B------:R-:W-:Y:S05]  /*1c580*/  BSYNC B2 ;  /* 0x0000000000027941 */ /* 0x000fea0003800000 */
.L_x_35645:
        /* <DEDUP_REMOVED lines=44> */
.L_x_35644:
[----:B------:R-:W-:Y:S05]  /*1c850*/  BSYNC B1 ;  /* 0x0000000000017941 */ /* 0x000fea0003800000 */
.L_x_35643:
        /* <DEDUP_REMOVED lines=8> */
.L_x_35639:
        /* <DEDUP_REMOVED lines=12> */
.L_x_35648:
[----:B------:R-:W-:-:S07]  /*1c9a0*/  IMAD.MOV.U32 R54, RZ, RZ, R152 ;  /* 0x000000ffff367224 */ /* 0x000fce00078e0098 */
.L_x_35649:
[----:B------:R-:W-:Y:S05]  /*1c9b0*/  BSYNC B1 ;  /* 0x0000000000017941 */ /* 0x000fea0003800000 */
.L_x_35647:
        /* <DEDUP_REMOVED lines=16> */
.L_x_35653:
[----:B------:R-:W-:Y:S05]  /*1cac0*/  BSYNC B2 ;  /* 0x0000000000027941 */ /* 0x000fea0003800000 */
.L_x_35652:
        /* <DEDUP_REMOVED lines=44> */
.L_x_35651:
[----:B------:R-:W-:Y:S05]  /*1cd90*/  BSYNC B1 ;  /* 0x0000000000017941 */ /* 0x000fea0003800000 */
.L_x_35650:
        /* <DEDUP_REMOVED lines=11> */
.L_x_35654:
        /* <DEDUP_REMOVED lines=12> */
.L_x_35657:
[----:B------:R-:W-:-:S07]  /*1cf10*/  MOV R156, R152 ;  /* 0x00000098009c7202 */ /* 0x000fce0000000f00 */
.L_x_35658:
[----:B------:R-:W-:Y:S05]  /*1cf20*/  BSYNC B1 ;  /* 0x0000000000017941 */ /* 0x000fea0003800000 */
.L_x_35656:
        /* <DEDUP_REMOVED lines=18> */
.L_x_35662:
[----:B------:R-:W-:Y:S05]  /*1d050*/  BSYNC B2 ;  /* 0x0000000000027941 */ /* 0x000fea0003800000 */
.L_x_35661:
        /* <DEDUP_REMOVED lines=44> */
.L_x_35660:
[----:B------:R-:W-:Y:S05]  /*1d320*/  BSYNC B1 ;  /* 0x0000000000017941 */ /* 0x000fea0003800000 */
.L_x_35659:
        /* <DEDUP_REMOVED lines=8> */
.L_x_35655:
[----:B------:R-:W-:Y:S01]  /*1d3b0*/  SEL R106, RZ, 0x1000000, P5 ;  /* 0x01000000ff6a7807 */ /* 0x000fe20002800000 */
[C---:B------:R-:W-:Y:S01]  /*1d3c0*/  IMAD.WIDE.U32 R220, R205.reuse, 0x10, R214 ;  /* 0x00000010cddc7825 */ /* 0x040fe200078e00d6 */
[----:B------:R-:W-:Y:S01]  /*1d3d0*/  SEL R107, RZ, 0x10000, P4 ;  /* 0x00010000ff6b7807 */ /* 0x000fe20002000000 */
[----:B------:R-:W0:Y:S01]  /*1d3e0*/  @P0 LDC.64 R54, c[0x0][0x228] ;  /* 0x00008a00ff360b82 */ /* 0x000e220000000a00 */
[----:B------:R-:W-:Y:S01]  /*1d3f0*/  SEL R187, RZ, 0x100, P3 ;  /* 0x00000100ffbb7807 */ /* 0x000fe20001800000 */
[----:B------:R-:W-:Y:S01]  /*1d400*/  IMAD.WIDE.U32 R210, R205, 0x4, R212 ;  /* 0x00000004cdd27825 */ /* 0x000fe200078e00d4 */
[----:B------:R-:W-:Y:S01]  /*1d410*/  LOP3.LUT P6, RZ, R185, 0x2, RZ, 0xc0, !PT ;  /* 0x00000002b9ff7812 */ /* 0x000fe200078cc0ff */
[----:B------:R1:W-:Y:S01]  /*1d420*/  STG.E.128 desc[UR4][R220.64], R56 ;  /* 0x00000038dc007986 */ /* 0x0003e2000c101d04 */
[----:B------:R-:W-:Y:S01]  /*1d430*/  IADD3 R106, R187, R106, R107 ;  /* 0x0000006abb6a7210 */ /* 0x000fe20007ffe06b */
[----:B------:R-:W-:Y:S01]  /*1d440*/  VIADD R209, R190, 0x140 ;  /* 0x00000140bed17836 */ /* 0x000fe20000000000 */
        /* <DEDUP_REMOVED lines=19> */
.L_x_35663:
        /* <DEDUP_REMOVED lines=15> */
.L_x_35665:
[----:B------:R-:W-:-:S07]  /*1d670*/  IMAD.MOV.U32 R187, RZ, RZ, R152 ;  /* 0x000000ffffbb7224 */ /* 0x000fce00078e0098 */
.L_x_35666:
[----:B------:R-:W-:Y:S05]  /*1d680*/  BSYNC B1 ;  /* 0x0000000000017941 */ /* 0x000fea0003800000 */
.L_x_35664:
        /* <DEDUP_REMOVED lines=16> */
.L_x_35670:
[----:B------:R-:W-:Y:S05]  /*1d790*/  BSYNC B2 ;  /* 0x0000000000027941 */ /* 0x000fea0003800000 */
.L_x_35669:
        /* <DEDUP_REMOVED lines=44> */
.L_x_35668:
[----:B------:R-:W-:Y:S05]  /*1da60*/  BSYNC B1 ;  /* 0x0000000000017941 */ /* 0x000fea0003800000 */
.L_x_35667:
        /* <DEDUP_REMOVED lines=13> */
.L_x_35671:
        /* <DEDUP_REMOVED lines=12> */
.L_x_35674:
[----:B------:R-:W-:-:S07]  /*1dc00*/  MOV R187, R152 ;  /* 0x0000009800bb7202 */ /* 0x000fce0000000f00 */
.L_x_35675:
[----:B------:R-:W-:Y:S05]  /*1dc10*/  BSYNC B1 ;  /* 0x0000000000017941 */ /* 0x000fea0003800000 */
.L_x_35673:
        /* <DEDUP_REMOVED lines=16> */
.L_x_35679:
[----:B------:R-:W-:Y:S05]  /*1dd20*/  BSYNC B2 ;  /* 0x0000000000027941 */ /* 0x000fea0003800000 */
.L_x_35678:
        /* <DEDUP_REMOVED lines=43> */
.L_x_35677:
[----:B------:R-:W-:Y:S05]  /*1dfe0*/  BSYNC B1 ;  /* 0x0000000000017941 */ /* 0x000fea0003800000 */
.L_x_35676:
        /* <DEDUP_REMOVED lines=8> */
.L_x_35672:
        /* <DEDUP_REMOVED lines=12> */
.L_x_35681:
[----:B------:R-:W-:-:S07]  /*1e130*/  MOV R187, R152 ;  /* 0x0000009800bb7202 */ /* 0x000fce0000000f00 */
.L_x_35682:
[----:B------:R-:W-:Y:S05]  /*1e140*/  BSYNC B1 ;  /* 0x0000000000017941 */ /* 0x000fea0003800000 */
.L_x_35680:
        /* <DEDUP_REMOVED lines=16> */
.L_x_35686:
[----:B------:R-:W-:Y:S05]  /*1e250*/  BSYNC B2 ;  /* 0x0000000000027941 */ /* 0x000fea0003800000 */
.L_x_35685:
        /* <DEDUP_REMOVED lines=44> */
.L_x_35684:
[----:B------:R-:W-:Y:S05]  /*1e520*/  BSYNC B1 ;  /* 0x0000000000017941 */ /* 0x000fea0003800000 */
.L_x_35683:
        /* <DEDUP_REMOVED lines=11> */
.L_x_35687:
        /* <DEDUP_REMOVED lines=12> */
.L_x_35690:
[----:B------:R-:W-:-:S07]  /*1e6a0*/  IMAD.MOV.U32 R154, RZ, RZ, R152 ;  /* 0x000000ffff9a7224 */ /* 0x000fce00078e0098 */
.L_x_35691:
[----:B------:R-:W-:Y:S05]  /*1e6b0*/  BSYNC B1 ;  /* 0x0000000000017941 */ /* 0x000fea0003800000 */
.L_x_35689:
        /* <DEDUP_REMOVED lines=16> */
.L_x_35695:
[----:B------:R-:W-:Y:S05]  /*1e7c0*/  BSYNC B2 ;  /* 0x0000000000027941 */ /* 0x000fea0003800000 */
.L_x_35694:
        /* <DEDUP_REMOVED lines=44> */
.L_x_35693:
[----:B------:R-:W-:Y:S05]  /*1ea90*/  BSYNC B1 ;  /* 0x0000000000017941 */ /* 0x000fea0003800000 */
.L_x_35692:
        /* <DEDUP_REMOVED lines=8> */
.L_x_35688:
        /* <DEDUP_REMOVED lines=12> */
.L_x_35697:
[----:B------:R-:W-:-:S07]  /*1ebe0*/  MOV R187, R152 ;  /* 0x0000009800bb7202 */ /* 0x000fce0000000f00 */
.L_x_35698:
[----:B------:R-:W-:Y:S05]  /*1ebf0*/  BSYNC B1 ;  /* 0x0000000000017941 */ /* 0x000fea0003800000 */
.L_x_35696:
        /* <DEDUP_REMOVED lines=16> */
.L_x_35702:
[----:B------:R-:W-:Y:S05]  /*1ed00*/  BSYNC B2 ;  /* 0x0000000000027941 */ /* 0x000fea0003800000 */
.L_x_35701:
        /* <DEDUP_REMOVED lines=44> */
.L_x_35700:
[----:B------:R-:W-:Y:S05]  /*1efd0*/  BSYNC B1 ;  /* 0x0000000000017941 */ /* 0x000fea0003800000 */
.L_x_35699:
        /* <DEDUP_REMOVED lines=11> */
.L_x_35703:
        /* <DEDUP_REMOVED lines=12> */
.L_x_35706:
[----:B------:R-:W-:-:S07]  /*1f150*/  IMAD.MOV.U32 R155, RZ, RZ, R152 ;  /* 0x000000ffff9b7224 */ /* 0x000fce00078e0098 */
.L_x_35707:
[----:B------:R-:W-:Y:S05]  /*1f160*/  BSYNC B1 ;  /* 0x0000000000017941 */ /* 0x000fea0003800000 */
.L_x_35705:
        /* <DEDUP_REMOVED lines=16> */
.L_x_35711:
[----:B------:R-:W-:Y:S05]  /*1f270*/  BSYNC B2 ;  /* 0x0000000000027941 */ /* 0x000fea0003800000 */
.L_x_35710:
        /* <DEDUP_REMOVED lines=44> */
.L_x_35709:
[----:B------:R-:W-:Y:S05]  /*1f540*/  BSYNC B1 ;  /* 0x0000000000017941 */ /* 0x000fea0003800000 */
.L_x_35708:
        /* <DEDUP_REMOVED lines=8> */
.L_x_35704:
        /* <DEDUP_REMOVED lines=12> */
.L_x_35713:
[----:B------:R-:W-:-:S07]  /*1f690*/  MOV R187, R152 ;  /* 0x0000009800bb7202 */ /* 0x000fce0000000f00 */
.L_x_35714:
[----:B------:R-:W-:Y:S05]  /*1f6a0*/  BSYNC B1 ;  /* 0x0000000000017941 */ /* 0x000fea0003800000 */
.L_x_35712:
        /* <DEDUP_REMOVED lines=16> */
.L_x_35718:
[----:B------:R-:W-:Y:S05]  /*1f7b0*/  BSYNC B2 ;  /* 0x0000000000027941 */ /* 0x000fea0003800000 */
.L_x_35717:
        /* <DEDUP_REMOVED lines=44> */
.L_x_35716:
[----:B------:R-:W-:Y:S05]  /*1fa80*/  BSYNC B1 ;  /* 0x0000000000017941 */ /* 0x000fea0003800000 */
.L_x_35715:
        /* <DEDUP_REMOVED lines=11> */
.L_x_35719:
        /* <DEDUP_REMOVED lines=12> */
.L_x_35722:
[----:B------:R-:W-:-:S07]  /*1fc00*/  IMAD.MOV.U32 R156, RZ, RZ, R152 ;  /* 0x000000ffff9c7224 */ /* 0x000fce00078e0098 */
.L_x_35723:
[----:B------:R-:W-:Y:S05]  /*1fc10*/  BSYNC B1 ;  /* 0x0000000000017941 */ /* 0x000fea0003800000 */
.L_x_35721:
        /* <DEDUP_REMOVED lines=18> */
.L_x_35727:
[----:B------:R-:W-:Y:S05]  /*1fd40*/  BSYNC B2 ;  /* 0x0000000000027941 */ /* 0x000fea0003800000 */
.L_x_35726:
        /* <DEDUP_REMOVED lines=44> */
.L_x_35725:
[----:B------:R-:W-:Y:S05]  /*20010*/  BSYNC B1 ;  /* 0x0000000000017941 */ /* 0x000fea0003800000 */
.L_x_35724:
        /* <DEDUP_REMOVED lines=8> */
.L_x_35720:
        /* <DEDUP_REMOVED lines=8> */
[----:B------:R-:W-:Y:S02]  /*20120*/  IADD3 R187, R202, R187, R200 ;  /* 0x000000bbcabb7210 */ /* 0x000fe40007ffe0c8 */
        /* <DEDUP_REMOVED lines=20> */
.L_x_35728:
        /* <DEDUP_REMOVED lines=15> */
.L_x_35730:
[----:B------:R-:W-:-:S07]  /*20360*/  MOV R187, R152 ;  /* 0x0000009800bb7202 */ /* 0x000fce0000000f00 */
.L_x_35731:
[----:B------:R-:W-:Y:S05]  /*20370*/  BSYNC B1 ;  /* 0x0000000000017941 */ /* 0x000fea0003800000 */
.L_x_35729:
        /* <DEDUP_REMOVED lines=16> */
.L_x_35735:
[----:B------:R-:W-:Y:S05]  /*20480*/  BSYNC B2 ;  /* 0x0000000000027941 */ /* 0x000fea0003800000 */
.L_x_35734:
        /* <DEDUP_REMOVED lines=44> */
.L_x_35733:
[----:B------:R-:W-:Y:S05]  /*20750*/  BSYNC B1 ;  /* 0x0000000000017941 */ /* 0x000fea0003800000 */
.L_x_35732:
        /* <DEDUP_REMOVED lines=13> */
.L_x_35736:
        /* <DEDUP_REMOVED lines=12> */
.L_x_35739:
[----:B------:R-:W-:-:S07]  /*208f0*/  IMAD.MOV.U32 R187, RZ, RZ, R152 ;  /* 0x000000ffffbb7224 */ /* 0x000fce00078e0098 */
.L_x_35740:
[----:B------:R-:W-:Y:S05]  /*20900*/  BSYNC B1 ;  /* 0x0000000000017941 */ /* 0x000fea0003800000 */
.L_x_35738:
        /* <DEDUP_REMOVED lines=16> */
.L_x_35744:
[----:B------:R-:W-:Y:S05]  /*20a10*/  BSYNC B2 ;  /* 0x0000000000027941 */ /* 0x000fea0003800000 */
.L_x_35743:
        /* <DEDUP_REMOVED lines=43> */
.L_x_35742:
[----:B------:R-:W-:Y:S05]  /*20cd0*/  BSYNC B1 ;  /* 0x0000000000017941 */ /* 0x000fea0003800000 */
.L_x_35741:
        /* <DEDUP_REMOVED lines=8> */
.L_x_35737:
        /* <DEDUP_REMOVED lines=12> */
.L_x_35746:
[----:B------:R-:W-:-:S07]  /*20e20*/  IMAD.MOV.U32 R187, RZ, RZ, R152 ;  /* 0x000000ffffbb7224 */ /* 0x000fce00078e0098 */
.L_x_35747:
[----:B------:R-:W-:Y:S05]  /*20e30*/  BSYNC B1 ;  /* 0x0000000000017941 */ /* 0x000fea0003800000 */
.L_x_35745:
        /* <DEDUP_REMOVED lines=16> */
.L_x_35751:
[----:B------:R-:W-:Y:S05]  /*20f40*/  BSYNC B2 ;  /* 0x0000000000027941 */ /* 0x000fea0003800000 */
.L_x_35750:
        /* <DEDUP_REMOVED lines=44> */
.L_x_35749:
[----:B------:R-:W-:Y:S05]  /*21210*/  BSYNC B1 ;  /* 0x0000000000017941 */ /* 0x000fea0003800000 */
.L_x_35748:
        /* <DEDUP_REMOVED lines=11> */
.L_x_35752:
        /* <DEDUP_REMOVED lines=12> */
.L_x_35755:
[----:B------:R-:W-:-:S07]  /*21390*/  MOV R154, R152 ;  /* 0x00000098009a7202 */ /* 0x000fce0000000f00 */
.L_x_35756:
[----:B------:R-:W-:Y:S05]  /*213a0*/  BSYNC B1 ;  /* 0x0000000000017941 */ /* 0x000fea0003800000 */
.L_x_35754:
        /* <DEDUP_REMOVED lines=16> */
.L_x_35760:
[----:B------:R-:W-:Y:S05]  /*214b0*/  BSYNC B2 ;  /* 0x0000000000027941 */ /* 0x000fea0003800000 */
.L_x_35759:
        /* <DEDUP_REMOVED lines=44> */
.L_x_35758:
[----:B------:R-:W-:Y:S05]  /*21780*/  BSYNC B1 ;  /* 0x0000000000017941 */ /* 0x000fea0003800000 */
.L_x_35757:
        /* <DEDUP_REMOVED lines=8> */
.L_x_35753:
        /* <DEDUP_REMOVED lines=12> */
.L_x_35762:
[----:B------:R-:W-:-:S07]  /*218d0*/  IMAD.MOV.U32 R187, RZ, RZ, R152 ;  /* 0x000000ffffbb7224 */ /* 0x000fce00078e0098 */
.L_x_35763:
[----:B------:R-:W-:Y:S05]  /*218e0*/  BSYNC B1 ;  /* 0x0000000000017941 */ /* 0x000fea0003800000 */
.L_x_35761:
        /* <DEDUP_REMOVED lines=16> */
.L_x_35767:
[----:B------:R-:W-:Y:S05]  /*219f0*/  BSYNC B2 ;  /* 0x0000000000027941 */ /* 0x000fea0003800000 */
.L_x_35766:
        /* <DEDUP_REMOVED lines=44> */
.L_x_35765:
[----:B------:R-:W-:Y:S05]  /*21cc0*/  BSYNC B1 ;  /* 0x0000000000017941 */ /* 0x000fea0003800000 */
.L_x_35764:
        /* <DEDUP_REMOVED lines=11> */
.L_x_35768:
        /* <DEDUP_REMOVED lines=12> */
.L_x_35771:
[----:B------:R-:W-:-:S07]  /*21e40*/  MOV R155, R152 ;  /* 0x00000098009b7202 */ /* 0x000fce0000000f00 */
.L_x_35772:
[----:B------:R-:W-:Y:S05]  /*21e50*/  BSYNC B1 ;  /* 0x0000000000017941 */ /* 0x000fea0003800000 */
.L_x_35770:
        /* <DEDUP_REMOVED lines=16> */
.L_x_35776:
[----:B------:R-:W-:Y:S05]  /*21f60*/  BSYNC B2 ;  /* 0x0000000000027941 */ /* 0x000fea0003800000 */
.L_x_35775:
        /* <DEDUP_REMOVED lines=44> */
.L_x_35774:
[----:B------:R-:W-:Y:S05]  /*22230*/  BSYNC B1 ;  /* 0x0000000000017941 */ /* 0x000fea0003800000 */
.L_x_35773:
        /* <DEDUP_REMOVED lines=8> */
.L_x_35769:
        /* <DEDUP_REMOVED lines=12> */
.L_x_35778:
[----:B------:R-:W-:-:S07]  /*22380*/  IMAD.MOV.U32 R187, RZ, RZ, R152 ;  /* 0x000000ffffbb7224 */ /* 0x000fce00078e0098 */
.L_x_35779:
[----:B------:R-:W-:Y:S05]  /*22390*/  BSYNC B1 ;  /* 0x0000000000017941 */ /* 0x000fea0003800000 */
.L_x_35777:
        /* <DEDUP_REMOVED lines=16> */
.L_x_35783:
[----:B------:R-:W-:Y:S05]  /*224a0*/  BSYNC B2 ;  /* 0x0000000000027941 */ /* 0x000fea0003800000 */
.L_x_35782:
        /* <DEDUP_REMOVED lines=44> */
.L_x_35781:
[----:B------:R-:W-:Y:S05]  /*22770*/  BSYNC B1 ;  /* 0x0000000000017941 */ /* 0x000fea0003800000 */
.L_x_35780:
        /* <DEDUP_REMOVED lines=11> */
.L_x_35784:
        /* <DEDUP_REMOVED lines=12> */
.L_x_35787:
[----:B------:R-:W-:-:S07]  /*228f0*/  MOV R156, R152 ;  /* 0x00000098009c7202 */ /* 0x000fce0000000f00 */
.L_x_35788:
[----:B------:R-:W-:Y:S05]  /*22900*/  BSYNC B1 ;  /* 0x0000000000017941 */ /* 0x000fea0003800000 */
.L_x_35786:
        /* <DEDUP_REMOVED lines=16> */
.L_x_35792:
[----:B------:R-:W-:Y:S05]  /*22a10*/  BSYNC B2 ;  /* 0x0000000000027941 */ /* 0x000fea0003800000 */
.L_x_35791:
        /* <DEDUP_REMOVED lines=44> */
.L_x_35790:
[----:B------:R-:W-:Y:S05]  /*22ce0*/  BSYNC B1 ;  /* 0x0000000000017941 */ /* 0x000fea0003800000 */
.L_x_35789:
        /* <DEDUP_REMOVED lines=8> */
.L_x_35785:
[----:B------:R-:W-:Y:S01]  /*22d70*/  FADD.FTZ R192, RZ, R92 ;  /* 0x0000005cffc07221 */ /* 0x000fe20000010000 */
[----:B------:R-:W-:Y:S01]  /*22d80*/  LOP3.LUT P1, RZ, R185, 0x1, RZ, 0xc0, !PT ;  /* 0x00000001b9ff7812 */ /* 0x000fe2000782c0ff */
[----:B------:R-:W-:Y:S01]  /*22d90*/  IMAD.WIDE.U32 R214, R211, 0x10, R214 ;  /* 0x00000010d3d67825 */ /* 0x000fe200078e00d6 */
[----:B------:R-:W-:-:S03]  /*22da0*/  SEL R194, RZ, 0x100, P3 ;  /* 0x00000100ffc27807 */ /* 0x000fc60001800000 */
[----:B------:R-:W-:Y:S01]  /*22db0*/  FADD.FTZ R217, R192, R93 ;  /* 0x0000005dc0d97221 */ /* 0x000fe20000010000 */
[----:B------:R-:W-:Y:S01]  /*22dc0*/  IMAD.WIDE.U32 R212, R211, 0x4, R212 ;  /* 0x00000004d3d47825 */ /* 0x000fe200078e00d4 */
        /* <DEDUP_REMOVED lines=40> */
[----:B------:R-:W-:-:S03]  /*23050*/  SEL R192, RZ, 0x1000000, P5 ;  /* 0x01000000ffc07807 */ /* 0x000fc60002800000 */
[----:B------:R-:W-:Y:S01]  /*23060*/  FADD.FTZ R196, R219, R52 ;  /* 0x00000034dbc47221 */ /* 0x000fe20000010000 */
[----:B------:R-:W-:Y:S02]  /*23070*/  SEL R219, RZ, 0x1, P1 ;  /* 0x00000001ffdb7807 */ /* 0x000fe40000800000 */
[----:B------:R-:W-:Y:S01]  /*23080*/  IADD3 R192, R194, R192, R217 ;  /* 0x000000c0c2c07210 */ /* 0x000fe20007ffe0d9 */
[----:B------:R-:W-:Y:S01]  /*23090*/  FADD.FTZ R221, R196, R53 ;  /* 0x00000035c4dd7221 */ /* 0x000fe20000010000 */
[----:B------:R-:W-:-:S03]  /*230a0*/  ISETP.NE.AND P1, PT, R186, RZ, PT ;  /* 0x000000ffba00720c */ /* 0x000fc60003f25270 */
[----:B------:R-:W-:Y:S02]  /*230b0*/  IMAD.IADD R219, R192, 0x1, R219 ;  /* 0x00000001c0db7824 */ /* 0x000fe400078e02db */
[----:B------:R-:W-:-:S03]  /*230c0*/  FADD.FTZ R194, R221, R54 ;  /* 0x00000036ddc27221 */ /* 0x000fc60000010000 */
[----:B------:R0:W-:Y:S01]  /*230d0*/  STG.E desc[UR4][R212.64], R219 ;  /* 0x000000dbd4007986 */ /* 0x0001e2000c101904 */
[----:B------:R-:W-:-:S04]  /*230e0*/  FADD.FTZ R217, R194, R55 ;  /* 0x00000037c2d97221 */ /* 0x000fc80000010000 */
[----:B------:R-:W-:-:S04]  /*230f0*/  FADD.FTZ R192, R217, R104 ;  /* 0x00000068d9c07221 */ /* 0x000fc80000010000 */
[----:B------:R-:W-:-:S04]  /*23100*/  FADD.FTZ R217, R192, R105 ;  /* 0x00000069c0d97221 */ /* 0x000fc80000010000 */
[----:B------:R-:W-:Y:S01]  /*23110*/  FADD.FTZ R192, R217, R106 ;  /* 0x0000006ad9c07221 */ /* 0x000fe20000010000 */
[----:B0-----:R-:W-:Y:S06]  /*23120*/  @!P0 BRA `(.L_x_35793) ;  /* 0x00000000002c8947 */ /* 0x001fec0003800000 */
        /* <DEDUP_REMOVED lines=11> */
.L_x_35793:
        /* <DEDUP_REMOVED lines=120> */
.L_x_35807:
[----:B------:R-:W-:Y:S01]  /*23960*/  LOP3.LUT P2, RZ, R185, 0x4, RZ, 0xc0, !PT ;  /* 0x00000004b9ff7812 */ /* 0x000fe2000784c0ff */
[----:B-1----:R-:W-:-:S03]  /*23970*/  FADD.FTZ R217, R200, R217 ;  /* 0x000000d9c8d97221 */ /* 0x002fc60000010000 */
[----:B------:R-:W-:Y:S01]  /*23980*/  FSEL R194, R192, RZ, !P2 ;  /* 0x000000ffc0c27208 */ /* 0x000fe20005000000 */
[----:B------:R-:W-:-:S04]  /*23990*/  FFMA.FTZ R212, R217, R196, UR16 ;  /* 0x00000010d9d47e23 */ /* 0x000fc800080100c4 */
[----:B0-----:R-:W-:Y:S01]  /*239a0*/  FADD.FTZ R200, -R194, R75 ;  /* 0x0000004bc2c87221 */ /* 0x001fe20000010100 */
[----:B------:R-:W-:Y:S01]  /*239b0*/  FMUL.FTZ R75, R192, R192 ;  /* 0x000000c0c04b7220 */ /* 0x000fe20000410000 */
[C---:B------:R-:W-:Y:S01]  /*239c0*/  FADD.FTZ R196, -R194.reuse, R72 ;  /* 0x00000048c2c47221 */ /* 0x040fe20000010100 */
[C---:B------:R-:W-:Y:S01]  /*239d0*/  FADD.FTZ R198, -R194.reuse, R73 ;  /* 0x00000049c2c67221 */ /* 0x040fe20000010100 */
[C---:B------:R-:W-:Y:S01]  /*239e0*/  FADD.FTZ R226, -R194.reuse, R56 ;  /* 0x00000038c2e27221 */ /* 0x040fe20000010100 */
[----:B------:R-:W0:Y:S01]  /*239f0*/  @!P1 LDC.64 R72, c[0x0][0x250] ;  /* 0x00009400ff489b82 */ /* 0x000e220000000a00 */
[----:B------:R-:W-:Y:S01]  /*23a00*/  FSEL R75, R75, RZ, P2 ;  /* 0x000000ff4b4b7208 */ /* 0x000fe20001000000 */
[C---:B------:R-:W-:Y:S01]  /*23a10*/  FADD.FTZ R220, -R194.reuse, R57 ;  /* 0x00000039c2dc7221 */ /* 0x040fe20000010100 */
[C---:B------:R-:W-:Y:S01]  /*23a20*/  FADD.FTZ R214, -R194.reuse, R61 ;  /* 0x0000003dc2d67221 */ /* 0x040fe20000010100 */
[C---:B------:R-:W-:Y:S01]  /*23a30*/  FADD.FTZ R206, -R194.reuse, R64 ;  /* 0x00000040c2ce7221 */ /* 0x040fe20000010100 */
[----:B------:R-:W-:Y:S01]  /*23a40*/  FADD.FTZ R208, -R194, R65 ;  /* 0x00000041c2d07221 */ /* 0x000fe20000010100 */
[----:B------:R-:W-:Y:S01]  /*23a50*/  FADD.FTZ R75, R212, R75 ;  /* 0x0000004bd44b7221 */ /* 0x000fe20000010000 */
[C---:B------:R-:W-:Y:S01]  /*23a60*/  FADD.FTZ R93, -R194.reuse, R93 ;  /* 0x0000005dc25d7221 */ /* 0x040fe20000010100 */
[----:B------:R-:W1:Y:S01]  /*23a70*/  LDC.64 R56, c[0x0][0x2b8] ;  /* 0x0000ae00ff387b82 */ /* 0x000e620000000a00 */
[C---:B------:R-:W-:Y:S01]  /*23a80*/  FADD.FTZ R94, -R194.reuse, R94 ;  /* 0x0000005ec25e7221 */ /* 0x040fe20000010100 */
[----:B------:R-:W2:Y:S01]  /*23a90*/  MUFU.RSQ R61, R75 ;  /* 0x0000004b003d7308 */ /* 0x000ea20000001400 */
[C---:B------:R-:W-:Y:S01]  /*23aa0*/  FADD.FTZ R230, -R194.reuse, R52 ;  /* 0x00000034c2e67221 */ /* 0x040fe20000010100 */
[C---:B------:R-:W-:Y:S01]  /*23ab0*/  FADD.FTZ R80, -R194.reuse, R80 ;  /* 0x00000050c2507221 */ /* 0x040fe20000010100 */
[C---:B------:R-:W-:Y:S01]  /*23ac0*/  FADD.FTZ R81, -R194.reuse, R81 ;  /* 0x00000051c2517221 */ /* 0x040fe20000010100 */
[C---:B------:R-:W-:Y:S01]  /*23ad0*/  FADD.FTZ R52, -R194.reuse, R53 ;  /* 0x00000035c2347221 */ /* 0x040fe20000010100 */
[C---:B------:R-:W-:Y:S01]  /*23ae0*/  FADD.FTZ R54, -R194.reuse, R54 ;  /* 0x00000036c2367221 */ /* 0x040fe20000010100 */
[----:B------:R-:W3:Y:S01]  /*23af0*/  @!P1 LDC.64 R64, c[0x0][0x258] ;  /* 0x00009600ff409b82 */ /* 0x000ee20000000a00 */
        /* <DEDUP_REMOVED lines=10> */
[C---:B--2---:R-:W-:Y:S01]  /*23ba0*/  FMUL.FTZ R53, R61.reuse, R93 ;  /* 0x0000005d3d357220 */ /* 0x044fe20000410000 */
        /* <DEDUP_REMOVED lines=23> */
[C---:B------:R-:W-:Y:S01]  /*23d20*/  FMUL.FTZ R93, R61.reuse, R94 ;  /* 0x0000005e3d5d7220 */ /* 0x040fe20000410000 */
[----:B------:R-:W-:Y:S01]  /*23d30*/  FADD.FTZ R194, -R194, R107 ;  /* 0x0000006bc2c27221 */ /* 0x000fe20000010100 */
[C---:B------:R-:W-:Y:S01]  /*23d40*/  FMUL.FTZ R80, R61.reuse, R80 ;  /* 0x000000503d507220 */ /* 0x040fe20000410000 */
[C---:B------:R-:W-:Y:S01]  /*23d50*/  FMUL.FTZ R81, R61.reuse, R81 ;  /* 0x000000513d517220 */ /* 0x040fe20000410000 */
[C---:B------:R-:W-:Y:S01]  /*23d60*/  FMUL.FTZ R104, R61.reuse, R54 ;  /* 0x000000363d687220 */ /* 0x040fe20000410000 */
[----:B------:R0:W-:Y:S01]  /*23d70*/  @!P1 STG.E desc[UR4][R72.64], R192 ;  /* 0x000000c048009986 */ /* 0x0001e2000c101904 */
        /* <DEDUP_REMOVED lines=16> */
[----:B------:R-:W-:Y:S01]  /*23e80*/  FMUL.FTZ R93, R61, R194 ;  /* 0x000000c23d5d7220 */ /* 0x000fe20000410000 */
[----:B-1----:R-:W-:Y:S01]  /*23e90*/  IMAD.WIDE.U32 R88, R207, 0x10, R56 ;  /* 0x00000010cf587825 */ /* 0x002fe200078e0038 */
[----:B------:R-:W-:-:S03]  /*23ea0*/  LEA R58, P2, R190, UR18, 0x4 ;  /* 0x00000012be3a7c11 */ /* 0x000fc6000f8420ff */
[C---:B------:R-:W-:Y:S01]  /*23eb0*/  FMUL.FTZ R92, R61.reuse, R92 ;  /* 0x0000005c3d5c7220 */ /* 0x040fe20000410000 */
[----:B------:R-:W-:Y:S01]  /*23ec0*/  FMUL.FTZ R55, R61, R95 ;  /* 0x0000005f3d377220 */ /* 0x000fe20000410000 */
[----:B------:R-:W-:-:S04]  /*23ed0*/  IMAD.WIDE.U32 R236, R191, 0x10, R56 ;  /* 0x00000010bfec7825 */ /* 0x000fc800078e0038 */
[----:B------:R-:W-:Y:S01]  /*23ee0*/  FMUL.FTZ R95, R61, R52 ;  /* 0x000000343d5f7220 */ /* 0x000fe20000410000 */
[----:B------:R-:W-:Y:S01]  /*23ef0*/  LEA.HI.X R59, R190, UR19, RZ, 0x4, P2 ;  /* 0x00000013be3b7c11 */ /* 0x000fe200090f24ff */
[----:B------:R-:W-:Y:S01]  /*23f00*/  FFMA.FTZ R55, R178, R55, R23 ;  /* 0x00000037b2377223 */ /* 0x000fe20000010017 */
[----:B------:R-:W-:-:S04]  /*23f10*/  IMAD.WIDE.U32 R226, R193, 0x10, R56 ;  /* 0x00000010c1e27825 */ /* 0x000fc800078e0038 */
[----:B------:R-:W-:Y:S01]  /*23f20*/  FFMA.FTZ R53, R179, R53, R24 ;  /* 0x00000035b3357223 */ /* 0x000fe20000010018 */
[----:B------:R-:W-:Y:S01]  /*23f30*/  FFMA.FTZ R52, R180, R92, R117 ;  /* 0x0000005cb4347223 */ /* 0x000fe20000010075 */
[----:B------:R-:W-:Y:S01]  /*23f40*/  FMUL.FTZ R75, R61, R74 ;  /* 0x0000004a3d4b7220 */ /* 0x000fe20000410000 */
[----:B------:R-:W-:-:S04]  /*23f50*/  IMAD.WIDE.U32 R194, R195, 0x10, R56 ;  /* 0x00000010c3c27825 */ /* 0x000fc800078e0038 */
[----:B------:R-:W-:Y:S01]  /*23f60*/  FMUL.FTZ R74, R61, R66 ;  /* 0x000000423d4a7220 */ /* 0x000fe20000410000 */
[----:B------:R-:W-:Y:S01]  /*23f70*/  FFMA.FTZ R67, R174, R67, R21 ;  /* 0x00000043ae437223 */ /* 0x000fe20000010015 */
[----:B------:R-:W-:Y:S01]  /*23f80*/  FFMA.FTZ R66, R173, R225, R114 ;  /* 0x000000e1ad427223 */ /* 0x000fe20000010072 */
[----:B------:R-:W-:-:S04]  /*23f90*/  IMAD.WIDE.U32 R230, R197, 0x10, R56 ;  /* 0x00000010c5e67825 */ /* 0x000fc800078e0038 */
[C---:B------:R-:W-:Y:S01]  /*23fa0*/  FMUL.FTZ R69, R61.reuse, R76 ;  /* 0x0000004c3d457220 */ /* 0x040fe20000410000 */
[C---:B------:R-:W-:Y:S01]  /*23fb0*/  FMUL.FTZ R71, R61.reuse, R77 ;  /* 0x0000004d3d477220 */ /* 0x040fe20000410000 */
[----:B------:R-:W-:Y:S01]  /*23fc0*/  FMUL.FTZ R190, R61, R78 ;  /* 0x0000004e3dbe7220 */ /* 0x000fe20000410000 */
        /* <DEDUP_REMOVED lines=21> */
[----:B------:R-:W-:Y:S01]  /*24120*/  FFMA.FTZ R57, R167, R81, R18 ;  /* 0x00000051a7397223 */ /* 0x000fe20000010012 */
[----:B------:R-:W-:Y:S01]  /*24130*/  FFMA.FTZ R56, R168, R80, R111 ;  /* 0x00000050a8387223 */ /* 0x000fe2000001006f */
[C---:B------:R-:W-:Y:S01]  /*24140*/  FMUL.FTZ R107, R61.reuse, R222 ;  /* 0x000000de3d6b7220 */ /* 0x040fe20000410000 */
[----:B---3--:R-:W-:Y:S01]  /*24150*/  @!P1 IMAD.WIDE R64, R184, 0x4, R64 ;  /* 0x00000004b8409825 */ /* 0x008fe200078e0240 */
[----:B------:R-:W0:Y:S03]  /*24160*/  LDC.64 R80, c[0x0][0x210] ;  /* 0x00008400ff507b82 */ /* 0x000e260000000a00 */
[C---:B------:R-:W-:Y:S01]  /*24170*/  FMUL.FTZ R224, R61.reuse, R224 ;  /* 0x000000e03de07220 */ /* 0x040fe20000410000 */
[C---:B------:R-:W-:Y:S01]  /*24180*/  FMUL.FTZ R228, R61.reuse, R228 ;  /* 0x000000e43de47220 */ /* 0x040fe20000410000 */
[----:B------:R-:W-:Y:S01]  /*24190*/  FMUL.FTZ R92, R61, R218 ;  /* 0x000000da3d5c7220 */ /* 0x000fe20000410000 */
[----:B------:R1:W-:Y:S01]  /*241a0*/  @!P1 STG.E desc[UR4][R64.64], R61 ;  /* 0x0000003d40009986 */ /* 0x0003e2000c101904 */
        /* <DEDUP_REMOVED lines=14> */
[----:B------:R-:W-:-:S03]  /*24290*/  FFMA.FTZ R71, R140, R204, R11 ;  /* 0x000000cc8c477223 */ /* 0x000fc6000001000b */
[----:B------:R1:W-:Y:S01]  /*242a0*/  STG.E.128 desc[UR4][R236.64], R64 ;  /* 0x00000040ec007986 */ /* 0x0003e2000c101d04 */
[----:B0-----:R-:W-:Y:S01]  /*242b0*/  LEA R184, R80, R184, 0x2 ;  /* 0x000000b850b87211 */ /* 0x001fe200078e10ff */
        /* <DEDUP_REMOVED lines=10> */
[----:B------:R-:W-:-:S03]  /*24360*/  ISETP.GE.AND P1, PT, R184, R81, PT ;  /* 0x00000051b800720c */ /* 0x000fc60003f26270 */
[----:B------:R2:W-:Y:S01]  /*24370*/  STG.E.128 desc[UR4][R194.64], R56 ;  /* 0x00000038c2007986 */ /* 0x0005e2000c101d04 */
[----:B-1----:R-:W-:Y:S01]  /*24380*/  FFMA.FTZ R67, R158, R200, R13 ;  /* 0x000000c89e437223 */ /* 0x002fe2000001000d */
[----:B------:R-:W-:Y:S01]  /*24390*/  FFMA.FTZ R66, R157, R75, R50 ;  /* 0x0000004b9d427223 */ /* 0x000fe20000010032 */
[----:B------:R-:W-:Y:S01]  /*243a0*/  FFMA.FTZ R65, R159, R198, R14 ;  /* 0x000000c69f417223 */ /* 0x000fe2000001000e */
[----:B------:R-:W-:Y:S01]  /*243b0*/  FFMA.FTZ R64, R160, R196, R51 ;  /* 0x000000c4a0407223 */ /* 0x000fe20000010033 */
[----:B------:R-:W-:Y:S01]  /*243c0*/  FFMA.FTZ R75, R142, R210, R9 ;  /* 0x000000d28e4b7223 */ /* 0x000fe20000010009 */
[----:B------:R1:W-:Y:S04]  /*243d0*/  STG.E.128 desc[UR4][R230.64], R60 ;  /* 0x0000003ce6007986 */ /* 0x0003e8000c101d04 */
[----:B------:R3:W-:Y:S01]  /*243e0*/  STG.E.128 desc[UR4][R232.64], R64 ;  /* 0x00000040e8007986 */ /* 0x0007e2000c101d04 */
[----:B0-----:R-:W-:Y:S01]  /*243f0*/  FFMA.FTZ R55, R146, R224, R5 ;  /* 0x000000e092377223 */ /* 0x001fe20000010005 */
        /* <DEDUP_REMOVED lines=8> */
[----:B-1----:R-:W-:Y:S01]  /*24480*/  FFMA.FTZ R63, R151, R93, R0 ;  /* 0x0000005d973f7223 */ /* 0x002fe20000010000 */
        /* <DEDUP_REMOVED lines=9> */
[----:B------:R-:W-:Y:S05]  /*24520*/  BSYNC B0 ;  /* 0x0000000000007941 */ /* 0x000fea0003800000 */
.L_x_35013:
[----:B------:R-:W-:Y:S05]  /*24530*/  EXIT ;  /* 0x000000000000794d */ /* 0x000fea0003800000 */
.L_x_35794:
[----:B------:R-:W-:Y:S01]  /*24540*/  HFMA2.MMA R204, -RZ, RZ, 0, 5.9604644775390625e-08 ;  /* 0x00000001ffcc7435 */ /* 0x000fe200000001ff */
[----:B------:R-:W-:Y:S01]  /*24550*/  BSSY B1, `(.L_x_35796) ;  /* 0x0000007000017945 */ /* 0x000fe20003800000 */
[----:B------:R-:W-:Y:S01]  /*24560*/  IMAD.MOV.U32 R219, RZ, RZ, R192 ;  /* 0x000000ffffdb7224 */ /* 0x000fe200078e00c0 */
[----:B------:R-:W-:Y:S01]  /*24570*/  MOV R202, 0xffffffff ;  /* 0xffffffff00ca7802 */ /* 0x000fe20000000f00 */
[----:B------:R-:W-:-:S07]  /*24580*/  IMAD.MOV.U32 R221, RZ, RZ, 0x1f ;  /* 0x0000001fffdd7424 */ /* 0x000fce00078e00ff */
[----:B0-----:R-:W-:Y:S05]  /*24590*/  WARPSYNC.COLLECTIVE R202, `(.L_x_35797) ;  /* 0x00000000ca087348 */ /* 0x001fea0003c00000 */
[----:B------:R1:W2:Y:S02]  /*245a0*/  SHFL.BFLY P2, R217, R219, R204, R221 ;  /* 0x0c0000ccdbd97389 */ /* 0x0002a400000400dd */
[----:B012---:R-:W-:Y:S01]  /*245b0*/  ENDCOLLECTIVE ;  /* 0x000000000000791b */ /* 0x007fe20003800000 */
.L_x_35797:
[----:B------:R-:W-:Y:S05]  /*245c0*/  BSYNC B1 ;  /* 0x0000000000017941 */ /* 0x000fea0003800000 */
.L_x_35796:
        /* <DEDUP_REMOVED lines=10> */
.L_x_35798:
[----:B------:R-:W-:Y:S01]  /*24670*/  HFMA2.MMA R204, -RZ, RZ, 0, 2.384185791015625e-07 ;  /* 0x00000004ffcc7435 */ /* 0x000fe200000001ff */
[----:B------:R-:W-:-:S05]  /*24680*/  MOV R194, R217 ;  /* 0x000000d900c27202 */ /* 0x000fca0000000f00 */
[----:B------:R-:W-:-:S04]  /*24690*/  FADD.FTZ R198, R213, R194 ;  /* 0x000000c2d5c67221 */ /* 0x000fc80000010000 */
[----:B------:R-:W-:-:S07]  /*246a0*/  IMAD.MOV.U32 R219, RZ, RZ, R198 ;  /* 0x000000ffffdb7224 */ /* 0x000fce00078e00c6 */
[----:B------:R-:W-:Y:S05]  /*246b0*/  WARPSYNC.COLLECTIVE R202, `(.L_x_35799) ;  /* 0x00000000ca087348 */ /* 0x000fea0003c00000 */
[----:B------:R0:W1:Y:S02]  /*246c0*/  SHFL.BFLY P2, R217, R219, R204, R221 ;  /* 0x0c0000ccdbd97389 */ /* 0x00006400000400dd */
[----:B01----:R-:W-:Y:S01]  /*246d0*/  ENDCOLLECTIVE ;  /* 0x000000000000791b */ /* 0x003fe20003800000 */
.L_x_35799:
[----:B------:R-:W-:Y:S02]  /*246e0*/  IMAD.MOV.U32 R204, RZ, RZ, 0x8 ;  /* 0x00000008ffcc7424 */ /* 0x000fe400078e00ff */
[----:B------:R-:W-:-:S04]  /*246f0*/  IMAD.MOV.U32 R215, RZ, RZ, R217 ;  /* 0x000000ffffd77224 */ /* 0x000fc800078e00d9 */
[----:B------:R-:W-:-:S05]  /*24700*/  FADD.FTZ R215, R198, R215 ;  /* 0x000000d7c6d77221 */ /* 0x000fca0000010000 */
[----:B------:R-:W-:-:S07]  /*24710*/  MOV R219, R215 ;  /* 0x000000d700db7202 */ /* 0x000fce0000000f00 */
[----:B------:R-:W-:Y:S05]  /*24720*/  WARPSYNC.COLLECTIVE R202, `(.L_x_35800) ;  /* 0x00000000ca087348 */ /* 0x000fea0003c00000 */
[----:B------:R0:W1:Y:S02]  /*24730*/  SHFL.BFLY P2, R217, R219, R204, R221 ;  /* 0x0c0000ccdbd97389 */ /* 0x00006400000400dd */
[----:B01----:R-:W-:Y:S01]  /*24740*/  ENDCOLLECTIVE ;  /* 0x000000000000791b */ /* 0x003fe20003800000 */
.L_x_35800:
[----:B------:R-:W-:Y:S01]  /*24750*/  HFMA2.MMA R204, -RZ, RZ, 0, 9.5367431640625e-07 ;  /* 0x00000010ffcc7435 */ /* 0x000fe200000001ff */
[----:B------:R-:W-:-:S05]  /*24760*/  MOV R194, R217 ;  /* 0x000000d900c27202 */ /* 0x000fca0000000f00 */
[----:B------:R-:W-:-:S04]  /*24770*/  FADD.FTZ R200, R215, R194 ;  /* 0x000000c2d7c87221 */ /* 0x000fc80000010000 */
[----:B------:R-:W-:-:S07]  /*24780*/  IMAD.MOV.U32 R219, RZ, RZ, R200 ;  /* 0x000000ffffdb7224 */ /* 0x000fce00078e00c8 */
[----:B------:R-:W-:Y:S05]  /*24790*/  WARPSYNC.COLLECTIVE R202, `(.L_x_35801) ;  /* 0x00000000ca087348 */ /* 0x000fea0003c00000 */
[----:B------:R0:W1:Y:S02]  /*247a0*/  SHFL.BFLY P2, R217, R219, R204, R221 ;  /* 0x0c0000ccdbd97389 */ /* 0x00006400000400dd */
[----:B01----:R-:W-:Y:S01]  /*247b0*/  ENDCOLLECTIVE ;  /* 0x000000000000791b */ /* 0x003fe20003800000 */
.L_x_35801:
        /* <DEDUP_REMOVED lines=103> */
.L_x_35802:
[----:B------:R-:W-:Y:S02]  /*24e30*/  IMAD.MOV.U32 R204, RZ, RZ, 0x2 ;  /* 0x00000002ffcc7424 */ /* 0x000fe400078e00ff */
[----:B------:R-:W-:-:S04]  /*24e40*/  IMAD.MOV.U32 R213, RZ, RZ, R217 ;  /* 0x000000ffffd57224 */ /* 0x000fc800078e00d9 */
[----:B------:R-:W-:-:S05]  /*24e50*/  FADD.FTZ R213, R194, R213 ;  /* 0x000000d5c2d57221 */ /* 0x000fca0000010000 */
[----:B------:R-:W-:-:S07]  /*24e60*/  MOV R219, R213 ;  /* 0x000000d500db7202 */ /* 0x000fce0000000f00 */
[----:B------:R-:W-:Y:S05]  /*24e70*/  WARPSYNC.COLLECTIVE R202, `(.L_x_35803) ;  /* 0x00000000ca087348 */ /* 0x000fea0003c00000 */
[----:B------:R0:W1:Y:S02]  /*24e80*/  SHFL.BFLY P2, R217, R219, R204, R221 ;  /* 0x0c0000ccdbd97389 */ /* 0x00006400000400dd */
[----:B01----:R-:W-:Y:S01]  /*24e90*/  ENDCOLLECTIVE ;  /* 0x000000000000791b */ /* 0x003fe20003800000 */
.L_x_35803:
[----:B------:R-:W-:Y:S01]  /*24ea0*/  HFMA2.MMA R204, -RZ, RZ, 0, 2.384185791015625e-07 ;  /* 0x00000004ffcc7435 */ /* 0x000fe200000001ff */
[----:B------:R-:W-:-:S05]  /*24eb0*/  MOV R198, R217 ;  /* 0x000000d900c67202 */ /* 0x000fca0000000f00 */
[----:B------:R-:W-:-:S04]  /*24ec0*/  FADD.FTZ R198, R213, R198 ;  /* 0x000000c6d5c67221 */ /* 0x000fc80000010000 */
[----:B------:R-:W-:-:S07]  /*24ed0*/  IMAD.MOV.U32 R219, RZ, RZ, R198 ;  /* 0x000000ffffdb7224 */ /* 0x000fce00078e00c6 */
[----:B------:R-:W-:Y:S05]  /*24ee0*/  WARPSYNC.COLLECTIVE R202, `(.L_x_35804) ;  /* 0x00000000ca087348 */ /* 0x000fea0003c00000 */
[----:B------:R0:W1:Y:S02]  /*24ef0*/  SHFL.BFLY P2, R217, R219, R204, R221 ;  /* 0x0c0000ccdbd97389 */ /* 0x00006400000400dd */
[----:B01----:R-:W-:Y:S01]  /*24f00*/  ENDCOLLECTIVE ;  /* 0x000000000000791b */ /* 0x003fe20003800000 */
.L_x_35804:
[----:B------:R-:W-:Y:S02]  /*24f10*/  IMAD.MOV.U32 R204, RZ, RZ, 0x8 ;  /* 0x00000008ffcc7424 */ /* 0x000fe400078e00ff */
[----:B------:R-:W-:-:S04]  /*24f20*/  IMAD.MOV.U32 R215, RZ, RZ, R217 ;  /* 0x000000ffffd77224 */ /* 0x000fc800078e00d9 */
[----:B------:R-:W-:-:S05]  /*24f30*/  FADD.FTZ R215, R198, R215 ;  /* 0x000000d7c6d77221 */ /* 0x000fca0000010000 */
[----:B------:R-:W-:-:S07]  /*24f40*/  MOV R219, R215 ;  /* 0x000000d700db7202 */ /* 0x000fce0000000f00 */
[----:B------:R-:W-:Y:S05]  /*24f50*/  WARPSYNC.COLLECTIVE R202, `(.L_x_35805) ;  /* 0x00000000ca087348 */ /* 0x000fea0003c00000 */
[----:B------:R0:W1:Y:S02]  /*24f60*/  SHFL.BFLY P2, R217, R219, R204, R221 ;  /* 0x0c0000ccdbd97389 */ /* 0x00006400000400dd */
[----:B01----:R-:W-:Y:S01]  /*24f70*/  ENDCOLLECTIVE ;  /* 0x000000000000791b */ /* 0x003fe20003800000 */
.L_x_35805:
[----:B------:R-:W-:Y:S01]  /*24f80*/  HFMA2.MMA R204, -RZ, RZ, 0, 9.5367431640625e-07 ;  /* 0x00000010ffcc7435 */ /* 0x000fe200000001ff */
[----:B------:R-:W-:-:S05]  /*24f90*/  MOV R200, R217 ;  /* 0x000000d900c87202 */ /* 0x000fca0000000f00 */
[----:B------:R-:W-:-:S04]  /*24fa0*/  FADD.FTZ R200, R215, R200 ;  /* 0x000000c8d7c87221 */ /* 0x000fc80000010000 */
[----:B------:R-:W-:-:S07]  /*24fb0*/  IMAD.MOV.U32 R219, RZ, RZ, R200 ;  /* 0x000000ffffdb7224 */ /* 0x000fce00078e00c8 */
[----:B------:R-:W-:Y:S05]  /*24fc0*/  WARPSYNC.COLLECTIVE R202, `(.L_x_35806) ;  /* 0x00000000ca087348 */ /* 0x000fea0003c00000 */
[----:B------:R0:W1:Y:S02]  /*24fd0*/  SHFL.BFLY P2, R217, R219, R204, R221 ;  /* 0x0c0000ccdbd97389 */ /* 0x00006400000400dd */
[----:B01----:R-:W-:Y:S01]  /*24fe0*/  ENDCOLLECTIVE ;  /* 0x000000000000791b */ /* 0x003fe20003800000 */
.L_x_35806:
[----:B------:R-:W-:Y:S05]  /*24ff0*/  BRA `(.L_x_35807) ;  /* 0xffffffe800587947 */ /* 0x000fea000383ffff */
.L_x_35808:
        /* <DEDUP_REMOVED lines=16> */
.L_x_40179:


//--------------------- .text._ZN10layer_norm31ln_parallel_residual_fwd_kernelINS_13Kernel_traitsIfffffjLj1536ELj1ELj4ELj1ELj16ENS_18Kernel_traits_baseILj1536EfffffjLj128EEEEELb0ELb0ELb0EEEvNS_9FwdParamsE --------------------------
	.section	.text._ZN10layer_norm31ln_parallel_residual_fwd_kernelINS_13Kernel_traitsIfffffjLj1536ELj1ELj4ELj1ELj16ENS_18Kernel_traits_baseILj1536EfffffjLj128EEEEELb0ELb0ELb0EEEvNS_9FwdParamsE,"ax",@progbits
	.align	128
        .global         _ZN10layer_norm31ln_parallel_residual_fwd_kernelINS_13Kernel_traitsIfffffjLj1536ELj1ELj4ELj1ELj16ENS_18Kernel_traits_baseILj1536EfffffjLj128EEEEELb0ELb0ELb0EEEvNS_9FwdParamsE
        .type           _ZN10layer_norm31ln_parallel_residual_fwd_kernelINS_13Kernel_traitsIfffffjLj1536ELj1ELj4ELj1ELj16ENS_18Kernel_traits_baseILj1536EfffffjLj128EEEEELb0ELb0ELb0EEEvNS_9FwdParamsE,@function
        .size           _ZN10layer_norm31ln_parallel_residual_fwd_kernelINS_13Kernel_traitsIfffffjLj1536ELj1ELj4ELj1ELj16ENS_18Kernel_traits_baseILj1536EfffffjLj128EEEEELb0ELb0ELb0EEEvNS_9FwdParamsE,(.L_x_40180 - _ZN10layer_norm31ln_parallel_residual_fwd_kernelINS_13Kernel_traitsIfffffjLj1536ELj1ELj4ELj1ELj16ENS_18Kernel_traits_baseILj1536EfffffjLj128EEEEELb0ELb0ELb0EEEvNS_9FwdParamsE)
        .other          _ZN10layer_norm31ln_parallel_residual_fwd_kernelINS_13Kernel_traitsIfffffjLj1536ELj1ELj4ELj1ELj16ENS_18Kernel_traits_baseILj1536EfffffjLj128EEEEELb0ELb0ELb0EEEvNS_9FwdParamsE,@"STO_CUDA_ENTRY STV_DEFAULT"
_ZN10layer_norm31ln_parallel_residual_fwd_kernelINS_13Kernel_traitsIfffffjLj1536ELj1ELj4ELj1ELj16ENS_18Kernel_traits_baseILj1536EfffffjLj128EEEEELb0ELb0ELb0EEEvNS_9FwdParamsE:
.text._ZN10layer_norm31ln_parallel_residual_fwd_kernelINS_13Kernel_traitsIfffffjLj1536ELj1ELj4ELj1ELj16ENS_18Kernel_traits_baseILj1536EfffffjLj128EEEEELb0ELb0ELb0EEEvNS_9FwdParamsE:
        /* <DEDUP_REMOVED lines=30> */
[----:B------:R-:W-:Y:S02]  /*01e0*/  CS2R R10, SRZ ;  /* 0x00000000000a7805 */ /* 0x000fe4000001ff00 */
[----:B------:R-:W-:Y:S02]  /*01f0*/  ISETP.NE.AND.EX P0, PT, RZ, UR7, PT, P0 ;  /* 0x00000007ff007c0c */ /* 0x000fe4000bf05300 */
[----:B------:R-:W-:-:S02]  /*0200*/  CS2R R14, SRZ ;  /* 0x00000000000e7805 */ /* 0x000fc4000001ff00 */
[----:B------:R-:W-:Y:S02]  /*0210*/  ISETP.NE.AND.EX P1, PT, RZ, UR9, PT, P1 ;  /* 0x00000009ff007c0c */ /* 0x000fe4000bf25310 */
[----:B------:R-:W-:Y:S02]  /*0220*/  CS2R R12, SRZ ;  /* 0x00000000000c7805 */ /* 0x000fe4000001ff00 */
[C---:B------:R-:W-:Y:S02]  /*0230*/  SHF.L.U32 R18, R3.reuse, 0x4, RZ ;  /* 0x0000000403127819 */ /* 0x040fe400000006ff */
[----:B------:R-:W-:-:S03]  /*0240*/  SHF.L.U64.HI R8, R3, 0x4, RZ ;  /* 0x0000000403087819 */ /* 0x000fc600000102ff */
[----:B------:R-:W-:-:S04]  /*0250*/  @P0 LEA R6, P3, R3, UR6, 0x4 ;  /* 0x0000000603060c11 */ /* 0x000fc8000f8620ff */
[C---:B------:R-:W-:Y:S01]  /*0260*/  @P0 LEA.HI.X R7, R3.reuse, UR7, RZ, 0x4, P3 ;  /* 0x0000000703070c11 */ /* 0x040fe200098f24ff */
[----:B------:R-:W-:Y:S02]  /*0270*/  ULDC.64 UR6, c[0x0][0x268] ;  /* 0x00009a0000067ab9 */ /* 0x000fe40000000a00 */
[----:B------:R-:W-:Y:S01]  /*0280*/  IADD3 R16, P3, R18, UR6, RZ ;  /* 0x0000000612107c10 */ /* 0x000fe2000ff7e0ff */
[----:B0-----:R-:W-:-:S03]  /*0290*/  IMAD.WIDE.U32 R4, R3, 0x10, R4 ;  /* 0x0000001003047825 */ /* 0x001fc600078e0004 */
[----:B------:R-:W-:Y:S02]  /*02a0*/  IADD3.X R17, R8, UR7, RZ, P3, !PT ;  /* 0x0000000708117c10 */ /* 0x000fe40009ffe4ff */
[----:B------:R-:W-:Y:S01]  /*02b0*/  @P1 IADD3 R18, P3, R18, UR8, RZ ;  /* 0x0000000812121c10 */ /* 0x000fe2000ff7e0ff */
[----:B------:R-:W2:Y:S03]  /*02c0*/  LDG.E.128 R20, desc[UR4][R4.64] ;  /* 0x0000000404147981 */ /* 0x000ea6000c1e1d00 */
[----:B------:R-:W-:Y:S02]  /*02d0*/  @P1 IADD3.X R19, R8, UR9, RZ, P3, !PT ;  /* 0x0000000908131c10 */ /* 0x000fe40009ffe4ff */
[----:B------:R-:W-:-:S03]  /*02e0*/  CS2R R8, SRZ ;  /* 0x0000000000087805 */ /* 0x000fc6000001ff00 */
[----:B------:R0:W5:Y:S04]  /*02f0*/  @P1 LDG.E.128 R12, desc[UR4][R18.64] ;  /* 0x00000004120c1981 */ /* 0x000168000c1e1d00 */
[----:B------:R0:W5:Y:S04]  /*0300*/  @P0 LDG.E.128 R8, desc[UR4][R6.64] ;  /* 0x0000000406080981 */ /* 0x000168000c1e1d00 */
[----:B------:R-:W3:Y:S01]  /*0310*/  LDG.E.128 R4, desc[UR4][R16.64] ;  /* 0x0000000410047981 */ /* 0x000ee2000c1e1d00 */
[----:B------:R-:W-:-:S03]  /*0320*/  LOP3.LUT R3, R3, 0x20, RZ, 0xfc, !PT ;  /* 0x0000002003037812 */ /* 0x000fc600078efcff */
[----:B---3--:R0:W-:Y:S04]  /*0330*/  STL.64 [R1+0x20], R4 ;  /* 0x0000200401007387 */ /* 0x0081e80000100a00 */
[----:B------:R0:W-:Y:S04]  /*0340*/  STL.64 [R1+0x28], R6 ;  /* 0x0000280601007387 */ /* 0x0001e80000100a00 */
[----:B--2---:R0:W-:Y:S04]  /*0350*/  STL.64 [R1+0x30], R20 ;  /* 0x0000301401007387 */ /* 0x0041e80000100a00 */
[----:B------:R0:W-:Y:S02]  /*0360*/  STL.64 [R1+0x38], R22 ;  /* 0x0000381601007387 */ /* 0x0001e40000100a00 */
.L_x_35810:
[----:B------:R-:W-:Y:S05]  /*0370*/  BSYNC B0 ;  /* 0x0000000000007941 */ /* 0x000fea0003800000 */
.L_x_35809:
[----:B------:R-:W-:Y:S04]  /*0380*/  BSSY B0, `(.L_x_35811) ;  /* 0x000001e000007945 */ /* 0x000fe80003800000 */
[----:B------:R-:W-:Y:S05]  /*0390*/  @!P6 BRA `(.L_x_35812) ;  /* 0x000000000070e947 */ /* 0x000fea0003800000 */
[----:B------:R-:W-:Y:S01]  /*03a0*/  ULDC.64 UR6, c[0x0][0x2c8] ;  /* 0x0000b20000067ab9 */ /* 0x000fe20000000a00 */
[----:B------:R-:W-:Y:S01]  /*03b0*/  ULDC.64 UR8, c[0x0][0x2d0] ;  /* 0x0000b40000087ab9 */ /* 0x000fe20000000a00 */
[----:B------:R-:W-:Y:S02]  /*03c0*/  ISETP.NE.U32.AND P0, PT, RZ, UR6, PT ;  /* 0x00000006ff007c0c */ /* 0x000fe4000bf05070 */
[----:B0-----:R-:W-:Y:S02]  /*03d0*/  CS2R R18, SRZ ;  /* 0x0000000000127805 */ /* 0x001fe4000001ff00 */
[----:B------:R-:W-:Y:S01]  /*03e0*/  ISETP.NE.U32.AND P1, PT, RZ, UR8, PT ;  /* 0x00000008ff007c0c */ /* 0x000fe2000bf25070 */
[----:B------:R-:W0:Y:S01]  /*03f0*/  LDC.64 R24, c[0x0][0x260] ;  /* 0x00009800ff187b82 */ /* 0x000e220000000a00 */
        /* <DEDUP_REMOVED lines=13> */
[----:B------:R-:W5:Y:S03]  /*04d0*/  LDG.E.128 R24, desc[UR4][R24.64] ;  /* 0x0000000418187981 */ /* 0x000f66000c1e1d00 */
[----:B------:R-:W-:Y:S02]  /*04e0*/  @P1 IADD3.X R29, R16, UR9, RZ, P3, !PT ;  /* 0x00000009101d1c10 */ /* 0x000fe40009ffe4ff */
[----:B------:R-:W-:-:S03]  /*04f0*/  CS2R R16, SRZ ;  /* 0x0000000000107805 */ /* 0x000fc6000001ff00 */
[----:B------:R1:W5:Y:S04]  /*0500*/  @P1 LDG.E.128 R20, desc[UR4][R28.64] ;  /* 0x000000041c141981 */ /* 0x000368000c1e1d00 */
[----:B------:R1:W5:Y:S04]  /*0510*/  @P0 LDG.E.128 R16, desc[UR4][R4.64] ;  /* 0x0000000404100981 */ /* 0x000368000c1e1d00 */
[----:B------:R-:W2:Y:S01]  /*0520*/  LDG.E.128 R4, desc[UR4][R6.64] ;  /* 0x0000000406047981 */ /* 0x000ea2000c1e1d00 */
[----:B------:R-:W-:-:S03]  /*0530*/  IADD3 R3, R3, 0x20, RZ ;  /* 0x0000002003037810 */ /* 0x000fc60007ffe0ff */
[----:B--2---:R1:W-:Y:S04]  /*0540*/  STL.64 [R1+0x10], R4 ;  /* 0x0000100401007387 */ /* 0x0043e80000100a00 */
[----:B------:R1:W-:Y:S02]  /*0550*/  STL.64 [R1+0x18], R6 ;  /* 0x0000180601007387 */ /* 0x0003e40000100a00 */
.L_x_35812:
[----:B------:R-:W-:Y:S05]  /*0560*/  BSYNC B0 ;  /* 0x0000000000007941 */ /* 0x000fea0003800000 */
.L_x_35811:
[----:B------:R-:W-:Y:S04]  /*0570*/  BSSY B0, `(.L_x_35813) ;  /* 0x000001e000007945 */ /* 0x000fe80003800000 */
[----:B------:R-:W-:Y:S05]  /*0580*/  @!P5 BRA `(.L_x_35814) ;  /* 0x000000000070d947 */ /* 0x000fea0003800000 */
[----:B------:R-:W-:Y:S01]  /*0590*/  ULDC.64 UR6, c[0x0][0x2c8] ;  /* 0x0000b20000067ab9 */ /* 0x000fe20000000a00 */
[----:B------:R-:W-:Y:S01]  /*05a0*/  ULDC.64 UR8, c[0x0][0x2d0] ;  /* 0x0000b40000087ab9 */ /* 0x000fe20000000a00 */
[----:B------:R-:W-:Y:S02]  /*05b0*/  ISETP.NE.U32.AND P0, PT, RZ, UR6, PT ;  /* 0x00000006ff007c0c */ /* 0x000fe4000bf05070 */
[----:B------:R-:W-:Y:S02]  /*05c0*/  CS2R R30, SRZ ;  /* 0x00000000001e7805 */ /* 0x000fe4000001ff00 */
[----:B------:R-:W-:Y:S01]  /*05d0*/  ISETP.NE.U32.AND P1, PT, RZ, UR8, PT ;  /* 0x00000008ff007c0c */ /* 0x000fe2000bf25070 */
[----:B------:R-:W2:Y:S01]  /*05e0*/  LDC.64 R36, c[0x0][0x260] ;  /* 0x00009800ff247b82 */ /* 0x000ea20000000a00 */
[----:B------:R-:W-:Y:S02]  /*05f0*/  ISETP.NE.AND.EX P0, PT, RZ, UR7, PT, P0 ;  /* 0x00000007ff007c0c */ /* 0x000fe4000bf05300 */
[----:B------:R-:W-:-:S02]  /*0600*/  CS2R R34, SRZ ;  /* 0x0000000000227805 */ /* 0x000fc4000001ff00 */
[----:B------:R-:W-:Y:S02]  /*0610*/  ISETP.NE.AND.EX P1, PT, RZ, UR9, PT, P1 ;  /* 0x00000009ff007c0c */ /* 0x000fe4000bf25310 */
[----:B------:R-:W-:Y:S02]  /*0620*/  CS2R R32, SRZ ;  /* 0x0000000000207805 */ /* 0x000fe4000001ff00 */
[C---:B------:R-:W-:Y:S02]  /*0630*/  SHF.L.U32 R40, R3.reuse, 0x4, RZ ;  /* 0x0000000403287819 */ /* 0x040fe400000006ff */
[----:B-1----:R-:W-:-:S03]  /*0640*/  SHF.L.U64.HI R28, R3, 0x4, RZ ;  /* 0x00000004031c7819 */ /* 0x002fc600000102ff */
[----:B0-----:R-:W-:-:S04]  /*0650*/  @P0 LEA R4, P3, R3, UR6, 0x4 ;  /* 0x0000000603040c11 */ /* 0x001fc8000f8620ff */
[C---:B------:R-:W-:Y:S01]  /*0660*/  @P0 LEA.HI.X R5, R3.reuse, UR7, RZ, 0x4, P3 ;  /* 0x0000000703050c11 */ /* 0x040fe200098f24ff */
[----:B------:R-:W-:Y:S02]  /*0670*/  ULDC.64 UR6, c[0x0][0x268] ;  /* 0x00009a0000067ab9 */ /* 0x000fe40000000a00 */
[----:B------:R-:W-:Y:S01]  /*0680*/  IADD3 R6, P3, R40, UR6, RZ ;  /* 0x0000000628067c10 */ /* 0x000fe2000ff7e0ff */
[----:B--2---:R-:W-:-:S03]  /*0690*/  IMAD.WIDE.U32 R36, R3, 0x10, R36 ;  /* 0x0000001003247825 */ /* 0x004fc600078e0024 */
[----:B------:R-:W-:Y:S02]  /*06a0*/  IADD3.X R7, R28, UR7, RZ, P3, !PT ;  /* 0x000000071c077c10 */ /* 0x000fe40009ffe4ff */
[----:B------:R-:W-:Y:S01]  /*06b0*/  @P1 IADD3 R40, P3, R40, UR8, RZ ;  /* 0x0000000828281c10 */ /* 0x000fe2000ff7e0ff */
[----:B------:R-:W5:Y:S03]  /*06c0*/  LDG.E.128 R36, desc[UR4][R36.64] ;  /* 0x0000000424247981 */ /* 0x000f66000c1e1d00 */
[----:B------:R-:W-:Y:S02]  /*06d0*/  @P1 IADD3.X R41, R28, UR9, RZ, P3, !PT ;  /* 0x000000091c291c10 */ /* 0x000fe40009ffe4ff */
[----:B------:R-:W-:-:S03]  /*06e0*/  CS2R R28, SRZ ;  /* 0x00000000001c7805 */ /* 0x000fc6000001ff00 */
[----:B------:R2:W5:Y:S04]  /*06f0*/  @P1 LDG.E.128 R32, desc[UR4][R40.64] ;  /* 0x0000000428201981 */ /* 0x000568000c1e1d00 */
[----:B------:R2:W5:Y:S04]  /*0700*/  @P0 LDG.E.128 R28, desc[UR4][R4.64] ;  /* 0x00000004041c0981 */ /* 0x000568000c1e1d00 */
[----:B------:R-:W3:Y:S01]  /*0710*/  LDG.E.128 R4, desc[UR4][R6.64] ;  /* 0x0000000406047981 */ /* 0x000ee2000c1e1d00 */
[----:B------:R-:W-:-:S03]  /*0720*/  VIADD R3, R3, 0x20 ;  /* 0x0000002003037836 */ /* 0x000fc60000000000 */
[----:B---3--:R2:W-:Y:S04]  /*0730*/  STL.64 [R1], R4 ;  /* 0x0000000401007387 */ /* 0x0085e80000100a00 */
[----:B------:R2:W-:Y:S02]  /*0740*/  STL.64 [R1+0x8], R6 ;  /* 0x0000080601007387 */ /* 0x0005e40000100a00 */
.L_x_35814:
[----:B------:R-:W-:Y:S05]  /*0750*/  BSYNC B0 ;  /* 0x0000000000007941 */ /* 0x000fea0003800000 */
.L_x_35813:
[----:B------:R-:W-:Y:S04]  /*0760*/  BSSY B0, `(.L_x_35815) ;  /* 0x000001c000007945 */ /* 0x000fe80003800000 */
[----:B------:R-:W-:Y:S05]  /*0770*/  @!P4 BRA `(.L_x_35816) ;  /* 0x000000000068c947 */ /* 0x000fea0003800000 */
[----:B------:R-:W-:Y:S01]  /*0780*/  ULDC.64 UR6, c[0x0][0x2c8] ;  /* 0x0000b20000067ab9 */ /* 0x000fe20000000a00 */
[----:B------:R-:W3:Y:S01]  /*0790*/  LDC.64 R48, c[0x0][0x260] ;  /* 0x00009800ff307b82 */ /* 0x000ee20000000a00 */
[----:B------:R-:W-:Y:S01]  /*07a0*/  ISETP.NE.U32.AND P0, PT, RZ, UR6, PT ;  /* 0x00000006ff007c0c */ /* 0x000fe2000bf05070 */
[----:B------:R-:W-:Y:S01]  /*07b0*/  ULDC.64 UR8, c[0x0][0x2d0] ;  /* 0x0000b40000087ab9 */ /* 0x000fe20000000a00 */
[----:B012---:R-:W-:Y:S02]  /*07c0*/  SHF.L.U32 R6, R3, 0x4, RZ ;  /* 0x0000000403067819 */ /* 0x007fe400000006ff */
[----:B------:R-:W-:Y:S02]  /*07d0*/  CS2R R42, SRZ ;  /* 0x00000000002a7805 */ /* 0x000fe4000001ff00 */
[----:B------:R-:W-:Y:S02]  /*07e0*/  ISETP.NE.AND.EX P0, PT, RZ, UR7, PT, P0 ;  /* 0x00000007ff007c0c */ /* 0x000fe4000bf05300 */
[----:B------:R-:W-:-:S02]  /*07f0*/  CS2R R40, SRZ ;  /* 0x0000000000287805 */ /* 0x000fc4000001ff00 */
[----:B------:R-:W-:Y:S02]  /*0800*/  ISETP.NE.U32.AND P1, PT, RZ, UR8, PT ;  /* 0x00000008ff007c0c */ /* 0x000fe4000bf25070 */
[----:B------:R-:W-:Y:S02]  /*0810*/  CS2R R46, SRZ ;  /* 0x00000000002e7805 */ /* 0x000fe4000001ff00 */
[C---:B------:R-:W-:Y:S02]  /*0820*/  SHF.L.U64.HI R7, R3.reuse, 0x4, RZ ;  /* 0x0000000403077819 */ /* 0x040fe400000102ff */
[----:B------:R-:W-:Y:S02]  /*0830*/  CS2R R44, SRZ ;  /* 0x00000000002c7805 */ /* 0x000fe4000001ff00 */
[----:B------:R-:W-:Y:S02]  /*0840*/  ISETP.NE.AND.EX P1, PT, RZ, UR9, PT, P1 ;  /* 0x00000009ff007c0c */ /* 0x000fe4000bf25310 */
[----:B------:R-:W-:-:S04]  /*0850*/  @P0 LEA R4, P3, R3, UR6, 0x4 ;  /* 0x0000000603040c11 */ /* 0x000fc8000f8620ff */
[C---:B------:R-:W-:Y:S01]  /*0860*/  @P0 LEA.HI.X R5, R3.reuse, UR7, RZ, 0x4, P3 ;  /* 0x0000000703050c11 */ /* 0x040fe200098f24ff */
[----:B------:R-:W-:Y:S01]  /*0870*/  ULDC.64 UR6, c[0x0][0x268] ;  /* 0x00009a0000067ab9 */ /* 0x000fe20000000a00 */
[----:B---3--:R-:W-:Y:S01]  /*0880*/  IMAD.WIDE.U32 R48, R3, 0x10, R48 ;  /* 0x0000001003307825 */ /* 0x008fe200078e0030 */
[C---:B------:R-:W-:Y:S02]  /*0890*/  IADD3 R244, P3, R6.reuse, UR6, RZ ;  /* 0x0000000606f47c10 */ /* 0x040fe4000ff7e0ff */
[----:B------:R3:W5:Y:S02]  /*08a0*/  @P0 LDG.E.128 R40, desc[UR4][R4.64] ;  /* 0x0000000404280981 */ /* 0x000764000c1e1d00 */
[C---:B------:R-:W-:Y:S02]  /*08b0*/  IADD3.X R245, R7.reuse, UR7, RZ, P3, !PT ;  /* 0x0000000707f57c10 */ /* 0x040fe40009ffe4ff */
[----:B------:R-:W-:Y:S01]  /*08c0*/  @P1 IADD3 R6, P3, R6, UR8, RZ ;  /* 0x0000000806061c10 */ /* 0x000fe2000ff7e0ff */
[----:B------:R-:W5:Y:S03]  /*08d0*/  LDG.E.128 R48, desc[UR4][R48.64] ;  /* 0x0000000430307981 */ /* 0x000f66000c1e1d00 */
[----:B------:R-:W-:Y:S01]  /*08e0*/  @P1 IADD3.X R7, R7, UR9, RZ, P3, !PT ;  /* 0x0000000907071c10 */ /* 0x000fe20009ffe4ff */
[----:B------:R-:W5:Y:S04]  /*08f0*/  LDG.E.128 R244, desc[UR4][R244.64] ;  /* 0x00000004f4f47981 */ /* 0x000f68000c1e1d00 */
[----:B------:R3:W5:Y:S01]  /*0900*/  @P1 LDG.E.128 R44, desc[UR4][R6.64] ;  /* 0x00000004062c1981 */ /* 0x000762000c1e1d00 */
[----:B------:R-:W-:-:S07]  /*0910*/  IADD3 R3, R3, 0x20, RZ ;  /* 0x0000002003037810 */ /* 0x000fce0007ffe0ff */
.L_x_35816:
[----:B------:R-:W-:Y:S05]  /*0920*/  BSYNC B0 ;  /* 0x0000000000007941 */ /* 0x000fea0003800000 */
.L_x_35815:
        /* <DEDUP_REMOVED lines=9> */
[----:B------:R-:W-:Y:S02]  /*09c0*/  CS2R R54, SRZ ;  /* 0x0000000000367805 */ /* 0x000fe4000001ff00 */
[----:B------:R-:W-:Y:S02]  /*09d0*/  CS2R R52, SRZ ;  /* 0x0000000000347805 */ /* 0x000fe4000001ff00 */
[----:B------:R-:W-:Y:S02]  /*09e0*/  ISETP.NE.AND.EX P0, PT, RZ, UR7, PT, P0 ;  /* 0x00000007ff007c0c */ /* 0x000fe4000bf05300 */
[----:B0123--:R-:W-:-:S11]  /*09f0*/  SHF.L.U32 R6, R3, 0x4, RZ ;  /* 0x0000000403067819 */ /* 0x00ffd600000006ff */
[----:B------:R-:W-:-:S04]  /*0a00*/  @P0 LEA R4, P1, R3, UR6, 0x4 ;  /* 0x0000000603040c11 */ /* 0x000fc8000f8220ff */
[C---:B------:R-:W-:Y:S01]  /*0a10*/  @P0 LEA.HI.X R5, R3.reuse, UR7, RZ, 0x4, P1 ;  /* 0x0000000703050c11 */ /* 0x040fe200088f24ff */
[----:B------:R-:W-:Y:S01]  /*0a20*/  ULDC.64 UR6, c[0x0][0x268] ;  /* 0x00009a0000067ab9 */ /* 0x000fe20000000a00 */
[----:B------:R-:W-:Y:S02]  /*0a30*/  ISETP.NE.U32.AND P1, PT, RZ, UR8, PT ;  /* 0x00000008ff007c0c */ /* 0x000fe4000bf25070 */
[----:B------:R-:W-:Y:S01]  /*0a40*/  SHF.L.U64.HI R7, R3, 0x4, RZ ;  /* 0x0000000403077819 */ /* 0x000fe200000102ff */
[----:B------:R0:W5:Y:S01]  /*0a50*/  @P0 LDG.E.128 R52, desc[UR4][R4.64] ;  /* 0x0000000404340981 */ /* 0x000162000c1e1d00 */
[----:B------:R-:W-:Y:S02]  /*0a60*/  ISETP.NE.AND.EX P1, PT, RZ, UR9, PT, P1 ;  /* 0x00000009ff007c0c */ /* 0x000fe4000bf25310 */
[----:B------:R-:W-:-:S04]  /*0a70*/  IADD3 R240, P0, R6, UR6, RZ ;  /* 0x0000000606f07c10 */ /* 0x000fc8000ff1e0ff */
[----:B------:R-:W-:Y:S02]  /*0a80*/  IADD3.X R241, R7, UR7, RZ, P0, !PT ;  /* 0x0000000707f17c10 */ /* 0x000fe400087fe4ff */
[----:B------:R-:W-:Y:S02]  /*0a90*/  CS2R R58, SRZ ;  /* 0x00000000003a7805 */ /* 0x000fe4000001ff00 */
[----:B------:R-:W-:Y:S01]  /*0aa0*/  CS2R R56, SRZ ;  /* 0x0000000000387805 */ /* 0x000fe2000001ff00 */
[----:B----4-:R-:W-:Y:S01]  /*0ab0*/  IMAD.WIDE.U32 R60, R3, 0x10, R60 ;  /* 0x00000010033c7825 */ /* 0x010fe200078e003c */
[----:B------:R-:W5:Y:S01]  /*0ac0*/  LDG.E.128 R240, desc[UR4][R240.64] ;  /* 0x00000004f0f07981 */ /* 0x000f62000c1e1d00 */
[----:B------:R-:W-:-:S04]  /*0ad0*/  @P1 IADD3 R6, P0, R6, UR8, RZ ;  /* 0x0000000806061c10 */ /* 0x000fc8000ff1e0ff */
[----:B------:R-:W5:Y:S01]  /*0ae0*/  LDG.E.128 R60, desc[UR4][R60.64] ;  /* 0x000000043c3c7981 */ /* 0x000f62000c1e1d00 */
[----:B------:R-:W-:-:S05]  /*0af0*/  @P1 IADD3.X R7, R7, UR9, RZ, P0, !PT ;  /* 0x0000000907071c10 */ /* 0x000fca00087fe4ff */
[----:B------:R0:W5:Y:S01]  /*0b00*/  @P1 LDG.E.128 R56, desc[UR4][R6.64] ;  /* 0x0000000406381981 */ /* 0x000162000c1e1d00 */
[----:B------:R-:W-:-:S07]  /*0b10*/  IADD3 R3, R3, 0x20, RZ ;  /* 0x0000002003037810 */ /* 0x000fce0007ffe0ff */
.L_x_35818:
[----:B------:R-:W-:Y:S05]  /*0b20*/  BSYNC B0 ;  /* 0x0000000000007941 */ /* 0x000fea0003800000 */
.L_x_35817:
[----:B------:R-:W-:Y:S01]  /*0b30*/  ISETP.GE.U32.AND P0, PT, R0, 0xc0, PT ;  /* 0x000000c00000780c */ /* 0x000fe20003f06070 */
[----:B------:R-:W-:Y:S01]  /*0b40*/  BSSY B0, `(.L_x_35819) ;  /* 0x000001e000007945 */ /* 0x000fe20003800000 */
[----:B------:R-:W-:-:S11]  /*0b50*/  LOP3.LUT R2, R2, 0xffff7fff, RZ, 0xc0, !PT ;  /* 0xffff7fff02027812 */ /* 0x000fd600078ec0ff */
[----:B------:R-:W-:Y:S01]  /*0b60*/  @P0 LOP3.LUT R2, R2, 0x8000, RZ, 0xfc, !PT ;  /* 0x0000800002020812 */ /* 0x000fe200078efcff */
[----:B------:R-:W-:Y:S06]  /*0b70*/  @!P0 BRA `(.L_x_35820) ;  /* 0x0000000000688947 */ /* 0x000fec0003800000 */
[C---:B0123--:R-:W-:Y:S01]  /*0b80*/  SHF.L.U32 R6, R3.reuse, 0x4, RZ ;  /* 0x0000000403067819 */ /* 0x04ffe200000006ff */
[----:B------:R-:W-:Y:S01]  /*0b90*/  ULDC.64 UR6, c[0x0][0x268] ;  /* 0x00009a0000067ab9 */ /* 0x000fe20000000a00 */
[----:B------:R-:W-:Y:S01]  /*0ba0*/  SHF.L.U64.HI R4, R3, 0x4, RZ ;  /* 0x0000000403047819 */ /* 0x000fe200000102ff */
[----:B------:R-:W-:Y:S01]  /*0bb0*/  ULDC.64 UR8, c[0x0][0x2d0] ;  /* 0x0000b40000087ab9 */ /* 0x000fe20000000a00 */
[----:B------:R-:W-:Y:S01]  /*0bc0*/  IADD3 R236, P0, R6, UR6, RZ ;  /* 0x0000000606ec7c10 */ /* 0x000fe2000ff1e0ff */
[----:B------:R-:W0:Y:S01]  /*0bd0*/  LDC.64 R72, c[0x0][0x260] ;  /* 0x00009800ff487b82 */ /* 0x000e220000000a00 */
[----:B------:R-:W-:Y:S02]  /*0be0*/  CS2R R66, SRZ ;  /* 0x0000000000427805 */ /* 0x000fe4000001ff00 */
[----:B------:R-:W-:Y:S02]  /*0bf0*/  CS2R R64, SRZ ;  /* 0x0000000000407805 */ /* 0x000fe4000001ff00 */
[----:B------:R-:W-:Y:S01]  /*0c00*/  IADD3.X R237, R4, UR7, RZ, P0, !PT ;  /* 0x0000000704ed7c10 */ /* 0x000fe200087fe4ff */
[----:B------:R-:W-:Y:S01]  /*0c10*/  ULDC.64 UR6, c[0x0][0x2c8] ;  /* 0x0000b20000067ab9 */ /* 0x000fe20000000a00 */
[----:B------:R-:W-:-:S04]  /*0c20*/  ISETP.NE.U32.AND P0, PT, RZ, UR8, PT ;  /* 0x00000008ff007c0c */ /* 0x000fc8000bf05070 */
[----:B------:R-:W-:Y:S02]  /*0c30*/  ISETP.NE.AND.EX P0, PT, RZ, UR9, PT, P0 ;  /* 0x00000009ff007c0c */ /* 0x000fe4000bf05300 */
[----:B------:R-:W-:Y:S02]  /*0c40*/  CS2R R70, SRZ ;  /* 0x0000000000467805 */ /* 0x000fe4000001ff00 */
[----:B------:R-:W-:Y:S01]  /*0c50*/  CS2R R68, SRZ ;  /* 0x0000000000447805 */ /* 0x000fe2000001ff00 */
[----:B------:R-:W5:Y:S08]  /*0c60*/  LDG.E.128 R236, desc[UR4][R236.64] ;  /* 0x00000004ecec7981 */ /* 0x000f70000c1e1d00 */
[----:B------:R-:W-:-:S04]  /*0c70*/  @P0 IADD3 R6, P1, R6, UR8, RZ ;  /* 0x0000000806060c10 */ /* 0x000fc8000ff3e0ff */
[----:B------:R-:W-:Y:S02]  /*0c80*/  @P0 IADD3.X R7, R4, UR9, RZ, P1, !PT ;  /* 0x0000000904070c10 */ /* 0x000fe40008ffe4ff */
        /* <DEDUP_REMOVED lines=8> */
[----:B------:R-:W-:-:S07]  /*0d10*/  IADD3 R3, R3, 0x20, RZ ;  /* 0x0000002003037810 */ /* 0x000fce0007ffe0ff */
.L_x_35820:
[----:B------:R-:W-:Y:S05]  /*0d20*/  BSYNC B0 ;  /* 0x0000000000007941 */ /* 0x000fea0003800000 */
.L_x_35819:
[----:B------:R-:W-:Y:S01]  /*0d30*/  ISETP.GE.U32.AND P0, PT, R0, 0xe0, PT ;  /* 0x000000e00000780c */ /* 0x000fe20003f06070 */
[----:B------:R-:W-:Y:S01]  /*0d40*/  BSSY B0, `(.L_x_35821) ;  /* 0x0000020000007945 */ /* 0x000fe20003800000 */
[----:B------:R-:W-:Y:S02]  /*0d50*/  SHF.R.U32.HI R248, RZ, 0x5, R248 ;  /* 0x00000005fff87819 */ /* 0x000fe400000116f8 */
[----:B------:R-:W-:-:S03]  /*0d60*/  LOP3.LUT R2, R2, 0xffffbfff, RZ, 0xc0, !PT ;  /* 0xffffbfff02027812 */ /* 0x000fc600078ec0ff */
[----:B------:R-:W-:-:S06]  /*0d70*/  IMAD R248, R77, 0x4, R248 ;  /* 0x000000044df87824 */ /* 0x000fcc00078e02f8 */
[----:B------:R-:W-:Y:S01]  /*0d80*/  @P0 LOP3.LUT R2, R2, 0x4000, RZ, 0xfc, !PT ;  /* 0x0000400002020812 */ /* 0x000fe200078efcff */
[----:B------:R-:W-:Y:S06]  /*0d90*/  @!P0 BRA `(.L_x_35822) ;  /* 0x0000000000688947 */ /* 0x000fec0003800000 */
[C---:B01234-:R-:W-:Y:S01]  /*0da0*/  SHF.L.U32 R6, R3.reuse, 0x4, RZ ;  /* 0x0000000403067819 */ /* 0x05ffe200000006ff */
[----:B------:R-:W-:Y:S01]  /*0db0*/  ULDC.64 UR6, c[0x0][0x268] ;  /* 0x00009a0000067ab9 */ /* 0x000fe20000000a00 */
[----:B------:R-:W-:Y:S01]  /*0dc0*/  SHF.L.U64.HI R4, R3, 0x4, RZ ;  /* 0x0000000403047819 */ /* 0x000fe200000102ff */
[----:B------:R-:W0:Y:S01]  /*0dd0*/  LDC.64 R84, c[0x0][0x260] ;  /* 0x00009800ff547b82 */ /* 0x000e220000000a00 */
[----:B------:R-:W-:Y:S02]  /*0de0*/  IADD3 R88, P0, R6, UR6, RZ ;  /* 0x0000000606587c10 */ /* 0x000fe4000ff1e0ff */
[----:B------:R-:W-:Y:S02]  /*0df0*/  CS2R R78, SRZ ;  /* 0x00000000004e7805 */ /* 0x000fe4000001ff00 */
[----:B------:R-:W-:Y:S02]  /*0e00*/  CS2R R76, SRZ ;  /* 0x00000000004c7805 */ /* 0x000fe4000001ff00 */
[----:B------:R-:W-:Y:S01]  /*0e10*/  IADD3.X R89, R4, UR7, RZ, P0, !PT ;  /* 0x0000000704597c10 */ /* 0x000fe200087fe4ff */
[----:B------:R-:W-:-:S02]  /*0e20*/  ULDC.64 UR6, c[0x0][0x2d0] ;  /* 0x0000b40000067ab9 */ /* 0x000fc40000000a00 */
[----:B------:R-:W-:Y:S02]  /*0e30*/  ISETP.NE.U32.AND P0, PT, RZ, UR6, PT ;  /* 0x00000006ff007c0c */ /* 0x000fe4000bf05070 */
[----:B------:R-:W-:Y:S02]  /*0e40*/  CS2R R82, SRZ ;  /* 0x0000000000527805 */ /* 0x000fe4000001ff00 */
[----:B------:R-:W-:Y:S01]  /*0e50*/  CS2R R80, SRZ ;  /* 0x0000000000507805 */ /* 0x000fe2000001ff00 */
[----:B------:R-:W5:Y:S01]  /*0e60*/  LDG.E.128 R88, desc[UR4][R88.64] ;  /* 0x0000000458587981 */ /* 0x000f62000c1e1d00 */
[----:B------:R-:W-:-:S13]  /*0e70*/  ISETP.NE.AND.EX P0, PT, RZ, UR7, PT, P0 ;  /* 0x00000007ff007c0c */ /* 0x000fda000bf05300 */
[----:B------:R-:W-:-:S04]  /*0e80*/  @P0 IADD3 R6, P1, R6, UR6, RZ ;  /* 0x0000000606060c10 */ /* 0x000fc8000ff3e0ff */
[----:B------:R-:W-:Y:S01]  /*0e90*/  @P0 IADD3.X R7, R4, UR7, RZ, P1, !PT ;  /* 0x0000000704070c10 */ /* 0x000fe20008ffe4ff */
[----:B------:R-:W-:Y:S02]  /*0ea0*/  ULDC.64 UR6, c[0x0][0x2c8] ;  /* 0x0000b20000067ab9 */ /* 0x000fe40000000a00 */
[----:B------:R-:W-:Y:S01]  /*0eb0*/  ISETP.NE.U32.AND P1, PT, RZ, UR6, PT ;  /* 0x00000006ff007c0c */ /* 0x000fe2000bf25070 */
[----:B0-----:R-:W-:Y:S01]  /*0ec0*/  IMAD.WIDE.U32 R84, R3, 0x10, R84 ;  /* 0x0000001003547825 */ /* 0x001fe200078e0054 */
[----:B------:R0:W5:Y:S02]  /*0ed0*/  @P0 LDG.E.128 R80, desc[UR4][R6.64] ;  /* 0x0000000406500981 */ /* 0x000164000c1e1d00 */
[----:B------:R-:W-:-:S03]  /*0ee0*/  ISETP.NE.AND.EX P1, PT, RZ, UR7, PT, P1 ;  /* 0x00000007ff007c0c */ /* 0x000fc6000bf25310 */
[----:B------:R-:W5:Y:S10]  /*0ef0*/  LDG.E.128 R84, desc[UR4][R84.64] ;  /* 0x0000000454547981 */ /* 0x000f74000c1e1d00 */
[----:B------:R-:W-:-:S04]  /*0f00*/  @P1 LEA R4, P3, R3, UR6, 0x4 ;  /* 0x0000000603041c11 */ /* 0x000fc8000f8620ff */
[----:B------:R-:W-:-:S05]  /*0f10*/  @P1 LEA.HI.X R5, R3, UR7, RZ, 0x4, P3 ;  /* 0x0000000703051c11 */ /* 0x000fca00098f24ff */
[----:B------:R0:W5:Y:S01]  /*0f20*/  @P1 LDG.E.128 R76, desc[UR4][R4.64] ;  /* 0x00000004044c1981 */ /* 0x000162000c1e1d00 */
[----:B------:R-:W-:-:S07]  /*0f30*/  IADD3 R3, R3, 0x20, RZ ;  /* 0x0000002003037810 */ /* 0x000fce0007ffe0ff */
.L_x_35822:
[----:B------:R-:W-:Y:S05]  /*0f40*/  BSYNC B0 ;  /* 0x0000000000007941 */ /* 0x000fea0003800000 */
.L_x_35821:
[----:B------:R-:W-:Y:S01]  /*0f50*/  ISETP.GE.U32.AND P0, PT, R0, 0x100, PT ;  /* 0x000001000000780c */ /* 0x000fe20003f06070 */
[----:B------:R-:W-:Y:S01]  /*0f60*/  BSSY B0, `(.L_x_35823) ;  /* 0x000001e000007945 */ /* 0x000fe20003800000 */
[----:B------:R-:W-:-:S11]  /*0f70*/  LOP3.LUT R2, R2, 0xffffdfff, RZ, 0xc0, !PT ;  /* 0xffffdfff02027812 */ /* 0x000fd600078ec0ff */
        /* <DEDUP_REMOVED lines=28> */
.L_x_35824:
[----:B------:R-:W-:Y:S05]  /*1140*/  BSYNC B0 ;  /* 0x0000000000007941 */ /* 0x000fea0003800000 */
.L_x_35823:
        /* <DEDUP_REMOVED lines=31> */
.L_x_35826:
[----:B------:R-:W-:Y:S05]  /*1340*/  BSYNC B0 ;  /* 0x0000000000007941 */ /* 0x000fea0003800000 */
.L_x_35825:
[----:B------:R-:W-:Y:S01]  /*1350*/  ISETP.GE.U32.AND P0, PT, R0, 0x140, PT ;  /* 0x000001400000780c */ /* 0x000fe20003f06070 */
[----:B------:R-:W-:Y:S01]  /*1360*/  BSSY B0, `(.L_x_35827) ;  /* 0x000001e000007945 */ /* 0x000fe20003800000 */
[----:B------:R-:W-:-:S11]  /*1370*/  LOP3.LUT R2, R2, 0xfffff7ff, RZ, 0xc0, !PT ;  /* 0xfffff7ff02027812 */ /* 0x000fd600078ec0ff */
[----:B------:R-:W-:Y:S01]  /*1380*/  @P0 LOP3.LUT R2, R2, 0x800, RZ, 0xfc, !PT ;  /* 0x0000080002020812 */ /* 0x000fe200078efcff */
[----:B------:R-:W-:Y:S06]  /*1390*/  @!P0 BRA `(.L_x_35828) ;  /* 0x0000000000688947 */ /* 0x000fec0003800000 */
[C---:B01234-:R-:W-:Y:S01]  /*13a0*/  IMAD.SHL.U32 R6, R3.reuse, 0x10, RZ ;  /* 0x0000001003067824 */ /* 0x05ffe200078e00ff */
[----:B------:R-:W-:Y:S01]  /*13b0*/  ULDC.64 UR6, c[0x0][0x268] ;  /* 0x00009a0000067ab9 */ /* 0x000fe20000000a00 */
[----:B------:R-:W-:Y:S01]  /*13c0*/  SHF.L.U64.HI R4, R3, 0x4, RZ ;  /* 0x0000000403047819 */ /* 0x000fe200000102ff */
[----:B------:R-:W0:Y:S01]  /*13d0*/  LDC.64 R132, c[0x0][0x260] ;  /* 0x00009800ff847b82 */ /* 0x000e220000000a00 */
[----:B------:R-:W-:Y:S02]  /*13e0*/  CS2R R126, SRZ ;  /* 0x00000000007e7805 */ /* 0x000fe4000001ff00 */
[----:B------:R-:W-:Y:S02]  /*13f0*/  IADD3 R136, P0, R6, UR6, RZ ;  /* 0x0000000606887c10 */ /* 0x000fe4000ff1e0ff */
        /* <DEDUP_REMOVED lines=20> */
.L_x_35828:
[----:B------:R-:W-:Y:S05]  /*1540*/  BSYNC B0 ;  /* 0x0000000000007941 */ /* 0x000fea0003800000 */
.L_x_35827:
        /* <DEDUP_REMOVED lines=31> */
.L_x_35830:
[----:B------:R-:W-:Y:S05]  /*1740*/  BSYNC B0 ;  /* 0x0000000000007941 */ /* 0x000fea0003800000 */
.L_x_35829:
        /* <DEDUP_REMOVED lines=29> */
[----:B------:R0:W5:Y:S04]  /*1920*/  @P1 LDG.E.128 R156, desc[UR4][R4.64] ;  /* 0x00000004049c1981 */ /* 0x000168000c1e1d00 */
.L_x_35832:
[----:B------:R-:W-:Y:S05]  /*1930*/  BSYNC B0 ;  /* 0x0000000000007941 */ /* 0x000fea0003800000 */
.L_x_35831:
[----:B------:R-:W-:Y:S01]  /*1940*/  ULDC UR8, c[0x0][0x214] ;  /* 0x0000850000087ab9 */ /* 0x000fe20000000800 */
[----:B------:R-:W-:Y:S01]  /*1950*/  ULDC.64 UR6, c[0x0][0x230] ;  /* 0x00008c0000067ab9 */ /* 0x000fe20000000a00 */
[----:B------:R-:W-:Y:S02]  /*1960*/  ISETP.GE.AND P0, PT, R248, UR8, PT ;  /* 0x00000008f8007c0c */ /* 0x000fe4000bf06270 */
[----:B------:R-:W-:-:S04]  /*1970*/  LOP3.LUT P1, RZ, R172, UR6, RZ, 0xfc, !PT ;  /* 0x00000006acff7c12 */ /* 0x000fc8000f82fcff */
[----:B------:R-:W-:-:S07]  /*1980*/  LOP3.LUT P1, RZ, R173, UR7, RZ, 0xfc, P1 ;  /* 0x00000007adff7c12 */ /* 0x000fce000882fcff */
[----:B------:R-:W-:Y:S06]  /*1990*/  @P0 EXIT ;  /* 0x000000000000094d */ /* 0x000fec0003800000 */
[----:B------:R-:W-:Y:S01]  /*19a0*/  ULDC.U8 UR6, c[0x0][0x2a0] ;  /* 0x0000a80000067ab9 */ /* 0x000fe20000000000 */
[----:B------:R-:W-:Y:S01]  /*19b0*/  ULDC UR8, c[0x0][0x218] ;  /* 0x0000860000087ab9 */ /* 0x000fe20000000800 */
[----:B------:R-:W-:Y:S01]  /*19c0*/  ISETP.NE.AND P0, PT, RZ, UR6, PT ;  /* 0x00000006ff007c0c */ /* 0x000fe2000bf05270 */
[----:B------:R-:W-:Y:S01]  /*19d0*/  ULDC UR7, c[0x0][0x2d8] ;  /* 0x0000b60000077ab9 */ /* 0x000fe20000000800 */
[----:B------:R-:W-:Y:S01]  /*19e0*/  ULDC.64 UR10, c[0x0][0x228] ;  /* 0x00008a00000a7ab9 */ /* 0x000fe20000000a00 */
[----:B------:R-:W-:-:S10]  /*19f0*/  ULDC.64 UR12, c[0x0][0x230] ;  /* 0x00008c00000c7ab9 */ /* 0x000fd40000000a00 */
.L_x_36074:
[----:B--234-:R-:W0:Y:S01]  /*1a00*/  S2R R232, SR_TID.X ;  /* 0x0000000000e87919 */ /* 0x01ce220000002100 */
[----:B-1----:R-:W-:Y:S01]  /*1a10*/  IMAD R3, R248, UR8, RZ ;  /* 0x00000008f8037c24 */ /* 0x002fe2000f8e02ff */
[----:B------:R-:W-:Y:S04]  /*1a20*/  BSSY B0, `(.L_x_35833) ;  /* 0x0000047000007945 */ /* 0x000fe80003800000 */
[----:B01234-:R-:W-:-:S04]  /*1a30*/  SHF.R.S32.HI R4, RZ, 0x1f, R3 ;  /* 0x0000001fff047819 */ /* 0x01ffc80000011403 */
[----:B------:R-:W-:Y:S02]  /*1a40*/  LEA.HI R3, R4, R3, RZ, 0x2 ;  /* 0x0000000304037211 */ /* 0x000fe400078f10ff */
[----:B------:R-:W-:-:S04]  /*1a50*/  LOP3.LUT R232, R232, 0x1f, RZ, 0xc0, !PT ;  /* 0x0000001fe8e87812 */ /* 0x000fc800078ec0ff */
        /* <DEDUP_REMOVED lines=14> */
[----:B0-----:R-:W-:-:S05]  /*1b40*/  IMAD.WIDE.U32 R6, R5, 0x10, R180 ;  /* 0x0000001005067825 */ /* 0x001fca00078e00b4 */
[----:B------:R0:W5:Y:S01]  /*1b50*/  LDG.E.128 R180, desc[UR4][R6.64] ;  /* 0x0000000406b47981 */ /* 0x000162000c1e1d00 */
        /* <DEDUP_REMOVED lines=8> */
.L_x_35836:
[----:B-----5:R-:W-:Y:S01]  /*1be0*/  FADD.FTZ R180, R176, R180 ;  /* 0x000000b4b0b47221 */ /* 0x020fe20000010000 */
[----:B------:R-:W-:Y:S06]  /*1bf0*/  BRA `(.L_x_35837) ;  /* 0x0000000000087947 */ /* 0x000fec0003800000 */
.L_x_35835:
[----:B-----5:R-:W-:-:S04]  /*1c00*/  FADD.FTZ R180, R172, R180 ;  /* 0x000000b4acb47221 */ /* 0x020fc80000010000 */
[----:B------:R-:W-:-:S07]  /*1c10*/  @P3 FADD.FTZ R180, R176, R180 ;  /* 0x000000b4b0b43221 */ /* 0x000fce0000010000 */
.L_x_35837:
[----:B-----5:R-:W-:-:S07]  /*1c20*/  MOV R184, R180 ;  /* 0x000000b400b87202 */ /* 0x020fce0000000f00 */
.L_x_35838:
[----:B------:R-:W-:Y:S05]  /*1c30*/  @P4 BRA `(.L_x_35839) ;  /* 0x00000000001c4947 */ /* 0x000fea0003800000 */
[----:B------:R-:W-:-:S04]  /*1c40*/  ISETP.NE.U32.AND P5, PT, RZ, UR12, PT ;  /* 0x0000000cff007c0c */ /* 0x000fc8000bfa5070 */
[----:B------:R-:W-:-:S13]  /*1c50*/  ISETP.NE.AND.EX P5, PT, RZ, UR13, PT, P5 ;  /* 0x0000000dff007c0c */ /* 0x000fda000bfa5350 */
[----:B------:R-:W-:Y:S05]  /*1c60*/  @P5 BRA `(.L_x_35840) ;  /* 0x0000000000085947 */ /* 0x000fea0003800000 */
[----:B------:R-:W-:Y:S05]  /*1c70*/  @P1 BRA `(.L_x_35841) ;  /* 0x0000000000141947 */ /* 0x000fea0003800000 */
[----:B------:R-:W-:Y:S05]  /*1c80*/  BRA `(.L_x_35842) ;  /* 0x0000000000147947 */ /* 0x000fea0003800000 */
.L_x_35840:
[----:B-----5:R-:W-:Y:S01]  /*1c90*/  FADD.FTZ R181, R177, R181 ;  /* 0x000000b5b1b57221 */ /* 0x020fe20000010000 */
[----:B------:R-:W-:Y:S06]  /*1ca0*/  BRA `(.L_x_35841) ;  /* 0x0000000000087947 */ /* 0x000fec0003800000 */
.L_x_35839:
[----:B-----5:R-:W-:-:S04]  /*1cb0*/  FADD.FTZ R181, R173, R181 ;  /* 0x000000b5adb57221 */ /* 0x020fc80000010000 */
[----:B------:R-:W-:-:S07]  /*1cc0*/  @P3 FADD.FTZ R181, R177, R181 ;  /* 0x000000b5b1b53221 */ /* 0x000fce0000010000 */
.L_x_35841:
[----:B-----5:R-:W-:-:S07]  /*1cd0*/  IMAD.MOV.U32 R185, RZ, RZ, R181 ;  /* 0x000000ffffb97224 */ /* 0x020fce00078e00b5 */
.L_x_35842:
[----:B------:R-:W-:Y:S05]  /*1ce0*/  @P4 BRA `(.L_x_35843) ;  /* 0x00000000001c4947 */ /* 0x000fea0003800000 */
[----:B------:R-:W-:-:S04]  /*1cf0*/  ISETP.NE.U32.AND P5, PT, RZ, UR12, PT ;  /* 0x0000000cff007c0c */ /* 0x000fc8000bfa5070 */
[----:B------:R-:W-:-:S13]  /*1d00*/  ISETP.NE.AND.EX P5, PT, RZ, UR13, PT, P5 ;  /* 0x0000000dff007c0c */ /* 0x000fda000bfa5350 */
[----:B------:R-:W-:Y:S05]  /*1d10*/  @P5 BRA `(.L_x_35844) ;  /* 0x0000000000085947 */ /* 0x000fea0003800000 */
[----:B------:R-:W-:Y:S05]  /*1d20*/  @P1 BRA `(.L_x_35845) ;  /* 0x0000000000141947 */ /* 0x000fea0003800000 */
[----:B------:R-:W-:Y:S05]  /*1d30*/  BRA `(.L_x_35846) ;  /* 0x0000000000147947 */ /* 0x000fea0003800000 */
.L_x_35844:
[----:B-----5:R-:W-:Y:S01]  /*1d40*/  FADD.FTZ R182, R178, R182 ;  /* 0x000000b6b2b67221 */ /* 0x020fe20000010000 */
[----:B------:R-:W-:Y:S06]  /*1d50*/  BRA `(.L_x_35845) ;  /* 0x0000000000087947 */ /* 0x000fec0003800000 */
.L_x_35843:
[----:B-----5:R-:W-:-:S04]  /*1d60*/  FADD.FTZ R182, R174, R182 ;  /* 0x000000b6aeb67221 */ /* 0x020fc80000010000 */
[----:B------:R-:W-:-:S07]  /*1d70*/  @P3 FADD.FTZ R182, R178, R182 ;  /* 0x000000b6b2b63221 */ /* 0x000fce0000010000 */
.L_x_35845:
[----:B-----5:R-:W-:-:S07]  /*1d80*/  MOV R186, R182 ;  /* 0x000000b600ba7202 */ /* 0x020fce0000000f00 */
.L_x_35846:
[----:B------:R-:W-:Y:S05]  /*1d90*/  @P4 BRA `(.L_x_35847) ;  /* 0x00000000001c4947 */ /* 0x000fea0003800000 */
[----:B------:R-:W-:-:S04]  /*1da0*/  ISETP.NE.U32.AND P3, PT, RZ, UR12, PT ;  /* 0x0000000cff007c0c */ /* 0x000fc8000bf65070 */
[----:B------:R-:W-:-:S13]  /*1db0*/  ISETP.NE.AND.EX P3, PT, RZ, UR13, PT, P3 ;  /* 0x0000000dff007c0c */ /* 0x000fda000bf65330 */
[----:B------:R-:W-:Y:S05]  /*1dc0*/  @P3 BRA `(.L_x_35848) ;  /* 0x0000000000083947 */ /* 0x000fea0003800000 */
[----:B------:R-:W-:Y:S05]  /*1dd0*/  @P1 BRA `(.L_x_35849) ;  /* 0x0000000000141947 */ /* 0x000fea0003800000 */
[----:B------:R-:W-:Y:S05]  /*1de0*/  BRA `(.L_x_35850) ;  /* 0x0000000000147947 */ /* 0x000fea0003800000 */
.L_x_35848:
[----:B-----5:R-:W-:Y:S01]  /*1df0*/  FADD.FTZ R183, R179, R183 ;  /* 0x000000b7b3b77221 */ /* 0x020fe20000010000 */
[----:B------:R-:W-:Y:S06]  /*1e00*/  BRA `(.L_x_35849) ;  /* 0x0000000000087947 */ /* 0x000fec0003800000 */
.L_x_35847:
[----:B-----5:R-:W-:-:S04]  /*1e10*/  FADD.FTZ R183, R175, R183 ;  /* 0x000000b7afb77221 */ /* 0x020fc80000010000 */
[----:B------:R-:W-:-:S07]  /*1e20*/  @P3 FADD.FTZ R183, R179, R183 ;  /* 0x000000b7b3b73221 */ /* 0x000fce0000010000 */
.L_x_35849:
[----:B-----5:R-:W-:-:S07]  /*1e30*/  MOV R187, R183 ;  /* 0x000000b700bb7202 */ /* 0x020fce0000000f00 */
.L_x_35850:
[----:B------:R-:W0:Y:S01]  /*1e40*/  @P1 LDC.64 R6, c[0x0][0x238] ;  /* 0x00008e00ff061b82 */ /* 0x000e220000000a00 */
[C---:B------:R-:W-:Y:S02]  /*1e50*/  IADD3 R3, R5.reuse, 0x20, RZ ;  /* 0x0000002005037810 */ /* 0x040fe40007ffe0ff */
[----:B0-----:R-:W-:-:S04]  /*1e60*/  @P1 LEA R6, P3, R5, R6, 0x4 ;  /* 0x0000000605061211 */ /* 0x001fc800078620ff */
[----:B------:R-:W-:-:S05]  /*1e70*/  @P1 LEA.HI.X R7, R5, R7, RZ, 0x4, P3 ;  /* 0x0000000705071211 */ /* 0x000fca00018f24ff */
[----:B------:R0:W-:Y:S04]  /*1e80*/  @P1 STG.E.128 desc[UR4][R6.64], R184 ;  /* 0x000000b806001986 */ /* 0x0001e8000c101d04 */
.L_x_35834:
[----:B------:R-:W-:Y:S05]  /*1e90*/  BSYNC B0 ;  /* 0x0000000000007941 */ /* 0x000fea0003800000 */
.L_x_35833:
        /* <DEDUP_REMOVED lines=14> */
[----:B-1----:R-:W-:-:S05]  /*1f80*/  IMAD.WIDE.U32 R6, R3, 0x10, R188 ;  /* 0x0000001003067825 */ /* 0x002fca00078e00bc */
        /* <DEDUP_REMOVED lines=9> */
.L_x_35854:
[----:B-----5:R-:W-:Y:S01]  /*2020*/  FADD.FTZ R188, R176, R188 ;  /* 0x000000bcb0bc7221 */ /* 0x020fe20000010000 */
[----:B------:R-:W-:Y:S06]  /*2030*/  BRA `(.L_x_35855) ;  /* 0x0000000000087947 */ /* 0x000fec0003800000 */
.L_x_35853:
[----:B-----5:R-:W-:-:S04]  /*2040*/  FADD.FTZ R188, R172, R188 ;  /* 0x000000bcacbc7221 */ /* 0x020fc80000010000 */
[----:B------:R-:W-:-:S07]  /*2050*/  @P3 FADD.FTZ R188, R176, R188 ;  /* 0x000000bcb0bc3221 */ /* 0x000fce0000010000 */
.L_x_35855:
[----:B-----5:R-:W-:-:S07]  /*2060*/  MOV R184, R188 ;  /* 0x000000bc00b87202 */ /* 0x020fce0000000f00 */
.L_x_35856:
[----:B------:R-:W-:Y:S05]  /*2070*/  @P4 BRA `(.L_x_35857) ;  /* 0x00000000001c4947 */ /* 0x000fea0003800000 */
[----:B------:R-:W-:-:S04]  /*2080*/  ISETP.NE.U32.AND P5, PT, RZ, UR12, PT ;  /* 0x0000000cff007c0c */ /* 0x000fc8000bfa5070 */
[----:B------:R-:W-:-:S13]  /*2090*/  ISETP.NE.AND.EX P5, PT, RZ, UR13, PT, P5 ;  /* 0x0000000dff007c0c */ /* 0x000fda000bfa5350 */
[----:B------:R-:W-:Y:S05]  /*20a0*/  @P5 BRA `(.L_x_35858) ;  /* 0x0000000000085947 */ /* 0x000fea0003800000 */
[----:B------:R-:W-:Y:S05]  /*20b0*/  @P1 BRA `(.L_x_35859) ;  /* 0x0000000000141947 */ /* 0x000fea0003800000 */
[----:B------:R-:W-:Y:S05]  /*20c0*/  BRA `(.L_x_35860) ;  /* 0x0000000000147947 */ /* 0x000fea0003800000 */
.L_x_35858:
[----:B-----5:R-:W-:Y:S01]  /*20d0*/  FADD.FTZ R189, R177, R189 ;  /* 0x000000bdb1bd7221 */ /* 0x020fe20000010000 */
[----:B------:R-:W-:Y:S06]  /*20e0*/  BRA `(.L_x_35859) ;  /* 0x0000000000087947 */ /* 0x000fec0003800000 */
.L_x_35857:
[----:B-----5:R-:W-:-:S04]  /*20f0*/  FADD.FTZ R189, R173, R189 ;  /* 0x000000bdadbd7221 */ /* 0x020fc80000010000 */
[----:B------:R-:W-:-:S07]  /*2100*/  @P3 FADD.FTZ R189, R177, R189 ;  /* 0x000000bdb1bd3221 */ /* 0x000fce0000010000 */
.L_x_35859:
[----:B-----5:R-:W-:-:S07]  /*2110*/  MOV R185, R189 ;  /* 0x000000bd00b97202 */ /* 0x020fce0000000f00 */
.L_x_35860:
[----:B------:R-:W-:Y:S05]  /*2120*/  @P4 BRA `(.L_x_35861) ;  /* 0x00000000001c4947 */ /* 0x000fea0003800000 */
[----:B------:R-:W-:-:S04]  /*2130*/  ISETP.NE.U32.AND P5, PT, RZ, UR12, PT ;  /* 0x0000000cff007c0c */ /* 0x000fc8000bfa5070 */
[----:B------:R-:W-:-:S13]  /*2140*/  ISETP.NE.AND.EX P5, PT, RZ, UR13, PT, P5 ;  /* 0x0000000dff007c0c */ /* 0x000fda000bfa5350 */
[----:B------:R-:W-:Y:S05]  /*2150*/  @P5 BRA `(.L_x_35862) ;  /* 0x0000000000085947 */ /* 0x000fea0003800000 */
[----:B------:R-:W-:Y:S05]  /*2160*/  @P1 BRA `(.L_x_35863) ;  /* 0x0000000000141947 */ /* 0x000fea0003800000 */
[----:B------:R-:W-:Y:S05]  /*2170*/  BRA `(.L_x_35864) ;  /* 0x0000000000147947 */ /* 0x000fea0003800000 */
.L_x_35862:
[----:B-----5:R-:W-:Y:S01]  /*2180*/  FADD.FTZ R190, R178, R190 ;  /* 0x000000beb2be7221 */ /* 0x020fe20000010000 */
[----:B------:R-:W-:Y:S06]  /*2190*/  BRA `(.L_x_35863) ;  /* 0x0000000000087947 */ /* 0x000fec0003800000 */
.L_x_35861:
[----:B-----5:R-:W-:-:S04]  /*21a0*/  FADD.FTZ R190, R174, R190 ;  /* 0x000000beaebe7221 */ /* 0x020fc80000010000 */
[----:B------:R-:W-:-:S07]  /*21b0*/  @P3 FADD.FTZ R190, R178, R190 ;  /* 0x000000beb2be3221 */ /* 0x000fce0000010000 */
.L_x_35863:
[----:B-----5:R-:W-:-:S07]  /*21c0*/  MOV R186, R190 ;  /* 0x000000be00ba7202 */ /* 0x020fce0000000f00 */
.L_x_35864:
[----:B------:R-:W-:Y:S05]  /*21d0*/  @P4 BRA `(.L_x_35865) ;  /* 0x00000000001c4947 */ /* 0x000fea0003800000 */
[----:B------:R-:W-:-:S04]  /*21e0*/  ISETP.NE.U32.AND P3, PT, RZ, UR12, PT ;  /* 0x0000000cff007c0c */ /* 0x000fc8000bf65070 */
[----:B------:R-:W-:-:S13]  /*21f0*/  ISETP.NE.AND.EX P3, PT, RZ, UR13, PT, P3 ;  /* 0x0000000dff007c0c */ /* 0x000fda000bf65330 */
[----:B------:R-:W-:Y:S05]  /*2200*/  @P3 BRA `(.L_x_35866) ;  /* 0x0000000000083947 */ /* 0x000fea0003800000 */
[----:B------:R-:W-:Y:S05]  /*2210*/  @P1 BRA `(.L_x_35867) ;  /* 0x0000000000141947 */ /* 0x000fea0003800000 */
[----:B------:R-:W-:Y:S05]  /*2220*/  BRA `(.L_x_35868) ;  /* 0x0000000000147947 */ /* 0x000fea0003800000 */
.L_x_35866:
[----:B-----5:R-:W-:Y:S01]  /*2230*/  FADD.FTZ R191, R179, R191 ;  /* 0x000000bfb3bf7221 */ /* 0x020fe20000010000 */
[----:B------:R-:W-:Y:S06]  /*2240*/  BRA `(.L_x_35867) ;  /* 0x0000000000087947 */ /* 0x000fec0003800000 */
.L_x_35865:
[----:B-----5:R-:W-:-:S04]  /*2250*/  FADD.FTZ R191, R175, R191 ;  /* 0x000000bfafbf7221 */ /* 0x020fc80000010000 */
[----:B------:R-:W-:-:S07]  /*2260*/  @P3 FADD.FTZ R191, R179, R191 ;  /* 0x000000bfb3bf3221 */ /* 0x000fce0000010000 */
.L_x_35867:
[----:B-----5:R-:W-:-:S07]  /*2270*/  IMAD.MOV.U32 R187, RZ, RZ, R191 ;  /* 0x000000ffffbb7224 */ /* 0x020fce00078e00bf */
.L_x_35868:
[----:B------:R-:W0:Y:S02]  /*2280*/  @P1 LDC.64 R6, c[0x0][0x238] ;  /* 0x00008e00ff061b82 */ /* 0x000e240000000a00 */
[----:B0-----:R-:W-:-:S04]  /*2290*/  @P1 LEA R6, P3, R3, R6, 0x4 ;  /* 0x0000000603061211 */ /* 0x001fc800078620ff */
[C---:B------:R-:W-:Y:S02]  /*22a0*/  @P1 LEA.HI.X R7, R3.reuse, R7, RZ, 0x4, P3 ;  /* 0x0000000703071211 */ /* 0x040fe400018f24ff */
[----:B------:R-:W-:-:S03]  /*22b0*/  IADD3 R3, R3, 0x20, RZ ;  /* 0x0000002003037810 */ /* 0x000fc60007ffe0ff */
[----:B------:R1:W-:Y:S04]  /*22c0*/  @P1 STG.E.128 desc[UR4][R6.64], R184 ;  /* 0x000000b806001986 */ /* 0x0003e8000c101d04 */
.L_x_35852:
[----:B------:R-:W-:Y:S05]  /*22d0*/  BSYNC B0 ;  /* 0x0000000000007941 */ /* 0x000fea0003800000 */
.L_x_35851:
        /* <DEDUP_REMOVED lines=14> */
[----:B--2---:R-:W-:-:S05]  /*23c0*/  IMAD.WIDE.U32 R6, R3, 0x10, R192 ;  /* 0x0000001003067825 */ /* 0x004fca00078e00c0 */
        /* <DEDUP_REMOVED lines=9> */
.L_x_35872:
[----:B-----5:R-:W-:Y:S01]  /*2460*/  FADD.FTZ R192, R176, R192 ;  /* 0x000000c0b0c07221 */ /* 0x020fe20000010000 */
[----:B------:R-:W-:Y:S06]  /*2470*/  BRA `(.L_x_35873) ;  /* 0x0000000000087947 */ /* 0x000fec0003800000 */
.L_x_35871:
[----:B-----5:R-:W-:-:S04]  /*2480*/  FADD.FTZ R192, R172, R192 ;  /* 0x000000c0acc07221 */ /* 0x020fc80000010000 */
[----:B------:R-:W-:-:S07]  /*2490*/  @P3 FADD.FTZ R192, R176, R192 ;  /* 0x000000c0b0c03221 */ /* 0x000fce0000010000 */
.L_x_35873:
[----:B-----5:R-:W-:-:S07]  /*24a0*/  MOV R184, R192 ;  /* 0x000000c000b87202 */ /* 0x020fce0000000f00 */
.L_x_35874:
[----:B------:R-:W-:Y:S05]  /*24b0*/  @P4 BRA `(.L_x_35875) ;  /* 0x00000000001c4947 */ /* 0x000fea0003800000 */
[----:B------:R-:W-:-:S04]  /*24c0*/  ISETP.NE.U32.AND P5, PT, RZ, UR12, PT ;  /* 0x0000000cff007c0c */ /* 0x000fc8000bfa5070 */
[----:B------:R-:W-:-:S13]  /*24d0*/  ISETP.NE.AND.EX P5, PT, RZ, UR13, PT, P5 ;  /* 0x0000000dff007c0c */ /* 0x000fda000bfa5350 */
[----:B------:R-:W-:Y:S05]  /*24e0*/  @P5 BRA `(.L_x_35876) ;  /* 0x0000000000085947 */ /* 0x000fea0003800000 */
[----:B------:R-:W-:Y:S05]  /*24f0*/  @P1 BRA `(.L_x_35877) ;  /* 0x0000000000141947 */ /* 0x000fea0003800000 */
[----:B------:R-:W-:Y:S05]  /*2500*/  BRA `(.L_x_35878) ;  /* 0x0000000000147947 */ /* 0x000fea0003800000 */
.L_x_35876:
[----:B-----5:R-:W-:Y:S01]  /*2510*/  FADD.FTZ R193, R177, R193 ;  /* 0x000000c1b1c17221 */ /* 0x020fe20000010000 */
[----:B------:R-:W-:Y:S06]  /*2520*/  BRA `(.L_x_35877) ;  /* 0x0000000000087947 */ /* 0x000fec0003800000 */
.L_x_35875:
[----:B-----5:R-:W-:-:S04]  /*2530*/  FADD.FTZ R193, R173, R193 ;  /* 0x000000c1adc17221 */ /* 0x020fc80000010000 */
[----:B------:R-:W-:-:S07]  /*2540*/  @P3 FADD.FTZ R193, R177, R193 ;  /* 0x000000c1b1c13221 */ /* 0x000fce0000010000 */
.L_x_35877:
[----:B-----5:R-:W-:-:S07]  /*2550*/  MOV R185, R193 ;  /* 0x000000c100b97202 */ /* 0x020fce0000000f00 */
.L_x_35878:
[----:B------:R-:W-:Y:S05]  /*2560*/  @P4 BRA `(.L_x_35879) ;  /* 0x00000000001c4947 */ /* 0x000fea0003800000 */
[----:B------:R-:W-:-:S04]  /*2570*/  ISETP.NE.U32.AND P5, PT, RZ, UR12, PT ;  /* 0x0000000cff007c0c */ /* 0x000fc8000bfa5070 */
[----:B------:R-:W-:-:S13]  /*2580*/  ISETP.NE.AND.EX P5, PT, RZ, UR13, PT, P5 ;  /* 0x0000000dff007c0c */ /* 0x000fda000bfa5350 */
[----:B------:R-:W-:Y:S05]  /*2590*/  @P5 BRA `(.L_x_35880) ;  /* 0x0000000000085947 */ /* 0x000fea0003800000 */
[----:B------:R-:W-:Y:S05]  /*25a0*/  @P1 BRA `(.L_x_35881) ;  /* 0x0000000000141947 */ /* 0x000fea0003800000 */
[----:B------:R-:W-:Y:S05]  /*25b0*/  BRA `(.L_x_35882) ;  /* 0x0000000000147947 */ /* 0x000fea0003800000 */
.L_x_35880:
[----:B-----5:R-:W-:Y:S01]  /*25c0*/  FADD.FTZ R194, R178, R194 ;  /* 0x000000c2b2c27221 */ /* 0x020fe20000010000 */
[----:B------:R-:W-:Y:S06]  /*25d0*/  BRA `(.L_x_35881) ;  /* 0x0000000000087947 */ /* 0x000fec0003800000 */
.L_x_35879:
[----:B-----5:R-:W-:-:S04]  /*25e0*/  FADD.FTZ R194, R174, R194 ;  /* 0x000000c2aec27221 */ /* 0x020fc80000010000 */
[----:B------:R-:W-:-:S07]  /*25f0*/  @P3 FADD.FTZ R194, R178, R194 ;  /* 0x000000c2b2c23221 */ /* 0x000fce0000010000 */
.L_x_35881:
[----:B-----5:R-:W-:-:S07]  /*2600*/  MOV R186, R194 ;  /* 0x000000c200ba7202 */ /* 0x020fce0000000f00 */
.L_x_35882:
[----:B------:R-:W-:Y:S05]  /*2610*/  @P4 BRA `(.L_x_35883) ;  /* 0x00000000001c4947 */ /* 0x000fea0003800000 */
[----:B------:R-:W-:-:S04]  /*2620*/  ISETP.NE.U32.AND P3, PT, RZ, UR12, PT ;  /* 0x0000000cff007c0c */ /* 0x000fc8000bf65070 */
[----:B------:R-:W-:-:S13]  /*2630*/  ISETP.NE.AND.EX P3, PT, RZ, UR13, PT, P3 ;  /* 0x0000000dff007c0c */ /* 0x000fda000bf65330 */
[----:B------:R-:W-:Y:S05]  /*2640*/  @P3 BRA `(.L_x_35884) ;  /* 0x0000000000083947 */ /* 0x000fea0003800000 */
[----:B------:R-:W-:Y:S05]  /*2650*/  @P1 BRA `(.L_x_35885) ;  /* 0x0000000000141947 */ /* 0x000fea0003800000 */
[----:B------:R-:W-:Y:S05]  /*2660*/  BRA `(.L_x_35886) ;  /* 0x0000000000147947 */ /* 0x000fea0003800000 */
.L_x_35884:
[----:B-----5:R-:W-:Y:S01]  /*2670*/  FADD.FTZ R195, R179, R195 ;  /* 0x000000c3b3c37221 */ /* 0x020fe20000010000 */
[----:B------:R-:W-:Y:S06]  /*2680*/  BRA `(.L_x_35885) ;  /* 0x0000000000087947 */ /* 0x000fec0003800000 */
.L_x_35883:
[----:B-----5:R-:W-:-:S04]  /*2690*/  FADD.FTZ R195, R175, R195 ;  /* 0x000000c3afc37221 */ /* 0x020fc80000010000 */
[----:B------:R-:W-:-:S07]  /*26a0*/  @P3 FADD.FTZ R195, R179, R195 ;  /* 0x000000c3b3c33221 */ /* 0x000fce0000010000 */
.L_x_35885:
[----:B-----5:R-:W-:-:S07]  /*26b0*/  MOV R187, R195 ;  /* 0x000000c300bb7202 */ /* 0x020fce0000000f00 */
.L_x_35886:
[----:B------:R-:W0:Y:S02]  /*26c0*/  @P1 LDC.64 R6, c[0x0][0x238] ;  /* 0x00008e00ff061b82 */ /* 0x000e240000000a00 */
[----:B0-----:R-:W-:-:S04]  /*26d0*/  @P1 LEA R6, P3, R3, R6, 0x4 ;  /* 0x0000000603061211 */ /* 0x001fc800078620ff */
[C---:B------:R-:W-:Y:S02]  /*26e0*/  @P1 LEA.HI.X R7, R3.reuse, R7, RZ, 0x4, P3 ;  /* 0x0000000703071211 */ /* 0x040fe400018f24ff */
[----:B------:R-:W-:-:S03]  /*26f0*/  IADD3 R3, R3, 0x20, RZ ;  /* 0x0000002003037810 */ /* 0x000fc60007ffe0ff */
[----:B------:R2:W-:Y:S04]  /*2700*/  @P1 STG.E.128 desc[UR4][R6.64], R184 ;  /* 0x000000b806001986 */ /* 0x0005e8000c101d04 */
.L_x_35870:
[----:B------:R-:W-:Y:S05]  /*2710*/  BSYNC B0 ;  /* 0x0000000000007941 */ /* 0x000fea0003800000 */
.L_x_35869:
        /* <DEDUP_REMOVED lines=14> */
[----:B---3--:R-:W-:-:S05]  /*2800*/  IMAD.WIDE.U32 R6, R3, 0x10, R196 ;  /* 0x0000001003067825 */ /* 0x008fca00078e00c4 */
        /* <DEDUP_REMOVED lines=9> */
.L_x_35890:
[----:B-----5:R-:W-:Y:S01]  /*28a0*/  FADD.FTZ R196, R176, R196 ;  /* 0x000000c4b0c47221 */ /* 0x020fe20000010000 */
[----:B------:R-:W-:Y:S06]  /*28b0*/  BRA `(.L_x_35891) ;  /* 0x0000000000087947 */ /* 0x000fec0003800000 */
.L_x_35889:
[----:B-----5:R-:W-:-:S04]  /*28c0*/  FADD.FTZ R196, R172, R196 ;  /* 0x000000c4acc47221 */ /* 0x020fc80000010000 */
[----:B------:R-:W-:-:S07]  /*28d0*/  @P3 FADD.FTZ R196, R176, R196 ;  /* 0x000000c4b0c43221 */ /* 0x000fce0000010000 */
.L_x_35891:
[----:B-----5:R-:W-:-:S07]  /*28e0*/  IMAD.MOV.U32 R184, RZ, RZ, R196 ;  /* 0x000000ffffb87224 */ /* 0x020fce00078e00c4 */
.L_x_35892:
[----:B------:R-:W-:Y:S05]  /*28f0*/  @P4 BRA `(.L_x_35893) ;  /* 0x00000000001c4947 */ /* 0x000fea0003800000 */
[----:B------:R-:W-:-:S04]  /*2900*/  ISETP.NE.U32.AND P5, PT, RZ, UR12, PT ;  /* 0x0000000cff007c0c */ /* 0x000fc8000bfa5070 */
[----:B------:R-:W-:-:S13]  /*2910*/  ISETP.NE.AND.EX P5, PT, RZ, UR13, PT, P5 ;  /* 0x0000000dff007c0c */ /* 0x000fda000bfa5350 */
[----:B------:R-:W-:Y:S05]  /*2920*/  @P5 BRA `(.L_x_35894) ;  /* 0x0000000000085947 */ /* 0x000fea0003800000 */
[----:B------:R-:W-:Y:S05]  /*2930*/  @P1 BRA `(.L_x_35895) ;  /* 0x0000000000141947 */ /* 0x000fea0003800000 */
[----:B------:R-:W-:Y:S05]  /*2940*/  BRA `(.L_x_35896) ;  /* 0x0000000000147947 */ /* 0x000fea0003800000 */
.L_x_35894:
[----:B-----5:R-:W-:Y:S01]  /*2950*/  FADD.FTZ R197, R177, R197 ;  /* 0x000000c5b1c57221 */ /* 0x020fe20000010000 */
[----:B------:R-:W-:Y:S06]  /*2960*/  BRA `(.L_x_35895) ;  /* 0x0000000000087947 */ /* 0x000fec0003800000 */
.L_x_35893:
[----:B-----5:R-:W-:-:S04]  /*2970*/  FADD.FTZ R197, R173, R197 ;  /* 0x000000c5adc57221 */ /* 0x020fc80000010000 */
[----:B------:R-:W-:-:S07]  /*2980*/  @P3 FADD.FTZ R197, R177, R197 ;  /* 0x000000c5b1c53221 */ /* 0x000fce0000010000 */
.L_x_35895:
[----:B-----5:R-:W-:-:S07]  /*2990*/  MOV R185, R197 ;  /* 0x000000c500b97202 */ /* 0x020fce0000000f00 */
.L_x_35896:
[----:B------:R-:W-:Y:S05]  /*29a0*/  @P4 BRA `(.L_x_35897) ;  /* 0x00000000001c4947 */ /* 0x000fea0003800000 */
[----:B------:R-:W-:-:S04]  /*29b0*/  ISETP.NE.U32.AND P5, PT, RZ, UR12, PT ;  /* 0x0000000cff007c0c */ /* 0x000fc8000bfa5070 */
[----:B------:R-:W-:-:S13]  /*29c0*/  ISETP.NE.AND.EX P5, PT, RZ, UR13, PT, P5 ;  /* 0x0000000dff007c0c */ /* 0x000fda000bfa5350 */
[----:B------:R-:W-:Y:S05]  /*29d0*/  @P5 BRA `(.L_x_35898) ;  /* 0x0000000000085947 */ /* 0x000fea0003800000 */
[----:B------:R-:W-:Y:S05]  /*29e0*/  @P1 BRA `(.L_x_35899) ;  /* 0x0000000000141947 */ /* 0x000fea0003800000 */
[----:B------:R-:W-:Y:S05]  /*29f0*/  BRA `(.L_x_35900) ;  /* 0x0000000000147947 */ /* 0x000fea0003800000 */
.L_x_35898:
[----:B-----5:R-:W-:Y:S01]  /*2a00*/  FADD.FTZ R198, R178, R198 ;  /* 0x000000c6b2c67221 */ /* 0x020fe20000010000 */
[----:B------:R-:W-:Y:S06]  /*2a10*/  BRA `(.L_x_35899) ;  /* 0x0000000000087947 */ /* 0x000fec0003800000 */
.L_x_35897:
[----:B-----5:R-:W-:-:S04]  /*2a20*/  FADD.FTZ R198, R174, R198 ;  /* 0x000000c6aec67221 */ /* 0x020fc80000010000 */
[----:B------:R-:W-:-:S07]  /*2a30*/  @P3 FADD.FTZ R198, R178, R198 ;  /* 0x000000c6b2c63221 */ /* 0x000fce0000010000 */
.L_x_35899:
[----:B-----5:R-:W-:-:S07]  /*2a40*/  MOV R186, R198 ;  /* 0x000000c600ba7202 */ /* 0x020fce0000000f00 */
.L_x_35900:
[----:B------:R-:W-:Y:S05]  /*2a50*/  @P4 BRA `(.L_x_35901) ;  /* 0x00000000001c4947 */ /* 0x000fea0003800000 */
[----:B------:R-:W-:-:S04]  /*2a60*/  ISETP.NE.U32.AND P3, PT, RZ, UR12, PT ;  /* 0x0000000cff007c0c */ /* 0x000fc8000bf65070 */
[----:B------:R-:W-:-:S13]  /*2a70*/  ISETP.NE.AND.EX P3, PT, RZ, UR13, PT, P3 ;  /* 0x0000000dff007c0c */ /* 0x000fda000bf65330 */
[----:B------:R-:W-:Y:S05]  /*2a80*/  @P3 BRA `(.L_x_35902) ;  /* 0x0000000000083947 */ /* 0x000fea0003800000 */
[----:B------:R-:W-:Y:S05]  /*2a90*/  @P1 BRA `(.L_x_35903) ;  /* 0x0000000000141947 */ /* 0x000fea0003800000 */
[----:B------:R-:W-:Y:S05]  /*2aa0*/  BRA `(.L_x_35904) ;  /* 0x0000000000147947 */ /* 0x000fea0003800000 */
.L_x_35902:
[----:B-----5:R-:W-:Y:S01]  /*2ab0*/  FADD.FTZ R199, R179, R199 ;  /* 0x000000c7b3c77221 */ /* 0x020fe20000010000 */
[----:B------:R-:W-:Y:S06]  /*2ac0*/  BRA `(.L_x_35903) ;  /* 0x0000000000087947 */ /* 0x000fec0003800000 */
.L_x_35901:
[----:B-----5:R-:W-:-:S04]  /*2ad0*/  FADD.FTZ R199, R175, R199 ;  /* 0x000000c7afc77221 */ /* 0x020fc80000010000 */
[----:B------:R-:W-:-:S07]  /*2ae0*/  @P3 FADD.FTZ R199, R179, R199 ;  /* 0x000000c7b3c73221 */ /* 0x000fce0000010000 */
.L_x_35903:
[----:B-----5:R-:W-:-:S07]  /*2af0*/  MOV R187, R199 ;  /* 0x000000c700bb7202 */ /* 0x020fce0000000f00 */
.L_x_35904:
[----:B------:R-:W0:Y:S02]  /*2b00*/  @P1 LDC.64 R6, c[0x0][0x238] ;  /* 0x00008e00ff061b82 */ /* 0x000e240000000a00 */
[----:B0-----:R-:W-:-:S04]  /*2b10*/  @P1 LEA R6, P3, R3, R6, 0x4 ;  /* 0x0000000603061211 */ /* 0x001fc800078620ff */
[C---:B------:R-:W-:Y:S02]  /*2b20*/  @P1 LEA.HI.X R7, R3.reuse, R7, RZ, 0x4, P3 ;  /* 0x0000000703071211 */ /* 0x040fe400018f24ff */
[----:B------:R-:W-:-:S03]  /*2b30*/  IADD3 R3, R3, 0x20, RZ ;  /* 0x0000002003037810 */ /* 0x000fc60007ffe0ff */
[----:B------:R3:W-:Y:S04]  /*2b40*/  @P1 STG.E.128 desc[UR4][R6.64], R184 ;  /* 0x000000b806001986 */ /* 0x0007e8000c101d04 */
.L_x_35888:
[----:B------:R-:W-:Y:S05]  /*2b50*/  BSYNC B0 ;  /* 0x0000000000007941 */ /* 0x000fea0003800000 */
.L_x_35887:
        /* <DEDUP_REMOVED lines=14> */
[----:B----4-:R-:W-:-:S05]  /*2c40*/  IMAD.WIDE.U32 R6, R3, 0x10, R200 ;  /* 0x0000001003067825 */ /* 0x010fca00078e00c8 */
        /* <DEDUP_REMOVED lines=9> */
.L_x_35908:
[----:B-----5:R-:W-:Y:S01]  /*2ce0*/  FADD.FTZ R200, R176, R200 ;  /* 0x000000c8b0c87221 */ /* 0x020fe20000010000 */
[----:B------:R-:W-:Y:S06]  /*2cf0*/  BRA `(.L_x_35909) ;  /* 0x0000000000087947 */ /* 0x000fec0003800000 */
.L_x_35907:
[----:B-----5:R-:W-:-:S04]  /*2d00*/  FADD.FTZ R200, R172, R200 ;  /* 0x000000c8acc87221 */ /* 0x020fc80000010000 */
[----:B------:R-:W-:-:S07]  /*2d10*/  @P3 FADD.FTZ R200, R176, R200 ;  /* 0x000000c8b0c83221 */ /* 0x000fce0000010000 */
.L_x_35909:
[----:B-----5:R-:W-:-:S07]  /*2d20*/  MOV R184, R200 ;  /* 0x000000c800b87202 */ /* 0x020fce0000000f00 */
.L_x_35910:
[----:B------:R-:W-:Y:S05]  /*2d30*/  @P4 BRA `(.L_x_35911) ;  /* 0x00000000001c4947 */ /* 0x000fea0003800000 */
[----:B------:R-:W-:-:S04]  /*2d40*/  ISETP.NE.U32.AND P5, PT, RZ, UR12, PT ;  /* 0x0000000cff007c0c */ /* 0x000fc8000bfa5070 */
[----:B------:R-:W-:-:S13]  /*2d50*/  ISETP.NE.AND.EX P5, PT, RZ, UR13, PT, P5 ;  /* 0x0000000dff007c0c */ /* 0x000fda000bfa5350 */
[----:B------:R-:W-:Y:S05]  /*2d60*/  @P5 BRA `(.L_x_35912) ;  /* 0x0000000000085947 */ /* 0x000fea0003800000 */
[----:B------:R-:W-:Y:S05]  /*2d70*/  @P1 BRA `(.L_x_35913) ;  /* 0x0000000000141947 */ /* 0x000fea0003800000 */
[----:B------:R-:W-:Y:S05]  /*2d80*/  BRA `(.L_x_35914) ;  /* 0x0000000000147947 */ /* 0x000fea0003800000 */
.L_x_35912:
[----:B-----5:R-:W-:Y:S01]  /*2d90*/  FADD.FTZ R201, R177, R201 ;  /* 0x000000c9b1c97221 */ /* 0x020fe20000010000 */
[----:B------:R-:W-:Y:S06]  /*2da0*/  BRA `(.L_x_35913) ;  /* 0x0000000000087947 */ /* 0x000fec0003800000 */
.L_x_35911:
[----:B-----5:R-:W-:-:S04]  /*2db0*/  FADD.FTZ R201, R173, R201 ;  /* 0x000000c9adc97221 */ /* 0x020fc80000010000 */
[----:B------:R-:W-:-:S07]  /*2dc0*/  @P3 FADD.FTZ R201, R177, R201 ;  /* 0x000000c9b1c93221 */ /* 0x000fce0000010000 */
.L_x_35913:
[----:B-----5:R-:W-:-:S07]  /*2dd0*/  MOV R185, R201 ;  /* 0x000000c900b97202 */ /* 0x020fce0000000f00 */
.L_x_35914:
[----:B------:R-:W-:Y:S05]  /*2de0*/  @P4 BRA `(.L_x_35915) ;  /* 0x00000000001c4947 */ /* 0x000fea0003800000 */
[----:B------:R-:W-:-:S04]  /*2df0*/  ISETP.NE.U32.AND P5, PT, RZ, UR12, PT ;  /* 0x0000000cff007c0c */ /* 0x000fc8000bfa5070 */
[----:B------:R-:W-:-:S13]  /*2e00*/  ISETP.NE.AND.EX P5, PT, RZ, UR13, PT, P5 ;  /* 0x0000000dff007c0c */ /* 0x000fda000bfa5350 */
[----:B------:R-:W-:Y:S05]  /*2e10*/  @P5 BRA `(.L_x_35916) ;  /* 0x0000000000085947 */ /* 0x000fea0003800000 */
[----:B------:R-:W-:Y:S05]  /*2e20*/  @P1 BRA `(.L_x_35917) ;  /* 0x0000000000141947 */ /* 0x000fea0003800000 */
[----:B------:R-:W-:Y:S05]  /*2e30*/  BRA `(.L_x_35918) ;  /* 0x0000000000147947 */ /* 0x000fea0003800000 */
.L_x_35916:
[----:B-----5:R-:W-:Y:S01]  /*2e40*/  FADD.FTZ R202, R178, R202 ;  /* 0x000000cab2ca7221 */ /* 0x020fe20000010000 */
[----:B------:R-:W-:Y:S06]  /*2e50*/  BRA `(.L_x_35917) ;  /* 0x0000000000087947 */ /* 0x000fec0003800000 */
.L_x_35915:
[----:B-----5:R-:W-:-:S04]  /*2e60*/  FADD.FTZ R202, R174, R202 ;  /* 0x000000caaeca7221 */ /* 0x020fc80000010000 */
[----:B------:R-:W-:-:S07]  /*2e70*/  @P3 FADD.FTZ R202, R178, R202 ;  /* 0x000000cab2ca3221 */ /* 0x000fce0000010000 */
.L_x_35917:
[----:B-----5:R-:W-:-:S07]  /*2e80*/  IMAD.MOV.U32 R186, RZ, RZ, R202 ;  /* 0x000000ffffba7224 */ /* 0x020fce00078e00ca */
.L_x_35918:
[----:B------:R-:W-:Y:S05]  /*2e90*/  @P4 BRA `(.L_x_35919) ;  /* 0x00000000001c4947 */ /* 0x000fea0003800000 */
[----:B------:R-:W-:-:S04]  /*2ea0*/  ISETP.NE.U32.AND P3, PT, RZ, UR12, PT ;  /* 0x0000000cff007c0c */ /* 0x000fc8000bf65070 */
[----:B------:R-:W-:-:S13]  /*2eb0*/  ISETP.NE.AND.EX P3, PT, RZ, UR13, PT, P3 ;  /* 0x0000000dff007c0c */ /* 0x000fda000bf65330 */
[----:B------:R-:W-:Y:S05]  /*2ec0*/  @P3 BRA `(.L_x_35920) ;  /* 0x0000000000083947 */ /* 0x000fea0003800000 */
[----:B------:R-:W-:Y:S05]  /*2ed0*/  @P1 BRA `(.L_x_35921) ;  /* 0x0000000000141947 */ /* 0x000fea0003800000 */
[----:B------:R-:W-:Y:S05]  /*2ee0*/  BRA `(.L_x_35922) ;  /* 0x0000000000147947 */ /* 0x000fea0003800000 */
.L_x_35920:
[----:B-----5:R-:W-:Y:S01]  /*2ef0*/  FADD.FTZ R203, R179, R203 ;  /* 0x000000cbb3cb7221 */ /* 0x020fe20000010000 */
[----:B------:R-:W-:Y:S06]  /*2f00*/  BRA `(.L_x_35921) ;  /* 0x0000000000087947 */ /* 0x000fec0003800000 */
.L_x_35919:
[----:B-----5:R-:W-:-:S04]  /*2f10*/  FADD.FTZ R203, R175, R203 ;  /* 0x000000cbafcb7221 */ /* 0x020fc80000010000 */
[----:B------:R-:W-:-:S07]  /*2f20*/  @P3 FADD.FTZ R203, R179, R203 ;  /* 0x000000cbb3cb3221 */ /* 0x000fce0000010000 */
.L_x_35921:
[----:B-----5:R-:W-:-:S07]  /*2f30*/  MOV R187, R203 ;  /* 0x000000cb00bb7202 */ /* 0x020fce0000000f00 */
.L_x_35922:
[----:B------:R-:W0:Y:S02]  /*2f40*/  @P1 LDC.64 R6, c[0x0][0x238] ;  /* 0x00008e00ff061b82 */ /* 0x000e240000000a00 */
[----:B0-----:R-:W-:-:S04]  /*2f50*/  @P1 LEA R6, P3, R3, R6, 0x4 ;  /* 0x0000000603061211 */ /* 0x001fc800078620ff */
[C---:B------:R-:W-:Y:S02]  /*2f60*/  @P1 LEA.HI.X R7, R3.reuse, R7, RZ, 0x4, P3 ;  /* 0x0000000703071211 */ /* 0x040fe400018f24ff */
[----:B------:R-:W-:-:S03]  /*2f70*/  IADD3 R3, R3, 0x20, RZ ;  /* 0x0000002003037810 */ /* 0x000fc60007ffe0ff */
[----:B------:R4:W-:Y:S04]  /*2f80*/  @P1 STG.E.128 desc[UR4][R6.64], R184 ;  /* 0x000000b806001986 */ /* 0x0009e8000c101d04 */
.L_x_35906:
[----:B------:R-:W-:Y:S05]  /*2f90*/  BSYNC B0 ;  /* 0x0000000000007941 */ /* 0x000fea0003800000 */
.L_x_35905:
        /* <DEDUP_REMOVED lines=24> */
.L_x_35926:
[----:B-----5:R-:W-:Y:S01]  /*3120*/  FADD.FTZ R204, R176, R204 ;  /* 0x000000ccb0cc7221 */ /* 0x020fe20000010000 */
[----:B------:R-:W-:Y:S06]  /*3130*/  BRA `(.L_x_35927) ;  /* 0x0000000000087947 */ /* 0x000fec0003800000 */
.L_x_35925:
[----:B-----5:R-:W-:-:S04]  /*3140*/  FADD.FTZ R204, R172, R204 ;  /* 0x000000ccaccc7221 */ /* 0x020fc80000010000 */
[----:B------:R-:W-:-:S07]  /*3150*/  @P3 FADD.FTZ R204, R176, R204 ;  /* 0x000000ccb0cc3221 */ /* 0x000fce0000010000 */
.L_x_35927:
[----:B-----5:R-:W-:-:S07]  /*3160*/  MOV R184, R204 ;  /* 0x000000cc00b87202 */ /* 0x020fce0000000f00 */
.L_x_35928:
[----:B------:R-:W-:Y:S05]  /*3170*/  @P4 BRA `(.L_x_35929) ;  /* 0x00000000001c4947 */ /* 0x000fea0003800000 */
[----:B------:R-:W-:-:S04]  /*3180*/  ISETP.NE.U32.AND P5, PT, RZ, UR12, PT ;  /* 0x0000000cff007c0c */ /* 0x000fc8000bfa5070 */
[----:B------:R-:W-:-:S13]  /*3190*/  ISETP.NE.AND.EX P5, PT, RZ, UR13, PT, P5 ;  /* 0x0000000dff007c0c */ /* 0x000fda000bfa5350 */
[----:B------:R-:W-:Y:S05]  /*31a0*/  @P5 BRA `(.L_x_35930) ;  /* 0x0000000000085947 */ /* 0x000fea0003800000 */
[----:B------:R-:W-:Y:S05]  /*31b0*/  @P1 BRA `(.L_x_35931) ;  /* 0x0000000000141947 */ /* 0x000fea0003800000 */
[----:B------:R-:W-:Y:S05]  /*31c0*/  BRA `(.L_x_35932) ;  /* 0x0000000000147947 */ /* 0x000fea0003800000 */
.L_x_35930:
[----:B-----5:R-:W-:Y:S01]  /*31d0*/  FADD.FTZ R205, R177, R205 ;  /* 0x000000cdb1cd7221 */ /* 0x020fe20000010000 */
[----:B------:R-:W-:Y:S06]  /*31e0*/  BRA `(.L_x_35931) ;  /* 0x0000000000087947 */ /* 0x000fec0003800000 */
.L_x_35929:
[----:B-----5:R-:W-:-:S04]  /*31f0*/  FADD.FTZ R205, R173, R205 ;  /* 0x000000cdadcd7221 */ /* 0x020fc80000010000 */
[----:B------:R-:W-:-:S07]  /*3200*/  @P3 FADD.FTZ R205, R177, R205 ;  /* 0x000000cdb1cd3221 */ /* 0x000fce0000010000 */
.L_x_35931:
[----:B-----5:R-:W-:-:S07]  /*3210*/  MOV R185, R205 ;  /* 0x000000cd00b97202 */ /* 0x020fce0000000f00 */
.L_x_35932:
[----:B------:R-:W-:Y:S05]  /*3220*/  @P4 BRA `(.L_x_35933) ;  /* 0x00000000001c4947 */ /* 0x000fea0003800000 */
[----:B------:R-:W-:-:S04]  /*3230*/  ISETP.NE.U32.AND P5, PT, RZ, UR12, PT ;  /* 0x0000000cff007c0c */ /* 0x000fc8000bfa5070 */
[----:B------:R-:W-:-:S13]  /*3240*/  ISETP.NE.AND.EX P5, PT, RZ, UR13, PT, P5 ;  /* 0x0000000dff007c0c */ /* 0x000fda000bfa5350 */
[----:B------:R-:W-:Y:S05]  /*3250*/  @P5 BRA `(.L_x_35934) ;  /* 0x0000000000085947 */ /* 0x000fea0003800000 */
[----:B------:R-:W-:Y:S05]  /*3260*/  @P1 BRA `(.L_x_35935) ;  /* 0x0000000000141947 */ /* 0x000fea0003800000 */
[----:B------:R-:W-:Y:S05]  /*3270*/  BRA `(.L_x_35936) ;  /* 0x0000000000147947 */ /* 0x000fea0003800000 */
.L_x_35934:
[----:B-----5:R-:W-:Y:S01]  /*3280*/  FADD.FTZ R206, R178, R206 ;  /* 0x000000ceb2ce7221 */ /* 0x020fe20000010000 */
[----:B------:R-:W-:Y:S06]  /*3290*/  BRA `(.L_x_35935) ;  /* 0x0000000000087947 */ /* 0x000fec0003800000 */
.L_x_35933:
[----:B-----5:R-:W-:-:S04]  /*32a0*/  FADD.FTZ R206, R174, R206 ;  /* 0x000000ceaece7221 */ /* 0x020fc80000010000 */
[----:B------:R-:W-:-:S07]  /*32b0*/  @P3 FADD.FTZ R206, R178, R206 ;  /* 0x000000ceb2ce3221 */ /* 0x000fce0000010000 */
.L_x_35935:
[----:B-----5:R-:W-:-:S07]  /*32c0*/  MOV R186, R206 ;  /* 0x000000ce00ba7202 */ /* 0x020fce0000000f00 */
.L_x_35936:
[----:B------:R-:W-:Y:S05]  /*32d0*/  @P4 BRA `(.L_x_35937) ;  /* 0x00000000001c4947 */ /* 0x000fea0003800000 */
[----:B------:R-:W-:-:S04]  /*32e0*/  ISETP.NE.U32.AND P3, PT, RZ, UR12, PT ;  /* 0x0000000cff007c0c */ /* 0x000fc8000bf65070 */
[----:B------:R-:W-:-:S13]  /*32f0*/  ISETP.NE.AND.EX P3, PT, RZ, UR13, PT, P3 ;  /* 0x0000000dff007c0c */ /* 0x000fda000bf65330 */
[----:B------:R-:W-:Y:S05]  /*3300*/  @P3 BRA `(.L_x_35938) ;  /* 0x0000000000083947 */ /* 0x000fea0003800000 */
[----:B------:R-:W-:Y:S05]  /*3310*/  @P1 BRA `(.L_x_35939) ;  /* 0x0000000000141947 */ /* 0x000fea0003800000 */
[----:B------:R-:W-:Y:S05]  /*3320*/  BRA `(.L_x_35940) ;  /* 0x0000000000147947 */ /* 0x000fea0003800000 */
.L_x_35938:
[----:B-----5:R-:W-:Y:S01]  /*3330*/  FADD.FTZ R207, R179, R207 ;  /* 0x000000cfb3cf7221 */ /* 0x020fe20000010000 */
[----:B------:R-:W-:Y:S06]  /*3340*/  BRA `(.L_x_35939) ;  /* 0x0000000000087947 */ /* 0x000fec0003800000 */
.L_x_35937:
[----:B-----5:R-:W-:-:S04]  /*3350*/  FADD.FTZ R207, R175, R207 ;  /* 0x000000cfafcf7221 */ /* 0x020fc80000010000 */
[----:B------:R-:W-:-:S07]  /*3360*/  @P3 FADD.FTZ R207, R179, R207 ;  /* 0x000000cfb3cf3221 */ /* 0x000fce0000010000 */
.L_x_35939:
[----:B-----5:R-:W-:-:S07]  /*3370*/  MOV R187, R207 ;  /* 0x000000cf00bb7202 */ /* 0x020fce0000000f00 */
.L_x_35940:
[----:B------:R-:W0:Y:S02]  /*3380*/  @P1 LDC.64 R6, c[0x0][0x238] ;  /* 0x00008e00ff061b82 */ /* 0x000e240000000a00 */
[----:B0-----:R-:W-:-:S04]  /*3390*/  @P1 LEA R6, P3, R3, R6, 0x4 ;  /* 0x0000000603061211 */ /* 0x001fc800078620ff */
[C---:B------:R-:W-:Y:S01]  /*33a0*/  @P1 LEA.HI.X R7, R3.reuse, R7, RZ, 0x4, P3 ;  /* 0x0000000703071211 */ /* 0x040fe200018f24ff */
[----:B------:R-:W-:-:S04]  /*33b0*/  VIADD R3, R3, 0x20 ;  /* 0x0000002003037836 */ /* 0x000fc80000000000 */
[----:B------:R0:W-:Y:S04]  /*33c0*/  @P1 STG.E.128 desc[UR4][R6.64], R184 ;  /* 0x000000b806001986 */ /* 0x0001e8000c101d04 */
.L_x_35924:
[----:B------:R-:W-:Y:S05]  /*33d0*/  BSYNC B0 ;  /* 0x0000000000007941 */ /* 0x000fea0003800000 */
.L_x_35923:
        /* <DEDUP_REMOVED lines=24> */
.L_x_35944:
[----:B-----5:R-:W-:Y:S01]  /*3560*/  FADD.FTZ R208, R176, R208 ;  /* 0x000000d0b0d07221 */ /* 0x020fe20000010000 */
[----:B------:R-:W-:Y:S06]  /*3570*/  BRA `(.L_x_35945) ;  /* 0x0000000000087947 */ /* 0x000fec0003800000 */
.L_x_35943:
[----:B-----5:R-:W-:-:S04]  /*3580*/  FADD.FTZ R208, R172, R208 ;  /* 0x000000d0acd07221 */ /* 0x020fc80000010000 */
[----:B------:R-:W-:-:S07]  /*3590*/  @P3 FADD.FTZ R208, R176, R208 ;  /* 0x000000d0b0d03221 */ /* 0x000fce0000010000 */
.L_x_35945:
[----:B-----5:R-:W-:-:S07]  /*35a0*/  MOV R184, R208 ;  /* 0x000000d000b87202 */ /* 0x020fce0000000f00 */
.L_x_35946:
[----:B------:R-:W-:Y:S05]  /*35b0*/  @P4 BRA `(.L_x_35947) ;  /* 0x00000000001c4947 */ /* 0x000fea0003800000 */
[----:B------:R-:W-:-:S04]  /*35c0*/  ISETP.NE.U32.AND P5, PT, RZ, UR12, PT ;  /* 0x0000000cff007c0c */ /* 0x000fc8000bfa5070 */
[----:B------:R-:W-:-:S13]  /*35d0*/  ISETP.NE.AND.EX P5, PT, RZ, UR13, PT, P5 ;  /* 0x0000000dff007c0c */ /* 0x000fda000bfa5350 */
[----:B------:R-:W-:Y:S05]  /*35e0*/  @P5 BRA `(.L_x_35948) ;  /* 0x0000000000085947 */ /* 0x000fea0003800000 */
[----:B------:R-:W-:Y:S05]  /*35f0*/  @P1 BRA `(.L_x_35949) ;  /* 0x0000000000141947 */ /* 0x000fea0003800000 */
[----:B------:R-:W-:Y:S05]  /*3600*/  BRA `(.L_x_35950) ;  /* 0x0000000000147947 */ /* 0x000fea0003800000 */
.L_x_35948:
[----:B-----5:R-:W-:Y:S01]  /*3610*/  FADD.FTZ R209, R177, R209 ;  /* 0x000000d1b1d17221 */ /* 0x020fe20000010000 */
[----:B------:R-:W-:Y:S06]  /*3620*/  BRA `(.L_x_35949) ;  /* 0x0000000000087947 */ /* 0x000fec0003800000 */
.L_x_35947:
[----:B-----5:R-:W-:-:S04]  /*3630*/  FADD.FTZ R209, R173, R209 ;  /* 0x000000d1add17221 */ /* 0x020fc80000010000 */
[----:B------:R-:W-:-:S07]  /*3640*/  @P3 FADD.FTZ R209, R177, R209 ;  /* 0x000000d1b1d13221 */ /* 0x000fce0000010000 */
.L_x_35949:
[----:B-----5:R-:W-:-:S07]  /*3650*/  MOV R185, R209 ;  /* 0x000000d100b97202 */ /* 0x020fce0000000f00 */
.L_x_35950:
[----:B------:R-:W-:Y:S05]  /*3660*/  @P4 BRA `(.L_x_35951) ;  /* 0x00000000001c4947 */ /* 0x000fea0003800000 */
[----:B------:R-:W-:-:S04]  /*3670*/  ISETP.NE.U32.AND P5, PT, RZ, UR12, PT ;  /* 0x0000000cff007c0c */ /* 0x000fc8000bfa5070 */
[----:B------:R-:W-:-:S13]  /*3680*/  ISETP.NE.AND.EX P5, PT, RZ, UR13, PT, P5 ;  /* 0x0000000dff007c0c */ /* 0x000fda000bfa5350 */
[----:B------:R-:W-:Y:S05]  /*3690*/  @P5 BRA `(.L_x_35952) ;  /* 0x0000000000085947 */ /* 0x000fea0003800000 */
[----:B------:R-:W-:Y:S05]  /*36a0*/  @P1 BRA `(.L_x_35953) ;  /* 0x0000000000141947 */ /* 0x000fea0003800000 */
[----:B------:R-:W-:Y:S05]  /*36b0*/  BRA `(.L_x_35954) ;  /* 0x0000000000147947 */ /* 0x000fea0003800000 */
.L_x_35952:
[----:B-----5:R-:W-:Y:S01]  /*36c0*/  FADD.FTZ R210, R178, R210 ;  /* 0x000000d2b2d27221 */ /* 0x020fe20000010000 */
[----:B------:R-:W-:Y:S06]  /*36d0*/  BRA `(.L_x_35953) ;  /* 0x0000000000087947 */ /* 0x000fec0003800000 */
.L_x_35951:
[----:B-----5:R-:W-:-:S04]  /*36e0*/  FADD.FTZ R210, R174, R210 ;  /* 0x000000d2aed27221 */ /* 0x020fc80000010000 */
[----:B------:R-:W-:-:S07]  /*36f0*/  @P3 FADD.FTZ R210, R178, R210 ;  /* 0x000000d2b2d23221 */ /* 0x000fce0000010000 */
.L_x_35953:
[----:B-----5:R-:W-:-:S07]  /*3700*/  MOV R186, R210 ;  /* 0x000000d200ba7202 */ /* 0x020fce0000000f00 */
.L_x_35954:
[----:B------:R-:W-:Y:S05]  /*3710*/  @P4 BRA `(.L_x_35955) ;  /* 0x00000000001c4947 */ /* 0x000fea0003800000 */
[----:B------:R-:W-:-:S04]  /*3720*/  ISETP.NE.U32.AND P3, PT, RZ, UR12, PT ;  /* 0x0000000cff007c0c */ /* 0x000fc8000bf65070 */
[----:B------:R-:W-:-:S13]  /*3730*/  ISETP.NE.AND.EX P3, PT, RZ, UR13, PT, P3 ;  /* 0x0000000dff007c0c */ /* 0x000fda000bf65330 */
[----:B------:R-:W-:Y:S05]  /*3740*/  @P3 BRA `(.L_x_35956) ;  /* 0x0000000000083947 */ /* 0x000fea0003800000 */
[----:B------:R-:W-:Y:S05]  /*3750*/  @P1 BRA `(.L_x_35957) ;  /* 0x0000000000141947 */ /* 0x000fea0003800000 */
[----:B------:R-:W-:Y:S05]  /*3760*/  BRA `(.L_x_35958) ;  /* 0x0000000000147947 */ /* 0x000fea0003800000 */
.L_x_35956:
[----:B-----5:R-:W-:Y:S01]  /*3770*/  FADD.FTZ R211, R179, R211 ;  /* 0x000000d3b3d37221 */ /* 0x020fe20000010000 */
[----:B------:R-:W-:Y:S06]  /*3780*/  BRA `(.L_x_35957) ;  /* 0x0000000000087947 */ /* 0x000fec0003800000 */
.L_x_35955:
[----:B-----5:R-:W-:-:S04]  /*3790*/  FADD.FTZ R211, R175, R211 ;  /* 0x000000d3afd37221 */ /* 0x020fc80000010000 */
[----:B------:R-:W-:-:S07]  /*37a0*/  @P3 FADD.FTZ R211, R179, R211 ;  /* 0x000000d3b3d33221 */ /* 0x000fce0000010000 */
.L_x_35957:
[----:B-----5:R-:W-:-:S07]  /*37b0*/  MOV R187, R211 ;  /* 0x000000d300bb7202 */ /* 0x020fce0000000f00 */
.L_x_35958:
[----:B------:R-:W0:Y:S02]  /*37c0*/  @P1 LDC.64 R6, c[0x0][0x238] ;  /* 0x00008e00ff061b82 */ /* 0x000e240000000a00 */
[----:B0-----:R-:W-:-:S04]  /*37d0*/  @P1 LEA R6, P3, R3, R6, 0x4 ;  /* 0x0000000603061211 */ /* 0x001fc800078620ff */
[C---:B------:R-:W-:Y:S02]  /*37e0*/  @P1 LEA.HI.X R7, R3.reuse, R7, RZ, 0x4, P3 ;  /* 0x0000000703071211 */ /* 0x040fe400018f24ff */
[----:B------:R-:W-:-:S03]  /*37f0*/  IADD3 R3, R3, 0x20, RZ ;  /* 0x0000002003037810 */ /* 0x000fc60007ffe0ff */
[----:B------:R0:W-:Y:S04]  /*3800*/  @P1 STG.E.128 desc[UR4][R6.64], R184 ;  /* 0x000000b806001986 */ /* 0x0001e8000c101d04 */
.L_x_35942:
[----:B------:R-:W-:Y:S05]  /*3810*/  BSYNC B0 ;  /* 0x0000000000007941 */ /* 0x000fea0003800000 */
.L_x_35941:
        /* <DEDUP_REMOVED lines=24> */
.L_x_35962:
[----:B-----5:R-:W-:Y:S01]  /*39a0*/  FADD.FTZ R212, R176, R212 ;  /* 0x000000d4b0d47221 */ /* 0x020fe20000010000 */
[----:B------:R-:W-:Y:S06]  /*39b0*/  BRA `(.L_x_35963) ;  /* 0x0000000000087947 */ /* 0x000fec0003800000 */
.L_x_35961:
[----:B-----5:R-:W-:-:S04]  /*39c0*/  FADD.FTZ R212, R172, R212 ;  /* 0x000000d4acd47221 */ /* 0x020fc80000010000 */
[----:B------:R-:W-:-:S07]  /*39d0*/  @P3 FADD.FTZ R212, R176, R212 ;  /* 0x000000d4b0d43221 */ /* 0x000fce0000010000 */
.L_x_35963:
[----:B-----5:R-:W-:-:S07]  /*39e0*/  MOV R184, R212 ;  /* 0x000000d400b87202 */ /* 0x020fce0000000f00 */
.L_x_35964:
[----:B------:R-:W-:Y:S05]  /*39f0*/  @P4 BRA `(.L_x_35965) ;  /* 0x00000000001c4947 */ /* 0x000fea0003800000 */
[----:B------:R-:W-:-:S04]  /*3a00*/  ISETP.NE.U32.AND P5, PT, RZ, UR12, PT ;  /* 0x0000000cff007c0c */ /* 0x000fc8000bfa5070 */
[----:B------:R-:W-:-:S13]  /*3a10*/  ISETP.NE.AND.EX P5, PT, RZ, UR13, PT, P5 ;  /* 0x0000000dff007c0c */ /* 0x000fda000bfa5350 */
[----:B------:R-:W-:Y:S05]  /*3a20*/  @P5 BRA `(.L_x_35966) ;  /* 0x0000000000085947 */ /* 0x000fea0003800000 */
[----:B------:R-:W-:Y:S05]  /*3a30*/  @P1 BRA `(.L_x_35967) ;  /* 0x0000000000141947 */ /* 0x000fea0003800000 */
[----:B------:R-:W-:Y:S05]  /*3a40*/  BRA `(.L_x_35968) ;  /* 0x0000000000147947 */ /* 0x000fea0003800000 */
.L_x_35966:
[----:B-----5:R-:W-:Y:S01]  /*3a50*/  FADD.FTZ R213, R177, R213 ;  /* 0x000000d5b1d57221 */ /* 0x020fe20000010000 */
[----:B------:R-:W-:Y:S06]  /*3a60*/  BRA `(.L_x_35967) ;  /* 0x0000000000087947 */ /* 0x000fec0003800000 */
.L_x_35965:
[----:B-----5:R-:W-:-:S04]  /*3a70*/  FADD.FTZ R213, R173, R213 ;  /* 0x000000d5add57221 */ /* 0x020fc80000010000 */
[----:B------:R-:W-:-:S07]  /*3a80*/  @P3 FADD.FTZ R213, R177, R213 ;  /* 0x000000d5b1d53221 */ /* 0x000fce0000010000 */
.L_x_35967:
[----:B-----5:R-:W-:-:S07]  /*3a90*/  IMAD.MOV.U32 R185, RZ, RZ, R213 ;  /* 0x000000ffffb97224 */ /* 0x020fce00078e00d5 */
.L_x_35968:
[----:B------:R-:W-:Y:S05]  /*3aa0*/  @P4 BRA `(.L_x_35969) ;  /* 0x00000000001c4947 */ /* 0x000fea0003800000 */
[----:B------:R-:W-:-:S04]  /*3ab0*/  ISETP.NE.U32.AND P5, PT, RZ, UR12, PT ;  /* 0x0000000cff007c0c */ /* 0x000fc8000bfa5070 */
[----:B------:R-:W-:-:S13]  /*3ac0*/  ISETP.NE.AND.EX P5, PT, RZ, UR13, PT, P5 ;  /* 0x0000000dff007c0c */ /* 0x000fda000bfa5350 */
[----:B------:R-:W-:Y:S05]  /*3ad0*/  @P5 BRA `(.L_x_35970) ;  /* 0x0000000000085947 */ /* 0x000fea0003800000 */
[----:B------:R-:W-:Y:S05]  /*3ae0*/  @P1 BRA `(.L_x_35971) ;  /* 0x0000000000141947 */ /* 0x000fea0003800000 */
[----:B------:R-:W-:Y:S05]  /*3af0*/  BRA `(.L_x_35972) ;  /* 0x0000000000147947 */ /* 0x000fea0003800000 */
.L_x_35970:
[----:B-----5:R-:W-:Y:S01]  /*3b00*/  FADD.FTZ R214, R178, R214 ;  /* 0x000000d6b2d67221 */ /* 0x020fe20000010000 */
[----:B------:R-:W-:Y:S06]  /*3b10*/  BRA `(.L_x_35971) ;  /* 0x0000000000087947 */ /* 0x000fec0003800000 */
.L_x_35969:
[----:B-----5:R-:W-:-:S04]  /*3b20*/  FADD.FTZ R214, R174, R214 ;  /* 0x000000d6aed67221 */ /* 0x020fc80000010000 */
[----:B------:R-:W-:-:S07]  /*3b30*/  @P3 FADD.FTZ R214, R178, R214 ;  /* 0x000000d6b2d63221 */ /* 0x000fce0000010000 */
.L_x_35971:
[----:B-----5:R-:W-:-:S07]  /*3b40*/  MOV R186, R214 ;  /* 0x000000d600ba7202 */ /* 0x020fce0000000f00 */
.L_x_35972:
[----:B------:R-:W-:Y:S05]  /*3b50*/  @P4 BRA `(.L_x_35973) ;  /* 0x00000000001c4947 */ /* 0x000fea0003800000 */
[----:B------:R-:W-:-:S04]  /*3b60*/  ISETP.NE.U32.AND P3, PT, RZ, UR12, PT ;  /* 0x0000000cff007c0c */ /* 0x000fc8000bf65070 */
[----:B------:R-:W-:-:S13]  /*3b70*/  ISETP.NE.AND.EX P3, PT, RZ, UR13, PT, P3 ;  /* 0x0000000dff007c0c */ /* 0x000fda000bf65330 */
[----:B------:R-:W-:Y:S05]  /*3b80*/  @P3 BRA `(.L_x_35974) ;  /* 0x0000000000083947 */ /* 0x000fea0003800000 */
[----:B------:R-:W-:Y:S05]  /*3b90*/  @P1 BRA `(.L_x_35975) ;  /* 0x0000000000141947 */ /* 0x000fea0003800000 */
[----:B------:R-:W-:Y:S05]  /*3ba0*/  BRA `(.L_x_35976) ;  /* 0x0000000000147947 */ /* 0x000fea0003800000 */
.L_x_35974:
[----:B-----5:R-:W-:Y:S01]  /*3bb0*/  FADD.FTZ R215, R179, R215 ;  /* 0x000000d7b3d77221 */ /* 0x020fe20000010000 */
[----:B------:R-:W-:Y:S06]  /*3bc0*/  BRA `(.L_x_35975) ;  /* 0x0000000000087947 */ /* 0x000fec0003800000 */
.L_x_35973:
[----:B-----5:R-:W-:-:S04]  /*3bd0*/  FADD.FTZ R215, R175, R215 ;  /* 0x000000d7afd77221 */ /* 0x020fc80000010000 */
[----:B------:R-:W-:-:S07]  /*3be0*/  @P3 FADD.FTZ R215, R179, R215 ;  /* 0x000000d7b3d73221 */ /* 0x000fce0000010000 */
.L_x_35975:
[----:B-----5:R-:W-:-:S07]  /*3bf0*/  MOV R187, R215 ;  /* 0x000000d700bb7202 */ /* 0x020fce0000000f00 */
.L_x_35976:
[----:B------:R-:W0:Y:S02]  /*3c00*/  @P1 LDC.64 R6, c[0x0][0x238] ;  /* 0x00008e00ff061b82 */ /* 0x000e240000000a00 */
[----:B0-----:R-:W-:-:S04]  /*3c10*/  @P1 LEA R6, P3, R3, R6, 0x4 ;  /* 0x0000000603061211 */ /* 0x001fc800078620ff */
[C---:B------:R-:W-:Y:S02]  /*3c20*/  @P1 LEA.HI.X R7, R3.reuse, R7, RZ, 0x4, P3 ;  /* 0x0000000703071211 */ /* 0x040fe400018f24ff */
[----:B------:R-:W-:-:S03]  /*3c30*/  IADD3 R3, R3, 0x20, RZ ;  /* 0x0000002003037810 */ /* 0x000fc60007ffe0ff */
[----:B------:R0:W-:Y:S04]  /*3c40*/  @P1 STG.E.128 desc[UR4][R6.64], R184 ;  /* 0x000000b806001986 */ /* 0x0001e8000c101d04 */
.L_x_35960:
[----:B------:R-:W-:Y:S05]  /*3c50*/  BSYNC B0 ;  /* 0x0000000000007941 */ /* 0x000fea0003800000 */
.L_x_35959:
        /* <DEDUP_REMOVED lines=24> */
.L_x_35980:
[----:B-----5:R-:W-:Y:S01]  /*3de0*/  FADD.FTZ R216, R176, R216 ;  /* 0x000000d8b0d87221 */ /* 0x020fe20000010000 */
[----:B------:R-:W-:Y:S06]  /*3df0*/  BRA `(.L_x_35981) ;  /* 0x0000000000087947 */ /* 0x000fec0003800000 */
.L_x_35979:
[----:B-----5:R-:W-:-:S04]  /*3e00*/  FADD.FTZ R216, R172, R216 ;  /* 0x000000d8acd87221 */ /* 0x020fc80000010000 */
[----:B------:R-:W-:-:S07]  /*3e10*/  @P3 FADD.FTZ R216, R176, R216 ;  /* 0x000000d8b0d83221 */ /* 0x000fce0000010000 */
.L_x_35981:
[----:B-----5:R-:W-:-:S07]  /*3e20*/  MOV R184, R216 ;  /* 0x000000d800b87202 */ /* 0x020fce0000000f00 */
.L_x_35982:
[----:B------:R-:W-:Y:S05]  /*3e30*/  @P4 BRA `(.L_x_35983) ;  /* 0x00000000001c4947 */ /* 0x000fea0003800000 */
[----:B------:R-:W-:-:S04]  /*3e40*/  ISETP.NE.U32.AND P5, PT, RZ, UR12, PT ;  /* 0x0000000cff007c0c */ /* 0x000fc8000bfa5070 */
[----:B------:R-:W-:-:S13]  /*3e50*/  ISETP.NE.AND.EX P5, PT, RZ, UR13, PT, P5 ;  /* 0x0000000dff007c0c */ /* 0x000fda000bfa5350 */
[----:B------:R-:W-:Y:S05]  /*3e60*/  @P5 BRA `(.L_x_35984) ;  /* 0x0000000000085947 */ /* 0x000fea0003800000 */
[----:B------:R-:W-:Y:S05]  /*3e70*/  @P1 BRA `(.L_x_35985) ;  /* 0x0000000000141947 */ /* 0x000fea0003800000 */
[----:B------:R-:W-:Y:S05]  /*3e80*/  BRA `(.L_x_35986) ;  /* 0x0000000000147947 */ /* 0x000fea0003800000 */
.L_x_35984:
[----:B-----5:R-:W-:Y:S01]  /*3e90*/  FADD.FTZ R217, R177, R217 ;  /* 0x000000d9b1d97221 */ /* 0x020fe20000010000 */
[----:B------:R-:W-:Y:S06]  /*3ea0*/  BRA `(.L_x_35985) ;  /* 0x0000000000087947 */ /* 0x000fec0003800000 */
.L_x_35983:
[----:B-----5:R-:W-:-:S04]  /*3eb0*/  FADD.FTZ R217, R173, R217 ;  /* 0x000000d9add97221 */ /* 0x020fc80000010000 */
[----:B------:R-:W-:-:S07]  /*3ec0*/  @P3 FADD.FTZ R217, R177, R217 ;  /* 0x000000d9b1d93221 */ /* 0x000fce0000010000 */
.L_x_35985:
[----:B-----5:R-:W-:-:S07]  /*3ed0*/  MOV R185, R217 ;  /* 0x000000d900b97202 */ /* 0x020fce0000000f00 */
.L_x_35986:
[----:B------:R-:W-:Y:S05]  /*3ee0*/  @P4 BRA `(.L_x_35987) ;  /* 0x00000000001c4947 */ /* 0x000fea0003800000 */
[----:B------:R-:W-:-:S04]  /*3ef0*/  ISETP.NE.U32.AND P5, PT, RZ, UR12, PT ;  /* 0x0000000cff007c0c */ /* 0x000fc8000bfa5070 */
[----:B------:R-:W-:-:S13]  /*3f00*/  ISETP.NE.AND.EX P5, PT, RZ, UR13, PT, P5 ;  /* 0x0000000dff007c0c */ /* 0x000fda000bfa5350 */
[----:B------:R-:W-:Y:S05]  /*3f10*/  @P5 BRA `(.L_x_35988) ;  /* 0x0000000000085947 */ /* 0x000fea0003800000 */
[----:B------:R-:W-:Y:S05]  /*3f20*/  @P1 BRA `(.L_x_35989) ;  /* 0x0000000000141947 */ /* 0x000fea0003800000 */
[----:B------:R-:W-:Y:S05]  /*3f30*/  BRA `(.L_x_35990) ;  /* 0x0000000000147947 */ /* 0x000fea0003800000 */
.L_x_35988:
[----:B-----5:R-:W-:Y:S01]  /*3f40*/  FADD.FTZ R218, R178, R218 ;  /* 0x000000dab2da7221 */ /* 0x020fe20000010000 */
[----:B------:R-:W-:Y:S06]  /*3f50*/  BRA `(.L_x_35989) ;  /* 0x0000000000087947 */ /* 0x000fec0003800000 */
.L_x_35987:
[----:B-----5:R-:W-:-:S04]  /*3f60*/  FADD.FTZ R218, R174, R218 ;  /* 0x000000daaeda7221 */ /* 0x020fc80000010000 */
[----:B------:R-:W-:-:S07]  /*3f70*/  @P3 FADD.FTZ R218, R178, R218 ;  /* 0x000000dab2da3221 */ /* 0x000fce0000010000 */
.L_x_35989:
[----:B-----5:R-:W-:-:S07]  /*3f80*/  MOV R186, R218 ;  /* 0x000000da00ba7202 */ /* 0x020fce0000000f00 */
.L_x_35990:
[----:B------:R-:W-:Y:S05]  /*3f90*/  @P4 BRA `(.L_x_35991) ;  /* 0x00000000001c4947 */ /* 0x000fea0003800000 */
[----:B------:R-:W-:-:S04]  /*3fa0*/  ISETP.NE.U32.AND P3, PT, RZ, UR12, PT ;  /* 0x0000000cff007c0c */ /* 0x000fc8000bf65070 */
[----:B------:R-:W-:-:S13]  /*3fb0*/  ISETP.NE.AND.EX P3, PT, RZ, UR13, PT, P3 ;  /* 0x0000000dff007c0c */ /* 0x000fda000bf65330 */
[----:B------:R-:W-:Y:S05]  /*3fc0*/  @P3 BRA `(.L_x_35992) ;  /* 0x0000000000083947 */ /* 0x000fea0003800000 */
[----:B------:R-:W-:Y:S05]  /*3fd0*/  @P1 BRA `(.L_x_35993) ;  /* 0x0000000000141947 */ /* 0x000fea0003800000 */
[----:B------:R-:W-:Y:S05]  /*3fe0*/  BRA `(.L_x_35994) ;  /* 0x0000000000147947 */ /* 0x000fea0003800000 */
.L_x_35992:
[----:B-----5:R-:W-:Y:S01]  /*3ff0*/  FADD.FTZ R219, R179, R219 ;  /* 0x000000dbb3db7221 */ /* 0x020fe20000010000 */
[----:B------:R-:W-:Y:S06]  /*4000*/  BRA `(.L_x_35993) ;  /* 0x0000000000087947 */ /* 0x000fec0003800000 */
.L_x_35991:
[----:B-----5:R-:W-:-:S04]  /*4010*/  FADD.FTZ R219, R175, R219 ;  /* 0x000000dbafdb7221 */ /* 0x020fc80000010000 */
[----:B------:R-:W-:-:S07]  /*4020*/  @P3 FADD.FTZ R219, R179, R219 ;  /* 0x000000dbb3db3221 */ /* 0x000fce0000010000 */
.L_x_35993:
[----:B-----5:R-:W-:-:S07]  /*4030*/  IMAD.MOV.U32 R187, RZ, RZ, R219 ;  /* 0x000000ffffbb7224 */ /* 0x020fce00078e00db */
.L_x_35994:
[----:B------:R-:W0:Y:S02]  /*4040*/  @P1 LDC.64 R6, c[0x0][0x238] ;  /* 0x00008e00ff061b82 */ /* 0x000e240000000a00 */
[----:B0-----:R-:W-:-:S04]  /*4050*/  @P1 LEA R6, P3, R3, R6, 0x4 ;  /* 0x0000000603061211 */ /* 0x001fc800078620ff */
[C---:B------:R-:W-:Y:S02]  /*4060*/  @P1 LEA.HI.X R7, R3.reuse, R7, RZ, 0x4, P3 ;  /* 0x0000000703071211 */ /* 0x040fe400018f24ff */
[----:B------:R-:W-:-:S03]  /*4070*/  IADD3 R3, R3, 0x20, RZ ;  /* 0x0000002003037810 */ /* 0x000fc60007ffe0ff */
[----:B------:R0:W-:Y:S04]  /*4080*/  @P1 STG.E.128 desc[UR4][R6.64], R184 ;  /* 0x000000b806001986 */ /* 0x0001e8000c101d04 */
.L_x_35978:
[----:B------:R-:W-:Y:S05]  /*4090*/  BSYNC B0 ;  /* 0x0000000000007941 */ /* 0x000fea0003800000 */
.L_x_35977:
        /* <DEDUP_REMOVED lines=24> */
.L_x_35998:
[----:B-----5:R-:W-:Y:S01]  /*4220*/  FADD.FTZ R220, R176, R220 ;  /* 0x000000dcb0dc7221 */ /* 0x020fe20000010000 */
[----:B------:R-:W-:Y:S06]  /*4230*/  BRA `(.L_x_35999) ;  /* 0x0000000000087947 */ /* 0x000fec0003800000 */
.L_x_35997:
[----:B-----5:R-:W-:-:S04]  /*4240*/  FADD.FTZ R220, R172, R220 ;  /* 0x000000dcacdc7221 */ /* 0x020fc80000010000 */
[----:B------:R-:W-:-:S07]  /*4250*/  @P3 FADD.FTZ R220, R176, R220 ;  /* 0x000000dcb0dc3221 */ /* 0x000fce0000010000 */
.L_x_35999:
[----:B-----5:R-:W-:-:S07]  /*4260*/  MOV R184, R220 ;  /* 0x000000dc00b87202 */ /* 0x020fce0000000f00 */
.L_x_36000:
[----:B------:R-:W-:Y:S05]  /*4270*/  @P4 BRA `(.L_x_36001) ;  /* 0x00000000001c4947 */ /* 0x000fea0003800000 */
[----:B------:R-:W-:-:S04]  /*4280*/  ISETP.NE.U32.AND P5, PT, RZ, UR12, PT ;  /* 0x0000000cff007c0c */ /* 0x000fc8000bfa5070 */
[----:B------:R-:W-:-:S13]  /*4290*/  ISETP.NE.AND.EX P5, PT, RZ, UR13, PT, P5 ;  /* 0x0000000dff007c0c */ /* 0x000fda000bfa5350 */
[----:B------:R-:W-:Y:S05]  /*42a0*/  @P5 BRA `(.L_x_36002) ;  /* 0x0000000000085947 */ /* 0x000fea0003800000 */
[----:B------:R-:W-:Y:S05]  /*42b0*/  @P1 BRA `(.L_x_36003) ;  /* 0x0000000000141947 */ /* 0x000fea0003800000 */
[----:B------:R-:W-:Y:S05]  /*42c0*/  BRA `(.L_x_36004) ;  /* 0x0000000000147947 */ /* 0x000fea0003800000 */
.L_x_36002:
[----:B-----5:R-:W-:Y:S01]  /*42d0*/  FADD.FTZ R221, R177, R221 ;  /* 0x000000ddb1dd7221 */ /* 0x020fe20000010000 */
[----:B------:R-:W-:Y:S06]  /*42e0*/  BRA `(.L_x_36003) ;  /* 0x0000000000087947 */ /* 0x000fec0003800000 */
.L_x_36001:
[----:B-----5:R-:W-:-:S04]  /*42f0*/  FADD.FTZ R221, R173, R221 ;  /* 0x000000ddaddd7221 */ /* 0x020fc80000010000 */
[----:B------:R-:W-:-:S07]  /*4300*/  @P3 FADD.FTZ R221, R177, R221 ;  /* 0x000000ddb1dd3221 */ /* 0x000fce0000010000 */
.L_x_36003:
[----:B-----5:R-:W-:-:S07]  /*4310*/  MOV R185, R221 ;  /* 0x000000dd00b97202 */ /* 0x020fce0000000f00 */
.L_x_36004:
[----:B------:R-:W-:Y:S05]  /*4320*/  @P4 BRA `(.L_x_36005) ;  /* 0x00000000001c4947 */ /* 0x000fea0003800000 */
[----:B------:R-:W-:-:S04]  /*4330*/  ISETP.NE.U32.AND P5, PT, RZ, UR12, PT ;  /* 0x0000000cff007c0c */ /* 0x000fc8000bfa5070 */
[----:B------:R-:W-:-:S13]  /*4340*/  ISETP.NE.AND.EX P5, PT, RZ, UR13, PT, P5 ;  /* 0x0000000dff007c0c */ /* 0x000fda000bfa5350 */
[----:B------:R-:W-:Y:S05]  /*4350*/  @P5 BRA `(.L_x_36006) ;  /* 0x0000000000085947 */ /* 0x000fea0003800000 */
[----:B------:R-:W-:Y:S05]  /*4360*/  @P1 BRA `(.L_x_36007) ;  /* 0x0000000000141947 */ /* 0x000fea0003800000 */
[----:B------:R-:W-:Y:S05]  /*4370*/  BRA `(.L_x_36008) ;  /* 0x0000000000147947 */ /* 0x000fea0003800000 */
.L_x_36006:
[----:B-----5:R-:W-:Y:S01]  /*4380*/  FADD.FTZ R222, R178, R222 ;  /* 0x000000deb2de7221 */ /* 0x020fe20000010000 */
[----:B------:R-:W-:Y:S06]  /*4390*/  BRA `(.L_x_36007) ;  /* 0x0000000000087947 */ /* 0x000fec0003800000 */
.L_x_36005:
[----:B-----5:R-:W-:-:S04]  /*43a0*/  FADD.FTZ R222, R174, R222 ;  /* 0x000000deaede7221 */ /* 0x020fc80000010000 */
[----:B------:R-:W-:-:S07]  /*43b0*/  @P3 FADD.FTZ R222, R178, R222 ;  /* 0x000000deb2de3221 */ /* 0x000fce0000010000 */
.L_x_36007:
[----:B-----5:R-:W-:-:S07]  /*43c0*/  MOV R186, R222 ;  /* 0x000000de00ba7202 */ /* 0x020fce0000000f00 */
.L_x_36008:
[----:B------:R-:W-:Y:S05]  /*43d0*/  @P4 BRA `(.L_x_36009) ;  /* 0x00000000001c4947 */ /* 0x000fea0003800000 */
[----:B------:R-:W-:-:S04]  /*43e0*/  ISETP.NE.U32.AND P3, PT, RZ, UR12, PT ;  /* 0x0000000cff007c0c */ /* 0x000fc8000bf65070 */
[----:B------:R-:W-:-:S13]  /*43f0*/  ISETP.NE.AND.EX P3, PT, RZ, UR13, PT, P3 ;  /* 0x0000000dff007c0c */ /* 0x000fda000bf65330 */
[----:B------:R-:W-:Y:S05]  /*4400*/  @P3 BRA `(.L_x_36010) ;  /* 0x0000000000083947 */ /* 0x000fea0003800000 */
[----:B------:R-:W-:Y:S05]  /*4410*/  @P1 BRA `(.L_x_36011) ;  /* 0x0000000000141947 */ /* 0x000fea0003800000 */
[----:B------:R-:W-:Y:S05]  /*4420*/  BRA `(.L_x_36012) ;  /* 0x0000000000147947 */ /* 0x000fea0003800000 */
.L_x_36010:
[----:B-----5:R-:W-:Y:S01]  /*4430*/  FADD.FTZ R223, R179, R223 ;  /* 0x000000dfb3df7221 */ /* 0x020fe20000010000 */
[----:B------:R-:W-:Y:S06]  /*4440*/  BRA `(.L_x_36011) ;  /* 0x0000000000087947 */ /* 0x000fec0003800000 */
.L_x_36009:
[----:B-----5:R-:W-:-:S04]  /*4450*/  FADD.FTZ R223, R175, R223 ;  /* 0x000000dfafdf7221 */ /* 0x020fc80000010000 */
[----:B------:R-:W-:-:S07]  /*4460*/  @P3 FADD.FTZ R223, R179, R223 ;  /* 0x000000dfb3df3221 */ /* 0x000fce0000010000 */
.L_x_36011:
[----:B-----5:R-:W-:-:S07]  /*4470*/  MOV R187, R223 ;  /* 0x000000df00bb7202 */ /* 0x020fce0000000f00 */
.L_x_36012:
[----:B------:R-:W0:Y:S02]  /*4480*/  @P1 LDC.64 R6, c[0x0][0x238] ;  /* 0x00008e00ff061b82 */ /* 0x000e240000000a00 */
[----:B0-----:R-:W-:-:S04]  /*4490*/  @P1 LEA R6, P3, R3, R6, 0x4 ;  /* 0x0000000603061211 */ /* 0x001fc800078620ff */
[C---:B------:R-:W-:Y:S02]  /*44a0*/  @P1 LEA.HI.X R7, R3.reuse, R7, RZ, 0x4, P3 ;  /* 0x0000000703071211 */ /* 0x040fe400018f24ff */
[----:B------:R-:W-:-:S03]  /*44b0*/  IADD3 R3, R3, 0x20, RZ ;  /* 0x0000002003037810 */ /* 0x000fc60007ffe0ff */
[----:B------:R0:W-:Y:S04]  /*44c0*/  @P1 STG.E.128 desc[UR4][R6.64], R184 ;  /* 0x000000b806001986 */ /* 0x0001e8000c101d04 */
.L_x_35996:
[----:B------:R-:W-:Y:S05]  /*44d0*/  BSYNC B0 ;  /* 0x0000000000007941 */ /* 0x000fea0003800000 */
.L_x_35995:
        /* <DEDUP_REMOVED lines=24> */
.L_x_36016:
[----:B-----5:R-:W-:Y:S01]  /*4660*/  FADD.FTZ R224, R176, R224 ;  /* 0x000000e0b0e07221 */ /* 0x020fe20000010000 */
[----:B------:R-:W-:Y:S06]  /*4670*/  BRA `(.L_x_36017) ;  /* 0x0000000000087947 */ /* 0x000fec0003800000 */
.L_x_36015:
[----:B-----5:R-:W-:-:S04]  /*4680*/  FADD.FTZ R224, R172, R224 ;  /* 0x000000e0ace07221 */ /* 0x020fc80000010000 */
[----:B------:R-:W-:-:S07]  /*4690*/  @P3 FADD.FTZ R224, R176, R224 ;  /* 0x000000e0b0e03221 */ /* 0x000fce0000010000 */
.L_x_36017:
[----:B-----5:R-:W-:-:S07]  /*46a0*/  IMAD.MOV.U32 R184, RZ, RZ, R224 ;  /* 0x000000ffffb87224 */ /* 0x020fce00078e00e0 */
.L_x_36018:
[----:B------:R-:W-:Y:S05]  /*46b0*/  @P4 BRA `(.L_x_36019) ;  /* 0x00000000001c4947 */ /* 0x000fea0003800000 */
[----:B------:R-:W-:-:S04]  /*46c0*/  ISETP.NE.U32.AND P5, PT, RZ, UR12, PT ;  /* 0x0000000cff007c0c */ /* 0x000fc8000bfa5070 */
[----:B------:R-:W-:-:S13]  /*46d0*/  ISETP.NE.AND.EX P5, PT, RZ, UR13, PT, P5 ;  /* 0x0000000dff007c0c */ /* 0x000fda000bfa5350 */
[----:B------:R-:W-:Y:S05]  /*46e0*/  @P5 BRA `(.L_x_36020) ;  /* 0x0000000000085947 */ /* 0x000fea0003800000 */
[----:B------:R-:W-:Y:S05]  /*46f0*/  @P1 BRA `(.L_x_36021) ;  /* 0x0000000000141947 */ /* 0x000fea0003800000 */
[----:B------:R-:W-:Y:S05]  /*4700*/  BRA `(.L_x_36022) ;  /* 0x0000000000147947 */ /* 0x000fea0003800000 */
.L_x_36020:
[----:B-----5:R-:W-:Y:S01]  /*4710*/  FADD.FTZ R225, R177, R225 ;  /* 0x000000e1b1e17221 */ /* 0x020fe20000010000 */
[----:B------:R-:W-:Y:S06]  /*4720*/  BRA `(.L_x_36021) ;  /* 0x0000000000087947 */ /* 0x000fec0003800000 */
.L_x_36019:
[----:B-----5:R-:W-:-:S04]  /*4730*/  FADD.FTZ R225, R173, R225 ;  /* 0x000000e1ade17221 */ /* 0x020fc80000010000 */
[----:B------:R-:W-:-:S07]  /*4740*/  @P3 FADD.FTZ R225, R177, R225 ;  /* 0x000000e1b1e13221 */ /* 0x000fce0000010000 */
.L_x_36021:
[----:B-----5:R-:W-:-:S07]  /*4750*/  MOV R185, R225 ;  /* 0x000000e100b97202 */ /* 0x020fce0000000f00 */
.L_x_36022:
[----:B------:R-:W-:Y:S05]  /*4760*/  @P4 BRA `(.L_x_36023) ;  /* 0x00000000001c4947 */ /* 0x000fea0003800000 */
[----:B------:R-:W-:-:S04]  /*4770*/  ISETP.NE.U32.AND P5, PT, RZ, UR12, PT ;  /* 0x0000000cff007c0c */ /* 0x000fc8000bfa5070 */
[----:B------:R-:W-:-:S13]  /*4780*/  ISETP.NE.AND.EX P5, PT, RZ, UR13, PT, P5 ;  /* 0x0000000dff007c0c */ /* 0x000fda000bfa5350 */
[----:B------:R-:W-:Y:S05]  /*4790*/  @P5 BRA `(.L_x_36024) ;  /* 0x0000000000085947 */ /* 0x000fea0003800000 */
[----:B------:R-:W-:Y:S05]  /*47a0*/  @P1 BRA `(.L_x_36025) ;  /* 0x0000000000141947 */ /* 0x000fea0003800000 */
[----:B------:R-:W-:Y:S05]  /*47b0*/  BRA `(.L_x_36026) ;  /* 0x0000000000147947 */ /* 0x000fea0003800000 */
.L_x_36024:
[----:B-----5:R-:W-:Y:S01]  /*47c0*/  FADD.FTZ R226, R178, R226 ;  /* 0x000000e2b2e27221 */ /* 0x020fe20000010000 */
[----:B------:R-:W-:Y:S06]  /*47d0*/  BRA `(.L_x_36025) ;  /* 0x0000000000087947 */ /* 0x000fec0003800000 */
.L_x_36023:
[----:B-----5:R-:W-:-:S04]  /*47e0*/  FADD.FTZ R226, R174, R226 ;  /* 0x000000e2aee27221 */ /* 0x020fc80000010000 */
[----:B------:R-:W-:-:S07]  /*47f0*/  @P3 FADD.FTZ R226, R178, R226 ;  /* 0x000000e2b2e23221 */ /* 0x000fce0000010000 */
.L_x_36025:
[----:B-----5:R-:W-:-:S07]  /*4800*/  MOV R186, R226 ;  /* 0x000000e200ba7202 */ /* 0x020fce0000000f00 */
.L_x_36026:
[----:B------:R-:W-:Y:S05]  /*4810*/  @P4 BRA `(.L_x_36027) ;  /* 0x00000000001c4947 */ /* 0x000fea0003800000 */
[----:B------:R-:W-:-:S04]  /*4820*/  ISETP.NE.U32.AND P3, PT, RZ, UR12, PT ;  /* 0x0000000cff007c0c */ /* 0x000fc8000bf65070 */
[----:B------:R-:W-:-:S13]  /*4830*/  ISETP.NE.AND.EX P3, PT, RZ, UR13, PT, P3 ;  /* 0x0000000dff007c0c */ /* 0x000fda000bf65330 */
[----:B------:R-:W-:Y:S05]  /*4840*/  @P3 BRA `(.L_x_36028) ;  /* 0x0000000000083947 */ /* 0x000fea0003800000 */
[----:B------:R-:W-:Y:S05]  /*4850*/  @P1 BRA `(.L_x_36029) ;  /* 0x0000000000141947 */ /* 0x000fea0003800000 */
[----:B------:R-:W-:Y:S05]  /*4860*/  BRA `(.L_x_36030) ;  /* 0x0000000000147947 */ /* 0x000fea0003800000 */
.L_x_36028:
[----:B-----5:R-:W-:Y:S01]  /*4870*/  FADD.FTZ R227, R179, R227 ;  /* 0x000000e3b3e37221 */ /* 0x020fe20000010000 */
[----:B------:R-:W-:Y:S06]  /*4880*/  BRA `(.L_x_36029) ;  /* 0x0000000000087947 */ /* 0x000fec0003800000 */
.L_x_36027:
[----:B-----5:R-:W-:-:S04]  /*4890*/  FADD.FTZ R227, R175, R227 ;  /* 0x000000e3afe37221 */ /* 0x020fc80000010000 */
[----:B------:R-:W-:-:S07]  /*48a0*/  @P3 FADD.FTZ R227, R179, R227 ;  /* 0x000000e3b3e33221 */ /* 0x000fce0000010000 */
.L_x_36029:
[----:B-----5:R-:W-:-:S07]  /*48b0*/  MOV R187, R227 ;  /* 0x000000e300bb7202 */ /* 0x020fce0000000f00 */
.L_x_36030:
[----:B------:R-:W0:Y:S02]  /*48c0*/  @P1 LDC.64 R6, c[0x0][0x238] ;  /* 0x00008e00ff061b82 */ /* 0x000e240000000a00 */
[----:B0-----:R-:W-:-:S04]  /*48d0*/  @P1 LEA R6, P3, R3, R6, 0x4 ;  /* 0x0000000603061211 */ /* 0x001fc800078620ff */
[C---:B------:R-:W-:Y:S02]  /*48e0*/  @P1 LEA.HI.X R7, R3.reuse, R7, RZ, 0x4, P3 ;  /* 0x0000000703071211 */ /* 0x040fe400018f24ff */
[----:B------:R-:W-:-:S03]  /*48f0*/  IADD3 R3, R3, 0x20, RZ ;  /* 0x0000002003037810 */ /* 0x000fc60007ffe0ff */
[----:B------:R0:W-:Y:S04]  /*4900*/  @P1 STG.E.128 desc[UR4][R6.64], R184 ;  /* 0x000000b806001986 */ /* 0x0001e8000c101d04 */
.L_x_36014:
[----:B------:R-:W-:Y:S05]  /*4910*/  BSYNC B0 ;  /* 0x0000000000007941 */ /* 0x000fea0003800000 */
.L_x_36013:
        /* <DEDUP_REMOVED lines=24> */
.L_x_36034:
[----:B-----5:R-:W-:Y:S01]  /*4aa0*/  FADD.FTZ R228, R176, R228 ;  /* 0x000000e4b0e47221 */ /* 0x020fe20000010000 */
[----:B------:R-:W-:Y:S06]  /*4ab0*/  BRA `(.L_x_36035) ;  /* 0x0000000000087947 */ /* 0x000fec0003800000 */
.L_x_36033:
[----:B-----5:R-:W-:-:S04]  /*4ac0*/  FADD.FTZ R228, R172, R228 ;  /* 0x000000e4ace47221 */ /* 0x020fc80000010000 */
[----:B------:R-:W-:-:S07]  /*4ad0*/  @P3 FADD.FTZ R228, R176, R228 ;  /* 0x000000e4b0e43221 */ /* 0x000fce0000010000 */
.L_x_36035:
[----:B-----5:R-:W-:-:S07]  /*4ae0*/  MOV R184, R228 ;  /* 0x000000e400b87202 */ /* 0x020fce0000000f00 */
.L_x_36036:
[----:B------:R-:W-:Y:S05]  /*4af0*/  @P4 BRA `(.L_x_36037) ;  /* 0x00000000001c4947 */ /* 0x000fea0003800000 */
[----:B------:R-:W-:-:S04]  /*4b00*/  ISETP.NE.U32.AND P5, PT, RZ, UR12, PT ;  /* 0x0000000cff007c0c */ /* 0x000fc8000bfa5070 */
[----:B------:R-:W-:-:S13]  /*4b10*/  ISETP.NE.AND.EX P5, PT, RZ, UR13, PT, P5 ;  /* 0x0000000dff007c0c */ /* 0x000fda000bfa5350 */
[----:B------:R-:W-:Y:S05]  /*4b20*/  @P5 BRA `(.L_x_36038) ;  /* 0x0000000000085947 */ /* 0x000fea0003800000 */
[----:B------:R-:W-:Y:S05]  /*4b30*/  @P1 BRA `(.L_x_36039) ;  /* 0x0000000000141947 */ /* 0x000fea0003800000 */
[----:B------:R-:W-:Y:S05]  /*4b40*/  BRA `(.L_x_36040) ;  /* 0x0000000000147947 */ /* 0x000fea0003800000 */
.L_x_36038:
[----:B-----5:R-:W-:Y:S01]  /*4b50*/  FADD.FTZ R229, R177, R229 ;  /* 0x000000e5b1e57221 */ /* 0x020fe20000010000 */
[----:B------:R-:W-:Y:S06]  /*4b60*/  BRA `(.L_x_36039) ;  /* 0x0000000000087947 */ /* 0x000fec0003800000 */
.L_x_36037:
[----:B-----5:R-:W-:-:S04]  /*4b70*/  FADD.FTZ R229, R173, R229 ;  /* 0x000000e5ade57221 */ /* 0x020fc80000010000 */
[----:B------:R-:W-:-:S07]  /*4b80*/  @P3 FADD.FTZ R229, R177, R229 ;  /* 0x000000e5b1e53221 */ /* 0x000fce0000010000 */
.L_x_36039:
[----:B-----5:R-:W-:-:S07]  /*4b90*/  MOV R185, R229 ;  /* 0x000000e500b97202 */ /* 0x020fce0000000f00 */
.L_x_36040:
[----:B------:R-:W-:Y:S05]  /*4ba0*/  @P4 BRA `(.L_x_36041) ;  /* 0x00000000001c4947 */ /* 0x000fea0003800000 */
[----:B------:R-:W-:-:S04]  /*4bb0*/  ISETP.NE.U32.AND P5, PT, RZ, UR12, PT ;  /* 0x0000000cff007c0c */ /* 0x000fc8000bfa5070 */
[----:B------:R-:W-:-:S13]  /*4bc0*/  ISETP.NE.AND.EX P5, PT, RZ, UR13, PT, P5 ;  /* 0x0000000dff007c0c */ /* 0x000fda000bfa5350 */
[----:B------:R-:W-:Y:S05]  /*4bd0*/  @P5 BRA `(.L_x_36042) ;  /* 0x0000000000085947 */ /* 0x000fea0003800000 */
[----:B------:R-:W-:Y:S05]  /*4be0*/  @P1 BRA `(.L_x_36043) ;  /* 0x0000000000141947 */ /* 0x000fea0003800000 */
[----:B------:R-:W-:Y:S05]  /*4bf0*/  BRA `(.L_x_36044) ;  /* 0x0000000000147947 */ /* 0x000fea0003800000 */
.L_x_36042:
[----:B-----5:R-:W-:Y:S01]  /*4c00*/  FADD.FTZ R230, R178, R230 ;  /* 0x000000e6b2e67221 */ /* 0x020fe20000010000 */
[----:B------:R-:W-:Y:S06]  /*4c10*/  BRA `(.L_x_36043) ;  /* 0x0000000000087947 */ /* 0x000fec0003800000 */
.L_x_36041:
[----:B-----5:R-:W-:-:S04]  /*4c20*/  FADD.FTZ R230, R174, R230 ;  /* 0x000000e6aee67221 */ /* 0x020fc80000010000 */
[----:B------:R-:W-:-:S07]  /*4c30*/  @P3 FADD.FTZ R230, R178, R230 ;  /* 0x000000e6b2e63221 */ /* 0x000fce0000010000 */
.L_x_36043:
[----:B-----5:R-:W-:-:S07]  /*4c40*/  IMAD.MOV.U32 R186, RZ, RZ, R230 ;  /* 0x000000ffffba7224 */ /* 0x020fce00078e00e6 */
.L_x_36044:
[----:B------:R-:W-:Y:S05]  /*4c50*/  @P4 BRA `(.L_x_36045) ;  /* 0x00000000001c4947 */ /* 0x000fea0003800000 */
[----:B------:R-:W-:-:S04]  /*4c60*/  ISETP.NE.U32.AND P3, PT, RZ, UR12, PT ;  /* 0x0000000cff007c0c */ /* 0x000fc8000bf65070 */
[----:B------:R-:W-:-:S13]  /*4c70*/  ISETP.NE.AND.EX P3, PT, RZ, UR13, PT, P3 ;  /* 0x0000000dff007c0c */ /* 0x000fda000bf65330 */
[----:B------:R-:W-:Y:S05]  /*4c80*/  @P3 BRA `(.L_x_36046) ;  /* 0x0000000000083947 */ /* 0x000fea0003800000 */
[----:B------:R-:W-:Y:S05]  /*4c90*/  @P1 BRA `(.L_x_36047) ;  /* 0x0000000000141947 */ /* 0x000fea0003800000 */
[----:B------:R-:W-:Y:S05]  /*4ca0*/  BRA `(.L_x_36048) ;  /* 0x0000000000147947 */ /* 0x000fea0003800000 */
.L_x_36046:
[----:B-----5:R-:W-:Y:S01]  /*4cb0*/  FADD.FTZ R231, R179, R231 ;  /* 0x000000e7b3e77221 */ /* 0x020fe20000010000 */
[----:B------:R-:W-:Y:S06]  /*4cc0*/  BRA `(.L_x_36047) ;  /* 0x0000000000087947 */ /* 0x000fec0003800000 */
.L_x_36045:
[----:B-----5:R-:W-:-:S04]  /*4cd0*/  FADD.FTZ R231, R175, R231 ;  /* 0x000000e7afe77221 */ /* 0x020fc80000010000 */
[----:B------:R-:W-:-:S07]  /*4ce0*/  @P3 FADD.FTZ R231, R179, R231 ;  /* 0x000000e7b3e73221 */ /* 0x000fce0000010000 */
.L_x_36047:
[----:B-----5:R-:W-:-:S07]  /*4cf0*/  MOV R187, R231 ;  /* 0x000000e700bb7202 */ /* 0x020fce0000000f00 */
.L_x_36048:
[----:B------:R-:W0:Y:S02]  /*4d00*/  @P1 LDC.64 R6, c[0x0][0x238] ;  /* 0x00008e00ff061b82 */ /* 0x000e240000000a00 */
[----:B0-----:R-:W-:-:S04]  /*4d10*/  @P1 LEA R6, P3, R3, R6, 0x4 ;  /* 0x0000000603061211 */ /* 0x001fc800078620ff */
[----:B------:R-:W-:-:S05]  /*4d20*/  @P1 LEA.HI.X R7, R3, R7, RZ, 0x4, P3 ;  /* 0x0000000703071211 */ /* 0x000fca00018f24ff */
[----:B------:R0:W-:Y:S04]  /*4d30*/  @P1 STG.E.128 desc[UR4][R6.64], R184 ;  /* 0x000000b806001986 */ /* 0x0001e8000c101d04 */
.L_x_36032:
[----:B------:R-:W-:Y:S05]  /*4d40*/  BSYNC B0 ;  /* 0x0000000000007941 */ /* 0x000fea0003800000 */
.L_x_36031:
[----:B-----5:R-:W-:Y:S01]  /*4d50*/  FADD.FTZ R3, RZ, R180 ;  /* 0x000000b4ff037221 */ /* 0x020fe20000010000 */
        /* <DEDUP_REMOVED lines=80> */
[----:B------:R-:W5:Y:S01]  /*5260*/  SHFL.BFLY PT, R3, R4, 0x1, 0x1f ;  /* 0x0c201f0004037f89 */ /* 0x000f6200000e0000 */
[----:B------:R-:W0:Y:S01]  /*5270*/  LDC R233, c[0x0][0x290] ;  /* 0x0000a400ffe97b82 */ /* 0x000e220000000800 */
[----:B------:R-:W-:Y:S01]  /*5280*/  ISETP.GT.U32.AND P6, PT, R0, 0x3f, PT ;  /* 0x0000003f0000780c */ /* 0x000fe20003fc4070 */
[----:B-----5:R-:W-:-:S05]  /*5290*/  FADD.FTZ R4, R4, R3 ;  /* 0x0000000304047221 */ /* 0x020fca0000010000 */
[----:B------:R-:W5:Y:S02]  /*52a0*/  SHFL.BFLY PT, R3, R4, 0x2, 0x1f ;  /* 0x0c401f0004037f89 */ /* 0x000f6400000e0000 */
[----:B-----5:R-:W-:-:S05]  /*52b0*/  FADD.FTZ R4, R4, R3 ;  /* 0x0000000304047221 */ /* 0x020fca0000010000 */
[----:B------:R-:W5:Y:S02]  /*52c0*/  SHFL.BFLY PT, R3, R4, 0x4, 0x1f ;  /* 0x0c801f0004037f89 */ /* 0x000f6400000e0000 */
[----:B-----5:R-:W-:-:S05]  /*52d0*/  FADD.FTZ R4, R4, R3 ;  /* 0x0000000304047221 */ /* 0x020fca0000010000 */
[----:B------:R-:W5:Y:S02]  /*52e0*/  SHFL.BFLY PT, R3, R4, 0x8, 0x1f ;  /* 0x0d001f0004037f89 */ /* 0x000f6400000e0000 */
[----:B-----5:R-:W-:-:S05]  /*52f0*/  FADD.FTZ R4, R4, R3 ;  /* 0x0000000304047221 */ /* 0x020fca0000010000 */
[----:B------:R-:W5:Y:S02]  /*5300*/  SHFL.BFLY PT, R3, R4, 0x10, 0x1f ;  /* 0x0e001f0004037f89 */ /* 0x000f6400000e0000 */
[----:B-----5:R-:W-:-:S04]  /*5310*/  FADD.FTZ R3, R4, R3 ;  /* 0x0000000304037221 */ /* 0x020fc80000010000 */
[----:B0-----:R-:W-:-:S04]  /*5320*/  FMUL.FTZ R4, R3, R233 ;  /* 0x000000e903047220 */ /* 0x001fc80000410000 */
[--C-:B------:R-:W-:Y:S01]  /*5330*/  FADD.FTZ R3, R180, -R4.reuse ;  /* 0x80000004b4037221 */ /* 0x100fe20000010000 */
[----:B-1234-:R-:W-:-:S03]  /*5340*/  FADD.FTZ R6, R181, -R4 ;  /* 0x80000004b5067221 */ /* 0x01efc60000010000 */
        /* <DEDUP_REMOVED lines=112> */
.L_x_36086:
[----:B------:R-:W2:Y:S01]  /*5a50*/  @!P5 LDC.64 R6, c[0x0][0x250] ;  /* 0x00009400ff06db82 */ /* 0x000ea20000000a00 */
[----:B-1----:R-:W-:Y:S01]  /*5a60*/  FADD.FTZ R3, R232, R3 ;  /* 0x00000003e8037221 */ /* 0x002fe20000010000 */
[----:B------:R-:W-:Y:S03]  /*5a70*/  BSSY B0, `(.L_x_36050) ;  /* 0x000002c000007945 */ /* 0x000fe60003800000 */
[----:B------:R-:W-:Y:S01]  /*5a80*/  FFMA.FTZ R3, R3, R233, UR7 ;  /* 0x0000000703037e23 */ /* 0x000fe200080100e9 */
[----:B--2---:R-:W-:-:S05]  /*5a90*/  @!P5 IMAD.WIDE R6, R248, 0x4, R6 ;  /* 0x00000004f806d825 */ /* 0x004fca00078e0206 */
[----:B------:R1:W-:Y:S02]  /*5aa0*/  @!P5 STG.E desc[UR4][R6.64], R4 ;  /* 0x000000040600d986 */ /* 0x0003e4000c101904 */
[----:B-1----:R-:W-:-:S05]  /*5ab0*/  FMUL.FTZ R6, R4, R4 ;  /* 0x0000000404067220 */ /* 0x002fca0000410000 */
[----:B------:R-:W-:-:S05]  /*5ac0*/  FSEL R6, R6, RZ, P0 ;  /* 0x000000ff06067208 */ /* 0x000fca0000000000 */
[----:B------:R-:W-:Y:S02]  /*5ad0*/  FADD.FTZ R3, R3, R6 ;  /* 0x0000000603037221 */ /* 0x000fe40000010000 */
[----:B------:R-:W1:Y:S04]  /*5ae0*/  @!P5 LDC.64 R6, c[0x0][0x258] ;  /* 0x00009600ff06db82 */ /* 0x000e680000000a00 */
[----:B------:R-:W2:Y:S01]  /*5af0*/  MUFU.RSQ R3, R3 ;  /* 0x0000000300037308 */ /* 0x000ea20000001400 */
[----:B-1----:R-:W-:-:S05]  /*5b00*/  @!P5 IMAD.WIDE R6, R248, 0x4, R6 ;  /* 0x00000004f806d825 */ /* 0x002fca00078e0206 */
[----:B--2---:R1:W-:Y:S01]  /*5b10*/  @!P5 STG.E desc[UR4][R6.64], R3 ;  /* 0x000000030600d986 */ /* 0x0043e2000c101904 */
[----:B------:R-:W-:Y:S05]  /*5b20*/  @!P2 BRA `(.L_x_36051) ;  /* 0x000000000080a947 */ /* 0x000fea0003800000 */
[----:B------:R-:W2:Y:S01]  /*5b30*/  LDC.64 R250, c[0x0][0x2b8] ;  /* 0x0000ae00fffa7b82 */ /* 0x000ea20000000a00 */
[----:B-1----:R-:W-:-:S05]  /*5b40*/  FSEL R6, R4, RZ, !P0 ;  /* 0x000000ff04067208 */ /* 0x002fca0004000000 */
[--C-:B0-----:R-:W-:Y:S01]  /*5b50*/  FADD.FTZ R232, R180, -R6.reuse ;  /* 0x80000006b4e87221 */ /* 0x101fe20000010000 */
[--C-:B------:R-:W-:Y:S01]  /*5b60*/  FADD.FTZ R235, R183, -R6.reuse ;  /* 0x80000006b7eb7221 */ /* 0x100fe20000010000 */
[--C-:B------:R-:W-:Y:S01]  /*5b70*/  FADD.FTZ R234, R182, -R6.reuse ;  /* 0x80000006b6ea7221 */ /* 0x100fe20000010000 */
[----:B------:R-:W-:Y:S01]  /*5b80*/  FADD.FTZ R233, R181, -R6 ;  /* 0x80000006b5e97221 */ /* 0x000fe20000010000 */
[C---:B------:R-:W-:Y:S02]  /*5b90*/  FMUL.FTZ R252, R3.reuse, R232 ;  /* 0x000000e803fc7220 */ /* 0x040fe40000410000 */
[----:B------:R-:W-:Y:S01]  /*5ba0*/  FMUL.FTZ R249, R3, R234 ;  /* 0x000000ea03f97220 */ /* 0x000fe20000410000 */
[----:B------:R-:W3:Y:S04]  /*5bb0*/  LDL R232, [R1+0x30] ;  /* 0x0000300001e87983 */ /* 0x000ee80000100800 */
[----:B------:R-:W4:Y:S01]  /*5bc0*/  LDL R234, [R1+0x38] ;  /* 0x0000380001ea7983 */ /* 0x000f220000100800 */
[----:B--2---:R-:W-:-:S04]  /*5bd0*/  IMAD.WIDE.U32 R6, R5, 0x10, R250 ;  /* 0x0000001005067825 */ /* 0x004fc800078e00fa */
[C---:B------:R-:W-:Y:S01]  /*5be0*/  FMUL.FTZ R250, R3.reuse, R235 ;  /* 0x000000eb03fa7220 */ /* 0x040fe20000410000 */
[----:B------:R-:W-:Y:S01]  /*5bf0*/  FMUL.FTZ R251, R3, R233 ;  /* 0x000000e903fb7220 */ /* 0x000fe20000410000 */
[----:B------:R-:W2:Y:S04]  /*5c00*/  LDL R235, [R1+0x3c] ;  /* 0x00003c0001eb7983 */ /* 0x000ea80000100800 */
[----:B------:R-:W5:Y:S01]  /*5c10*/  LDL R233, [R1+0x34] ;  /* 0x0000340001e97983 */ /* 0x000f620000100800 */
[----:B---3--:R-:W-:Y:S01]  /*5c20*/  FFMA.FTZ R232, R232, R252, R8 ;  /* 0x000000fce8e87223 */ /* 0x008fe20000010008 */
[----:B----4-:R-:W-:Y:S01]  /*5c30*/  FFMA.FTZ R234, R234, R249, R10 ;  /* 0x000000f9eaea7223 */ /* 0x010fe2000001000a */
[----:B--2---:R-:W-:Y:S01]  /*5c40*/  FFMA.FTZ R235, R235, R250, R11 ;  /* 0x000000faebeb7223 */ /* 0x004fe2000001000b */
[----:B-----5:R-:W-:-:S05]  /*5c50*/  FFMA.FTZ R233, R233, R251, R9 ;  /* 0x000000fbe9e97223 */ /* 0x020fca0000010009 */
[----:B------:R0:W-:Y:S04]  /*5c60*/  STG.E.128 desc[UR4][R6.64], R232 ;  /* 0x000000e806007986 */ /* 0x0001e8000c101d04 */
[----:B0-----:R-:W2:Y:S01]  /*5c70*/  LDL R235, [R1+0x2c] ;  /* 0x00002c0001eb7983 */ /* 0x001ea20000100800 */
[----:B------:R-:W0:Y:S03]  /*5c80*/  LDC.64 R6, c[0x0][0x2c0] ;  /* 0x0000b000ff067b82 */ /* 0x000e260000000a00 */
[----:B------:R-:W3:Y:S04]  /*5c90*/  LDL R234, [R1+0x28] ;  /* 0x0000280001ea7983 */ /* 0x000ee80000100800 */
[----:B------:R-:W4:Y:S04]  /*5ca0*/  LDL R233, [R1+0x24] ;  /* 0x0000240001e97983 */ /* 0x000f280000100800 */
[----:B------:R-:W5:Y:S01]  /*5cb0*/  LDL R232, [R1+0x20] ;  /* 0x0000200001e87983 */ /* 0x000f620000100800 */
[C---:B0-----:R-:W-:Y:S01]  /*5cc0*/  IMAD.WIDE.U32 R6, R5.reuse, 0x10, R6 ;  /* 0x0000001005067825 */ /* 0x041fe200078e0006 */
[----:B------:R-:W-:-:S03]  /*5cd0*/  IADD3 R5, R5, 0x20, RZ ;  /* 0x0000002005057810 */ /* 0x000fc60007ffe0ff */
[----:B--2---:R-:W-:Y:S01]  /*5ce0*/  FFMA.FTZ R235, R235, R250, R15 ;  /* 0x000000faebeb7223 */ /* 0x004fe2000001000f */
[----:B---3--:R-:W-:Y:S01]  /*5cf0*/  FFMA.FTZ R234, R234, R249, R14 ;  /* 0x000000f9eaea7223 */ /* 0x008fe2000001000e */
[----:B----4-:R-:W-:Y:S01]  /*5d00*/  FFMA.FTZ R233, R233, R251, R13 ;  /* 0x000000fbe9e97223 */ /* 0x010fe2000001000d */
[----:B-----5:R-:W-:-:S05]  /*5d10*/  FFMA.FTZ R232, R232, R252, R12 ;  /* 0x000000fce8e87223 */ /* 0x020fca000001000c */
[----:B------:R2:W-:Y:S02]  /*5d20*/  STG.E.128 desc[UR4][R6.64], R232 ;  /* 0x000000e806007986 */ /* 0x0005e4000c101d04 */
.L_x_36051:
[----:B------:R-:W-:Y:S05]  /*5d30*/  BSYNC B0 ;  /* 0x0000000000007941 */ /* 0x000fea0003800000 */
.L_x_36050:
[----:B------:R-:W-:Y:S01]  /*5d40*/  ISETP.GE.U32.AND P3, PT, R0, 0x40, PT ;  /* 0x000000400000780c */ /* 0x000fe20003f66070 */
[----:B------:R-:W-:-:S12]  /*5d50*/  BSSY B0, `(.L_x_36052) ;  /* 0x000001e000007945 */ /* 0x000fd80003800000 */
[----:B------:R-:W-:Y:S05]  /*5d60*/  @!P3 BRA `(.L_x_36053) ;  /* 0x000000000070b947 */ /* 0x000fea0003800000 */
[----:B------:R-:W3:Y:S01]  /*5d70*/  LDC.64 R250, c[0x0][0x2b8] ;  /* 0x0000ae00fffa7b82 */ /* 0x000ee20000000a00 */
[----:B-12---:R-:W-:-:S05]  /*5d80*/  FSEL R6, R4, RZ, !P0 ;  /* 0x000000ff04067208 */ /* 0x006fca0004000000 */
[--C-:B0-----:R-:W-:Y:S01]  /*5d90*/  FADD.FTZ R232, R188, -R6.reuse ;  /* 0x80000006bce87221 */ /* 0x101fe20000010000 */
[--C-:B------:R-:W-:Y:S01]  /*5da0*/  FADD.FTZ R235, R191, -R6.reuse ;  /* 0x80000006bfeb7221 */ /* 0x100fe20000010000 */
[--C-:B------:R-:W-:Y:S01]  /*5db0*/  FADD.FTZ R234, R190, -R6.reuse ;  /* 0x80000006beea7221 */ /* 0x100fe20000010000 */
[----:B------:R-:W-:Y:S01]  /*5dc0*/  FADD.FTZ R233, R189, -R6 ;  /* 0x80000006bde97221 */ /* 0x000fe20000010000 */
[C---:B------:R-:W-:Y:S02]  /*5dd0*/  FMUL.FTZ R252, R3.reuse, R232 ;  /* 0x000000e803fc7220 */ /* 0x040fe40000410000 */
[----:B------:R-:W-:Y:S02]  /*5de0*/  FMUL.FTZ R249, R3, R234 ;  /* 0x000000ea03f97220 */ /* 0x000fe40000410000 */
[----:B------:R-:W-:Y:S02]  /*5df0*/  FFMA.FTZ R232, R24, R252, R16 ;  /* 0x000000fc18e87223 */ /* 0x000fe40000010010 */
[----:B------:R-:W-:Y:S01]  /*5e00*/  FFMA.FTZ R234, R26, R249, R18 ;  /* 0x000000f91aea7223 */ /* 0x000fe20000010012 */
[----:B---3--:R-:W-:-:S04]  /*5e10*/  IMAD.WIDE.U32 R6, R5, 0x10, R250 ;  /* 0x0000001005067825 */ /* 0x008fc800078e00fa */
[C---:B------:R-:W-:Y:S01]  /*5e20*/  FMUL.FTZ R250, R3.reuse, R235 ;  /* 0x000000eb03fa7220 */ /* 0x040fe20000410000 */
[----:B------:R-:W-:-:S03]  /*5e30*/  FMUL.FTZ R251, R3, R233 ;  /* 0x000000e903fb7220 */ /* 0x000fc60000410000 */
[----:B------:R-:W-:Y:S01]  /*5e40*/  FFMA.FTZ R235, R27, R250, R19 ;  /* 0x000000fa1beb7223 */ /* 0x000fe20000010013 */
[----:B------:R-:W-:-:S05]  /*5e50*/  FFMA.FTZ R233, R25, R251, R17 ;  /* 0x000000fb19e97223 */ /* 0x000fca0000010011 */
        /* <DEDUP_REMOVED lines=13> */
.L_x_36053:
[----:B------:R-:W-:Y:S05]  /*5f30*/  BSYNC B0 ;  /* 0x0000000000007941 */ /* 0x000fea0003800000 */
.L_x_36052:
[----:B------:R-:W-:Y:S01]  /*5f40*/  ISETP.GE.U32.AND P3, PT, R0, 0x60, PT ;  /* 0x000000600000780c */ /* 0x000fe20003f66070 */
[----:B------:R-:W-:-:S12]  /*5f50*/  BSSY B0, `(.L_x_36054) ;  /* 0x000001e000007945 */ /* 0x000fd80003800000 */
[----:B------:R-:W-:Y:S05]  /*5f60*/  @!P3 BRA `(.L_x_36055) ;  /* 0x000000000070b947 */ /* 0x000fea0003800000 */
[----:B------:R-:W4:Y:S01]  /*5f70*/  LDC.64 R250, c[0x0][0x2b8] ;  /* 0x0000ae00fffa7b82 */ /* 0x000f220000000a00 */
[----:B-123--:R-:W-:-:S05]  /*5f80*/  FSEL R6, R4, RZ, !P0 ;  /* 0x000000ff04067208 */ /* 0x00efca0004000000 */
        /* <DEDUP_REMOVED lines=8> */
[----:B----4-:R-:W-:-:S04]  /*6010*/  IMAD.WIDE.U32 R6, R5, 0x10, R250 ;  /* 0x0000001005067825 */ /* 0x010fc800078e00fa */
        /* <DEDUP_REMOVED lines=9> */
[----:B------:R-:W5:Y:S01]  /*60b0*/  LDL R232, [R1] ;  /* 0x0000000001e87983 */ /* 0x000f620000100800 */
[C---:B0-----:R-:W-:Y:S01]  /*60c0*/  IMAD.WIDE.U32 R6, R5.reuse, 0x10, R6 ;  /* 0x0000001005067825 */ /* 0x041fe200078e0006 */
[----:B------:R-:W-:-:S03]  /*60d0*/  IADD3 R5, R5, 0x20, RZ ;  /* 0x0000002005057810 */ /* 0x000fc60007ffe0ff */
[----:B--2---:R-:W-:Y:S01]  /*60e0*/  FFMA.FTZ R235, R235, R250, R35 ;  /* 0x000000faebeb7223 */ /* 0x004fe20000010023 */
[----:B---3--:R-:W-:Y:S01]  /*60f0*/  FFMA.FTZ R234, R234, R249, R34 ;  /* 0x000000f9eaea7223 */ /* 0x008fe20000010022 */
[----:B----4-:R-:W-:Y:S01]  /*6100*/  FFMA.FTZ R233, R233, R251, R33 ;  /* 0x000000fbe9e97223 */ /* 0x010fe20000010021 */
[----:B-----5:R-:W-:-:S05]  /*6110*/  FFMA.FTZ R232, R232, R252, R32 ;  /* 0x000000fce8e87223 */ /* 0x020fca0000010020 */
[----:B------:R4:W-:Y:S02]  /*6120*/  STG.E.128 desc[UR4][R6.64], R232 ;  /* 0x000000e806007986 */ /* 0x0009e4000c101d04 */
.L_x_36055:
[----:B------:R-:W-:Y:S05]  /*6130*/  BSYNC B0 ;  /* 0x0000000000007941 */ /* 0x000fea0003800000 */
.L_x_36054:
[----:B------:R-:W-:Y:S01]  /*6140*/  ISETP.GE.U32.AND P3, PT, R0, 0x80, PT ;  /* 0x000000800000780c */ /* 0x000fe20003f66070 */
[----:B------:R-:W-:-:S12]  /*6150*/  BSSY B0, `(.L_x_36056) ;  /* 0x000001a000007945 */ /* 0x000fd80003800000 */
[----:B------:R-:W-:Y:S05]  /*6160*/  @!P3 BRA `(.L_x_36057) ;  /* 0x000000000060b947 */ /* 0x000fea0003800000 */
[----:B------:R-:W5:Y:S01]  /*6170*/  LDC.64 R250, c[0x0][0x2b8] ;  /* 0x0000ae00fffa7b82 */ /* 0x000f620000000a00 */
[----:B-1234-:R-:W-:-:S05]  /*6180*/  FSEL R6, R4, RZ, !P0 ;  /* 0x000000ff04067208 */ /* 0x01efca0004000000 */
        /* <DEDUP_REMOVED lines=8> */
[----:B-----5:R-:W-:-:S04]  /*6210*/  IMAD.WIDE.U32 R6, R5, 0x10, R250 ;  /* 0x0000001005067825 */ /* 0x020fc800078e00fa */
[C---:B------:R-:W-:Y:S01]  /*6220*/  FMUL.FTZ R250, R3.reuse, R235 ;  /* 0x000000eb03fa7220 */ /* 0x040fe20000410000 */
[----:B------:R-:W-:-:S03]  /*6230*/  FMUL.FTZ R251, R3, R233 ;  /* 0x000000e903fb7220 */ /* 0x000fc60000410000 */
[----:B------:R-:W-:Y:S01]  /*6240*/  FFMA.FTZ R235, R51, R250, R43 ;  /* 0x000000fa33eb7223 */ /* 0x000fe2000001002b */
[----:B------:R-:W-:-:S05]  /*6250*/  FFMA.FTZ R233, R49, R251, R41 ;  /* 0x000000fb31e97223 */ /* 0x000fca0000010029 */
        /* <DEDUP_REMOVED lines=9> */
.L_x_36057:
[----:B------:R-:W-:Y:S05]  /*62f0*/  BSYNC B0 ;  /* 0x0000000000007941 */ /* 0x000fea0003800000 */
.L_x_36056:
[----:B------:R-:W-:Y:S01]  /*6300*/  ISETP.GE.U32.AND P3, PT, R0, 0xa0, PT ;  /* 0x000000a00000780c */ /* 0x000fe20003f66070 */
[----:B------:R-:W-:-:S12]  /*6310*/  BSSY B0, `(.L_x_36058) ;  /* 0x000001a000007945 */ /* 0x000fd80003800000 */
[----:B------:R-:W-:Y:S05]  /*6320*/  @!P3 BRA `(.L_x_36059) ;  /* 0x000000000060b947 */ /* 0x000fea0003800000 */
[----:B------:R-:W5:Y:S01]  /*6330*/  LDC.64 R250, c[0x0][0x2b8] ;  /* 0x0000ae00fffa7b82 */ /* 0x000f620000000a00 */
[----:B01234-:R-:W-:-:S05]  /*6340*/  FSEL R6, R4, RZ, !P0 ;  /* 0x000000ff04067208 */ /* 0x01ffca0004000000 */
[--C-:B------:R-:W-:Y:S01]  /*6350*/  FADD.FTZ R232, R200, -R6.reuse ;  /* 0x80000006c8e87221 */ /* 0x100fe20000010000 */
        /* <DEDUP_REMOVED lines=21> */
.L_x_36059:
[----:B------:R-:W-:Y:S05]  /*64b0*/  BSYNC B0 ;  /* 0x0000000000007941 */ /* 0x000fea0003800000 */
.L_x_36058:
        /* <DEDUP_REMOVED lines=27> */
.L_x_36061:
[----:B------:R-:W-:Y:S05]  /*6670*/  BSYNC B0 ;  /* 0x0000000000007941 */ /* 0x000fea0003800000 */
.L_x_36060:
        /* <DEDUP_REMOVED lines=27> */
.L_x_36063:
[----:B------:R-:W-:Y:S05]  /*6830*/  BSYNC B0 ;  /* 0x0000000000007941 */ /* 0x000fea0003800000 */
.L_x_36062:
        /* <DEDUP_REMOVED lines=27> */
.L_x_36065:
[----:B------:R-:W-:Y:S05]  /*69f0*/  BSYNC B0 ;  /* 0x0000000000007941 */ /* 0x000fea0003800000 */
.L_x_36064:
        /* <DEDUP_REMOVED lines=27> */
.L_x_36067:
[----:B------:R-:W-:Y:S05]  /*6bb0*/  BSYNC B0 ;  /* 0x0000000000007941 */ /* 0x000fea0003800000 */
.L_x_36066:
        /* <DEDUP_REMOVED lines=27> */
.L_x_36069:
[----:B------:R-:W-:Y:S05]  /*6d70*/  BSYNC B0 ;  /* 0x0000000000007941 */ /* 0x000fea0003800000 */
.L_x_36068:
        /* <DEDUP_REMOVED lines=27> */
.L_x_36071:
[----:B------:R-:W-:Y:S05]  /*6f30*/  BSYNC B0 ;  /* 0x0000000000007941 */ /* 0x000fea0003800000 */
.L_x_36070:
[----:B------:R-:W-:Y:S01]  /*6f40*/  ISETP.GE.U32.AND P3, PT, R0, 0x180, PT ;  /* 0x000001800000780c */ /* 0x000fe20003f66070 */
[----:B------:R-:W-:-:S12]  /*6f50*/  BSSY B0, `(.L_x_36072) ;  /* 0x0000019000007945 */ /* 0x000fd80003800000 */
[----:B------:R-:W-:Y:S05]  /*6f60*/  @!P3 BRA `(.L_x_36073) ;  /* 0x00000000005cb947 */ /* 0x000fea0003800000 */
[----:B0-234-:R-:W0:Y:S01]  /*6f70*/  LDC.64 R234, c[0x0][0x2b8] ;  /* 0x0000ae00ffea7b82 */ /* 0x01de220000000a00 */
[----:B-1----:R-:W-:-:S05]  /*6f80*/  FSEL R6, R4, RZ, !P0 ;  /* 0x000000ff04067208 */ /* 0x002fca0004000000 */
        /* <DEDUP_REMOVED lines=8> */
[----:B------:R-:W-:-:S03]  /*7010*/  FFMA.FTZ R232, R164, R250, R156 ;  /* 0x000000faa4e87223 */ /* 0x000fc6000001009c */
[----:B------:R-:W-:Y:S01]  /*7020*/  FFMA.FTZ R233, R165, R3, R157 ;  /* 0x00000003a5e97223 */ /* 0x000fe2000001009d */
[----:B0-----:R-:W-:-:S04]  /*7030*/  IMAD.WIDE.U32 R6, R5, 0x10, R234 ;  /* 0x0000001005067825 */ /* 0x001fc800078e00ea */
[----:B------:R-:W-:Y:S01]  /*7040*/  FFMA.FTZ R235, R167, R249, R159 ;  /* 0x000000f9a7eb7223 */ /* 0x000fe2000001009f */
[----:B------:R-:W-:-:S05]  /*7050*/  FFMA.FTZ R234, R166, R4, R158 ;  /* 0x00000004a6ea7223 */ /* 0x000fca000001009e */
[----:B------:R0:W-:Y:S02]  /*7060*/  STG.E.128 desc[UR4][R6.64], R232 ;  /* 0x000000e806007986 */ /* 0x0001e4000c101d04 */
[----:B0-----:R-:W0:Y:S01]  /*7070*/  LDC.64 R232, c[0x0][0x2c0] ;  /* 0x0000b000ffe87b82 */ /* 0x001e220000000a00 */
[----:B------:R-:W-:Y:S01]  /*7080*/  FFMA.FTZ R6, R170, R4, R162 ;  /* 0x00000004aa067223 */ /* 0x000fe200000100a2 */
[----:B------:R-:W-:Y:S01]  /*7090*/  FFMA.FTZ R7, R171, R249, R163 ;  /* 0x000000f9ab077223 */ /* 0x000fe200000100a3 */
[----:B------:R-:W-:Y:S01]  /*70a0*/  FFMA.FTZ R4, R168, R250, R160 ;  /* 0x000000faa8047223 */ /* 0x000fe200000100a0 */
[----:B0-----:R-:W-:-:S04]  /*70b0*/  IMAD.WIDE.U32 R232, R5, 0x10, R232 ;  /* 0x0000001005e87825 */ /* 0x001fc800078e00e8 */
[----:B------:R-:W-:-:S05]  /*70c0*/  FFMA.FTZ R5, R169, R3, R161 ;  /* 0x00000003a9057223 */ /* 0x000fca00000100a1 */
[----:B------:R0:W-:Y:S02]  /*70d0*/  STG.E.128 desc[UR4][R232.64], R4 ;  /* 0x00000004e8007986 */ /* 0x0001e4000c101d04 */
.L_x_36073:
[----:B------:R-:W-:Y:S05]  /*70e0*/  BSYNC B0 ;  /* 0x0000000000007941 */ /* 0x000fea0003800000 */
.L_x_36072:
[----:B0-----:R-:W0:Y:S02]  /*70f0*/  LDC.64 R4, c[0x0][0x210] ;  /* 0x00008400ff047b82 */ /* 0x001e240000000a00 */
[----:B0-----:R-:W-:-:S04]  /*7100*/  LEA R248, R4, R248, 0x2 ;  /* 0x000000f804f87211 */ /* 0x001fc800078e10ff */
[----:B------:R-:W-:-:S13]  /*7110*/  ISETP.GE.AND P3, PT, R248, R5, PT ;  /* 0x00000005f800720c */ /* 0x000fda0003f66270 */
[----:B------:R-:W-:Y:S05]  /*7120*/  @!P3 BRA `(.L_x_36074) ;  /* 0xffffffa80034b947 */ /* 0x000fea000383ffff */
[----:B------:R-:W-:Y:S05]  /*7130*/  EXIT ;  /* 0x000000000000794d */ /* 0x000fea0003800000 */
.L_x_36049:
[----:B01234-:R-:W-:Y:S01]  /*7140*/  HFMA2.MMA R6, -RZ, RZ, 0, 1.847743988037109375e-06 ;  /* 0x0000001fff067435 */ /* 0x01ffe200000001ff */
[----:B------:R-:W-:Y:S01]  /*7150*/  BSSY B0, `(.L_x_36075) ;  /* 0x0000007000007945 */ /* 0x000fe20003800000 */
[----:B------:R-:W-:Y:S01]  /*7160*/  MOV R234, R4 ;  /* 0x0000000400ea7202 */ /* 0x000fe20000000f00 */
[----:B------:R-:W-:Y:S01]  /*7170*/  IMAD.MOV.U32 R7, RZ, RZ, 0x1 ;  /* 0x00000001ff077424 */ /* 0x000fe200078e00ff */
[----:B------:R-:W-:-:S07]  /*7180*/  MOV R3, 0xffffffff ;  /* 0xffffffff00037802 */ /* 0x000fce0000000f00 */
[----:B------:R-:W-:Y:S05]  /*7190*/  WARPSYNC.COLLECTIVE R3, `(.L_x_36076) ;  /* 0x0000000003087348 */ /* 0x000fea0003c00000 */
[----:B------:R0:W1:Y:S02]  /*71a0*/  SHFL.BFLY P6, R3, R234, R7, R6 ;  /* 0x0c000007ea037389 */ /* 0x00006400000c0006 */
[----:B01----:R-:W-:Y:S01]  /*71b0*/  ENDCOLLECTIVE ;  /* 0x000000000000791b */ /* 0x003fe20003800000 */
.L_x_36076:
[----:B------:R-:W-:Y:S05]  /*71c0*/  BSYNC B0 ;  /* 0x0000000000007941 */ /* 0x000fea0003800000 */
.L_x_36075:
        /* <DEDUP_REMOVED lines=9> */
.L_x_36077:
[----:B------:R-:W-:Y:S02]  /*7260*/  IMAD.MOV.U32 R7, RZ, RZ, 0x4 ;  /* 0x00000004ff077424 */ /* 0x000fe400078e00ff */
[----:B------:R-:W-:Y:S01]  /*7270*/  FADD.FTZ R4, R4, R3 ;  /* 0x0000000304047221 */ /* 0x000fe20000010000 */
[----:B------:R-:W-:-:S04]  /*7280*/  MOV R3, 0xffffffff ;  /* 0xffffffff00037802 */ /* 0x000fc80000000f00 */
[----:B------:R-:W-:-:S07]  /*7290*/  MOV R234, R4 ;  /* 0x0000000400ea7202 */ /* 0x000fce0000000f00 */
[----:B------:R-:W-:Y:S05]  /*72a0*/  WARPSYNC.COLLECTIVE R3, `(.L_x_36078) ;  /* 0x0000000003087348 */ /* 0x000fea0003c00000 */
[----:B------:R0:W1:Y:S02]  /*72b0*/  SHFL.BFLY P6, R3, R234, R7, R6 ;  /* 0x0c000007ea037389 */ /* 0x00006400000c0006 */
[----:B01----:R-:W-:Y:S01]  /*72c0*/  ENDCOLLECTIVE ;  /* 0x000000000000791b */ /* 0x003fe20003800000 */
.L_x_36078:
[----:B------:R-:W-:Y:S01]  /*72d0*/  HFMA2.MMA R7, -RZ, RZ, 0, 4.76837158203125e-07 ;  /* 0x00000008ff077435 */ /* 0x000fe200000001ff */
[----:B------:R-:W-:Y:S01]  /*72e0*/  FADD.FTZ R4, R4, R3 ;  /* 0x0000000304047221 */ /* 0x000fe20000010000 */
[----:B------:R-:W-:-:S04]  /*72f0*/  MOV R3, 0xffffffff ;  /* 0xffffffff00037802 */ /* 0x000fc80000000f00 */
[----:B------:R-:W-:-:S07]  /*7300*/  MOV R234, R4 ;  /* 0x0000000400ea7202 */ /* 0x000fce0000000f00 */
[----:B------:R-:W-:Y:S05]  /*7310*/  WARPSYNC.COLLECTIVE R3, `(.L_x_36079) ;  /* 0x0000000003087348 */ /* 0x000fea0003c00000 */
[----:B------:R0:W1:Y:S02]  /*7320*/  SHFL.BFLY P6, R3, R234, R7, R6 ;  /* 0x0c000007ea037389 */ /* 0x00006400000c0006 */
[----:B01----:R-:W-:Y:S01]  /*7330*/  ENDCOLLECTIVE ;  /* 0x000000000000791b */ /* 0x003fe20003800000 */
.L_x_36079:
[----:B------:R-:W-:Y:S01]  /*7340*/  HFMA2.MMA R7, -RZ, RZ, 0, 9.5367431640625e-07 ;  /* 0x00000010ff077435 */ /* 0x000fe200000001ff */
[----:B------:R-:W-:Y:S01]  /*7350*/  FADD.FTZ R4, R4, R3 ;  /* 0x0000000304047221 */ /* 0x000fe20000010000 */
[----:B------:R-:W-:-:S04]  /*7360*/  MOV R3, 0xffffffff ;  /* 0xffffffff00037802 */ /* 0x000fc80000000f00 */
[----:B------:R-:W-:-:S07]  /*7370*/  MOV R234, R4 ;  /* 0x0000000400ea7202 */ /* 0x000fce0000000f00 */
[----:B------:R-:W-:Y:S05]  /*7380*/  WARPSYNC.COLLECTIVE R3, `(.L_x_36080) ;  /* 0x0000000003087348 */ /* 0x000fea0003c00000 */
[----:B------:R0:W1:Y:S02]  /*7390*/  SHFL.BFLY P6, R3, R234, R7, R6 ;  /* 0x0c000007ea037389 */ /* 0x00006400000c0006 */
[----:B01----:R-:W-:Y:S01]  /*73a0*/  ENDCOLLECTIVE ;  /* 0x000000000000791b */ /* 0x003fe20003800000 */
.L_x_36080:
        /* <DEDUP_REMOVED lines=110> */
[----:B------:R-:W-:Y:S01]  /*7a90*/  MOV R6, 0x1f ;  /* 0x0000001f00067802 */ /* 0x000fe20000000f00 */
[----:B------:R-:W-:-:S07]  /*7aa0*/  IMAD.MOV.U32 R234, RZ, RZ, R232 ;  /* 0x000000ffffea7224 */ /* 0x000fce00078e00e8 */
[----:B------:R-:W-:Y:S05]  /*7ab0*/  WARPSYNC.COLLECTIVE R3, `(.L_x_36081) ;  /* 0x0000000003087348 */ /* 0x000fea0003c00000 */
[----:B------:R0:W1:Y:S02]  /*7ac0*/  SHFL.BFLY P6, R3, R234, R7, R6 ;  /* 0x0c000007ea037389 */ /* 0x00006400000c0006 */
[----:B01----:R-:W-:Y:S01]  /*7ad0*/  ENDCOLLECTIVE ;  /* 0x000000000000791b */ /* 0x003fe20003800000 */
.L_x_36081:
[----:B------:R-:W-:Y:S01]  /*7ae0*/  HFMA2.MMA R7, -RZ, RZ, 0, 1.1920928955078125e-07 ;  /* 0x00000002ff077435 */ /* 0x000fe200000001ff */
[----:B------:R-:W-:Y:S01]  /*7af0*/  FADD.FTZ R232, R232, R3 ;  /* 0x00000003e8e87221 */ /* 0x000fe20000010000 */
[----:B------:R-:W-:-:S04]  /*7b00*/  MOV R3, 0xffffffff ;  /* 0xffffffff00037802 */ /* 0x000fc80000000f00 */
[----:B------:R-:W-:-:S07]  /*7b10*/  MOV R234, R232 ;  /* 0x000000e800ea7202 */ /* 0x000fce0000000f00 */
[----:B------:R-:W-:Y:S05]  /*7b20*/  WARPSYNC.COLLECTIVE R3, `(.L_x_36082) ;  /* 0x0000000003087348 */ /* 0x000fea0003c00000 */
[----:B------:R0:W1:Y:S02]  /*7b30*/  SHFL.BFLY P6, R3, R234, R7, R6 ;  /* 0x0c000007ea037389 */ /* 0x00006400000c0006 */
[----:B01----:R-:W-:Y:S01]  /*7b40*/  ENDCOLLECTIVE ;  /* 0x000000000000791b */ /* 0x003fe20003800000 */
.L_x_36082:
[----:B------:R-:W-:Y:S02]  /*7b50*/  IMAD.MOV.U32 R7, RZ, RZ, 0x4 ;  /* 0x00000004ff077424 */ /* 0x000fe400078e00ff */
[----:B------:R-:W-:Y:S01]  /*7b60*/  FADD.FTZ R232, R232, R3 ;  /* 0x00000003e8e87221 */ /* 0x000fe20000010000 */
[----:B------:R-:W-:-:S04]  /*7b70*/  MOV R3, 0xffffffff ;  /* 0xffffffff00037802 */ /* 0x000fc80000000f00 */
[----:B------:R-:W-:-:S07]  /*7b80*/  MOV R234, R232 ;  /* 0x000000e800ea7202 */ /* 0x000fce0000000f00 */
[----:B------:R-:W-:Y:S05]  /*7b90*/  WARPSYNC.COLLECTIVE R3, `(.L_x_36083) ;  /* 0x0000000003087348 */ /* 0x000fea0003c00000 */
[----:B------:R0:W1:Y:S02]  /*7ba0*/  SHFL.BFLY P6, R3, R234, R7, R6 ;  /* 0x0c000007ea037389 */ /* 0x00006400000c0006 */
[----:B01----:R-:W-:Y:S01]  /*7bb0*/  ENDCOLLECTIVE ;  /* 0x000000000000791b */ /* 0x003fe20003800000 */
.L_x_36083:
[----:B------:R-:W-:Y:S01]  /*7bc0*/  HFMA2.MMA R7, -RZ, RZ, 0, 4.76837158203125e-07 ;  /* 0x00000008ff077435 */ /* 0x000fe200000001ff */
[----:B------:R-:W-:Y:S01]  /*7bd0*/  FADD.FTZ R232, R232, R3 ;  /* 0x00000003e8e87221 */ /* 0x000fe20000010000 */
[----:B------:R-:W-:-:S04]  /*7be0*/  MOV R3, 0xffffffff ;  /* 0xffffffff00037802 */ /* 0x000fc80000000f00 */
[----:B------:R-:W-:-:S07]  /*7bf0*/  MOV R234, R232 ;  /* 0x000000e800ea7202 */ /* 0x000fce0000000f00 */
[----:B------:R-:W-:Y:S05]  /*7c00*/  WARPSYNC.COLLECTIVE R3, `(.L_x_36084) ;  /* 0x0000000003087348 */ /* 0x000fea0003c00000 */
[----:B------:R0:W1:Y:S02]  /*7c10*/  SHFL.BFLY P6, R3, R234, R7, R6 ;  /* 0x0c000007ea037389 */ /* 0x00006400000c0006 */
[----:B01----:R-:W-:Y:S01]  /*7c20*/  ENDCOLLECTIVE ;  /* 0x000000000000791b */ /* 0x003fe20003800000 */
.L_x_36084:
[----:B------:R-:W-:Y:S01]  /*7c30*/  HFMA2.MMA R7, -RZ, RZ, 0, 9.5367431640625e-07 ;  /* 0x00000010ff077435 */ /* 0x000fe200000001ff */
[----:B------:R-:W-:Y:S01]  /*7c40*/  FADD.FTZ R232, R232, R3 ;  /* 0x00000003e8e87221 */ /* 0x000fe20000010000 */
[----:B------:R-:W-:-:S04]  /*7c50*/  MOV R3, 0xffffffff ;  /* 0xffffffff00037802 */ /* 0x000fc80000000f00 */
[----:B------:R-:W-:-:S07]  /*7c60*/  MOV R234, R232 ;  /* 0x000000e800ea7202 */ /* 0x000fce0000000f00 */
[----:B------:R-:W-:Y:S05]  /*7c70*/  WARPSYNC.COLLECTIVE R3, `(.L_x_36085) ;  /* 0x0000000003087348 */ /* 0x000fea0003c00000 */
[----:B------:R0:W1:Y:S02]  /*7c80*/  SHFL.BFLY P6, R3, R234, R7, R6 ;  /* 0x0c000007ea037389 */ /* 0x00006400000c0006 */
[----:B01----:R-:W-:Y:S01]  /*7c90*/  ENDCOLLECTIVE ;  /* 0x000000000000791b */ /* 0x003fe20003800000 */
.L_x_36085:
[----:B------:R-:W-:Y:S05]  /*7ca0*/  BRA `(.L_x_36086) ;  /* 0xffffffdc00687947 */ /* 0x000fea000383ffff */
.L_x_36087:
        /* <DEDUP_REMOVED lines=13> */
.L_x_40180:


//--------------------- .text._ZN10layer_norm31ln_parallel_residual_fwd_kernelINS_13Kernel_traitsIfffffjLj1536ELj1ELj4ELj1ELj16ENS_18Kernel_traits_baseILj1536EfffffjLj128EEEEELb0ELb0ELb1EEEvNS_9FwdParamsE --------------------------
	.section	.text._ZN10layer_norm31ln_parallel_residual_fwd_kernelINS_13Kernel_traitsIfffffjLj1536ELj1ELj4ELj1ELj16ENS_18Kernel_traits_baseILj1536EfffffjLj128EEEEELb0ELb0ELb1EEEvNS_9FwdParamsE,"ax",@progbits
	.align	128
        .global         _ZN10layer_norm31ln_parallel_residual_fwd_kernelINS_13Kernel_traitsIfffffjLj1536ELj1ELj4ELj1ELj16ENS_18Kernel_traits_baseILj1536EfffffjLj128EEEEELb0ELb0ELb1EEEvNS_9FwdParamsE
        .type           _ZN10layer_norm31ln_parallel_residual_fwd_kernelINS_13Kernel_traitsIfffffjLj1536ELj1ELj4ELj1ELj16ENS_18Kernel_traits_baseILj1536EfffffjLj128EEEEELb0ELb0ELb1EEEvNS_9FwdParamsE,@function
        .size           _ZN10layer_norm31ln_parallel_residual_fwd_kernelINS_13Kernel_traitsIfffffjLj1536ELj1ELj4ELj1ELj16ENS_18Kernel_traits_baseILj1536EfffffjLj128EEEEELb0ELb0ELb1EEEvNS_9FwdParamsE,(.L_x_40181 - _ZN10layer_norm31ln_parallel_residual_fwd_kernelINS_13Kernel_traitsIfffffjLj1536ELj1ELj4ELj1ELj16ENS_18Kernel_traits_baseILj1536EfffffjLj128EEEEELb0ELb0ELb1EEEvNS_9FwdParamsE)
        .other          _ZN10layer_norm31ln_parallel_residual_fwd_kernelINS_13Kernel_traitsIfffffjLj1536ELj1ELj4ELj1ELj16ENS_18Kernel_traits_baseILj1536EfffffjLj128EEEEELb0ELb0ELb1EEEvNS_9FwdParamsE,@"STO_CUDA_ENTRY STV_DEFAULT"
_ZN10layer_norm31ln_parallel_residual_fwd_kernelINS_13Kernel_traitsIfffffjLj1536ELj1ELj4ELj1ELj16ENS_18Kernel_traits_baseILj1536EfffffjLj128EEEEELb0ELb0ELb1EEEvNS_9FwdParamsE:
.text._ZN10layer_norm31ln_parallel_residual_fwd_kernelINS_13Kernel_traitsIfffffjLj1536ELj1ELj4ELj1ELj16ENS_18Kernel_traits_baseILj1536EfffffjLj128EEEEELb0ELb0ELb1EEEvNS_9FwdParamsE:
[----:B------:R-:W0:Y:S01]  /*0000*/  LDC R1, c[0x0][0x28] ;  /* 0x00000a00ff017b82 */ /* 0x000e220000000800 */
[----:B------:R-:W1:Y:S01]  /*0010*/  S2R R2, SR_TID.X ;  /* 0x0000000000027919 */ /* 0x000e620000002100 */
[----:B------:R-:W-:-:S06]  /*0020*/  ULDC.64 UR6, c[0x0][0x2c8] ;  /* 0x0000b20000067ab9 */ /* 0x000fcc0000000a00 */
[----:B------:R-:W2:Y:S01]  /*0030*/  LDC.64 R172, c[0x0][0x260] ;  /* 0x00009800ffac7b82 */ /* 0x000ea20000000a00 */
[----:B------:R-:W-:Y:S01]  /*0040*/  ISETP.NE.U32.AND P1, PT, RZ, UR6, PT ;  /* 0x00000006ff007c0c */ /* 0x000fe2000bf25070 */
[----:B------:R-:W3:Y:S01]  /*0050*/  S2R R3, SR_CTAID.X ;  /* 0x0000000000037919 */ /* 0x000ee20000002500 */
[----:B------:R-:W-:Y:S01]  /*0060*/  ULDC.64 UR4, c[0x0][0x260] ;  /* 0x0000980000047ab9 */ /* 0x000fe20000000a00 */
[----:B------:R-:W-:Y:S02]  /*0070*/  CS2R R8, SRZ ;  /* 0x0000000000087805 */ /* 0x000fe4000001ff00 */
[----:B------:R-:W-:Y:S02]  /*0080*/  ISETP.NE.AND.EX P1, PT, RZ, UR7, PT, P1 ;  /* 0x00000007ff007c0c */ /* 0x000fe4000bf25310 */
[----:B------:R-:W-:Y:S02]  /*0090*/  CS2R R10, SRZ ;  /* 0x00000000000a7805 */ /* 0x000fe4000001ff00 */
[----:B0-----:R-:W-:Y:S01]  /*00a0*/  IADD3 R1, R1, -0x58, RZ ;  /* 0xffffffa801017810 */ /* 0x001fe20007ffe0ff */
[----:B------:R-:W0:Y:S01]  /*00b0*/  LDC.64 R180, c[0x0][0x228] ;  /* 0x00008a00ffb47b82 */ /* 0x000e220000000a00 */
[----:B-1----:R-:W-:-:S02]  /*00c0*/  LOP3.LUT R4, R2, 0x1f, RZ, 0xc0, !PT ;  /* 0x0000001f02047812 */ /* 0x002fc400078ec0ff */
[----:B------:R-:W-:Y:S02]  /*00d0*/  SHF.R.U32.HI R250, RZ, 0x5, R2 ;  /* 0x00000005fffa7819 */ /* 0x000fe40000011602 */
[----:B------:R-:W-:Y:S02]  /*00e0*/  LOP3.LUT R5, R4, 0x20, RZ, 0xfc, !PT ;  /* 0x0000002004057812 */ /* 0x000fe400078efcff */
[----:B------:R-:W-:Y:S02]  /*00f0*/  SHF.L.U32 R0, R2, 0x4, RZ ;  /* 0x0000000402007819 */ /* 0x000fe400000006ff */
[----:B---3--:R-:W-:Y:S02]  /*0100*/  LEA R250, R3, R250, 0x2 ;  /* 0x000000fa03fa7211 */ /* 0x008fe400078e10ff */
[----:B------:R-:W-:Y:S02]  /*0110*/  @P1 LEA R22, P4, R4, UR6, 0x4 ;  /* 0x0000000604161c11 */ /* 0x000fe4000f8820ff */
[----:B------:R-:W-:-:S02]  /*0120*/  @P1 LEA R32, P3, R5, UR6, 0x4 ;  /* 0x0000000605201c11 */ /* 0x000fc4000f8620ff */
[C---:B------:R-:W-:Y:S02]  /*0130*/  LOP3.LUT R3, R4.reuse, 0x40, RZ, 0xfc, !PT ;  /* 0x0000004004037812 */ /* 0x040fe400078efcff */
[C---:B------:R-:W-:Y:S02]  /*0140*/  LOP3.LUT R109, R4.reuse, 0x60, RZ, 0xfc, !PT ;  /* 0x00000060046d7812 */ /* 0x040fe400078efcff */
[C---:B------:R-:W-:Y:S02]  /*0150*/  LOP3.LUT R117, R4.reuse, 0x80, RZ, 0xfc, !PT ;  /* 0x0000008004757812 */ /* 0x040fe400078efcff */
[C---:B------:R-:W-:Y:S02]  /*0160*/  LOP3.LUT R125, R4.reuse, 0xa0, RZ, 0xfc, !PT ;  /* 0x000000a0047d7812 */ /* 0x040fe400078efcff */
[----:B------:R-:W-:Y:S02]  /*0170*/  LOP3.LUT R133, R4, 0xc0, RZ, 0xfc, !PT ;  /* 0x000000c004857812 */ /* 0x000fe400078efcff */
[----:B------:R-:W-:-:S02]  /*0180*/  LOP3.LUT R0, R0, 0x1f0, RZ, 0xc0, !PT ;  /* 0x000001f000007812 */ /* 0x000fc400078ec0ff */
[----:B------:R-:W-:Y:S02]  /*0190*/  @P1 IADD3.X R23, RZ, UR7, RZ, P4, !PT ;  /* 0x00000007ff171c10 */ /* 0x000fe4000a7fe4ff */
[----:B------:R-:W-:Y:S02]  /*01a0*/  @P1 LEA.HI.X R33, R5, UR7, RZ, 0x4, P3 ;  /* 0x0000000705211c11 */ /* 0x000fe400098f24ff */
[----:B------:R-:W-:Y:S02]  /*01b0*/  @P1 LEA R34, P2, R3, UR6, 0x4 ;  /* 0x0000000603221c11 */ /* 0x000fe4000f8420ff */
[----:B------:R-:W-:Y:S02]  /*01c0*/  @P1 LEA R36, P6, R109, UR6, 0x4 ;  /* 0x000000066d241c11 */ /* 0x000fe4000f8c20ff */
[----:B------:R-:W-:Y:S02]  /*01d0*/  @P1 LEA R44, P5, R117, UR6, 0x4 ;  /* 0x00000006752c1c11 */ /* 0x000fe4000f8a20ff */
[----:B------:R-:W-:-:S02]  /*01e0*/  @P1 LEA R46, P4, R125, UR6, 0x4 ;  /* 0x000000067d2e1c11 */ /* 0x000fc4000f8820ff */
[----:B------:R-:W-:Y:S02]  /*01f0*/  @P1 LEA R48, P3, R133, UR6, 0x4 ;  /* 0x0000000685301c11 */ /* 0x000fe4000f8620ff */
[C---:B------:R-:W-:Y:S02]  /*0200*/  LOP3.LUT R141, R4.reuse, 0xe0, RZ, 0xfc, !PT ;  /* 0x000000e0048d7812 */ /* 0x040fe400078efcff */
[C---:B------:R-:W-:Y:S02]  /*0210*/  LOP3.LUT R149, R4.reuse, 0x100, RZ, 0xfc, !PT ;  /* 0x0000010004957812 */ /* 0x040fe400078efcff */
[C---:B------:R-:W-:Y:S02]  /*0220*/  LOP3.LUT R157, R4.reuse, 0x120, RZ, 0xfc, !PT ;  /* 0x00000120049d7812 */ /* 0x040fe400078efcff */
[C---:B------:R-:W-:Y:S02]  /*0230*/  LOP3.LUT R165, R4.reuse, 0x140, RZ, 0xfc, !PT ;  /* 0x0000014004a57812 */ /* 0x040fe400078efcff */
[----:B------:R-:W-:-:S02]  /*0240*/  LOP3.LUT R7, R4, 0x160, RZ, 0xfc, !PT ;  /* 0x0000016004077812 */ /* 0x000fc400078efcff */
[----:B------:R-:W-:Y:S02]  /*0250*/  IADD3 R130, P0, R0, UR4, RZ ;  /* 0x0000000400827c10 */ /* 0x000fe4000ff1e0ff */
[----:B------:R-:W-:Y:S02]  /*0260*/  @P1 LEA.HI.X R35, R3, UR7, RZ, 0x4, P2 ;  /* 0x0000000703231c11 */ /* 0x000fe400090f24ff */
[----:B------:R-:W-:Y:S02]  /*0270*/  @P1 LEA.HI.X R37, R109, UR7, RZ, 0x4, P6 ;  /* 0x000000076d251c11 */ /* 0x000fe4000b0f24ff */
[----:B------:R-:W-:Y:S02]  /*0280*/  @P1 LEA.HI.X R45, R117, UR7, RZ, 0x4, P5 ;  /* 0x00000007752d1c11 */ /* 0x000fe4000a8f24ff */
[----:B------:R-:W-:Y:S02]  /*0290*/  @P1 LEA.HI.X R47, R125, UR7, RZ, 0x4, P4 ;  /* 0x000000077d2f1c11 */ /* 0x000fe4000a0f24ff */
[----:B------:R-:W-:-:S02]  /*02a0*/  @P1 LEA.HI.X R49, R133, UR7, RZ, 0x4, P3 ;  /* 0x0000000785311c11 */ /* 0x000fc400098f24ff */
[----:B------:R-:W-:Y:S02]  /*02b0*/  @P1 LEA R56, P2, R141, UR6, 0x4 ;  /* 0x000000068d381c11 */ /* 0x000fe4000f8420ff */
[----:B------:R-:W-:Y:S02]  /*02c0*/  @P1 LEA R60, P6, R149, UR6, 0x4 ;  /* 0x00000006953c1c11 */ /* 0x000fe4000f8c20ff */
[----:B------:R-:W-:Y:S02]  /*02d0*/  @P1 LEA R62, P5, R157, UR6, 0x4 ;  /* 0x000000069d3e1c11 */ /* 0x000fe4000f8a20ff */
[----:B------:R-:W-:Y:S02]  /*02e0*/  @P1 LEA R70, P4, R165, UR6, 0x4 ;  /* 0x00000006a5461c11 */ /* 0x000fe4000f8820ff */
[----:B------:R-:W-:Y:S02]  /*02f0*/  @P1 LEA R72, P3, R7, UR6, 0x4 ;  /* 0x0000000607481c11 */ /* 0x000fe4000f8620ff */
[----:B------:R-:W-:-:S02]  /*0300*/  SHF.L.U32 R68, R4, 0x4, RZ ;  /* 0x0000000404447819 */ /* 0x000fc400000006ff */
[----:B------:R-:W-:Y:S01]  /*0310*/  IADD3.X R131, RZ, UR5, RZ, P0, !PT ;  /* 0x00000005ff837c10 */ /* 0x000fe200087fe4ff */
[----:B------:R-:W-:Y:S01]  /*0320*/  ULDC.64 UR4, c[0x0][0x268] ;  /* 0x00009a0000047ab9 */ /* 0x000fe20000000a00 */
[----:B------:R-:W-:Y:S02]  /*0330*/  @P1 LEA.HI.X R57, R141, UR7, RZ, 0x4, P2 ;  /* 0x000000078d391c11 */ /* 0x000fe400090f24ff */
[----:B------:R-:W-:Y:S02]  /*0340*/  @P1 LEA.HI.X R61, R149, UR7, RZ, 0x4, P6 ;  /* 0x00000007953d1c11 */ /* 0x000fe4000b0f24ff */
[----:B------:R-:W-:Y:S02]  /*0350*/  @P1 LEA.HI.X R63, R157, UR7, RZ, 0x4, P5 ;  /* 0x000000079d3f1c11 */ /* 0x000fe4000a8f24ff */
[----:B------:R-:W-:Y:S02]  /*0360*/  @P1 LEA.HI.X R71, R165, UR7, RZ, 0x4, P4 ;  /* 0x00000007a5471c11 */ /* 0x000fe4000a0f24ff */
[----:B------:R-:W-:Y:S01]  /*0370*/  @P1 LEA.HI.X R73, R7, UR7, RZ, 0x4, P3 ;  /* 0x0000000707491c11 */ /* 0x000fe200098f24ff */
[----:B------:R-:W-:Y:S01]  /*0380*/  ULDC.64 UR6, c[0x0][0x2d0] ;  /* 0x0000b40000067ab9 */ /* 0x000fe20000000a00 */
[----:B------:R-:W-:-:S02]  /*0390*/  IADD3 R6, P0, R68, UR4, RZ ;  /* 0x0000000444067c10 */ /* 0x000fc4000ff1e0ff */
[C---:B------:R-:W-:Y:S02]  /*03a0*/  SHF.L.U32 R80, R5.reuse, 0x4, RZ ;  /* 0x0000000405507819 */ /* 0x040fe400000006ff */
[----:B------:R-:W-:Y:S01]  /*03b0*/  SHF.R.U32.HI R12, RZ, 0x1c, R5 ;  /* 0x0000001cff0c7819 */ /* 0x000fe20000011605 */
[----:B--2---:R-:W-:Y:S01]  /*03c0*/  IMAD.WIDE.U32 R4, R5, 0x10, R172 ;  /* 0x0000001005047825 */ /* 0x004fe200078e00ac */
[C---:B------:R-:W-:Y:S02]  /*03d0*/  SHF.L.U32 R84, R3.reuse, 0x4, RZ ;  /* 0x0000000403547819 */ /* 0x040fe400000006ff */
[----:B------:R-:W-:Y:S01]  /*03e0*/  SHF.R.U32.HI R13, RZ, 0x1c, R3 ;  /* 0x0000001cff0d7819 */ /* 0x000fe20000011603 */
[----:B------:R-:W-:Y:S01]  /*03f0*/  IMAD.WIDE.U32 R2, R3, 0x10, R172 ;  /* 0x0000001003027825 */ /* 0x000fe200078e00ac */
[C---:B------:R-:W-:Y:S02]  /*0400*/  SHF.L.U32 R86, R109.reuse, 0x4, RZ ;  /* 0x000000046d567819 */ /* 0x040fe400000006ff */
[----:B------:R-:W-:Y:S01]  /*0410*/  SHF.R.U32.HI R14, RZ, 0x1c, R109 ;  /* 0x0000001cff0e7819 */ /* 0x000fe2000001166d */
[----:B------:R-:W-:Y:S01]  /*0420*/  IMAD.WIDE.U32 R108, R109, 0x10, R172 ;  /* 0x000000106d6c7825 */ /* 0x000fe200078e00ac */
[----:B------:R-:W-:-:S02]  /*0430*/  SHF.L.U32 R92, R117, 0x4, RZ ;  /* 0x00000004755c7819 */ /* 0x000fc400000006ff */
[----:B------:R-:W-:Y:S01]  /*0440*/  SHF.R.U32.HI R15, RZ, 0x1c, R117 ;  /* 0x0000001cff0f7819 */ /* 0x000fe20000011675 */
[----:B------:R-:W-:Y:S01]  /*0450*/  IMAD.WIDE.U32 R116, R117, 0x10, R172 ;  /* 0x0000001075747825 */ /* 0x000fe200078e00ac */
        /* <DEDUP_REMOVED lines=17> */
[--C-:B------:R-:W-:Y:S01]  /*0570*/  IMAD.WIDE.U32 R164, R165, 0x10, R172.reuse ;  /* 0x00000010a5a47825 */ /* 0x100fe200078e00ac */
[----:B------:R-:W-:Y:S02]  /*0580*/  ISETP.NE.U32.AND P2, PT, RZ, UR6, PT ;  /* 0x00000006ff007c0c */ /* 0x000fe4000bf45070 */
[C---:B------:R-:W-:Y:S01]  /*0590*/  SHF.L.U32 R122, R7.reuse, 0x4, RZ ;  /* 0x00000004077a7819 */ /* 0x040fe200000006ff */
[----:B------:R-:W-:Y:S01]  /*05a0*/  IMAD.WIDE.U32 R172, R7, 0x10, R172 ;  /* 0x0000001007ac7825 */ /* 0x000fe200078e00ac */
[----:B------:R-:W-:Y:S02]  /*05b0*/  SHF.R.U32.HI R0, RZ, 0x1c, R7 ;  /* 0x0000001cff007819 */ /* 0x000fe40000011607 */
[----:B------:R-:W-:Y:S02]  /*05c0*/  IADD3.X R7, RZ, UR5, RZ, P0, !PT ;  /* 0x00000005ff077c10 */ /* 0x000fe400087fe4ff */
[----:B------:R-:W-:-:S02]  /*05d0*/  IADD3 R142, P0, R80, UR4, RZ ;  /* 0x00000004508e7c10 */ /* 0x000fc4000ff1e0ff */
[----:B------:R-:W-:Y:S02]  /*05e0*/  ISETP.NE.AND.EX P2, PT, RZ, UR7, PT, P2 ;  /* 0x00000007ff007c0c */ /* 0x000fe4000bf45320 */
[----:B------:R-:W-:Y:S02]  /*05f0*/  IADD3 R112, P4, R86, UR4, RZ ;  /* 0x0000000456707c10 */ /* 0x000fe4000ff9e0ff */
[----:B------:R-:W-:Y:S02]  /*0600*/  IADD3.X R143, R12, UR5, RZ, P0, !PT ;  /* 0x000000050c8f7c10 */ /* 0x000fe400087fe4ff */
[----:B------:R-:W-:Y:S02]  /*0610*/  IADD3 R136, P0, R98, UR4, RZ ;  /* 0x0000000462887c10 */ /* 0x000fe4000ff1e0ff */
[----:B------:R-:W-:Y:S02]  /*0620*/  IADD3.X R113, R14, UR5, RZ, P4, !PT ;  /* 0x000000050e717c10 */ /* 0x000fe4000a7fe4ff */
[----:B------:R-:W-:-:S02]  /*0630*/  IADD3 R144, P4, R106, UR4, RZ ;  /* 0x000000046a907c10 */ /* 0x000fc4000ff9e0ff */
[----:B------:R-:W-:Y:S02]  /*0640*/  IADD3.X R137, R17, UR5, RZ, P0, !PT ;  /* 0x0000000511897c10 */ /* 0x000fe400087fe4ff */
[----:B------:R-:W-:Y:S02]  /*0650*/  IADD3 R168, P0, R118, UR4, RZ ;  /* 0x0000000476a87c10 */ /* 0x000fe4000ff1e0ff */
[----:B------:R-:W-:Y:S02]  /*0660*/  IADD3.X R145, R18, UR5, RZ, P4, !PT ;  /* 0x0000000512917c10 */ /* 0x000fe4000a7fe4ff */
[----:B------:R-:W-:Y:S02]  /*0670*/  IADD3 R120, P5, R92, UR4, RZ ;  /* 0x000000045c787c10 */ /* 0x000fe4000ffbe0ff */
[----:B------:R-:W-:Y:S02]  /*0680*/  IADD3 R128, P3, R96, UR4, RZ ;  /* 0x0000000460807c10 */ /* 0x000fe4000ff7e0ff */
[----:B------:R-:W-:-:S02]  /*0690*/  IADD3 R176, P4, R122, UR4, RZ ;  /* 0x000000047ab07c10 */ /* 0x000fc4000ff9e0ff */
[C---:B------:R-:W-:Y:S02]  /*06a0*/  IADD3 R104, P6, R84.reuse, UR4, RZ ;  /* 0x0000000454687c10 */ /* 0x040fe4000ffde0ff */
[----:B------:R-:W-:Y:S02]  /*06b0*/  IADD3.X R169, R21, UR5, RZ, P0, !PT ;  /* 0x0000000515a97c10 */ /* 0x000fe400087fe4ff */
[----:B------:R-:W-:Y:S02]  /*06c0*/  @P2 IADD3 R84, P0, R84, UR6, RZ ;  /* 0x0000000654542c10 */ /* 0x000fe4000ff1e0ff */
[----:B------:R-:W-:Y:S02]  /*06d0*/  IADD3.X R121, R15, UR5, RZ, P5, !PT ;  /* 0x000000050f797c10 */ /* 0x000fe4000affe4ff */
[----:B------:R-:W-:Y:S02]  /*06e0*/  IADD3.X R129, R16, UR5, RZ, P3, !PT ;  /* 0x0000000510817c10 */ /* 0x000fe40009ffe4ff */
[----:B------:R-:W-:-:S02]  /*06f0*/  IADD3.X R177, R0, UR5, RZ, P4, !PT ;  /* 0x0000000500b17c10 */ /* 0x000fc4000a7fe4ff */
[----:B------:R-:W-:Y:S02]  /*0700*/  IADD3 R152, P5, R110, UR4, RZ ;  /* 0x000000046e987c10 */ /* 0x000fe4000ffbe0ff */
[----:B------:R-:W-:Y:S02]  /*0710*/  IADD3 R160, P3, R114, UR4, RZ ;  /* 0x0000000472a07c10 */ /* 0x000fe4000ff7e0ff */
[----:B------:R-:W-:Y:S02]  /*0720*/  @P2 IADD3 R68, P4, R68, UR6, RZ ;  /* 0x0000000644442c10 */ /* 0x000fe4000ff9e0ff */
[C---:B------:R-:W-:Y:S02]  /*0730*/  @P2 IADD3.X R85, R13.reuse, UR7, RZ, P0, !PT ;  /* 0x000000070d552c10 */ /* 0x040fe400087fe4ff */
[----:B------:R-:W-:Y:S02]  /*0740*/  @P2 IADD3 R98, P0, R98, UR6, RZ ;  /* 0x0000000662622c10 */ /* 0x000fe4000ff1e0ff */
[----:B------:R-:W-:-:S02]  /*0750*/  IADD3.X R105, R13, UR5, RZ, P6, !PT ;  /* 0x000000050d697c10 */ /* 0x000fc4000b7fe4ff */
[----:B------:R-:W-:Y:S02]  /*0760*/  IADD3.X R153, R19, UR5, RZ, P5, !PT ;  /* 0x0000000513997c10 */ /* 0x000fe4000affe4ff */
[----:B------:R-:W-:Y:S01]  /*0770*/  IADD3.X R161, R20, UR5, RZ, P3, !PT ;  /* 0x0000000514a17c10 */ /* 0x000fe20009ffe4ff */
[----:B------:R-:W-:Y:S01]  /*0780*/  ULDC.64 UR4, c[0x0][0x230] ;  /* 0x00008c0000047ab9 */ /* 0x000fe20000000a00 */
[----:B------:R-:W-:Y:S02]  /*0790*/  @P2 IADD3.X R69, RZ, UR7, RZ, P4, !PT ;  /* 0x00000007ff452c10 */ /* 0x000fe4000a7fe4ff */
[----:B------:R-:W-:Y:S02]  /*07a0*/  @P2 IADD3 R80, P6, R80, UR6, RZ ;  /* 0x0000000650502c10 */ /* 0x000fe4000ffde0ff */
[----:B------:R-:W-:Y:S02]  /*07b0*/  @P2 IADD3 R86, P3, R86, UR6, RZ ;  /* 0x0000000656562c10 */ /* 0x000fe4000ff7e0ff */
[----:B------:R-:W-:-:S02]  /*07c0*/  @P2 IADD3 R92, P5, R92, UR6, RZ ;  /* 0x000000065c5c2c10 */ /* 0x000fc4000ffbe0ff */
[----:B------:R-:W-:Y:S02]  /*07d0*/  @P2 IADD3 R96, P4, R96, UR6, RZ ;  /* 0x0000000660602c10 */ /* 0x000fe4000ff9e0ff */
[----:B------:R-:W-:Y:S02]  /*07e0*/  @P2 IADD3.X R99, R17, UR7, RZ, P0, !PT ;  /* 0x0000000711632c10 */ /* 0x000fe400087fe4ff */
[----:B0-----:R-:W-:Y:S02]  /*07f0*/  LOP3.LUT P0, RZ, R180, UR4, RZ, 0xfc, !PT ;  /* 0x00000004b4ff7c12 */ /* 0x001fe4000f80fcff */
[----:B------:R-:W-:Y:S02]  /*0800*/  @P2 IADD3.X R81, R12, UR7, RZ, P6, !PT ;  /* 0x000000070c512c10 */ /* 0x000fe4000b7fe4ff */
[----:B------:R-:W-:Y:S02]  /*0810*/  @P2 IADD3.X R87, R14, UR7, RZ, P3, !PT ;  /* 0x000000070e572c10 */ /* 0x000fe40009ffe4ff */
[----:B------:R-:W-:-:S02]  /*0820*/  @P2 IADD3.X R93, R15, UR7, RZ, P5, !PT ;  /* 0x000000070f5d2c10 */ /* 0x000fc4000affe4ff */
[----:B------:R-:W-:Y:S02]  /*0830*/  @P2 IADD3.X R97, R16, UR7, RZ, P4, !PT ;  /* 0x0000000710612c10 */ /* 0x000fe4000a7fe4ff */
[----:B------:R-:W-:Y:S02]  /*0840*/  @P2 IADD3 R106, P3, R106, UR6, RZ ;  /* 0x000000066a6a2c10 */ /* 0x000fe4000ff7e0ff */
[----:B------:R-:W-:Y:S02]  /*0850*/  @P2 IADD3 R110, P5, R110, UR6, RZ ;  /* 0x000000066e6e2c10 */ /* 0x000fe4000ffbe0ff */
[----:B------:R-:W-:Y:S02]  /*0860*/  @P2 IADD3 R114, P4, R114, UR6, RZ ;  /* 0x0000000672722c10 */ /* 0x000fe4000ff9e0ff */
[----:B------:R-:W-:Y:S02]  /*0870*/  @P2 IADD3 R118, P6, R118, UR6, RZ ;  /* 0x0000000676762c10 */ /* 0x000fe4000ffde0ff */
[----:B------:R-:W-:Y:S01]  /*0880*/  LOP3.LUT P0, RZ, R181, UR5, RZ, 0xfc, P0 ;  /* 0x00000005b5ff7c12 */ /* 0x000fe2000800fcff */
[----:B------:R-:W-:Y:S01]  /*0890*/  ULDC.64 UR4, c[0x0][0x208] ;  /* 0x0000820000047ab9 */ /* 0x000fe20000000a00 */
[----:B------:R-:W-:Y:S01]  /*08a0*/  @P2 IADD3.X R107, R18, UR7, RZ, P3, !PT ;  /* 0x00000007126b2c10 */ /* 0x000fe20009ffe4ff */
[----:B------:R0:W5:Y:S01]  /*08b0*/  @P1 LDG.E.128 R8, desc[UR4][R22.64] ;  /* 0x0000000416081981 */ /* 0x000162000c1e1d00 */
[----:B------:R-:W-:-:S02]  /*08c0*/  @P2 IADD3.X R111, R19, UR7, RZ, P5, !PT ;  /* 0x00000007136f2c10 */ /* 0x000fc4000affe4ff */
[----:B------:R-:W-:Y:S02]  /*08d0*/  CS2R R12, SRZ ;  /* 0x00000000000c7805 */ /* 0x000fe4000001ff00 */
[----:B------:R-:W-:Y:S02]  /*08e0*/  @P2 IADD3.X R115, R20, UR7, RZ, P4, !PT ;  /* 0x0000000714732c10 */ /* 0x000fe4000a7fe4ff */
[----:B------:R-:W-:Y:S02]  /*08f0*/  CS2R R14, SRZ ;  /* 0x00000000000e7805 */ /* 0x000fe4000001ff00 */
[----:B------:R-:W-:Y:S02]  /*0900*/  @P2 IADD3.X R119, R21, UR7, RZ, P6, !PT ;  /* 0x0000000715772c10 */ /* 0x000fe4000b7fe4ff */
[----:B------:R-:W-:Y:S02]  /*0910*/  CS2R R16, SRZ ;  /* 0x0000000000107805 */ /* 0x000fe4000001ff00 */
[----:B------:R-:W-:-:S02]  /*0920*/  CS2R R18, SRZ ;  /* 0x0000000000127805 */ /* 0x000fc4000001ff00 */
[----:B------:R-:W-:Y:S02]  /*0930*/  CS2R R20, SRZ ;  /* 0x0000000000147805 */ /* 0x000fe4000001ff00 */
[----:B------:R-:W-:Y:S02]  /*0940*/  CS2R R24, SRZ ;  /* 0x0000000000187805 */ /* 0x000fe4000001ff00 */
[----:B0-----:R-:W-:Y:S02]  /*0950*/  CS2R R22, SRZ ;  /* 0x0000000000167805 */ /* 0x001fe4000001ff00 */
[----:B------:R-:W-:Y:S02]  /*0960*/  CS2R R26, SRZ ;  /* 0x00000000001a7805 */ /* 0x000fe4000001ff00 */
[----:B------:R-:W-:Y:S02]  /*0970*/  CS2R R28, SRZ ;  /* 0x00000000001c7805 */ /* 0x000fe4000001ff00 */
[----:B------:R-:W-:Y:S01]  /*0980*/  CS2R R30, SRZ ;  /* 0x00000000001e7805 */ /* 0x000fe2000001ff00 */
[----:B------:R0:W5:Y:S01]  /*0990*/  @P1 LDG.E.128 R12, desc[UR4][R32.64] ;  /* 0x00000004200c1981 */ /* 0x000162000c1e1d00 */
[----:B------:R-:W-:-:S02]  /*09a0*/  CS2R R38, SRZ ;  /* 0x0000000000267805 */ /* 0x000fc4000001ff00 */
[----:B------:R-:W-:Y:S02]  /*09b0*/  CS2R R40, SRZ ;  /* 0x0000000000287805 */ /* 0x000fe4000001ff00 */
[----:B------:R-:W-:Y:S01]  /*09c0*/  CS2R R42, SRZ ;  /* 0x00000000002a7805 */ /* 0x000fe2000001ff00 */
[----:B------:R1:W5:Y:S01]  /*09d0*/  @P1 LDG.E.128 R16, desc[UR4][R34.64] ;  /* 0x0000000422101981 */ /* 0x000362000c1e1d00 */
[----:B------:R-:W-:Y:S02]  /*09e0*/  CS2R R50, SRZ ;  /* 0x0000000000327805 */ /* 0x000fe4000001ff00 */
[----:B------:R-:W-:Y:S02]  /*09f0*/  CS2R R52, SRZ ;  /* 0x0000000000347805 */ /* 0x000fe4000001ff00 */
[----:B------:R-:W-:Y:S01]  /*0a00*/  CS2R R54, SRZ ;  /* 0x0000000000367805 */ /* 0x000fe2000001ff00 */
[----:B------:R2:W5:Y:S01]  /*0a10*/  @P1 LDG.E.128 R20, desc[UR4][R36.64] ;  /* 0x0000000424141981 */ /* 0x000562000c1e1d00 */
[----:B------:R-:W-:-:S02]  /*0a20*/  CS2R R58, SRZ ;  /* 0x00000000003a7805 */ /* 0x000fc4000001ff00 */
[----:B0-----:R-:W-:Y:S02]  /*0a30*/  CS2R R32, SRZ ;  /* 0x0000000000207805 */ /* 0x001fe4000001ff00 */
[----:B------:R-:W-:Y:S01]  /*0a40*/  CS2R R66, SRZ ;  /* 0x0000000000427805 */ /* 0x000fe2000001ff00 */
[----:B------:R0:W5:Y:S01]  /*0a50*/  @P1 LDG.E.128 R24, desc[UR4][R44.64] ;  /* 0x000000042c181981 */ /* 0x000162000c1e1d00 */
[----:B------:R-:W-:Y:S02]  /*0a60*/  CS2R R64, SRZ ;  /* 0x0000000000407805 */ /* 0x000fe4000001ff00 */
[----:B-1----:R-:W-:Y:S02]  /*0a70*/  CS2R R34, SRZ ;  /* 0x0000000000227805 */ /* 0x002fe4000001ff00 */
[----:B------:R-:W-:Y:S01]  /*0a80*/  CS2R R74, SRZ ;  /* 0x00000000004a7805 */ /* 0x000fe2000001ff00 */
[----:B------:R1:W5:Y:S01]  /*0a90*/  @P1 LDG.E.128 R28, desc[UR4][R46.64] ;  /* 0x000000042e1c1981 */ /* 0x000362000c1e1d00 */
[----:B------:R-:W-:-:S02]  /*0aa0*/  CS2R R78, SRZ ;  /* 0x00000000004e7805 */ /* 0x000fc4000001ff00 */
[----:B--2---:R-:W-:Y:S02]  /*0ab0*/  CS2R R36, SRZ ;  /* 0x0000000000247805 */ /* 0x004fe4000001ff00 */
[----:B------:R-:W-:Y:S01]  /*0ac0*/  CS2R R76, SRZ ;  /* 0x00000000004c7805 */ /* 0x000fe2000001ff00 */
[----:B------:R2:W5:Y:S01]  /*0ad0*/  @P1 LDG.E.128 R32, desc[UR4][R48.64] ;  /* 0x0000000430201981 */ /* 0x000562000c1e1d00 */
[----:B------:R-:W-:Y:S02]  /*0ae0*/  CS2R R82, SRZ ;  /* 0x0000000000527805 */ /* 0x000fe4000001ff00 */
[----:B0-----:R-:W-:Y:S02]  /*0af0*/  CS2R R44, SRZ ;  /* 0x00000000002c7805 */ /* 0x001fe4000001ff00 */
[----:B------:R-:W-:Y:S01]  /*0b00*/  @P2 IADD3 R122, P3, R122, UR6, RZ ;  /* 0x000000067a7a2c10 */ /* 0x000fe2000ff7e0ff */
[----:B------:R0:W5:Y:S01]  /*0b10*/  @P1 LDG.E.128 R36, desc[UR4][R56.64] ;  /* 0x0000000438241981 */ /* 0x000162000c1e1d00 */
[----:B------:R-:W-:-:S02]  /*0b20*/  CS2R R90, SRZ ;  /* 0x00000000005a7805 */ /* 0x000fc4000001ff00 */
[----:B-1----:R-:W-:Y:S02]  /*0b30*/  CS2R R46, SRZ ;  /* 0x00000000002e7805 */ /* 0x002fe4000001ff00 */
[----:B------:R-:W-:Y:S01]  /*0b40*/  CS2R R88, SRZ ;  /* 0x0000000000587805 */ /* 0x000fe2000001ff00 */
[----:B------:R1:W5:Y:S01]  /*0b50*/  @P1 LDG.E.128 R40, desc[UR4][R60.64] ;  /* 0x000000043c281981 */ /* 0x000362000c1e1d00 */
[----:B------:R-:W-:Y:S02]  /*0b60*/  CS2R R94, SRZ ;  /* 0x00000000005e7805 */ /* 0x000fe4000001ff00 */
[----:B--2---:R-:W-:Y:S02]  /*0b70*/  CS2R R48, SRZ ;  /* 0x0000000000307805 */ /* 0x004fe4000001ff00 */
[----:B------:R-:W-:Y:S01]  /*0b80*/  CS2R R100, SRZ ;  /* 0x0000000000647805 */ /* 0x000fe2000001ff00 */
[----:B------:R2:W5:Y:S01]  /*0b90*/  @P1 LDG.E.128 R44, desc[UR4][R62.64] ;  /* 0x000000043e2c1981 */ /* 0x000562000c1e1d00 */
[----:B------:R-:W-:-:S02]  /*0ba0*/  CS2R R102, SRZ ;  /* 0x0000000000667805 */ /* 0x000fc4000001ff00 */
[----:B0-----:R-:W-:Y:S02]  /*0bb0*/  CS2R R56, SRZ ;  /* 0x0000000000387805 */ /* 0x001fe4000001ff00 */
[----:B------:R-:W-:Y:S01]  /*0bc0*/  @P2 IADD3.X R123, R0, UR7, RZ, P3, !PT ;  /* 0x00000007007b2c10 */ /* 0x000fe20009ffe4ff */
[----:B------:R0:W5:Y:S01]  /*0bd0*/  @P1 LDG.E.128 R48, desc[UR4][R70.64] ;  /* 0x0000000446301981 */ /* 0x000162000c1e1d00 */
[----:B------:R-:W-:Y:S01]  /*0be0*/  ULDC UR6, c[0x0][0x214] ;  /* 0x0000850000067ab9 */ /* 0x000fe20000000800 */
[----:B-1----:R-:W-:Y:S02]  /*0bf0*/  CS2R R60, SRZ ;  /* 0x00000000003c7805 */ /* 0x002fe4000001ff00 */
[----:B------:R1:W5:Y:S01]  /*0c00*/  @P1 LDG.E.128 R52, desc[UR4][R72.64] ;  /* 0x0000000448341981 */ /* 0x000362000c1e1d00 */
[----:B--2---:R-:W-:-:S03]  /*0c10*/  CS2R R62, SRZ ;  /* 0x00000000003e7805 */ /* 0x004fc6000001ff00 */
[----:B------:R2:W5:Y:S01]  /*0c20*/  @P2 LDG.E.128 R56, desc[UR4][R68.64] ;  /* 0x0000000444382981 */ /* 0x000562000c1e1d00 */
[----:B0-----:R-:W-:-:S03]  /*0c30*/  CS2R R70, SRZ ;  /* 0x0000000000467805 */ /* 0x001fc6000001ff00 */
[----:B------:R0:W5:Y:S01]  /*0c40*/  @P2 LDG.E.128 R60, desc[UR4][R80.64] ;  /* 0x00000004503c2981 */ /* 0x000162000c1e1d00 */
[----:B-1----:R-:W-:-:S03]  /*0c50*/  CS2R R72, SRZ ;  /* 0x0000000000487805 */ /* 0x002fc6000001ff00 */
        /* <DEDUP_REMOVED lines=14> */
[----:B------:R0:W5:Y:S04]  /*0d40*/  @P2 LDG.E.128 R92, desc[UR4][R114.64] ;  /* 0x00000004725c2981 */ /* 0x000168000c1e1d00 */
[----:B------:R0:W5:Y:S04]  /*0d50*/  @P2 LDG.E.128 R96, desc[UR4][R118.64] ;  /* 0x0000000476602981 */ /* 0x000168000c1e1d00 */
[----:B------:R0:W5:Y:S01]  /*0d60*/  @P2 LDG.E.128 R100, desc[UR4][R122.64] ;  /* 0x000000047a642981 */ /* 0x000162000c1e1d00 */
[----:B------:R-:W-:-:S13]  /*0d70*/  ISETP.GE.AND P1, PT, R250, UR6, PT ;  /* 0x00000006fa007c0c */ /* 0x000fda000bf26270 */
[----:B0-----:R-:W-:Y:S05]  /*0d80*/  @P1 EXIT ;  /* 0x000000000000194d */ /* 0x001fea0003800000 */
[----:B------:R-:W2:Y:S04]  /*0d90*/  LDG.E.128 R196, desc[UR4][R130.64] ;  /* 0x0000000482c47981 */ /* 0x000ea8000c1e1d00 */
[----:B------:R-:W3:Y:S04]  /*0da0*/  LDG.E.128 R192, desc[UR4][R6.64] ;  /* 0x0000000406c07981 */ /* 0x000ee8000c1e1d00 */
        /* <DEDUP_REMOVED lines=19> */
[----:B------:R-:W-:Y:S01]  /*0ee0*/  ISETP.NE.U32.AND P1, PT, R180, RZ, PT ;  /* 0x000000ffb400720c */ /* 0x000fe20003f25070 */
[----:B------:R-:W-:Y:S01]  /*0ef0*/  ULDC.U8 UR6, c[0x0][0x2a0] ;  /* 0x0000a80000067ab9 */ /* 0x000fe20000000000 */
[----:B------:R-:W-:Y:S01]  /*0f00*/  ULDC UR7, c[0x0][0x2d8] ;  /* 0x0000b60000077ab9 */ /* 0x000fe20000000800 */
[----:B------:R-:W4:Y:S01]  /*0f10*/  LDG.E.128 R4, desc[UR4][R2.64] ;  /* 0x0000000402047981 */ /* 0x000f22000c1e1d00 */
[----:B------:R-:W-:Y:S01]  /*0f20*/  ULDC.64 UR14, c[0x0][0x230] ;  /* 0x00008c00000e7ab9 */ /* 0x000fe20000000a00 */
[----:B------:R-:W-:Y:S01]  /*0f30*/  ULDC.64 UR12, c[0x0][0x228] ;  /* 0x00008a00000c7ab9 */ /* 0x000fe20000000a00 */
[----:B------:R-:W-:Y:S01]  /*0f40*/  ULDC.64 UR8, c[0x0][0x2b8] ;  /* 0x0000ae0000087ab9 */ /* 0x000fe20000000a00 */
[----:B------:R-:W5:Y:S01]  /*0f50*/  LDG.E.128 R128, desc[UR4][R128.64] ;  /* 0x0000000480807981 */ /* 0x000f62000c1e1d00 */
[----:B------:R-:W-:-:S03]  /*0f60*/  ULDC.64 UR10, c[0x0][0x2c0] ;  /* 0x0000b000000a7ab9 */ /* 0x000fc60000000a00 */
[----:B------:R-:W5:Y:S01]  /*0f70*/  LDG.E.128 R140, desc[UR4][R140.64] ;  /* 0x000000048c8c7981 */ /* 0x000f62000c1e1d00 */
[----:B------:R-:W-:Y:S01]  /*0f80*/  BSSY B0, `(.L_x_36088) ;  /* 0x0000480000007945 */ /* 0x000fe20003800000 */
[----:B------:R-:W-:Y:S02]  /*0f90*/  ISETP.NE.AND.EX P1, PT, R181, RZ, PT, P1 ;  /* 0x000000ffb500720c */ /* 0x000fe40003f25310 */
[----:B------:R-:W-:Y:S01]  /*0fa0*/  ISETP.NE.AND P5, PT, RZ, UR6, PT ;  /* 0x00000006ff007c0c */ /* 0x000fe2000bfa5270 */
[----:B------:R-:W-:Y:S01]  /*0fb0*/  ULDC UR6, c[0x0][0x218] ;  /* 0x0000860000067ab9 */ /* 0x000fe20000000800 */
        /* <DEDUP_REMOVED lines=9> */
[----:B------:R0:W-:Y:S02]  /*1050*/  STL.64 [R1+0x8], R6 ;  /* 0x0000080601007387 */ /* 0x0001e40000100a00 */
.L_x_36282:
[----:B-1----:R-:W1:Y:S01]  /*1060*/  S2R R247, SR_TID.X ;  /* 0x0000000000f77919 */ /* 0x002e620000002100 */
[----:B------:R-:W2:Y:S01]  /*1070*/  LDC.64 R248, c[0x0][0x220] ;  /* 0x00008800fff87b82 */ /* 0x000ea20000000a00 */
[----:B------:R-:W-:Y:S01]  /*1080*/  ISETP.NE.U32.AND P2, PT, RZ, UR14, PT ;  /* 0x0000000eff007c0c */ /* 0x000fe2000bf45070 */
[----:B------:R-:W-:-:S03]  /*1090*/  IMAD R0, R250, UR6, RZ ;  /* 0x00000006fa007c24 */ /* 0x000fc6000f8e02ff */
[----:B------:R-:W-:Y:S02]  /*10a0*/  ISETP.NE.AND.EX P2, PT, RZ, UR15, PT, P2 ;  /* 0x0000000fff007c0c */ /* 0x000fe4000bf45320 */
[----:B------:R-:W-:-:S04]  /*10b0*/  SHF.R.S32.HI R3, RZ, 0x1f, R0 ;  /* 0x0000001fff037819 */ /* 0x000fc80000011400 */
[----:B------:R-:W-:Y:S02]  /*10c0*/  LEA.HI R3, R3, R0, RZ, 0x2 ;  /* 0x0000000003037211 */ /* 0x000fe400078f10ff */
[----:B-1----:R-:W-:-:S04]  /*10d0*/  LOP3.LUT R247, R247, 0x1f, RZ, 0xc0, !PT ;  /* 0x0000001ff7f77812 */ /* 0x002fc800078ec0ff */
[----:B------:R-:W-:-:S04]  /*10e0*/  LEA.HI.SX32 R246, R3, R247, 0x1e ;  /* 0x000000f703f67211 */ /* 0x000fc800078ff2ff */
[C---:B------:R-:W-:Y:S01]  /*10f0*/  @P1 LEA R2, P3, R246.reuse, UR12, 0x4 ;  /* 0x0000000cf6021c11 */ /* 0x040fe2000f8620ff */
[C---:B--2---:R-:W-:Y:S01]  /*1100*/  IMAD.WIDE.U32 R236, R246.reuse, 0x10, R248 ;  /* 0x00000010f6ec7825 */ /* 0x044fe200078e00f8 */
[C---:B0-----:R-:W-:Y:S02]  /*1110*/  @P2 LEA R4, P4, R246.reuse, UR14, 0x4 ;  /* 0x0000000ef6042c11 */ /* 0x041fe4000f8820ff */
[C---:B------:R-:W-:Y:S02]  /*1120*/  @P1 LEA.HI.X R3, R246.reuse, UR13, RZ, 0x4, P3 ;  /* 0x0000000df6031c11 */ /* 0x040fe400098f24ff */
[----:B------:R-:W-:Y:S01]  /*1130*/  @P2 LEA.HI.X R5, R246, UR15, RZ, 0x4, P4 ;  /* 0x0000000ff6052c11 */ /* 0x000fe2000a0f24ff */
[----:B-----5:R-:W5:Y:S04]  /*1140*/  LDG.E.128 R236, desc[UR4][R236.64] ;  /* 0x00000004ecec7981 */ /* 0x020f68000c1e1d00 */
        /* <DEDUP_REMOVED lines=10> */
.L_x_36090:
[----:B-----5:R-:W-:Y:S01]  /*11f0*/  FADD.FTZ R236, R184, R236 ;  /* 0x000000ecb8ec7221 */ /* 0x020fe20000010000 */
[----:B------:R-:W-:Y:S06]  /*1200*/  BRA `(.L_x_36091) ;  /* 0x0000000000087947 */ /* 0x000fec0003800000 */
.L_x_36089:
[----:B-----5:R-:W-:-:S04]  /*1210*/  FADD.FTZ R236, R180, R236 ;  /* 0x000000ecb4ec7221 */ /* 0x020fc80000010000 */
[----:B------:R-:W-:-:S07]  /*1220*/  @P2 FADD.FTZ R236, R184, R236 ;  /* 0x000000ecb8ec2221 */ /* 0x000fce0000010000 */
.L_x_36091:
[----:B-----5:R-:W-:-:S07]  /*1230*/  MOV R188, R236 ;  /* 0x000000ec00bc7202 */ /* 0x020fce0000000f00 */
.L_x_36092:
[----:B------:R-:W-:Y:S05]  /*1240*/  @P3 BRA `(.L_x_36093) ;  /* 0x00000000001c3947 */ /* 0x000fea0003800000 */
[----:B------:R-:W-:-:S04]  /*1250*/  ISETP.NE.U32.AND P4, PT, RZ, UR14, PT ;  /* 0x0000000eff007c0c */ /* 0x000fc8000bf85070 */
[----:B------:R-:W-:-:S13]  /*1260*/  ISETP.NE.AND.EX P4, PT, RZ, UR15, PT, P4 ;  /* 0x0000000fff007c0c */ /* 0x000fda000bf85340 */
[----:B------:R-:W-:Y:S05]  /*1270*/  @P4 BRA `(.L_x_36094) ;  /* 0x0000000000084947 */ /* 0x000fea0003800000 */
[----:B------:R-:W-:Y:S05]  /*1280*/  @P0 BRA `(.L_x_36095) ;  /* 0x0000000000140947 */ /* 0x000fea0003800000 */
[----:B------:R-:W-:Y:S05]  /*1290*/  BRA `(.L_x_36096) ;  /* 0x0000000000147947 */ /* 0x000fea0003800000 */
.L_x_36094:
[----:B-----5:R-:W-:Y:S01]  /*12a0*/  FADD.FTZ R237, R185, R237 ;  /* 0x000000edb9ed7221 */ /* 0x020fe20000010000 */
[----:B------:R-:W-:Y:S06]  /*12b0*/  BRA `(.L_x_36095) ;  /* 0x0000000000087947 */ /* 0x000fec0003800000 */
.L_x_36093:
[----:B-----5:R-:W-:-:S04]  /*12c0*/  FADD.FTZ R237, R181, R237 ;  /* 0x000000edb5ed7221 */ /* 0x020fc80000010000 */
[----:B------:R-:W-:-:S07]  /*12d0*/  @P2 FADD.FTZ R237, R185, R237 ;  /* 0x000000edb9ed2221 */ /* 0x000fce0000010000 */
.L_x_36095:
[----:B-----5:R-:W-:-:S07]  /*12e0*/  MOV R189, R237 ;  /* 0x000000ed00bd7202 */ /* 0x020fce0000000f00 */
.L_x_36096:
[----:B------:R-:W-:Y:S05]  /*12f0*/  @P3 BRA `(.L_x_36097) ;  /* 0x00000000001c3947 */ /* 0x000fea0003800000 */
[----:B------:R-:W-:-:S04]  /*1300*/  ISETP.NE.U32.AND P4, PT, RZ, UR14, PT ;  /* 0x0000000eff007c0c */ /* 0x000fc8000bf85070 */
[----:B------:R-:W-:-:S13]  /*1310*/  ISETP.NE.AND.EX P4, PT, RZ, UR15, PT, P4 ;  /* 0x0000000fff007c0c */ /* 0x000fda000bf85340 */
[----:B------:R-:W-:Y:S05]  /*1320*/  @P4 BRA `(.L_x_36098) ;  /* 0x0000000000084947 */ /* 0x000fea0003800000 */
[----:B------:R-:W-:Y:S05]  /*1330*/  @P0 BRA `(.L_x_36099) ;  /* 0x0000000000140947 */ /* 0x000fea0003800000 */
[----:B------:R-:W-:Y:S05]  /*1340*/  BRA `(.L_x_36100) ;  /* 0x0000000000147947 */ /* 0x000fea0003800000 */
.L_x_36098:
[----:B-----5:R-:W-:Y:S01]  /*1350*/  FADD.FTZ R238, R186, R238 ;  /* 0x000000eebaee7221 */ /* 0x020fe20000010000 */
[----:B------:R-:W-:Y:S06]  /*1360*/  BRA `(.L_x_36099) ;  /* 0x0000000000087947 */ /* 0x000fec0003800000 */
.L_x_36097:
[----:B-----5:R-:W-:-:S04]  /*1370*/  FADD.FTZ R238, R182, R238 ;  /* 0x000000eeb6ee7221 */ /* 0x020fc80000010000 */
[----:B------:R-:W-:-:S07]  /*1380*/  @P2 FADD.FTZ R238, R186, R238 ;  /* 0x000000eebaee2221 */ /* 0x000fce0000010000 */
.L_x_36099:
[----:B-----5:R-:W-:-:S07]  /*1390*/  MOV R190, R238 ;  /* 0x000000ee00be7202 */ /* 0x020fce0000000f00 */
.L_x_36100:
[----:B------:R-:W-:Y:S05]  /*13a0*/  @P3 BRA `(.L_x_36101) ;  /* 0x00000000001c3947 */ /* 0x000fea0003800000 */
[----:B------:R-:W-:-:S04]  /*13b0*/  ISETP.NE.U32.AND P4, PT, RZ, UR14, PT ;  /* 0x0000000eff007c0c */ /* 0x000fc8000bf85070 */
[----:B------:R-:W-:-:S13]  /*13c0*/  ISETP.NE.AND.EX P4, PT, RZ, UR15, PT, P4 ;  /* 0x0000000fff007c0c */ /* 0x000fda000bf85340 */
[----:B------:R-:W-:Y:S05]  /*13d0*/  @P4 BRA `(.L_x_36102) ;  /* 0x0000000000084947 */ /* 0x000fea0003800000 */
[----:B------:R-:W-:Y:S05]  /*13e0*/  @P0 BRA `(.L_x_36103) ;  /* 0x0000000000140947 */ /* 0x000fea0003800000 */
[----:B------:R-:W-:Y:S05]  /*13f0*/  BRA `(.L_x_36104) ;  /* 0x0000000000147947 */ /* 0x000fea0003800000 */
.L_x_36102:
[----:B-----5:R-:W-:Y:S01]  /*1400*/  FADD.FTZ R239, R187, R239 ;  /* 0x000000efbbef7221 */ /* 0x020fe20000010000 */
[----:B------:R-:W-:Y:S06]  /*1410*/  BRA `(.L_x_36103) ;  /* 0x0000000000087947 */ /* 0x000fec0003800000 */
.L_x_36101:
[----:B-----5:R-:W-:-:S04]  /*1420*/  FADD.FTZ R239, R183, R239 ;  /* 0x000000efb7ef7221 */ /* 0x020fc80000010000 */
[----:B------:R-:W-:-:S07]  /*1430*/  @P2 FADD.FTZ R239, R187, R239 ;  /* 0x000000efbbef2221 */ /* 0x000fce0000010000 */
.L_x_36103:
[----:B-----5:R-:W-:-:S07]  /*1440*/  MOV R191, R239 ;  /* 0x000000ef00bf7202 */ /* 0x020fce0000000f00 */
.L_x_36104:
        /* <DEDUP_REMOVED lines=19> */
.L_x_36106:
[----:B-----5:R-:W-:Y:S01]  /*1580*/  FADD.FTZ R232, R184, R232 ;  /* 0x000000e8b8e87221 */ /* 0x020fe20000010000 */
[----:B------:R-:W-:Y:S06]  /*1590*/  BRA `(.L_x_36107) ;  /* 0x0000000000087947 */ /* 0x000fec0003800000 */
.L_x_36105:
[----:B-----5:R-:W-:-:S04]  /*15a0*/  FADD.FTZ R232, R180, R232 ;  /* 0x000000e8b4e87221 */ /* 0x020fc80000010000 */
[----:B------:R-:W-:-:S07]  /*15b0*/  @P2 FADD.FTZ R232, R184, R232 ;  /* 0x000000e8b8e82221 */ /* 0x000fce0000010000 */
.L_x_36107:
[----:B0----5:R-:W-:-:S07]  /*15c0*/  MOV R188, R232 ;  /* 0x000000e800bc7202 */ /* 0x021fce0000000f00 */
.L_x_36108:
[----:B------:R-:W-:Y:S05]  /*15d0*/  @P3 BRA `(.L_x_36109) ;  /* 0x00000000001c3947 */ /* 0x000fea0003800000 */
[----:B------:R-:W-:-:S04]  /*15e0*/  ISETP.NE.U32.AND P4, PT, RZ, UR14, PT ;  /* 0x0000000eff007c0c */ /* 0x000fc8000bf85070 */
[----:B------:R-:W-:-:S13]  /*15f0*/  ISETP.NE.AND.EX P4, PT, RZ, UR15, PT, P4 ;  /* 0x0000000fff007c0c */ /* 0x000fda000bf85340 */
[----:B------:R-:W-:Y:S05]  /*1600*/  @P4 BRA `(.L_x_36110) ;  /* 0x0000000000084947 */ /* 0x000fea0003800000 */
[----:B------:R-:W-:Y:S05]  /*1610*/  @P0 BRA `(.L_x_36111) ;  /* 0x0000000000140947 */ /* 0x000fea0003800000 */
[----:B------:R-:W-:Y:S05]  /*1620*/  BRA `(.L_x_36112) ;  /* 0x0000000000147947 */ /* 0x000fea0003800000 */
.L_x_36110:
[----:B-----5:R-:W-:Y:S01]  /*1630*/  FADD.FTZ R233, R185, R233 ;  /* 0x000000e9b9e97221 */ /* 0x020fe20000010000 */
[----:B------:R-:W-:Y:S06]  /*1640*/  BRA `(.L_x_36111) ;  /* 0x0000000000087947 */ /* 0x000fec0003800000 */
.L_x_36109:
[----:B-----5:R-:W-:-:S04]  /*1650*/  FADD.FTZ R233, R181, R233 ;  /* 0x000000e9b5e97221 */ /* 0x020fc80000010000 */
[----:B------:R-:W-:-:S07]  /*1660*/  @P2 FADD.FTZ R233, R185, R233 ;  /* 0x000000e9b9e92221 */ /* 0x000fce0000010000 */
.L_x_36111:
[----:B0----5:R-:W-:-:S07]  /*1670*/  MOV R189, R233 ;  /* 0x000000e900bd7202 */ /* 0x021fce0000000f00 */
.L_x_36112:
[----:B------:R-:W-:Y:S05]  /*1680*/  @P3 BRA `(.L_x_36113) ;  /* 0x00000000001c3947 */ /* 0x000fea0003800000 */
[----:B------:R-:W-:-:S04]  /*1690*/  ISETP.NE.U32.AND P4, PT, RZ, UR14, PT ;  /* 0x0000000eff007c0c */ /* 0x000fc8000bf85070 */
[----:B------:R-:W-:-:S13]  /*16a0*/  ISETP.NE.AND.EX P4, PT, RZ, UR15, PT, P4 ;  /* 0x0000000fff007c0c */ /* 0x000fda000bf85340 */
[----:B------:R-:W-:Y:S05]  /*16b0*/  @P4 BRA `(.L_x_36114) ;  /* 0x0000000000084947 */ /* 0x000fea0003800000 */
[----:B------:R-:W-:Y:S05]  /*16c0*/  @P0 BRA `(.L_x_36115) ;  /* 0x0000000000140947 */ /* 0x000fea0003800000 */
[----:B------:R-:W-:Y:S05]  /*16d0*/  BRA `(.L_x_36116) ;  /* 0x0000000000147947 */ /* 0x000fea0003800000 */
.L_x_36114:
[----:B-----5:R-:W-:Y:S01]  /*16e0*/  FADD.FTZ R234, R186, R234 ;  /* 0x000000eabaea7221 */ /* 0x020fe20000010000 */
[----:B------:R-:W-:Y:S06]  /*16f0*/  BRA `(.L_x_36115) ;  /* 0x0000000000087947 */ /* 0x000fec0003800000 */
.L_x_36113:
[----:B-----5:R-:W-:-:S04]  /*1700*/  FADD.FTZ R234, R182, R234 ;  /* 0x000000eab6ea7221 */ /* 0x020fc80000010000 */
[----:B------:R-:W-:-:S07]  /*1710*/  @P2 FADD.FTZ R234, R186, R234 ;  /* 0x000000eabaea2221 */ /* 0x000fce0000010000 */
.L_x_36115:
[----:B0----5:R-:W-:-:S07]  /*1720*/  MOV R190, R234 ;  /* 0x000000ea00be7202 */ /* 0x021fce0000000f00 */
.L_x_36116:
[----:B------:R-:W-:Y:S05]  /*1730*/  @P3 BRA `(.L_x_36117) ;  /* 0x00000000001c3947 */ /* 0x000fea0003800000 */
[----:B------:R-:W-:-:S04]  /*1740*/  ISETP.NE.U32.AND P4, PT, RZ, UR14, PT ;  /* 0x0000000eff007c0c */ /* 0x000fc8000bf85070 */
[----:B------:R-:W-:-:S13]  /*1750*/  ISETP.NE.AND.EX P4, PT, RZ, UR15, PT, P4 ;  /* 0x0000000fff007c0c */ /* 0x000fda000bf85340 */
[----:B------:R-:W-:Y:S05]  /*1760*/  @P4 BRA `(.L_x_36118) ;  /* 0x0000000000084947 */ /* 0x000fea0003800000 */
[----:B------:R-:W-:Y:S05]  /*1770*/  @P0 BRA `(.L_x_36119) ;  /* 0x0000000000140947 */ /* 0x000fea0003800000 */
[----:B------:R-:W-:Y:S05]  /*1780*/  BRA `(.L_x_36120) ;  /* 0x0000000000147947 */ /* 0x000fea0003800000 */
.L_x_36118:
[----:B-----5:R-:W-:Y:S01]  /*1790*/  FADD.FTZ R235, R187, R235 ;  /* 0x000000ebbbeb7221 */ /* 0x020fe20000010000 */
[----:B------:R-:W-:Y:S06]  /*17a0*/  BRA `(.L_x_36119) ;  /* 0x0000000000087947 */ /* 0x000fec0003800000 */
.L_x_36117:
[----:B-----5:R-:W-:-:S04]  /*17b0*/  FADD.FTZ R235, R183, R235 ;  /* 0x000000ebb7eb7221 */ /* 0x020fc80000010000 */
[----:B------:R-:W-:-:S07]  /*17c0*/  @P2 FADD.FTZ R235, R187, R235 ;  /* 0x000000ebbbeb2221 */ /* 0x000fce0000010000 */
.L_x_36119:
[----:B0----5:R-:W-:-:S07]  /*17d0*/  MOV R191, R235 ;  /* 0x000000eb00bf7202 */ /* 0x021fce0000000f00 */
.L_x_36120:
        /* <DEDUP_REMOVED lines=18> */
.L_x_36122:
[----:B-----5:R-:W-:Y:S01]  /*1900*/  FADD.FTZ R228, R184, R228 ;  /* 0x000000e4b8e47221 */ /* 0x020fe20000010000 */
[----:B------:R-:W-:Y:S06]  /*1910*/  BRA `(.L_x_36123) ;  /* 0x0000000000087947 */ /* 0x000fec0003800000 */
.L_x_36121:
[----:B-----5:R-:W-:-:S04]  /*1920*/  FADD.FTZ R228, R180, R228 ;  /* 0x000000e4b4e47221 */ /* 0x020fc80000010000 */
[----:B------:R-:W-:-:S07]  /*1930*/  @P2 FADD.FTZ R228, R184, R228 ;  /* 0x000000e4b8e42221 */ /* 0x000fce0000010000 */
.L_x_36123:
[----:B0-----:R-:W-:-:S07]  /*1940*/  MOV R188, R228 ;  /* 0x000000e400bc7202 */ /* 0x001fce0000000f00 */
.L_x_36124:
[----:B------:R-:W-:Y:S05]  /*1950*/  @P3 BRA `(.L_x_36125) ;  /* 0x00000000001c3947 */ /* 0x000fea0003800000 */
[----:B------:R-:W-:-:S04]  /*1960*/  ISETP.NE.U32.AND P4, PT, RZ, UR14, PT ;  /* 0x0000000eff007c0c */ /* 0x000fc8000bf85070 */
[----:B------:R-:W-:-:S13]  /*1970*/  ISETP.NE.AND.EX P4, PT, RZ, UR15, PT, P4 ;  /* 0x0000000fff007c0c */ /* 0x000fda000bf85340 */
[----:B------:R-:W-:Y:S05]  /*1980*/  @P4 BRA `(.L_x_36126) ;  /* 0x0000000000084947 */ /* 0x000fea0003800000 */
[----:B------:R-:W-:Y:S05]  /*1990*/  @P0 BRA `(.L_x_36127) ;  /* 0x0000000000140947 */ /* 0x000fea0003800000 */
[----:B------:R-:W-:Y:S05]  /*19a0*/  BRA `(.L_x_36128) ;  /* 0x0000000000147947 */ /* 0x000fea0003800000 */
.L_x_36126:
[----:B-----5:R-:W-:Y:S01]  /*19b0*/  FADD.FTZ R229, R185, R229 ;  /* 0x000000e5b9e57221 */ /* 0x020fe20000010000 */
[----:B------:R-:W-:Y:S06]  /*19c0*/  BRA `(.L_x_36127) ;  /* 0x0000000000087947 */ /* 0x000fec0003800000 */
.L_x_36125:
[----:B-----5:R-:W-:-:S04]  /*19d0*/  FADD.FTZ R229, R181, R229 ;  /* 0x000000e5b5e57221 */ /* 0x020fc80000010000 */
[----:B------:R-:W-:-:S07]  /*19e0*/  @P2 FADD.FTZ R229, R185, R229 ;  /* 0x000000e5b9e52221 */ /* 0x000fce0000010000 */
.L_x_36127:
[----:B0-----:R-:W-:-:S07]  /*19f0*/  MOV R189, R229 ;  /* 0x000000e500bd7202 */ /* 0x001fce0000000f00 */
.L_x_36128:
[----:B------:R-:W-:Y:S05]  /*1a00*/  @P3 BRA `(.L_x_36129) ;  /* 0x00000000001c3947 */ /* 0x000fea0003800000 */
[----:B------:R-:W-:-:S04]  /*1a10*/  ISETP.NE.U32.AND P4, PT, RZ, UR14, PT ;  /* 0x0000000eff007c0c */ /* 0x000fc8000bf85070 */
[----:B------:R-:W-:-:S13]  /*1a20*/  ISETP.NE.AND.EX P4, PT, RZ, UR15, PT, P4 ;  /* 0x0000000fff007c0c */ /* 0x000fda000bf85340 */
[----:B------:R-:W-:Y:S05]  /*1a30*/  @P4 BRA `(.L_x_36130) ;  /* 0x0000000000084947 */ /* 0x000fea0003800000 */
[----:B------:R-:W-:Y:S05]  /*1a40*/  @P0 BRA `(.L_x_36131) ;  /* 0x0000000000140947 */ /* 0x000fea0003800000 */
[----:B------:R-:W-:Y:S05]  /*1a50*/  BRA `(.L_x_36132) ;  /* 0x0000000000147947 */ /* 0x000fea0003800000 */
.L_x_36130:
[----:B-----5:R-:W-:Y:S01]  /*1a60*/  FADD.FTZ R230, R186, R230 ;  /* 0x000000e6bae67221 */ /* 0x020fe20000010000 */
[----:B------:R-:W-:Y:S06]  /*1a70*/  BRA `(.L_x_36131) ;  /* 0x0000000000087947 */ /* 0x000fec0003800000 */
.L_x_36129:
[----:B-----5:R-:W-:-:S04]  /*1a80*/  FADD.FTZ R230, R182, R230 ;  /* 0x000000e6b6e67221 */ /* 0x020fc80000010000 */
[----:B------:R-:W-:-:S07]  /*1a90*/  @P2 FADD.FTZ R230, R186, R230 ;  /* 0x000000e6bae62221 */ /* 0x000fce0000010000 */
.L_x_36131:
[----:B0-----:R-:W-:-:S07]  /*1aa0*/  MOV R190, R230 ;  /* 0x000000e600be7202 */ /* 0x001fce0000000f00 */
.L_x_36132:
[----:B------:R-:W-:Y:S05]  /*1ab0*/  @P3 BRA `(.L_x_36133) ;  /* 0x00000000001c3947 */ /* 0x000fea0003800000 */
[----:B------:R-:W-:-:S04]  /*1ac0*/  ISETP.NE.U32.AND P4, PT, RZ, UR14, PT ;  /* 0x0000000eff007c0c */ /* 0x000fc8000bf85070 */
[----:B------:R-:W-:-:S13]  /*1ad0*/  ISETP.NE.AND.EX P4, PT, RZ, UR15, PT, P4 ;  /* 0x0000000fff007c0c */ /* 0x000fda000bf85340 */
[----:B------:R-:W-:Y:S05]  /*1ae0*/  @P4 BRA `(.L_x_36134) ;  /* 0x0000000000084947 */ /* 0x000fea0003800000 */
[----:B------:R-:W-:Y:S05]  /*1af0*/  @P0 BRA `(.L_x_36135) ;  /* 0x0000000000140947 */ /* 0x000fea0003800000 */
[----:B------:R-:W-:Y:S05]  /*1b00*/  BRA `(.L_x_36136) ;  /* 0x0000000000147947 */ /* 0x000fea0003800000 */
.L_x_36134:
[----:B-----5:R-:W-:Y:S01]  /*1b10*/  FADD.FTZ R231, R187, R231 ;  /* 0x000000e7bbe77221 */ /* 0x020fe20000010000 */
[----:B------:R-:W-:Y:S06]  /*1b20*/  BRA `(.L_x_36135) ;  /* 0x0000000000087947 */ /* 0x000fec0003800000 */
.L_x_36133:
[----:B-----5:R-:W-:-:S04]  /*1b30*/  FADD.FTZ R231, R183, R231 ;  /* 0x000000e7b7e77221 */ /* 0x020fc80000010000 */
[----:B------:R-:W-:-:S07]  /*1b40*/  @P2 FADD.FTZ R231, R187, R231 ;  /* 0x000000e7bbe72221 */ /* 0x000fce0000010000 */
.L_x_36135:
[----:B0-----:R-:W-:-:S07]  /*1b50*/  MOV R191, R231 ;  /* 0x000000e700bf7202 */ /* 0x001fce0000000f00 */
.L_x_36136:
        /* <DEDUP_REMOVED lines=18> */
.L_x_36138:
[----:B-----5:R-:W-:Y:S01]  /*1c80*/  FADD.FTZ R224, R184, R224 ;  /* 0x000000e0b8e07221 */ /* 0x020fe20000010000 */
[----:B------:R-:W-:Y:S06]  /*1c90*/  BRA `(.L_x_36139) ;  /* 0x0000000000087947 */ /* 0x000fec0003800000 */
.L_x_36137:
[----:B-----5:R-:W-:-:S04]  /*1ca0*/  FADD.FTZ R224, R180, R224 ;  /* 0x000000e0b4e07221 */ /* 0x020fc80000010000 */
[----:B------:R-:W-:-:S07]  /*1cb0*/  @P2 FADD.FTZ R224, R184, R224 ;  /* 0x000000e0b8e02221 */ /* 0x000fce0000010000 */
.L_x_36139:
[----:B0-----:R-:W-:-:S07]  /*1cc0*/  MOV R188, R224 ;  /* 0x000000e000bc7202 */ /* 0x001fce0000000f00 */
.L_x_36140:
[----:B------:R-:W-:Y:S05]  /*1cd0*/  @P3 BRA `(.L_x_36141) ;  /* 0x00000000001c3947 */ /* 0x000fea0003800000 */
[----:B------:R-:W-:-:S04]  /*1ce0*/  ISETP.NE.U32.AND P4, PT, RZ, UR14, PT ;  /* 0x0000000eff007c0c */ /* 0x000fc8000bf85070 */
[----:B------:R-:W-:-:S13]  /*1cf0*/  ISETP.NE.AND.EX P4, PT, RZ, UR15, PT, P4 ;  /* 0x0000000fff007c0c */ /* 0x000fda000bf85340 */
[----:B------:R-:W-:Y:S05]  /*1d00*/  @P4 BRA `(.L_x_36142) ;  /* 0x0000000000084947 */ /* 0x000fea0003800000 */
[----:B------:R-:W-:Y:S05]  /*1d10*/  @P0 BRA `(.L_x_36143) ;  /* 0x0000000000140947 */ /* 0x000fea0003800000 */
[----:B------:R-:W-:Y:S05]  /*1d20*/  BRA `(.L_x_36144) ;  /* 0x0000000000147947 */ /* 0x000fea0003800000 */
.L_x_36142:
[----:B-----5:R-:W-:Y:S01]  /*1d30*/  FADD.FTZ R225, R185, R225 ;  /* 0x000000e1b9e17221 */ /* 0x020fe20000010000 */
[----:B------:R-:W-:Y:S06]  /*1d40*/  BRA `(.L_x_36143) ;  /* 0x0000000000087947 */ /* 0x000fec0003800000 */
.L_x_36141:
[----:B-----5:R-:W-:-:S04]  /*1d50*/  FADD.FTZ R225, R181, R225 ;  /* 0x000000e1b5e17221 */ /* 0x020fc80000010000 */
[----:B------:R-:W-:-:S07]  /*1d60*/  @P2 FADD.FTZ R225, R185, R225 ;  /* 0x000000e1b9e12221 */ /* 0x000fce0000010000 */
.L_x_36143:
[----:B0-----:R-:W-:-:S07]  /*1d70*/  MOV R189, R225 ;  /* 0x000000e100bd7202 */ /* 0x001fce0000000f00 */
.L_x_36144:
[----:B------:R-:W-:Y:S05]  /*1d80*/  @P3 BRA `(.L_x_36145) ;  /* 0x00000000001c3947 */ /* 0x000fea0003800000 */
[----:B------:R-:W-:-:S04]  /*1d90*/  ISETP.NE.U32.AND P4, PT, RZ, UR14, PT ;  /* 0x0000000eff007c0c */ /* 0x000fc8000bf85070 */
[----:B------:R-:W-:-:S13]  /*1da0*/  ISETP.NE.AND.EX P4, PT, RZ, UR15, PT, P4 ;  /* 0x0000000fff007c0c */ /* 0x000fda000bf85340 */
[----:B------:R-:W-:Y:S05]  /*1db0*/  @P4 BRA `(.L_x_36146) ;  /* 0x0000000000084947 */ /* 0x000fea0003800000 */
[----:B------:R-:W-:Y:S05]  /*1dc0*/  @P0 BRA `(.L_x_36147) ;  /* 0x0000000000140947 */ /* 0x000fea0003800000 */
[----:B------:R-:W-:Y:S05]  /*1dd0*/  BRA `(.L_x_36148) ;  /* 0x0000000000147947 */ /* 0x000fea0003800000 */
.L_x_36146:
[----:B-----5:R-:W-:Y:S01]  /*1de0*/  FADD.FTZ R226, R186, R226 ;  /* 0x000000e2bae27221 */ /* 0x020fe20000010000 */
[----:B------:R-:W-:Y:S06]  /*1df0*/  BRA `(.L_x_36147) ;  /* 0x0000000000087947 */ /* 0x000fec0003800000 */
.L_x_36145:
[----:B-----5:R-:W-:-:S04]  /*1e00*/  FADD.FTZ R226, R182, R226 ;  /* 0x000000e2b6e27221 */ /* 0x020fc80000010000 */
[----:B------:R-:W-:-:S07]  /*1e10*/  @P2 FADD.FTZ R226, R186, R226 ;  /* 0x000000e2bae22221 */ /* 0x000fce0000010000 */
.L_x_36147:
[----:B0-----:R-:W-:-:S07]  /*1e20*/  MOV R190, R226 ;  /* 0x000000e200be7202 */ /* 0x001fce0000000f00 */
.L_x_36148:
[----:B------:R-:W-:Y:S05]  /*1e30*/  @P3 BRA `(.L_x_36149) ;  /* 0x00000000001c3947 */ /* 0x000fea0003800000 */
[----:B------:R-:W-:-:S04]  /*1e40*/  ISETP.NE.U32.AND P4, PT, RZ, UR14, PT ;  /* 0x0000000eff007c0c */ /* 0x000fc8000bf85070 */
[----:B------:R-:W-:-:S13]  /*1e50*/  ISETP.NE.AND.EX P4, PT, RZ, UR15, PT, P4 ;  /* 0x0000000fff007c0c */ /* 0x000fda000bf85340 */
[----:B------:R-:W-:Y:S05]  /*1e60*/  @P4 BRA `(.L_x_36150) ;  /* 0x0000000000084947 */ /* 0x000fea0003800000 */
[----:B------:R-:W-:Y:S05]  /*1e70*/  @P0 BRA `(.L_x_36151) ;  /* 0x0000000000140947 */ /* 0x000fea0003800000 */
[----:B------:R-:W-:Y:S05]  /*1e80*/  BRA `(.L_x_36152) ;  /* 0x0000000000147947 */ /* 0x000fea0003800000 */
.L_x_36150:
[----:B-----5:R-:W-:Y:S01]  /*1e90*/  FADD.FTZ R227, R187, R227 ;  /* 0x000000e3bbe37221 */ /* 0x020fe20000010000 */
[----:B------:R-:W-:Y:S06]  /*1ea0*/  BRA `(.L_x_36151) ;  /* 0x0000000000087947 */ /* 0x000fec0003800000 */
.L_x_36149:
[----:B-----5:R-:W-:-:S04]  /*1eb0*/  FADD.FTZ R227, R183, R227 ;  /* 0x000000e3b7e37221 */ /* 0x020fc80000010000 */
[----:B------:R-:W-:-:S07]  /*1ec0*/  @P2 FADD.FTZ R227, R187, R227 ;  /* 0x000000e3bbe32221 */ /* 0x000fce0000010000 */
.L_x_36151:
[----:B0-----:R-:W-:-:S07]  /*1ed0*/  MOV R191, R227 ;  /* 0x000000e300bf7202 */ /* 0x001fce0000000f00 */
.L_x_36152:
        /* <DEDUP_REMOVED lines=18> */
.L_x_36154:
[----:B-----5:R-:W-:Y:S01]  /*2000*/  FADD.FTZ R220, R184, R220 ;  /* 0x000000dcb8dc7221 */ /* 0x020fe20000010000 */
[----:B------:R-:W-:Y:S06]  /*2010*/  BRA `(.L_x_36155) ;  /* 0x0000000000087947 */ /* 0x000fec0003800000 */
.L_x_36153:
[----:B-----5:R-:W-:-:S04]  /*2020*/  FADD.FTZ R220, R180, R220 ;  /* 0x000000dcb4dc7221 */ /* 0x020fc80000010000 */
[----:B------:R-:W-:-:S07]  /*2030*/  @P2 FADD.FTZ R220, R184, R220 ;  /* 0x000000dcb8dc2221 */ /* 0x000fce0000010000 */
.L_x_36155:
[----:B0-----:R-:W-:-:S07]  /*2040*/  MOV R188, R220 ;  /* 0x000000dc00bc7202 */ /* 0x001fce0000000f00 */
.L_x_36156:
[----:B------:R-:W-:Y:S05]  /*2050*/  @P3 BRA `(.L_x_36157) ;  /* 0x00000000001c3947 */ /* 0x000fea0003800000 */
[----:B------:R-:W-:-:S04]  /*2060*/  ISETP.NE.U32.AND P4, PT, RZ, UR14, PT ;  /* 0x0000000eff007c0c */ /* 0x000fc8000bf85070 */
[----:B------:R-:W-:-:S13]  /*2070*/  ISETP.NE.AND.EX P4, PT, RZ, UR15, PT, P4 ;  /* 0x0000000fff007c0c */ /* 0x000fda000bf85340 */
[----:B------:R-:W-:Y:S05]  /*2080*/  @P4 BRA `(.L_x_36158) ;  /* 0x0000000000084947 */ /* 0x000fea0003800000 */
[----:B------:R-:W-:Y:S05]  /*2090*/  @P0 BRA `(.L_x_36159) ;  /* 0x0000000000140947 */ /* 0x000fea0003800000 */
[----:B------:R-:W-:Y:S05]  /*20a0*/  BRA `(.L_x_36160) ;  /* 0x0000000000147947 */ /* 0x000fea0003800000 */
.L_x_36158:
[----:B-----5:R-:W-:Y:S01]  /*20b0*/  FADD.FTZ R221, R185, R221 ;  /* 0x000000ddb9dd7221 */ /* 0x020fe20000010000 */
[----:B------:R-:W-:Y:S06]  /*20c0*/  BRA `(.L_x_36159) ;  /* 0x0000000000087947 */ /* 0x000fec0003800000 */
.L_x_36157:
[----:B-----5:R-:W-:-:S04]  /*20d0*/  FADD.FTZ R221, R181, R221 ;  /* 0x000000ddb5dd7221 */ /* 0x020fc80000010000 */
[----:B------:R-:W-:-:S07]  /*20e0*/  @P2 FADD.FTZ R221, R185, R221 ;  /* 0x000000ddb9dd2221 */ /* 0x000fce0000010000 */
.L_x_36159:
[----:B0-----:R-:W-:-:S07]  /*20f0*/  MOV R189, R221 ;  /* 0x000000dd00bd7202 */ /* 0x001fce0000000f00 */
.L_x_36160:
[----:B------:R-:W-:Y:S05]  /*2100*/  @P3 BRA `(.L_x_36161) ;  /* 0x00000000001c3947 */ /* 0x000fea0003800000 */
[----:B------:R-:W-:-:S04]  /*2110*/  ISETP.NE.U32.AND P4, PT, RZ, UR14, PT ;  /* 0x0000000eff007c0c */ /* 0x000fc8000bf85070 */
[----:B------:R-:W-:-:S13]  /*2120*/  ISETP.NE.AND.EX P4, PT, RZ, UR15, PT, P4 ;  /* 0x0000000fff007c0c */ /* 0x000fda000bf85340 */
[----:B------:R-:W-:Y:S05]  /*2130*/  @P4 BRA `(.L_x_36162) ;  /* 0x0000000000084947 */ /* 0x000fea0003800000 */
[----:B------:R-:W-:Y:S05]  /*2140*/  @P0 BRA `(.L_x_36163) ;  /* 0x0000000000140947 */ /* 0x000fea0003800000 */
[----:B------:R-:W-:Y:S05]  /*2150*/  BRA `(.L_x_36164) ;  /* 0x0000000000147947 */ /* 0x000fea0003800000 */
.L_x_36162:
[----:B-----5:R-:W-:Y:S01]  /*2160*/  FADD.FTZ R222, R186, R222 ;  /* 0x000000debade7221 */ /* 0x020fe20000010000 */
[----:B------:R-:W-:Y:S06]  /*2170*/  BRA `(.L_x_36163) ;  /* 0x0000000000087947 */ /* 0x000fec0003800000 */
.L_x_36161:
[----:B-----5:R-:W-:-:S04]  /*2180*/  FADD.FTZ R222, R182, R222 ;  /* 0x000000deb6de7221 */ /* 0x020fc80000010000 */
[----:B------:R-:W-:-:S07]  /*2190*/  @P2 FADD.FTZ R222, R186, R222 ;  /* 0x000000debade2221 */ /* 0x000fce0000010000 */
.L_x_36163:
[----:B0-----:R-:W-:-:S07]  /*21a0*/  MOV R190, R222 ;  /* 0x000000de00be7202 */ /* 0x001fce0000000f00 */
.L_x_36164:
[----:B------:R-:W-:Y:S05]  /*21b0*/  @P3 BRA `(.L_x_36165) ;  /* 0x00000000001c3947 */ /* 0x000fea0003800000 */
[----:B------:R-:W-:-:S04]  /*21c0*/  ISETP.NE.U32.AND P4, PT, RZ, UR14, PT ;  /* 0x0000000eff007c0c */ /* 0x000fc8000bf85070 */
[----:B------:R-:W-:-:S13]  /*21d0*/  ISETP.NE.AND.EX P4, PT, RZ, UR15, PT, P4 ;  /* 0x0000000fff007c0c */ /* 0x000fda000bf85340 */
[----:B------:R-:W-:Y:S05]  /*21e0*/  @P4 BRA `(.L_x_36166) ;  /* 0x0000000000084947 */ /* 0x000fea0003800000 */
[----:B------:R-:W-:Y:S05]  /*21f0*/  @P0 BRA `(.L_x_36167) ;  /* 0x0000000000140947 */ /* 0x000fea0003800000 */
[----:B------:R-:W-:Y:S05]  /*2200*/  BRA `(.L_x_36168) ;  /* 0x0000000000147947 */ /* 0x000fea0003800000 */
.L_x_36166:
[----:B-----5:R-:W-:Y:S01]  /*2210*/  FADD.FTZ R223, R187, R223 ;  /* 0x000000dfbbdf7221 */ /* 0x020fe20000010000 */
[----:B------:R-:W-:Y:S06]  /*2220*/  BRA `(.L_x_36167) ;  /* 0x0000000000087947 */ /* 0x000fec0003800000 */
.L_x_36165:
[----:B-----5:R-:W-:-:S04]  /*2230*/  FADD.FTZ R223, R183, R223 ;  /* 0x000000dfb7df7221 */ /* 0x020fc80000010000 */
[----:B------:R-:W-:-:S07]  /*2240*/  @P2 FADD.FTZ R223, R187, R223 ;  /* 0x000000dfbbdf2221 */ /* 0x000fce0000010000 */
.L_x_36167:
[----:B0-----:R-:W-:-:S07]  /*2250*/  MOV R191, R223 ;  /* 0x000000df00bf7202 */ /* 0x001fce0000000f00 */
.L_x_36168:
        /* <DEDUP_REMOVED lines=18> */
.L_x_36170:
[----:B-----5:R-:W-:Y:S01]  /*2380*/  FADD.FTZ R216, R184, R216 ;  /* 0x000000d8b8d87221 */ /* 0x020fe20000010000 */
[----:B------:R-:W-:Y:S06]  /*2390*/  BRA `(.L_x_36171) ;  /* 0x0000000000087947 */ /* 0x000fec0003800000 */
.L_x_36169:
[----:B-----5:R-:W-:-:S04]  /*23a0*/  FADD.FTZ R216, R180, R216 ;  /* 0x000000d8b4d87221 */ /* 0x020fc80000010000 */
[----:B------:R-:W-:-:S07]  /*23b0*/  @P2 FADD.FTZ R216, R184, R216 ;  /* 0x000000d8b8d82221 */ /* 0x000fce0000010000 */
.L_x_36171:
[----:B0-----:R-:W-:-:S07]  /*23c0*/  MOV R188, R216 ;  /* 0x000000d800bc7202 */ /* 0x001fce0000000f00 */
.L_x_36172:
[----:B------:R-:W-:Y:S05]  /*23d0*/  @P3 BRA `(.L_x_36173) ;  /* 0x00000000001c3947 */ /* 0x000fea0003800000 */
[----:B------:R-:W-:-:S04]  /*23e0*/  ISETP.NE.U32.AND P4, PT, RZ, UR14, PT ;  /* 0x0000000eff007c0c */ /* 0x000fc8000bf85070 */
[----:B------:R-:W-:-:S13]  /*23f0*/  ISETP.NE.AND.EX P4, PT, RZ, UR15, PT, P4 ;  /* 0x0000000fff007c0c */ /* 0x000fda000bf85340 */
[----:B------:R-:W-:Y:S05]  /*2400*/  @P4 BRA `(.L_x_36174) ;  /* 0x0000000000084947 */ /* 0x000fea0003800000 */
[----:B------:R-:W-:Y:S05]  /*2410*/  @P0 BRA `(.L_x_36175) ;  /* 0x0000000000140947 */ /* 0x000fea0003800000 */
[----:B------:R-:W-:Y:S05]  /*2420*/  BRA `(.L_x_36176) ;  /* 0x0000000000147947 */ /* 0x000fea0003800000 */
.L_x_36174:
[----:B-----5:R-:W-:Y:S01]  /*2430*/  FADD.FTZ R217, R185, R217 ;  /* 0x000000d9b9d97221 */ /* 0x020fe20000010000 */
[----:B------:R-:W-:Y:S06]  /*2440*/  BRA `(.L_x_36175) ;  /* 0x0000000000087947 */ /* 0x000fec0003800000 */
.L_x_36173:
[----:B-----5:R-:W-:-:S04]  /*2450*/  FADD.FTZ R217, R181, R217 ;  /* 0x000000d9b5d97221 */ /* 0x020fc80000010000 */
[----:B------:R-:W-:-:S07]  /*2460*/  @P2 FADD.FTZ R217, R185, R217 ;  /* 0x000000d9b9d92221 */ /* 0x000fce0000010000 */
.L_x_36175:
[----:B0-----:R-:W-:-:S07]  /*2470*/  MOV R189, R217 ;  /* 0x000000d900bd7202 */ /* 0x001fce0000000f00 */
.L_x_36176:
[----:B------:R-:W-:Y:S05]  /*2480*/  @P3 BRA `(.L_x_36177) ;  /* 0x00000000001c3947 */ /* 0x000fea0003800000 */
[----:B------:R-:W-:-:S04]  /*2490*/  ISETP.NE.U32.AND P4, PT, RZ, UR14, PT ;  /* 0x0000000eff007c0c */ /* 0x000fc8000bf85070 */
[----:B------:R-:W-:-:S13]  /*24a0*/  ISETP.NE.AND.EX P4, PT, RZ, UR15, PT, P4 ;  /* 0x0000000fff007c0c */ /* 0x000fda000bf85340 */
[----:B------:R-:W-:Y:S05]  /*24b0*/  @P4 BRA `(.L_x_36178) ;  /* 0x0000000000084947 */ /* 0x000fea0003800000 */
[----:B------:R-:W-:Y:S05]  /*24c0*/  @P0 BRA `(.L_x_36179) ;  /* 0x0000000000140947 */ /* 0x000fea0003800000 */
[----:B------:R-:W-:Y:S05]  /*24d0*/  BRA `(.L_x_36180) ;  /* 0x0000000000147947 */ /* 0x000fea0003800000 */
.L_x_36178:
[----:B-----5:R-:W-:Y:S01]  /*24e0*/  FADD.FTZ R218, R186, R218 ;  /* 0x000000dabada7221 */ /* 0x020fe20000010000 */
[----:B------:R-:W-:Y:S06]  /*24f0*/  BRA `(.L_x_36179) ;  /* 0x0000000000087947 */ /* 0x000fec0003800000 */
.L_x_36177:
[----:B-----5:R-:W-:-:S04]  /*2500*/  FADD.FTZ R218, R182, R218 ;  /* 0x000000dab6da7221 */ /* 0x020fc80000010000 */
[----:B------:R-:W-:-:S07]  /*2510*/  @P2 FADD.FTZ R218, R186, R218 ;  /* 0x000000dabada2221 */ /* 0x000fce0000010000 */
.L_x_36179:
[----:B0-----:R-:W-:-:S07]  /*2520*/  MOV R190, R218 ;  /* 0x000000da00be7202 */ /* 0x001fce0000000f00 */
.L_x_36180:
[----:B------:R-:W-:Y:S05]  /*2530*/  @P3 BRA `(.L_x_36181) ;  /* 0x00000000001c3947 */ /* 0x000fea0003800000 */
[----:B------:R-:W-:-:S04]  /*2540*/  ISETP.NE.U32.AND P4, PT, RZ, UR14, PT ;  /* 0x0000000eff007c0c */ /* 0x000fc8000bf85070 */
[----:B------:R-:W-:-:S13]  /*2550*/  ISETP.NE.AND.EX P4, PT, RZ, UR15, PT, P4 ;  /* 0x0000000fff007c0c */ /* 0x000fda000bf85340 */
[----:B------:R-:W-:Y:S05]  /*2560*/  @P4 BRA `(.L_x_36182) ;  /* 0x0000000000084947 */ /* 0x000fea0003800000 */
[----:B------:R-:W-:Y:S05]  /*2570*/  @P0 BRA `(.L_x_36183) ;  /* 0x0000000000140947 */ /* 0x000fea0003800000 */
[----:B------:R-:W-:Y:S05]  /*2580*/  BRA `(.L_x_36184) ;  /* 0x0000000000147947 */ /* 0x000fea0003800000 */
.L_x_36182:
[----:B-----5:R-:W-:Y:S01]  /*2590*/  FADD.FTZ R219, R187, R219 ;  /* 0x000000dbbbdb7221 */ /* 0x020fe20000010000 */
[----:B------:R-:W-:Y:S06]  /*25a0*/  BRA `(.L_x_36183) ;  /* 0x0000000000087947 */ /* 0x000fec0003800000 */
.L_x_36181:
[----:B-----5:R-:W-:-:S04]  /*25b0*/  FADD.FTZ R219, R183, R219 ;  /* 0x000000dbb7db7221 */ /* 0x020fc80000010000 */
[----:B------:R-:W-:-:S07]  /*25c0*/  @P2 FADD.FTZ R219, R187, R219 ;  /* 0x000000dbbbdb2221 */ /* 0x000fce0000010000 */
.L_x_36183:
[----:B0-----:R-:W-:-:S07]  /*25d0*/  MOV R191, R219 ;  /* 0x000000db00bf7202 */ /* 0x001fce0000000f00 */
.L_x_36184:
        /* <DEDUP_REMOVED lines=18> */
.L_x_36186:
[----:B-----5:R-:W-:Y:S01]  /*2700*/  FADD.FTZ R204, R184, R204 ;  /* 0x000000ccb8cc7221 */ /* 0x020fe20000010000 */
[----:B------:R-:W-:Y:S06]  /*2710*/  BRA `(.L_x_36187) ;  /* 0x0000000000087947 */ /* 0x000fec0003800000 */
.L_x_36185:
[----:B-----5:R-:W-:-:S04]  /*2720*/  FADD.FTZ R204, R180, R204 ;  /* 0x000000ccb4cc7221 */ /* 0x020fc80000010000 */
[----:B------:R-:W-:-:S07]  /*2730*/  @P2 FADD.FTZ R204, R184, R204 ;  /* 0x000000ccb8cc2221 */ /* 0x000fce0000010000 */
.L_x_36187:
[----:B0-----:R-:W-:-:S07]  /*2740*/  MOV R188, R204 ;  /* 0x000000cc00bc7202 */ /* 0x001fce0000000f00 */
.L_x_36188:
[----:B------:R-:W-:Y:S05]  /*2750*/  @P3 BRA `(.L_x_36189) ;  /* 0x00000000001c3947 */ /* 0x000fea0003800000 */
[----:B------:R-:W-:-:S04]  /*2760*/  ISETP.NE.U32.AND P4, PT, RZ, UR14, PT ;  /* 0x0000000eff007c0c */ /* 0x000fc8000bf85070 */
[----:B------:R-:W-:-:S13]  /*2770*/  ISETP.NE.AND.EX P4, PT, RZ, UR15, PT, P4 ;  /* 0x0000000fff007c0c */ /* 0x000fda000bf85340 */
[----:B------:R-:W-:Y:S05]  /*2780*/  @P4 BRA `(.L_x_36190) ;  /* 0x0000000000084947 */ /* 0x000fea0003800000 */
[----:B------:R-:W-:Y:S05]  /*2790*/  @P0 BRA `(.L_x_36191) ;  /* 0x0000000000140947 */ /* 0x000fea0003800000 */
[----:B------:R-:W-:Y:S05]  /*27a0*/  BRA `(.L_x_36192) ;  /* 0x0000000000147947 */ /* 0x000fea0003800000 */
.L_x_36190:
[----:B-----5:R-:W-:Y:S01]  /*27b0*/  FADD.FTZ R205, R185, R205 ;  /* 0x000000cdb9cd7221 */ /* 0x020fe20000010000 */
[----:B------:R-:W-:Y:S06]  /*27c0*/  BRA `(.L_x_36191) ;  /* 0x0000000000087947 */ /* 0x000fec0003800000 */
.L_x_36189:
[----:B-----5:R-:W-:-:S04]  /*27d0*/  FADD.FTZ R205, R181, R205 ;  /* 0x000000cdb5cd7221 */ /* 0x020fc80000010000 */
[----:B------:R-:W-:-:S07]  /*27e0*/  @P2 FADD.FTZ R205, R185, R205 ;  /* 0x000000cdb9cd2221 */ /* 0x000fce0000010000 */
.L_x_36191:
[----:B0-----:R-:W-:-:S07]  /*27f0*/  MOV R189, R205 ;  /* 0x000000cd00bd7202 */ /* 0x001fce0000000f00 */
.L_x_36192:
[----:B------:R-:W-:Y:S05]  /*2800*/  @P3 BRA `(.L_x_36193) ;  /* 0x00000000001c3947 */ /* 0x000fea0003800000 */
[----:B------:R-:W-:-:S04]  /*2810*/  ISETP.NE.U32.AND P4, PT, RZ, UR14, PT ;  /* 0x0000000eff007c0c */ /* 0x000fc8000bf85070 */
[----:B------:R-:W-:-:S13]  /*2820*/  ISETP.NE.AND.EX P4, PT, RZ, UR15, PT, P4 ;  /* 0x0000000fff007c0c */ /* 0x000fda000bf85340 */
[----:B------:R-:W-:Y:S05]  /*2830*/  @P4 BRA `(.L_x_36194) ;  /* 0x0000000000084947 */ /* 0x000fea0003800000 */
[----:B------:R-:W-:Y:S05]  /*2840*/  @P0 BRA `(.L_x_36195) ;  /* 0x0000000000140947 */ /* 0x000fea0003800000 */
[----:B------:R-:W-:Y:S05]  /*2850*/  BRA `(.L_x_36196) ;  /* 0x0000000000147947 */ /* 0x000fea0003800000 */
.L_x_36194:
[----:B-----5:R-:W-:Y:S01]  /*2860*/  FADD.FTZ R206, R186, R206 ;  /* 0x000000cebace7221 */ /* 0x020fe20000010000 */
[----:B------:R-:W-:Y:S06]  /*2870*/  BRA `(.L_x_36195) ;  /* 0x0000000000087947 */ /* 0x000fec0003800000 */
.L_x_36193:
[----:B-----5:R-:W-:-:S04]  /*2880*/  FADD.FTZ R206, R182, R206 ;  /* 0x000000ceb6ce7221 */ /* 0x020fc80000010000 */
[----:B------:R-:W-:-:S07]  /*2890*/  @P2 FADD.FTZ R206, R186, R206 ;  /* 0x000000cebace2221 */ /* 0x000fce0000010000 */
.L_x_36195:
[----:B0-----:R-:W-:-:S07]  /*28a0*/  MOV R190, R206 ;  /* 0x000000ce00be7202 */ /* 0x001fce0000000f00 */
.L_x_36196:
[----:B------:R-:W-:Y:S05]  /*28b0*/  @P3 BRA `(.L_x_36197) ;  /* 0x00000000001c3947 */ /* 0x000fea0003800000 */
[----:B------:R-:W-:-:S04]  /*28c0*/  ISETP.NE.U32.AND P4, PT, RZ, UR14, PT ;  /* 0x0000000eff007c0c */ /* 0x000fc8000bf85070 */
[----:B------:R-:W-:-:S13]  /*28d0*/  ISETP.NE.AND.EX P4, PT, RZ, UR15, PT, P4 ;  /* 0x0000000fff007c0c */ /* 0x000fda000bf85340 */
[----:B------:R-:W-:Y:S05]  /*28e0*/  @P4 BRA `(.L_x_36198) ;  /* 0x0000000000084947 */ /* 0x000fea0003800000 */
[----:B------:R-:W-:Y:S05]  /*28f0*/  @P0 BRA `(.L_x_36199) ;  /* 0x0000000000140947 */ /* 0x000fea0003800000 */
[----:B------:R-:W-:Y:S05]  /*2900*/  BRA `(.L_x_36200) ;  /* 0x0000000000147947 */ /* 0x000fea0003800000 */
.L_x_36198:
[----:B-----5:R-:W-:Y:S01]  /*2910*/  FADD.FTZ R207, R187, R207 ;  /* 0x000000cfbbcf7221 */ /* 0x020fe20000010000 */
[----:B------:R-:W-:Y:S06]  /*2920*/  BRA `(.L_x_36199) ;  /* 0x0000000000087947 */ /* 0x000fec0003800000 */
.L_x_36197:
[----:B-----5:R-:W-:-:S04]  /*2930*/  FADD.FTZ R207, R183, R207 ;  /* 0x000000cfb7cf7221 */ /* 0x020fc80000010000 */
[----:B------:R-:W-:-:S07]  /*2940*/  @P2 FADD.FTZ R207, R187, R207 ;  /* 0x000000cfbbcf2221 */ /* 0x000fce0000010000 */
.L_x_36199:
[----:B0-----:R-:W-:-:S07]  /*2950*/  MOV R191, R207 ;  /* 0x000000cf00bf7202 */ /* 0x001fce0000000f00 */
.L_x_36200:
[----:B0-----:R-:W0:Y:S08]  /*2960*/  @P0 LDC.64 R2, c[0x0][0x238] ;  /* 0x00008e00ff020b82 */ /* 0x001e300000000a00 */
[----:B------:R-:W1:Y:S08]  /*2970*/  @P1 LDC.64 R192, c[0x0][0x228] ;  /* 0x00008a00ffc01b82 */ /* 0x000e700000000a00 */
[----:B------:R-:W2:Y:S01]  /*2980*/  @P2 LDC.64 R194, c[0x0][0x230] ;  /* 0x00008c00ffc22b82 */ /* 0x000ea20000000a00 */
[----:B0-----:R-:W-:-:S05]  /*2990*/  @P0 IMAD.WIDE.U32 R2, R243, 0x10, R2 ;  /* 0x00000010f3020825 */ /* 0x001fca00078e0002 */
[----:B------:R0:W-:Y:S02]  /*29a0*/  @P0 STG.E.128 desc[UR4][R2.64], R188 ;  /* 0x000000bc02000986 */ /* 0x0001e4000c101d04 */
[----:B0-----:R-:W-:-:S05]  /*29b0*/  IADD3 R2, R246, 0xe0, RZ ;  /* 0x000000e0f6027810 */ /* 0x001fca0007ffe0ff */
[----:B-1----:R-:W-:-:S04]  /*29c0*/  @P1 IMAD.WIDE.U32 R192, R2, 0x10, R192 ;  /* 0x0000001002c01825 */ /* 0x002fc800078e00c0 */
[C---:B--2---:R-:W-:Y:S01]  /*29d0*/  @P2 IMAD.WIDE.U32 R194, R2.reuse, 0x10, R194 ;  /* 0x0000001002c22825 */ /* 0x044fe200078e00c2 */
[----:B-----5:R0:W5:Y:S04]  /*29e0*/  @P1 LDG.E.128 R180, desc[UR4][R192.64] ;  /* 0x00000004c0b41981 */ /* 0x020168000c1e1d00 */
[----:B------:R1:W5:Y:S01]  /*29f0*/  @P2 LDG.E.128 R184, desc[UR4][R194.64] ;  /* 0x00000004c2b82981 */ /* 0x000362000c1e1d00 */
[----:B0-----:R-:W-:-:S05]  /*2a00*/  IMAD.WIDE.U32 R192, R2, 0x10, R248 ;  /* 0x0000001002c07825 */ /* 0x001fca00078e00f8 */
[----:B------:R1:W5:Y:S01]  /*2a10*/  LDG.E.128 R200, desc[UR4][R192.64] ;  /* 0x00000004c0c87981 */ /* 0x000362000c1e1d00 */
[----:B------:R-:W-:Y:S05]  /*2a20*/  @P3 BRA `(.L_x_36201) ;  /* 0x00000000001c3947 */ /* 0x000fea0003800000 */
[----:B------:R-:W-:-:S04]  /*2a30*/  ISETP.NE.U32.AND P4, PT, RZ, UR14, PT ;  /* 0x0000000eff007c0c */ /* 0x000fc8000bf85070 */
[----:B------:R-:W-:-:S13]  /*2a40*/  ISETP.NE.AND.EX P4, PT, RZ, UR15, PT, P4 ;  /* 0x0000000fff007c0c */ /* 0x000fda000bf85340 */
[----:B------:R-:W-:Y:S05]  /*2a50*/  @P4 BRA `(.L_x_36202) ;  /* 0x0000000000084947 */ /* 0x000fea0003800000 */
[----:B------:R-:W-:Y:S05]  /*2a60*/  @P0 BRA `(.L_x_36203) ;  /* 0x0000000000140947 */ /* 0x000fea0003800000 */
[----:B------:R-:W-:Y:S05]  /*2a70*/  BRA `(.L_x_36204) ;  /* 0x0000000000147947 */ /* 0x000fea0003800000 */
.L_x_36202:
[----:B-----5:R-:W-:Y:S01]  /*2a80*/  FADD.FTZ R200, R184, R200 ;  /* 0x000000c8b8c87221 */ /* 0x020fe20000010000 */
[----:B------:R-:W-:Y:S06]  /*2a90*/  BRA `(.L_x_36203) ;  /* 0x0000000000087947 */ /* 0x000fec0003800000 */
.L_x_36201:
[----:B-----5:R-:W-:-:S04]  /*2aa0*/  FADD.FTZ R200, R180, R200 ;  /* 0x000000c8b4c87221 */ /* 0x020fc80000010000 */
[----:B------:R-:W-:-:S07]  /*2ab0*/  @P2 FADD.FTZ R200, R184, R200 ;  /* 0x000000c8b8c82221 */ /* 0x000fce0000010000 */
.L_x_36203:
[----:B-----5:R-:W-:-:S07]  /*2ac0*/  MOV R188, R200 ;  /* 0x000000c800bc7202 */ /* 0x020fce0000000f00 */
.L_x_36204:
[----:B------:R-:W-:Y:S05]  /*2ad0*/  @P3 BRA `(.L_x_36205) ;  /* 0x00000000001c3947 */ /* 0x000fea0003800000 */
[----:B------:R-:W-:-:S04]  /*2ae0*/  ISETP.NE.U32.AND P4, PT, RZ, UR14, PT ;  /* 0x0000000eff007c0c */ /* 0x000fc8000bf85070 */
[----:B------:R-:W-:-:S13]  /*2af0*/  ISETP.NE.AND.EX P4, PT, RZ, UR15, PT, P4 ;  /* 0x0000000fff007c0c */ /* 0x000fda000bf85340 */
[----:B------:R-:W-:Y:S05]  /*2b00*/  @P4 BRA `(.L_x_36206) ;  /* 0x0000000000084947 */ /* 0x000fea0003800000 */
[----:B------:R-:W-:Y:S05]  /*2b10*/  @P0 BRA `(.L_x_36207) ;  /* 0x0000000000140947 */ /* 0x000fea0003800000 */
[----:B------:R-:W-:Y:S05]  /*2b20*/  BRA `(.L_x_36208) ;  /* 0x0000000000147947 */ /* 0x000fea0003800000 */
.L_x_36206:
[----:B-----5:R-:W-:Y:S01]  /*2b30*/  FADD.FTZ R201, R185, R201 ;  /* 0x000000c9b9c97221 */ /* 0x020fe20000010000 */
[----:B------:R-:W-:Y:S06]  /*2b40*/  BRA `(.L_x_36207) ;  /* 0x0000000000087947 */ /* 0x000fec0003800000 */
.L_x_36205:
[----:B-----5:R-:W-:-:S04]  /*2b50*/  FADD.FTZ R201, R181, R201 ;  /* 0x000000c9b5c97221 */ /* 0x020fc80000010000 */
[----:B------:R-:W-:-:S07]  /*2b60*/  @P2 FADD.FTZ R201, R185, R201 ;  /* 0x000000c9b9c92221 */ /* 0x000fce0000010000 */
.L_x_36207:
[----:B-----5:R-:W-:-:S07]  /*2b70*/  MOV R189, R201 ;  /* 0x000000c900bd7202 */ /* 0x020fce0000000f00 */
.L_x_36208:
[----:B------:R-:W-:Y:S05]  /*2b80*/  @P3 BRA `(.L_x_36209) ;  /* 0x00000000001c3947 */ /* 0x000fea0003800000 */
[----:B------:R-:W-:-:S04]  /*2b90*/  ISETP.NE.U32.AND P4, PT, RZ, UR14, PT ;  /* 0x0000000eff007c0c */ /* 0x000fc8000bf85070 */
[----:B------:R-:W-:-:S13]  /*2ba0*/  ISETP.NE.AND.EX P4, PT, RZ, UR15, PT, P4 ;  /* 0x0000000fff007c0c */ /* 0x000fda000bf85340 */
[----:B------:R-:W-:Y:S05]  /*2bb0*/  @P4 BRA `(.L_x_36210) ;  /* 0x0000000000084947 */ /* 0x000fea0003800000 */
[----:B------:R-:W-:Y:S05]  /*2bc0*/  @P0 BRA `(.L_x_36211) ;  /* 0x0000000000140947 */ /* 0x000fea0003800000 */
[----:B------:R-:W-:Y:S05]  /*2bd0*/  BRA `(.L_x_36212) ;  /* 0x0000000000147947 */ /* 0x000fea0003800000 */
.L_x_36210:
[----:B-----5:R-:W-:Y:S01]  /*2be0*/  FADD.FTZ R202, R186, R202 ;  /* 0x000000cabaca7221 */ /* 0x020fe20000010000 */
[----:B------:R-:W-:Y:S06]  /*2bf0*/  BRA `(.L_x_36211) ;  /* 0x0000000000087947 */ /* 0x000fec0003800000 */
.L_x_36209:
[----:B-----5:R-:W-:-:S04]  /*2c00*/  FADD.FTZ R202, R182, R202 ;  /* 0x000000cab6ca7221 */ /* 0x020fc80000010000 */
[----:B------:R-:W-:-:S07]  /*2c10*/  @P2 FADD.FTZ R202, R186, R202 ;  /* 0x000000cabaca2221 */ /* 0x000fce0000010000 */
.L_x_36211:
[----:B-----5:R-:W-:-:S07]  /*2c20*/  MOV R190, R202 ;  /* 0x000000ca00be7202 */ /* 0x020fce0000000f00 */
.L_x_36212:
[----:B------:R-:W-:Y:S05]  /*2c30*/  @P3 BRA `(.L_x_36213) ;  /* 0x00000000001c3947 */ /* 0x000fea0003800000 */
[----:B------:R-:W-:-:S04]  /*2c40*/  ISETP.NE.U32.AND P4, PT, RZ, UR14, PT ;  /* 0x0000000eff007c0c */ /* 0x000fc8000bf85070 */
[----:B------:R-:W-:-:S13]  /*2c50*/  ISETP.NE.AND.EX P4, PT, RZ, UR15, PT, P4 ;  /* 0x0000000fff007c0c */ /* 0x000fda000bf85340 */
[----:B------:R-:W-:Y:S05]  /*2c60*/  @P4 BRA `(.L_x_36214) ;  /* 0x0000000000084947 */ /* 0x000fea0003800000 */
[----:B------:R-:W-:Y:S05]  /*2c70*/  @P0 BRA `(.L_x_36215) ;  /* 0x0000000000140947 */ /* 0x000fea0003800000 */
[----:B------:R-:W-:Y:S05]  /*2c80*/  BRA `(.L_x_36216) ;  /* 0x0000000000147947 */ /* 0x000fea0003800000 */
.L_x_36214:
[----:B-----5:R-:W-:Y:S01]  /*2c90*/  FADD.FTZ R203, R187, R203 ;  /* 0x000000cbbbcb7221 */ /* 0x020fe20000010000 */
[----:B------:R-:W-:Y:S06]  /*2ca0*/  BRA `(.L_x_36215) ;  /* 0x0000000000087947 */ /* 0x000fec0003800000 */
.L_x_36213:
[----:B-----5:R-:W-:-:S04]  /*2cb0*/  FADD.FTZ R203, R183, R203 ;  /* 0x000000cbb7cb7221 */ /* 0x020fc80000010000 */
[----:B------:R-:W-:-:S07]  /*2cc0*/  @P2 FADD.FTZ R203, R187, R203 ;  /* 0x000000cbbbcb2221 */ /* 0x000fce0000010000 */
.L_x_36215:
[----:B-----5:R-:W-:-:S07]  /*2cd0*/  MOV R191, R203 ;  /* 0x000000cb00bf7202 */ /* 0x020fce0000000f00 */
.L_x_36216:
[----:B-1----:R-:W0:Y:S01]  /*2ce0*/  @P0 LDC.64 R192, c[0x0][0x238] ;  /* 0x00008e00ffc00b82 */ /* 0x002e220000000a00 */
        /* <DEDUP_REMOVED lines=17> */
.L_x_36218:
[----:B-----5:R-:W-:Y:S01]  /*2e00*/  FADD.FTZ R192, R184, R192 ;  /* 0x000000c0b8c07221 */ /* 0x020fe20000010000 */
[----:B------:R-:W-:Y:S06]  /*2e10*/  BRA `(.L_x_36219) ;  /* 0x0000000000087947 */ /* 0x000fec0003800000 */
.L_x_36217:
[----:B-----5:R-:W-:-:S04]  /*2e20*/  FADD.FTZ R192, R180, R192 ;  /* 0x000000c0b4c07221 */ /* 0x020fc80000010000 */
[----:B------:R-:W-:-:S07]  /*2e30*/  @P2 FADD.FTZ R192, R184, R192 ;  /* 0x000000c0b8c02221 */ /* 0x000fce0000010000 */
.L_x_36219:
[----:B-----5:R-:W-:-:S07]  /*2e40*/  MOV R188, R192 ;  /* 0x000000c000bc7202 */ /* 0x020fce0000000f00 */
.L_x_36220:
[----:B------:R-:W-:Y:S05]  /*2e50*/  @P3 BRA `(.L_x_36221) ;  /* 0x00000000001c3947 */ /* 0x000fea0003800000 */
[----:B------:R-:W-:-:S04]  /*2e60*/  ISETP.NE.U32.AND P4, PT, RZ, UR14, PT ;  /* 0x0000000eff007c0c */ /* 0x000fc8000bf85070 */
[----:B------:R-:W-:-:S13]  /*2e70*/  ISETP.NE.AND.EX P4, PT, RZ, UR15, PT, P4 ;  /* 0x0000000fff007c0c */ /* 0x000fda000bf85340 */
[----:B------:R-:W-:Y:S05]  /*2e80*/  @P4 BRA `(.L_x_36222) ;  /* 0x0000000000084947 */ /* 0x000fea0003800000 */
[----:B------:R-:W-:Y:S05]  /*2e90*/  @P0 BRA `(.L_x_36223) ;  /* 0x0000000000140947 */ /* 0x000fea0003800000 */
[----:B------:R-:W-:Y:S05]  /*2ea0*/  BRA `(.L_x_36224) ;  /* 0x0000000000147947 */ /* 0x000fea0003800000 */
.L_x_36222:
[----:B-----5:R-:W-:Y:S01]  /*2eb0*/  FADD.FTZ R193, R185, R193 ;  /* 0x000000c1b9c17221 */ /* 0x020fe20000010000 */
[----:B------:R-:W-:Y:S06]  /*2ec0*/  BRA `(.L_x_36223) ;  /* 0x0000000000087947 */ /* 0x000fec0003800000 */
.L_x_36221:
[----:B-----5:R-:W-:-:S04]  /*2ed0*/  FADD.FTZ R193, R181, R193 ;  /* 0x000000c1b5c17221 */ /* 0x020fc80000010000 */
[----:B------:R-:W-:-:S07]  /*2ee0*/  @P2 FADD.FTZ R193, R185, R193 ;  /* 0x000000c1b9c12221 */ /* 0x000fce0000010000 */
.L_x_36223:
[----:B-----5:R-:W-:-:S07]  /*2ef0*/  MOV R189, R193 ;  /* 0x000000c100bd7202 */ /* 0x020fce0000000f00 */
.L_x_36224:
[----:B------:R-:W-:Y:S05]  /*2f00*/  @P3 BRA `(.L_x_36225) ;  /* 0x00000000001c3947 */ /* 0x000fea0003800000 */
[----:B------:R-:W-:-:S04]  /*2f10*/  ISETP.NE.U32.AND P4, PT, RZ, UR14, PT ;  /* 0x0000000eff007c0c */ /* 0x000fc8000bf85070 */
[----:B------:R-:W-:-:S13]  /*2f20*/  ISETP.NE.AND.EX P4, PT, RZ, UR15, PT, P4 ;  /* 0x0000000fff007c0c */ /* 0x000fda000bf85340 */
[----:B------:R-:W-:Y:S05]  /*2f30*/  @P4 BRA `(.L_x_36226) ;  /* 0x0000000000084947 */ /* 0x000fea0003800000 */
[----:B------:R-:W-:Y:S05]  /*2f40*/  @P0 BRA `(.L_x_36227) ;  /* 0x0000000000140947 */ /* 0x000fea0003800000 */
[----:B------:R-:W-:Y:S05]  /*2f50*/  BRA `(.L_x_36228) ;  /* 0x0000000000147947 */ /* 0x000fea0003800000 */
.L_x_36226:
[----:B-----5:R-:W-:Y:S01]  /*2f60*/  FADD.FTZ R194, R186, R194 ;  /* 0x000000c2bac27221 */ /* 0x020fe20000010000 */
[----:B------:R-:W-:Y:S06]  /*2f70*/  BRA `(.L_x_36227) ;  /* 0x0000000000087947 */ /* 0x000fec0003800000 */
.L_x_36225:
[----:B-----5:R-:W-:-:S04]  /*2f80*/  FADD.FTZ R194, R182, R194 ;  /* 0x000000c2b6c27221 */ /* 0x020fc80000010000 */
[----:B------:R-:W-:-:S07]  /*2f90*/  @P2 FADD.FTZ R194, R186, R194 ;  /* 0x000000c2bac22221 */ /* 0x000fce0000010000 */
.L_x_36227:
[----:B-----5:R-:W-:-:S07]  /*2fa0*/  MOV R190, R194 ;  /* 0x000000c200be7202 */ /* 0x020fce0000000f00 */
.L_x_36228:
[----:B------:R-:W-:Y:S05]  /*2fb0*/  @P3 BRA `(.L_x_36229) ;  /* 0x00000000001c3947 */ /* 0x000fea0003800000 */
[----:B------:R-:W-:-:S04]  /*2fc0*/  ISETP.NE.U32.AND P4, PT, RZ, UR14, PT ;  /* 0x0000000eff007c0c */ /* 0x000fc8000bf85070 */
[----:B------:R-:W-:-:S13]  /*2fd0*/  ISETP.NE.AND.EX P4, PT, RZ, UR15, PT, P4 ;  /* 0x0000000fff007c0c */ /* 0x000fda000bf85340 */
[----:B------:R-:W-:Y:S05]  /*2fe0*/  @P4 BRA `(.L_x_36230) ;  /* 0x0000000000084947 */ /* 0x000fea0003800000 */
[----:B------:R-:W-:Y:S05]  /*2ff0*/  @P0 BRA `(.L_x_36231) ;  /* 0x0000000000140947 */ /* 0x000fea0003800000 */
[----:B------:R-:W-:Y:S05]  /*3000*/  BRA `(.L_x_36232) ;  /* 0x0000000000147947 */ /* 0x000fea0003800000 */
.L_x_36230:
[----:B-----5:R-:W-:Y:S01]  /*3010*/  FADD.FTZ R195, R187, R195 ;  /* 0x000000c3bbc37221 */ /* 0x020fe20000010000 */
[----:B------:R-:W-:Y:S06]  /*3020*/  BRA `(.L_x_36231) ;  /* 0x0000000000087947 */ /* 0x000fec0003800000 */
.L_x_36229:
[----:B-----5:R-:W-:-:S04]  /*3030*/  FADD.FTZ R195, R183, R195 ;  /* 0x000000c3b7c37221 */ /* 0x020fc80000010000 */
[----:B------:R-:W-:-:S07]  /*3040*/  @P2 FADD.FTZ R195, R187, R195 ;  /* 0x000000c3bbc32221 */ /* 0x000fce0000010000 */
.L_x_36231:
[----:B-----5:R-:W-:-:S07]  /*3050*/  MOV R191, R195 ;  /* 0x000000c300bf7202 */ /* 0x020fce0000000f00 */
.L_x_36232:
        /* <DEDUP_REMOVED lines=18> */
.L_x_36234:
[----:B-----5:R-:W-:Y:S01]  /*3180*/  FADD.FTZ R196, R184, R196 ;  /* 0x000000c4b8c47221 */ /* 0x020fe20000010000 */
[----:B------:R-:W-:Y:S06]  /*3190*/  BRA `(.L_x_36235) ;  /* 0x0000000000087947 */ /* 0x000fec0003800000 */
.L_x_36233:
[----:B-----5:R-:W-:-:S04]  /*31a0*/  FADD.FTZ R196, R180, R196 ;  /* 0x000000c4b4c47221 */ /* 0x020fc80000010000 */
[----:B------:R-:W-:-:S07]  /*31b0*/  @P2 FADD.FTZ R196, R184, R196 ;  /* 0x000000c4b8c42221 */ /* 0x000fce0000010000 */
.L_x_36235:
[----:B-----5:R-:W-:-:S07]  /*31c0*/  MOV R188, R196 ;  /* 0x000000c400bc7202 */ /* 0x020fce0000000f00 */
.L_x_36236:
[----:B------:R-:W-:Y:S05]  /*31d0*/  @P3 BRA `(.L_x_36237) ;  /* 0x00000000001c3947 */ /* 0x000fea0003800000 */
[----:B------:R-:W-:-:S04]  /*31e0*/  ISETP.NE.U32.AND P4, PT, RZ, UR14, PT ;  /* 0x0000000eff007c0c */ /* 0x000fc8000bf85070 */
[----:B------:R-:W-:-:S13]  /*31f0*/  ISETP.NE.AND.EX P4, PT, RZ, UR15, PT, P4 ;  /* 0x0000000fff007c0c */ /* 0x000fda000bf85340 */
[----:B------:R-:W-:Y:S05]  /*3200*/  @P4 BRA `(.L_x_36238) ;  /* 0x0000000000084947 */ /* 0x000fea0003800000 */
[----:B------:R-:W-:Y:S05]  /*3210*/  @P0 BRA `(.L_x_36239) ;  /* 0x0000000000140947 */ /* 0x000fea0003800000 */
[----:B------:R-:W-:Y:S05]  /*3220*/  BRA `(.L_x_36240) ;  /* 0x0000000000147947 */ /* 0x000fea0003800000 */
.L_x_36238:
[----:B-----5:R-:W-:Y:S01]  /*3230*/  FADD.FTZ R197, R185, R197 ;  /* 0x000000c5b9c57221 */ /* 0x020fe20000010000 */
[----:B------:R-:W-:Y:S06]  /*3240*/  BRA `(.L_x_36239) ;  /* 0x0000000000087947 */ /* 0x000fec0003800000 */
.L_x_36237:
[----:B-----5:R-:W-:-:S04]  /*3250*/  FADD.FTZ R197, R181, R197 ;  /* 0x000000c5b5c57221 */ /* 0x020fc80000010000 */
[----:B------:R-:W-:-:S07]  /*3260*/  @P2 FADD.FTZ R197, R185, R197 ;  /* 0x000000c5b9c52221 */ /* 0x000fce0000010000 */
.L_x_36239:
[----:B-----5:R-:W-:-:S07]  /*3270*/  MOV R189, R197 ;  /* 0x000000c500bd7202 */ /* 0x020fce0000000f00 */
.L_x_36240:
[----:B------:R-:W-:Y:S05]  /*3280*/  @P3 BRA `(.L_x_36241) ;  /* 0x00000000001c3947 */ /* 0x000fea0003800000 */
[----:B------:R-:W-:-:S04]  /*3290*/  ISETP.NE.U32.AND P4, PT, RZ, UR14, PT ;  /* 0x0000000eff007c0c */ /* 0x000fc8000bf85070 */
[----:B------:R-:W-:-:S13]  /*32a0*/  ISETP.NE.AND.EX P4, PT, RZ, UR15, PT, P4 ;  /* 0x0000000fff007c0c */ /* 0x000fda000bf85340 */
[----:B------:R-:W-:Y:S05]  /*32b0*/  @P4 BRA `(.L_x_36242) ;  /* 0x0000000000084947 */ /* 0x000fea0003800000 */
[----:B------:R-:W-:Y:S05]  /*32c0*/  @P0 BRA `(.L_x_36243) ;  /* 0x0000000000140947 */ /* 0x000fea0003800000 */
[----:B------:R-:W-:Y:S05]  /*32d0*/  BRA `(.L_x_36244) ;  /* 0x0000000000147947 */ /* 0x000fea0003800000 */
.L_x_36242:
[----:B-----5:R-:W-:Y:S01]  /*32e0*/  FADD.FTZ R198, R186, R198 ;  /* 0x000000c6bac67221 */ /* 0x020fe20000010000 */
[----:B------:R-:W-:Y:S06]  /*32f0*/  BRA `(.L_x_36243) ;  /* 0x0000000000087947 */ /* 0x000fec0003800000 */
.L_x_36241:
[----:B-----5:R-:W-:-:S04]  /*3300*/  FADD.FTZ R198, R182, R198 ;  /* 0x000000c6b6c67221 */ /* 0x020fc80000010000 */
[----:B------:R-:W-:-:S07]  /*3310*/  @P2 FADD.FTZ R198, R186, R198 ;  /* 0x000000c6bac62221 */ /* 0x000fce0000010000 */
.L_x_36243:
[----:B-----5:R-:W-:-:S07]  /*3320*/  MOV R190, R198 ;  /* 0x000000c600be7202 */ /* 0x020fce0000000f00 */
.L_x_36244:
[----:B------:R-:W-:Y:S05]  /*3330*/  @P3 BRA `(.L_x_36245) ;  /* 0x00000000001c3947 */ /* 0x000fea0003800000 */
[----:B------:R-:W-:-:S04]  /*3340*/  ISETP.NE.U32.AND P4, PT, RZ, UR14, PT ;  /* 0x0000000eff007c0c */ /* 0x000fc8000bf85070 */
[----:B------:R-:W-:-:S13]  /*3350*/  ISETP.NE.AND.EX P4, PT, RZ, UR15, PT, P4 ;  /* 0x0000000fff007c0c */ /* 0x000fda000bf85340 */
[----:B------:R-:W-:Y:S05]  /*3360*/  @P4 BRA `(.L_x_36246) ;  /* 0x0000000000084947 */ /* 0x000fea0003800000 */
[----:B------:R-:W-:Y:S05]  /*3370*/  @P0 BRA `(.L_x_36247) ;  /* 0x0000000000140947 */ /* 0x000fea0003800000 */
[----:B------:R-:W-:Y:S05]  /*3380*/  BRA `(.L_x_36248) ;  /* 0x0000000000147947 */ /* 0x000fea0003800000 */
.L_x_36246:
[----:B-----5:R-:W-:Y:S01]  /*3390*/  FADD.FTZ R199, R187, R199 ;  /* 0x000000c7bbc77221 */ /* 0x020fe20000010000 */
[----:B------:R-:W-:Y:S06]  /*33a0*/  BRA `(.L_x_36247) ;  /* 0x0000000000087947 */ /* 0x000fec0003800000 */
.L_x_36245:
[----:B-----5:R-:W-:-:S04]  /*33b0*/  FADD.FTZ R199, R183, R199 ;  /* 0x000000c7b7c77221 */ /* 0x020fc80000010000 */
[----:B------:R-:W-:-:S07]  /*33c0*/  @P2 FADD.FTZ R199, R187, R199 ;  /* 0x000000c7bbc72221 */ /* 0x000fce0000010000 */
.L_x_36247:
[----:B-----5:R-:W-:-:S07]  /*33d0*/  MOV R191, R199 ;  /* 0x000000c700bf7202 */ /* 0x020fce0000000f00 */
.L_x_36248:
[----:B------:R-:W0:Y:S01]  /*33e0*/  @P0 LDC.64 R208, c[0x0][0x238] ;  /* 0x00008e00ffd00b82 */ /* 0x000e220000000a00 */
[----:B------:R-:W-:-:S07]  /*33f0*/  IADD3 R240, R246, 0x140, RZ ;  /* 0x00000140f6f07810 */ /* 0x000fce0007ffe0ff */
[----:B------:R-:W1:Y:S01]  /*3400*/  @P2 LDC.64 R210, c[0x0][0x230] ;  /* 0x00008c00ffd22b82 */ /* 0x000e620000000a00 */
[----:B0-----:R-:W-:-:S05]  /*3410*/  @P0 IMAD.WIDE.U32 R208, R241, 0x10, R208 ;  /* 0x00000010f1d00825 */ /* 0x001fca00078e00d0 */
[----:B------:R0:W-:Y:S02]  /*3420*/  @P0 STG.E.128 desc[UR4][R208.64], R188 ;  /* 0x000000bcd0000986 */ /* 0x0001e4000c101d04 */
[----:B0-----:R-:W0:Y:S02]  /*3430*/  @P1 LDC.64 R208, c[0x0][0x228] ;  /* 0x00008a00ffd01b82 */ /* 0x001e240000000a00 */
[----:B0-----:R-:W-:-:S05]  /*3440*/  @P1 IMAD.WIDE.U32 R208, R240, 0x10, R208 ;  /* 0x00000010f0d01825 */ /* 0x001fca00078e00d0 */
[----:B-----5:R1:W5:Y:S02]  /*3450*/  @P1 LDG.E.128 R180, desc[UR4][R208.64] ;  /* 0x00000004d0b41981 */ /* 0x020364000c1e1d00 */
[----:B-1----:R-:W-:-:S05]  /*3460*/  @P2 IMAD.WIDE.U32 R208, R240, 0x10, R210 ;  /* 0x00000010f0d02825 */ /* 0x002fca00078e00d2 */
[----:B------:R0:W5:Y:S02]  /*3470*/  @P2 LDG.E.128 R184, desc[UR4][R208.64] ;  /* 0x00000004d0b82981 */ /* 0x000164000c1e1d00 */
        /* <DEDUP_REMOVED lines=8> */
.L_x_36250:
[----:B-----5:R-:W-:Y:S01]  /*3500*/  FADD.FTZ R212, R184, R212 ;  /* 0x000000d4b8d47221 */ /* 0x020fe20000010000 */
[----:B------:R-:W-:Y:S06]  /*3510*/  BRA `(.L_x_36251) ;  /* 0x0000000000087947 */ /* 0x000fec0003800000 */
.L_x_36249:
[----:B-----5:R-:W-:-:S04]  /*3520*/  FADD.FTZ R212, R180, R212 ;  /* 0x000000d4b4d47221 */ /* 0x020fc80000010000 */
[----:B------:R-:W-:-:S07]  /*3530*/  @P2 FADD.FTZ R212, R184, R212 ;  /* 0x000000d4b8d42221 */ /* 0x000fce0000010000 */
.L_x_36251:
[----:B-----5:R-:W-:-:S07]  /*3540*/  MOV R188, R212 ;  /* 0x000000d400bc7202 */ /* 0x020fce0000000f00 */
.L_x_36252:
[----:B------:R-:W-:Y:S05]  /*3550*/  @P3 BRA `(.L_x_36253) ;  /* 0x00000000001c3947 */ /* 0x000fea0003800000 */
[----:B------:R-:W-:-:S04]  /*3560*/  ISETP.NE.U32.AND P4, PT, RZ, UR14, PT ;  /* 0x0000000eff007c0c */ /* 0x000fc8000bf85070 */
[----:B------:R-:W-:-:S13]  /*3570*/  ISETP.NE.AND.EX P4, PT, RZ, UR15, PT, P4 ;  /* 0x0000000fff007c0c */ /* 0x000fda000bf85340 */
[----:B------:R-:W-:Y:S05]  /*3580*/  @P4 BRA `(.L_x_36254) ;  /* 0x0000000000084947 */ /* 0x000fea0003800000 */
[----:B------:R-:W-:Y:S05]  /*3590*/  @P0 BRA `(.L_x_36255) ;  /* 0x0000000000140947 */ /* 0x000fea0003800000 */
[----:B------:R-:W-:Y:S05]  /*35a0*/  BRA `(.L_x_36256) ;  /* 0x0000000000147947 */ /* 0x000fea0003800000 */
.L_x_36254:
[----:B-----5:R-:W-:Y:S01]  /*35b0*/  FADD.FTZ R213, R185, R213 ;  /* 0x000000d5b9d57221 */ /* 0x020fe20000010000 */
[----:B------:R-:W-:Y:S06]  /*35c0*/  BRA `(.L_x_36255) ;  /* 0x0000000000087947 */ /* 0x000fec0003800000 */
.L_x_36253:
[----:B-----5:R-:W-:-:S04]  /*35d0*/  FADD.FTZ R213, R181, R213 ;  /* 0x000000d5b5d57221 */ /* 0x020fc80000010000 */
[----:B------:R-:W-:-:S07]  /*35e0*/  @P2 FADD.FTZ R213, R185, R213 ;  /* 0x000000d5b9d52221 */ /* 0x000fce0000010000 */
.L_x_36255:
[----:B-----5:R-:W-:-:S07]  /*35f0*/  MOV R189, R213 ;  /* 0x000000d500bd7202 */ /* 0x020fce0000000f00 */
.L_x_36256:
[----:B------:R-:W-:Y:S05]  /*3600*/  @P3 BRA `(.L_x_36257) ;  /* 0x00000000001c3947 */ /* 0x000fea0003800000 */
[----:B------:R-:W-:-:S04]  /*3610*/  ISETP.NE.U32.AND P4, PT, RZ, UR14, PT ;  /* 0x0000000eff007c0c */ /* 0x000fc8000bf85070 */
[----:B------:R-:W-:-:S13]  /*3620*/  ISETP.NE.AND.EX P4, PT, RZ, UR15, PT, P4 ;  /* 0x0000000fff007c0c */ /* 0x000fda000bf85340 */
[----:B------:R-:W-:Y:S05]  /*3630*/  @P4 BRA `(.L_x_36258) ;  /* 0x0000000000084947 */ /* 0x000fea0003800000 */
[----:B------:R-:W-:Y:S05]  /*3640*/  @P0 BRA `(.L_x_36259) ;  /* 0x0000000000140947 */ /* 0x000fea0003800000 */
[----:B------:R-:W-:Y:S05]  /*3650*/  BRA `(.L_x_36260) ;  /* 0x0000000000147947 */ /* 0x000fea0003800000 */
.L_x_36258:
[----:B-----5:R-:W-:Y:S01]  /*3660*/  FADD.FTZ R214, R186, R214 ;  /* 0x000000d6bad67221 */ /* 0x020fe20000010000 */
[----:B------:R-:W-:Y:S06]  /*3670*/  BRA `(.L_x_36259) ;  /* 0x0000000000087947 */ /* 0x000fec0003800000 */
.L_x_36257:
[----:B-----5:R-:W-:-:S04]  /*3680*/  FADD.FTZ R214, R182, R214 ;  /* 0x000000d6b6d67221 */ /* 0x020fc80000010000 */
[----:B------:R-:W-:-:S07]  /*3690*/  @P2 FADD.FTZ R214, R186, R214 ;  /* 0x000000d6bad62221 */ /* 0x000fce0000010000 */
.L_x_36259:
[----:B-----5:R-:W-:-:S07]  /*36a0*/  MOV R190, R214 ;  /* 0x000000d600be7202 */ /* 0x020fce0000000f00 */
.L_x_36260:
[----:B------:R-:W-:Y:S05]  /*36b0*/  @P3 BRA `(.L_x_36261) ;  /* 0x00000000001c3947 */ /* 0x000fea0003800000 */
[----:B------:R-:W-:-:S04]  /*36c0*/  ISETP.NE.U32.AND P4, PT, RZ, UR14, PT ;  /* 0x0000000eff007c0c */ /* 0x000fc8000bf85070 */
[----:B------:R-:W-:-:S13]  /*36d0*/  ISETP.NE.AND.EX P4, PT, RZ, UR15, PT, P4 ;  /* 0x0000000fff007c0c */ /* 0x000fda000bf85340 */
[----:B------:R-:W-:Y:S05]  /*36e0*/  @P4 BRA `(.L_x_36262) ;  /* 0x0000000000084947 */ /* 0x000fea0003800000 */
[----:B------:R-:W-:Y:S05]  /*36f0*/  @P0 BRA `(.L_x_36263) ;  /* 0x0000000000140947 */ /* 0x000fea0003800000 */
[----:B------:R-:W-:Y:S05]  /*3700*/  BRA `(.L_x_36264) ;  /* 0x0000000000147947 */ /* 0x000fea0003800000 */
.L_x_36262:
[----:B-----5:R-:W-:Y:S01]  /*3710*/  FADD.FTZ R215, R187, R215 ;  /* 0x000000d7bbd77221 */ /* 0x020fe20000010000 */
[----:B------:R-:W-:Y:S06]  /*3720*/  BRA `(.L_x_36263) ;  /* 0x0000000000087947 */ /* 0x000fec0003800000 */
.L_x_36261:
[----:B-----5:R-:W-:-:S04]  /*3730*/  FADD.FTZ R215, R183, R215 ;  /* 0x000000d7b7d77221 */ /* 0x020fc80000010000 */
[----:B------:R-:W-:-:S07]  /*3740*/  @P2 FADD.FTZ R215, R187, R215 ;  /* 0x000000d7bbd72221 */ /* 0x000fce0000010000 */
.L_x_36263:
[----:B-----5:R-:W-:-:S07]  /*3750*/  MOV R191, R215 ;  /* 0x000000d700bf7202 */ /* 0x020fce0000000f00 */
.L_x_36264:
[----:B0-----:R-:W0:Y:S01]  /*3760*/  @P0 LDC.64 R208, c[0x0][0x238] ;  /* 0x00008e00ffd00b82 */ /* 0x001e220000000a00 */
[----:B------:R-:W-:Y:S01]  /*3770*/  IADD3 R245, R246, 0x160, RZ ;  /* 0x00000160f6f57810 */ /* 0x000fe20007ffe0ff */
[----:B0-----:R-:W-:-:S05]  /*3780*/  @P0 IMAD.WIDE.U32 R208, R240, 0x10, R208 ;  /* 0x00000010f0d00825 */ /* 0x001fca00078e00d0 */
[----:B------:R0:W-:Y:S02]  /*3790*/  @P0 STG.E.128 desc[UR4][R208.64], R188 ;  /* 0x000000bcd0000986 */ /* 0x0001e4000c101d04 */
[----:B0-----:R-:W0:Y:S02]  /*37a0*/  @P1 LDC.64 R208, c[0x0][0x228] ;  /* 0x00008a00ffd01b82 */ /* 0x001e240000000a00 */
[----:B0-----:R-:W-:-:S05]  /*37b0*/  @P1 IMAD.WIDE.U32 R208, R245, 0x10, R208 ;  /* 0x00000010f5d01825 */ /* 0x001fca00078e00d0 */
[----:B-----5:R0:W5:Y:S02]  /*37c0*/  @P1 LDG.E.128 R180, desc[UR4][R208.64] ;  /* 0x00000004d0b41981 */ /* 0x020164000c1e1d00 */
        /* <DEDUP_REMOVED lines=11> */
.L_x_36266:
[----:B-----5:R-:W-:Y:S01]  /*3880*/  FADD.FTZ R208, R184, R208 ;  /* 0x000000d0b8d07221 */ /* 0x020fe20000010000 */
[----:B------:R-:W-:Y:S06]  /*3890*/  BRA `(.L_x_36267) ;  /* 0x0000000000087947 */ /* 0x000fec0003800000 */
.L_x_36265:
[----:B-----5:R-:W-:-:S04]  /*38a0*/  FADD.FTZ R208, R180, R208 ;  /* 0x000000d0b4d07221 */ /* 0x020fc80000010000 */
[----:B------:R-:W-:-:S07]  /*38b0*/  @P2 FADD.FTZ R208, R184, R208 ;  /* 0x000000d0b8d02221 */ /* 0x000fce0000010000 */
.L_x_36267:
[----:B-----5:R-:W-:-:S07]  /*38c0*/  MOV R188, R208 ;  /* 0x000000d000bc7202 */ /* 0x020fce0000000f00 */
.L_x_36268:
[----:B------:R-:W-:Y:S05]  /*38d0*/  @P3 BRA `(.L_x_36269) ;  /* 0x00000000001c3947 */ /* 0x000fea0003800000 */
[----:B------:R-:W-:-:S04]  /*38e0*/  ISETP.NE.U32.AND P4, PT, RZ, UR14, PT ;  /* 0x0000000eff007c0c */ /* 0x000fc8000bf85070 */
[----:B------:R-:W-:-:S13]  /*38f0*/  ISETP.NE.AND.EX P4, PT, RZ, UR15, PT, P4 ;  /* 0x0000000fff007c0c */ /* 0x000fda000bf85340 */
[----:B------:R-:W-:Y:S05]  /*3900*/  @P4 BRA `(.L_x_36270) ;  /* 0x0000000000084947 */ /* 0x000fea0003800000 */
[----:B------:R-:W-:Y:S05]  /*3910*/  @P0 BRA `(.L_x_36271) ;  /* 0x0000000000140947 */ /* 0x000fea0003800000 */
[----:B------:R-:W-:Y:S05]  /*3920*/  BRA `(.L_x_36272) ;  /* 0x0000000000147947 */ /* 0x000fea0003800000 */
.L_x_36270:
[----:B-----5:R-:W-:Y:S01]  /*3930*/  FADD.FTZ R209, R185, R209 ;  /* 0x000000d1b9d17221 */ /* 0x020fe20000010000 */
[----:B------:R-:W-:Y:S06]  /*3940*/  BRA `(.L_x_36271) ;  /* 0x0000000000087947 */ /* 0x000fec0003800000 */
.L_x_36269:
[----:B-----5:R-:W-:-:S04]  /*3950*/  FADD.FTZ R209, R181, R209 ;  /* 0x000000d1b5d17221 */ /* 0x020fc80000010000 */
[----:B------:R-:W-:-:S07]  /*3960*/  @P2 FADD.FTZ R209, R185, R209 ;  /* 0x000000d1b9d12221 */ /* 0x000fce0000010000 */
.L_x_36271:
[----:B-----5:R-:W-:-:S07]  /*3970*/  MOV R189, R209 ;  /* 0x000000d100bd7202 */ /* 0x020fce0000000f00 */
.L_x_36272:
[----:B------:R-:W-:Y:S05]  /*3980*/  @P3 BRA `(.L_x_36273) ;  /* 0x00000000001c3947 */ /* 0x000fea0003800000 */
[----:B------:R-:W-:-:S04]  /*3990*/  ISETP.NE.U32.AND P4, PT, RZ, UR14, PT ;  /* 0x0000000eff007c0c */ /* 0x000fc8000bf85070 */
[----:B------:R-:W-:-:S13]  /*39a0*/  ISETP.NE.AND.EX P4, PT, RZ, UR15, PT, P4 ;  /* 0x0000000fff007c0c */ /* 0x000fda000bf85340 */
[----:B------:R-:W-:Y:S05]  /*39b0*/  @P4 BRA `(.L_x_36274) ;  /* 0x0000000000084947 */ /* 0x000fea0003800000 */
[----:B------:R-:W-:Y:S05]  /*39c0*/  @P0 BRA `(.L_x_36275) ;  /* 0x0000000000140947 */ /* 0x000fea0003800000 */
[----:B------:R-:W-:Y:S05]  /*39d0*/  BRA `(.L_x_36276) ;  /* 0x0000000000147947 */ /* 0x000fea0003800000 */
.L_x_36274:
[----:B-----5:R-:W-:Y:S01]  /*39e0*/  FADD.FTZ R210, R186, R210 ;  /* 0x000000d2bad27221 */ /* 0x020fe20000010000 */
[----:B------:R-:W-:Y:S06]  /*39f0*/  BRA `(.L_x_36275) ;  /* 0x0000000000087947 */ /* 0x000fec0003800000 */
.L_x_36273:
[----:B-----5:R-:W-:-:S04]  /*3a00*/  FADD.FTZ R210, R182, R210 ;  /* 0x000000d2b6d27221 */ /* 0x020fc80000010000 */
[----:B------:R-:W-:-:S07]  /*3a10*/  @P2 FADD.FTZ R210, R186, R210 ;  /* 0x000000d2bad22221 */ /* 0x000fce0000010000 */
.L_x_36275:
[----:B-----5:R-:W-:-:S07]  /*3a20*/  MOV R190, R210 ;  /* 0x000000d200be7202 */ /* 0x020fce0000000f00 */
.L_x_36276:
[----:B------:R-:W-:Y:S05]  /*3a30*/  @P3 BRA `(.L_x_36277) ;  /* 0x00000000001c3947 */ /* 0x000fea0003800000 */
[----:B------:R-:W-:-:S04]  /*3a40*/  ISETP.NE.U32.AND P2, PT, RZ, UR14, PT ;  /* 0x0000000eff007c0c */ /* 0x000fc8000bf45070 */
[----:B------:R-:W-:-:S13]  /*3a50*/  ISETP.NE.AND.EX P2, PT, RZ, UR15, PT, P2 ;  /* 0x0000000fff007c0c */ /* 0x000fda000bf45320 */
[----:B------:R-:W-:Y:S05]  /*3a60*/  @P2 BRA `(.L_x_36278) ;  /* 0x0000000000082947 */ /* 0x000fea0003800000 */
[----:B------:R-:W-:Y:S05]  /*3a70*/  @P0 BRA `(.L_x_36279) ;  /* 0x0000000000140947 */ /* 0x000fea0003800000 */
[----:B------:R-:W-:Y:S05]  /*3a80*/  BRA `(.L_x_36280) ;  /* 0x0000000000147947 */ /* 0x000fea0003800000 */
.L_x_36278:
[----:B-----5:R-:W-:Y:S01]  /*3a90*/  FADD.FTZ R211, R187, R211 ;  /* 0x000000d3bbd37221 */ /* 0x020fe20000010000 */
[----:B------:R-:W-:Y:S06]  /*3aa0*/  BRA `(.L_x_36279) ;  /* 0x0000000000087947 */ /* 0x000fec0003800000 */
.L_x_36277:
[----:B-----5:R-:W-:-:S04]  /*3ab0*/  FADD.FTZ R211, R183, R211 ;  /* 0x000000d3b7d37221 */ /* 0x020fc80000010000 */
[----:B------:R-:W-:-:S07]  /*3ac0*/  @P2 FADD.FTZ R211, R187, R211 ;  /* 0x000000d3bbd32221 */ /* 0x000fce0000010000 */
.L_x_36279:
[----:B-----5:R-:W-:-:S07]  /*3ad0*/  MOV R191, R211 ;  /* 0x000000d300bf7202 */ /* 0x020fce0000000f00 */
.L_x_36280:
[----:B------:R-:W-:Y:S01]  /*3ae0*/  FADD.FTZ R3, RZ, R236 ;  /* 0x000000ecff037221 */ /* 0x000fe20000010000 */
[----:B------:R-:W0:Y:S01]  /*3af0*/  @P0 LDC.64 R248, c[0x0][0x238] ;  /* 0x00008e00fff80b82 */ /* 0x000e220000000a00 */
[----:B------:R-:W-:Y:S01]  /*3b00*/  UMOV UR16, 0xffffffff ;  /* 0xffffffff00107882 */ /* 0x000fe20000000000 */
[----:B------:R-:W-:Y:S01]  /*3b10*/  ISETP.NE.AND P2, PT, R247, RZ, PT ;  /* 0x000000fff700720c */ /* 0x000fe20003f45270 */
        /* <DEDUP_REMOVED lines=167> */
.L_x_36294:
[----:B-1----:R-:W-:Y:S01]  /*4590*/  FADD.FTZ R3, R249, R3 ;  /* 0x00000003f9037221 */ /* 0x002fe20000010000 */
[----:B------:R-:W-:Y:S01]  /*45a0*/  FMUL.FTZ R4, R247, R247 ;  /* 0x000000f7f7047220 */ /* 0x000fe20000410000 */
[----:B0-----:R-:W0:Y:S01]  /*45b0*/  @!P2 LDC.64 R248, c[0x0][0x250] ;  /* 0x00009400fff8ab82 */ /* 0x001e220000000a00 */
[----:B------:R-:W-:Y:S01]  /*45c0*/  STL [R1+0x54], R181 ;  /* 0x000054b501007387 */ /* 0x000fe20000100800 */
[----:B------:R-:W-:Y:S02]  /*45d0*/  FFMA.FTZ R3, R3, R252, UR7 ;  /* 0x0000000703037e23 */ /* 0x000fe400080100fc */
[----:B------:R-:W-:Y:S01]  /*45e0*/  FSEL R4, R4, RZ, P5 ;  /* 0x000000ff04047208 */ /* 0x000fe20002800000 */
[----:B------:R1:W-:Y:S04]  /*45f0*/  STL [R1+0x50], R180 ;  /* 0x000050b401007387 */ /* 0x0003e80000100800 */
[----:B------:R-:W-:Y:S01]  /*4600*/  FADD.FTZ R3, R3, R4 ;  /* 0x0000000403037221 */ /* 0x000fe20000010000 */
[----:B------:R-:W-:Y:S01]  /*4610*/  FSEL R4, R247, RZ, !P5 ;  /* 0x000000fff7047208 */ /* 0x000fe20006800000 */
[----:B-1----:R-:W1:Y:S04]  /*4620*/  @!P2 LDC.64 R180, c[0x0][0x258] ;  /* 0x00009600ffb4ab82 */ /* 0x002e680000000a00 */
[----:B------:R-:W2:Y:S01]  /*4630*/  MUFU.RSQ R3, R3 ;  /* 0x0000000300037308 */ /* 0x000ea20000001400 */
[C---:B------:R-:W-:Y:S01]  /*4640*/  FADD.FTZ R236, -R4.reuse, R236 ;  /* 0x000000ec04ec7221 */ /* 0x040fe20000010100 */
[----:B------:R-:W-:Y:S01]  /*4650*/  FADD.FTZ R238, -R4, R238 ;  /* 0x000000ee04ee7221 */ /* 0x000fe20000010100 */
[----:B0-----:R-:W-:-:S05]  /*4660*/  @!P2 IMAD.WIDE R248, R250, 0x4, R248 ;  /* 0x00000004faf8a825 */ /* 0x001fca00078e02f8 */
[----:B------:R0:W-:Y:S01]  /*4670*/  @!P2 STG.E desc[UR4][R248.64], R247 ;  /* 0x000000f7f800a986 */ /* 0x0001e2000c101904 */
[----:B--2---:R-:W-:-:S03]  /*4680*/  FMUL.FTZ R252, R3, R238 ;  /* 0x000000ee03fc7220 */ /* 0x004fc60000410000 */
[----:B------:R-:W2:Y:S01]  /*4690*/  LDL R238, [R1+0x48] ;  /* 0x0000480001ee7983 */ /* 0x000ea20000100800 */
[C---:B0-----:R-:W-:Y:S01]  /*46a0*/  FADD.FTZ R247, -R4.reuse, R237 ;  /* 0x000000ed04f77221 */ /* 0x041fe20000010100 */
[----:B------:R-:W-:Y:S01]  /*46b0*/  FADD.FTZ R237, -R4, R239 ;  /* 0x000000ef04ed7221 */ /* 0x000fe20000010100 */
[----:B-1----:R-:W-:-:S04]  /*46c0*/  @!P2 IMAD.WIDE R248, R250, 0x4, R180 ;  /* 0x00000004faf8a825 */ /* 0x002fc800078e02b4 */
[C---:B------:R-:W-:Y:S01]  /*46d0*/  FMUL.FTZ R180, R3.reuse, R236 ;  /* 0x000000ec03b47220 */ /* 0x040fe20000410000 */
[----:B------:R-:W3:Y:S01]  /*46e0*/  LDL R239, [R1+0x4c] ;  /* 0x00004c0001ef7983 */ /* 0x000ee20000100800 */
[----:B------:R-:W-:-:S03]  /*46f0*/  FMUL.FTZ R251, R3, R237 ;  /* 0x000000ed03fb7220 */ /* 0x000fc60000410000 */
[----:B------:R-:W4:Y:S04]  /*4700*/  LDL R236, [R1+0x40] ;  /* 0x0000400001ec7983 */ /* 0x000f280000100800 */
[----:B------:R-:W4:Y:S04]  /*4710*/  LDL R237, [R1+0x44] ;  /* 0x0000440001ed7983 */ /* 0x000f280000100800 */
[----:B------:R0:W-:Y:S01]  /*4720*/  @!P2 STG.E desc[UR4][R248.64], R3 ;  /* 0x00000003f800a986 */ /* 0x0001e2000c101904 */
[----:B------:R-:W-:Y:S01]  /*4730*/  FMUL.FTZ R181, R3, R247 ;  /* 0x000000f703b57220 */ /* 0x000fe20000410000 */
[----:B0-----:R-:W-:-:S02]  /*4740*/  SHF.L.U32 R248, R246, 0x4, RZ ;  /* 0x00000004f6f87819 */ /* 0x001fc400000006ff */
[----:B------:R-:W-:Y:S02]  /*4750*/  SHF.R.U32.HI R249, RZ, 0x1c, R246 ;  /* 0x0000001cfff97819 */ /* 0x000fe400000116f6 */
[----:B------:R-:W-:-:S04]  /*4760*/  IADD3 R246, P2, R248, UR8, RZ ;  /* 0x00000008f8f67c10 */ /* 0x000fc8000ff5e0ff */
[----:B------:R-:W-:Y:S01]  /*4770*/  IADD3.X R247, R249, UR9, RZ, P2, !PT ;  /* 0x00000009f9f77c10 */ /* 0x000fe200097fe4ff */
[----:B--2---:R-:W-:Y:S01]  /*4780*/  FFMA.FTZ R238, R238, R252, R10 ;  /* 0x000000fceeee7223 */ /* 0x004fe2000001000a */
[----:B---3--:R-:W-:Y:S01]  /*4790*/  FFMA.FTZ R239, R239, R251, R11 ;  /* 0x000000fbefef7223 */ /* 0x008fe2000001000b */
[----:B----4-:R-:W-:Y:S01]  /*47a0*/  FFMA.FTZ R236, R236, R180, R8 ;  /* 0x000000b4ecec7223 */ /* 0x010fe20000010008 */
[----:B------:R-:W-:-:S05]  /*47b0*/  FFMA.FTZ R237, R237, R181, R9 ;  /* 0x000000b5eded7223 */ /* 0x000fca0000010009 */
[----:B------:R0:W-:Y:S04]  /*47c0*/  STG.E.128 desc[UR4][R246.64], R236 ;  /* 0x000000ecf6007986 */ /* 0x0001e8000c101d04 */
[----:B0-----:R-:W2:Y:S04]  /*47d0*/  LDL R239, [R1+0x3c] ;  /* 0x00003c0001ef7983 */ /* 0x001ea80000100800 */
[----:B------:R-:W3:Y:S04]  /*47e0*/  LDL R238, [R1+0x38] ;  /* 0x0000380001ee7983 */ /* 0x000ee80000100800 */
[----:B------:R-:W4:Y:S04]  /*47f0*/  LDL R237, [R1+0x34] ;  /* 0x0000340001ed7983 */ /* 0x000f280000100800 */
[----:B------:R-:W4:Y:S01]  /*4800*/  LDL R236, [R1+0x30] ;  /* 0x0000300001ec7983 */ /* 0x000f220000100800 */
[----:B------:R-:W-:-:S04]  /*4810*/  IADD3 R246, P2, R248, UR10, RZ ;  /* 0x0000000af8f67c10 */ /* 0x000fc8000ff5e0ff */
[----:B------:R-:W-:Y:S02]  /*4820*/  IADD3.X R247, R249, UR11, RZ, P2, !PT ;  /* 0x0000000bf9f77c10 */ /* 0x000fe400097fe4ff */
[----:B------:R-:W0:Y:S01]  /*4830*/  LDC.64 R248, c[0x0][0x2b8] ;  /* 0x0000ae00fff87b82 */ /* 0x000e220000000a00 */
[----:B--2---:R-:W-:Y:S02]  /*4840*/  FFMA.FTZ R239, R239, R251, R59 ;  /* 0x000000fbefef7223 */ /* 0x004fe4000001003b */
[----:B------:R-:W2:Y:S01]  /*4850*/  LDL R251, [R1+0x20] ;  /* 0x0000200001fb7983 */ /* 0x000ea20000100800 */
[----:B---3--:R-:W-:-:S03]  /*4860*/  FFMA.FTZ R238, R238, R252, R58 ;  /* 0x000000fceeee7223 */ /* 0x008fc6000001003a */
[----:B------:R-:W3:Y:S01]  /*4870*/  LDL R252, [R1+0x24] ;  /* 0x0000240001fc7983 */ /* 0x000ee20000100800 */
[----:B----4-:R-:W-:-:S03]  /*4880*/  FFMA.FTZ R237, R237, R181, R57 ;  /* 0x000000b5eded7223 */ /* 0x010fc60000010039 */
[----:B------:R1:W5:Y:S01]  /*4890*/  LDL.LU R181, [R1+0x54] ;  /* 0x0000540001b57983 */ /* 0x0003620000300800 */
[----:B------:R-:W-:-:S03]  /*48a0*/  FFMA.FTZ R236, R236, R180, R56 ;  /* 0x000000b4ecec7223 */ /* 0x000fc60000010038 */
[----:B------:R1:W5:Y:S04]  /*48b0*/  LDL.LU R180, [R1+0x50] ;  /* 0x0000500001b47983 */ /* 0x0003680000300800 */
[----:B------:R4:W-:Y:S04]  /*48c0*/  STG.E.128 desc[UR4][R246.64], R236 ;  /* 0x000000ecf6007986 */ /* 0x0009e8000c101d04 */
[----:B----4-:R-:W4:Y:S04]  /*48d0*/  LDL R236, [R1+0x2c] ;  /* 0x00002c0001ec7983 */ /* 0x010f280000100800 */
[----:B------:R-:W4:Y:S01]  /*48e0*/  LDL R237, [R1+0x28] ;  /* 0x0000280001ed7983 */ /* 0x000f220000100800 */
[C---:B------:R-:W-:Y:S01]  /*48f0*/  FADD.FTZ R235, -R4.reuse, R235 ;  /* 0x000000eb04eb7221 */ /* 0x040fe20000010100 */
[C---:B------:R-:W-:Y:S01]  /*4900*/  FADD.FTZ R234, -R4.reuse, R234 ;  /* 0x000000ea04ea7221 */ /* 0x040fe20000010100 */
[C---:B------:R-:W-:Y:S01]  /*4910*/  FADD.FTZ R233, -R4.reuse, R233 ;  /* 0x000000e904e97221 */ /* 0x040fe20000010100 */
[----:B------:R-:W-:Y:S01]  /*4920*/  FADD.FTZ R232, -R4, R232 ;  /* 0x000000e804e87221 */ /* 0x000fe20000010100 */
[C---:B------:R-:W-:Y:S01]  /*4930*/  FMUL.FTZ R247, R3.reuse, R235 ;  /* 0x000000eb03f77220 */ /* 0x040fe20000410000 */
[C---:B------:R-:W-:Y:S01]  /*4940*/  FMUL.FTZ R246, R3.reuse, R234 ;  /* 0x000000ea03f67220 */ /* 0x040fe20000410000 */
[C---:B------:R-:W-:Y:S01]  /*4950*/  FMUL.FTZ R239, R3.reuse, R233 ;  /* 0x000000e903ef7220 */ /* 0x040fe20000410000 */
[----:B------:R-:W-:-:S04]  /*4960*/  FMUL.FTZ R238, R3, R232 ;  /* 0x000000e803ee7220 */ /* 0x000fc80000410000 */
[----:B--2---:R-:W-:Y:S02]  /*4970*/  FFMA.FTZ R232, R251, R238, R12 ;  /* 0x000000eefbe87223 */ /* 0x004fe4000001000c */
[----:B------:R-:W2:Y:S01]  /*4980*/  LDL R251, [R1] ;  /* 0x0000000001fb7983 */ /* 0x000ea20000100800 */
[----:B---3--:R-:W-:-:S03]  /*4990*/  FFMA.FTZ R233, R252, R239, R13 ;  /* 0x000000effce97223 */ /* 0x008fc6000001000d */
[----:B------:R-:W3:Y:S01]  /*49a0*/  LDL R252, [R1+0x4] ;  /* 0x0000040001fc7983 */ /* 0x000ee20000100800 */
[----:B----4-:R-:W-:Y:S01]  /*49b0*/  FFMA.FTZ R235, R236, R247, R15 ;  /* 0x000000f7eceb7223 */ /* 0x010fe2000001000f */
[----:B------:R-:W-:Y:S01]  /*49c0*/  FFMA.FTZ R234, R237, R246, R14 ;  /* 0x000000f6edea7223 */ /* 0x000fe2000001000e */
[----:B0-----:R-:W-:-:S05]  /*49d0*/  IMAD.WIDE.U32 R236, R7, 0x10, R248 ;  /* 0x0000001007ec7825 */ /* 0x001fca00078e00f8 */
[----:B------:R0:W-:Y:S04]  /*49e0*/  STG.E.128 desc[UR4][R236.64], R232 ;  /* 0x000000e8ec007986 */ /* 0x0001e8000c101d04 */
[----:B0-----:R-:W4:Y:S04]  /*49f0*/  LDL R236, [R1+0x14] ;  /* 0x0000140001ec7983 */ /* 0x001f280000100800 */
[----:B------:R-:W2:Y:S04]  /*4a00*/  LDL R237, [R1+0x10] ;  /* 0x0000100001ed7983 */ /* 0x000ea80000100800 */
[----:B------:R-:W3:Y:S04]  /*4a10*/  LDL R235, [R1+0x1c] ;  /* 0x00001c0001eb7983 */ /* 0x000ee80000100800 */
[----:B------:R-:W3:Y:S01]  /*4a20*/  LDL R234, [R1+0x18] ;  /* 0x0000180001ea7983 */ /* 0x000ee20000100800 */
[----:B----4-:R-:W-:-:S03]  /*4a30*/  FFMA.FTZ R233, R236, R239, R61 ;  /* 0x000000efece97223 */ /* 0x010fc6000001003d */
[----:B------:R-:W4:Y:S01]  /*4a40*/  LDL R239, [R1+0x8] ;  /* 0x0000080001ef7983 */ /* 0x000f220000100800 */
[----:B--2---:R-:W-:-:S03]  /*4a50*/  FFMA.FTZ R232, R237, R238, R60 ;  /* 0x000000eeede87223 */ /* 0x004fc6000001003c */
[----:B------:R-:W2:Y:S01]  /*4a60*/  LDL R238, [R1+0xc] ;  /* 0x00000c0001ee7983 */ /* 0x000ea20000100800 */
[----:B---3--:R-:W-:Y:S01]  /*4a70*/  FFMA.FTZ R235, R235, R247, R63 ;  /* 0x000000f7ebeb7223 */ /* 0x008fe2000001003f */
[----:B------:R-:W-:Y:S02]  /*4a80*/  FFMA.FTZ R234, R234, R246, R62 ;  /* 0x000000f6eaea7223 */ /* 0x000fe4000001003e */
[----:B------:R-:W0:Y:S01]  /*4a90*/  LDC.64 R246, c[0x0][0x2c0] ;  /* 0x0000b000fff67b82 */ /* 0x000e220000000a00 */
[C---:B------:R-:W-:Y:S01]  /*4aa0*/  FADD.FTZ R230, -R4.reuse, R230 ;  /* 0x000000e604e67221 */ /* 0x040fe20000010100 */
[C---:B------:R-:W-:Y:S01]  /*4ab0*/  FADD.FTZ R229, -R4.reuse, R229 ;  /* 0x000000e504e57221 */ /* 0x040fe20000010100 */
[----:B------:R-:W-:Y:S01]  /*4ac0*/  FADD.FTZ R228, -R4, R228 ;  /* 0x000000e404e47221 */ /* 0x000fe20000010100 */
[----:B0-----:R-:W-:-:S04]  /*4ad0*/  IMAD.WIDE.U32 R236, R7, 0x10, R246 ;  /* 0x0000001007ec7825 */ /* 0x001fc800078e00f6 */
[----:B------:R-:W-:Y:S01]  /*4ae0*/  FADD.FTZ R7, -R4, R231 ;  /* 0x000000e704077221 */ /* 0x000fe20000010100 */
[----:B------:R0:W-:Y:S03]  /*4af0*/  STG.E.128 desc[UR4][R236.64], R232 ;  /* 0x000000e8ec007986 */ /* 0x0001e6000c101d04 */
[C---:B0-----:R-:W-:Y:S01]  /*4b00*/  FMUL.FTZ R236, R3.reuse, R7 ;  /* 0x0000000703ec7220 */ /* 0x041fe20000410000 */
[C---:B------:R-:W-:Y:S01]  /*4b10*/  FMUL.FTZ R235, R3.reuse, R230 ;  /* 0x000000e603eb7220 */ /* 0x040fe20000410000 */
[C---:B------:R-:W-:Y:S01]  /*4b20*/  FMUL.FTZ R234, R3.reuse, R229 ;  /* 0x000000e503ea7220 */ /* 0x040fe20000410000 */
[----:B------:R-:W-:Y:S01]  /*4b30*/  FMUL.FTZ R7, R3, R228 ;  /* 0x000000e403077220 */ /* 0x000fe20000410000 */
[----:B------:R-:W-:-:S04]  /*4b40*/  IMAD.WIDE.U32 R232, R6, 0x10, R248 ;  /* 0x0000001006e87825 */ /* 0x000fc800078e00f8 */
        /* <DEDUP_REMOVED lines=11> */
[----:B------:R-:W-:Y:S01]  /*4c00*/  FMUL.FTZ R219, R3, R219 ;  /* 0x000000db03db7220 */ /* 0x000fe20000410000 */
[----:B------:R-:W-:Y:S01]  /*4c10*/  FADD.FTZ R213, -R4, R213 ;  /* 0x000000d504d57221 */ /* 0x000fe20000010100 */
[----:B----4-:R-:W-:Y:S01]  /*4c20*/  FFMA.FTZ R230, R239, R235, R18 ;  /* 0x000000ebefe67223 */ /* 0x010fe20000010012 */
[----:B--2---:R-:W-:-:S05]  /*4c30*/  FFMA.FTZ R231, R238, R236, R19 ;  /* 0x000000eceee77223 */ /* 0x004fca0000010013 */
[----:B------:R0:W-:Y:S02]  /*4c40*/  STG.E.128 desc[UR4][R232.64], R228 ;  /* 0x000000e4e8007986 */ /* 0x0001e4000c101d04 */
[----:B0-----:R-:W-:Y:S01]  /*4c50*/  FFMA.FTZ R228, R104, R7, R64 ;  /* 0x0000000768e47223 */ /* 0x001fe20000010040 */
[----:B------:R-:W-:Y:S01]  /*4c60*/  FFMA.FTZ R231, R107, R236, R67 ;  /* 0x000000ec6be77223 */ /* 0x000fe20000010043 */
[----:B------:R-:W-:Y:S01]  /*4c70*/  FFMA.FTZ R230, R106, R235, R66 ;  /* 0x000000eb6ae67223 */ /* 0x000fe20000010042 */
[----:B------:R-:W-:Y:S01]  /*4c80*/  FFMA.FTZ R229, R105, R234, R65 ;  /* 0x000000ea69e57223 */ /* 0x000fe20000010041 */
[----:B------:R-:W-:-:S05]  /*4c90*/  IMAD.WIDE.U32 R6, R6, 0x10, R246 ;  /* 0x0000001006067825 */ /* 0x000fca00078e00f6 */
[----:B------:R0:W-:Y:S02]  /*4ca0*/  STG.E.128 desc[UR4][R6.64], R228 ;  /* 0x000000e406007986 */ /* 0x0001e4000c101d04 */
[C---:B0-----:R-:W-:Y:S01]  /*4cb0*/  FADD.FTZ R6, -R4.reuse, R227 ;  /* 0x000000e304067221 */ /* 0x041fe20000010100 */
        /* <DEDUP_REMOVED lines=15> */
[----:B------:R-:W-:-:S05]  /*4db0*/  IMAD.WIDE.U32 R6, R5, 0x10, R246 ;  /* 0x0000001005067825 */ /* 0x000fca00078e00f6 */
[----:B------:R0:W-:Y:S01]  /*4dc0*/  STG.E.128 desc[UR4][R6.64], R224 ;  /* 0x000000e006007986 */ /* 0x0001e2000c101d04 */
        /* <DEDUP_REMOVED lines=17> */
[----:B------:R-:W-:-:S04]  /*4ee0*/  IMAD.WIDE.U32 R6, R0, 0x10, R248 ;  /* 0x0000001000067825 */ /* 0x000fc800078e00f8 */
[C---:B------:R-:W-:Y:S01]  /*4ef0*/  FADD.FTZ R201, -R4.reuse, R203 ;  /* 0x000000cb04c97221 */ /* 0x040fe20000010100 */
[C---:B------:R-:W-:Y:S01]  /*4f00*/  FADD.FTZ R200, -R4.reuse, R192 ;  /* 0x000000c004c87221 */ /* 0x040fe20000010100 */
[C---:B------:R-:W-:Y:S01]  /*4f10*/  FADD.FTZ R204, -R4.reuse, R193 ;  /* 0x000000c104cc7221 */ /* 0x040fe20000010100 */
[C---:B------:R-:W-:Y:S01]  /*4f20*/  FADD.FTZ R202, -R4.reuse, R194 ;  /* 0x000000c204ca7221 */ /* 0x040fe20000010100 */
[----:B------:R0:W-:Y:S01]  /*4f30*/  STG.E.128 desc[UR4][R6.64], R220 ;  /* 0x000000dc06007986 */ /* 0x0001e2000c101d04 */
[C---:B------:R-:W-:Y:S01]  /*4f40*/  FADD.FTZ R203, -R4.reuse, R195 ;  /* 0x000000c304cb7221 */ /* 0x040fe20000010100 */
[----:B------:R-:W-:Y:S01]  /*4f50*/  FADD.FTZ R205, -R4, R196 ;  /* 0x000000c404cd7221 */ /* 0x000fe20000010100 */
[----:B------:R-:W-:Y:S01]  /*4f60*/  FFMA.FTZ R195, R123, R227, R75 ;  /* 0x000000e37bc37223 */ /* 0x000fe2000001004b */
[----:B------:R-:W-:Y:S01]  /*4f70*/  FFMA.FTZ R194, R122, R226, R74 ;  /* 0x000000e27ac27223 */ /* 0x000fe2000001004a */
[----:B------:R-:W-:Y:S01]  /*4f80*/  FFMA.FTZ R193, R121, R225, R73 ;  /* 0x000000e179c17223 */ /* 0x000fe20000010049 */
[----:B------:R-:W-:Y:S01]  /*4f90*/  FFMA.FTZ R192, R120, R224, R72 ;  /* 0x000000e078c07223 */ /* 0x000fe20000010048 */
[C---:B------:R-:W-:Y:S01]  /*4fa0*/  FADD.FTZ R232, -R4.reuse, R206 ;  /* 0x000000ce04e87221 */ /* 0x040fe20000010100 */
[----:B------:R-:W-:Y:S01]  /*4fb0*/  FADD.FTZ R229, -R4, R207 ;  /* 0x000000cf04e57221 */ /* 0x000fe20000010100 */
[----:B------:R-:W-:-:S04]  /*4fc0*/  IMAD.WIDE.U32 R206, R244, 0x10, R248 ;  /* 0x00000010f4ce7825 */ /* 0x000fc800078e00f8 */
[----:B0-----:R-:W-:Y:S01]  /*4fd0*/  FADD.FTZ R7, -R4, R197 ;  /* 0x000000c504077221 */ /* 0x001fe20000010100 */
[----:B------:R-:W-:-:S04]  /*4fe0*/  IMAD.WIDE.U32 R196, R0, 0x10, R246 ;  /* 0x0000001000c47825 */ /* 0x000fc800078e00f6 */
        /* <DEDUP_REMOVED lines=8> */
[C---:B------:R-:W-:Y:S01]  /*5070*/  FMUL.FTZ R230, R3.reuse, R230 ;  /* 0x000000e603e67220 */ /* 0x040fe20000410000 */
[----:B------:R-:W-:Y:S01]  /*5080*/  FMUL.FTZ R231, R3, R231 ;  /* 0x000000e703e77220 */ /* 0x000fe20000410000 */
[----:B0-----:R-:W-:Y:S01]  /*5090*/  FFMA.FTZ R195, R127, R219, R31 ;  /* 0x000000db7fc37223 */ /* 0x001fe2000001001f */
[----:B------:R-:W-:Y:S01]  /*50a0*/  FFMA.FTZ R194, R126, R218, R30 ;  /* 0x000000da7ec27223 */ /* 0x000fe2000001001e */
[-C--:B------:R-:W-:Y:S01]  /*50b0*/  FFMA.FTZ R193, R125, R217.reuse, R29 ;  /* 0x000000d97dc17223 */ /* 0x080fe2000001001d */
[-C--:B------:R-:W-:Y:S01]  /*50c0*/  FFMA.FTZ R192, R124, R216.reuse, R28 ;  /* 0x000000d87cc07223 */ /* 0x080fe2000001001c */
[----:B------:R-:W-:Y:S01]  /*50d0*/  FFMA.FTZ R197, R129, R217, R77 ;  /* 0x000000d981c57223 */ /* 0x000fe2000001004d */
[----:B------:R-:W-:-:S03]  /*50e0*/  FFMA.FTZ R196, R128, R216, R76 ;  /* 0x000000d880c47223 */ /* 0x000fc6000001004c */
[----:B------:R0:W-:Y:S04]  /*50f0*/  STG.E.128 desc[UR4][R206.64], R192 ;  /* 0x000000c0ce007986 */ /* 0x0001e8000c101d04 */
[----:B------:R2:W-:Y:S01]  /*5100*/  STG.E.128 desc[UR4][R214.64], R196 ;  /* 0x000000c4d6007986 */ /* 0x0005e2000c101d04 */
[C---:B------:R-:W-:Y:S01]  /*5110*/  FADD.FTZ R224, -R4.reuse, R208 ;  /* 0x000000d004e07221 */ /* 0x040fe20000010100 */
[C---:B------:R-:W-:Y:S01]  /*5120*/  FADD.FTZ R223, -R4.reuse, R210 ;  /* 0x000000d204df7221 */ /* 0x040fe20000010100 */
[C---:B------:R-:W-:Y:S01]  /*5130*/  FADD.FTZ R220, -R4.reuse, R211 ;  /* 0x000000d304dc7221 */ /* 0x040fe20000010100 */
[C---:B------:R-:W-:Y:S01]  /*5140*/  FADD.FTZ R0, -R4.reuse, R212 ;  /* 0x000000d404007221 */ /* 0x040fe20000010100 */
[----:B------:R-:W-:Y:S01]  /*5150*/  FADD.FTZ R225, -R4, R209 ;  /* 0x000000d104e17221 */ /* 0x000fe20000010100 */
[----:B------:R-:W-:-:S04]  /*5160*/  IMAD.WIDE.U32 R218, R243, 0x10, R246 ;  /* 0x00000010f3da7825 */ /* 0x000fc800078e00f6 */
[C---:B0-----:R-:W-:Y:S01]  /*5170*/  FMUL.FTZ R194, R3.reuse, R229 ;  /* 0x000000e503c27220 */ /* 0x041fe20000410000 */
[C---:B------:R-:W-:Y:S01]  /*5180*/  FMUL.FTZ R193, R3.reuse, R232 ;  /* 0x000000e803c17220 */ /* 0x040fe20000410000 */
[C---:B------:R-:W-:Y:S01]  /*5190*/  FMUL.FTZ R192, R3.reuse, R233 ;  /* 0x000000e903c07220 */ /* 0x040fe20000410000 */
[----:B--2---:R-:W-:Y:S01]  /*51a0*/  FMUL.FTZ R196, R3, R234 ;  /* 0x000000ea03c47220 */ /* 0x004fe20000410000 */
[-C--:B------:R-:W-:Y:S01]  /*51b0*/  FFMA.FTZ R195, R135, R194.reuse, R35 ;  /* 0x000000c287c37223 */ /* 0x080fe20000010023 */
[----:B------:R-:W-:Y:S01]  /*51c0*/  FFMA.FTZ R199, R139, R194, R83 ;  /* 0x000000c28bc77223 */ /* 0x000fe20000010053 */
[C---:B------:R-:W-:Y:S01]  /*51d0*/  FMUL.FTZ R232, R3.reuse, R228 ;  /* 0x000000e403e87220 */ /* 0x040fe20000410000 */
[----:B------:R-:W-:Y:S01]  /*51e0*/  FMUL.FTZ R233, R3, R201 ;  /* 0x000000c903e97220 */ /* 0x000fe20000410000 */
[-C--:B------:R-:W-:Y:S01]  /*51f0*/  FFMA.FTZ R194, R134, R193.reuse, R34 ;  /* 0x000000c186c27223 */ /* 0x080fe20000010022 */
[----:B------:R-:W-:Y:S01]  /*5200*/  FFMA.FTZ R198, R138, R193, R82 ;  /* 0x000000c18ac67223 */ /* 0x000fe20000010052 */
[-C--:B------:R-:W-:Y:S01]  /*5210*/  FFMA.FTZ R193, R133, R192.reuse, R33 ;  /* 0x000000c085c17223 */ /* 0x080fe20000010021 */
[----:B------:R-:W-:Y:S01]  /*5220*/  FFMA.FTZ R197, R137, R192, R81 ;  /* 0x000000c089c57223 */ /* 0x000fe20000010051 */
[----:B------:R-:W-:-:S04]  /*5230*/  IMAD.WIDE.U32 R214, R243, 0x10, R248 ;  /* 0x00000010f3d67825 */ /* 0x000fc800078e00f8 */
[----:B------:R-:W-:Y:S01]  /*5240*/  FFMA.FTZ R192, R132, R196, R32 ;  /* 0x000000c484c07223 */ /* 0x000fe20000010020 */
[C---:B------:R-:W-:Y:S01]  /*5250*/  FMUL.FTZ R208, R3.reuse, R200 ;  /* 0x000000c803d07220 */ /* 0x040fe20000410000 */
[C---:B------:R-:W-:Y:S01]  /*5260*/  FMUL.FTZ R210, R3.reuse, R202 ;  /* 0x000000ca03d27220 */ /* 0x040fe20000410000 */
[----:B------:R-:W-:Y:S01]  /*5270*/  FMUL.FTZ R211, R3, R203 ;  /* 0x000000cb03d37220 */ /* 0x000fe20000410000 */
        /* <DEDUP_REMOVED lines=19> */
[----:B------:R-:W-:Y:S01]  /*53b0*/  FMUL.FTZ R3, R3, R220 ;  /* 0x000000dc03037220 */ /* 0x000fe20000410000 */
[----:B------:R-:W-:-:S02]  /*53c0*/  IMAD.WIDE.U32 R222, R2, 0x10, R246 ;  /* 0x0000001002de7825 */ /* 0x000fc400078e00f6 */
[----:B------:R2:W-:Y:S02]  /*53d0*/  STG.E.128 desc[UR4][R218.64], R196 ;  /* 0x000000c4da007986 */ /* 0x0005e4000c101d04 */
[C---:B------:R-:W-:Y:S02]  /*53e0*/  IMAD.WIDE.U32 R220, R242.reuse, 0x10, R248 ;  /* 0x00000010f2dc7825 */ /* 0x040fe400078e00f8 */
[----:B------:R3:W-:Y:S02]  /*53f0*/  STG.E.128 desc[UR4][R216.64], R200 ;  /* 0x000000c8d8007986 */ /* 0x0007e4000c101d04 */
[----:B------:R-:W-:-:S04]  /*5400*/  IMAD.WIDE.U32 R228, R242, 0x10, R246 ;  /* 0x00000010f2e47825 */ /* 0x000fc800078e00f6 */
        /* <DEDUP_REMOVED lines=12> */
[----:B------:R-:W-:-:S04]  /*54d0*/  IMAD.WIDE.U32 R218, R241, 0x10, R248 ;  /* 0x00000010f1da7825 */ /* 0x000fc800078e00f8 */
[----:B------:R-:W-:Y:S01]  /*54e0*/  FFMA.FTZ R211, R159, R212, R47 ;  /* 0x000000d49fd37223 */ /* 0x000fe2000001002f */
[----:B------:R-:W-:Y:S01]  /*54f0*/  FFMA.FTZ R210, R158, R206, R46 ;  /* 0x000000ce9ed27223 */ /* 0x000fe2000001002e */
[-C--:B------:R-:W-:Y:S01]  /*5500*/  FFMA.FTZ R209, R157, R207.reuse, R45 ;  /* 0x000000cf9dd17223 */ /* 0x080fe2000001002d */
[----:B------:R-:W-:Y:S01]  /*5510*/  FFMA.FTZ R208, R156, R4, R44 ;  /* 0x000000049cd07223 */ /* 0x000fe2000001002c */
[----:B------:R-:W-:Y:S04]  /*5520*/  STG.E.128 desc[UR4][R222.64], R192 ;  /* 0x000000c0de007986 */ /* 0x000fe8000c101d04 */
[----:B------:R-:W-:Y:S04]  /*5530*/  STG.E.128 desc[UR4][R220.64], R196 ;  /* 0x000000c4dc007986 */ /* 0x000fe8000c101d04 */
[----:B------:R-:W-:Y:S04]  /*5540*/  STG.E.128 desc[UR4][R228.64], R200 ;  /* 0x000000c8e4007986 */ /* 0x000fe8000c101d04 */
[----:B------:R0:W-:Y:S01]  /*5550*/  STG.E.128 desc[UR4][R218.64], R208 ;  /* 0x000000d0da007986 */ /* 0x0001e2000c101d04 */
[----:B------:R-:W-:Y:S01]  /*5560*/  IMAD.WIDE.U32 R224, R241, 0x10, R246 ;  /* 0x00000010f1e07825 */ /* 0x000fe200078e00f6 */
[----:B0-----:R-:W0:Y:S03]  /*5570*/  LDC.64 R208, c[0x0][0x210] ;  /* 0x00008400ffd07b82 */ /* 0x001e260000000a00 */
        /* <DEDUP_REMOVED lines=24> */
[----:B------:R1:W-:Y:S04]  /*5700*/  STG.E.128 desc[UR4][R224.64], R192 ;  /* 0x000000c0e0007986 */ /* 0x0003e8000c101d04 */
        /* <DEDUP_REMOVED lines=8> */
.L_x_36088:
[----:B------:R-:W-:Y:S05]  /*5790*/  EXIT ;  /* 0x000000000000794d */ /* 0x000fea0003800000 */
.L_x_36281:
        /* <DEDUP_REMOVED lines=8> */
.L_x_36284:
[----:B------:R-:W-:Y:S05]  /*5820*/  BSYNC B1 ;  /* 0x0000000000017941 */ /* 0x000fea0003800000 */
.L_x_36283:
        /* <DEDUP_REMOVED lines=9> */
.L_x_36285:
[----:B------:R-:W-:Y:S01]  /*58c0*/  FADD.FTZ R247, R247, R3 ;  /* 0x00000003f7f77221 */ /* 0x000fe20000010000 */
[----:B------:R-:W-:-:S04]  /*58d0*/  HFMA2.MMA R3, -RZ, RZ, 0, 2.384185791015625e-07 ;  /* 0x00000004ff037435 */ /* 0x000fc800000001ff */
[----:B------:R-:W-:-:S07]  /*58e0*/  MOV R249, R247 ;  /* 0x000000f700f97202 */ /* 0x000fce0000000f00 */
[----:B------:R-:W-:Y:S05]  /*58f0*/  WARPSYNC.COLLECTIVE R248, `(.L_x_36286) ;  /* 0x00000000f8087348 */ /* 0x000fea0003c00000 */
[----:B------:R0:W1:Y:S02]  /*5900*/  SHFL.BFLY P3, R3, R249, R3, R4 ;  /* 0x0c000003f9037389 */ /* 0x0000640000060004 */
[----:B01----:R-:W-:Y:S01]  /*5910*/  ENDCOLLECTIVE ;  /* 0x000000000000791b */ /* 0x003fe20003800000 */
.L_x_36286:
[----:B------:R-:W-:Y:S01]  /*5920*/  FADD.FTZ R247, R247, R3 ;  /* 0x00000003f7f77221 */ /* 0x000fe20000010000 */
[----:B------:R-:W-:-:S04]  /*5930*/  HFMA2.MMA R3, -RZ, RZ, 0, 4.76837158203125e-07 ;  /* 0x00000008ff037435 */ /* 0x000fc800000001ff */
[----:B------:R-:W-:-:S07]  /*5940*/  MOV R249, R247 ;  /* 0x000000f700f97202 */ /* 0x000fce0000000f00 */
[----:B------:R-:W-:Y:S05]  /*5950*/  WARPSYNC.COLLECTIVE R248, `(.L_x_36287) ;  /* 0x00000000f8087348 */ /* 0x000fea0003c00000 */
[----:B------:R0:W1:Y:S02]  /*5960*/  SHFL.BFLY P3, R3, R249, R3, R4 ;  /* 0x0c000003f9037389 */ /* 0x0000640000060004 */
[----:B01----:R-:W-:Y:S01]  /*5970*/  ENDCOLLECTIVE ;  /* 0x000000000000791b */ /* 0x003fe20003800000 */
.L_x_36287:
[----:B------:R-:W-:Y:S01]  /*5980*/  FADD.FTZ R247, R247, R3 ;  /* 0x00000003f7f77221 */ /* 0x000fe20000010000 */
[----:B------:R-:W-:-:S04]  /*5990*/  HFMA2.MMA R3, -RZ, RZ, 0, 9.5367431640625e-07 ;  /* 0x00000010ff037435 */ /* 0x000fc800000001ff */
[----:B------:R-:W-:-:S07]  /*59a0*/  MOV R249, R247 ;  /* 0x000000f700f97202 */ /* 0x000fce0000000f00 */
[----:B------:R-:W-:Y:S05]  /*59b0*/  WARPSYNC.COLLECTIVE R248, `(.L_x_36288) ;  /* 0x00000000f8087348 */ /* 0x000fea0003c00000 */
[----:B------:R0:W1:Y:S02]  /*59c0*/  SHFL.BFLY P3, R3, R249, R3, R4 ;  /* 0x0c000003f9037389 */ /* 0x0000640000060004 */
[----:B01----:R-:W-:Y:S01]  /*59d0*/  ENDCOLLECTIVE ;  /* 0x000000000000791b */ /* 0x003fe20003800000 */
.L_x_36288:
        /* <DEDUP_REMOVED lines=98> */
[----:B------:R-:W-:Y:S01]  /*6000*/  HFMA2.MMA R4, -RZ, RZ, 0, 1.847743988037109375e-06 ;  /* 0x0000001fff047435 */ /* 0x000fe200000001ff */
[----:B------:R-:W-:-:S10]  /*6010*/  MOV R3, 0x1 ;  /* 0x0000000100037802 */ /* 0x000fd40000000f00 */
[----:B------:R-:W-:Y:S05]  /*6020*/  WARPSYNC.COLLECTIVE R248, `(.L_x_36289) ;  /* 0x00000000f8087348 */ /* 0x000fea0003c00000 */
[----:B------:R0:W1:Y:S02]  /*6030*/  SHFL.BFLY P3, R3, R249, R3, R4 ;  /* 0x0c000003f9037389 */ /* 0x0000640000060004 */
[----:B01----:R-:W-:Y:S01]  /*6040*/  ENDCOLLECTIVE ;  /* 0x000000000000791b */ /* 0x003fe20003800000 */
.L_x_36289:
[----:B------:R-:W-:Y:S01]  /*6050*/  FADD.FTZ R249, R249, R3 ;  /* 0x00000003f9f97221 */ /* 0x000fe20000010000 */
[----:B------:R-:W-:-:S07]  /*6060*/  MOV R3, 0x2 ;  /* 0x0000000200037802 */ /* 0x000fce0000000f00 */
[----:B------:R-:W-:Y:S05]  /*6070*/  WARPSYNC.COLLECTIVE R248, `(.L_x_36290) ;  /* 0x00000000f8087348 */ /* 0x000fea0003c00000 */
[----:B------:R0:W1:Y:S02]  /*6080*/  SHFL.BFLY P3, R3, R249, R3, R4 ;  /* 0x0c000003f9037389 */ /* 0x0000640000060004 */
[----:B01----:R-:W-:Y:S01]  /*6090*/  ENDCOLLECTIVE ;  /* 0x000000000000791b */ /* 0x003fe20003800000 */
.L_x_36290:
[----:B------:R-:W-:Y:S01]  /*60a0*/  FADD.FTZ R249, R249, R3 ;  /* 0x00000003f9f97221 */ /* 0x000fe20000010000 */
[----:B------:R-:W-:-:S11]  /*60b0*/  HFMA2.MMA R3, -RZ, RZ, 0, 2.384185791015625e-07 ;  /* 0x00000004ff037435 */ /* 0x000fd600000001ff */
[----:B------:R-:W-:Y:S05]  /*60c0*/  WARPSYNC.COLLECTIVE R248, `(.L_x_36291) ;  /* 0x00000000f8087348 */ /* 0x000fea0003c00000 */
[----:B------:R0:W1:Y:S02]  /*60d0*/  SHFL.BFLY P3, R3, R249, R3, R4 ;  /* 0x0c000003f9037389 */ /* 0x0000640000060004 */
[----:B01----:R-:W-:Y:S01]  /*60e0*/  ENDCOLLECTIVE ;  /* 0x000000000000791b */ /* 0x003fe20003800000 */
.L_x_36291:
[----:B------:R-:W-:Y:S01]  /*60f0*/  FADD.FTZ R249, R249, R3 ;  /* 0x00000003f9f97221 */ /* 0x000fe20000010000 */
[----:B------:R-:W-:-:S07]  /*6100*/  MOV R3, 0x8 ;  /* 0x0000000800037802 */ /* 0x000fce0000000f00 */
[----:B------:R-:W-:Y:S05]  /*6110*/  WARPSYNC.COLLECTIVE R248, `(.L_x_36292) ;  /* 0x00000000f8087348 */ /* 0x000fea0003c00000 */
[----:B------:R0:W1:Y:S02]  /*6120*/  SHFL.BFLY P3, R3, R249, R3, R4 ;  /* 0x0c000003f9037389 */ /* 0x0000640000060004 */
[----:B01----:R-:W-:Y:S01]  /*6130*/  ENDCOLLECTIVE ;  /* 0x000000000000791b */ /* 0x003fe20003800000 */
.L_x_36292:
[----:B------:R-:W-:Y:S01]  /*6140*/  FADD.FTZ R249, R249, R3 ;  /* 0x00000003f9f97221 */ /* 0x000fe20000010000 */
[----:B------:R-:W-:-:S11]  /*6150*/  HFMA2.MMA R3, -RZ, RZ, 0, 9.5367431640625e-07 ;  /* 0x00000010ff037435 */ /* 0x000fd600000001ff */
[----:B------:R-:W-:Y:S05]  /*6160*/  WARPSYNC.COLLECTIVE R248, `(.L_x_36293) ;  /* 0x00000000f8087348 */ /* 0x000fea0003c00000 */
[----:B------:R0:W1:Y:S02]  /*6170*/  SHFL.BFLY P3, R3, R249, R3, R4 ;  /* 0x0c000003f9037389 */ /* 0x0000640000060004 */
[----:B01----:R-:W-:Y:S01]  /*6180*/  ENDCOLLECTIVE ;  /* 0x000000000000791b */ /* 0x003fe20003800000 */
.L_x_36293:
[----:B------:R-:W-:Y:S05]  /*6190*/  BRA `(.L_x_36294) ;  /* 0xffffffe000fc7947 */ /* 0x000fea000383ffff */
.L_x_36295:
        /* <DEDUP_REMOVED lines=14> */
.L_x_40181:


//--------------------- .text._ZN10layer_norm31ln_parallel_residual_fwd_kernelINS_13Kernel_traitsIfffffjLj1536ELj1ELj4ELj1ELj16ENS_18Kernel_traits_baseILj1536EfffffjLj128EEEEELb0ELb1ELb0EEEvNS_9FwdParamsE --------------------------
	.section	.text._ZN10layer_norm31ln_parallel_residual_fwd_kernelINS_13Kernel_traitsIfffffjLj1536ELj1ELj4ELj1ELj16ENS_18Kernel_traits_baseILj1536EfffffjLj128EEEEELb0ELb1ELb0EEEvNS_9FwdParamsE,"ax",@progbits
	.align	128
        .global         _ZN10layer_norm31ln_parallel_residual_fwd_kernelINS_13Kernel_traitsIfffffjLj1536ELj1ELj4ELj1ELj16ENS_18Kernel_traits_baseILj1536EfffffjLj128EEEEELb0ELb1ELb0EEEvNS_9FwdParamsE
        .type           _ZN10layer_norm31ln_parallel_residual_fwd_kernelINS_13Kernel_traitsIfffffjLj1536ELj1ELj4ELj1ELj16ENS_18Kernel_traits_baseILj1536EfffffjLj128EEEEELb0ELb1ELb0EEEvNS_9FwdParamsE,@function
        .size           _ZN10layer_norm31ln_parallel_residual_fwd_kernelINS_13Kernel_traitsIfffffjLj1536ELj1ELj4ELj1ELj16ENS_18Kernel_traits_baseILj1536EfffffjLj128EEEEELb0ELb1ELb0EEEvNS_9FwdParamsE,(.L_x_40182 - _ZN10layer_norm31ln_parallel_residual_fwd_kernelINS_13Kernel_traitsIfffffjLj1536ELj1ELj4ELj1ELj16ENS_18Kernel_traits_baseILj1536EfffffjLj128EEEEELb0ELb1ELb0EEEvNS_9FwdParamsE)
        .other          _ZN10layer_norm31ln_parallel_residual_fwd_kernelINS_13Kernel_traitsIfffffjLj1536ELj1ELj4ELj1ELj16ENS_18Kernel_traits_baseILj1536EfffffjLj128EEEEELb0ELb1ELb0EEEvNS_9FwdParamsE,@"STO_CUDA_ENTRY STV_DEFAULT"
_ZN10layer_norm31ln_parallel_residual_fwd_kernelINS_13Kernel_traitsIfffffjLj1536ELj1ELj4ELj1ELj16ENS_18Kernel_traits_baseILj1536EfffffjLj128EEEEELb0ELb1ELb0EEEvNS_9FwdParamsE:
.text._ZN10layer_norm31ln_parallel_residual_fwd_kernelINS_13Kernel_traitsIfffffjLj1536ELj1ELj4ELj1ELj16ENS_18Kernel_traits_baseILj1536EfffffjLj128EEEEELb0ELb1ELb0EEEvNS_9FwdParamsE:
        /* <DEDUP_REMOVED lines=10> */
[----:B0-----:R-:W-:-:S04]  /*00a0*/  LOP3.LUT R3, R54, 0x1f, RZ, 0xc, !PT ;  /* 0x0000001f36037812 */ /* 0x001fc800078e0cff */
[----:B------:R-:W-:Y:S02]  /*00b0*/  LEA.HI.SX32 R2, R0, R3, 0x1e ;  /* 0x0000000300027211 */ /* 0x000fe400078ff2ff */
[----:B------:R-:W-:Y:S02]  /*00c0*/  LOP3.LUT R3, R54, 0x1f, RZ, 0xc0, !PT ;  /* 0x0000001f36037812 */ /* 0x000fe400078ec0ff */
[C---:B------:R-:W-:Y:S02]  /*00d0*/  ISETP.GE.U32.AND P6, PT, R2.reuse, 0x40, PT ;  /* 0x000000400200780c */ /* 0x040fe40003fc6070 */
[C---:B------:R-:W-:Y:S02]  /*00e0*/  ISETP.GE.U32.AND P5, PT, R2.reuse, 0x60, PT ;  /* 0x000000600200780c */ /* 0x040fe40003fa6070 */
[C---:B------:R-:W-:Y:S02]  /*00f0*/  ISETP.GE.U32.AND P4, PT, R2.reuse, 0x80, PT ;  /* 0x000000800200780c */ /* 0x040fe40003f86070 */
[----:B------:R-:W-:-:S02]  /*0100*/  LOP3.LUT P2, RZ, R2, 0xffffffe0, RZ, 0xc0, !PT ;  /* 0xffffffe002ff7812 */ /* 0x000fc4000784c0ff */
[----:B------:R-:W-:Y:S02]  /*0110*/  ISETP.GE.U32.AND P3, PT, R2, 0xa0, PT ;  /* 0x000000a00200780c */ /* 0x000fe40003f66070 */
[----:B------:R-:W-:-:S03]  /*0120*/  MOV R99, R3 ;  /* 0x0000000300637202 */ /* 0x000fc60000000f00 */
        /* <DEDUP_REMOVED lines=8> */
[----:B------:R-:W0:Y:S01]  /*01b0*/  LDC.64 R8, c[0x0][0x260] ;  /* 0x00009800ff087b82 */ /* 0x000e220000000a00 */
[----:B------:R-:W-:Y:S01]  /*01c0*/  ULDC.64 UR6, c[0x0][0x2c8] ;  /* 0x0000b20000067ab9 */ /* 0x000fe20000000a00 */
[----:B------:R-:W-:Y:S02]  /*01d0*/  CS2R R6, SRZ ;  /* 0x0000000000067805 */ /* 0x000fe4000001ff00 */
[----:B------:R-:W-:Y:S02]  /*01e0*/  ISETP.NE.U32.AND P0, PT, RZ, UR6, PT ;  /* 0x00000006ff007c0c */ /* 0x000fe4000bf05070 */
[----:B------:R-:W-:Y:S02]  /*01f0*/  CS2R R4, SRZ ;  /* 0x0000000000047805 */ /* 0x000fe4000001ff00 */
[----:B------:R-:W-:-:S13]  /*0200*/  ISETP.NE.AND.EX P0, PT, RZ, UR7, PT, P0 ;  /* 0x00000007ff007c0c */ /* 0x000fda000bf05300 */
[C---:B------:R-:W-:Y:S01]  /*0210*/  @P0 LEA R12, P1, R99.reuse, UR6, 0x4 ;  /* 0x00000006630c0c11 */ /* 0x040fe2000f8220ff */
[----:B0-----:R-:W-:-:S03]  /*0220*/  IMAD.WIDE.U32 R8, R99, 0x10, R8 ;  /* 0x0000001063087825 */ /* 0x001fc600078e0008 */
[----:B------:R-:W-:-:S03]  /*0230*/  @P0 LEA.HI.X R13, R99, UR7, RZ, 0x4, P1 ;  /* 0x00000007630d0c11 */ /* 0x000fc600088f24ff */
[----:B------:R-:W5:Y:S04]  /*0240*/  LDG.E.128 R8, desc[UR4][R8.64] ;  /* 0x0000000408087981 */ /* 0x000f68000c1e1d00 */
[----:B------:R0:W5:Y:S01]  /*0250*/  @P0 LDG.E.128 R4, desc[UR4][R12.64] ;  /* 0x000000040c040981 */ /* 0x000162000c1e1d00 */
[----:B------:R-:W-:-:S07]  /*0260*/  LOP3.LUT R99, R99, 0x20, RZ, 0xfc, !PT ;  /* 0x0000002063637812 */ /* 0x000fce00078efcff */
.L_x_36297:
[----:B------:R-:W-:Y:S05]  /*0270*/  BSYNC B0 ;  /* 0x0000000000007941 */ /* 0x000fea0003800000 */
.L_x_36296:
[----:B------:R-:W-:Y:S04]  /*0280*/  BSSY B0, `(.L_x_36298) ;  /* 0x000000e000007945 */ /* 0x000fe80003800000 */
[----:B------:R-:W-:Y:S05]  /*0290*/  @!P6 BRA `(.L_x_36299) ;  /* 0x000000000030e947 */ /* 0x000fea0003800000 */
[----:B0-----:R-:W0:Y:S01]  /*02a0*/  LDC.64 R12, c[0x0][0x260] ;  /* 0x00009800ff0c7b82 */ /* 0x001e220000000a00 */
[----:B------:R-:W-:Y:S01]  /*02b0*/  ULDC.64 UR6, c[0x0][0x2c8] ;  /* 0x0000b20000067ab9 */ /* 0x000fe20000000a00 */
[----:B------:R-:W-:Y:S02]  /*02c0*/  CS2R R14, SRZ ;  /* 0x00000000000e7805 */ /* 0x000fe4000001ff00 */
[----:B------:R-:W-:-:S04]  /*02d0*/  ISETP.NE.U32.AND P0, PT, RZ, UR6, PT ;  /* 0x00000006ff007c0c */ /* 0x000fc8000bf05070 */
[----:B------:R-:W-:-:S13]  /*02e0*/  ISETP.NE.AND.EX P0, PT, RZ, UR7, PT, P0 ;  /* 0x00000007ff007c0c */ /* 0x000fda000bf05300 */
[C---:B------:R-:W-:Y:S01]  /*02f0*/  @P0 LEA R20, P1, R99.reuse, UR6, 0x4 ;  /* 0x0000000663140c11 */ /* 0x040fe2000f8220ff */
[C---:B0-----:R-:W-:Y:S01]  /*0300*/  IMAD.WIDE.U32 R16, R99.reuse, 0x10, R12 ;  /* 0x0000001063107825 */ /* 0x041fe200078e000c */
[----:B------:R-:W-:Y:S02]  /*0310*/  CS2R R12, SRZ ;  /* 0x00000000000c7805 */ /* 0x000fe4000001ff00 */
[----:B------:R-:W-:-:S03]  /*0320*/  @P0 LEA.HI.X R21, R99, UR7, RZ, 0x4, P1 ;  /* 0x0000000763150c11 */ /* 0x000fc600088f24ff */
[----:B------:R-:W5:Y:S04]  /*0330*/  LDG.E.128 R16, desc[UR4][R16.64] ;  /* 0x0000000410107981 */ /* 0x000f68000c1e1d00 */
[----:B------:R1:W5:Y:S01]  /*0340*/  @P0 LDG.E.128 R12, desc[UR4][R20.64] ;  /* 0x00000004140c0981 */ /* 0x000362000c1e1d00 */
[----:B------:R-:W-:-:S07]  /*0350*/  IADD3 R99, R99, 0x20, RZ ;  /* 0x0000002063637810 */ /* 0x000fce0007ffe0ff */
.L_x_36299:
[----:B------:R-:W-:Y:S05]  /*0360*/  BSYNC B0 ;  /* 0x0000000000007941 */ /* 0x000fea0003800000 */
.L_x_36298:
[----:B------:R-:W-:Y:S04]  /*0370*/  BSSY B0, `(.L_x_36300) ;  /* 0x000000e000007945 */ /* 0x000fe80003800000 */
[----:B------:R-:W-:Y:S05]  /*0380*/  @!P5 BRA `(.L_x_36301) ;  /* 0x000000000030d947 */ /* 0x000fea0003800000 */
[----:B-1----:R-:W1:Y:S01]  /*0390*/  LDC.64 R20, c[0x0][0x260] ;  /* 0x00009800ff147b82 */ /* 0x002e620000000a00 */
[----:B------:R-:W-:Y:S01]  /*03a0*/  ULDC.64 UR6, c[0x0][0x2c8] ;  /* 0x0000b20000067ab9 */ /* 0x000fe20000000a00 */
[----:B------:R-:W-:Y:S02]  /*03b0*/  CS2R R22, SRZ ;  /* 0x0000000000167805 */ /* 0x000fe4000001ff00 */
[----:B------:R-:W-:-:S04]  /*03c0*/  ISETP.NE.U32.AND P0, PT, RZ, UR6, PT ;  /* 0x00000006ff007c0c */ /* 0x000fc8000bf05070 */
[----:B------:R-:W-:-:S13]  /*03d0*/  ISETP.NE.AND.EX P0, PT, RZ, UR7, PT, P0 ;  /* 0x00000007ff007c0c */ /* 0x000fda000bf05300 */
[C---:B------:R-:W-:Y:S01]  /*03e0*/  @P0 LEA R28, P1, R99.reuse, UR6, 0x4 ;  /* 0x00000006631c0c11 */ /* 0x040fe2000f8220ff */
[C---:B-1----:R-:W-:Y:S01]  /*03f0*/  IMAD.WIDE.U32 R24, R99.reuse, 0x10, R20 ;  /* 0x0000001063187825 */ /* 0x042fe200078e0014 */
[----:B------:R-:W-:Y:S02]  /*0400*/  CS2R R20, SRZ ;  /* 0x0000000000147805 */ /* 0x000fe4000001ff00 */
[----:B------:R-:W-:-:S03]  /*0410*/  @P0 LEA.HI.X R29, R99, UR7, RZ, 0x4, P1 ;  /* 0x00000007631d0c11 */ /* 0x000fc600088f24ff */
[----:B------:R-:W5:Y:S04]  /*0420*/  LDG.E.128 R24, desc[UR4][R24.64] ;  /* 0x0000000418187981 */ /* 0x000f68000c1e1d00 */
[----:B------:R2:W5:Y:S01]  /*0430*/  @P0 LDG.E.128 R20, desc[UR4][R28.64] ;  /* 0x000000041c140981 */ /* 0x000562000c1e1d00 */
[----:B------:R-:W-:-:S07]  /*0440*/  IADD3 R99, R99, 0x20, RZ ;  /* 0x0000002063637810 */ /* 0x000fce0007ffe0ff */
.L_x_36301:
[----:B------:R-:W-:Y:S05]  /*0450*/  BSYNC B0 ;  /* 0x0000000000007941 */ /* 0x000fea0003800000 */
.L_x_36300:
[----:B------:R-:W-:Y:S04]  /*0460*/  BSSY B0, `(.L_x_36302) ;  /* 0x000000e000007945 */ /* 0x000fe80003800000 */
[----:B------:R-:W-:Y:S05]  /*0470*/  @!P4 BRA `(.L_x_36303) ;  /* 0x000000000030c947 */ /* 0x000fea0003800000 */
[----:B--2---:R-:W2:Y:S01]  /*0480*/  LDC.64 R28, c[0x0][0x260] ;  /* 0x00009800ff1c7b82 */ /* 0x004ea20000000a00 */
[----:B------:R-:W-:Y:S01]  /*0490*/  ULDC.64 UR6, c[0x0][0x2c8] ;  /* 0x0000b20000067ab9 */ /* 0x000fe20000000a00 */
[----:B------:R-:W-:Y:S02]  /*04a0*/  CS2R R30, SRZ ;  /* 0x00000000001e7805 */ /* 0x000fe4000001ff00 */
[----:B------:R-:W-:-:S04]  /*04b0*/  ISETP.NE.U32.AND P0, PT, RZ, UR6, PT ;  /* 0x00000006ff007c0c */ /* 0x000fc8000bf05070 */
[----:B------:R-:W-:-:S13]  /*04c0*/  ISETP.NE.AND.EX P0, PT, RZ, UR7, PT, P0 ;  /* 0x00000007ff007c0c */ /* 0x000fda000bf05300 */
[C---:B------:R-:W-:Y:S01]  /*04d0*/  @P0 LEA R36, P1, R99.reuse, UR6, 0x4 ;  /* 0x0000000663240c11 */ /* 0x040fe2000f8220ff */
[C---:B--2---:R-:W-:Y:S01]  /*04e0*/  IMAD.WIDE.U32 R32, R99.reuse, 0x10, R28 ;  /* 0x0000001063207825 */ /* 0x044fe200078e001c */
[----:B------:R-:W-:Y:S02]  /*04f0*/  CS2R R28, SRZ ;  /* 0x00000000001c7805 */ /* 0x000fe4000001ff00 */
[----:B------:R-:W-:-:S03]  /*0500*/  @P0 LEA.HI.X R37, R99, UR7, RZ, 0x4, P1 ;  /* 0x0000000763250c11 */ /* 0x000fc600088f24ff */
[----:B------:R-:W5:Y:S04]  /*0510*/  LDG.E.128 R32, desc[UR4][R32.64] ;  /* 0x0000000420207981 */ /* 0x000f68000c1e1d00 */
[----:B------:R3:W5:Y:S01]  /*0520*/  @P0 LDG.E.128 R28, desc[UR4][R36.64] ;  /* 0x00000004241c0981 */ /* 0x000762000c1e1d00 */
[----:B------:R-:W-:-:S07]  /*0530*/  IADD3 R99, R99, 0x20, RZ ;  /* 0x0000002063637810 */ /* 0x000fce0007ffe0ff */
.L_x_36303:
[----:B------:R-:W-:Y:S05]  /*0540*/  BSYNC B0 ;  /* 0x0000000000007941 */ /* 0x000fea0003800000 */
.L_x_36302:
[----:B------:R-:W-:Y:S04]  /*0550*/  BSSY B0, `(.L_x_36304) ;  /* 0x000000e000007945 */ /* 0x000fe80003800000 */
[----:B------:R-:W-:Y:S05]  /*0560*/  @!P3 BRA `(.L_x_36305) ;  /* 0x000000000030b947 */ /* 0x000fea0003800000 */
[----:B---3--:R-:W3:Y:S01]  /*0570*/  LDC.64 R36, c[0x0][0x260] ;  /* 0x00009800ff247b82 */ /* 0x008ee20000000a00 */
[----:B------:R-:W-:Y:S01]  /*0580*/  ULDC.64 UR6, c[0x0][0x2c8] ;  /* 0x0000b20000067ab9 */ /* 0x000fe20000000a00 */
[----:B------:R-:W-:Y:S02]  /*0590*/  CS2R R38, SRZ ;  /* 0x0000000000267805 */ /* 0x000fe4000001ff00 */
[----:B------:R-:W-:-:S04]  /*05a0*/  ISETP.NE.U32.AND P0, PT, RZ, UR6, PT ;  /* 0x00000006ff007c0c */ /* 0x000fc8000bf05070 */
[----:B------:R-:W-:-:S13]  /*05b0*/  ISETP.NE.AND.EX P0, PT, RZ, UR7, PT, P0 ;  /* 0x00000007ff007c0c */ /* 0x000fda000bf05300 */
[C---:B------:R-:W-:Y:S01]  /*05c0*/  @P0 LEA R44, P1, R99.reuse, UR6, 0x4 ;  /* 0x00000006632c0c11 */ /* 0x040fe2000f8220ff */
[C---:B---3--:R-:W-:Y:S01]  /*05d0*/  IMAD.WIDE.U32 R40, R99.reuse, 0x10, R36 ;  /* 0x0000001063287825 */ /* 0x048fe200078e0024 */
[----:B------:R-:W-:Y:S02]  /*05e0*/  CS2R R36, SRZ ;  /* 0x0000000000247805 */ /* 0x000fe4000001ff00 */
[----:B------:R-:W-:-:S03]  /*05f0*/  @P0 LEA.HI.X R45, R99, UR7, RZ, 0x4, P1 ;  /* 0x00000007632d0c11 */ /* 0x000fc600088f24ff */
[----:B------:R-:W5:Y:S04]  /*0600*/  LDG.E.128 R40, desc[UR4][R40.64] ;  /* 0x0000000428287981 */ /* 0x000f68000c1e1d00 */
[----:B------:R4:W5:Y:S01]  /*0610*/  @P0 LDG.E.128 R36, desc[UR4][R44.64] ;  /* 0x000000042c240981 */ /* 0x000962000c1e1d00 */
[----:B------:R-:W-:-:S07]  /*0620*/  IADD3 R99, R99, 0x20, RZ ;  /* 0x0000002063637810 */ /* 0x000fce0007ffe0ff */
.L_x_36305:
[----:B------:R-:W-:Y:S05]  /*0630*/  BSYNC B0 ;  /* 0x0000000000007941 */ /* 0x000fea0003800000 */
.L_x_36304:
[----:B------:R-:W-:Y:S01]  /*0640*/  ISETP.GE.U32.AND P0, PT, R2, 0xc0, PT ;  /* 0x000000c00200780c */ /* 0x000fe20003f06070 */
[----:B------:R-:W-:Y:S01]  /*0650*/  BSSY B0, `(.L_x_36306) ;  /* 0x0000010000007945 */ /* 0x000fe20003800000 */
[----:B------:R-:W-:-:S11]  /*0660*/  LOP3.LUT R168, R168, 0xffff7fff, RZ, 0xc0, !PT ;  /* 0xffff7fffa8a87812 */ /* 0x000fd600078ec0ff */
[----:B------:R-:W-:Y:S01]  /*0670*/  @P0 LOP3.LUT R168, R168, 0x8000, RZ, 0xfc, !PT ;  /* 0x00008000a8a80812 */ /* 0x000fe200078efcff */
[----:B------:R-:W-:Y:S06]  /*0680*/  @!P0 BRA `(.L_x_36307) ;  /* 0x0000000000308947 */ /* 0x000fec0003800000 */
[----:B----4-:R-:W4:Y:S01]  /*0690*/  LDC.64 R44, c[0x0][0x260] ;  /* 0x00009800ff2c7b82 */ /* 0x010f220000000a00 */
[----:B------:R-:W-:Y:S01]  /*06a0*/  ULDC.64 UR6, c[0x0][0x2c8] ;  /* 0x0000b20000067ab9 */ /* 0x000fe20000000a00 */
[----:B------:R-:W-:Y:S02]  /*06b0*/  CS2R R46, SRZ ;  /* 0x00000000002e7805 */ /* 0x000fe4000001ff00 */
[----:B------:R-:W-:-:S04]  /*06c0*/  ISETP.NE.U32.AND P0, PT, RZ, UR6, PT ;  /* 0x00000006ff007c0c */ /* 0x000fc8000bf05070 */
[----:B------:R-:W-:-:S13]  /*06d0*/  ISETP.NE.AND.EX P0, PT, RZ, UR7, PT, P0 ;  /* 0x00000007ff007c0c */ /* 0x000fda000bf05300 */
[C---:B------:R-:W-:Y:S01]  /*06e0*/  @P0 LEA R52, P1, R99.reuse, UR6, 0x4 ;  /* 0x0000000663340c11 */ /* 0x040fe2000f8220ff */
[C---:B----4-:R-:W-:Y:S01]  /*06f0*/  IMAD.WIDE.U32 R48, R99.reuse, 0x10, R44 ;  /* 0x0000001063307825 */ /* 0x050fe200078e002c */
[----:B------:R-:W-:Y:S02]  /*0700*/  CS2R R44, SRZ ;  /* 0x00000000002c7805 */ /* 0x000fe4000001ff00 */
[----:B------:R-:W-:-:S03]  /*0710*/  @P0 LEA.HI.X R53, R99, UR7, RZ, 0x4, P1 ;  /* 0x0000000763350c11 */ /* 0x000fc600088f24ff */
[----:B------:R-:W5:Y:S04]  /*0720*/  LDG.E.128 R48, desc[UR4][R48.64] ;  /* 0x0000000430307981 */ /* 0x000f68000c1e1d00 */
[----:B------:R4:W5:Y:S01]  /*0730*/  @P0 LDG.E.128 R44, desc[UR4][R52.64] ;  /* 0x00000004342c0981 */ /* 0x000962000c1e1d00 */
[----:B------:R-:W-:-:S07]  /*0740*/  IADD3 R99, R99, 0x20, RZ ;  /* 0x0000002063637810 */ /* 0x000fce0007ffe0ff */
.L_x_36307:
[----:B------:R-:W-:Y:S05]  /*0750*/  BSYNC B0 ;  /* 0x0000000000007941 */ /* 0x000fea0003800000 */
.L_x_36306:
[----:B------:R-:W-:Y:S01]  /*0760*/  ISETP.GE.U32.AND P0, PT, R2, 0xe0, PT ;  /* 0x000000e00200780c */ /* 0x000fe20003f06070 */
[----:B------:R-:W-:Y:S01]  /*0770*/  BSSY B0, `(.L_x_36308) ;  /* 0x0000012000007945 */ /* 0x000fe20003800000 */
[----:B------:R-:W-:Y:S02]  /*0780*/  SHF.R.U32.HI R0, RZ, 0x5, R54 ;  /* 0x00000005ff007819 */ /* 0x000fe40000011636 */
[----:B------:R-:W-:Y:S02]  /*0790*/  LOP3.LUT R168, R168, 0xffffbfff, RZ, 0xc0, !PT ;  /* 0xffffbfffa8a87812 */ /* 0x000fe400078ec0ff */
[----:B------:R-:W-:-:S07]  /*07a0*/  LEA R160, R55, R0, 0x2 ;  /* 0x0000000037a07211 */ /* 0x000fce00078e10ff */
[----:B------:R-:W-:Y:S01]  /*07b0*/  @P0 LOP3.LUT R168, R168, 0x4000, RZ, 0xfc, !PT ;  /* 0x00004000a8a80812 */ /* 0x000fe200078efcff */
[----:B------:R-:W-:Y:S06]  /*07c0*/  @!P0 BRA `(.L_x_36309) ;  /* 0x0000000000308947 */ /* 0x000fec0003800000 */
[----:B------:R-:W0:Y:S01]  /*07d0*/  LDC.64 R56, c[0x0][0x260] ;  /* 0x00009800ff387b82 */ /* 0x000e220000000a00 */
[----:B------:R-:W-:Y:S01]  /*07e0*/  ULDC.64 UR6, c[0x0][0x2c8] ;  /* 0x0000b20000067ab9 */ /* 0x000fe20000000a00 */
[----:B------:R-:W-:Y:S02]  /*07f0*/  CS2R R54, SRZ ;  /* 0x0000000000367805 */ /* 0x000fe4000001ff00 */
[----:B------:R-:W-:Y:S02]  /*0800*/  ISETP.NE.U32.AND P0, PT, RZ, UR6, PT ;  /* 0x00000006ff007c0c */ /* 0x000fe4000bf05070 */
[----:B----4-:R-:W-:Y:S02]  /*0810*/  CS2R R52, SRZ ;  /* 0x0000000000347805 */ /* 0x010fe4000001ff00 */
[----:B------:R-:W-:-:S13]  /*0820*/  ISETP.NE.AND.EX P0, PT, RZ, UR7, PT, P0 ;  /* 0x00000007ff007c0c */ /* 0x000fda000bf05300 */
[C---:B------:R-:W-:Y:S01]  /*0830*/  @P0 LEA R60, P1, R99.reuse, UR6, 0x4 ;  /* 0x00000006633c0c11 */ /* 0x040fe2000f8220ff */
[----:B0-----:R-:W-:-:S03]  /*0840*/  IMAD.WIDE.U32 R56, R99, 0x10, R56 ;  /* 0x0000001063387825 */ /* 0x001fc600078e0038 */
[----:B------:R-:W-:-:S05]  /*0850*/  @P0 LEA.HI.X R61, R99, UR7, RZ, 0x4, P1 ;  /* 0x00000007633d0c11 */ /* 0x000fca00088f24ff */
[----:B------:R0:W5:Y:S04]  /*0860*/  @P0 LDG.E.128 R52, desc[UR4][R60.64] ;  /* 0x000000043c340981 */ /* 0x000168000c1e1d00 */
[----:B------:R-:W5:Y:S01]  /*0870*/  LDG.E.128 R56, desc[UR4][R56.64] ;  /* 0x0000000438387981 */ /* 0x000f62000c1e1d00 */
[----:B------:R-:W-:-:S07]  /*0880*/  IADD3 R99, R99, 0x20, RZ ;  /* 0x0000002063637810 */ /* 0x000fce0007ffe0ff */
.L_x_36309:
[----:B------:R-:W-:Y:S05]  /*0890*/  BSYNC B0 ;  /* 0x0000000000007941 */ /* 0x000fea0003800000 */
.L_x_36308:
[----:B------:R-:W-:Y:S01]  /*08a0*/  ISETP.GE.U32.AND P0, PT, R2, 0x100, PT ;  /* 0x000001000200780c */ /* 0x000fe20003f06070 */
[----:B------:R-:W-:Y:S01]  /*08b0*/  BSSY B0, `(.L_x_36310) ;  /* 0x0000010000007945 */ /* 0x000fe20003800000 */
[----:B------:R-:W-:-:S11]  /*08c0*/  LOP3.LUT R168, R168, 0xffffdfff, RZ, 0xc0, !PT ;  /* 0xffffdfffa8a87812 */ /* 0x000fd600078ec0ff */
[----:B------:R-:W-:Y:S01]  /*08d0*/  @P0 LOP3.LUT R168, R168, 0x2000, RZ, 0xfc, !PT ;  /* 0x00002000a8a80812 */ /* 0x000fe200078efcff */
[----:B------:R-:W-:Y:S06]  /*08e0*/  @!P0 BRA `(.L_x_36311) ;  /* 0x0000000000308947 */ /* 0x000fec0003800000 */
[----:B------:R-:W1:Y:S01]  /*08f0*/  LDC.64 R64, c[0x0][0x260] ;  /* 0x00009800ff407b82 */ /* 0x000e620000000a00 */
[----:B------:R-:W-:Y:S01]  /*0900*/  ULDC.64 UR6, c[0x0][0x2c8] ;  /* 0x0000b20000067ab9 */ /* 0x000fe20000000a00 */
[----:B------:R-:W-:Y:S02]  /*0910*/  CS2R R62, SRZ ;  /* 0x00000000003e7805 */ /* 0x000fe4000001ff00 */
[----:B------:R-:W-:Y:S02]  /*0920*/  ISETP.NE.U32.AND P0, PT, RZ, UR6, PT ;  /* 0x00000006ff007c0c */ /* 0x000fe4000bf05070 */
[----:B0-----:R-:W-:Y:S02]  /*0930*/  CS2R R60, SRZ ;  /* 0x00000000003c7805 */ /* 0x001fe4000001ff00 */
[----:B------:R-:W-:-:S13]  /*0940*/  ISETP.NE.AND.EX P0, PT, RZ, UR7, PT, P0 ;  /* 0x00000007ff007c0c */ /* 0x000fda000bf05300 */
[C---:B------:R-:W-:Y:S01]  /*0950*/  @P0 LEA R68, P1, R99.reuse, UR6, 0x4 ;  /* 0x0000000663440c11 */ /* 0x040fe2000f8220ff */
[----:B-1----:R-:W-:-:S03]  /*0960*/  IMAD.WIDE.U32 R64, R99, 0x10, R64 ;  /* 0x0000001063407825 */ /* 0x002fc600078e0040 */
[----:B------:R-:W-:-:S05]  /*0970*/  @P0 LEA.HI.X R69, R99, UR7, RZ, 0x4, P1 ;  /* 0x0000000763450c11 */ /* 0x000fca00088f24ff */
[----:B------:R0:W5:Y:S04]  /*0980*/  @P0 LDG.E.128 R60, desc[UR4][R68.64] ;  /* 0x00000004443c0981 */ /* 0x000168000c1e1d00 */
[----:B------:R-:W5:Y:S01]  /*0990*/  LDG.E.128 R64, desc[UR4][R64.64] ;  /* 0x0000000440407981 */ /* 0x000f62000c1e1d00 */
[----:B------:R-:W-:-:S07]  /*09a0*/  IADD3 R99, R99, 0x20, RZ ;  /* 0x0000002063637810 */ /* 0x000fce0007ffe0ff */
.L_x_36311:
[----:B------:R-:W-:Y:S05]  /*09b0*/  BSYNC B0 ;  /* 0x0000000000007941 */ /* 0x000fea0003800000 */
.L_x_36310:
        /* <DEDUP_REMOVED lines=17> */
.L_x_36313:
[----:B------:R-:W-:Y:S05]  /*0ad0*/  BSYNC B0 ;  /* 0x0000000000007941 */ /* 0x000fea0003800000 */
.L_x_36312:
        /* <DEDUP_REMOVED lines=17> */
.L_x_36315:
[----:B------:R-:W-:Y:S05]  /*0bf0*/  BSYNC B0 ;  /* 0x0000000000007941 */ /* 0x000fea0003800000 */
.L_x_36314:
        /* <DEDUP_REMOVED lines=17> */
.L_x_36317:
[----:B------:R-:W-:Y:S05]  /*0d10*/  BSYNC B0 ;  /* 0x0000000000007941 */ /* 0x000fea0003800000 */
.L_x_36316:
        /* <DEDUP_REMOVED lines=15> */
[----:B------:R-:W5:Y:S02]  /*0e10*/  LDG.E.128 R96, desc[UR4][R96.64] ;  /* 0x0000000460607981 */ /* 0x000f64000c1e1d00 */
.L_x_36319:
[----:B------:R-:W-:Y:S05]  /*0e20*/  BSYNC B0 ;  /* 0x0000000000007941 */ /* 0x000fea0003800000 */
.L_x_36318:
        /* <DEDUP_REMOVED lines=12> */
.L_x_36561:
[----:B------:R-:W-:Y:S01]  /*0ef0*/  IMAD R0, R160, UR8, RZ ;  /* 0x00000008a0007c24 */ /* 0x000fe2000f8e02ff */
[----:B------:R-:W-:Y:S04]  /*0f00*/  BSSY B0, `(.L_x_36320) ;  /* 0x0000046000007945 */ /* 0x000fe80003800000 */
[----:B------:R-:W-:-:S04]  /*0f10*/  SHF.R.S32.HI R161, RZ, 0x1f, R0 ;  /* 0x0000001fffa17819 */ /* 0x000fc80000011400 */
[----:B------:R-:W-:-:S04]  /*0f20*/  LEA.HI R0, R161, R0, RZ, 0x2 ;  /* 0x00000000a1007211 */ /* 0x000fc800078f10ff */
[----:B------:R-:W-:-:S04]  /*0f30*/  LEA.HI.SX32 R161, R0, R3, 0x1e ;  /* 0x0000000300a17211 */ /* 0x000fc800078ff2ff */
[----:B------:R-:W-:Y:S01]  /*0f40*/  MOV R0, R161 ;  /* 0x000000a100007202 */ /* 0x000fe20000000f00 */
[----:B-1----:R-:W-:Y:S06]  /*0f50*/  @!P2 BRA `(.L_x_36321) ;  /* 0x000000040000a947 */ /* 0x002fec0003800000 */
        /* <DEDUP_REMOVED lines=21> */
.L_x_36323:
[----:B-----5:R-:W-:Y:S01]  /*10b0*/  FADD.FTZ R152, R104, R152 ;  /* 0x0000009868987221 */ /* 0x020fe20000010000 */
[----:B------:R-:W-:Y:S06]  /*10c0*/  BRA `(.L_x_36324) ;  /* 0x0000000000087947 */ /* 0x000fec0003800000 */
.L_x_36322:
[----:B-----5:R-:W-:-:S04]  /*10d0*/  FADD.FTZ R152, R100, R152 ;  /* 0x0000009864987221 */ /* 0x020fc80000010000 */
[----:B------:R-:W-:-:S07]  /*10e0*/  @P3 FADD.FTZ R152, R104, R152 ;  /* 0x0000009868983221 */ /* 0x000fce0000010000 */
.L_x_36324:
[----:B-----5:R-:W-:-:S07]  /*10f0*/  MOV R108, R152 ;  /* 0x00000098006c7202 */ /* 0x020fce0000000f00 */
.L_x_36325:
[----:B------:R-:W-:Y:S05]  /*1100*/  @P4 BRA `(.L_x_36326) ;  /* 0x00000000001c4947 */ /* 0x000fea0003800000 */
[----:B------:R-:W-:-:S04]  /*1110*/  ISETP.NE.U32.AND P5, PT, RZ, UR12, PT ;  /* 0x0000000cff007c0c */ /* 0x000fc8000bfa5070 */
[----:B------:R-:W-:-:S13]  /*1120*/  ISETP.NE.AND.EX P5, PT, RZ, UR13, PT, P5 ;  /* 0x0000000dff007c0c */ /* 0x000fda000bfa5350 */
[----:B------:R-:W-:Y:S05]  /*1130*/  @P5 BRA `(.L_x_36327) ;  /* 0x0000000000085947 */ /* 0x000fea0003800000 */
[----:B------:R-:W-:Y:S05]  /*1140*/  @P1 BRA `(.L_x_36328) ;  /* 0x0000000000141947 */ /* 0x000fea0003800000 */
[----:B------:R-:W-:Y:S05]  /*1150*/  BRA `(.L_x_36329) ;  /* 0x0000000000147947 */ /* 0x000fea0003800000 */
.L_x_36327:
[----:B-----5:R-:W-:Y:S01]  /*1160*/  FADD.FTZ R153, R105, R153 ;  /* 0x0000009969997221 */ /* 0x020fe20000010000 */
[----:B------:R-:W-:Y:S06]  /*1170*/  BRA `(.L_x_36328) ;  /* 0x0000000000087947 */ /* 0x000fec0003800000 */
.L_x_36326:
[----:B-----5:R-:W-:-:S04]  /*1180*/  FADD.FTZ R153, R101, R153 ;  /* 0x0000009965997221 */ /* 0x020fc80000010000 */
[----:B------:R-:W-:-:S07]  /*1190*/  @P3 FADD.FTZ R153, R105, R153 ;  /* 0x0000009969993221 */ /* 0x000fce0000010000 */
.L_x_36328:
[----:B-----5:R-:W-:-:S07]  /*11a0*/  MOV R109, R153 ;  /* 0x00000099006d7202 */ /* 0x020fce0000000f00 */
.L_x_36329:
[----:B------:R-:W-:Y:S05]  /*11b0*/  @P4 BRA `(.L_x_36330) ;  /* 0x00000000001c4947 */ /* 0x000fea0003800000 */
[----:B------:R-:W-:-:S04]  /*11c0*/  ISETP.NE.U32.AND P5, PT, RZ, UR12, PT ;  /* 0x0000000cff007c0c */ /* 0x000fc8000bfa5070 */
[----:B------:R-:W-:-:S13]  /*11d0*/  ISETP.NE.AND.EX P5, PT, RZ, UR13, PT, P5 ;  /* 0x0000000dff007c0c */ /* 0x000fda000bfa5350 */
[----:B------:R-:W-:Y:S05]  /*11e0*/  @P5 BRA `(.L_x_36331) ;  /* 0x0000000000085947 */ /* 0x000fea0003800000 */
[----:B------:R-:W-:Y:S05]  /*11f0*/  @P1 BRA `(.L_x_36332) ;  /* 0x0000000000141947 */ /* 0x000fea0003800000 */
[----:B------:R-:W-:Y:S05]  /*1200*/  BRA `(.L_x_36333) ;  /* 0x0000000000147947 */ /* 0x000fea0003800000 */
.L_x_36331:
[----:B-----5:R-:W-:Y:S01]  /*1210*/  FADD.FTZ R154, R106, R154 ;  /* 0x0000009a6a9a7221 */ /* 0x020fe20000010000 */
[----:B------:R-:W-:Y:S06]  /*1220*/  BRA `(.L_x_36332) ;  /* 0x0000000000087947 */ /* 0x000fec0003800000 */
.L_x_36330:
[----:B-----5:R-:W-:-:S04]  /*1230*/  FADD.FTZ R154, R102, R154 ;  /* 0x0000009a669a7221 */ /* 0x020fc80000010000 */
[----:B------:R-:W-:-:S07]  /*1240*/  @P3 FADD.FTZ R154, R106, R154 ;  /* 0x0000009a6a9a3221 */ /* 0x000fce0000010000 */
.L_x_36332:
[----:B-----5:R-:W-:-:S07]  /*1250*/  MOV R110, R154 ;  /* 0x0000009a006e7202 */ /* 0x020fce0000000f00 */
.L_x_36333:
[----:B------:R-:W-:Y:S05]  /*1260*/  @P4 BRA `(.L_x_36334) ;  /* 0x00000000001c4947 */ /* 0x000fea0003800000 */
[----:B------:R-:W-:-:S04]  /*1270*/  ISETP.NE.U32.AND P3, PT, RZ, UR12, PT ;  /* 0x0000000cff007c0c */ /* 0x000fc8000bf65070 */
[----:B------:R-:W-:-:S13]  /*1280*/  ISETP.NE.AND.EX P3, PT, RZ, UR13, PT, P3 ;  /* 0x0000000dff007c0c */ /* 0x000fda000bf65330 */
[----:B------:R-:W-:Y:S05]  /*1290*/  @P3 BRA `(.L_x_36335) ;  /* 0x0000000000083947 */ /* 0x000fea0003800000 */
[----:B------:R-:W-:Y:S05]  /*12a0*/  @P1 BRA `(.L_x_36336) ;  /* 0x0000000000141947 */ /* 0x000fea0003800000 */
[----:B------:R-:W-:Y:S05]  /*12b0*/  BRA `(.L_x_36337) ;  /* 0x0000000000147947 */ /* 0x000fea0003800000 */
.L_x_36335:
[----:B-----5:R-:W-:Y:S01]  /*12c0*/  FADD.FTZ R155, R107, R155 ;  /* 0x0000009b6b9b7221 */ /* 0x020fe20000010000 */
[----:B------:R-:W-:Y:S06]  /*12d0*/  BRA `(.L_x_36336) ;  /* 0x0000000000087947 */ /* 0x000fec0003800000 */
.L_x_36334:
[----:B-----5:R-:W-:-:S04]  /*12e0*/  FADD.FTZ R155, R103, R155 ;  /* 0x0000009b679b7221 */ /* 0x020fc80000010000 */
[----:B------:R-:W-:-:S07]  /*12f0*/  @P3 FADD.FTZ R155, R107, R155 ;  /* 0x0000009b6b9b3221 */ /* 0x000fce0000010000 */
.L_x_36336:
[----:B-----5:R-:W-:-:S07]  /*1300*/  MOV R111, R155 ;  /* 0x0000009b006f7202 */ /* 0x020fce0000000f00 */
.L_x_36337:
[----:B------:R-:W0:Y:S01]  /*1310*/  @P1 LDC.64 R162, c[0x0][0x238] ;  /* 0x00008e00ffa21b82 */ /* 0x000e220000000a00 */
[C---:B------:R-:W-:Y:S02]  /*1320*/  IADD3 R0, R161.reuse, 0x20, RZ ;  /* 0x00000020a1007810 */ /* 0x040fe40007ffe0ff */
[----:B0-----:R-:W-:-:S04]  /*1330*/  @P1 LEA R162, P3, R161, R162, 0x4 ;  /* 0x000000a2a1a21211 */ /* 0x001fc800078620ff */
[----:B------:R-:W-:-:S05]  /*1340*/  @P1 LEA.HI.X R163, R161, R163, RZ, 0x4, P3 ;  /* 0x000000a3a1a31211 */ /* 0x000fca00018f24ff */
[----:B------:R0:W-:Y:S04]  /*1350*/  @P1 STG.E.128 desc[UR4][R162.64], R108 ;  /* 0x0000006ca2001986 */ /* 0x0001e8000c101d04 */
.L_x_36321:
[----:B------:R-:W-:Y:S05]  /*1360*/  BSYNC B0 ;  /* 0x0000000000007941 */ /* 0x000fea0003800000 */
.L_x_36320:
        /* <DEDUP_REMOVED lines=24> */
.L_x_36341:
[----:B-----5:R-:W-:Y:S01]  /*14f0*/  FADD.FTZ R156, R104, R156 ;  /* 0x0000009c689c7221 */ /* 0x020fe20000010000 */
[----:B------:R-:W-:Y:S06]  /*1500*/  BRA `(.L_x_36342) ;  /* 0x0000000000087947 */ /* 0x000fec0003800000 */
.L_x_36340:
[----:B-----5:R-:W-:-:S04]  /*1510*/  FADD.FTZ R156, R100, R156 ;  /* 0x0000009c649c7221 */ /* 0x020fc80000010000 */
[----:B------:R-:W-:-:S07]  /*1520*/  @P3 FADD.FTZ R156, R104, R156 ;  /* 0x0000009c689c3221 */ /* 0x000fce0000010000 */
.L_x_36342:
[----:B-----5:R-:W-:-:S07]  /*1530*/  MOV R108, R156 ;  /* 0x0000009c006c7202 */ /* 0x020fce0000000f00 */
.L_x_36343:
[----:B------:R-:W-:Y:S05]  /*1540*/  @P4 BRA `(.L_x_36344) ;  /* 0x00000000001c4947 */ /* 0x000fea0003800000 */
[----:B------:R-:W-:-:S04]  /*1550*/  ISETP.NE.U32.AND P5, PT, RZ, UR12, PT ;  /* 0x0000000cff007c0c */ /* 0x000fc8000bfa5070 */
[----:B------:R-:W-:-:S13]  /*1560*/  ISETP.NE.AND.EX P5, PT, RZ, UR13, PT, P5 ;  /* 0x0000000dff007c0c */ /* 0x000fda000bfa5350 */
[----:B------:R-:W-:Y:S05]  /*1570*/  @P5 BRA `(.L_x_36345) ;  /* 0x0000000000085947 */ /* 0x000fea0003800000 */
[----:B------:R-:W-:Y:S05]  /*1580*/  @P1 BRA `(.L_x_36346) ;  /* 0x0000000000141947 */ /* 0x000fea0003800000 */
[----:B------:R-:W-:Y:S05]  /*1590*/  BRA `(.L_x_36347) ;  /* 0x0000000000147947 */ /* 0x000fea0003800000 */
.L_x_36345:
[----:B-----5:R-:W-:Y:S01]  /*15a0*/  FADD.FTZ R157, R105, R157 ;  /* 0x0000009d699d7221 */ /* 0x020fe20000010000 */
[----:B------:R-:W-:Y:S06]  /*15b0*/  BRA `(.L_x_36346) ;  /* 0x0000000000087947 */ /* 0x000fec0003800000 */
.L_x_36344:
[----:B-----5:R-:W-:-:S04]  /*15c0*/  FADD.FTZ R157, R101, R157 ;  /* 0x0000009d659d7221 */ /* 0x020fc80000010000 */
[----:B------:R-:W-:-:S07]  /*15d0*/  @P3 FADD.FTZ R157, R105, R157 ;  /* 0x0000009d699d3221 */ /* 0x000fce0000010000 */
.L_x_36346:
[----:B-----5:R-:W-:-:S07]  /*15e0*/  MOV R109, R157 ;  /* 0x0000009d006d7202 */ /* 0x020fce0000000f00 */
.L_x_36347:
[----:B------:R-:W-:Y:S05]  /*15f0*/  @P4 BRA `(.L_x_36348) ;  /* 0x00000000001c4947 */ /* 0x000fea0003800000 */
[----:B------:R-:W-:-:S04]  /*1600*/  ISETP.NE.U32.AND P5, PT, RZ, UR12, PT ;  /* 0x0000000cff007c0c */ /* 0x000fc8000bfa5070 */
[----:B------:R-:W-:-:S13]  /*1610*/  ISETP.NE.AND.EX P5, PT, RZ, UR13, PT, P5 ;  /* 0x0000000dff007c0c */ /* 0x000fda000bfa5350 */
[----:B------:R-:W-:Y:S05]  /*1620*/  @P5 BRA `(.L_x_36349) ;  /* 0x0000000000085947 */ /* 0x000fea0003800000 */
[----:B------:R-:W-:Y:S05]  /*1630*/  @P1 BRA `(.L_x_36350) ;  /* 0x0000000000141947 */ /* 0x000fea0003800000 */
[----:B------:R-:W-:Y:S05]  /*1640*/  BRA `(.L_x_36351) ;  /* 0x0000000000147947 */ /* 0x000fea0003800000 */
.L_x_36349:
[----:B-----5:R-:W-:Y:S01]  /*1650*/  FADD.FTZ R158, R106, R158 ;  /* 0x0000009e6a9e7221 */ /* 0x020fe20000010000 */
[----:B------:R-:W-:Y:S06]  /*1660*/  BRA `(.L_x_36350) ;  /* 0x0000000000087947 */ /* 0x000fec0003800000 */
.L_x_36348:
[----:B-----5:R-:W-:-:S04]  /*1670*/  FADD.FTZ R158, R102, R158 ;  /* 0x0000009e669e7221 */ /* 0x020fc80000010000 */
[----:B------:R-:W-:-:S07]  /*1680*/  @P3 FADD.FTZ R158, R106, R158 ;  /* 0x0000009e6a9e3221 */ /* 0x000fce0000010000 */
.L_x_36350:
[----:B-----5:R-:W-:-:S07]  /*1690*/  MOV R110, R158 ;  /* 0x0000009e006e7202 */ /* 0x020fce0000000f00 */
.L_x_36351:
[----:B------:R-:W-:Y:S05]  /*16a0*/  @P4 BRA `(.L_x_36352) ;  /* 0x00000000001c4947 */ /* 0x000fea0003800000 */
[----:B------:R-:W-:-:S04]  /*16b0*/  ISETP.NE.U32.AND P3, PT, RZ, UR12, PT ;  /* 0x0000000cff007c0c */ /* 0x000fc8000bf65070 */
[----:B------:R-:W-:-:S13]  /*16c0*/  ISETP.NE.AND.EX P3, PT, RZ, UR13, PT, P3 ;  /* 0x0000000dff007c0c */ /* 0x000fda000bf65330 */
[----:B------:R-:W-:Y:S05]  /*16d0*/  @P3 BRA `(.L_x_36353) ;  /* 0x0000000000083947 */ /* 0x000fea0003800000 */
[----:B------:R-:W-:Y:S05]  /*16e0*/  @P1 BRA `(.L_x_36354) ;  /* 0x0000000000141947 */ /* 0x000fea0003800000 */
[----:B------:R-:W-:Y:S05]  /*16f0*/  BRA `(.L_x_36355) ;  /* 0x0000000000147947 */ /* 0x000fea0003800000 */
.L_x_36353:
[----:B-----5:R-:W-:Y:S01]  /*1700*/  FADD.FTZ R159, R107, R159 ;  /* 0x0000009f6b9f7221 */ /* 0x020fe20000010000 */
[----:B------:R-:W-:Y:S06]  /*1710*/  BRA `(.L_x_36354) ;  /* 0x0000000000087947 */ /* 0x000fec0003800000 */
.L_x_36352:
[----:B-----5:R-:W-:-:S04]  /*1720*/  FADD.FTZ R159, R103, R159 ;  /* 0x0000009f679f7221 */ /* 0x020fc80000010000 */
[----:B------:R-:W-:-:S07]  /*1730*/  @P3 FADD.FTZ R159, R107, R159 ;  /* 0x0000009f6b9f3221 */ /* 0x000fce0000010000 */
.L_x_36354:
[----:B-----5:R-:W-:-:S07]  /*1740*/  MOV R111, R159 ;  /* 0x0000009f006f7202 */ /* 0x020fce0000000f00 */
.L_x_36355:
[----:B------:R-:W0:Y:S02]  /*1750*/  @P1 LDC.64 R162, c[0x0][0x238] ;  /* 0x00008e00ffa21b82 */ /* 0x000e240000000a00 */
[----:B0-----:R-:W-:-:S04]  /*1760*/  @P1 LEA R162, P3, R0, R162, 0x4 ;  /* 0x000000a200a21211 */ /* 0x001fc800078620ff */
[C---:B------:R-:W-:Y:S02]  /*1770*/  @P1 LEA.HI.X R163, R0.reuse, R163, RZ, 0x4, P3 ;  /* 0x000000a300a31211 */ /* 0x040fe400018f24ff */
[----:B------:R-:W-:-:S03]  /*1780*/  IADD3 R0, R0, 0x20, RZ ;  /* 0x0000002000007810 */ /* 0x000fc60007ffe0ff */
[----:B------:R0:W-:Y:S04]  /*1790*/  @P1 STG.E.128 desc[UR4][R162.64], R108 ;  /* 0x0000006ca2001986 */ /* 0x0001e8000c101d04 */
.L_x_36339:
[----:B------:R-:W-:Y:S05]  /*17a0*/  BSYNC B0 ;  /* 0x0000000000007941 */ /* 0x000fea0003800000 */
.L_x_36338:
        /* <DEDUP_REMOVED lines=24> */
.L_x_36359:
[----:B-----5:R-:W-:Y:S01]  /*1930*/  FADD.FTZ R144, R104, R144 ;  /* 0x0000009068907221 */ /* 0x020fe20000010000 */
[----:B------:R-:W-:Y:S06]  /*1940*/  BRA `(.L_x_36360) ;  /* 0x0000000000087947 */ /* 0x000fec0003800000 */
.L_x_36358:
[----:B-----5:R-:W-:-:S04]  /*1950*/  FADD.FTZ R144, R100, R144 ;  /* 0x0000009064907221 */ /* 0x020fc80000010000 */
[----:B------:R-:W-:-:S07]  /*1960*/  @P3 FADD.FTZ R144, R104, R144 ;  /* 0x0000009068903221 */ /* 0x000fce0000010000 */
.L_x_36360:
[----:B-----5:R-:W-:-:S07]  /*1970*/  MOV R108, R144 ;  /* 0x00000090006c7202 */ /* 0x020fce0000000f00 */
.L_x_36361:
[----:B------:R-:W-:Y:S05]  /*1980*/  @P4 BRA `(.L_x_36362) ;  /* 0x00000000001c4947 */ /* 0x000fea0003800000 */
[----:B------:R-:W-:-:S04]  /*1990*/  ISETP.NE.U32.AND P5, PT, RZ, UR12, PT ;  /* 0x0000000cff007c0c */ /* 0x000fc8000bfa5070 */
[----:B------:R-:W-:-:S13]  /*19a0*/  ISETP.NE.AND.EX P5, PT, RZ, UR13, PT, P5 ;  /* 0x0000000dff007c0c */ /* 0x000fda000bfa5350 */
[----:B------:R-:W-:Y:S05]  /*19b0*/  @P5 BRA `(.L_x_36363) ;  /* 0x0000000000085947 */ /* 0x000fea0003800000 */
[----:B------:R-:W-:Y:S05]  /*19c0*/  @P1 BRA `(.L_x_36364) ;  /* 0x0000000000141947 */ /* 0x000fea0003800000 */
[----:B------:R-:W-:Y:S05]  /*19d0*/  BRA `(.L_x_36365) ;  /* 0x0000000000147947 */ /* 0x000fea0003800000 */
.L_x_36363:
[----:B-----5:R-:W-:Y:S01]  /*19e0*/  FADD.FTZ R145, R105, R145 ;  /* 0x0000009169917221 */ /* 0x020fe20000010000 */
[----:B------:R-:W-:Y:S06]  /*19f0*/  BRA `(.L_x_36364) ;  /* 0x0000000000087947 */ /* 0x000fec0003800000 */
.L_x_36362:
[----:B-----5:R-:W-:-:S04]  /*1a00*/  FADD.FTZ R145, R101, R145 ;  /* 0x0000009165917221 */ /* 0x020fc80000010000 */
[----:B------:R-:W-:-:S07]  /*1a10*/  @P3 FADD.FTZ R145, R105, R145 ;  /* 0x0000009169913221 */ /* 0x000fce0000010000 */
.L_x_36364:
[----:B-----5:R-:W-:-:S07]  /*1a20*/  MOV R109, R145 ;  /* 0x00000091006d7202 */ /* 0x020fce0000000f00 */
.L_x_36365:
[----:B------:R-:W-:Y:S05]  /*1a30*/  @P4 BRA `(.L_x_36366) ;  /* 0x00000000001c4947 */ /* 0x000fea0003800000 */
[----:B------:R-:W-:-:S04]  /*1a40*/  ISETP.NE.U32.AND P5, PT, RZ, UR12, PT ;  /* 0x0000000cff007c0c */ /* 0x000fc8000bfa5070 */
[----:B------:R-:W-:-:S13]  /*1a50*/  ISETP.NE.AND.EX P5, PT, RZ, UR13, PT, P5 ;  /* 0x0000000dff007c0c */ /* 0x000fda000bfa5350 */
[----:B------:R-:W-:Y:S05]  /*1a60*/  @P5 BRA `(.L_x_36367) ;  /* 0x0000000000085947 */ /* 0x000fea0003800000 */
[----:B------:R-:W-:Y:S05]  /*1a70*/  @P1 BRA `(.L_x_36368) ;  /* 0x0000000000141947 */ /* 0x000fea0003800000 */
[----:B------:R-:W-:Y:S05]  /*1a80*/  BRA `(.L_x_36369) ;  /* 0x0000000000147947 */ /* 0x000fea0003800000 */
.L_x_36367:
[----:B-----5:R-:W-:Y:S01]  /*1a90*/  FADD.FTZ R146, R106, R146 ;  /* 0x000000926a927221 */ /* 0x020fe20000010000 */
[----:B------:R-:W-:Y:S06]  /*1aa0*/  BRA `(.L_x_36368) ;  /* 0x0000000000087947 */ /* 0x000fec0003800000 */
.L_x_36366:
[----:B-----5:R-:W-:-:S04]  /*1ab0*/  FADD.FTZ R146, R102, R146 ;  /* 0x0000009266927221 */ /* 0x020fc80000010000 */
[----:B------:R-:W-:-:S07]  /*1ac0*/  @P3 FADD.FTZ R146, R106, R146 ;  /* 0x000000926a923221 */ /* 0x000fce0000010000 */
.L_x_36368:
[----:B-----5:R-:W-:-:S07]  /*1ad0*/  MOV R110, R146 ;  /* 0x00000092006e7202 */ /* 0x020fce0000000f00 */
.L_x_36369:
[----:B------:R-:W-:Y:S05]  /*1ae0*/  @P4 BRA `(.L_x_36370) ;  /* 0x00000000001c4947 */ /* 0x000fea0003800000 */
[----:B------:R-:W-:-:S04]  /*1af0*/  ISETP.NE.U32.AND P3, PT, RZ, UR12, PT ;  /* 0x0000000cff007c0c */ /* 0x000fc8000bf65070 */
[----:B------:R-:W-:-:S13]  /*1b00*/  ISETP.NE.AND.EX P3, PT, RZ, UR13, PT, P3 ;  /* 0x0000000dff007c0c */ /* 0x000fda000bf65330 */
[----:B------:R-:W-:Y:S05]  /*1b10*/  @P3 BRA `(.L_x_36371) ;  /* 0x0000000000083947 */ /* 0x000fea0003800000 */
[----:B------:R-:W-:Y:S05]  /*1b20*/  @P1 BRA `(.L_x_36372) ;  /* 0x0000000000141947 */ /* 0x000fea0003800000 */
[----:B------:R-:W-:Y:S05]  /*1b30*/  BRA `(.L_x_36373) ;  /* 0x0000000000147947 */ /* 0x000fea0003800000 */
.L_x_36371:
[----:B-----5:R-:W-:Y:S01]  /*1b40*/  FADD.FTZ R147, R107, R147 ;  /* 0x000000936b937221 */ /* 0x020fe20000010000 */
[----:B------:R-:W-:Y:S06]  /*1b50*/  BRA `(.L_x_36372) ;  /* 0x0000000000087947 */ /* 0x000fec0003800000 */
.L_x_36370:
[----:B-----5:R-:W-:-:S04]  /*1b60*/  FADD.FTZ R147, R103, R147 ;  /* 0x0000009367937221 */ /* 0x020fc80000010000 */
[----:B------:R-:W-:-:S07]  /*1b70*/  @P3 FADD.FTZ R147, R107, R147 ;  /* 0x000000936b933221 */ /* 0x000fce0000010000 */
.L_x_36372:
[----:B-----5:R-:W-:-:S07]  /*1b80*/  MOV R111, R147 ;  /* 0x00000093006f7202 */ /* 0x020fce0000000f00 */
.L_x_36373:
[----:B------:R-:W0:Y:S02]  /*1b90*/  @P1 LDC.64 R162, c[0x0][0x238] ;  /* 0x00008e00ffa21b82 */ /* 0x000e240000000a00 */
[----:B0-----:R-:W-:-:S04]  /*1ba0*/  @P1 LEA R162, P3, R0, R162, 0x4 ;  /* 0x000000a200a21211 */ /* 0x001fc800078620ff */
[C---:B------:R-:W-:Y:S02]  /*1bb0*/  @P1 LEA.HI.X R163, R0.reuse, R163, RZ, 0x4, P3 ;  /* 0x000000a300a31211 */ /* 0x040fe400018f24ff */
[----:B------:R-:W-:-:S03]  /*1bc0*/  IADD3 R0, R0, 0x20, RZ ;  /* 0x0000002000007810 */ /* 0x000fc60007ffe0ff */
[----:B------:R0:W-:Y:S04]  /*1bd0*/  @P1 STG.E.128 desc[UR4][R162.64], R108 ;  /* 0x0000006ca2001986 */ /* 0x0001e8000c101d04 */
.L_x_36357:
[----:B------:R-:W-:Y:S05]  /*1be0*/  BSYNC B0 ;  /* 0x0000000000007941 */ /* 0x000fea0003800000 */
.L_x_36356:
        /* <DEDUP_REMOVED lines=24> */
.L_x_36377:
[----:B-----5:R-:W-:Y:S01]  /*1d70*/  FADD.FTZ R112, R104, R112 ;  /* 0x0000007068707221 */ /* 0x020fe20000010000 */
[----:B------:R-:W-:Y:S06]  /*1d80*/  BRA `(.L_x_36378) ;  /* 0x0000000000087947 */ /* 0x000fec0003800000 */
.L_x_36376:
[----:B-----5:R-:W-:-:S04]  /*1d90*/  FADD.FTZ R112, R100, R112 ;  /* 0x0000007064707221 */ /* 0x020fc80000010000 */
[----:B------:R-:W-:-:S07]  /*1da0*/  @P3 FADD.FTZ R112, R104, R112 ;  /* 0x0000007068703221 */ /* 0x000fce0000010000 */
.L_x_36378:
[----:B-----5:R-:W-:-:S07]  /*1db0*/  MOV R108, R112 ;  /* 0x00000070006c7202 */ /* 0x020fce0000000f00 */
.L_x_36379:
[----:B------:R-:W-:Y:S05]  /*1dc0*/  @P4 BRA `(.L_x_36380) ;  /* 0x00000000001c4947 */ /* 0x000fea0003800000 */
[----:B------:R-:W-:-:S04]  /*1dd0*/  ISETP.NE.U32.AND P5, PT, RZ, UR12, PT ;  /* 0x0000000cff007c0c */ /* 0x000fc8000bfa5070 */
[----:B------:R-:W-:-:S13]  /*1de0*/  ISETP.NE.AND.EX P5, PT, RZ, UR13, PT, P5 ;  /* 0x0000000dff007c0c */ /* 0x000fda000bfa5350 */
[----:B------:R-:W-:Y:S05]  /*1df0*/  @P5 BRA `(.L_x_36381) ;  /* 0x0000000000085947 */ /* 0x000fea0003800000 */
[----:B------:R-:W-:Y:S05]  /*1e00*/  @P1 BRA `(.L_x_36382) ;  /* 0x0000000000141947 */ /* 0x000fea0003800000 */
[----:B------:R-:W-:Y:S05]  /*1e10*/  BRA `(.L_x_36383) ;  /* 0x0000000000147947 */ /* 0x000fea0003800000 */
.L_x_36381:
[----:B-----5:R-:W-:Y:S01]  /*1e20*/  FADD.FTZ R113, R105, R113 ;  /* 0x0000007169717221 */ /* 0x020fe20000010000 */
[----:B------:R-:W-:Y:S06]  /*1e30*/  BRA `(.L_x_36382) ;  /* 0x0000000000087947 */ /* 0x000fec0003800000 */
.L_x_36380:
[----:B-----5:R-:W-:-:S04]  /*1e40*/  FADD.FTZ R113, R101, R113 ;  /* 0x0000007165717221 */ /* 0x020fc80000010000 */
[----:B------:R-:W-:-:S07]  /*1e50*/  @P3 FADD.FTZ R113, R105, R113 ;  /* 0x0000007169713221 */ /* 0x000fce0000010000 */
.L_x_36382:
[----:B-----5:R-:W-:-:S07]  /*1e60*/  MOV R109, R113 ;  /* 0x00000071006d7202 */ /* 0x020fce0000000f00 */
.L_x_36383:
[----:B------:R-:W-:Y:S05]  /*1e70*/  @P4 BRA `(.L_x_36384) ;  /* 0x00000000001c4947 */ /* 0x000fea0003800000 */
[----:B------:R-:W-:-:S04]  /*1e80*/  ISETP.NE.U32.AND P5, PT, RZ, UR12, PT ;  /* 0x0000000cff007c0c */ /* 0x000fc8000bfa5070 */
[----:B------:R-:W-:-:S13]  /*1e90*/  ISETP.NE.AND.EX P5, PT, RZ, UR13, PT, P5 ;  /* 0x0000000dff007c0c */ /* 0x000fda000bfa5350 */
[----:B------:R-:W-:Y:S05]  /*1ea0*/  @P5 BRA `(.L_x_36385) ;  /* 0x0000000000085947 */ /* 0x000fea0003800000 */
[----:B------:R-:W-:Y:S05]  /*1eb0*/  @P1 BRA `(.L_x_36386) ;  /* 0x0000000000141947 */ /* 0x000fea0003800000 */
[----:B------:R-:W-:Y:S05]  /*1ec0*/  BRA `(.L_x_36387) ;  /* 0x0000000000147947 */ /* 0x000fea0003800000 */
.L_x_36385:
[----:B-----5:R-:W-:Y:S01]  /*1ed0*/  FADD.FTZ R114, R106, R114 ;  /* 0x000000726a727221 */ /* 0x020fe20000010000 */
[----:B------:R-:W-:Y:S06]  /*1ee0*/  BRA `(.L_x_36386) ;  /* 0x0000000000087947 */ /* 0x000fec0003800000 */
.L_x_36384:
[----:B-----5:R-:W-:-:S04]  /*1ef0*/  FADD.FTZ R114, R102, R114 ;  /* 0x0000007266727221 */ /* 0x020fc80000010000 */
[----:B------:R-:W-:-:S07]  /*1f00*/  @P3 FADD.FTZ R114, R106, R114 ;  /* 0x000000726a723221 */ /* 0x000fce0000010000 */
.L_x_36386:
[----:B-----5:R-:W-:-:S07]  /*1f10*/  MOV R110, R114 ;  /* 0x00000072006e7202 */ /* 0x020fce0000000f00 */
.L_x_36387:
[----:B------:R-:W-:Y:S05]  /*1f20*/  @P4 BRA `(.L_x_36388) ;  /* 0x00000000001c4947 */ /* 0x000fea0003800000 */
[----:B------:R-:W-:-:S04]  /*1f30*/  ISETP.NE.U32.AND P3, PT, RZ, UR12, PT ;  /* 0x0000000cff007c0c */ /* 0x000fc8000bf65070 */
[----:B------:R-:W-:-:S13]  /*1f40*/  ISETP.NE.AND.EX P3, PT, RZ, UR13, PT, P3 ;  /* 0x0000000dff007c0c */ /* 0x000fda000bf65330 */
[----:B------:R-:W-:Y:S05]  /*1f50*/  @P3 BRA `(.L_x_36389) ;  /* 0x0000000000083947 */ /* 0x000fea0003800000 */
[----:B------:R-:W-:Y:S05]  /*1f60*/  @P1 BRA `(.L_x_36390) ;  /* 0x0000000000141947 */ /* 0x000fea0003800000 */
[----:B------:R-:W-:Y:S05]  /*1f70*/  BRA `(.L_x_36391) ;  /* 0x0000000000147947 */ /* 0x000fea0003800000 */
.L_x_36389:
[----:B-----5:R-:W-:Y:S01]  /*1f80*/  FADD.FTZ R115, R107, R115 ;  /* 0x000000736b737221 */ /* 0x020fe20000010000 */
[----:B------:R-:W-:Y:S06]  /*1f90*/  BRA `(.L_x_36390) ;  /* 0x0000000000087947 */ /* 0x000fec0003800000 */
.L_x_36388:
[----:B-----5:R-:W-:-:S04]  /*1fa0*/  FADD.FTZ R115, R103, R115 ;  /* 0x0000007367737221 */ /* 0x020fc80000010000 */
[----:B------:R-:W-:-:S07]  /*1fb0*/  @P3 FADD.FTZ R115, R107, R115 ;  /* 0x000000736b733221 */ /* 0x000fce0000010000 */
.L_x_36390:
[----:B-----5:R-:W-:-:S07]  /*1fc0*/  MOV R111, R115 ;  /* 0x00000073006f7202 */ /* 0x020fce0000000f00 */
.L_x_36391:
[----:B------:R-:W0:Y:S02]  /*1fd0*/  @P1 LDC.64 R162, c[0x0][0x238] ;  /* 0x00008e00ffa21b82 */ /* 0x000e240000000a00 */
[----:B0-----:R-:W-:-:S04]  /*1fe0*/  @P1 LEA R162, P3, R0, R162, 0x4 ;  /* 0x000000a200a21211 */ /* 0x001fc800078620ff */
[C---:B------:R-:W-:Y:S02]  /*1ff0*/  @P1 LEA.HI.X R163, R0.reuse, R163, RZ, 0x4, P3 ;  /* 0x000000a300a31211 */ /* 0x040fe400018f24ff */
[----:B------:R-:W-:-:S03]  /*2000*/  IADD3 R0, R0, 0x20, RZ ;  /* 0x0000002000007810 */ /* 0x000fc60007ffe0ff */
[----:B------:R0:W-:Y:S04]  /*2010*/  @P1 STG.E.128 desc[UR4][R162.64], R108 ;  /* 0x0000006ca2001986 */ /* 0x0001e8000c101d04 */
.L_x_36375:
[----:B------:R-:W-:Y:S05]  /*2020*/  BSYNC B0 ;  /* 0x0000000000007941 */ /* 0x000fea0003800000 */
.L_x_36374:
        /* <DEDUP_REMOVED lines=24> */
.L_x_36395:
[----:B-----5:R-:W-:Y:S01]  /*21b0*/  FADD.FTZ R116, R104, R116 ;  /* 0x0000007468747221 */ /* 0x020fe20000010000 */
[----:B------:R-:W-:Y:S06]  /*21c0*/  BRA `(.L_x_36396) ;  /* 0x0000000000087947 */ /* 0x000fec0003800000 */
.L_x_36394:
[----:B-----5:R-:W-:-:S04]  /*21d0*/  FADD.FTZ R116, R100, R116 ;  /* 0x0000007464747221 */ /* 0x020fc80000010000 */
[----:B------:R-:W-:-:S07]  /*21e0*/  @P3 FADD.FTZ R116, R104, R116 ;  /* 0x0000007468743221 */ /* 0x000fce0000010000 */
.L_x_36396:
[----:B-----5:R-:W-:-:S07]  /*21f0*/  MOV R108, R116 ;  /* 0x00000074006c7202 */ /* 0x020fce0000000f00 */
.L_x_36397:
[----:B------:R-:W-:Y:S05]  /*2200*/  @P4 BRA `(.L_x_36398) ;  /* 0x00000000001c4947 */ /* 0x000fea0003800000 */
[----:B------:R-:W-:-:S04]  /*2210*/  ISETP.NE.U32.AND P5, PT, RZ, UR12, PT ;  /* 0x0000000cff007c0c */ /* 0x000fc8000bfa5070 */
[----:B------:R-:W-:-:S13]  /*2220*/  ISETP.NE.AND.EX P5, PT, RZ, UR13, PT, P5 ;  /* 0x0000000dff007c0c */ /* 0x000fda000bfa5350 */
[----:B------:R-:W-:Y:S05]  /*2230*/  @P5 BRA `(.L_x_36399) ;  /* 0x0000000000085947 */ /* 0x000fea0003800000 */
[----:B------:R-:W-:Y:S05]  /*2240*/  @P1 BRA `(.L_x_36400) ;  /* 0x0000000000141947 */ /* 0x000fea0003800000 */
[----:B------:R-:W-:Y:S05]  /*2250*/  BRA `(.L_x_36401) ;  /* 0x0000000000147947 */ /* 0x000fea0003800000 */
.L_x_36399:
[----:B-----5:R-:W-:Y:S01]  /*2260*/  FADD.FTZ R117, R105, R117 ;  /* 0x0000007569757221 */ /* 0x020fe20000010000 */
[----:B------:R-:W-:Y:S06]  /*2270*/  BRA `(.L_x_36400) ;  /* 0x0000000000087947 */ /* 0x000fec0003800000 */
.L_x_36398:
[----:B-----5:R-:W-:-:S04]  /*2280*/  FADD.FTZ R117, R101, R117 ;  /* 0x0000007565757221 */ /* 0x020fc80000010000 */
[----:B------:R-:W-:-:S07]  /*2290*/  @P3 FADD.FTZ R117, R105, R117 ;  /* 0x0000007569753221 */ /* 0x000fce0000010000 */
.L_x_36400:
[----:B-----5:R-:W-:-:S07]  /*22a0*/  MOV R109, R117 ;  /* 0x00000075006d7202 */ /* 0x020fce0000000f00 */
.L_x_36401:
[----:B------:R-:W-:Y:S05]  /*22b0*/  @P4 BRA `(.L_x_36402) ;  /* 0x00000000001c4947 */ /* 0x000fea0003800000 */
[----:B------:R-:W-:-:S04]  /*22c0*/  ISETP.NE.U32.AND P5, PT, RZ, UR12, PT ;  /* 0x0000000cff007c0c */ /* 0x000fc8000bfa5070 */
[----:B------:R-:W-:-:S13]  /*22d0*/  ISETP.NE.AND.EX P5, PT, RZ, UR13, PT, P5 ;  /* 0x0000000dff007c0c */ /* 0x000fda000bfa5350 */
[----:B------:R-:W-:Y:S05]  /*22e0*/  @P5 BRA `(.L_x_36403) ;  /* 0x0000000000085947 */ /* 0x000fea0003800000 */
[----:B------:R-:W-:Y:S05]  /*22f0*/  @P1 BRA `(.L_x_36404) ;  /* 0x0000000000141947 */ /* 0x000fea0003800000 */
[----:B------:R-:W-:Y:S05]  /*2300*/  BRA `(.L_x_36405) ;  /* 0x0000000000147947 */ /* 0x000fea0003800000 */
.L_x_36403:
[----:B-----5:R-:W-:Y:S01]  /*2310*/  FADD.FTZ R118, R106, R118 ;  /* 0x000000766a767221 */ /* 0x020fe20000010000 */
[----:B------:R-:W-:Y:S06]  /*2320*/  BRA `(.L_x_36404) ;  /* 0x0000000000087947 */ /* 0x000fec0003800000 */
.L_x_36402:
[----:B-----5:R-:W-:-:S04]  /*2330*/  FADD.FTZ R118, R102, R118 ;  /* 0x0000007666767221 */ /* 0x020fc80000010000 */
[----:B------:R-:W-:-:S07]  /*2340*/  @P3 FADD.FTZ R118, R106, R118 ;  /* 0x000000766a763221 */ /* 0x000fce0000010000 */
.L_x_36404:
[----:B-----5:R-:W-:-:S07]  /*2350*/  MOV R110, R118 ;  /* 0x00000076006e7202 */ /* 0x020fce0000000f00 */
.L_x_36405:
[----:B------:R-:W-:Y:S05]  /*2360*/  @P4 BRA `(.L_x_36406) ;  /* 0x00000000001c4947 */ /* 0x000fea0003800000 */
[----:B------:R-:W-:-:S04]  /*2370*/  ISETP.NE.U32.AND P3, PT, RZ, UR12, PT ;  /* 0x0000000cff007c0c */ /* 0x000fc8000bf65070 */
[----:B------:R-:W-:-:S13]  /*2380*/  ISETP.NE.AND.EX P3, PT, RZ, UR13, PT, P3 ;  /* 0x0000000dff007c0c */ /* 0x000fda000bf65330 */
[----:B------:R-:W-:Y:S05]  /*2390*/  @P3 BRA `(.L_x_36407) ;  /* 0x0000000000083947 */ /* 0x000fea0003800000 */
[----:B------:R-:W-:Y:S05]  /*23a0*/  @P1 BRA `(.L_x_36408) ;  /* 0x0000000000141947 */ /* 0x000fea0003800000 */
[----:B------:R-:W-:Y:S05]  /*23b0*/  BRA `(.L_x_36409) ;  /* 0x0000000000147947 */ /* 0x000fea0003800000 */
.L_x_36407:
[----:B-----5:R-:W-:Y:S01]  /*23c0*/  FADD.FTZ R119, R107, R119 ;  /* 0x000000776b777221 */ /* 0x020fe20000010000 */
[----:B------:R-:W-:Y:S06]  /*23d0*/  BRA `(.L_x_36408) ;  /* 0x0000000000087947 */ /* 0x000fec0003800000 */
.L_x_36406:
[----:B-----5:R-:W-:-:S04]  /*23e0*/  FADD.FTZ R119, R103, R119 ;  /* 0x0000007767777221 */ /* 0x020fc80000010000 */
[----:B------:R-:W-:-:S07]  /*23f0*/  @P3 FADD.FTZ R119, R107, R119 ;  /* 0x000000776b773221 */ /* 0x000fce0000010000 */
.L_x_36408:
[----:B-----5:R-:W-:-:S07]  /*2400*/  MOV R111, R119 ;  /* 0x00000077006f7202 */ /* 0x020fce0000000f00 */
.L_x_36409:
[----:B------:R-:W0:Y:S02]  /*2410*/  @P1 LDC.64 R162, c[0x0][0x238] ;  /* 0x00008e00ffa21b82 */ /* 0x000e240000000a00 */
[----:B0-----:R-:W-:-:S04]  /*2420*/  @P1 LEA R162, P3, R0, R162, 0x4 ;  /* 0x000000a200a21211 */ /* 0x001fc800078620ff */
[C---:B------:R-:W-:Y:S02]  /*2430*/  @P1 LEA.HI.X R163, R0.reuse, R163, RZ, 0x4, P3 ;  /* 0x000000a300a31211 */ /* 0x040fe400018f24ff */
[----:B------:R-:W-:-:S03]  /*2440*/  IADD3 R0, R0, 0x20, RZ ;  /* 0x0000002000007810 */ /* 0x000fc60007ffe0ff */
[----:B------:R0:W-:Y:S04]  /*2450*/  @P1 STG.E.128 desc[UR4][R162.64], R108 ;  /* 0x0000006ca2001986 */ /* 0x0001e8000c101d04 */
.L_x_36393:
[----:B------:R-:W-:Y:S05]  /*2460*/  BSYNC B0 ;  /* 0x0000000000007941 */ /* 0x000fea0003800000 */
.L_x_36392:
        /* <DEDUP_REMOVED lines=24> */
.L_x_36413:
[----:B-----5:R-:W-:Y:S01]  /*25f0*/  FADD.FTZ R120, R104, R120 ;  /* 0x0000007868787221 */ /* 0x020fe20000010000 */
[----:B------:R-:W-:Y:S06]  /*2600*/  BRA `(.L_x_36414) ;  /* 0x0000000000087947 */ /* 0x000fec0003800000 */
.L_x_36412:
[----:B-----5:R-:W-:-:S04]  /*2610*/  FADD.FTZ R120, R100, R120 ;  /* 0x0000007864787221 */ /* 0x020fc80000010000 */
[----:B------:R-:W-:-:S07]  /*2620*/  @P3 FADD.FTZ R120, R104, R120 ;  /* 0x0000007868783221 */ /* 0x000fce0000010000 */
.L_x_36414:
[----:B-----5:R-:W-:-:S07]  /*2630*/  MOV R108, R120 ;  /* 0x00000078006c7202 */ /* 0x020fce0000000f00 */
.L_x_36415:
[----:B------:R-:W-:Y:S05]  /*2640*/  @P4 BRA `(.L_x_36416) ;  /* 0x00000000001c4947 */ /* 0x000fea0003800000 */
[----:B------:R-:W-:-:S04]  /*2650*/  ISETP.NE.U32.AND P5, PT, RZ, UR12, PT ;  /* 0x0000000cff007c0c */ /* 0x000fc8000bfa5070 */
[----:B------:R-:W-:-:S13]  /*2660*/  ISETP.NE.AND.EX P5, PT, RZ, UR13, PT, P5 ;  /* 0x0000000dff007c0c */ /* 0x000fda000bfa5350 */
[----:B------:R-:W-:Y:S05]  /*2670*/  @P5 BRA `(.L_x_36417) ;  /* 0x0000000000085947 */ /* 0x000fea0003800000 */
[----:B------:R-:W-:Y:S05]  /*2680*/  @P1 BRA `(.L_x_36418) ;  /* 0x0000000000141947 */ /* 0x000fea0003800000 */
[----:B------:R-:W-:Y:S05]  /*2690*/  BRA `(.L_x_36419) ;  /* 0x0000000000147947 */ /* 0x000fea0003800000 */
.L_x_36417:
[----:B-----5:R-:W-:Y:S01]  /*26a0*/  FADD.FTZ R121, R105, R121 ;  /* 0x0000007969797221 */ /* 0x020fe20000010000 */
[----:B------:R-:W-:Y:S06]  /*26b0*/  BRA `(.L_x_36418) ;  /* 0x0000000000087947 */ /* 0x000fec0003800000 */
.L_x_36416:
[----:B-----5:R-:W-:-:S04]  /*26c0*/  FADD.FTZ R121, R101, R121 ;  /* 0x0000007965797221 */ /* 0x020fc80000010000 */
[----:B------:R-:W-:-:S07]  /*26d0*/  @P3 FADD.FTZ R121, R105, R121 ;  /* 0x0000007969793221 */ /* 0x000fce0000010000 */
.L_x_36418:
[----:B-----5:R-:W-:-:S07]  /*26e0*/  MOV R109, R121 ;  /* 0x00000079006d7202 */ /* 0x020fce0000000f00 */
.L_x_36419:
[----:B------:R-:W-:Y:S05]  /*26f0*/  @P4 BRA `(.L_x_36420) ;  /* 0x00000000001c4947 */ /* 0x000fea0003800000 */
[----:B------:R-:W-:-:S04]  /*2700*/  ISETP.NE.U32.AND P5, PT, RZ, UR12, PT ;  /* 0x0000000cff007c0c */ /* 0x000fc8000bfa5070 */
[----:B------:R-:W-:-:S13]  /*2710*/  ISETP.NE.AND.EX P5, PT, RZ, UR13, PT, P5 ;  /* 0x0000000dff007c0c */ /* 0x000fda000bfa5350 */
[----:B------:R-:W-:Y:S05]  /*2720*/  @P5 BRA `(.L_x_36421) ;  /* 0x0000000000085947 */ /* 0x000fea0003800000 */
[----:B------:R-:W-:Y:S05]  /*2730*/  @P1 BRA `(.L_x_36422) ;  /* 0x0000000000141947 */ /* 0x000fea0003800000 */
[----:B------:R-:W-:Y:S05]  /*2740*/  BRA `(.L_x_36423) ;  /* 0x0000000000147947 */ /* 0x000fea0003800000 */
.L_x_36421:
[----:B-----5:R-:W-:Y:S01]  /*2750*/  FADD.FTZ R122, R106, R122 ;  /* 0x0000007a6a7a7221 */ /* 0x020fe20000010000 */
[----:B------:R-:W-:Y:S06]  /*2760*/  BRA `(.L_x_36422) ;  /* 0x0000000000087947 */ /* 0x000fec0003800000 */
.L_x_36420:
[----:B-----5:R-:W-:-:S04]  /*2770*/  FADD.FTZ R122, R102, R122 ;  /* 0x0000007a667a7221 */ /* 0x020fc80000010000 */
[----:B------:R-:W-:-:S07]  /*2780*/  @P3 FADD.FTZ R122, R106, R122 ;  /* 0x0000007a6a7a3221 */ /* 0x000fce0000010000 */
.L_x_36422:
[----:B-----5:R-:W-:-:S07]  /*2790*/  MOV R110, R122 ;  /* 0x0000007a006e7202 */ /* 0x020fce0000000f00 */
.L_x_36423:
[----:B------:R-:W-:Y:S05]  /*27a0*/  @P4 BRA `(.L_x_36424) ;  /* 0x00000000001c4947 */ /* 0x000fea0003800000 */
[----:B------:R-:W-:-:S04]  /*27b0*/  ISETP.NE.U32.AND P3, PT, RZ, UR12, PT ;  /* 0x0000000cff007c0c */ /* 0x000fc8000bf65070 */
[----:B------:R-:W-:-:S13]  /*27c0*/  ISETP.NE.AND.EX P3, PT, RZ, UR13, PT, P3 ;  /* 0x0000000dff007c0c */ /* 0x000fda000bf65330 */
[----:B------:R-:W-:Y:S05]  /*27d0*/  @P3 BRA `(.L_x_36425) ;  /* 0x0000000000083947 */ /* 0x000fea0003800000 */
[----:B------:R-:W-:Y:S05]  /*27e0*/  @P1 BRA `(.L_x_36426) ;  /* 0x0000000000141947 */ /* 0x000fea0003800000 */
[----:B------:R-:W-:Y:S05]  /*27f0*/  BRA `(.L_x_36427) ;  /* 0x0000000000147947 */ /* 0x000fea0003800000 */
.L_x_36425:
[----:B-----5:R-:W-:Y:S01]  /*2800*/  FADD.FTZ R123, R107, R123 ;  /* 0x0000007b6b7b7221 */ /* 0x020fe20000010000 */
[----:B------:R-:W-:Y:S06]  /*2810*/  BRA `(.L_x_36426) ;  /* 0x0000000000087947 */ /* 0x000fec0003800000 */
.L_x_36424:
[----:B-----5:R-:W-:-:S04]  /*2820*/  FADD.FTZ R123, R103, R123 ;  /* 0x0000007b677b7221 */ /* 0x020fc80000010000 */
[----:B------:R-:W-:-:S07]  /*2830*/  @P3 FADD.FTZ R123, R107, R123 ;  /* 0x0000007b6b7b3221 */ /* 0x000fce0000010000 */
.L_x_36426:
[----:B-----5:R-:W-:-:S07]  /*2840*/  MOV R111, R123 ;  /* 0x0000007b006f7202 */ /* 0x020fce0000000f00 */
.L_x_36427:
[----:B------:R-:W0:Y:S02]  /*2850*/  @P1 LDC.64 R162, c[0x0][0x238] ;  /* 0x00008e00ffa21b82 */ /* 0x000e240000000a00 */
[----:B0-----:R-:W-:-:S04]  /*2860*/  @P1 LEA R162, P3, R0, R162, 0x4 ;  /* 0x000000a200a21211 */ /* 0x001fc800078620ff */
[C---:B------:R-:W-:Y:S02]  /*2870*/  @P1 LEA.HI.X R163, R0.reuse, R163, RZ, 0x4, P3 ;  /* 0x000000a300a31211 */ /* 0x040fe400018f24ff */
[----:B------:R-:W-:-:S03]  /*2880*/  IADD3 R0, R0, 0x20, RZ ;  /* 0x0000002000007810 */ /* 0x000fc60007ffe0ff */
[----:B------:R0:W-:Y:S04]  /*2890*/  @P1 STG.E.128 desc[UR4][R162.64], R108 ;  /* 0x0000006ca2001986 */ /* 0x0001e8000c101d04 */
.L_x_36411:
[----:B------:R-:W-:Y:S05]  /*28a0*/  BSYNC B0 ;  /* 0x0000000000007941 */ /* 0x000fea0003800000 */
.L_x_36410:
        /* <DEDUP_REMOVED lines=24> */
.L_x_36431:
[----:B-----5:R-:W-:Y:S01]  /*2a30*/  FADD.FTZ R124, R104, R124 ;  /* 0x0000007c687c7221 */ /* 0x020fe20000010000 */
[----:B------:R-:W-:Y:S06]  /*2a40*/  BRA `(.L_x_36432) ;  /* 0x0000000000087947 */ /* 0x000fec0003800000 */
.L_x_36430:
[----:B-----5:R-:W-:-:S04]  /*2a50*/  FADD.FTZ R124, R100, R124 ;  /* 0x0000007c647c7221 */ /* 0x020fc80000010000 */
[----:B------:R-:W-:-:S07]  /*2a60*/  @P3 FADD.FTZ R124, R104, R124 ;  /* 0x0000007c687c3221 */ /* 0x000fce0000010000 */
.L_x_36432:
[----:B-----5:R-:W-:-:S07]  /*2a70*/  MOV R108, R124 ;  /* 0x0000007c006c7202 */ /* 0x020fce0000000f00 */
.L_x_36433:
[----:B------:R-:W-:Y:S05]  /*2a80*/  @P4 BRA `(.L_x_36434) ;  /* 0x00000000001c4947 */ /* 0x000fea0003800000 */
[----:B------:R-:W-:-:S04]  /*2a90*/  ISETP.NE.U32.AND P5, PT, RZ, UR12, PT ;  /* 0x0000000cff007c0c */ /* 0x000fc8000bfa5070 */
[----:B------:R-:W-:-:S13]  /*2aa0*/  ISETP.NE.AND.EX P5, PT, RZ, UR13, PT, P5 ;  /* 0x0000000dff007c0c */ /* 0x000fda000bfa5350 */
[----:B------:R-:W-:Y:S05]  /*2ab0*/  @P5 BRA `(.L_x_36435) ;  /* 0x0000000000085947 */ /* 0x000fea0003800000 */
[----:B------:R-:W-:Y:S05]  /*2ac0*/  @P1 BRA `(.L_x_36436) ;  /* 0x0000000000141947 */ /* 0x000fea0003800000 */
[----:B------:R-:W-:Y:S05]  /*2ad0*/  BRA `(.L_x_36437) ;  /* 0x0000000000147947 */ /* 0x000fea0003800000 */
.L_x_36435:
[----:B-----5:R-:W-:Y:S01]  /*2ae0*/  FADD.FTZ R125, R105, R125 ;  /* 0x0000007d697d7221 */ /* 0x020fe20000010000 */
[----:B------:R-:W-:Y:S06]  /*2af0*/  BRA `(.L_x_36436) ;  /* 0x0000000000087947 */ /* 0x000fec0003800000 */
.L_x_36434:
[----:B-----5:R-:W-:-:S04]  /*2b00*/  FADD.FTZ R125, R101, R125 ;  /* 0x0000007d657d7221 */ /* 0x020fc80000010000 */
[----:B------:R-:W-:-:S07]  /*2b10*/  @P3 FADD.FTZ R125, R105, R125 ;  /* 0x0000007d697d3221 */ /* 0x000fce0000010000 */
.L_x_36436:
[----:B-----5:R-:W-:-:S07]  /*2b20*/  MOV R109, R125 ;  /* 0x0000007d006d7202 */ /* 0x020fce0000000f00 */
.L_x_36437:
[----:B------:R-:W-:Y:S05]  /*2b30*/  @P4 BRA `(.L_x_36438) ;  /* 0x00000000001c4947 */ /* 0x000fea0003800000 */
[----:B------:R-:W-:-:S04]  /*2b40*/  ISETP.NE.U32.AND P5, PT, RZ, UR12, PT ;  /* 0x0000000cff007c0c */ /* 0x000fc8000bfa5070 */
[----:B------:R-:W-:-:S13]  /*2b50*/  ISETP.NE.AND.EX P5, PT, RZ, UR13, PT, P5 ;  /* 0x0000000dff007c0c */ /* 0x000fda000bfa5350 */
[----:B------:R-:W-:Y:S05]  /*2b60*/  @P5 BRA `(.L_x_36439) ;  /* 0x0000000000085947 */ /* 0x000fea0003800000 */
[----:B------:R-:W-:Y:S05]  /*2b70*/  @P1 BRA `(.L_x_36440) ;  /* 0x0000000000141947 */ /* 0x000fea0003800000 */
[----:B------:R-:W-:Y:S05]  /*2b80*/  BRA `(.L_x_36441) ;  /* 0x0000000000147947 */ /* 0x000fea0003800000 */
.L_x_36439:
[----:B-----5:R-:W-:Y:S01]  /*2b90*/  FADD.FTZ R126, R106, R126 ;  /* 0x0000007e6a7e7221 */ /* 0x020fe20000010000 */
[----:B------:R-:W-:Y:S06]  /*2ba0*/  BRA `(.L_x_36440) ;  /* 0x0000000000087947 */ /* 0x000fec0003800000 */
.L_x_36438:
[----:B-----5:R-:W-:-:S04]  /*2bb0*/  FADD.FTZ R126, R102, R126 ;  /* 0x0000007e667e7221 */ /* 0x020fc80000010000 */
[----:B------:R-:W-:-:S07]  /*2bc0*/  @P3 FADD.FTZ R126, R106, R126 ;  /* 0x0000007e6a7e3221 */ /* 0x000fce0000010000 */
.L_x_36440:
[----:B-----5:R-:W-:-:S07]  /*2bd0*/  MOV R110, R126 ;  /* 0x0000007e006e7202 */ /* 0x020fce0000000f00 */
.L_x_36441:
[----:B------:R-:W-:Y:S05]  /*2be0*/  @P4 BRA `(.L_x_36442) ;  /* 0x00000000001c4947 */ /* 0x000fea0003800000 */
[----:B------:R-:W-:-:S04]  /*2bf0*/  ISETP.NE.U32.AND P3, PT, RZ, UR12, PT ;  /* 0x0000000cff007c0c */ /* 0x000fc8000bf65070 */
[----:B------:R-:W-:-:S13]  /*2c00*/  ISETP.NE.AND.EX P3, PT, RZ, UR13, PT, P3 ;  /* 0x0000000dff007c0c */ /* 0x000fda000bf65330 */
[----:B------:R-:W-:Y:S05]  /*2c10*/  @P3 BRA `(.L_x_36443) ;  /* 0x0000000000083947 */ /* 0x000fea0003800000 */
[----:B------:R-:W-:Y:S05]  /*2c20*/  @P1 BRA `(.L_x_36444) ;  /* 0x0000000000141947 */ /* 0x000fea0003800000 */
[----:B------:R-:W-:Y:S05]  /*2c30*/  BRA `(.L_x_36445) ;  /* 0x0000000000147947 */ /* 0x000fea0003800000 */
.L_x_36443:
[----:B-----5:R-:W-:Y:S01]  /*2c40*/  FADD.FTZ R127, R107, R127 ;  /* 0x0000007f6b7f7221 */ /* 0x020fe20000010000 */
[----:B------:R-:W-:Y:S06]  /*2c50*/  BRA `(.L_x_36444) ;  /* 0x0000000000087947 */ /* 0x000fec0003800000 */
.L_x_36442:
[----:B-----5:R-:W-:-:S04]  /*2c60*/  FADD.FTZ R127, R103, R127 ;  /* 0x0000007f677f7221 */ /* 0x020fc80000010000 */
[----:B------:R-:W-:-:S07]  /*2c70*/  @P3 FADD.FTZ R127, R107, R127 ;  /* 0x0000007f6b7f3221 */ /* 0x000fce0000010000 */
.L_x_36444:
[----:B-----5:R-:W-:-:S07]  /*2c80*/  MOV R111, R127 ;  /* 0x0000007f006f7202 */ /* 0x020fce0000000f00 */
.L_x_36445:
[----:B------:R-:W0:Y:S02]  /*2c90*/  @P1 LDC.64 R162, c[0x0][0x238] ;  /* 0x00008e00ffa21b82 */ /* 0x000e240000000a00 */
[----:B0-----:R-:W-:-:S04]  /*2ca0*/  @P1 LEA R162, P3, R0, R162, 0x4 ;  /* 0x000000a200a21211 */ /* 0x001fc800078620ff */
[C---:B------:R-:W-:Y:S02]  /*2cb0*/  @P1 LEA.HI.X R163, R0.reuse, R163, RZ, 0x4, P3 ;  /* 0x000000a300a31211 */ /* 0x040fe400018f24ff */
[----:B------:R-:W-:-:S03]  /*2cc0*/  IADD3 R0, R0, 0x20, RZ ;  /* 0x0000002000007810 */ /* 0x000fc60007ffe0ff */
[----:B------:R0:W-:Y:S04]  /*2cd0*/  @P1 STG.E.128 desc[UR4][R162.64], R108 ;  /* 0x0000006ca2001986 */ /* 0x0001e8000c101d04 */
.L_x_36429:
[----:B------:R-:W-:Y:S05]  /*2ce0*/  BSYNC B0 ;  /* 0x0000000000007941 */ /* 0x000fea0003800000 */
.L_x_36428:
        /* <DEDUP_REMOVED lines=24> */
.L_x_36449:
[----:B-----5:R-:W-:Y:S01]  /*2e70*/  FADD.FTZ R128, R104, R128 ;  /* 0x0000008068807221 */ /* 0x020fe20000010000 */
[----:B------:R-:W-:Y:S06]  /*2e80*/  BRA `(.L_x_36450) ;  /* 0x0000000000087947 */ /* 0x000fec0003800000 */
.L_x_36448:
[----:B-----5:R-:W-:-:S04]  /*2e90*/  FADD.FTZ R128, R100, R128 ;  /* 0x0000008064807221 */ /* 0x020fc80000010000 */
[----:B------:R-:W-:-:S07]  /*2ea0*/  @P3 FADD.FTZ R128, R104, R128 ;  /* 0x0000008068803221 */ /* 0x000fce0000010000 */
.L_x_36450:
[----:B-----5:R-:W-:-:S07]  /*2eb0*/  MOV R108, R128 ;  /* 0x00000080006c7202 */ /* 0x020fce0000000f00 */
.L_x_36451:
[----:B------:R-:W-:Y:S05]  /*2ec0*/  @P4 BRA `(.L_x_36452) ;  /* 0x00000000001c4947 */ /* 0x000fea0003800000 */
[----:B------:R-:W-:-:S04]  /*2ed0*/  ISETP.NE.U32.AND P5, PT, RZ, UR12, PT ;  /* 0x0000000cff007c0c */ /* 0x000fc8000bfa5070 */
[----:B------:R-:W-:-:S13]  /*2ee0*/  ISETP.NE.AND.EX P5, PT, RZ, UR13, PT, P5 ;  /* 0x0000000dff007c0c */ /* 0x000fda000bfa5350 */
[----:B------:R-:W-:Y:S05]  /*2ef0*/  @P5 BRA `(.L_x_36453) ;  /* 0x0000000000085947 */ /* 0x000fea0003800000 */
[----:B------:R-:W-:Y:S05]  /*2f00*/  @P1 BRA `(.L_x_36454) ;  /* 0x0000000000141947 */ /* 0x000fea0003800000 */
[----:B------:R-:W-:Y:S05]  /*2f10*/  BRA `(.L_x_36455) ;  /* 0x0000000000147947 */ /* 0x000fea0003800000 */
.L_x_36453:
[----:B-----5:R-:W-:Y:S01]  /*2f20*/  FADD.FTZ R129, R105, R129 ;  /* 0x0000008169817221 */ /* 0x020fe20000010000 */
[----:B------:R-:W-:Y:S06]  /*2f30*/  BRA `(.L_x_36454) ;  /* 0x0000000000087947 */ /* 0x000fec0003800000 */
.L_x_36452:
[----:B-----5:R-:W-:-:S04]  /*2f40*/  FADD.FTZ R129, R101, R129 ;  /* 0x0000008165817221 */ /* 0x020fc80000010000 */
[----:B------:R-:W-:-:S07]  /*2f50*/  @P3 FADD.FTZ R129, R105, R129 ;  /* 0x0000008169813221 */ /* 0x000fce0000010000 */
.L_x_36454:
[----:B-----5:R-:W-:-:S07]  /*2f60*/  MOV R109, R129 ;  /* 0x00000081006d7202 */ /* 0x020fce0000000f00 */
.L_x_36455:
[----:B------:R-:W-:Y:S05]  /*2f70*/  @P4 BRA `(.L_x_36456) ;  /* 0x00000000001c4947 */ /* 0x000fea0003800000 */
[----:B------:R-:W-:-:S04]  /*2f80*/  ISETP.NE.U32.AND P5, PT, RZ, UR12, PT ;  /* 0x0000000cff007c0c */ /* 0x000fc8000bfa5070 */
[----:B------:R-:W-:-:S13]  /*2f90*/  ISETP.NE.AND.EX P5, PT, RZ, UR13, PT, P5 ;  /* 0x0000000dff007c0c */ /* 0x000fda000bfa5350 */
[----:B------:R-:W-:Y:S05]  /*2fa0*/  @P5 BRA `(.L_x_36457) ;  /* 0x0000000000085947 */ /* 0x000fea0003800000 */
[----:B------:R-:W-:Y:S05]  /*2fb0*/  @P1 BRA `(.L_x_36458) ;  /* 0x0000000000141947 */ /* 0x000fea0003800000 */
[----:B------:R-:W-:Y:S05]  /*2fc0*/  BRA `(.L_x_36459) ;  /* 0x0000000000147947 */ /* 0x000fea0003800000 */
.L_x_36457:
[----:B-----5:R-:W-:Y:S01]  /*2fd0*/  FADD.FTZ R130, R106, R130 ;  /* 0x000000826a827221 */ /* 0x020fe20000010000 */
[----:B------:R-:W-:Y:S06]  /*2fe0*/  BRA `(.L_x_36458) ;  /* 0x0000000000087947 */ /* 0x000fec0003800000 */
.L_x_36456:
[----:B-----5:R-:W-:-:S04]  /*2ff0*/  FADD.FTZ R130, R102, R130 ;  /* 0x0000008266827221 */ /* 0x020fc80000010000 */
[----:B------:R-:W-:-:S07]  /*3000*/  @P3 FADD.FTZ R130, R106, R130 ;  /* 0x000000826a823221 */ /* 0x000fce0000010000 */
.L_x_36458:
[----:B-----5:R-:W-:-:S07]  /*3010*/  MOV R110, R130 ;  /* 0x00000082006e7202 */ /* 0x020fce0000000f00 */
.L_x_36459:
[----:B------:R-:W-:Y:S05]  /*3020*/  @P4 BRA `(.L_x_36460) ;  /* 0x00000000001c4947 */ /* 0x000fea0003800000 */
[----:B------:R-:W-:-:S04]  /*3030*/  ISETP.NE.U32.AND P3, PT, RZ, UR12, PT ;  /* 0x0000000cff007c0c */ /* 0x000fc8000bf65070 */
[----:B------:R-:W-:-:S13]  /*3040*/  ISETP.NE.AND.EX P3, PT, RZ, UR13, PT, P3 ;  /* 0x0000000dff007c0c */ /* 0x000fda000bf65330 */
[----:B------:R-:W-:Y:S05]  /*3050*/  @P3 BRA `(.L_x_36461) ;  /* 0x0000000000083947 */ /* 0x000fea0003800000 */
[----:B------:R-:W-:Y:S05]  /*3060*/  @P1 BRA `(.L_x_36462) ;  /* 0x0000000000141947 */ /* 0x000fea0003800000 */
[----:B------:R-:W-:Y:S05]  /*3070*/  BRA `(.L_x_36463) ;  /* 0x0000000000147947 */ /* 0x000fea0003800000 */
.L_x_36461:
[----:B-----5:R-:W-:Y:S01]  /*3080*/  FADD.FTZ R131, R107, R131 ;  /* 0x000000836b837221 */ /* 0x020fe20000010000 */
[----:B------:R-:W-:Y:S06]  /*3090*/  BRA `(.L_x_36462) ;  /* 0x0000000000087947 */ /* 0x000fec0003800000 */
.L_x_36460:
[----:B-----5:R-:W-:-:S04]  /*30a0*/  FADD.FTZ R131, R103, R131 ;  /* 0x0000008367837221 */ /* 0x020fc80000010000 */
[----:B------:R-:W-:-:S07]  /*30b0*/  @P3 FADD.FTZ R131, R107, R131 ;  /* 0x000000836b833221 */ /* 0x000fce0000010000 */
.L_x_36462:
[----:B-----5:R-:W-:-:S07]  /*30c0*/  MOV R111, R131 ;  /* 0x00000083006f7202 */ /* 0x020fce0000000f00 */
.L_x_36463:
[----:B------:R-:W0:Y:S02]  /*30d0*/  @P1 LDC.64 R162, c[0x0][0x238] ;  /* 0x00008e00ffa21b82 */ /* 0x000e240000000a00 */
[----:B0-----:R-:W-:-:S04]  /*30e0*/  @P1 LEA R162, P3, R0, R162, 0x4 ;  /* 0x000000a200a21211 */ /* 0x001fc800078620ff */
[C---:B------:R-:W-:Y:S02]  /*30f0*/  @P1 LEA.HI.X R163, R0.reuse, R163, RZ, 0x4, P3 ;  /* 0x000000a300a31211 */ /* 0x040fe400018f24ff */
[----:B------:R-:W-:-:S03]  /*3100*/  IADD3 R0, R0, 0x20, RZ ;  /* 0x0000002000007810 */ /* 0x000fc60007ffe0ff */
[----:B------:R0:W-:Y:S04]  /*3110*/  @P1 STG.E.128 desc[UR4][R162.64], R108 ;  /* 0x0000006ca2001986 */ /* 0x0001e8000c101d04 */
.L_x_36447:
[----:B------:R-:W-:Y:S05]  /*3120*/  BSYNC B0 ;  /* 0x0000000000007941 */ /* 0x000fea0003800000 */
.L_x_36446:
        /* <DEDUP_REMOVED lines=24> */
.L_x_36467:
[----:B-----5:R-:W-:Y:S01]  /*32b0*/  FADD.FTZ R132, R104, R132 ;  /* 0x0000008468847221 */ /* 0x020fe20000010000 */
[----:B------:R-:W-:Y:S06]  /*32c0*/  BRA `(.L_x_36468) ;  /* 0x0000000000087947 */ /* 0x000fec0003800000 */
.L_x_36466:
[----:B-----5:R-:W-:-:S04]  /*32d0*/  FADD.FTZ R132, R100, R132 ;  /* 0x0000008464847221 */ /* 0x020fc80000010000 */
[----:B------:R-:W-:-:S07]  /*32e0*/  @P3 FADD.FTZ R132, R104, R132 ;  /* 0x0000008468843221 */ /* 0x000fce0000010000 */
.L_x_36468:
[----:B-----5:R-:W-:-:S07]  /*32f0*/  MOV R108, R132 ;  /* 0x00000084006c7202 */ /* 0x020fce0000000f00 */
.L_x_36469:
[----:B------:R-:W-:Y:S05]  /*3300*/  @P4 BRA `(.L_x_36470) ;  /* 0x00000000001c4947 */ /* 0x000fea0003800000 */
[----:B------:R-:W-:-:S04]  /*3310*/  ISETP.NE.U32.AND P5, PT, RZ, UR12, PT ;  /* 0x0000000cff007c0c */ /* 0x000fc8000bfa5070 */
[----:B------:R-:W-:-:S13]  /*3320*/  ISETP.NE.AND.EX P5, PT, RZ, UR13, PT, P5 ;  /* 0x0000000dff007c0c */ /* 0x000fda000bfa5350 */
[----:B------:R-:W-:Y:S05]  /*3330*/  @P5 BRA `(.L_x_36471) ;  /* 0x0000000000085947 */ /* 0x000fea0003800000 */
[----:B------:R-:W-:Y:S05]  /*3340*/  @P1 BRA `(.L_x_36472) ;  /* 0x0000000000141947 */ /* 0x000fea0003800000 */
[----:B------:R-:W-:Y:S05]  /*3350*/  BRA `(.L_x_36473) ;  /* 0x0000000000147947 */ /* 0x000fea0003800000 */
.L_x_36471:
[----:B-----5:R-:W-:Y:S01]  /*3360*/  FADD.FTZ R133, R105, R133 ;  /* 0x0000008569857221 */ /* 0x020fe20000010000 */
[----:B------:R-:W-:Y:S06]  /*3370*/  BRA `(.L_x_36472) ;  /* 0x0000000000087947 */ /* 0x000fec0003800000 */
.L_x_36470:
[----:B-----5:R-:W-:-:S04]  /*3380*/  FADD.FTZ R133, R101, R133 ;  /* 0x0000008565857221 */ /* 0x020fc80000010000 */
[----:B------:R-:W-:-:S07]  /*3390*/  @P3 FADD.FTZ R133, R105, R133 ;  /* 0x0000008569853221 */ /* 0x000fce0000010000 */
.L_x_36472:
[----:B-----5:R-:W-:-:S07]  /*33a0*/  MOV R109, R133 ;  /* 0x00000085006d7202 */ /* 0x020fce0000000f00 */
.L_x_36473:
[----:B------:R-:W-:Y:S05]  /*33b0*/  @P4 BRA `(.L_x_36474) ;  /* 0x00000000001c4947 */ /* 0x000fea0003800000 */
[----:B------:R-:W-:-:S04]  /*33c0*/  ISETP.NE.U32.AND P5, PT, RZ, UR12, PT ;  /* 0x0000000cff007c0c */ /* 0x000fc8000bfa5070 */
[----:B------:R-:W-:-:S13]  /*33d0*/  ISETP.NE.AND.EX P5, PT, RZ, UR13, PT, P5 ;  /* 0x0000000dff007c0c */ /* 0x000fda000bfa5350 */
[----:B------:R-:W-:Y:S05]  /*33e0*/  @P5 BRA `(.L_x_36475) ;  /* 0x0000000000085947 */ /* 0x000fea0003800000 */
[----:B------:R-:W-:Y:S05]  /*33f0*/  @P1 BRA `(.L_x_36476) ;  /* 0x0000000000141947 */ /* 0x000fea0003800000 */
[----:B------:R-:W-:Y:S05]  /*3400*/  BRA `(.L_x_36477) ;  /* 0x0000000000147947 */ /* 0x000fea0003800000 */
.L_x_36475:
[----:B-----5:R-:W-:Y:S01]  /*3410*/  FADD.FTZ R134, R106, R134 ;  /* 0x000000866a867221 */ /* 0x020fe20000010000 */
[----:B------:R-:W-:Y:S06]  /*3420*/  BRA `(.L_x_36476) ;  /* 0x0000000000087947 */ /* 0x000fec0003800000 */
.L_x_36474:
[----:B-----5:R-:W-:-:S04]  /*3430*/  FADD.FTZ R134, R102, R134 ;  /* 0x0000008666867221 */ /* 0x020fc80000010000 */
[----:B------:R-:W-:-:S07]  /*3440*/  @P3 FADD.FTZ R134, R106, R134 ;  /* 0x000000866a863221 */ /* 0x000fce0000010000 */
.L_x_36476:
[----:B-----5:R-:W-:-:S07]  /*3450*/  MOV R110, R134 ;  /* 0x00000086006e7202 */ /* 0x020fce0000000f00 */
.L_x_36477:
[----:B------:R-:W-:Y:S05]  /*3460*/  @P4 BRA `(.L_x_36478) ;  /* 0x00000000001c4947 */ /* 0x000fea0003800000 */
[----:B------:R-:W-:-:S04]  /*3470*/  ISETP.NE.U32.AND P3, PT, RZ, UR12, PT ;  /* 0x0000000cff007c0c */ /* 0x000fc8000bf65070 */
[----:B------:R-:W-:-:S13]  /*3480*/  ISETP.NE.AND.EX P3, PT, RZ, UR13, PT, P3 ;  /* 0x0000000dff007c0c */ /* 0x000fda000bf65330 */
[----:B------:R-:W-:Y:S05]  /*3490*/  @P3 BRA `(.L_x_36479) ;  /* 0x0000000000083947 */ /* 0x000fea0003800000 */
[----:B------:R-:W-:Y:S05]  /*34a0*/  @P1 BRA `(.L_x_36480) ;  /* 0x0000000000141947 */ /* 0x000fea0003800000 */
[----:B------:R-:W-:Y:S05]  /*34b0*/  BRA `(.L_x_36481) ;  /* 0x0000000000147947 */ /* 0x000fea0003800000 */
.L_x_36479:
[----:B-----5:R-:W-:Y:S01]  /*34c0*/  FADD.FTZ R135, R107, R135 ;  /* 0x000000876b877221 */ /* 0x020fe20000010000 */
[----:B------:R-:W-:Y:S06]  /*34d0*/  BRA `(.L_x_36480) ;  /* 0x0000000000087947 */ /* 0x000fec0003800000 */
.L_x_36478:
[----:B-----5:R-:W-:-:S04]  /*34e0*/  FADD.FTZ R135, R103, R135 ;  /* 0x0000008767877221 */ /* 0x020fc80000010000 */
[----:B------:R-:W-:-:S07]  /*34f0*/  @P3 FADD.FTZ R135, R107, R135 ;  /* 0x000000876b873221 */ /* 0x000fce0000010000 */
.L_x_36480:
[----:B-----5:R-:W-:-:S07]  /*3500*/  MOV R111, R135 ;  /* 0x00000087006f7202 */ /* 0x020fce0000000f00 */
.L_x_36481:
[----:B------:R-:W0:Y:S02]  /*3510*/  @P1 LDC.64 R162, c[0x0][0x238] ;  /* 0x00008e00ffa21b82 */ /* 0x000e240000000a00 */
[----:B0-----:R-:W-:-:S04]  /*3520*/  @P1 LEA R162, P3, R0, R162, 0x4 ;  /* 0x000000a200a21211 */ /* 0x001fc800078620ff */
[C---:B------:R-:W-:Y:S02]  /*3530*/  @P1 LEA.HI.X R163, R0.reuse, R163, RZ, 0x4, P3 ;  /* 0x000000a300a31211 */ /* 0x040fe400018f24ff */
[----:B------:R-:W-:-:S03]  /*3540*/  IADD3 R0, R0, 0x20, RZ ;  /* 0x0000002000007810 */ /* 0x000fc60007ffe0ff */
[----:B------:R0:W-:Y:S04]  /*3550*/  @P1 STG.E.128 desc[UR4][R162.64], R108 ;  /* 0x0000006ca2001986 */ /* 0x0001e8000c101d04 */
.L_x_36465:
[----:B------:R-:W-:Y:S05]  /*3560*/  BSYNC B0 ;  /* 0x0000000000007941 */ /* 0x000fea0003800000 */
.L_x_36464:
        /* <DEDUP_REMOVED lines=24> */
.L_x_36485:
[----:B-----5:R-:W-:Y:S01]  /*36f0*/  FADD.FTZ R136, R104, R136 ;  /* 0x0000008868887221 */ /* 0x020fe20000010000 */
[----:B------:R-:W-:Y:S06]  /*3700*/  BRA `(.L_x_36486) ;  /* 0x0000000000087947 */ /* 0x000fec0003800000 */
.L_x_36484:
[----:B-----5:R-:W-:-:S04]  /*3710*/  FADD.FTZ R136, R100, R136 ;  /* 0x0000008864887221 */ /* 0x020fc80000010000 */
[----:B------:R-:W-:-:S07]  /*3720*/  @P3 FADD.FTZ R136, R104, R136 ;  /* 0x0000008868883221 */ /* 0x000fce0000010000 */
.L_x_36486:
[----:B-----5:R-:W-:-:S07]  /*3730*/  MOV R108, R136 ;  /* 0x00000088006c7202 */ /* 0x020fce0000000f00 */
.L_x_36487:
[----:B------:R-:W-:Y:S05]  /*3740*/  @P4 BRA `(.L_x_36488) ;  /* 0x00000000001c4947 */ /* 0x000fea0003800000 */
[----:B------:R-:W-:-:S04]  /*3750*/  ISETP.NE.U32.AND P5, PT, RZ, UR12, PT ;  /* 0x0000000cff007c0c */ /* 0x000fc8000bfa5070 */
[----:B------:R-:W-:-:S13]  /*3760*/  ISETP.NE.AND.EX P5, PT, RZ, UR13, PT, P5 ;  /* 0x0000000dff007c0c */ /* 0x000fda000bfa5350 */
[----:B------:R-:W-:Y:S05]  /*3770*/  @P5 BRA `(.L_x_36489) ;  /* 0x0000000000085947 */ /* 0x000fea0003800000 */
[----:B------:R-:W-:Y:S05]  /*3780*/  @P1 BRA `(.L_x_36490) ;  /* 0x0000000000141947 */ /* 0x000fea0003800000 */
[----:B------:R-:W-:Y:S05]  /*3790*/  BRA `(.L_x_36491) ;  /* 0x0000000000147947 */ /* 0x000fea0003800000 */
.L_x_36489:
[----:B-----5:R-:W-:Y:S01]  /*37a0*/  FADD.FTZ R137, R105, R137 ;  /* 0x0000008969897221 */ /* 0x020fe20000010000 */
[----:B------:R-:W-:Y:S06]  /*37b0*/  BRA `(.L_x_36490) ;  /* 0x0000000000087947 */ /* 0x000fec0003800000 */
.L_x_36488:
[----:B-----5:R-:W-:-:S04]  /*37c0*/  FADD.FTZ R137, R101, R137 ;  /* 0x0000008965897221 */ /* 0x020fc80000010000 */
[----:B------:R-:W-:-:S07]  /*37d0*/  @P3 FADD.FTZ R137, R105, R137 ;  /* 0x0000008969893221 */ /* 0x000fce0000010000 */
.L_x_36490:
[----:B-----5:R-:W-:-:S07]  /*37e0*/  MOV R109, R137 ;  /* 0x00000089006d7202 */ /* 0x020fce0000000f00 */
.L_x_36491:
[----:B------:R-:W-:Y:S05]  /*37f0*/  @P4 BRA `(.L_x_36492) ;  /* 0x00000000001c4947 */ /* 0x000fea0003800000 */
[----:B------:R-:W-:-:S04]  /*3800*/  ISETP.NE.U32.AND P5, PT, RZ, UR12, PT ;  /* 0x0000000cff007c0c */ /* 0x000fc8000bfa5070 */
[----:B------:R-:W-:-:S13]  /*3810*/  ISETP.NE.AND.EX P5, PT, RZ, UR13, PT, P5 ;  /* 0x0000000dff007c0c */ /* 0x000fda000bfa5350 */
[----:B------:R-:W-:Y:S05]  /*3820*/  @P5 BRA `(.L_x_36493) ;  /* 0x0000000000085947 */ /* 0x000fea0003800000 */
[----:B------:R-:W-:Y:S05]  /*3830*/  @P1 BRA `(.L_x_36494) ;  /* 0x0000000000141947 */ /* 0x000fea0003800000 */
[----:B------:R-:W-:Y:S05]  /*3840*/  BRA `(.L_x_36495) ;  /* 0x0000000000147947 */ /* 0x000fea0003800000 */
.L_x_36493:
[----:B-----5:R-:W-:Y:S01]  /*3850*/  FADD.FTZ R138, R106, R138 ;  /* 0x0000008a6a8a7221 */ /* 0x020fe20000010000 */
[----:B------:R-:W-:Y:S06]  /*3860*/  BRA `(.L_x_36494) ;  /* 0x0000000000087947 */ /* 0x000fec0003800000 */
.L_x_36492:
[----:B-----5:R-:W-:-:S04]  /*3870*/  FADD.FTZ R138, R102, R138 ;  /* 0x0000008a668a7221 */ /* 0x020fc80000010000 */
[----:B------:R-:W-:-:S07]  /*3880*/  @P3 FADD.FTZ R138, R106, R138 ;  /* 0x0000008a6a8a3221 */ /* 0x000fce0000010000 */
.L_x_36494:
[----:B-----5:R-:W-:-:S07]  /*3890*/  MOV R110, R138 ;  /* 0x0000008a006e7202 */ /* 0x020fce0000000f00 */
.L_x_36495:
[----:B------:R-:W-:Y:S05]  /*38a0*/  @P4 BRA `(.L_x_36496) ;  /* 0x00000000001c4947 */ /* 0x000fea0003800000 */
[----:B------:R-:W-:-:S04]  /*38b0*/  ISETP.NE.U32.AND P3, PT, RZ, UR12, PT ;  /* 0x0000000cff007c0c */ /* 0x000fc8000bf65070 */
[----:B------:R-:W-:-:S13]  /*38c0*/  ISETP.NE.AND.EX P3, PT, RZ, UR13, PT, P3 ;  /* 0x0000000dff007c0c */ /* 0x000fda000bf65330 */
[----:B------:R-:W-:Y:S05]  /*38d0*/  @P3 BRA `(.L_x_36497) ;  /* 0x0000000000083947 */ /* 0x000fea0003800000 */
[----:B------:R-:W-:Y:S05]  /*38e0*/  @P1 BRA `(.L_x_36498) ;  /* 0x0000000000141947 */ /* 0x000fea0003800000 */
[----:B------:R-:W-:Y:S05]  /*38f0*/  BRA `(.L_x_36499) ;  /* 0x0000000000147947 */ /* 0x000fea0003800000 */
.L_x_36497:
[----:B-----5:R-:W-:Y:S01]  /*3900*/  FADD.FTZ R139, R107, R139 ;  /* 0x0000008b6b8b7221 */ /* 0x020fe20000010000 */
[----:B------:R-:W-:Y:S06]  /*3910*/  BRA `(.L_x_36498) ;  /* 0x0000000000087947 */ /* 0x000fec0003800000 */
.L_x_36496:
[----:B-----5:R-:W-:-:S04]  /*3920*/  FADD.FTZ R139, R103, R139 ;  /* 0x0000008b678b7221 */ /* 0x020fc80000010000 */
[----:B------:R-:W-:-:S07]  /*3930*/  @P3 FADD.FTZ R139, R107, R139 ;  /* 0x0000008b6b8b3221 */ /* 0x000fce0000010000 */
.L_x_36498:
[----:B-----5:R-:W-:-:S07]  /*3940*/  MOV R111, R139 ;  /* 0x0000008b006f7202 */ /* 0x020fce0000000f00 */
.L_x_36499:
[----:B------:R-:W0:Y:S02]  /*3950*/  @P1 LDC.64 R162, c[0x0][0x238] ;  /* 0x00008e00ffa21b82 */ /* 0x000e240000000a00 */
[----:B0-----:R-:W-:-:S04]  /*3960*/  @P1 LEA R162, P3, R0, R162, 0x4 ;  /* 0x000000a200a21211 */ /* 0x001fc800078620ff */
[C---:B------:R-:W-:Y:S02]  /*3970*/  @P1 LEA.HI.X R163, R0.reuse, R163, RZ, 0x4, P3 ;  /* 0x000000a300a31211 */ /* 0x040fe400018f24ff */
[----:B------:R-:W-:-:S03]  /*3980*/  IADD3 R0, R0, 0x20, RZ ;  /* 0x0000002000007810 */ /* 0x000fc60007ffe0ff */
[----:B------:R0:W-:Y:S04]  /*3990*/  @P1 STG.E.128 desc[UR4][R162.64], R108 ;  /* 0x0000006ca2001986 */ /* 0x0001e8000c101d04 */
.L_x_36483:
[----:B------:R-:W-:Y:S05]  /*39a0*/  BSYNC B0 ;  /* 0x0000000000007941 */ /* 0x000fea0003800000 */
.L_x_36482:
        /* <DEDUP_REMOVED lines=24> */
.L_x_36503:
[----:B-----5:R-:W-:Y:S01]  /*3b30*/  FADD.FTZ R140, R104, R140 ;  /* 0x0000008c688c7221 */ /* 0x020fe20000010000 */
[----:B------:R-:W-:Y:S06]  /*3b40*/  BRA `(.L_x_36504) ;  /* 0x0000000000087947 */ /* 0x000fec0003800000 */
.L_x_36502:
[----:B-----5:R-:W-:-:S04]  /*3b50*/  FADD.FTZ R140, R100, R140 ;  /* 0x0000008c648c7221 */ /* 0x020fc80000010000 */
[----:B------:R-:W-:-:S07]  /*3b60*/  @P3 FADD.FTZ R140, R104, R140 ;  /* 0x0000008c688c3221 */ /* 0x000fce0000010000 */
.L_x_36504:
[----:B-----5:R-:W-:-:S07]  /*3b70*/  MOV R108, R140 ;  /* 0x0000008c006c7202 */ /* 0x020fce0000000f00 */
.L_x_36505:
[----:B------:R-:W-:Y:S05]  /*3b80*/  @P4 BRA `(.L_x_36506) ;  /* 0x00000000001c4947 */ /* 0x000fea0003800000 */
[----:B------:R-:W-:-:S04]  /*3b90*/  ISETP.NE.U32.AND P5, PT, RZ, UR12, PT ;  /* 0x0000000cff007c0c */ /* 0x000fc8000bfa5070 */
[----:B------:R-:W-:-:S13]  /*3ba0*/  ISETP.NE.AND.EX P5, PT, RZ, UR13, PT, P5 ;  /* 0x0000000dff007c0c */ /* 0x000fda000bfa5350 */
[----:B------:R-:W-:Y:S05]  /*3bb0*/  @P5 BRA `(.L_x_36507) ;  /* 0x0000000000085947 */ /* 0x000fea0003800000 */
[----:B------:R-:W-:Y:S05]  /*3bc0*/  @P1 BRA `(.L_x_36508) ;  /* 0x0000000000141947 */ /* 0x000fea0003800000 */
[----:B------:R-:W-:Y:S05]  /*3bd0*/  BRA `(.L_x_36509) ;  /* 0x0000000000147947 */ /* 0x000fea0003800000 */
.L_x_36507:
[----:B-----5:R-:W-:Y:S01]  /*3be0*/  FADD.FTZ R141, R105, R141 ;  /* 0x0000008d698d7221 */ /* 0x020fe20000010000 */
[----:B------:R-:W-:Y:S06]  /*3bf0*/  BRA `(.L_x_36508) ;  /* 0x0000000000087947 */ /* 0x000fec0003800000 */
.L_x_36506:
[----:B-----5:R-:W-:-:S04]  /*3c00*/  FADD.FTZ R141, R101, R141 ;  /* 0x0000008d658d7221 */ /* 0x020fc80000010000 */
[----:B------:R-:W-:-:S07]  /*3c10*/  @P3 FADD.FTZ R141, R105, R141 ;  /* 0x0000008d698d3221 */ /* 0x000fce0000010000 */
.L_x_36508:
[----:B-----5:R-:W-:-:S07]  /*3c20*/  MOV R109, R141 ;  /* 0x0000008d006d7202 */ /* 0x020fce0000000f00 */
.L_x_36509:
[----:B------:R-:W-:Y:S05]  /*3c30*/  @P4 BRA `(.L_x_36510) ;  /* 0x00000000001c4947 */ /* 0x000fea0003800000 */
[----:B------:R-:W-:-:S04]  /*3c40*/  ISETP.NE.U32.AND P5, PT, RZ, UR12, PT ;  /* 0x0000000cff007c0c */ /* 0x000fc8000bfa5070 */
[----:B------:R-:W-:-:S13]  /*3c50*/  ISETP.NE.AND.EX P5, PT, RZ, UR13, PT, P5 ;  /* 0x0000000dff007c0c */ /* 0x000fda000bfa5350 */
[----:B------:R-:W-:Y:S05]  /*3c60*/  @P5 BRA `(.L_x_36511) ;  /* 0x0000000000085947 */ /* 0x000fea0003800000 */
[----:B------:R-:W-:Y:S05]  /*3c70*/  @P1 BRA `(.L_x_36512) ;  /* 0x0000000000141947 */ /* 0x000fea0003800000 */
[----:B------:R-:W-:Y:S05]  /*3c80*/  BRA `(.L_x_36513) ;  /* 0x0000000000147947 */ /* 0x000fea0003800000 */
.L_x_36511:
[----:B-----5:R-:W-:Y:S01]  /*3c90*/  FADD.FTZ R142, R106, R142 ;  /* 0x0000008e6a8e7221 */ /* 0x020fe20000010000 */
[----:B------:R-:W-:Y:S06]  /*3ca0*/  BRA `(.L_x_36512) ;  /* 0x0000000000087947 */ /* 0x000fec0003800000 */
.L_x_36510:
[----:B-----5:R-:W-:-:S04]  /*3cb0*/  FADD.FTZ R142, R102, R142 ;  /* 0x0000008e668e7221 */ /* 0x020fc80000010000 */
[----:B------:R-:W-:-:S07]  /*3cc0*/  @P3 FADD.FTZ R142, R106, R142 ;  /* 0x0000008e6a8e3221 */ /* 0x000fce0000010000 */
.L_x_36512:
[----:B-----5:R-:W-:-:S07]  /*3cd0*/  MOV R110, R142 ;  /* 0x0000008e006e7202 */ /* 0x020fce0000000f00 */
.L_x_36513:
[----:B------:R-:W-:Y:S05]  /*3ce0*/  @P4 BRA `(.L_x_36514) ;  /* 0x00000000001c4947 */ /* 0x000fea0003800000 */
[----:B------:R-:W-:-:S04]  /*3cf0*/  ISETP.NE.U32.AND P3, PT, RZ, UR12, PT ;  /* 0x0000000cff007c0c */ /* 0x000fc8000bf65070 */
[----:B------:R-:W-:-:S13]  /*3d00*/  ISETP.NE.AND.EX P3, PT, RZ, UR13, PT, P3 ;  /* 0x0000000dff007c0c */ /* 0x000fda000bf65330 */
[----:B------:R-:W-:Y:S05]  /*3d10*/  @P3 BRA `(.L_x_36515) ;  /* 0x0000000000083947 */ /* 0x000fea0003800000 */
[----:B------:R-:W-:Y:S05]  /*3d20*/  @P1 BRA `(.L_x_36516) ;  /* 0x0000000000141947 */ /* 0x000fea0003800000 */
[----:B------:R-:W-:Y:S05]  /*3d30*/  BRA `(.L_x_36517) ;  /* 0x0000000000147947 */ /* 0x000fea0003800000 */
.L_x_36515:
[----:B-----5:R-:W-:Y:S01]  /*3d40*/  FADD.FTZ R143, R107, R143 ;  /* 0x0000008f6b8f7221 */ /* 0x020fe20000010000 */
[----:B------:R-:W-:Y:S06]  /*3d50*/  BRA `(.L_x_36516) ;  /* 0x0000000000087947 */ /* 0x000fec0003800000 */
.L_x_36514:
[----:B-----5:R-:W-:-:S04]  /*3d60*/  FADD.FTZ R143, R103, R143 ;  /* 0x0000008f678f7221 */ /* 0x020fc80000010000 */
[----:B------:R-:W-:-:S07]  /*3d70*/  @P3 FADD.FTZ R143, R107, R143 ;  /* 0x0000008f6b8f3221 */ /* 0x000fce0000010000 */
.L_x_36516:
[----:B-----5:R-:W-:-:S07]  /*3d80*/  MOV R111, R143 ;  /* 0x0000008f006f7202 */ /* 0x020fce0000000f00 */
.L_x_36517:
[----:B------:R-:W0:Y:S02]  /*3d90*/  @P1 LDC.64 R162, c[0x0][0x238] ;  /* 0x00008e00ffa21b82 */ /* 0x000e240000000a00 */
[----:B0-----:R-:W-:-:S04]  /*3da0*/  @P1 LEA R162, P3, R0, R162, 0x4 ;  /* 0x000000a200a21211 */ /* 0x001fc800078620ff */
[C---:B------:R-:W-:Y:S02]  /*3db0*/  @P1 LEA.HI.X R163, R0.reuse, R163, RZ, 0x4, P3 ;  /* 0x000000a300a31211 */ /* 0x040fe400018f24ff */
[----:B------:R-:W-:-:S03]  /*3dc0*/  IADD3 R0, R0, 0x20, RZ ;  /* 0x0000002000007810 */ /* 0x000fc60007ffe0ff */
[----:B------:R0:W-:Y:S04]  /*3dd0*/  @P1 STG.E.128 desc[UR4][R162.64], R108 ;  /* 0x0000006ca2001986 */ /* 0x0001e8000c101d04 */
.L_x_36501:
[----:B------:R-:W-:Y:S05]  /*3de0*/  BSYNC B0 ;  /* 0x0000000000007941 */ /* 0x000fea0003800000 */
.L_x_36500:
        /* <DEDUP_REMOVED lines=24> */
.L_x_36521:
[----:B-----5:R-:W-:Y:S01]  /*3f70*/  FADD.FTZ R148, R104, R148 ;  /* 0x0000009468947221 */ /* 0x020fe20000010000 */
[----:B------:R-:W-:Y:S06]  /*3f80*/  BRA `(.L_x_36522) ;  /* 0x0000000000087947 */ /* 0x000fec0003800000 */
.L_x_36520:
[----:B-----5:R-:W-:-:S04]  /*3f90*/  FADD.FTZ R148, R100, R148 ;  /* 0x0000009464947221 */ /* 0x020fc80000010000 */
[----:B------:R-:W-:-:S07]  /*3fa0*/  @P3 FADD.FTZ R148, R104, R148 ;  /* 0x0000009468943221 */ /* 0x000fce0000010000 */
.L_x_36522:
[----:B-----5:R-:W-:-:S07]  /*3fb0*/  MOV R108, R148 ;  /* 0x00000094006c7202 */ /* 0x020fce0000000f00 */
.L_x_36523:
[----:B------:R-:W-:Y:S05]  /*3fc0*/  @P4 BRA `(.L_x_36524) ;  /* 0x00000000001c4947 */ /* 0x000fea0003800000 */
[----:B------:R-:W-:-:S04]  /*3fd0*/  ISETP.NE.U32.AND P5, PT, RZ, UR12, PT ;  /* 0x0000000cff007c0c */ /* 0x000fc8000bfa5070 */
[----:B------:R-:W-:-:S13]  /*3fe0*/  ISETP.NE.AND.EX P5, PT, RZ, UR13, PT, P5 ;  /* 0x0000000dff007c0c */ /* 0x000fda000bfa5350 */
[----:B------:R-:W-:Y:S05]  /*3ff0*/  @P5 BRA `(.L_x_36525) ;  /* 0x0000000000085947 */ /* 0x000fea0003800000 */
[----:B------:R-:W-:Y:S05]  /*4000*/  @P1 BRA `(.L_x_36526) ;  /* 0x0000000000141947 */ /* 0x000fea0003800000 */
[----:B------:R-:W-:Y:S05]  /*4010*/  BRA `(.L_x_36527) ;  /* 0x0000000000147947 */ /* 0x000fea0003800000 */
.L_x_36525:
[----:B-----5:R-:W-:Y:S01]  /*4020*/  FADD.FTZ R149, R105, R149 ;  /* 0x0000009569957221 */ /* 0x020fe20000010000 */
[----:B------:R-:W-:Y:S06]  /*4030*/  BRA `(.L_x_36526) ;  /* 0x0000000000087947 */ /* 0x000fec0003800000 */
.L_x_36524:
[----:B-----5:R-:W-:-:S04]  /*4040*/  FADD.FTZ R149, R101, R149 ;  /* 0x0000009565957221 */ /* 0x020fc80000010000 */
[----:B------:R-:W-:-:S07]  /*4050*/  @P3 FADD.FTZ R149, R105, R149 ;  /* 0x0000009569953221 */ /* 0x000fce0000010000 */
.L_x_36526:
[----:B-----5:R-:W-:-:S07]  /*4060*/  MOV R109, R149 ;  /* 0x00000095006d7202 */ /* 0x020fce0000000f00 */
.L_x_36527:
[----:B------:R-:W-:Y:S05]  /*4070*/  @P4 BRA `(.L_x_36528) ;  /* 0x00000000001c4947 */ /* 0x000fea0003800000 */
[----:B------:R-:W-:-:S04]  /*4080*/  ISETP.NE.U32.AND P5, PT, RZ, UR12, PT ;  /* 0x0000000cff007c0c */ /* 0x000fc8000bfa5070 */
[----:B------:R-:W-:-:S13]  /*4090*/  ISETP.NE.AND.EX P5, PT, RZ, UR13, PT, P5 ;  /* 0x0000000dff007c0c */ /* 0x000fda000bfa5350 */
[----:B------:R-:W-:Y:S05]  /*40a0*/  @P5 BRA `(.L_x_36529) ;  /* 0x0000000000085947 */ /* 0x000fea0003800000 */
[----:B------:R-:W-:Y:S05]  /*40b0*/  @P1 BRA `(.L_x_36530) ;  /* 0x0000000000141947 */ /* 0x000fea0003800000 */
[----:B------:R-:W-:Y:S05]  /*40c0*/  BRA `(.L_x_36531) ;  /* 0x0000000000147947 */ /* 0x000fea0003800000 */
.L_x_36529:
[----:B-----5:R-:W-:Y:S01]  /*40d0*/  FADD.FTZ R150, R106, R150 ;  /* 0x000000966a967221 */ /* 0x020fe20000010000 */
[----:B------:R-:W-:Y:S06]  /*40e0*/  BRA `(.L_x_36530) ;  /* 0x0000000000087947 */ /* 0x000fec0003800000 */
.L_x_36528:
[----:B-----5:R-:W-:-:S04]  /*40f0*/  FADD.FTZ R150, R102, R150 ;  /* 0x0000009666967221 */ /* 0x020fc80000010000 */
[----:B------:R-:W-:-:S07]  /*4100*/  @P3 FADD.FTZ R150, R106, R150 ;  /* 0x000000966a963221 */ /* 0x000fce0000010000 */
.L_x_36530:
[----:B-----5:R-:W-:-:S07]  /*4110*/  MOV R110, R150 ;  /* 0x00000096006e7202 */ /* 0x020fce0000000f00 */
.L_x_36531:
[----:B------:R-:W-:Y:S05]  /*4120*/  @P4 BRA `(.L_x_36532) ;  /* 0x00000000001c4947 */ /* 0x000fea0003800000 */
[----:B------:R-:W-:-:S04]  /*4130*/  ISETP.NE.U32.AND P3, PT, RZ, UR12, PT ;  /* 0x0000000cff007c0c */ /* 0x000fc8000bf65070 */
[----:B------:R-:W-:-:S13]  /*4140*/  ISETP.NE.AND.EX P3, PT, RZ, UR13, PT, P3 ;  /* 0x0000000dff007c0c */ /* 0x000fda000bf65330 */
[----:B------:R-:W-:Y:S05]  /*4150*/  @P3 BRA `(.L_x_36533) ;  /* 0x0000000000083947 */ /* 0x000fea0003800000 */
[----:B------:R-:W-:Y:S05]  /*4160*/  @P1 BRA `(.L_x_36534) ;  /* 0x0000000000141947 */ /* 0x000fea0003800000 */
[----:B------:R-:W-:Y:S05]  /*4170*/  BRA `(.L_x_36535) ;  /* 0x0000000000147947 */ /* 0x000fea0003800000 */
.L_x_36533:
[----:B-----5:R-:W-:Y:S01]  /*4180*/  FADD.FTZ R151, R107, R151 ;  /* 0x000000976b977221 */ /* 0x020fe20000010000 */
[----:B------:R-:W-:Y:S06]  /*4190*/  BRA `(.L_x_36534) ;  /* 0x0000000000087947 */ /* 0x000fec0003800000 */
.L_x_36532:
[----:B-----5:R-:W-:-:S04]  /*41a0*/  FADD.FTZ R151, R103, R151 ;  /* 0x0000009767977221 */ /* 0x020fc80000010000 */
[----:B------:R-:W-:-:S07]  /*41b0*/  @P3 FADD.FTZ R151, R107, R151 ;  /* 0x000000976b973221 */ /* 0x000fce0000010000 */
.L_x_36534:
[----:B-----5:R-:W-:-:S07]  /*41c0*/  MOV R111, R151 ;  /* 0x00000097006f7202 */ /* 0x020fce0000000f00 */
.L_x_36535:
[----:B------:R-:W0:Y:S02]  /*41d0*/  @P1 LDC.64 R162, c[0x0][0x238] ;  /* 0x00008e00ffa21b82 */ /* 0x000e240000000a00 */
[----:B0-----:R-:W-:-:S04]  /*41e0*/  @P1 LEA R162, P3, R0, R162, 0x4 ;  /* 0x000000a200a21211 */ /* 0x001fc800078620ff */
[----:B------:R-:W-:-:S05]  /*41f0*/  @P1 LEA.HI.X R163, R0, R163, RZ, 0x4, P3 ;  /* 0x000000a300a31211 */ /* 0x000fca00018f24ff */
[----:B------:R0:W-:Y:S04]  /*4200*/  @P1 STG.E.128 desc[UR4][R162.64], R108 ;  /* 0x0000006ca2001986 */ /* 0x0001e8000c101d04 */
.L_x_36519:
[----:B------:R-:W-:Y:S05]  /*4210*/  BSYNC B0 ;  /* 0x0000000000007941 */ /* 0x000fea0003800000 */
.L_x_36518:
[----:B-----5:R-:W-:Y:S01]  /*4220*/  FADD.FTZ R0, RZ, R152 ;  /* 0x00000098ff007221 */ /* 0x020fe20000010000 */
[----:B------:R-:W-:Y:S01]  /*4230*/  ISETP.GT.U32.AND P3, PT, R2, 0x3f, PT ;  /* 0x0000003f0200780c */ /* 0x000fe20003f64070 */
[----:B------:R-:W-:Y:S01]  /*4240*/  UMOV UR6, 0xffffffff ;  /* 0xffffffff00067882 */ /* 0x000fe20000000000 */
[----:B------:R-:W-:Y:S01]  /*4250*/  LOP3.LUT R168, R168, 0xfffffeff, RZ, 0xc0, !PT ;  /* 0xfffffeffa8a87812 */ /* 0x000fe200078ec0ff */
[----:B0-----:R-:W-:Y:S01]  /*4260*/  FADD.FTZ R163, R153, R0 ;  /* 0x0000000099a37221 */ /* 0x001fe20000010000 */
        /* <DEDUP_REMOVED lines=84> */
[----:B------:R-:W5:Y:S02]  /*47b0*/  SHFL.BFLY PT, R0, R167, 0x8, 0x1f ;  /* 0x0d001f00a7007f89 */ /* 0x000f6400000e0000 */
[----:B-----5:R-:W-:-:S05]  /*47c0*/  FADD.FTZ R169, R167, R0 ;  /* 0x00000000a7a97221 */ /* 0x020fca0000010000 */
[----:B------:R-:W5:Y:S02]  /*47d0*/  SHFL.BFLY PT, R0, R169, 0x10, 0x1f ;  /* 0x0e001f00a9007f89 */ /* 0x000f6400000e0000 */
[----:B-----5:R-:W-:-:S04]  /*47e0*/  FADD.FTZ R0, R169, R0 ;  /* 0x00000000a9007221 */ /* 0x020fc80000010000 */
        /* <DEDUP_REMOVED lines=114> */
[----:B------:R0:W0:Y:S02]  /*4f10*/  SHFL.BFLY PT, R169, R166, 0x10, 0x1f ;  /* 0x0e001f00a6a97f89 */ /* 0x00002400000e0000 */
.L_x_36573:
[----:B------:R-:W-:Y:S01]  /*4f20*/  FMUL.FTZ R0, R162, R162 ;  /* 0x000000a2a2007220 */ /* 0x000fe20000410000 */
[----:B0-----:R-:W-:Y:S01]  /*4f30*/  FADD.FTZ R170, R166, R169 ;  /* 0x000000a9a6aa7221 */ /* 0x001fe20000010000 */
[----:B------:R-:W0:Y:S01]  /*4f40*/  @!P5 LDC.64 R164, c[0x0][0x250] ;  /* 0x00009400ffa4db82 */ /* 0x000e220000000a00 */
[----:B------:R-:W-:Y:S02]  /*4f50*/  BSSY B0, `(.L_x_36537) ;  /* 0x000001c000007945 */ /* 0x000fe40003800000 */
[----:B------:R-:W-:Y:S01]  /*4f60*/  FSEL R0, R0, RZ, P0 ;  /* 0x000000ff00007208 */ /* 0x000fe20000000000 */
[----:B------:R-:W-:-:S04]  /*4f70*/  FFMA.FTZ R163, R170, R163, UR7 ;  /* 0x00000007aaa37e23 */ /* 0x000fc800080100a3 */
[----:B------:R-:W5:Y:S01]  /*4f80*/  @!P5 LDC.64 R166, c[0x0][0x258] ;  /* 0x00009600ffa6db82 */ /* 0x000f620000000a00 */
[----:B------:R-:W-:-:S06]  /*4f90*/  FADD.FTZ R0, R163, R0 ;  /* 0x00000000a3007221 */ /* 0x000fcc0000010000 */
[----:B------:R-:W1:Y:S01]  /*4fa0*/  MUFU.RSQ R0, R0 ;  /* 0x0000000000007308 */ /* 0x000e620000001400 */
[----:B0-----:R-:W-:-:S05]  /*4fb0*/  @!P5 IMAD.WIDE R164, R160, 0x4, R164 ;  /* 0x00000004a0a4d825 */ /* 0x001fca00078e02a4 */
[----:B------:R0:W-:Y:S01]  /*4fc0*/  @!P5 STG.E desc[UR4][R164.64], R162 ;  /* 0x000000a2a400d986 */ /* 0x0001e2000c101904 */
[----:B-----5:R-:W-:-:S05]  /*4fd0*/  @!P5 IMAD.WIDE R166, R160, 0x4, R166 ;  /* 0x00000004a0a6d825 */ /* 0x020fca00078e02a6 */
[----:B-1----:R0:W-:Y:S01]  /*4fe0*/  @!P5 STG.E desc[UR4][R166.64], R0 ;  /* 0x00000000a600d986 */ /* 0x0021e2000c101904 */
[----:B------:R-:W-:Y:S05]  /*4ff0*/  @!P2 BRA `(.L_x_36538) ;  /* 0x000000000044a947 */ /* 0x000fea0003800000 */
[----:B0-----:R-:W0:Y:S01]  /*5000*/  LDC.64 R164, c[0x0][0x2b8] ;  /* 0x0000ae00ffa47b82 */ /* 0x001e220000000a00 */
        /* <DEDUP_REMOVED lines=16> */
.L_x_36538:
[----:B------:R-:W-:Y:S05]  /*5110*/  BSYNC B0 ;  /* 0x0000000000007941 */ /* 0x000fea0003800000 */
.L_x_36537:
[----:B------:R-:W-:Y:S01]  /*5120*/  ISETP.GE.U32.AND P3, PT, R2, 0x40, PT ;  /* 0x000000400200780c */ /* 0x000fe20003f66070 */
[----:B------:R-:W-:-:S12]  /*5130*/  BSSY B0, `(.L_x_36539) ;  /* 0x0000013000007945 */ /* 0x000fd80003800000 */
[----:B------:R-:W-:Y:S05]  /*5140*/  @!P3 BRA `(.L_x_36540) ;  /* 0x000000000044b947 */ /* 0x000fea0003800000 */
[----:B01----:R-:W0:Y:S01]  /*5150*/  LDC.64 R164, c[0x0][0x2b8] ;  /* 0x0000ae00ffa47b82 */ /* 0x003e220000000a00 */
        /* <DEDUP_REMOVED lines=16> */
.L_x_36540:
[----:B------:R-:W-:Y:S05]  /*5260*/  BSYNC B0 ;  /* 0x0000000000007941 */ /* 0x000fea0003800000 */
.L_x_36539:
        /* <DEDUP_REMOVED lines=20> */
.L_x_36542:
[----:B------:R-:W-:Y:S05]  /*53b0*/  BSYNC B0 ;  /* 0x0000000000007941 */ /* 0x000fea0003800000 */
.L_x_36541:
        /* <DEDUP_REMOVED lines=20> */
.L_x_36544:
[----:B------:R-:W-:Y:S05]  /*5500*/  BSYNC B0 ;  /* 0x0000000000007941 */ /* 0x000fea0003800000 */
.L_x_36543:
        /* <DEDUP_REMOVED lines=20> */
.L_x_36546:
[----:B------:R-:W-:Y:S05]  /*5650*/  BSYNC B0 ;  /* 0x0000000000007941 */ /* 0x000fea0003800000 */
.L_x_36545:
        /* <DEDUP_REMOVED lines=20> */
.L_x_36548:
[----:B------:R-:W-:Y:S05]  /*57a0*/  BSYNC B0 ;  /* 0x0000000000007941 */ /* 0x000fea0003800000 */
.L_x_36547:
        /* <DEDUP_REMOVED lines=20> */
.L_x_36550:
[----:B------:R-:W-:Y:S05]  /*58f0*/  BSYNC B0 ;  /* 0x0000000000007941 */ /* 0x000fea0003800000 */
.L_x_36549:
        /* <DEDUP_REMOVED lines=20> */
.L_x_36552:
[----:B------:R-:W-:Y:S05]  /*5a40*/  BSYNC B0 ;  /* 0x0000000000007941 */ /* 0x000fea0003800000 */
.L_x_36551:
        /* <DEDUP_REMOVED lines=20> */
.L_x_36554:
[----:B------:R-:W-:Y:S05]  /*5b90*/  BSYNC B0 ;  /* 0x0000000000007941 */ /* 0x000fea0003800000 */
.L_x_36553:
        /* <DEDUP_REMOVED lines=20> */
.L_x_36556:
[----:B------:R-:W-:Y:S05]  /*5ce0*/  BSYNC B0 ;  /* 0x0000000000007941 */ /* 0x000fea0003800000 */
.L_x_36555:
        /* <DEDUP_REMOVED lines=20> */
.L_x_36558:
[----:B------:R-:W-:Y:S05]  /*5e30*/  BSYNC B0 ;  /* 0x0000000000007941 */ /* 0x000fea0003800000 */
.L_x_36557:
        /* <DEDUP_REMOVED lines=19> */
.L_x_36560:
[----:B------:R-:W-:Y:S05]  /*5f70*/  BSYNC B0 ;  /* 0x0000000000007941 */ /* 0x000fea0003800000 */
.L_x_36559:
[----:B0-----:R-:W0:Y:S02]  /*5f80*/  LDC.64 R162, c[0x0][0x210] ;  /* 0x00008400ffa27b82 */ /* 0x001e240000000a00 */
[----:B0-----:R-:W-:-:S04]  /*5f90*/  LEA R160, R162, R160, 0x2 ;  /* 0x000000a0a2a07211 */ /* 0x001fc800078e10ff */
[----:B------:R-:W-:-:S13]  /*5fa0*/  ISETP.GE.AND P3, PT, R160, R163, PT ;  /* 0x000000a3a000720c */ /* 0x000fda0003f66270 */
[----:B------:R-:W-:Y:S05]  /*5fb0*/  @!P3 BRA `(.L_x_36561) ;  /* 0xffffffac00ccb947 */ /* 0x000fea000383ffff */
[----:B------:R-:W-:Y:S05]  /*5fc0*/  EXIT ;  /* 0x000000000000794d */ /* 0x000fea0003800000 */
.L_x_36536:
[----:B------:R-:W-:Y:S01]  /*5fd0*/  HFMA2.MMA R172, -RZ, RZ, 0, 5.9604644775390625e-08 ;  /* 0x00000001ffac7435 */ /* 0x000fe200000001ff */
[----:B------:R-:W-:Y:S01]  /*5fe0*/  BSSY B0, `(.L_x_36562) ;  /* 0x0000007000007945 */ /* 0x000fe20003800000 */
[----:B------:R-:W-:Y:S02]  /*5ff0*/  MOV R173, R165 ;  /* 0x000000a500ad7202 */ /* 0x000fe40000000f00 */
[----:B------:R-:W-:Y:S02]  /*6000*/  MOV R175, 0x1f ;  /* 0x0000001f00af7802 */ /* 0x000fe40000000f00 */
[----:B------:R-:W-:-:S07]  /*6010*/  MOV R170, 0xffffffff ;  /* 0xffffffff00aa7802 */ /* 0x000fce0000000f00 */
[----:B-1234-:R-:W-:Y:S05]  /*6020*/  WARPSYNC.COLLECTIVE R170, `(.L_x_36563) ;  /* 0x00000000aa087348 */ /* 0x01efea0003c00000 */
[----:B------:R0:W0:Y:S02]  /*6030*/  SHFL.BFLY P6, R171, R173, R172, R175 ;  /* 0x0c0000acadab7389 */ /* 0x00002400000c00af */
[----:B01234-:R-:W-:Y:S01]  /*6040*/  ENDCOLLECTIVE ;  /* 0x000000000000791b */ /* 0x01ffe20003800000 */
.L_x_36563:
[----:B------:R-:W-:Y:S05]  /*6050*/  BSYNC B0 ;  /* 0x0000000000007941 */ /* 0x000fea0003800000 */
.L_x_36562:
        /* <DEDUP_REMOVED lines=9> */
.L_x_36564:
[----:B------:R-:W-:Y:S01]  /*60f0*/  HFMA2.MMA R172, -RZ, RZ, 0, 2.384185791015625e-07 ;  /* 0x00000004ffac7435 */ /* 0x000fe200000001ff */
[----:B------:R-:W-:-:S05]  /*6100*/  MOV R163, R171 ;  /* 0x000000ab00a37202 */ /* 0x000fca0000000f00 */
[----:B------:R-:W-:-:S05]  /*6110*/  FADD.FTZ R166, R164, R163 ;  /* 0x000000a3a4a67221 */ /* 0x000fca0000010000 */
[----:B------:R-:W-:-:S07]  /*6120*/  MOV R173, R166 ;  /* 0x000000a600ad7202 */ /* 0x000fce0000000f00 */
[----:B------:R-:W-:Y:S05]  /*6130*/  WARPSYNC.COLLECTIVE R170, `(.L_x_36565) ;  /* 0x00000000aa087348 */ /* 0x000fea0003c00000 */
[----:B------:R0:W1:Y:S02]  /*6140*/  SHFL.BFLY P6, R171, R173, R172, R175 ;  /* 0x0c0000acadab7389 */ /* 0x00006400000c00af */
[----:B01----:R-:W-:Y:S01]  /*6150*/  ENDCOLLECTIVE ;  /* 0x000000000000791b */ /* 0x003fe20003800000 */
.L_x_36565:
        /* <DEDUP_REMOVED lines=8> */
.L_x_36566:
[----:B------:R-:W-:Y:S01]  /*61e0*/  HFMA2.MMA R172, -RZ, RZ, 0, 9.5367431640625e-07 ;  /* 0x00000010ffac7435 */ /* 0x000fe200000001ff */
[----:B------:R-:W-:-:S05]  /*61f0*/  MOV R0, R171 ;  /* 0x000000ab00007202 */ /* 0x000fca0000000f00 */
[----:B------:R-:W-:-:S05]  /*6200*/  FADD.FTZ R169, R167, R0 ;  /* 0x00000000a7a97221 */ /* 0x000fca0000010000 */
[----:B------:R-:W-:-:S07]  /*6210*/  MOV R173, R169 ;  /* 0x000000a900ad7202 */ /* 0x000fce0000000f00 */
[----:B------:R-:W-:Y:S05]  /*6220*/  WARPSYNC.COLLECTIVE R170, `(.L_x_36567) ;  /* 0x00000000aa087348 */ /* 0x000fea0003c00000 */
[----:B------:R0:W1:Y:S02]  /*6230*/  SHFL.BFLY P6, R171, R173, R172, R175 ;  /* 0x0c0000acadab7389 */ /* 0x00006400000c00af */
[----:B01----:R-:W-:Y:S01]  /*6240*/  ENDCOLLECTIVE ;  /* 0x000000000000791b */ /* 0x003fe20003800000 */
.L_x_36567:
        /* <DEDUP_REMOVED lines=114> */
.L_x_36568:
[----:B------:R-:W-:Y:S01]  /*6970*/  HFMA2.MMA R172, -RZ, RZ, 0, 1.1920928955078125e-07 ;  /* 0x00000002ffac7435 */ /* 0x000fe200000001ff */
[----:B------:R-:W-:-:S05]  /*6980*/  MOV R165, R171 ;  /* 0x000000ab00a57202 */ /* 0x000fca0000000f00 */
[----:B------:R-:W-:-:S05]  /*6990*/  FADD.FTZ R165, R0, R165 ;  /* 0x000000a500a57221 */ /* 0x000fca0000010000 */
[----:B------:R-:W-:-:S07]  /*69a0*/  MOV R173, R165 ;  /* 0x000000a500ad7202 */ /* 0x000fce0000000f00 */
[----:B------:R-:W-:Y:S05]  /*69b0*/  WARPSYNC.COLLECTIVE R170, `(.L_x_36569) ;  /* 0x00000000aa087348 */ /* 0x000fea0003c00000 */
[----:B------:R0:W1:Y:S02]  /*69c0*/  SHFL.BFLY P6, R171, R173, R172, R175 ;  /* 0x0c0000acadab7389 */ /* 0x00006400000c00af */
[----:B01----:R-:W-:Y:S01]  /*69d0*/  ENDCOLLECTIVE ;  /* 0x000000000000791b */ /* 0x003fe20003800000 */
.L_x_36569:
[----:B------:R-:W-:Y:S01]  /*69e0*/  HFMA2.MMA R172, -RZ, RZ, 0, 2.384185791015625e-07 ;  /* 0x00000004ffac7435 */ /* 0x000fe200000001ff */
[----:B------:R-:W-:-:S05]  /*69f0*/  MOV R164, R171 ;  /* 0x000000ab00a47202 */ /* 0x000fca0000000f00 */
[----:B------:R-:W-:-:S05]  /*6a00*/  FADD.FTZ R164, R165, R164 ;  /* 0x000000a4a5a47221 */ /* 0x000fca0000010000 */
[----:B------:R-:W-:-:S07]  /*6a10*/  MOV R173, R164 ;  /* 0x000000a400ad7202 */ /* 0x000fce0000000f00 */
[----:B------:R-:W-:Y:S05]  /*6a20*/  WARPSYNC.COLLECTIVE R170, `(.L_x_36570) ;  /* 0x00000000aa087348 */ /* 0x000fea0003c00000 */
[----:B------:R0:W1:Y:S02]  /*6a30*/  SHFL.BFLY P6, R171, R173, R172, R175 ;  /* 0x0c0000acadab7389 */ /* 0x00006400000c00af */
[----:B01----:R-:W-:Y:S01]  /*6a40*/  ENDCOLLECTIVE ;  /* 0x000000000000791b */ /* 0x003fe20003800000 */
.L_x_36570:
[----:B------:R-:W-:Y:S01]  /*6a50*/  HFMA2.MMA R172, -RZ, RZ, 0, 4.76837158203125e-07 ;  /* 0x00000008ffac7435 */ /* 0x000fe200000001ff */
[----:B------:R-:W-:-:S05]  /*6a60*/  MOV R167, R171 ;  /* 0x000000ab00a77202 */ /* 0x000fca0000000f00 */
[----:B------:R-:W-:-:S05]  /*6a70*/  FADD.FTZ R167, R164, R167 ;  /* 0x000000a7a4a77221 */ /* 0x000fca0000010000 */
[----:B------:R-:W-:-:S07]  /*6a80*/  MOV R173, R167 ;  /* 0x000000a700ad7202 */ /* 0x000fce0000000f00 */
[----:B------:R-:W-:Y:S05]  /*6a90*/  WARPSYNC.COLLECTIVE R170, `(.L_x_36571) ;  /* 0x00000000aa087348 */ /* 0x000fea0003c00000 */
[----:B------:R0:W1:Y:S02]  /*6aa0*/  SHFL.BFLY P6, R171, R173, R172, R175 ;  /* 0x0c0000acadab7389 */ /* 0x00006400000c00af */
[----:B01----:R-:W-:Y:S01]  /*6ab0*/  ENDCOLLECTIVE ;  /* 0x000000000000791b */ /* 0x003fe20003800000 */
.L_x_36571:
[----:B------:R-:W-:Y:S01]  /*6ac0*/  HFMA2.MMA R172, -RZ, RZ, 0, 9.5367431640625e-07 ;  /* 0x00000010ffac7435 */ /* 0x000fe200000001ff */
[----:B------:R-:W-:-:S05]  /*6ad0*/  MOV R166, R171 ;  /* 0x000000ab00a67202 */ /* 0x000fca0000000f00 */
[----:B------:R-:W-:-:S05]  /*6ae0*/  FADD.FTZ R166, R167, R166 ;  /* 0x000000a6a7a67221 */ /* 0x000fca0000010000 */
[----:B------:R-:W-:-:S07]  /*6af0*/  MOV R173, R166 ;  /* 0x000000a600ad7202 */ /* 0x000fce0000000f00 */
[----:B------:R-:W-:Y:S05]  /*6b00*/  WARPSYNC.COLLECTIVE R170, `(.L_x_36572) ;  /* 0x00000000aa087348 */ /* 0x000fea0003c00000 */
[----:B------:R0:W1:Y:S02]  /*6b10*/  SHFL.BFLY P6, R171, R173, R172, R175 ;  /* 0x0c0000acadab7389 */ /* 0x00006400000c00af */
[----:B01----:R-:W-:Y:S01]  /*6b20*/  ENDCOLLECTIVE ;  /* 0x000000000000791b */ /* 0x003fe20003800000 */
.L_x_36572:
[----:B------:R-:W-:Y:S01]  /*6b30*/  MOV R169, R171 ;  /* 0x000000ab00a97202 */ /* 0x000fe20000000f00 */
[----:B------:R-:W-:Y:S06]  /*6b40*/  BRA `(.L_x_36573) ;  /* 0xffffffe000f47947 */ /* 0x000fec000383ffff */
.L_x_36574:
        /* <DEDUP_REMOVED lines=11> */
.L_x_40182:


//--------------------- .text._ZN10layer_norm31ln_parallel_residual_fwd_kernelINS_13Kernel_traitsIfffffjLj1536ELj1ELj4ELj1ELj16ENS_18Kernel_traits_baseILj1536EfffffjLj128EEEEELb0ELb1ELb1EEEvNS_9FwdParamsE --------------------------
	.section	.text._ZN10layer_norm31ln_parallel_residual_fwd_kernelINS_13Kernel_traitsIfffffjLj1536ELj1ELj4ELj1ELj16ENS_18Kernel_traits_baseILj1536EfffffjLj128EEEEELb0ELb1ELb1EEEvNS_9FwdParamsE,"ax",@progbits
	.align	128
        .global         _ZN10layer_norm31ln_parallel_residual_fwd_kernelINS_13Kernel_traitsIfffffjLj1536ELj1ELj4ELj1ELj16ENS_18Kernel_traits_baseILj1536EfffffjLj128EEEEELb0ELb1ELb1EEEvNS_9FwdParamsE
        .type           _ZN10layer_norm31ln_parallel_residual_fwd_kernelINS_13Kernel_traitsIfffffjLj1536ELj1ELj4ELj1ELj16ENS_18Kernel_traits_baseILj1536EfffffjLj128EEEEELb0ELb1ELb1EEEvNS_9FwdParamsE,@function
        .size           _ZN10layer_norm31ln_parallel_residual_fwd_kernelINS_13Kernel_traitsIfffffjLj1536ELj1ELj4ELj1ELj16ENS_18Kernel_traits_baseILj1536EfffffjLj128EEEEELb0ELb1ELb1EEEvNS_9FwdParamsE,(.L_x_40183 - _ZN10layer_norm31ln_parallel_residual_fwd_kernelINS_13Kernel_traitsIfffffjLj1536ELj1ELj4ELj1ELj16ENS_18Kernel_traits_baseILj1536EfffffjLj128EEEEELb0ELb1ELb1EEEvNS_9FwdParamsE)
        .other          _ZN10layer_norm31ln_parallel_residual_fwd_kernelINS_13Kernel_traitsIfffffjLj1536ELj1ELj4ELj1ELj16ENS_18Kernel_traits_baseILj1536EfffffjLj128EEEEELb0ELb1ELb1EEEvNS_9FwdParamsE,@"STO_CUDA_ENTRY STV_DEFAULT"
_ZN10layer_norm31ln_parallel_residual_fwd_kernelINS_13Kernel_traitsIfffffjLj1536ELj1ELj4ELj1ELj16ENS_18Kernel_traits_baseILj1536EfffffjLj128EEEEELb0ELb1ELb1EEEvNS_9FwdParamsE:
.text._ZN10layer_norm31ln_parallel_residual_fwd_kernelINS_13Kernel_traitsIfffffjLj1536ELj1ELj4ELj1ELj16ENS_18Kernel_traits_baseILj1536EfffffjLj128EEEEELb0ELb1ELb1EEEvNS_9FwdParamsE:
        /* <DEDUP_REMOVED lines=80> */
[----:B------:R-:W-:Y:S01]  /*0500*/  ULDC UR6, c[0x0][0x218] ;  /* 0x0000860000067ab9 */ /* 0x000fe20000000800 */
[----:B-1----:R-:W-:-:S11]  /*0510*/  ULDC.64 UR8, c[0x0][0x2b8] ;  /* 0x0000ae0000087ab9 */ /* 0x002fd60000000a00 */
.L_x_36768:
        /* <DEDUP_REMOVED lines=12> */
[----:B-----5:R0:W5:Y:S04]  /*05e0*/  @P1 LDG.E.128 R100, desc[UR4][R116.64] ;  /* 0x0000000474641981 */ /* 0x020168000c1e1d00 */
        /* <DEDUP_REMOVED lines=10> */
.L_x_36576:
[----:B-----5:R-:W-:Y:S01]  /*0690*/  FADD.FTZ R112, R104, R112 ;  /* 0x0000007068707221 */ /* 0x020fe20000010000 */
[----:B------:R-:W-:Y:S06]  /*06a0*/  BRA `(.L_x_36577) ;  /* 0x0000000000087947 */ /* 0x000fec0003800000 */
.L_x_36575:
[----:B-----5:R-:W-:-:S04]  /*06b0*/  FADD.FTZ R112, R100, R112 ;  /* 0x0000007064707221 */ /* 0x020fc80000010000 */
[----:B------:R-:W-:-:S07]  /*06c0*/  @P2 FADD.FTZ R112, R104, R112 ;  /* 0x0000007068702221 */ /* 0x000fce0000010000 */
.L_x_36577:
[----:B-----5:R-:W-:-:S07]  /*06d0*/  MOV R108, R112 ;  /* 0x00000070006c7202 */ /* 0x020fce0000000f00 */
.L_x_36578:
[----:B------:R-:W-:Y:S05]  /*06e0*/  @P3 BRA `(.L_x_36579) ;  /* 0x00000000001c3947 */ /* 0x000fea0003800000 */
[----:B------:R-:W-:-:S04]  /*06f0*/  ISETP.NE.U32.AND P4, PT, RZ, UR12, PT ;  /* 0x0000000cff007c0c */ /* 0x000fc8000bf85070 */
[----:B------:R-:W-:-:S13]  /*0700*/  ISETP.NE.AND.EX P4, PT, RZ, UR13, PT, P4 ;  /* 0x0000000dff007c0c */ /* 0x000fda000bf85340 */
[----:B------:R-:W-:Y:S05]  /*0710*/  @P4 BRA `(.L_x_36580) ;  /* 0x0000000000084947 */ /* 0x000fea0003800000 */
[----:B------:R-:W-:Y:S05]  /*0720*/  @P0 BRA `(.L_x_36581) ;  /* 0x0000000000140947 */ /* 0x000fea0003800000 */
[----:B------:R-:W-:Y:S05]  /*0730*/  BRA `(.L_x_36582) ;  /* 0x0000000000147947 */ /* 0x000fea0003800000 */
.L_x_36580:
[----:B-----5:R-:W-:Y:S01]  /*0740*/  FADD.FTZ R113, R105, R113 ;  /* 0x0000007169717221 */ /* 0x020fe20000010000 */
[----:B------:R-:W-:Y:S06]  /*0750*/  BRA `(.L_x_36581) ;  /* 0x0000000000087947 */ /* 0x000fec0003800000 */
.L_x_36579:
[----:B-----5:R-:W-:-:S04]  /*0760*/  FADD.FTZ R113, R101, R113 ;  /* 0x0000007165717221 */ /* 0x020fc80000010000 */
[----:B------:R-:W-:-:S07]  /*0770*/  @P2 FADD.FTZ R113, R105, R113 ;  /* 0x0000007169712221 */ /* 0x000fce0000010000 */
.L_x_36581:
[----:B-----5:R-:W-:-:S07]  /*0780*/  MOV R109, R113 ;  /* 0x00000071006d7202 */ /* 0x020fce0000000f00 */
.L_x_36582:
[----:B------:R-:W-:Y:S05]  /*0790*/  @P3 BRA `(.L_x_36583) ;  /* 0x00000000001c3947 */ /* 0x000fea0003800000 */
[----:B------:R-:W-:-:S04]  /*07a0*/  ISETP.NE.U32.AND P4, PT, RZ, UR12, PT ;  /* 0x0000000cff007c0c */ /* 0x000fc8000bf85070 */
[----:B------:R-:W-:-:S13]  /*07b0*/  ISETP.NE.AND.EX P4, PT, RZ, UR13, PT, P4 ;  /* 0x0000000dff007c0c */ /* 0x000fda000bf85340 */
[----:B------:R-:W-:Y:S05]  /*07c0*/  @P4 BRA `(.L_x_36584) ;  /* 0x0000000000084947 */ /* 0x000fea0003800000 */
[----:B------:R-:W-:Y:S05]  /*07d0*/  @P0 BRA `(.L_x_36585) ;  /* 0x0000000000140947 */ /* 0x000fea0003800000 */
[----:B------:R-:W-:Y:S05]  /*07e0*/  BRA `(.L_x_36586) ;  /* 0x0000000000147947 */ /* 0x000fea0003800000 */
.L_x_36584:
[----:B-----5:R-:W-:Y:S01]  /*07f0*/  FADD.FTZ R114, R106, R114 ;  /* 0x000000726a727221 */ /* 0x020fe20000010000 */
[----:B------:R-:W-:Y:S06]  /*0800*/  BRA `(.L_x_36585) ;  /* 0x0000000000087947 */ /* 0x000fec0003800000 */
.L_x_36583:
[----:B-----5:R-:W-:-:S04]  /*0810*/  FADD.FTZ R114, R102, R114 ;  /* 0x0000007266727221 */ /* 0x020fc80000010000 */
[----:B------:R-:W-:-:S07]  /*0820*/  @P2 FADD.FTZ R114, R106, R114 ;  /* 0x000000726a722221 */ /* 0x000fce0000010000 */
.L_x_36585:
[----:B-----5:R-:W-:-:S07]  /*0830*/  MOV R110, R114 ;  /* 0x00000072006e7202 */ /* 0x020fce0000000f00 */
.L_x_36586:
[----:B------:R-:W-:Y:S05]  /*0840*/  @P3 BRA `(.L_x_36587) ;  /* 0x00000000001c3947 */ /* 0x000fea0003800000 */
[----:B------:R-:W-:-:S04]  /*0850*/  ISETP.NE.U32.AND P4, PT, RZ, UR12, PT ;  /* 0x0000000cff007c0c */ /* 0x000fc8000bf85070 */
[----:B------:R-:W-:-:S13]  /*0860*/  ISETP.NE.AND.EX P4, PT, RZ, UR13, PT, P4 ;  /* 0x0000000dff007c0c */ /* 0x000fda000bf85340 */
[----:B------:R-:W-:Y:S05]  /*0870*/  @P4 BRA `(.L_x_36588) ;  /* 0x0000000000084947 */ /* 0x000fea0003800000 */
[----:B------:R-:W-:Y:S05]  /*0880*/  @P0 BRA `(.L_x_36589) ;  /* 0x0000000000140947 */ /* 0x000fea0003800000 */
[----:B------:R-:W-:Y:S05]  /*0890*/  BRA `(.L_x_36590) ;  /* 0x0000000000147947 */ /* 0x000fea0003800000 */
.L_x_36588:
[----:B-----5:R-:W-:Y:S01]  /*08a0*/  FADD.FTZ R115, R107, R115 ;  /* 0x000000736b737221 */ /* 0x020fe20000010000 */
[----:B------:R-:W-:Y:S06]  /*08b0*/  BRA `(.L_x_36589) ;  /* 0x0000000000087947 */ /* 0x000fec0003800000 */
.L_x_36587:
[----:B-----5:R-:W-:-:S04]  /*08c0*/  FADD.FTZ R115, R103, R115 ;  /* 0x0000007367737221 */ /* 0x020fc80000010000 */
[----:B------:R-:W-:-:S07]  /*08d0*/  @P2 FADD.FTZ R115, R107, R115 ;  /* 0x000000736b732221 */ /* 0x000fce0000010000 */
.L_x_36589:
[----:B-----5:R-:W-:-:S07]  /*08e0*/  MOV R111, R115 ;  /* 0x00000073006f7202 */ /* 0x020fce0000000f00 */
.L_x_36590:
        /* <DEDUP_REMOVED lines=19> */
.L_x_36592:
[----:B-----5:R-:W-:Y:S01]  /*0a20*/  FADD.FTZ R116, R104, R116 ;  /* 0x0000007468747221 */ /* 0x020fe20000010000 */
[----:B------:R-:W-:Y:S06]  /*0a30*/  BRA `(.L_x_36593) ;  /* 0x0000000000087947 */ /* 0x000fec0003800000 */
.L_x_36591:
[----:B-----5:R-:W-:-:S04]  /*0a40*/  FADD.FTZ R116, R100, R116 ;  /* 0x0000007464747221 */ /* 0x020fc80000010000 */
[----:B------:R-:W-:-:S07]  /*0a50*/  @P2 FADD.FTZ R116, R104, R116 ;  /* 0x0000007468742221 */ /* 0x000fce0000010000 */
.L_x_36593:
[----:B0----5:R-:W-:-:S07]  /*0a60*/  MOV R108, R116 ;  /* 0x00000074006c7202 */ /* 0x021fce0000000f00 */
.L_x_36594:
[----:B------:R-:W-:Y:S05]  /*0a70*/  @P3 BRA `(.L_x_36595) ;  /* 0x00000000001c3947 */ /* 0x000fea0003800000 */
[----:B------:R-:W-:-:S04]  /*0a80*/  ISETP.NE.U32.AND P4, PT, RZ, UR12, PT ;  /* 0x0000000cff007c0c */ /* 0x000fc8000bf85070 */
[----:B------:R-:W-:-:S13]  /*0a90*/  ISETP.NE.AND.EX P4, PT, RZ, UR13, PT, P4 ;  /* 0x0000000dff007c0c */ /* 0x000fda000bf85340 */
[----:B------:R-:W-:Y:S05]  /*0aa0*/  @P4 BRA `(.L_x_36596) ;  /* 0x0000000000084947 */ /* 0x000fea0003800000 */
[----:B------:R-:W-:Y:S05]  /*0ab0*/  @P0 BRA `(.L_x_36597) ;  /* 0x0000000000140947 */ /* 0x000fea0003800000 */
[----:B------:R-:W-:Y:S05]  /*0ac0*/  BRA `(.L_x_36598) ;  /* 0x0000000000147947 */ /* 0x000fea0003800000 */
.L_x_36596:
[----:B-----5:R-:W-:Y:S01]  /*0ad0*/  FADD.FTZ R117, R105, R117 ;  /* 0x0000007569757221 */ /* 0x020fe20000010000 */
[----:B------:R-:W-:Y:S06]  /*0ae0*/  BRA `(.L_x_36597) ;  /* 0x0000000000087947 */ /* 0x000fec0003800000 */
.L_x_36595:
[----:B-----5:R-:W-:-:S04]  /*0af0*/  FADD.FTZ R117, R101, R117 ;  /* 0x0000007565757221 */ /* 0x020fc80000010000 */
[----:B------:R-:W-:-:S07]  /*0b00*/  @P2 FADD.FTZ R117, R105, R117 ;  /* 0x0000007569752221 */ /* 0x000fce0000010000 */
.L_x_36597:
[----:B0----5:R-:W-:-:S07]  /*0b10*/  MOV R109, R117 ;  /* 0x00000075006d7202 */ /* 0x021fce0000000f00 */
.L_x_36598:
[----:B------:R-:W-:Y:S05]  /*0b20*/  @P3 BRA `(.L_x_36599) ;  /* 0x00000000001c3947 */ /* 0x000fea0003800000 */
[----:B------:R-:W-:-:S04]  /*0b30*/  ISETP.NE.U32.AND P4, PT, RZ, UR12, PT ;  /* 0x0000000cff007c0c */ /* 0x000fc8000bf85070 */
[----:B------:R-:W-:-:S13]  /*0b40*/  ISETP.NE.AND.EX P4, PT, RZ, UR13, PT, P4 ;  /* 0x0000000dff007c0c */ /* 0x000fda000bf85340 */
[----:B------:R-:W-:Y:S05]  /*0b50*/  @P4 BRA `(.L_x_36600) ;  /* 0x0000000000084947 */ /* 0x000fea0003800000 */
[----:B------:R-:W-:Y:S05]  /*0b60*/  @P0 BRA `(.L_x_36601) ;  /* 0x0000000000140947 */ /* 0x000fea0003800000 */
[----:B------:R-:W-:Y:S05]  /*0b70*/  BRA `(.L_x_36602) ;  /* 0x0000000000147947 */ /* 0x000fea0003800000 */
.L_x_36600:
[----:B-----5:R-:W-:Y:S01]  /*0b80*/  FADD.FTZ R118, R106, R118 ;  /* 0x000000766a767221 */ /* 0x020fe20000010000 */
[----:B------:R-:W-:Y:S06]  /*0b90*/  BRA `(.L_x_36601) ;  /* 0x0000000000087947 */ /* 0x000fec0003800000 */
.L_x_36599:
[----:B-----5:R-:W-:-:S04]  /*0ba0*/  FADD.FTZ R118, R102, R118 ;  /* 0x0000007666767221 */ /* 0x020fc80000010000 */
[----:B------:R-:W-:-:S07]  /*0bb0*/  @P2 FADD.FTZ R118, R106, R118 ;  /* 0x000000766a762221 */ /* 0x000fce0000010000 */
.L_x_36601:
[----:B0----5:R-:W-:-:S07]  /*0bc0*/  MOV R110, R118 ;  /* 0x00000076006e7202 */ /* 0x021fce0000000f00 */
.L_x_36602:
[----:B------:R-:W-:Y:S05]  /*0bd0*/  @P3 BRA `(.L_x_36603) ;  /* 0x00000000001c3947 */ /* 0x000fea0003800000 */
[----:B------:R-:W-:-:S04]  /*0be0*/  ISETP.NE.U32.AND P4, PT, RZ, UR12, PT ;  /* 0x0000000cff007c0c */ /* 0x000fc8000bf85070 */
[----:B------:R-:W-:-:S13]  /*0bf0*/  ISETP.NE.AND.EX P4, PT, RZ, UR13, PT, P4 ;  /* 0x0000000dff007c0c */ /* 0x000fda000bf85340 */
[----:B------:R-:W-:Y:S05]  /*0c00*/  @P4 BRA `(.L_x_36604) ;  /* 0x0000000000084947 */ /* 0x000fea0003800000 */
[----:B------:R-:W-:Y:S05]  /*0c10*/  @P0 BRA `(.L_x_36605) ;  /* 0x0000000000140947 */ /* 0x000fea0003800000 */
[----:B------:R-:W-:Y:S05]  /*0c20*/  BRA `(.L_x_36606) ;  /* 0x0000000000147947 */ /* 0x000fea0003800000 */
.L_x_36604:
[----:B-----5:R-:W-:Y:S01]  /*0c30*/  FADD.FTZ R119, R107, R119 ;  /* 0x000000776b777221 */ /* 0x020fe20000010000 */
[----:B------:R-:W-:Y:S06]  /*0c40*/  BRA `(.L_x_36605) ;  /* 0x0000000000087947 */ /* 0x000fec0003800000 */
.L_x_36603:
[----:B-----5:R-:W-:-:S04]  /*0c50*/  FADD.FTZ R119, R103, R119 ;  /* 0x0000007767777221 */ /* 0x020fc80000010000 */
[----:B------:R-:W-:-:S07]  /*0c60*/  @P2 FADD.FTZ R119, R107, R119 ;  /* 0x000000776b772221 */ /* 0x000fce0000010000 */
.L_x_36605:
[----:B0----5:R-:W-:-:S07]  /*0c70*/  MOV R111, R119 ;  /* 0x00000077006f7202 */ /* 0x021fce0000000f00 */
.L_x_36606:
        /* <DEDUP_REMOVED lines=18> */
.L_x_36608:
[----:B-----5:R-:W-:Y:S01]  /*0da0*/  FADD.FTZ R120, R104, R120 ;  /* 0x0000007868787221 */ /* 0x020fe20000010000 */
[----:B------:R-:W-:Y:S06]  /*0db0*/  BRA `(.L_x_36609) ;  /* 0x0000000000087947 */ /* 0x000fec0003800000 */
.L_x_36607:
[----:B-----5:R-:W-:-:S04]  /*0dc0*/  FADD.FTZ R120, R100, R120 ;  /* 0x0000007864787221 */ /* 0x020fc80000010000 */
[----:B------:R-:W-:-:S07]  /*0dd0*/  @P2 FADD.FTZ R120, R104, R120 ;  /* 0x0000007868782221 */ /* 0x000fce0000010000 */
.L_x_36609:
[----:B0-----:R-:W-:-:S07]  /*0de0*/  MOV R108, R120 ;  /* 0x00000078006c7202 */ /* 0x001fce0000000f00 */
.L_x_36610:
[----:B------:R-:W-:Y:S05]  /*0df0*/  @P3 BRA `(.L_x_36611) ;  /* 0x00000000001c3947 */ /* 0x000fea0003800000 */
[----:B------:R-:W-:-:S04]  /*0e00*/  ISETP.NE.U32.AND P4, PT, RZ, UR12, PT ;  /* 0x0000000cff007c0c */ /* 0x000fc8000bf85070 */
[----:B------:R-:W-:-:S13]  /*0e10*/  ISETP.NE.AND.EX P4, PT, RZ, UR13, PT, P4 ;  /* 0x0000000dff007c0c */ /* 0x000fda000bf85340 */
[----:B------:R-:W-:Y:S05]  /*0e20*/  @P4 BRA `(.L_x_36612) ;  /* 0x0000000000084947 */ /* 0x000fea0003800000 */
[----:B------:R-:W-:Y:S05]  /*0e30*/  @P0 BRA `(.L_x_36613) ;  /* 0x0000000000140947 */ /* 0x000fea0003800000 */
[----:B------:R-:W-:Y:S05]  /*0e40*/  BRA `(.L_x_36614) ;  /* 0x0000000000147947 */ /* 0x000fea0003800000 */
.L_x_36612:
[----:B-----5:R-:W-:Y:S01]  /*0e50*/  FADD.FTZ R121, R105, R121 ;  /* 0x0000007969797221 */ /* 0x020fe20000010000 */
[----:B------:R-:W-:Y:S06]  /*0e60*/  BRA `(.L_x_36613) ;  /* 0x0000000000087947 */ /* 0x000fec0003800000 */
.L_x_36611:
[----:B-----5:R-:W-:-:S04]  /*0e70*/  FADD.FTZ R121, R101, R121 ;  /* 0x0000007965797221 */ /* 0x020fc80000010000 */
[----:B------:R-:W-:-:S07]  /*0e80*/  @P2 FADD.FTZ R121, R105, R121 ;  /* 0x0000007969792221 */ /* 0x000fce0000010000 */
.L_x_36613:
[----:B0-----:R-:W-:-:S07]  /*0e90*/  MOV R109, R121 ;  /* 0x00000079006d7202 */ /* 0x001fce0000000f00 */
.L_x_36614:
[----:B------:R-:W-:Y:S05]  /*0ea0*/  @P3 BRA `(.L_x_36615) ;  /* 0x00000000001c3947 */ /* 0x000fea0003800000 */
[----:B------:R-:W-:-:S04]  /*0eb0*/  ISETP.NE.U32.AND P4, PT, RZ, UR12, PT ;  /* 0x0000000cff007c0c */ /* 0x000fc8000bf85070 */
[----:B------:R-:W-:-:S13]  /*0ec0*/  ISETP.NE.AND.EX P4, PT, RZ, UR13, PT, P4 ;  /* 0x0000000dff007c0c */ /* 0x000fda000bf85340 */
[----:B------:R-:W-:Y:S05]  /*0ed0*/  @P4 BRA `(.L_x_36616) ;  /* 0x0000000000084947 */ /* 0x000fea0003800000 */
[----:B------:R-:W-:Y:S05]  /*0ee0*/  @P0 BRA `(.L_x_36617) ;  /* 0x0000000000140947 */ /* 0x000fea0003800000 */
[----:B------:R-:W-:Y:S05]  /*0ef0*/  BRA `(.L_x_36618) ;  /* 0x0000000000147947 */ /* 0x000fea0003800000 */
.L_x_36616:
[----:B-----5:R-:W-:Y:S01]  /*0f00*/  FADD.FTZ R122, R106, R122 ;  /* 0x0000007a6a7a7221 */ /* 0x020fe20000010000 */
[----:B------:R-:W-:Y:S06]  /*0f10*/  BRA `(.L_x_36617) ;  /* 0x0000000000087947 */ /* 0x000fec0003800000 */
.L_x_36615:
[----:B-----5:R-:W-:-:S04]  /*0f20*/  FADD.FTZ R122, R102, R122 ;  /* 0x0000007a667a7221 */ /* 0x020fc80000010000 */
[----:B------:R-:W-:-:S07]  /*0f30*/  @P2 FADD.FTZ R122, R106, R122 ;  /* 0x0000007a6a7a2221 */ /* 0x000fce0000010000 */
.L_x_36617:
[----:B0-----:R-:W-:-:S07]  /*0f40*/  MOV R110, R122 ;  /* 0x0000007a006e7202 */ /* 0x001fce0000000f00 */
.L_x_36618:
[----:B------:R-:W-:Y:S05]  /*0f50*/  @P3 BRA `(.L_x_36619) ;  /* 0x00000000001c3947 */ /* 0x000fea0003800000 */
[----:B------:R-:W-:-:S04]  /*0f60*/  ISETP.NE.U32.AND P4, PT, RZ, UR12, PT ;  /* 0x0000000cff007c0c */ /* 0x000fc8000bf85070 */
[----:B------:R-:W-:-:S13]  /*0f70*/  ISETP.NE.AND.EX P4, PT, RZ, UR13, PT, P4 ;  /* 0x0000000dff007c0c */ /* 0x000fda000bf85340 */
[----:B------:R-:W-:Y:S05]  /*0f80*/  @P4 BRA `(.L_x_36620) ;  /* 0x0000000000084947 */ /* 0x000fea0003800000 */
[----:B------:R-:W-:Y:S05]  /*0f90*/  @P0 BRA `(.L_x_36621) ;  /* 0x0000000000140947 */ /* 0x000fea0003800000 */
[----:B------:R-:W-:Y:S05]  /*0fa0*/  BRA `(.L_x_36622) ;  /* 0x0000000000147947 */ /* 0x000fea0003800000 */
.L_x_36620:
[----:B-----5:R-:W-:Y:S01]  /*0fb0*/  FADD.FTZ R123, R107, R123 ;  /* 0x0000007b6b7b7221 */ /* 0x020fe20000010000 */
[----:B------:R-:W-:Y:S06]  /*0fc0*/  BRA `(.L_x_36621) ;  /* 0x0000000000087947 */ /* 0x000fec0003800000 */
.L_x_36619:
[----:B-----5:R-:W-:-:S04]  /*0fd0*/  FADD.FTZ R123, R103, R123 ;  /* 0x0000007b677b7221 */ /* 0x020fc80000010000 */
[----:B------:R-:W-:-:S07]  /*0fe0*/  @P2 FADD.FTZ R123, R107, R123 ;  /* 0x0000007b6b7b2221 */ /* 0x000fce0000010000 */
.L_x_36621:
[----:B0-----:R-:W-:-:S07]  /*0ff0*/  MOV R111, R123 ;  /* 0x0000007b006f7202 */ /* 0x001fce0000000f00 */
.L_x_36622:
        /* <DEDUP_REMOVED lines=18> */
.L_x_36624:
[----:B-----5:R-:W-:Y:S01]  /*1120*/  FADD.FTZ R124, R104, R124 ;  /* 0x0000007c687c7221 */ /* 0x020fe20000010000 */
[----:B------:R-:W-:Y:S06]  /*1130*/  BRA `(.L_x_36625) ;  /* 0x0000000000087947 */ /* 0x000fec0003800000 */
.L_x_36623:
[----:B-----5:R-:W-:-:S04]  /*1140*/  FADD.FTZ R124, R100, R124 ;  /* 0x0000007c647c7221 */ /* 0x020fc80000010000 */
[----:B------:R-:W-:-:S07]  /*1150*/  @P2 FADD.FTZ R124, R104, R124 ;  /* 0x0000007c687c2221 */ /* 0x000fce0000010000 */
.L_x_36625:
[----:B0-----:R-:W-:-:S07]  /*1160*/  MOV R108, R124 ;  /* 0x0000007c006c7202 */ /* 0x001fce0000000f00 */
.L_x_36626:
[----:B------:R-:W-:Y:S05]  /*1170*/  @P3 BRA `(.L_x_36627) ;  /* 0x00000000001c3947 */ /* 0x000fea0003800000 */
[----:B------:R-:W-:-:S04]  /*1180*/  ISETP.NE.U32.AND P4, PT, RZ, UR12, PT ;  /* 0x0000000cff007c0c */ /* 0x000fc8000bf85070 */
[----:B------:R-:W-:-:S13]  /*1190*/  ISETP.NE.AND.EX P4, PT, RZ, UR13, PT, P4 ;  /* 0x0000000dff007c0c */ /* 0x000fda000bf85340 */
[----:B------:R-:W-:Y:S05]  /*11a0*/  @P4 BRA `(.L_x_36628) ;  /* 0x0000000000084947 */ /* 0x000fea0003800000 */
[----:B------:R-:W-:Y:S05]  /*11b0*/  @P0 BRA `(.L_x_36629) ;  /* 0x0000000000140947 */ /* 0x000fea0003800000 */
[----:B------:R-:W-:Y:S05]  /*11c0*/  BRA `(.L_x_36630) ;  /* 0x0000000000147947 */ /* 0x000fea0003800000 */
.L_x_36628:
[----:B-----5:R-:W-:Y:S01]  /*11d0*/  FADD.FTZ R125, R105, R125 ;  /* 0x0000007d697d7221 */ /* 0x020fe20000010000 */
[----:B------:R-:W-:Y:S06]  /*11e0*/  BRA `(.L_x_36629) ;  /* 0x0000000000087947 */ /* 0x000fec0003800000 */
.L_x_36627:
[----:B-----5:R-:W-:-:S04]  /*11f0*/  FADD.FTZ R125, R101, R125 ;  /* 0x0000007d657d7221 */ /* 0x020fc80000010000 */
[----:B------:R-:W-:-:S07]  /*1200*/  @P2 FADD.FTZ R125, R105, R125 ;  /* 0x0000007d697d2221 */ /* 0x000fce0000010000 */
.L_x_36629:
[----:B0-----:R-:W-:-:S07]  /*1210*/  MOV R109, R125 ;  /* 0x0000007d006d7202 */ /* 0x001fce0000000f00 */
.L_x_36630:
[----:B------:R-:W-:Y:S05]  /*1220*/  @P3 BRA `(.L_x_36631) ;  /* 0x00000000001c3947 */ /* 0x000fea0003800000 */
[----:B------:R-:W-:-:S04]  /*1230*/  ISETP.NE.U32.AND P4, PT, RZ, UR12, PT ;  /* 0x0000000cff007c0c */ /* 0x000fc8000bf85070 */
[----:B------:R-:W-:-:S13]  /*1240*/  ISETP.NE.AND.EX P4, PT, RZ, UR13, PT, P4 ;  /* 0x0000000dff007c0c */ /* 0x000fda000bf85340 */
[----:B------:R-:W-:Y:S05]  /*1250*/  @P4 BRA `(.L_x_36632) ;  /* 0x0000000000084947 */ /* 0x000fea0003800000 */
[----:B------:R-:W-:Y:S05]  /*1260*/  @P0 BRA `(.L_x_36633) ;  /* 0x0000000000140947 */ /* 0x000fea0003800000 */
[----:B------:R-:W-:Y:S05]  /*1270*/  BRA `(.L_x_36634) ;  /* 0x0000000000147947 */ /* 0x000fea0003800000 */
.L_x_36632:
[----:B-----5:R-:W-:Y:S01]  /*1280*/  FADD.FTZ R126, R106, R126 ;  /* 0x0000007e6a7e7221 */ /* 0x020fe20000010000 */
[----:B------:R-:W-:Y:S06]  /*1290*/  BRA `(.L_x_36633) ;  /* 0x0000000000087947 */ /* 0x000fec0003800000 */
.L_x_36631:
[----:B-----5:R-:W-:-:S04]  /*12a0*/  FADD.FTZ R126, R102, R126 ;  /* 0x0000007e667e7221 */ /* 0x020fc80000010000 */
[----:B------:R-:W-:-:S07]  /*12b0*/  @P2 FADD.FTZ R126, R106, R126 ;  /* 0x0000007e6a7e2221 */ /* 0x000fce0000010000 */
.L_x_36633:
[----:B0-----:R-:W-:-:S07]  /*12c0*/  MOV R110, R126 ;  /* 0x0000007e006e7202 */ /* 0x001fce0000000f00 */
.L_x_36634:
[----:B------:R-:W-:Y:S05]  /*12d0*/  @P3 BRA `(.L_x_36635) ;  /* 0x00000000001c3947 */ /* 0x000fea0003800000 */
[----:B------:R-:W-:-:S04]  /*12e0*/  ISETP.NE.U32.AND P4, PT, RZ, UR12, PT ;  /* 0x0000000cff007c0c */ /* 0x000fc8000bf85070 */
[----:B------:R-:W-:-:S13]  /*12f0*/  ISETP.NE.AND.EX P4, PT, RZ, UR13, PT, P4 ;  /* 0x0000000dff007c0c */ /* 0x000fda000bf85340 */
[----:B------:R-:W-:Y:S05]  /*1300*/  @P4 BRA `(.L_x_36636) ;  /* 0x0000000000084947 */ /* 0x000fea0003800000 */
[----:B------:R-:W-:Y:S05]  /*1310*/  @P0 BRA `(.L_x_36637) ;  /* 0x0000000000140947 */ /* 0x000fea0003800000 */
[----:B------:R-:W-:Y:S05]  /*1320*/  BRA `(.L_x_36638) ;  /* 0x0000000000147947 */ /* 0x000fea0003800000 */
.L_x_36636:
[----:B-----5:R-:W-:Y:S01]  /*1330*/  FADD.FTZ R127, R107, R127 ;  /* 0x0000007f6b7f7221 */ /* 0x020fe20000010000 */
[----:B------:R-:W-:Y:S06]  /*1340*/  BRA `(.L_x_36637) ;  /* 0x0000000000087947 */ /* 0x000fec0003800000 */
.L_x_36635:
[----:B-----5:R-:W-:-:S04]  /*1350*/  FADD.FTZ R127, R103, R127 ;  /* 0x0000007f677f7221 */ /* 0x020fc80000010000 */
[----:B------:R-:W-:-:S07]  /*1360*/  @P2 FADD.FTZ R127, R107, R127 ;  /* 0x0000007f6b7f2221 */ /* 0x000fce0000010000 */
.L_x_36637:
[----:B0-----:R-:W-:-:S07]  /*1370*/  MOV R111, R127 ;  /* 0x0000007f006f7202 */ /* 0x001fce0000000f00 */
.L_x_36638:
        /* <DEDUP_REMOVED lines=18> */
.L_x_36640:
[----:B-----5:R-:W-:Y:S01]  /*14a0*/  FADD.FTZ R128, R104, R128 ;  /* 0x0000008068807221 */ /* 0x020fe20000010000 */
[----:B------:R-:W-:Y:S06]  /*14b0*/  BRA `(.L_x_36641) ;  /* 0x0000000000087947 */ /* 0x000fec0003800000 */
.L_x_36639:
[----:B-----5:R-:W-:-:S04]  /*14c0*/  FADD.FTZ R128, R100, R128 ;  /* 0x0000008064807221 */ /* 0x020fc80000010000 */
[----:B------:R-:W-:-:S07]  /*14d0*/  @P2 FADD.FTZ R128, R104, R128 ;  /* 0x0000008068802221 */ /* 0x000fce0000010000 */
.L_x_36641:
[----:B0-----:R-:W-:-:S07]  /*14e0*/  MOV R108, R128 ;  /* 0x00000080006c7202 */ /* 0x001fce0000000f00 */
.L_x_36642:
[----:B------:R-:W-:Y:S05]  /*14f0*/  @P3 BRA `(.L_x_36643) ;  /* 0x00000000001c3947 */ /* 0x000fea0003800000 */
[----:B------:R-:W-:-:S04]  /*1500*/  ISETP.NE.U32.AND P4, PT, RZ, UR12, PT ;  /* 0x0000000cff007c0c */ /* 0x000fc8000bf85070 */
[----:B------:R-:W-:-:S13]  /*1510*/  ISETP.NE.AND.EX P4, PT, RZ, UR13, PT, P4 ;  /* 0x0000000dff007c0c */ /* 0x000fda000bf85340 */
[----:B------:R-:W-:Y:S05]  /*1520*/  @P4 BRA `(.L_x_36644) ;  /* 0x0000000000084947 */ /* 0x000fea0003800000 */
[----:B------:R-:W-:Y:S05]  /*1530*/  @P0 BRA `(.L_x_36645) ;  /* 0x0000000000140947 */ /* 0x000fea0003800000 */
[----:B------:R-:W-:Y:S05]  /*1540*/  BRA `(.L_x_36646) ;  /* 0x0000000000147947 */ /* 0x000fea0003800000 */
.L_x_36644:
[----:B-----5:R-:W-:Y:S01]  /*1550*/  FADD.FTZ R129, R105, R129 ;  /* 0x0000008169817221 */ /* 0x020fe20000010000 */
[----:B------:R-:W-:Y:S06]  /*1560*/  BRA `(.L_x_36645) ;  /* 0x0000000000087947 */ /* 0x000fec0003800000 */
.L_x_36643:
[----:B-----5:R-:W-:-:S04]  /*1570*/  FADD.FTZ R129, R101, R129 ;  /* 0x0000008165817221 */ /* 0x020fc80000010000 */
[----:B------:R-:W-:-:S07]  /*1580*/  @P2 FADD.FTZ R129, R105, R129 ;  /* 0x0000008169812221 */ /* 0x000fce0000010000 */
.L_x_36645:
[----:B0-----:R-:W-:-:S07]  /*1590*/  MOV R109, R129 ;  /* 0x00000081006d7202 */ /* 0x001fce0000000f00 */
.L_x_36646:
[----:B------:R-:W-:Y:S05]  /*15a0*/  @P3 BRA `(.L_x_36647) ;  /* 0x00000000001c3947 */ /* 0x000fea0003800000 */
[----:B------:R-:W-:-:S04]  /*15b0*/  ISETP.NE.U32.AND P4, PT, RZ, UR12, PT ;  /* 0x0000000cff007c0c */ /* 0x000fc8000bf85070 */
[----:B------:R-:W-:-:S13]  /*15c0*/  ISETP.NE.AND.EX P4, PT, RZ, UR13, PT, P4 ;  /* 0x0000000dff007c0c */ /* 0x000fda000bf85340 */
[----:B------:R-:W-:Y:S05]  /*15d0*/  @P4 BRA `(.L_x_36648) ;  /* 0x0000000000084947 */ /* 0x000fea0003800000 */
[----:B------:R-:W-:Y:S05]  /*15e0*/  @P0 BRA `(.L_x_36649) ;  /* 0x0000000000140947 */ /* 0x000fea0003800000 */
[----:B------:R-:W-:Y:S05]  /*15f0*/  BRA `(.L_x_36650) ;  /* 0x0000000000147947 */ /* 0x000fea0003800000 */
.L_x_36648:
[----:B-----5:R-:W-:Y:S01]  /*1600*/  FADD.FTZ R130, R106, R130 ;  /* 0x000000826a827221 */ /* 0x020fe20000010000 */
[----:B------:R-:W-:Y:S06]  /*1610*/  BRA `(.L_x_36649) ;  /* 0x0000000000087947 */ /* 0x000fec0003800000 */
.L_x_36647:
[----:B-----5:R-:W-:-:S04]  /*1620*/  FADD.FTZ R130, R102, R130 ;  /* 0x0000008266827221 */ /* 0x020fc80000010000 */
[----:B------:R-:W-:-:S07]  /*1630*/  @P2 FADD.FTZ R130, R106, R130 ;  /* 0x000000826a822221 */ /* 0x000fce0000010000 */
.L_x_36649:
[----:B0-----:R-:W-:-:S07]  /*1640*/  MOV R110, R130 ;  /* 0x00000082006e7202 */ /* 0x001fce0000000f00 */
.L_x_36650:
[----:B------:R-:W-:Y:S05]  /*1650*/  @P3 BRA `(.L_x_36651) ;  /* 0x00000000001c3947 */ /* 0x000fea0003800000 */
[----:B------:R-:W-:-:S04]  /*1660*/  ISETP.NE.U32.AND P4, PT, RZ, UR12, PT ;  /* 0x0000000cff007c0c */ /* 0x000fc8000bf85070 */
[----:B------:R-:W-:-:S13]  /*1670*/  ISETP.NE.AND.EX P4, PT, RZ, UR13, PT, P4 ;  /* 0x0000000dff007c0c */ /* 0x000fda000bf85340 */
[----:B------:R-:W-:Y:S05]  /*1680*/  @P4 BRA `(.L_x_36652) ;  /* 0x0000000000084947 */ /* 0x000fea0003800000 */
[----:B------:R-:W-:Y:S05]  /*1690*/  @P0 BRA `(.L_x_36653) ;  /* 0x0000000000140947 */ /* 0x000fea0003800000 */
[----:B------:R-:W-:Y:S05]  /*16a0*/  BRA `(.L_x_36654) ;  /* 0x0000000000147947 */ /* 0x000fea0003800000 */
.L_x_36652:
[----:B-----5:R-:W-:Y:S01]  /*16b0*/  FADD.FTZ R131, R107, R131 ;  /* 0x000000836b837221 */ /* 0x020fe20000010000 */
[----:B------:R-:W-:Y:S06]  /*16c0*/  BRA `(.L_x_36653) ;  /* 0x0000000000087947 */ /* 0x000fec0003800000 */
.L_x_36651:
[----:B-----5:R-:W-:-:S04]  /*16d0*/  FADD.FTZ R131, R103, R131 ;  /* 0x0000008367837221 */ /* 0x020fc80000010000 */
[----:B------:R-:W-:-:S07]  /*16e0*/  @P2 FADD.FTZ R131, R107, R131 ;  /* 0x000000836b832221 */ /* 0x000fce0000010000 */
.L_x_36653:
[----:B0-----:R-:W-:-:S07]  /*16f0*/  MOV R111, R131 ;  /* 0x00000083006f7202 */ /* 0x001fce0000000f00 */
.L_x_36654:
        /* <DEDUP_REMOVED lines=18> */
.L_x_36656:
[----:B-----5:R-:W-:Y:S01]  /*1820*/  FADD.FTZ R132, R104, R132 ;  /* 0x0000008468847221 */ /* 0x020fe20000010000 */
[----:B------:R-:W-:Y:S06]  /*1830*/  BRA `(.L_x_36657) ;  /* 0x0000000000087947 */ /* 0x000fec0003800000 */
.L_x_36655:
[----:B-----5:R-:W-:-:S04]  /*1840*/  FADD.FTZ R132, R100, R132 ;  /* 0x0000008464847221 */ /* 0x020fc80000010000 */
[----:B------:R-:W-:-:S07]  /*1850*/  @P2 FADD.FTZ R132, R104, R132 ;  /* 0x0000008468842221 */ /* 0x000fce0000010000 */
.L_x_36657:
[----:B0-----:R-:W-:-:S07]  /*1860*/  MOV R108, R132 ;  /* 0x00000084006c7202 */ /* 0x001fce0000000f00 */
.L_x_36658:
[----:B------:R-:W-:Y:S05]  /*1870*/  @P3 BRA `(.L_x_36659) ;  /* 0x00000000001c3947 */ /* 0x000fea0003800000 */
[----:B------:R-:W-:-:S04]  /*1880*/  ISETP.NE.U32.AND P4, PT, RZ, UR12, PT ;  /* 0x0000000cff007c0c */ /* 0x000fc8000bf85070 */
[----:B------:R-:W-:-:S13]  /*1890*/  ISETP.NE.AND.EX P4, PT, RZ, UR13, PT, P4 ;  /* 0x0000000dff007c0c */ /* 0x000fda000bf85340 */
[----:B------:R-:W-:Y:S05]  /*18a0*/  @P4 BRA `(.L_x_36660) ;  /* 0x0000000000084947 */ /* 0x000fea0003800000 */
[----:B------:R-:W-:Y:S05]  /*18b0*/  @P0 BRA `(.L_x_36661) ;  /* 0x0000000000140947 */ /* 0x000fea0003800000 */
[----:B------:R-:W-:Y:S05]  /*18c0*/  BRA `(.L_x_36662) ;  /* 0x0000000000147947 */ /* 0x000fea0003800000 */
.L_x_36660:
[----:B-----5:R-:W-:Y:S01]  /*18d0*/  FADD.FTZ R133, R105, R133 ;  /* 0x0000008569857221 */ /* 0x020fe20000010000 */
[----:B------:R-:W-:Y:S06]  /*18e0*/  BRA `(.L_x_36661) ;  /* 0x0000000000087947 */ /* 0x000fec0003800000 */
.L_x_36659:
[----:B-----5:R-:W-:-:S04]  /*18f0*/  FADD.FTZ R133, R101, R133 ;  /* 0x0000008565857221 */ /* 0x020fc80000010000 */
[----:B------:R-:W-:-:S07]  /*1900*/  @P2 FADD.FTZ R133, R105, R133 ;  /* 0x0000008569852221 */ /* 0x000fce0000010000 */
.L_x_36661:
[----:B0-----:R-:W-:-:S07]  /*1910*/  MOV R109, R133 ;  /* 0x00000085006d7202 */ /* 0x001fce0000000f00 */
.L_x_36662:
[----:B------:R-:W-:Y:S05]  /*1920*/  @P3 BRA `(.L_x_36663) ;  /* 0x00000000001c3947 */ /* 0x000fea0003800000 */
[----:B------:R-:W-:-:S04]  /*1930*/  ISETP.NE.U32.AND P4, PT, RZ, UR12, PT ;  /* 0x0000000cff007c0c */ /* 0x000fc8000bf85070 */
[----:B------:R-:W-:-:S13]  /*1940*/  ISETP.NE.AND.EX P4, PT, RZ, UR13, PT, P4 ;  /* 0x0000000dff007c0c */ /* 0x000fda000bf85340 */
[----:B------:R-:W-:Y:S05]  /*1950*/  @P4 BRA `(.L_x_36664) ;  /* 0x0000000000084947 */ /* 0x000fea0003800000 */
[----:B------:R-:W-:Y:S05]  /*1960*/  @P0 BRA `(.L_x_36665) ;  /* 0x0000000000140947 */ /* 0x000fea0003800000 */
[----:B------:R-:W-:Y:S05]  /*1970*/  BRA `(.L_x_36666) ;  /* 0x0000000000147947 */ /* 0x000fea0003800000 */
.L_x_36664:
[----:B-----5:R-:W-:Y:S01]  /*1980*/  FADD.FTZ R134, R106, R134 ;  /* 0x000000866a867221 */ /* 0x020fe20000010000 */
[----:B------:R-:W-:Y:S06]  /*1990*/  BRA `(.L_x_36665) ;  /* 0x0000000000087947 */ /* 0x000fec0003800000 */
.L_x_36663:
[----:B-----5:R-:W-:-:S04]  /*19a0*/  FADD.FTZ R134, R102, R134 ;  /* 0x0000008666867221 */ /* 0x020fc80000010000 */
[----:B------:R-:W-:-:S07]  /*19b0*/  @P2 FADD.FTZ R134, R106, R134 ;  /* 0x000000866a862221 */ /* 0x000fce0000010000 */
.L_x_36665:
[----:B0-----:R-:W-:-:S07]  /*19c0*/  MOV R110, R134 ;  /* 0x00000086006e7202 */ /* 0x001fce0000000f00 */
.L_x_36666:
[----:B------:R-:W-:Y:S05]  /*19d0*/  @P3 BRA `(.L_x_36667) ;  /* 0x00000000001c3947 */ /* 0x000fea0003800000 */
[----:B------:R-:W-:-:S04]  /*19e0*/  ISETP.NE.U32.AND P4, PT, RZ, UR12, PT ;  /* 0x0000000cff007c0c */ /* 0x000fc8000bf85070 */
[----:B------:R-:W-:-:S13]  /*19f0*/  ISETP.NE.AND.EX P4, PT, RZ, UR13, PT, P4 ;  /* 0x0000000dff007c0c */ /* 0x000fda000bf85340 */
[----:B------:R-:W-:Y:S05]  /*1a00*/  @P4 BRA `(.L_x_36668) ;  /* 0x0000000000084947 */ /* 0x000fea0003800000 */
[----:B------:R-:W-:Y:S05]  /*1a10*/  @P0 BRA `(.L_x_36669) ;  /* 0x0000000000140947 */ /* 0x000fea0003800000 */
[----:B------:R-:W-:Y:S05]  /*1a20*/  BRA `(.L_x_36670) ;  /* 0x0000000000147947 */ /* 0x000fea0003800000 */
.L_x_36668:
[----:B-----5:R-:W-:Y:S01]  /*1a30*/  FADD.FTZ R135, R107, R135 ;  /* 0x000000876b877221 */ /* 0x020fe20000010000 */
[----:B------:R-:W-:Y:S06]  /*1a40*/  BRA `(.L_x_36669) ;  /* 0x0000000000087947 */ /* 0x000fec0003800000 */
.L_x_36667:
[----:B-----5:R-:W-:-:S04]  /*1a50*/  FADD.FTZ R135, R103, R135 ;  /* 0x0000008767877221 */ /* 0x020fc80000010000 */
[----:B------:R-:W-:-:S07]  /*1a60*/  @P2 FADD.FTZ R135, R107, R135 ;  /* 0x000000876b872221 */ /* 0x000fce0000010000 */
.L_x_36669:
[----:B0-----:R-:W-:-:S07]  /*1a70*/  MOV R111, R135 ;  /* 0x00000087006f7202 */ /* 0x001fce0000000f00 */
.L_x_36670:
        /* <DEDUP_REMOVED lines=18> */
.L_x_36672:
[----:B-----5:R-:W-:Y:S01]  /*1ba0*/  FADD.FTZ R136, R104, R136 ;  /* 0x0000008868887221 */ /* 0x020fe20000010000 */
[----:B------:R-:W-:Y:S06]  /*1bb0*/  BRA `(.L_x_36673) ;  /* 0x0000000000087947 */ /* 0x000fec0003800000 */
.L_x_36671:
[----:B-----5:R-:W-:-:S04]  /*1bc0*/  FADD.FTZ R136, R100, R136 ;  /* 0x0000008864887221 */ /* 0x020fc80000010000 */
[----:B------:R-:W-:-:S07]  /*1bd0*/  @P2 FADD.FTZ R136, R104, R136 ;  /* 0x0000008868882221 */ /* 0x000fce0000010000 */
.L_x_36673:
[----:B0-----:R-:W-:-:S07]  /*1be0*/  MOV R108, R136 ;  /* 0x00000088006c7202 */ /* 0x001fce0000000f00 */
.L_x_36674:
[----:B------:R-:W-:Y:S05]  /*1bf0*/  @P3 BRA `(.L_x_36675) ;  /* 0x00000000001c3947 */ /* 0x000fea0003800000 */
[----:B------:R-:W-:-:S04]  /*1c00*/  ISETP.NE.U32.AND P4, PT, RZ, UR12, PT ;  /* 0x0000000cff007c0c */ /* 0x000fc8000bf85070 */
[----:B------:R-:W-:-:S13]  /*1c10*/  ISETP.NE.AND.EX P4, PT, RZ, UR13, PT, P4 ;  /* 0x0000000dff007c0c */ /* 0x000fda000bf85340 */
[----:B------:R-:W-:Y:S05]  /*1c20*/  @P4 BRA `(.L_x_36676) ;  /* 0x0000000000084947 */ /* 0x000fea0003800000 */
[----:B------:R-:W-:Y:S05]  /*1c30*/  @P0 BRA `(.L_x_36677) ;  /* 0x0000000000140947 */ /* 0x000fea0003800000 */
[----:B------:R-:W-:Y:S05]  /*1c40*/  BRA `(.L_x_36678) ;  /* 0x0000000000147947 */ /* 0x000fea0003800000 */
.L_x_36676:
[----:B-----5:R-:W-:Y:S01]  /*1c50*/  FADD.FTZ R137, R105, R137 ;  /* 0x0000008969897221 */ /* 0x020fe20000010000 */
[----:B------:R-:W-:Y:S06]  /*1c60*/  BRA `(.L_x_36677) ;  /* 0x0000000000087947 */ /* 0x000fec0003800000 */
.L_x_36675:
[----:B-----5:R-:W-:-:S04]  /*1c70*/  FADD.FTZ R137, R101, R137 ;  /* 0x0000008965897221 */ /* 0x020fc80000010000 */
[----:B------:R-:W-:-:S07]  /*1c80*/  @P2 FADD.FTZ R137, R105, R137 ;  /* 0x0000008969892221 */ /* 0x000fce0000010000 */
.L_x_36677:
[----:B0-----:R-:W-:-:S07]  /*1c90*/  MOV R109, R137 ;  /* 0x00000089006d7202 */ /* 0x001fce0000000f00 */
.L_x_36678:
[----:B------:R-:W-:Y:S05]  /*1ca0*/  @P3 BRA `(.L_x_36679) ;  /* 0x00000000001c3947 */ /* 0x000fea0003800000 */
[----:B------:R-:W-:-:S04]  /*1cb0*/  ISETP.NE.U32.AND P4, PT, RZ, UR12, PT ;  /* 0x0000000cff007c0c */ /* 0x000fc8000bf85070 */
[----:B------:R-:W-:-:S13]  /*1cc0*/  ISETP.NE.AND.EX P4, PT, RZ, UR13, PT, P4 ;  /* 0x0000000dff007c0c */ /* 0x000fda000bf85340 */
[----:B------:R-:W-:Y:S05]  /*1cd0*/  @P4 BRA `(.L_x_36680) ;  /* 0x0000000000084947 */ /* 0x000fea0003800000 */
[----:B------:R-:W-:Y:S05]  /*1ce0*/  @P0 BRA `(.L_x_36681) ;  /* 0x0000000000140947 */ /* 0x000fea0003800000 */
[----:B------:R-:W-:Y:S05]  /*1cf0*/  BRA `(.L_x_36682) ;  /* 0x0000000000147947 */ /* 0x000fea0003800000 */
.L_x_36680:
[----:B-----5:R-:W-:Y:S01]  /*1d00*/  FADD.FTZ R138, R106, R138 ;  /* 0x0000008a6a8a7221 */ /* 0x020fe20000010000 */
[----:B------:R-:W-:Y:S06]  /*1d10*/  BRA `(.L_x_36681) ;  /* 0x0000000000087947 */ /* 0x000fec0003800000 */
.L_x_36679:
[----:B-----5:R-:W-:-:S04]  /*1d20*/  FADD.FTZ R138, R102, R138 ;  /* 0x0000008a668a7221 */ /* 0x020fc80000010000 */
[----:B------:R-:W-:-:S07]  /*1d30*/  @P2 FADD.FTZ R138, R106, R138 ;  /* 0x0000008a6a8a2221 */ /* 0x000fce0000010000 */
.L_x_36681:
[----:B0-----:R-:W-:-:S07]  /*1d40*/  MOV R110, R138 ;  /* 0x0000008a006e7202 */ /* 0x001fce0000000f00 */
.L_x_36682:
[----:B------:R-:W-:Y:S05]  /*1d50*/  @P3 BRA `(.L_x_36683) ;  /* 0x00000000001c3947 */ /* 0x000fea0003800000 */
[----:B------:R-:W-:-:S04]  /*1d60*/  ISETP.NE.U32.AND P4, PT, RZ, UR12, PT ;  /* 0x0000000cff007c0c */ /* 0x000fc8000bf85070 */
[----:B------:R-:W-:-:S13]  /*1d70*/  ISETP.NE.AND.EX P4, PT, RZ, UR13, PT, P4 ;  /* 0x0000000dff007c0c */ /* 0x000fda000bf85340 */
[----:B------:R-:W-:Y:S05]  /*1d80*/  @P4 BRA `(.L_x_36684) ;  /* 0x0000000000084947 */ /* 0x000fea0003800000 */
[----:B------:R-:W-:Y:S05]  /*1d90*/  @P0 BRA `(.L_x_36685) ;  /* 0x0000000000140947 */ /* 0x000fea0003800000 */
[----:B------:R-:W-:Y:S05]  /*1da0*/  BRA `(.L_x_36686) ;  /* 0x0000000000147947 */ /* 0x000fea0003800000 */
.L_x_36684:
[----:B-----5:R-:W-:Y:S01]  /*1db0*/  FADD.FTZ R139, R107, R139 ;  /* 0x0000008b6b8b7221 */ /* 0x020fe20000010000 */
[----:B------:R-:W-:Y:S06]  /*1dc0*/  BRA `(.L_x_36685) ;  /* 0x0000000000087947 */ /* 0x000fec0003800000 */
.L_x_36683:
[----:B-----5:R-:W-:-:S04]  /*1dd0*/  FADD.FTZ R139, R103, R139 ;  /* 0x0000008b678b7221 */ /* 0x020fc80000010000 */
[----:B------:R-:W-:-:S07]  /*1de0*/  @P2 FADD.FTZ R139, R107, R139 ;  /* 0x0000008b6b8b2221 */ /* 0x000fce0000010000 */
.L_x_36685:
[----:B0-----:R-:W-:-:S07]  /*1df0*/  MOV R111, R139 ;  /* 0x0000008b006f7202 */ /* 0x001fce0000000f00 */
.L_x_36686:
        /* <DEDUP_REMOVED lines=18> */
.L_x_36688:
[----:B-----5:R-:W-:Y:S01]  /*1f20*/  FADD.FTZ R140, R104, R140 ;  /* 0x0000008c688c7221 */ /* 0x020fe20000010000 */
[----:B------:R-:W-:Y:S06]  /*1f30*/  BRA `(.L_x_36689) ;  /* 0x0000000000087947 */ /* 0x000fec0003800000 */
.L_x_36687:
[----:B-----5:R-:W-:-:S04]  /*1f40*/  FADD.FTZ R140, R100, R140 ;  /* 0x0000008c648c7221 */ /* 0x020fc80000010000 */
[----:B------:R-:W-:-:S07]  /*1f50*/  @P2 FADD.FTZ R140, R104, R140 ;  /* 0x0000008c688c2221 */ /* 0x000fce0000010000 */
.L_x_36689:
[----:B0-----:R-:W-:-:S07]  /*1f60*/  MOV R108, R140 ;  /* 0x0000008c006c7202 */ /* 0x001fce0000000f00 */
.L_x_36690:
[----:B------:R-:W-:Y:S05]  /*1f70*/  @P3 BRA `(.L_x_36691) ;  /* 0x00000000001c3947 */ /* 0x000fea0003800000 */
[----:B------:R-:W-:-:S04]  /*1f80*/  ISETP.NE.U32.AND P4, PT, RZ, UR12, PT ;  /* 0x0000000cff007c0c */ /* 0x000fc8000bf85070 */
[----:B------:R-:W-:-:S13]  /*1f90*/  ISETP.NE.AND.EX P4, PT, RZ, UR13, PT, P4 ;  /* 0x0000000dff007c0c */ /* 0x000fda000bf85340 */
[----:B------:R-:W-:Y:S05]  /*1fa0*/  @P4 BRA `(.L_x_36692) ;  /* 0x0000000000084947 */ /* 0x000fea0003800000 */
[----:B------:R-:W-:Y:S05]  /*1fb0*/  @P0 BRA `(.L_x_36693) ;  /* 0x0000000000140947 */ /* 0x000fea0003800000 */
[----:B------:R-:W-:Y:S05]  /*1fc0*/  BRA `(.L_x_36694) ;  /* 0x0000000000147947 */ /* 0x000fea0003800000 */
.L_x_36692:
[----:B-----5:R-:W-:Y:S01]  /*1fd0*/  FADD.FTZ R141, R105, R141 ;  /* 0x0000008d698d7221 */ /* 0x020fe20000010000 */
[----:B------:R-:W-:Y:S06]  /*1fe0*/  BRA `(.L_x_36693) ;  /* 0x0000000000087947 */ /* 0x000fec0003800000 */
.L_x_36691:
[----:B-----5:R-:W-:-:S04]  /*1ff0*/  FADD.FTZ R141, R101, R141 ;  /* 0x0000008d658d7221 */ /* 0x020fc80000010000 */
[----:B------:R-:W-:-:S07]  /*2000*/  @P2 FADD.FTZ R141, R105, R141 ;  /* 0x0000008d698d2221 */ /* 0x000fce0000010000 */
.L_x_36693:
[----:B0-----:R-:W-:-:S07]  /*2010*/  MOV R109, R141 ;  /* 0x0000008d006d7202 */ /* 0x001fce0000000f00 */
.L_x_36694:
[----:B------:R-:W-:Y:S05]  /*2020*/  @P3 BRA `(.L_x_36695) ;  /* 0x00000000001c3947 */ /* 0x000fea0003800000 */
[----:B------:R-:W-:-:S04]  /*2030*/  ISETP.NE.U32.AND P4, PT, RZ, UR12, PT ;  /* 0x0000000cff007c0c */ /* 0x000fc8000bf85070 */
[----:B------:R-:W-:-:S13]  /*2040*/  ISETP.NE.AND.EX P4, PT, RZ, UR13, PT, P4 ;  /* 0x0000000dff007c0c */ /* 0x000fda000bf85340 */
[----:B------:R-:W-:Y:S05]  /*2050*/  @P4 BRA `(.L_x_36696) ;  /* 0x0000000000084947 */ /* 0x000fea0003800000 */
[----:B------:R-:W-:Y:S05]  /*2060*/  @P0 BRA `(.L_x_36697) ;  /* 0x0000000000140947 */ /* 0x000fea0003800000 */
[----:B------:R-:W-:Y:S05]  /*2070*/  BRA `(.L_x_36698) ;  /* 0x0000000000147947 */ /* 0x000fea0003800000 */
.L_x_36696:
[----:B-----5:R-:W-:Y:S01]  /*2080*/  FADD.FTZ R142, R106, R142 ;  /* 0x0000008e6a8e7221 */ /* 0x020fe20000010000 */
[----:B------:R-:W-:Y:S06]  /*2090*/  BRA `(.L_x_36697) ;  /* 0x0000000000087947 */ /* 0x000fec0003800000 */
.L_x_36695:
[----:B-----5:R-:W-:-:S04]  /*20a0*/  FADD.FTZ R142, R102, R142 ;  /* 0x0000008e668e7221 */ /* 0x020fc80000010000 */
[----:B------:R-:W-:-:S07]  /*20b0*/  @P2 FADD.FTZ R142, R106, R142 ;  /* 0x0000008e6a8e2221 */ /* 0x000fce0000010000 */
.L_x_36697:
[----:B0-----:R-:W-:-:S07]  /*20c0*/  MOV R110, R142 ;  /* 0x0000008e006e7202 */ /* 0x001fce0000000f00 */
.L_x_36698:
[----:B------:R-:W-:Y:S05]  /*20d0*/  @P3 BRA `(.L_x_36699) ;  /* 0x00000000001c3947 */ /* 0x000fea0003800000 */
[----:B------:R-:W-:-:S04]  /*20e0*/  ISETP.NE.U32.AND P4, PT, RZ, UR12, PT ;  /* 0x0000000cff007c0c */ /* 0x000fc8000bf85070 */
[----:B------:R-:W-:-:S13]  /*20f0*/  ISETP.NE.AND.EX P4, PT, RZ, UR13, PT, P4 ;  /* 0x0000000dff007c0c */ /* 0x000fda000bf85340 */
[----:B------:R-:W-:Y:S05]  /*2100*/  @P4 BRA `(.L_x_36700) ;  /* 0x0000000000084947 */ /* 0x000fea0003800000 */
[----:B------:R-:W-:Y:S05]  /*2110*/  @P0 BRA `(.L_x_36701) ;  /* 0x0000000000140947 */ /* 0x000fea0003800000 */
[----:B------:R-:W-:Y:S05]  /*2120*/  BRA `(.L_x_36702) ;  /* 0x0000000000147947 */ /* 0x000fea0003800000 */
.L_x_36700:
[----:B-----5:R-:W-:Y:S01]  /*2130*/  FADD.FTZ R143, R107, R143 ;  /* 0x0000008f6b8f7221 */ /* 0x020fe20000010000 */
[----:B------:R-:W-:Y:S06]  /*2140*/  BRA `(.L_x_36701) ;  /* 0x0000000000087947 */ /* 0x000fec0003800000 */
.L_x_36699:
[----:B-----5:R-:W-:-:S04]  /*2150*/  FADD.FTZ R143, R103, R143 ;  /* 0x0000008f678f7221 */ /* 0x020fc80000010000 */
[----:B------:R-:W-:-:S07]  /*2160*/  @P2 FADD.FTZ R143, R107, R143 ;  /* 0x0000008f6b8f2221 */ /* 0x000fce0000010000 */
.L_x_36701:
[----:B0-----:R-:W-:-:S07]  /*2170*/  MOV R111, R143 ;  /* 0x0000008f006f7202 */ /* 0x001fce0000000f00 */
.L_x_36702:
        /* <DEDUP_REMOVED lines=18> */
.L_x_36704:
[----:B-----5:R-:W-:Y:S01]  /*22a0*/  FADD.FTZ R148, R104, R148 ;  /* 0x0000009468947221 */ /* 0x020fe20000010000 */
[----:B------:R-:W-:Y:S06]  /*22b0*/  BRA `(.L_x_36705) ;  /* 0x0000000000087947 */ /* 0x000fec0003800000 */
.L_x_36703:
[----:B-----5:R-:W-:-:S04]  /*22c0*/  FADD.FTZ R148, R100, R148 ;  /* 0x0000009464947221 */ /* 0x020fc80000010000 */
[----:B------:R-:W-:-:S07]  /*22d0*/  @P2 FADD.FTZ R148, R104, R148 ;  /* 0x0000009468942221 */ /* 0x000fce0000010000 */
.L_x_36705:
[----:B0-----:R-:W-:-:S07]  /*22e0*/  MOV R108, R148 ;  /* 0x00000094006c7202 */ /* 0x001fce0000000f00 */
.L_x_36706:
[----:B------:R-:W-:Y:S05]  /*22f0*/  @P3 BRA `(.L_x_36707) ;  /* 0x00000000001c3947 */ /* 0x000fea0003800000 */
[----:B------:R-:W-:-:S04]  /*2300*/  ISETP.NE.U32.AND P4, PT, RZ, UR12, PT ;  /* 0x0000000cff007c0c */ /* 0x000fc8000bf85070 */
[----:B------:R-:W-:-:S13]  /*2310*/  ISETP.NE.AND.EX P4, PT, RZ, UR13, PT, P4 ;  /* 0x0000000dff007c0c */ /* 0x000fda000bf85340 */
[----:B------:R-:W-:Y:S05]  /*2320*/  @P4 BRA `(.L_x_36708) ;  /* 0x0000000000084947 */ /* 0x000fea0003800000 */
[----:B------:R-:W-:Y:S05]  /*2330*/  @P0 BRA `(.L_x_36709) ;  /* 0x0000000000140947 */ /* 0x000fea0003800000 */
[----:B------:R-:W-:Y:S05]  /*2340*/  BRA `(.L_x_36710) ;  /* 0x0000000000147947 */ /* 0x000fea0003800000 */
.L_x_36708:
[----:B-----5:R-:W-:Y:S01]  /*2350*/  FADD.FTZ R149, R105, R149 ;  /* 0x0000009569957221 */ /* 0x020fe20000010000 */
[----:B------:R-:W-:Y:S06]  /*2360*/  BRA `(.L_x_36709) ;  /* 0x0000000000087947 */ /* 0x000fec0003800000 */
.L_x_36707:
[----:B-----5:R-:W-:-:S04]  /*2370*/  FADD.FTZ R149, R101, R149 ;  /* 0x0000009565957221 */ /* 0x020fc80000010000 */
[----:B------:R-:W-:-:S07]  /*2380*/  @P2 FADD.FTZ R149, R105, R149 ;  /* 0x0000009569952221 */ /* 0x000fce0000010000 */
.L_x_36709:
[----:B0-----:R-:W-:-:S07]  /*2390*/  MOV R109, R149 ;  /* 0x00000095006d7202 */ /* 0x001fce0000000f00 */
.L_x_36710:
[----:B------:R-:W-:Y:S05]  /*23a0*/  @P3 BRA `(.L_x_36711) ;  /* 0x00000000001c3947 */ /* 0x000fea0003800000 */
[----:B------:R-:W-:-:S04]  /*23b0*/  ISETP.NE.U32.AND P4, PT, RZ, UR12, PT ;  /* 0x0000000cff007c0c */ /* 0x000fc8000bf85070 */
[----:B------:R-:W-:-:S13]  /*23c0*/  ISETP.NE.AND.EX P4, PT, RZ, UR13, PT, P4 ;  /* 0x0000000dff007c0c */ /* 0x000fda000bf85340 */
[----:B------:R-:W-:Y:S05]  /*23d0*/  @P4 BRA `(.L_x_36712) ;  /* 0x0000000000084947 */ /* 0x000fea0003800000 */
[----:B------:R-:W-:Y:S05]  /*23e0*/  @P0 BRA `(.L_x_36713) ;  /* 0x0000000000140947 */ /* 0x000fea0003800000 */
[----:B------:R-:W-:Y:S05]  /*23f0*/  BRA `(.L_x_36714) ;  /* 0x0000000000147947 */ /* 0x000fea0003800000 */
.L_x_36712:
[----:B-----5:R-:W-:Y:S01]  /*2400*/  FADD.FTZ R150, R106, R150 ;  /* 0x000000966a967221 */ /* 0x020fe20000010000 */
[----:B------:R-:W-:Y:S06]  /*2410*/  BRA `(.L_x_36713) ;  /* 0x0000000000087947 */ /* 0x000fec0003800000 */
.L_x_36711:
[----:B-----5:R-:W-:-:S04]  /*2420*/  FADD.FTZ R150, R102, R150 ;  /* 0x0000009666967221 */ /* 0x020fc80000010000 */
[----:B------:R-:W-:-:S07]  /*2430*/  @P2 FADD.FTZ R150, R106, R150 ;  /* 0x000000966a962221 */ /* 0x000fce0000010000 */
.L_x_36713:
[----:B0-----:R-:W-:-:S07]  /*2440*/  MOV R110, R150 ;  /* 0x00000096006e7202 */ /* 0x001fce0000000f00 */
.L_x_36714:
[----:B------:R-:W-:Y:S05]  /*2450*/  @P3 BRA `(.L_x_36715) ;  /* 0x00000000001c3947 */ /* 0x000fea0003800000 */
[----:B------:R-:W-:-:S04]  /*2460*/  ISETP.NE.U32.AND P4, PT, RZ, UR12, PT ;  /* 0x0000000cff007c0c */ /* 0x000fc8000bf85070 */
[----:B------:R-:W-:-:S13]  /*2470*/  ISETP.NE.AND.EX P4, PT, RZ, UR13, PT, P4 ;  /* 0x0000000dff007c0c */ /* 0x000fda000bf85340 */
[----:B------:R-:W-:Y:S05]  /*2480*/  @P4 BRA `(.L_x_36716) ;  /* 0x0000000000084947 */ /* 0x000fea0003800000 */
[----:B------:R-:W-:Y:S05]  /*2490*/  @P0 BRA `(.L_x_36717) ;  /* 0x0000000000140947 */ /* 0x000fea0003800000 */
[----:B------:R-:W-:Y:S05]  /*24a0*/  BRA `(.L_x_36718) ;  /* 0x0000000000147947 */ /* 0x000fea0003800000 */
.L_x_36716:
[----:B-----5:R-:W-:Y:S01]  /*24b0*/  FADD.FTZ R151, R107, R151 ;  /* 0x000000976b977221 */ /* 0x020fe20000010000 */
[----:B------:R-:W-:Y:S06]  /*24c0*/  BRA `(.L_x_36717) ;  /* 0x0000000000087947 */ /* 0x000fec0003800000 */
.L_x_36715:
[----:B-----5:R-:W-:-:S04]  /*24d0*/  FADD.FTZ R151, R103, R151 ;  /* 0x0000009767977221 */ /* 0x020fc80000010000 */
[----:B------:R-:W-:-:S07]  /*24e0*/  @P2 FADD.FTZ R151, R107, R151 ;  /* 0x000000976b972221 */ /* 0x000fce0000010000 */
.L_x_36717:
[----:B0-----:R-:W-:-:S07]  /*24f0*/  MOV R111, R151 ;  /* 0x00000097006f7202 */ /* 0x001fce0000000f00 */
.L_x_36718:
        /* <DEDUP_REMOVED lines=18> */
.L_x_36720:
[----:B-----5:R-:W-:Y:S01]  /*2620*/  FADD.FTZ R156, R104, R156 ;  /* 0x0000009c689c7221 */ /* 0x020fe20000010000 */
[----:B------:R-:W-:Y:S06]  /*2630*/  BRA `(.L_x_36721) ;  /* 0x0000000000087947 */ /* 0x000fec0003800000 */
.L_x_36719:
[----:B-----5:R-:W-:-:S04]  /*2640*/  FADD.FTZ R156, R100, R156 ;  /* 0x0000009c649c7221 */ /* 0x020fc80000010000 */
[----:B------:R-:W-:-:S07]  /*2650*/  @P2 FADD.FTZ R156, R104, R156 ;  /* 0x0000009c689c2221 */ /* 0x000fce0000010000 */
.L_x_36721:
[----:B0-----:R-:W-:-:S07]  /*2660*/  MOV R108, R156 ;  /* 0x0000009c006c7202 */ /* 0x001fce0000000f00 */
.L_x_36722:
[----:B------:R-:W-:Y:S05]  /*2670*/  @P3 BRA `(.L_x_36723) ;  /* 0x00000000001c3947 */ /* 0x000fea0003800000 */
[----:B------:R-:W-:-:S04]  /*2680*/  ISETP.NE.U32.AND P4, PT, RZ, UR12, PT ;  /* 0x0000000cff007c0c */ /* 0x000fc8000bf85070 */
[----:B------:R-:W-:-:S13]  /*2690*/  ISETP.NE.AND.EX P4, PT, RZ, UR13, PT, P4 ;  /* 0x0000000dff007c0c */ /* 0x000fda000bf85340 */
[----:B------:R-:W-:Y:S05]  /*26a0*/  @P4 BRA `(.L_x_36724) ;  /* 0x0000000000084947 */ /* 0x000fea0003800000 */
[----:B------:R-:W-:Y:S05]  /*26b0*/  @P0 BRA `(.L_x_36725) ;  /* 0x0000000000140947 */ /* 0x000fea0003800000 */
[----:B------:R-:W-:Y:S05]  /*26c0*/  BRA `(.L_x_36726) ;  /* 0x0000000000147947 */ /* 0x000fea0003800000 */
.L_x_36724:
[----:B-----5:R-:W-:Y:S01]  /*26d0*/  FADD.FTZ R157, R105, R157 ;  /* 0x0000009d699d7221 */ /* 0x020fe20000010000 */
[----:B------:R-:W-:Y:S06]  /*26e0*/  BRA `(.L_x_36725) ;  /* 0x0000000000087947 */ /* 0x000fec0003800000 */
.L_x_36723:
[----:B-----5:R-:W-:-:S04]  /*26f0*/  FADD.FTZ R157, R101, R157 ;  /* 0x0000009d659d7221 */ /* 0x020fc80000010000 */
[----:B------:R-:W-:-:S07]  /*2700*/  @P2 FADD.FTZ R157, R105, R157 ;  /* 0x0000009d699d2221 */ /* 0x000fce0000010000 */
.L_x_36725:
[----:B0-----:R-:W-:-:S07]  /*2710*/  MOV R109, R157 ;  /* 0x0000009d006d7202 */ /* 0x001fce0000000f00 */
.L_x_36726:
[----:B------:R-:W-:Y:S05]  /*2720*/  @P3 BRA `(.L_x_36727) ;  /* 0x00000000001c3947 */ /* 0x000fea0003800000 */
[----:B------:R-:W-:-:S04]  /*2730*/  ISETP.NE.U32.AND P4, PT, RZ, UR12, PT ;  /* 0x0000000cff007c0c */ /* 0x000fc8000bf85070 */
[----:B------:R-:W-:-:S13]  /*2740*/  ISETP.NE.AND.EX P4, PT, RZ, UR13, PT, P4 ;  /* 0x0000000dff007c0c */ /* 0x000fda000bf85340 */
[----:B------:R-:W-:Y:S05]  /*2750*/  @P4 BRA `(.L_x_36728) ;  /* 0x0000000000084947 */ /* 0x000fea0003800000 */
[----:B------:R-:W-:Y:S05]  /*2760*/  @P0 BRA `(.L_x_36729) ;  /* 0x0000000000140947 */ /* 0x000fea0003800000 */
[----:B------:R-:W-:Y:S05]  /*2770*/  BRA `(.L_x_36730) ;  /* 0x0000000000147947 */ /* 0x000fea0003800000 */
.L_x_36728:
[----:B-----5:R-:W-:Y:S01]  /*2780*/  FADD.FTZ R158, R106, R158 ;  /* 0x0000009e6a9e7221 */ /* 0x020fe20000010000 */
[----:B------:R-:W-:Y:S06]  /*2790*/  BRA `(.L_x_36729) ;  /* 0x0000000000087947 */ /* 0x000fec0003800000 */
.L_x_36727:
[----:B-----5:R-:W-:-:S04]  /*27a0*/  FADD.FTZ R158, R102, R158 ;  /* 0x0000009e669e7221 */ /* 0x020fc80000010000 */
[----:B------:R-:W-:-:S07]  /*27b0*/  @P2 FADD.FTZ R158, R106, R158 ;  /* 0x0000009e6a9e2221 */ /* 0x000fce0000010000 */
.L_x_36729:
[----:B0-----:R-:W-:-:S07]  /*27c0*/  MOV R110, R158 ;  /* 0x0000009e006e7202 */ /* 0x001fce0000000f00 */
.L_x_36730:
[----:B------:R-:W-:Y:S05]  /*27d0*/  @P3 BRA `(.L_x_36731) ;  /* 0x00000000001c3947 */ /* 0x000fea0003800000 */
[----:B------:R-:W-:-:S04]  /*27e0*/  ISETP.NE.U32.AND P4, PT, RZ, UR12, PT ;  /* 0x0000000cff007c0c */ /* 0x000fc8000bf85070 */
[----:B------:R-:W-:-:S13]  /*27f0*/  ISETP.NE.AND.EX P4, PT, RZ, UR13, PT, P4 ;  /* 0x0000000dff007c0c */ /* 0x000fda000bf85340 */
[----:B------:R-:W-:Y:S05]  /*2800*/  @P4 BRA `(.L_x_36732) ;  /* 0x0000000000084947 */ /* 0x000fea0003800000 */
[----:B------:R-:W-:Y:S05]  /*2810*/  @P0 BRA `(.L_x_36733) ;  /* 0x0000000000140947 */ /* 0x000fea0003800000 */
[----:B------:R-:W-:Y:S05]  /*2820*/  BRA `(.L_x_36734) ;  /* 0x0000000000147947 */ /* 0x000fea0003800000 */
.L_x_36732:
[----:B-----5:R-:W-:Y:S01]  /*2830*/  FADD.FTZ R159, R107, R159 ;  /* 0x0000009f6b9f7221 */ /* 0x020fe20000010000 */
[----:B------:R-:W-:Y:S06]  /*2840*/  BRA `(.L_x_36733) ;  /* 0x0000000000087947 */ /* 0x000fec0003800000 */
.L_x_36731:
[----:B-----5:R-:W-:-:S04]  /*2850*/  FADD.FTZ R159, R103, R159 ;  /* 0x0000009f679f7221 */ /* 0x020fc80000010000 */
[----:B------:R-:W-:-:S07]  /*2860*/  @P2 FADD.FTZ R159, R107, R159 ;  /* 0x0000009f6b9f2221 */ /* 0x000fce0000010000 */
.L_x_36733:
[----:B0-----:R-:W-:-:S07]  /*2870*/  MOV R111, R159 ;  /* 0x0000009f006f7202 */ /* 0x001fce0000000f00 */
.L_x_36734:
        /* <DEDUP_REMOVED lines=18> */
.L_x_36736:
[----:B-----5:R-:W-:Y:S01]  /*29a0*/  FADD.FTZ R164, R104, R164 ;  /* 0x000000a468a47221 */ /* 0x020fe20000010000 */
[----:B------:R-:W-:Y:S06]  /*29b0*/  BRA `(.L_x_36737) ;  /* 0x0000000000087947 */ /* 0x000fec0003800000 */
.L_x_36735:
[----:B-----5:R-:W-:-:S04]  /*29c0*/  FADD.FTZ R164, R100, R164 ;  /* 0x000000a464a47221 */ /* 0x020fc80000010000 */
[----:B------:R-:W-:-:S07]  /*29d0*/  @P2 FADD.FTZ R164, R104, R164 ;  /* 0x000000a468a42221 */ /* 0x000fce0000010000 */
.L_x_36737:
[----:B0-----:R-:W-:-:S07]  /*29e0*/  MOV R108, R164 ;  /* 0x000000a4006c7202 */ /* 0x001fce0000000f00 */
.L_x_36738:
[----:B------:R-:W-:Y:S05]  /*29f0*/  @P3 BRA `(.L_x_36739) ;  /* 0x00000000001c3947 */ /* 0x000fea0003800000 */
[----:B------:R-:W-:-:S04]  /*2a00*/  ISETP.NE.U32.AND P4, PT, RZ, UR12, PT ;  /* 0x0000000cff007c0c */ /* 0x000fc8000bf85070 */
[----:B------:R-:W-:-:S13]  /*2a10*/  ISETP.NE.AND.EX P4, PT, RZ, UR13, PT, P4 ;  /* 0x0000000dff007c0c */ /* 0x000fda000bf85340 */
[----:B------:R-:W-:Y:S05]  /*2a20*/  @P4 BRA `(.L_x_36740) ;  /* 0x0000000000084947 */ /* 0x000fea0003800000 */
[----:B------:R-:W-:Y:S05]  /*2a30*/  @P0 BRA `(.L_x_36741) ;  /* 0x0000000000140947 */ /* 0x000fea0003800000 */
[----:B------:R-:W-:Y:S05]  /*2a40*/  BRA `(.L_x_36742) ;  /* 0x0000000000147947 */ /* 0x000fea0003800000 */
.L_x_36740:
[----:B-----5:R-:W-:Y:S01]  /*2a50*/  FADD.FTZ R165, R105, R165 ;  /* 0x000000a569a57221 */ /* 0x020fe20000010000 */
[----:B------:R-:W-:Y:S06]  /*2a60*/  BRA `(.L_x_36741) ;  /* 0x0000000000087947 */ /* 0x000fec0003800000 */
.L_x_36739:
[----:B-----5:R-:W-:-:S04]  /*2a70*/  FADD.FTZ R165, R101, R165 ;  /* 0x000000a565a57221 */ /* 0x020fc80000010000 */
[----:B------:R-:W-:-:S07]  /*2a80*/  @P2 FADD.FTZ R165, R105, R165 ;  /* 0x000000a569a52221 */ /* 0x000fce0000010000 */
.L_x_36741:
[----:B0-----:R-:W-:-:S07]  /*2a90*/  MOV R109, R165 ;  /* 0x000000a5006d7202 */ /* 0x001fce0000000f00 */
.L_x_36742:
[----:B------:R-:W-:Y:S05]  /*2aa0*/  @P3 BRA `(.L_x_36743) ;  /* 0x00000000001c3947 */ /* 0x000fea0003800000 */
[----:B------:R-:W-:-:S04]  /*2ab0*/  ISETP.NE.U32.AND P4, PT, RZ, UR12, PT ;  /* 0x0000000cff007c0c */ /* 0x000fc8000bf85070 */
[----:B------:R-:W-:-:S13]  /*2ac0*/  ISETP.NE.AND.EX P4, PT, RZ, UR13, PT, P4 ;  /* 0x0000000dff007c0c */ /* 0x000fda000bf85340 */
[----:B------:R-:W-:Y:S05]  /*2ad0*/  @P4 BRA `(.L_x_36744) ;  /* 0x0000000000084947 */ /* 0x000fea0003800000 */
[----:B------:R-:W-:Y:S05]  /*2ae0*/  @P0 BRA `(.L_x_36745) ;  /* 0x0000000000140947 */ /* 0x000fea0003800000 */
[----:B------:R-:W-:Y:S05]  /*2af0*/  BRA `(.L_x_36746) ;  /* 0x0000000000147947 */ /* 0x000fea0003800000 */
.L_x_36744:
[----:B-----5:R-:W-:Y:S01]  /*2b00*/  FADD.FTZ R166, R106, R166 ;  /* 0x000000a66aa67221 */ /* 0x020fe20000010000 */
[----:B------:R-:W-:Y:S06]  /*2b10*/  BRA `(.L_x_36745) ;  /* 0x0000000000087947 */ /* 0x000fec0003800000 */
.L_x_36743:
[----:B-----5:R-:W-:-:S04]  /*2b20*/  FADD.FTZ R166, R102, R166 ;  /* 0x000000a666a67221 */ /* 0x020fc80000010000 */
[----:B------:R-:W-:-:S07]  /*2b30*/  @P2 FADD.FTZ R166, R106, R166 ;  /* 0x000000a66aa62221 */ /* 0x000fce0000010000 */
.L_x_36745:
[----:B0-----:R-:W-:-:S07]  /*2b40*/  MOV R110, R166 ;  /* 0x000000a6006e7202 */ /* 0x001fce0000000f00 */
.L_x_36746:
[----:B------:R-:W-:Y:S05]  /*2b50*/  @P3 BRA `(.L_x_36747) ;  /* 0x00000000001c3947 */ /* 0x000fea0003800000 */
[----:B------:R-:W-:-:S04]  /*2b60*/  ISETP.NE.U32.AND P4, PT, RZ, UR12, PT ;  /* 0x0000000cff007c0c */ /* 0x000fc8000bf85070 */
[----:B------:R-:W-:-:S13]  /*2b70*/  ISETP.NE.AND.EX P4, PT, RZ, UR13, PT, P4 ;  /* 0x0000000dff007c0c */ /* 0x000fda000bf85340 */
[----:B------:R-:W-:Y:S05]  /*2b80*/  @P4 BRA `(.L_x_36748) ;  /* 0x0000000000084947 */ /* 0x000fea0003800000 */
[----:B------:R-:W-:Y:S05]  /*2b90*/  @P0 BRA `(.L_x_36749) ;  /* 0x0000000000140947 */ /* 0x000fea0003800000 */
[----:B------:R-:W-:Y:S05]  /*2ba0*/  BRA `(.L_x_36750) ;  /* 0x0000000000147947 */ /* 0x000fea0003800000 */
.L_x_36748:
[----:B-----5:R-:W-:Y:S01]  /*2bb0*/  FADD.FTZ R167, R107, R167 ;  /* 0x000000a76ba77221 */ /* 0x020fe20000010000 */
[----:B------:R-:W-:Y:S06]  /*2bc0*/  BRA `(.L_x_36749) ;  /* 0x0000000000087947 */ /* 0x000fec0003800000 */
.L_x_36747:
[----:B-----5:R-:W-:-:S04]  /*2bd0*/  FADD.FTZ R167, R103, R167 ;  /* 0x000000a767a77221 */ /* 0x020fc80000010000 */
[----:B------:R-:W-:-:S07]  /*2be0*/  @P2 FADD.FTZ R167, R107, R167 ;  /* 0x000000a76ba72221 */ /* 0x000fce0000010000 */
.L_x_36749:
[----:B0-----:R-:W-:-:S07]  /*2bf0*/  MOV R111, R167 ;  /* 0x000000a7006f7202 */ /* 0x001fce0000000f00 */
.L_x_36750:
[----:B------:R-:W1:Y:S01]  /*2c00*/  @P0 LDC.64 R184, c[0x0][0x238] ;  /* 0x00008e00ffb80b82 */ /* 0x000e620000000a00 */
[----:B0-----:R-:W-:-:S05]  /*2c10*/  IADD3 R183, R145, 0x160, RZ ;  /* 0x0000016091b77810 */ /* 0x001fca0007ffe0ff */
[----:B------:R-:W-:Y:S02]  /*2c20*/  IMAD.WIDE.U32 R146, R183, 0x10, R146 ;  /* 0x00000010b7927825 */ /* 0x000fe400078e0092 */
[----:B------:R-:W0:Y:S08]  /*2c30*/  @P1 LDC.64 R186, c[0x0][0x228] ;  /* 0x00008a00ffba1b82 */ /* 0x000e300000000a00 */
[----:B------:R-:W2:Y:S01]  /*2c40*/  @P2 LDC.64 R188, c[0x0][0x230] ;  /* 0x00008c00ffbc2b82 */ /* 0x000ea20000000a00 */
[----:B-1----:R-:W-:-:S05]  /*2c50*/  @P0 IMAD.WIDE.U32 R184, R181, 0x10, R184 ;  /* 0x00000010b5b80825 */ /* 0x002fca00078e00b8 */
[----:B------:R1:W-:Y:S01]  /*2c60*/  @P0 STG.E.128 desc[UR4][R184.64], R108 ;  /* 0x0000006cb8000986 */ /* 0x0003e2000c101d04 */
[----:B0-----:R-:W-:-:S03]  /*2c70*/  @P1 IMAD.WIDE.U32 R186, R183, 0x10, R186 ;  /* 0x00000010b7ba1825 */ /* 0x001fc600078e00ba */
[----:B------:R1:W5:Y:S04]  /*2c80*/  LDG.E.128 R176, desc[UR4][R146.64] ;  /* 0x0000000492b07981 */ /* 0x000368000c1e1d00 */
        /* <DEDUP_REMOVED lines=9> */
.L_x_36752:
[----:B-----5:R-:W-:Y:S01]  /*2d20*/  FADD.FTZ R176, R104, R176 ;  /* 0x000000b068b07221 */ /* 0x020fe20000010000 */
[----:B------:R-:W-:Y:S06]  /*2d30*/  BRA `(.L_x_36753) ;  /* 0x0000000000087947 */ /* 0x000fec0003800000 */
.L_x_36751:
[----:B-----5:R-:W-:-:S04]  /*2d40*/  FADD.FTZ R176, R100, R176 ;  /* 0x000000b064b07221 */ /* 0x020fc80000010000 */
[----:B------:R-:W-:-:S07]  /*2d50*/  @P2 FADD.FTZ R176, R104, R176 ;  /* 0x000000b068b02221 */ /* 0x000fce0000010000 */
.L_x_36753:
[----:B-1----:R-:W-:-:S07]  /*2d60*/  MOV R108, R176 ;  /* 0x000000b0006c7202 */ /* 0x002fce0000000f00 */
.L_x_36754:
[----:B------:R-:W-:Y:S05]  /*2d70*/  @P3 BRA `(.L_x_36755) ;  /* 0x00000000001c3947 */ /* 0x000fea0003800000 */
[----:B------:R-:W-:-:S04]  /*2d80*/  ISETP.NE.U32.AND P4, PT, RZ, UR12, PT ;  /* 0x0000000cff007c0c */ /* 0x000fc8000bf85070 */
[----:B------:R-:W-:-:S13]  /*2d90*/  ISETP.NE.AND.EX P4, PT, RZ, UR13, PT, P4 ;  /* 0x0000000dff007c0c */ /* 0x000fda000bf85340 */
[----:B------:R-:W-:Y:S05]  /*2da0*/  @P4 BRA `(.L_x_36756) ;  /* 0x0000000000084947 */ /* 0x000fea0003800000 */
[----:B------:R-:W-:Y:S05]  /*2db0*/  @P0 BRA `(.L_x_36757) ;  /* 0x0000000000140947 */ /* 0x000fea0003800000 */
[----:B------:R-:W-:Y:S05]  /*2dc0*/  BRA `(.L_x_36758) ;  /* 0x0000000000147947 */ /* 0x000fea0003800000 */
.L_x_36756:
[----:B-----5:R-:W-:Y:S01]  /*2dd0*/  FADD.FTZ R177, R105, R177 ;  /* 0x000000b169b17221 */ /* 0x020fe20000010000 */
[----:B------:R-:W-:Y:S06]  /*2de0*/  BRA `(.L_x_36757) ;  /* 0x0000000000087947 */ /* 0x000fec0003800000 */
.L_x_36755:
[----:B-----5:R-:W-:-:S04]  /*2df0*/  FADD.FTZ R177, R101, R177 ;  /* 0x000000b165b17221 */ /* 0x020fc80000010000 */
[----:B------:R-:W-:-:S07]  /*2e00*/  @P2 FADD.FTZ R177, R105, R177 ;  /* 0x000000b169b12221 */ /* 0x000fce0000010000 */
.L_x_36757:
[----:B-1----:R-:W-:-:S07]  /*2e10*/  MOV R109, R177 ;  /* 0x000000b1006d7202 */ /* 0x002fce0000000f00 */
.L_x_36758:
[----:B------:R-:W-:Y:S05]  /*2e20*/  @P3 BRA `(.L_x_36759) ;  /* 0x00000000001c3947 */ /* 0x000fea0003800000 */
[----:B------:R-:W-:-:S04]  /*2e30*/  ISETP.NE.U32.AND P4, PT, RZ, UR12, PT ;  /* 0x0000000cff007c0c */ /* 0x000fc8000bf85070 */
[----:B------:R-:W-:-:S13]  /*2e40*/  ISETP.NE.AND.EX P4, PT, RZ, UR13, PT, P4 ;  /* 0x0000000dff007c0c */ /* 0x000fda000bf85340 */
[----:B------:R-:W-:Y:S05]  /*2e50*/  @P4 BRA `(.L_x_36760) ;  /* 0x0000000000084947 */ /* 0x000fea0003800000 */
[----:B------:R-:W-:Y:S05]  /*2e60*/  @P0 BRA `(.L_x_36761) ;  /* 0x0000000000140947 */ /* 0x000fea0003800000 */
[----:B------:R-:W-:Y:S05]  /*2e70*/  BRA `(.L_x_36762) ;  /* 0x0000000000147947 */ /* 0x000fea0003800000 */
.L_x_36760:
[----:B-----5:R-:W-:Y:S01]  /*2e80*/  FADD.FTZ R178, R106, R178 ;  /* 0x000000b26ab27221 */ /* 0x020fe20000010000 */
[----:B------:R-:W-:Y:S06]  /*2e90*/  BRA `(.L_x_36761) ;  /* 0x0000000000087947 */ /* 0x000fec0003800000 */
.L_x_36759:
[----:B-----5:R-:W-:-:S04]  /*2ea0*/  FADD.FTZ R178, R102, R178 ;  /* 0x000000b266b27221 */ /* 0x020fc80000010000 */
[----:B------:R-:W-:-:S07]  /*2eb0*/  @P2 FADD.FTZ R178, R106, R178 ;  /* 0x000000b26ab22221 */ /* 0x000fce0000010000 */
.L_x_36761:
[----:B-1----:R-:W-:-:S07]  /*2ec0*/  MOV R110, R178 ;  /* 0x000000b2006e7202 */ /* 0x002fce0000000f00 */
.L_x_36762:
[----:B------:R-:W-:Y:S05]  /*2ed0*/  @P3 BRA `(.L_x_36763) ;  /* 0x00000000001c3947 */ /* 0x000fea0003800000 */
[----:B------:R-:W-:-:S04]  /*2ee0*/  ISETP.NE.U32.AND P2, PT, RZ, UR12, PT ;  /* 0x0000000cff007c0c */ /* 0x000fc8000bf45070 */
[----:B------:R-:W-:-:S13]  /*2ef0*/  ISETP.NE.AND.EX P2, PT, RZ, UR13, PT, P2 ;  /* 0x0000000dff007c0c */ /* 0x000fda000bf45320 */
[----:B------:R-:W-:Y:S05]  /*2f00*/  @P2 BRA `(.L_x_36764) ;  /* 0x0000000000082947 */ /* 0x000fea0003800000 */
[----:B------:R-:W-:Y:S05]  /*2f10*/  @P0 BRA `(.L_x_36765) ;  /* 0x0000000000140947 */ /* 0x000fea0003800000 */
[----:B------:R-:W-:Y:S05]  /*2f20*/  BRA `(.L_x_36766) ;  /* 0x0000000000147947 */ /* 0x000fea0003800000 */
.L_x_36764:
[----:B-----5:R-:W-:Y:S01]  /*2f30*/  FADD.FTZ R179, R107, R179 ;  /* 0x000000b36bb37221 */ /* 0x020fe20000010000 */
[----:B------:R-:W-:Y:S06]  /*2f40*/  BRA `(.L_x_36765) ;  /* 0x0000000000087947 */ /* 0x000fec0003800000 */
.L_x_36763:
[----:B-----5:R-:W-:-:S04]  /*2f50*/  FADD.FTZ R179, R103, R179 ;  /* 0x000000b367b37221 */ /* 0x020fc80000010000 */
[----:B------:R-:W-:-:S07]  /*2f60*/  @P2 FADD.FTZ R179, R107, R179 ;  /* 0x000000b36bb32221 */ /* 0x000fce0000010000 */
.L_x_36765:
[----:B-1----:R-:W-:-:S07]  /*2f70*/  MOV R111, R179 ;  /* 0x000000b3006f7202 */ /* 0x002fce0000000f00 */
.L_x_36766:
[----:B------:R-:W-:Y:S01]  /*2f80*/  FADD.FTZ R0, RZ, R112 ;  /* 0x00000070ff007221 */ /* 0x000fe20000010000 */
[----:B------:R-:W-:Y:S01]  /*2f90*/  UMOV UR14, 0xffffffff ;  /* 0xffffffff000e7882 */ /* 0x000fe20000000000 */
[----:B------:R-:W-:Y:S02]  /*2fa0*/  ISETP.NE.AND P2, PT, R3, RZ, PT ;  /* 0x000000ff0300720c */ /* 0x000fe40003f45270 */
[----:B-1----:R-:W-:-:S04]  /*2fb0*/  FADD.FTZ R147, R0, R113 ;  /* 0x0000007100937221 */ /* 0x002fc80000010000 */
        /* <DEDUP_REMOVED lines=167> */
.L_x_36780:
        /* <DEDUP_REMOVED lines=23> */
[----:B------:R-:W-:Y:S01]  /*3ba0*/  LEA R114, P3, R145, UR8, 0x4 ;  /* 0x0000000891727c11 */ /* 0x000fe2000f8620ff */
        /* <DEDUP_REMOVED lines=9> */
[----:B------:R-:W0:Y:S01]  /*3c40*/  LDC.64 R112, c[0x0][0x2b8] ;  /* 0x0000ae00ff707b82 */ /* 0x000e220000000a00 */
[C---:B--2---:R-:W-:Y:S01]  /*3c50*/  FMUL.FTZ R123, R209.reuse, R154 ;  /* 0x0000009ad17b7220 */ /* 0x044fe20000410000 */
        /* <DEDUP_REMOVED lines=15> */
[----:B-1----:R-:W-:-:S04]  /*3d50*/  @!P2 IMAD.WIDE R120, R2, 0x4, R120 ;  /* 0x000000040278a825 */ /* 0x002fc800078e0278 */
[C---:B------:R-:W-:Y:S01]  /*3d60*/  FMUL.FTZ R139, R209.reuse, R118 ;  /* 0x00000076d18b7220 */ /* 0x040fe20000410000 */
[----:B------:R-:W-:Y:S01]  /*3d70*/  FMUL.FTZ R0, R209, R119 ;  /* 0x00000077d1007220 */ /* 0x000fe20000410000 */
[C---:B------:R-:W-:Y:S01]  /*3d80*/  FADD.FTZ R190, -R152.reuse, R141 ;  /* 0x0000008d98be7221 */ /* 0x040fe20000010100 */
[C---:B------:R-:W-:Y:S01]  /*3d90*/  FADD.FTZ R194, -R152.reuse, R157 ;  /* 0x0000009d98c27221 */ /* 0x040fe20000010100 */
[----:B------:R-:W-:Y:S01]  /*3da0*/  FADD.FTZ R198, -R152, R159 ;  /* 0x0000009f98c67221 */ /* 0x000fe20000010100 */
[----:B------:R-:W-:Y:S01]  /*3db0*/  LEA.HI.X R115, R145, UR9, RZ, 0x4, P3 ;  /* 0x0000000991737c11 */ /* 0x000fe200098f24ff */
[----:B------:R-:W-:Y:S01]  /*3dc0*/  FFMA.FTZ R119, R55, R168, R7 ;  /* 0x000000a837777223 */ /* 0x000fe20000010007 */
[----:B------:R-:W-:Y:S01]  /*3dd0*/  FFMA.FTZ R118, R54, R125, R6 ;  /* 0x0000007d36767223 */ /* 0x000fe20000010006 */
[----:B------:R-:W-:Y:S01]  /*3de0*/  FADD.FTZ R192, -R152, R143 ;  /* 0x0000008f98c07221 */ /* 0x000fe20000010100 */
[----:B------:R-:W-:Y:S01]  /*3df0*/  FMUL.FTZ R141, R209, R174 ;  /* 0x000000aed18d7220 */ /* 0x000fe20000410000 */
[----:B--2---:R-:W-:Y:S01]  /*3e00*/  FFMA.FTZ R117, R53, R160, R5 ;  /* 0x000000a035757223 */ /* 0x004fe20000010005 */
[----:B------:R-:W-:Y:S01]  /*3e10*/  FFMA.FTZ R116, R52, R123, R4 ;  /* 0x0000007b34747223 */ /* 0x000fe20000010004 */
        /* <DEDUP_REMOVED lines=31> */
[----:B0-----:R-:W-:-:S04]  /*4010*/  IMAD.WIDE.U32 R124, R144, 0x10, R112 ;  /* 0x00000010907c7825 */ /* 0x001fc800078e0070 */
[----:B------:R-:W-:Y:S01]  /*4020*/  FFMA.FTZ R122, R58, R139, R10 ;  /* 0x0000008b3a7a7223 */ /* 0x000fe2000001000a */
[----:B------:R0:W-:Y:S01]  /*4030*/  @!P2 STG.E desc[UR4][R120.64], R209 ;  /* 0x000000d17800a986 */ /* 0x0001e2000c101904 */
[----:B------:R-:W-:Y:S01]  /*4040*/  FMUL.FTZ R127, R209, R170 ;  /* 0x000000aad17f7220 */ /* 0x000fe20000410000 */
[----:B------:R-:W-:-:S04]  /*4050*/  IMAD.WIDE.U32 R130, R153, 0x10, R112 ;  /* 0x0000001099827825 */ /* 0x000fc800078e0070 */
[C---:B------:R-:W-:Y:S01]  /*4060*/  FMUL.FTZ R172, R209.reuse, R172 ;  /* 0x000000acd1ac7220 */ /* 0x040fe20000410000 */
[----:B------:R1:W-:Y:S01]  /*4070*/  STG.E.128 desc[UR4][R114.64], R116 ;  /* 0x0000007472007986 */ /* 0x0003e2000c101d04 */
[----:B------:R-:W-:Y:S01]  /*4080*/  FMUL.FTZ R180, R209, R180 ;  /* 0x000000b4d1b47220 */ /* 0x000fe20000410000 */
[----:B------:R-:W-:-:S04]  /*4090*/  IMAD.WIDE.U32 R132, R155, 0x10, R112 ;  /* 0x000000109b847825 */ /* 0x000fc800078e0070 */
[----:B------:R-:W-:Y:S01]  /*40a0*/  FMUL.FTZ R182, R209, R182 ;  /* 0x000000b6d1b67220 */ /* 0x000fe20000410000 */
[----:B------:R-:W-:Y:S01]  /*40b0*/  FFMA.FTZ R123, R59, R0, R11 ;  /* 0x000000003b7b7223 */ /* 0x000fe2000001000b */
[----:B------:R-:W-:Y:S01]  /*40c0*/  FMUL.FTZ R184, R209, R184 ;  /* 0x000000b8d1b87220 */ /* 0x000fe20000410000 */
[----:B------:R-:W-:-:S04]  /*40d0*/  IMAD.WIDE.U32 R134, R161, 0x10, R112 ;  /* 0x00000010a1867825 */ /* 0x000fc800078e0070 */
[----:B------:R-:W-:Y:S01]  /*40e0*/  FMUL.FTZ R186, R209, R186 ;  /* 0x000000bad1ba7220 */ /* 0x000fe20000410000 */
[----:B0-----:R-:W-:Y:S01]  /*40f0*/  FFMA.FTZ R121, R57, R172, R9 ;  /* 0x000000ac39797223 */ /* 0x001fe20000010009 */
[----:B------:R-:W-:Y:S01]  /*4100*/  FFMA.FTZ R120, R56, R127, R8 ;  /* 0x0000007f38787223 */ /* 0x000fe20000010008 */
[----:B------:R-:W-:-:S04]  /*4110*/  IMAD.WIDE.U32 R136, R163, 0x10, R112 ;  /* 0x00000010a3887825 */ /* 0x000fc800078e0070 */
[C---:B------:R-:W-:Y:S01]  /*4120*/  FMUL.FTZ R189, R209.reuse, R188 ;  /* 0x000000bcd1bd7220 */ /* 0x040fe20000410000 */
[C---:B------:R-:W-:Y:S01]  /*4130*/  FMUL.FTZ R190, R209.reuse, R190 ;  /* 0x000000bed1be7220 */ /* 0x040fe20000410000 */
[----:B------:R-:W-:Y:S01]  /*4140*/  FMUL.FTZ R191, R209, R191 ;  /* 0x000000bfd1bf7220 */ /* 0x000fe20000410000 */
[----:B------:R-:W-:-:S04]  /*4150*/  IMAD.WIDE.U32 R146, R169, 0x10, R112 ;  /* 0x00000010a9927825 */ /* 0x000fc800078e0070 */
[----:B------:R-:W-:Y:S01]  /*4160*/  FMUL.FTZ R192, R209, R192 ;  /* 0x000000c0d1c07220 */ /* 0x000fe20000410000 */
[----:B------:R0:W-:Y:S01]  /*4170*/  STG.E.128 desc[UR4][R124.64], R120 ;  /* 0x000000787c007986 */ /* 0x0001e2000c101d04 */
[----:B------:R-:W-:Y:S01]  /*4180*/  FFMA.FTZ R127, R71, R142, R23 ;  /* 0x0000008e477f7223 */ /* 0x000fe20000010017 */
[----:B------:R-:W-:-:S04]  /*4190*/  IMAD.WIDE.U32 R128, R171, 0x10, R112 ;  /* 0x00000010ab807825 */ /* 0x000fc800078e0070 */
[----:B-1----:R-:W-:Y:S01]  /*41a0*/  FFMA.FTZ R116, R64, R157, R16 ;  /* 0x0000009d40747223 */ /* 0x002fe20000010010 */
        /* <DEDUP_REMOVED lines=17> */
[----:B------:R-:W-:Y:S01]  /*42c0*/  FFMA.FTZ R113, R61, R180, R13 ;  /* 0x000000b43d717223 */ /* 0x000fe2000001000d */
[----:B------:R-:W1:Y:S01]  /*42d0*/  LDC.64 R156, c[0x0][0x210] ;  /* 0x00008400ff9c7b82 */ /* 0x000e620000000a00 */
[----:B0-----:R-:W-:Y:S01]  /*42e0*/  FFMA.FTZ R125, R69, R140, R21 ;  /* 0x0000008c457d7223 */ /* 0x001fe20000010015 */
[----:B------:R-:W-:Y:S01]  /*42f0*/  FFMA.FTZ R124, R68, R165, R20 ;  /* 0x000000a5447c7223 */ /* 0x000fe20000010014 */
[----:B------:R-:W-:Y:S01]  /*4300*/  FFMA.FTZ R123, R75, R154, R27 ;  /* 0x0000009a4b7b7223 */ /* 0x000fe2000001001b */
[----:B------:R-:W-:Y:S01]  /*4310*/  FFMA.FTZ R122, R74, R179, R26 ;  /* 0x000000b34a7a7223 */ /* 0x000fe2000001001a */
[----:B------:R-:W-:Y:S01]  /*4320*/  FFMA.FTZ R121, R73, R152, R25 ;  /* 0x0000009849797223 */ /* 0x000fe20000010019 */
[----:B------:R-:W-:Y:S01]  /*4330*/  FFMA.FTZ R120, R72, R177, R24 ;  /* 0x000000b148787223 */ /* 0x000fe20000010018 */
[C---:B------:R-:W-:Y:S01]  /*4340*/  FMUL.FTZ R203, R209.reuse, R166 ;  /* 0x000000a6d1cb7220 */ /* 0x040fe20000410000 */
[----:B------:R-:W-:Y:S01]  /*4350*/  FMUL.FTZ R202, R209, R202 ;  /* 0x000000cad1ca7220 */ /* 0x000fe20000410000 */
[----:B------:R-:W-:Y:S01]  /*4360*/  FFMA.FTZ R143, R79, R186, R31 ;  /* 0x000000ba4f8f7223 */ /* 0x000fe2000001001f */
[----:B------:R-:W-:Y:S01]  /*4370*/  FFMA.FTZ R142, R78, R187, R30 ;  /* 0x000000bb4e8e7223 */ /* 0x000fe2000001001e */
[----:B------:R-:W-:Y:S01]  /*4380*/  FFMA.FTZ R140, R76, R185, R28 ;  /* 0x000000b94c8c7223 */ /* 0x000fe2000001001c */
        /* <DEDUP_REMOVED lines=14> */
[----:B------:R-:W-:Y:S01]  /*4470*/  STG.E.128 desc[UR4][R134.64], R124 ;  /* 0x0000007c86007986 */ /* 0x000fe2000c101d04 */
[----:B-1----:R-:W-:-:S03]  /*4480*/  LEA R2, R156, R2, 0x2 ;  /* 0x000000029c027211 */ /* 0x002fc600078e10ff */
[----:B------:R1:W-:Y:S01]  /*4490*/  STG.E.128 desc[UR4][R136.64], R120 ;  /* 0x0000007888007986 */ /* 0x0003e2000c101d04 */
[----:B------:R-:W-:Y:S01]  /*44a0*/  ISETP.GE.AND P2, PT, R2, R157, PT ;  /* 0x0000009d0200720c */ /* 0x000fe20003f46270 */
[----:B0-----:R-:W-:Y:S01]  /*44b0*/  FFMA.FTZ R115, R91, R198, R43 ;  /* 0x000000c65b737223 */ /* 0x001fe2000001002b */
[----:B------:R-:W-:Y:S01]  /*44c0*/  FFMA.FTZ R114, R90, R199, R42 ;  /* 0x000000c75a727223 */ /* 0x000fe2000001002a */
[----:B------:R-:W-:Y:S01]  /*44d0*/  FFMA.FTZ R113, R89, R194, R41 ;  /* 0x000000c259717223 */ /* 0x000fe20000010029 */
[----:B------:R-:W-:Y:S01]  /*44e0*/  FFMA.FTZ R112, R88, R197, R40 ;  /* 0x000000c558707223 */ /* 0x000fe20000010028 */
[----:B------:R0:W-:Y:S01]  /*44f0*/  STG.E.128 desc[UR4][R146.64], R140 ;  /* 0x0000008c92007986 */ /* 0x0001e2000c101d04 */
        /* <DEDUP_REMOVED lines=12> */
[----:B------:R0:W-:Y:S01]  /*45c0*/  STG.E.128 desc[UR4][R150.64], R120 ;  /* 0x0000007896007986 */ /* 0x0001e2000c101d04 */
[----:B------:R-:W-:Y:S05]  /*45d0*/  @!P2 BRA `(.L_x_36768) ;  /* 0xffffffbc00d0a947 */ /* 0x000fea000383ffff */
[----:B------:R-:W-:Y:S05]  /*45e0*/  EXIT ;  /* 0x000000000000794d */ /* 0x000fea0003800000 */
.L_x_36767:
        /* <DEDUP_REMOVED lines=8> */
.L_x_36770:
[----:B------:R-:W-:Y:S05]  /*4670*/  BSYNC B0 ;  /* 0x0000000000007941 */ /* 0x000fea0003800000 */
.L_x_36769:
        /* <DEDUP_REMOVED lines=9> */
.L_x_36771:
[----:B------:R-:W-:Y:S01]  /*4710*/  HFMA2.MMA R170, -RZ, RZ, 0, 2.384185791015625e-07 ;  /* 0x00000004ffaa7435 */ /* 0x000fe200000001ff */
[----:B------:R-:W-:-:S05]  /*4720*/  MOV R147, R189 ;  /* 0x000000bd00937202 */ /* 0x000fca0000000f00 */
[----:B------:R-:W-:-:S05]  /*4730*/  FADD.FTZ R154, R152, R147 ;  /* 0x00000093989a7221 */ /* 0x000fca0000010000 */
[----:B------:R-:W-:-:S07]  /*4740*/  MOV R191, R154 ;  /* 0x0000009a00bf7202 */ /* 0x000fce0000000f00 */
[----:B------:R-:W-:Y:S05]  /*4750*/  WARPSYNC.COLLECTIVE R168, `(.L_x_36772) ;  /* 0x00000000a8087348 */ /* 0x000fea0003c00000 */
[----:B------:R0:W1:Y:S02]  /*4760*/  SHFL.BFLY P3, R189, R191, R170, R193 ;  /* 0x0c0000aabfbd7389 */ /* 0x00006400000600c1 */
[----:B01----:R-:W-:Y:S01]  /*4770*/  ENDCOLLECTIVE ;  /* 0x000000000000791b */ /* 0x003fe20003800000 */
.L_x_36772:
[----:B------:R-:W-:Y:S01]  /*4780*/  HFMA2.MMA R170, -RZ, RZ, 0, 4.76837158203125e-07 ;  /* 0x00000008ffaa7435 */ /* 0x000fe200000001ff */
[----:B------:R-:W-:-:S05]  /*4790*/  MOV R147, R189 ;  /* 0x000000bd00937202 */ /* 0x000fca0000000f00 */
[----:B------:R-:W-:-:S05]  /*47a0*/  FADD.FTZ R160, R154, R147 ;  /* 0x000000939aa07221 */ /* 0x000fca0000010000 */
[----:B------:R-:W-:-:S07]  /*47b0*/  MOV R191, R160 ;  /* 0x000000a000bf7202 */ /* 0x000fce0000000f00 */
[----:B------:R-:W-:Y:S05]  /*47c0*/  WARPSYNC.COLLECTIVE R168, `(.L_x_36773) ;  /* 0x00000000a8087348 */ /* 0x000fea0003c00000 */
[----:B------:R0:W1:Y:S02]  /*47d0*/  SHFL.BFLY P3, R189, R191, R170, R193 ;  /* 0x0c0000aabfbd7389 */ /* 0x00006400000600c1 */
[----:B01----:R-:W-:Y:S01]  /*47e0*/  ENDCOLLECTIVE ;  /* 0x000000000000791b */ /* 0x003fe20003800000 */
.L_x_36773:
        /* <DEDUP_REMOVED lines=8> */
.L_x_36774:
        /* <DEDUP_REMOVED lines=104> */
.L_x_36775:
[----:B------:R-:W-:Y:S01]  /*4ef0*/  HFMA2.MMA R170, -RZ, RZ, 0, 1.1920928955078125e-07 ;  /* 0x00000002ffaa7435 */ /* 0x000fe200000001ff */
[----:B------:R-:W-:-:S05]  /*4f00*/  MOV R185, R189 ;  /* 0x000000bd00b97202 */ /* 0x000fca0000000f00 */
[----:B------:R-:W-:-:S05]  /*4f10*/  FADD.FTZ R185, R0, R185 ;  /* 0x000000b900b97221 */ /* 0x000fca0000010000 */
[----:B------:R-:W-:-:S07]  /*4f20*/  MOV R191, R185 ;  /* 0x000000b900bf7202 */ /* 0x000fce0000000f00 */
[----:B------:R-:W-:Y:S05]  /*4f30*/  WARPSYNC.COLLECTIVE R168, `(.L_x_36776) ;  /* 0x00000000a8087348 */ /* 0x000fea0003c00000 */
[----:B------:R0:W1:Y:S02]  /*4f40*/  SHFL.BFLY P3, R189, R191, R170, R193 ;  /* 0x0c0000aabfbd7389 */ /* 0x00006400000600c1 */
[----:B01----:R-:W-:Y:S01]  /*4f50*/  ENDCOLLECTIVE ;  /* 0x000000000000791b */ /* 0x003fe20003800000 */
.L_x_36776:
[----:B------:R-:W-:Y:S01]  /*4f60*/  HFMA2.MMA R170, -RZ, RZ, 0, 2.384185791015625e-07 ;  /* 0x00000004ffaa7435 */ /* 0x000fe200000001ff */
[----:B------:R-:W-:-:S05]  /*4f70*/  MOV R152, R189 ;  /* 0x000000bd00987202 */ /* 0x000fca0000000f00 */
[----:B------:R-:W-:-:S05]  /*4f80*/  FADD.FTZ R152, R185, R152 ;  /* 0x00000098b9987221 */ /* 0x000fca0000010000 */
[----:B------:R-:W-:-:S07]  /*4f90*/  MOV R191, R152 ;  /* 0x0000009800bf7202 */ /* 0x000fce0000000f00 */
[----:B------:R-:W-:Y:S05]  /*4fa0*/  WARPSYNC.COLLECTIVE R168, `(.L_x_36777) ;  /* 0x00000000a8087348 */ /* 0x000fea0003c00000 */
[----:B------:R0:W1:Y:S02]  /*4fb0*/  SHFL.BFLY P3, R189, R191, R170, R193 ;  /* 0x0c0000aabfbd7389 */ /* 0x00006400000600c1 */
[----:B01----:R-:W-:Y:S01]  /*4fc0*/  ENDCOLLECTIVE ;  /* 0x000000000000791b */ /* 0x003fe20003800000 */
.L_x_36777:
[----:B------:R-:W-:Y:S01]  /*4fd0*/  HFMA2.MMA R170, -RZ, RZ, 0, 4.76837158203125e-07 ;  /* 0x00000008ffaa7435 */ /* 0x000fe200000001ff */
[----:B------:R-:W-:-:S05]  /*4fe0*/  MOV R187, R189 ;  /* 0x000000bd00bb7202 */ /* 0x000fca0000000f00 */
[----:B------:R-:W-:-:S05]  /*4ff0*/  FADD.FTZ R187, R152, R187 ;  /* 0x000000bb98bb7221 */ /* 0x000fca0000010000 */
[----:B------:R-:W-:-:S07]  /*5000*/  MOV R191, R187 ;  /* 0x000000bb00bf7202 */ /* 0x000fce0000000f00 */
[----:B------:R-:W-:Y:S05]  /*5010*/  WARPSYNC.COLLECTIVE R168, `(.L_x_36778) ;  /* 0x00000000a8087348 */ /* 0x000fea0003c00000 */
[----:B------:R0:W1:Y:S02]  /*5020*/  SHFL.BFLY P3, R189, R191, R170, R193 ;  /* 0x0c0000aabfbd7389 */ /* 0x00006400000600c1 */
[----:B01----:R-:W-:Y:S01]  /*5030*/  ENDCOLLECTIVE ;  /* 0x000000000000791b */ /* 0x003fe20003800000 */
.L_x_36778:
[----:B------:R-:W-:Y:S01]  /*5040*/  HFMA2.MMA R170, -RZ, RZ, 0, 9.5367431640625e-07 ;  /* 0x00000010ffaa7435 */ /* 0x000fe200000001ff */
[----:B------:R-:W-:-:S05]  /*5050*/  MOV R154, R189 ;  /* 0x000000bd009a7202 */ /* 0x000fca0000000f00 */
[----:B------:R-:W-:-:S05]  /*5060*/  FADD.FTZ R154, R187, R154 ;  /* 0x0000009abb9a7221 */ /* 0x000fca0000010000 */
[----:B------:R-:W-:-:S07]  /*5070*/  MOV R191, R154 ;  /* 0x0000009a00bf7202 */ /* 0x000fce0000000f00 */
[----:B------:R-:W-:Y:S05]  /*5080*/  WARPSYNC.COLLECTIVE R168, `(.L_x_36779) ;  /* 0x00000000a8087348 */ /* 0x000fea0003c00000 */
[----:B------:R0:W1:Y:S02]  /*5090*/  SHFL.BFLY P3, R189, R191, R170, R193 ;  /* 0x0c0000aabfbd7389 */ /* 0x00006400000600c1 */
[----:B01----:R-:W-:Y:S01]  /*50a0*/  ENDCOLLECTIVE ;  /* 0x000000000000791b */ /* 0x003fe20003800000 */
.L_x_36779:
[----:B------:R-:W-:Y:S05]  /*50b0*/  BRA `(.L_x_36780) ;  /* 0xffffffe8005c7947 */ /* 0x000fea000383ffff */
.L_x_36781:
        /* <DEDUP_REMOVED lines=12> */
.L_x_40183:


//--------------------- .text._ZN10layer_norm31ln_parallel_residual_fwd_kernelINS_13Kernel_traitsIfffffjLj1536ELj1ELj4ELj1ELj16ENS_18Kernel_traits_baseILj1536EfffffjLj128EEEEELb1ELb0ELb0EEEvNS_9FwdParamsE --------------------------
	.section	.text._ZN10layer_norm31ln_parallel_residual_fwd_kernelINS_13Kernel_traitsIfffffjLj1536ELj1ELj4ELj1ELj16ENS_18Kernel_traits_baseILj1536EfffffjLj128EEEEELb1ELb0ELb0EEEvNS_9FwdParamsE,"ax",@progbits
	.align	128
        .global         _ZN10layer_norm31ln_parallel_residual_fwd_kernelINS_13Kernel_traitsIfffffjLj1536ELj1ELj4ELj1ELj16ENS_18Kernel_traits_baseILj1536EfffffjLj128EEEEELb1ELb0ELb0EEEvNS_9FwdParamsE
        .type           _ZN10layer_norm31ln_parallel_residual_fwd_kernelINS_13Kernel_traitsIfffffjLj1536ELj1ELj4ELj1ELj16ENS_18Kernel_traits_baseILj1536EfffffjLj128EEEEELb1ELb0ELb0EEEvNS_9FwdParamsE,@function
        .size           _ZN10layer_norm31ln_parallel_residual_fwd_kernelINS_13Kernel_traitsIfffffjLj1536ELj1ELj4ELj1ELj16ENS_18Kernel_traits_baseILj1536EfffffjLj128EEEEELb1ELb0ELb0EEEvNS_9FwdParamsE,(.L_x_40184 - _ZN10layer_norm31ln_parallel_residual_fwd_kernelINS_13Kernel_traitsIfffffjLj1536ELj1ELj4ELj1ELj16ENS_18Kernel_traits_baseILj1536EfffffjLj128EEEEELb1ELb0ELb0EEEvNS_9FwdParamsE)
        .other          _ZN10layer_norm31ln_parallel_residual_fwd_kernelINS_13Kernel_traitsIfffffjLj1536ELj1ELj4ELj1ELj16ENS_18Kernel_traits_baseILj1536EfffffjLj128EEEEELb1ELb0ELb0EEEvNS_9FwdParamsE,@"STO_CUDA_ENTRY STV_DEFAULT"
_ZN10layer_norm31ln_parallel_residual_fwd_kernelINS_13Kernel_traitsIfffffjLj1536ELj1ELj4ELj1ELj16ENS_18Kernel_traits_baseILj1536EfffffjLj128EEEEELb1ELb0ELb0EEEvNS_9FwdParamsE:
.text._ZN10layer_norm31ln_parallel_residual_fwd_kernelINS_13Kernel_traitsIfffffjLj1536ELj1ELj4ELj1ELj16ENS_18Kernel_traits_baseILj1536EfffffjLj128EEEEELb1ELb0ELb0EEEvNS_9FwdParamsE:
        /* <DEDUP_REMOVED lines=13> */
[----:B--2---:R-:W-:-:S06]  /*00d0*/  @P0 IMAD.MOV.U32 R7, RZ, RZ, R9 ;  /* 0x000000ffff070224 */ /* 0x004fcc00078e0009 */
[----:B------:R-:W0:Y:S01]  /*00e0*/  @P0 LDG.E.64 R6, desc[UR4][R6.64] ;  /* 0x0000000406060981 */ /* 0x000e22000c1e1b00 */
[----:B------:R-:W-:Y:S01]  /*00f0*/  ULDC UR8, c[0x0][0x0] ;  /* 0x0000000000087ab9 */ /* 0x000fe20000000800 */
[----:B------:R-:W-:Y:S01]  /*0100*/  LOP3.LUT R5, R5, 0xffffffbf, RZ, 0xc0, !PT ;  /* 0xffffffbf05057812 */ /* 0x000fe200078ec0ff */
[----:B------:R-:W-:Y:S01]  /*0110*/  BSSY B0, `(.L_x_36782) ;  /* 0x0000062000007945 */ /* 0x000fe20003800000 */
[----:B------:R-:W1:Y:S01]  /*0120*/  S2R R62, SR_TID.X ;  /* 0x00000000003e7919 */ /* 0x000e620000002100 */
[----:B------:R-:W2:Y:S01]  /*0130*/  S2R R71, SR_CTAID.X ;  /* 0x0000000000477919 */ /* 0x000ea20000002500 */
[----:B-1----:R-:W-:Y:S01]  /*0140*/  LOP3.LUT R250, R62, 0x1f, RZ, 0xc0, !PT ;  /* 0x0000001f3efa7812 */ /* 0x002fe200078ec0ff */
[----:B--2---:R-:W-:Y:S01]  /*0150*/  IMAD R0, R71, UR8, R62 ;  /* 0x0000000847007c24 */ /* 0x004fe2000f8e023e */
[----:B---3--:R-:W-:Y:S02]  /*0160*/  @P0 R2UR UR6, R2 ;  /* 0x00000000020602ca */ /* 0x008fe400000e0000 */
[----:B------:R-:W-:-:S11]  /*0170*/  @P0 R2UR UR7, R3 ;  /* 0x00000000030702ca */ /* 0x000fd600000e0000 */
[----:B------:R-:W-:Y:S02]  /*0180*/  UIADD3 UR9, UR6, -0x61c88647, URZ ;  /* 0x9e3779b906097890 */ /* 0x000fe4000fffe03f */
[----:B------:R-:W-:Y:S02]  /*0190*/  UIADD3 UR8, UR7, -0x4498517b, URZ ;  /* 0xbb67ae8507087890 */ /* 0x000fe4000fffe03f */
[----:B------:R-:W-:Y:S02]  /*01a0*/  UIADD3 UR10, UR6, 0x3c6ef372, URZ ;  /* 0x3c6ef372060a7890 */ /* 0x000fe4000fffe03f */
[----:B------:R-:W-:Y:S02]  /*01b0*/  UIADD3 UR12, UR7, 0x32370b8f, URZ ;  /* 0x32370b8f070c7890 */ /* 0x000fe4000fffe03f */
[----:B------:R-:W-:Y:S01]  /*01c0*/  UIADD3 UR11, UR7, 0x76cf5d0a, URZ ;  /* 0x76cf5d0a070b7890 */ /* 0x000fe2000fffe03f */
[----:B0-----:R-:W-:Y:S01]  /*01d0*/  @P0 IADD3 R8, P1, R6, R11, RZ ;  /* 0x0000000b06080210 */ /* 0x001fe20007f3e0ff */
[----:B------:R-:W-:Y:S01]  /*01e0*/  IMAD.WIDE.U32 R10, R0, -0x326172a9, RZ ;  /* 0xcd9e8d57000a7825 */ /* 0x000fe200078e00ff */
[----:B------:R-:W-:-:S02]  /*01f0*/  UIADD3 UR13, UR6, -0x255992d5, URZ ;  /* 0xdaa66d2b060d7890 */ /* 0x000fc4000fffe03f */
[----:B------:R-:W-:Y:S01]  /*0200*/  UIADD3 UR14, UR6, 0x78dde6e4, URZ ;  /* 0x78dde6e4060e7890 */ /* 0x000fe2000fffe03f */
[----:B------:R-:W-:Y:S01]  /*0210*/  @P0 IMAD.X R9, RZ, RZ, R7, P1 ;  /* 0x000000ffff090224 */ /* 0x000fe200008e0607 */
[----:B------:R-:W-:Y:S02]  /*0220*/  UIADD3 UR15, UR7, -0x126145ec, URZ ;  /* 0xed9eba14070f7890 */ /* 0x000fe4000fffe03f */
[----:B------:R-:W-:Y:S02]  /*0230*/  UIADD3 UR17, UR7, -0x56f99767, URZ ;  /* 0xa906689907117890 */ /* 0x000fe4000fffe03f */
[--C-:B------:R-:W-:Y:S01]  /*0240*/  SHF.R.U32.HI R2, RZ, 0x2, R9.reuse ;  /* 0x00000002ff027819 */ /* 0x100fe20000011609 */
[----:B------:R-:W-:Y:S01]  /*0250*/  UIADD3 UR16, UR6, 0x1715609d, URZ ;  /* 0x1715609d06107890 */ /* 0x000fe2000fffe03f */
[----:B------:R-:W-:Y:S01]  /*0260*/  SHF.R.U64 R3, R8, 0x2, R9 ;  /* 0x0000000208037819 */ /* 0x000fe20000001209 */
[----:B------:R-:W-:Y:S02]  /*0270*/  UIADD3 UR18, UR6, -0x4ab325aa, URZ ;  /* 0xb54cda5606127890 */ /* 0x000fe4000fffe03f */
[----:B------:R-:W-:Y:S01]  /*0280*/  LOP3.LUT R12, R11, UR6, R2, 0x96, !PT ;  /* 0x000000060b0c7c12 */ /* 0x000fe2000f8e9602 */
[----:B------:R-:W0:Y:S01]  /*0290*/  LDC R9, c[0x0][0x218] ;  /* 0x00008600ff097b82 */ /* 0x000e220000000800 */
[----:B------:R-:W-:Y:S01]  /*02a0*/  UIADD3 UR19, UR7, 0x646e171e, URZ ;  /* 0x646e171e07137890 */ /* 0x000fe2000fffe03f */
[----:B------:R-:W-:Y:S01]  /*02b0*/  IMAD.WIDE.U32 R6, R3, -0x2daee0ad, RZ ;  /* 0xd2511f5303067825 */ /* 0x000fe200078e00ff */
[----:B------:R-:W-:-:S02]  /*02c0*/  UIADD3 UR20, UR6, 0x5384540f, URZ ;  /* 0x5384540f06147890 */ /* 0x000fc4000fffe03f */
[----:B------:R-:W-:Y:S01]  /*02d0*/  UIADD3 UR21, UR7, 0x1fd5c5a3, URZ ;  /* 0x1fd5c5a307157890 */ /* 0x000fe2000fffe03f */
[----:B------:R-:W-:Y:S01]  /*02e0*/  IMAD.WIDE.U32 R12, R12, -0x2daee0ad, RZ ;  /* 0xd2511f530c0c7825 */ /* 0x000fe200078e00ff */
[----:B------:R-:W-:Y:S01]  /*02f0*/  LOP3.LUT R7, R7, UR7, RZ, 0x3c, !PT ;  /* 0x0000000707077c12 */ /* 0x000fe2000f8e3cff */
[----:B------:R-:W-:Y:S02]  /*0300*/  UIADD3 UR22, UR6, -0xe443238, URZ ;  /* 0xf1bbcdc806167890 */ /* 0x000fe4000fffe03f */
[----:B------:R-:W-:Y:S01]  /*0310*/  UIADD3 UR23, UR7, -0x24c28bd8, URZ ;  /* 0xdb3d742807177890 */ /* 0x000fe2000fffe03f */
[----:B------:R-:W-:Y:S01]  /*0320*/  LOP3.LUT R14, R13, UR8, R6, 0x96, !PT ;  /* 0x000000080d0e7c12 */ /* 0x000fe2000f8e9606 */
[----:B------:R-:W-:Y:S01]  /*0330*/  IMAD.WIDE.U32 R6, R7, -0x326172a9, RZ ;  /* 0xcd9e8d5707067825 */ /* 0x000fe200078e00ff */
[----:B------:R-:W-:-:S03]  /*0340*/  UIADD3 UR24, UR6, -0x700cb87f, URZ ;  /* 0x8ff3478106187890 */ /* 0x000fc6000fffe03f */
[----:B------:R-:W-:Y:S01]  /*0350*/  IMAD.WIDE.U32 R14, R14, -0x326172a9, RZ ;  /* 0xcd9e8d570e0e7825 */ /* 0x000fe200078e00ff */
[----:B------:R-:W-:-:S04]  /*0360*/  LOP3.LUT R7, R7, UR9, R10, 0x96, !PT ;  /* 0x0000000907077c12 */ /* 0x000fc8000f8e960a */
[----:B------:R-:W-:Y:S01]  /*0370*/  LOP3.LUT R10, R15, UR10, R6, 0x96, !PT ;  /* 0x0000000a0f0a7c12 */ /* 0x000fe2000f8e9606 */
[----:B------:R-:W-:Y:S01]  /*0380*/  IMAD.WIDE.U32 R6, R7, -0x2daee0ad, RZ ;  /* 0xd2511f5307067825 */ /* 0x000fe200078e00ff */
[----:B0-----:R-:W-:-:S03]  /*0390*/  SHF.R.S32.HI R4, RZ, 0x1f, R9 ;  /* 0x0000001fff047819 */ /* 0x001fc60000011409 */
[----:B------:R-:W-:Y:S01]  /*03a0*/  IMAD.WIDE.U32 R10, R10, -0x2daee0ad, RZ ;  /* 0xd2511f530a0a7825 */ /* 0x000fe200078e00ff */
[----:B------:R-:W-:Y:S02]  /*03b0*/  LOP3.LUT R12, R7, UR11, R12, 0x96, !PT ;  /* 0x0000000b070c7c12 */ /* 0x000fe4000f8e960c */
[----:B------:R-:W-:Y:S02]  /*03c0*/  LEA.HI R4, R4, R9, RZ, 0x2 ;  /* 0x0000000904047211 */ /* 0x000fe400078f10ff */
[----:B------:R-:W-:Y:S01]  /*03d0*/  LOP3.LUT R16, R11, UR12, R6, 0x96, !PT ;  /* 0x0000000c0b107c12 */ /* 0x000fe2000f8e9606 */
[----:B------:R-:W-:Y:S02]  /*03e0*/  IMAD.MOV.U32 R6, RZ, RZ, R250 ;  /* 0x000000ffff067224 */ /* 0x000fe400078e00fa */
[----:B------:R-:W-:-:S03]  /*03f0*/  IMAD.WIDE.U32 R12, R12, -0x326172a9, RZ ;  /* 0xcd9e8d570c0c7825 */ /* 0x000fc600078e00ff */
[----:B------:R-:W-:Y:S01]  /*0400*/  LOP3.LUT R7, R6, 0x1f, RZ, 0x3c, !PT ;  /* 0x0000001f06077812 */ /* 0x000fe200078e3cff */
[----:B------:R-:W-:Y:S01]  /*0410*/  IMAD.WIDE.U32 R16, R16, -0x326172a9, RZ ;  /* 0xcd9e8d5710107825 */ /* 0x000fe200078e00ff */
[----:B------:R-:W-:Y:S02]  /*0420*/  LOP3.LUT R13, R13, UR13, R14, 0x96, !PT ;  /* 0x0000000d0d0d7c12 */ /* 0x000fe4000f8e960e */
[----:B------:R-:W-:Y:S02]  /*0430*/  LEA.HI.SX32 R4, R4, R7, 0x1e ;  /* 0x0000000704047211 */ /* 0x000fe400078ff2ff */
[----:B------:R-:W-:Y:S01]  /*0440*/  LOP3.LUT R14, R17, UR14, R12, 0x96, !PT ;  /* 0x0000000e110e7c12 */ /* 0x000fe2000f8e960c */
[----:B------:R-:W-:Y:S01]  /*0450*/  IMAD.WIDE.U32 R12, R13, -0x2daee0ad, RZ ;  /* 0xd2511f530d0c7825 */ /* 0x000fe200078e00ff */
[C---:B------:R-:W-:Y:S02]  /*0460*/  LOP3.LUT P2, RZ, R4.reuse, 0xffffffe0, RZ, 0xc0, !PT ;  /* 0xffffffe004ff7812 */ /* 0x040fe4000784c0ff */
[----:B------:R-:W-:Y:S01]  /*0470*/  ISETP.GE.U32.AND P5, PT, R4, 0x40, PT ;  /* 0x000000400400780c */ /* 0x000fe20003fa6070 */
[----:B------:R-:W-:Y:S01]  /*0480*/  IMAD.WIDE.U32 R14, R14, -0x2daee0ad, RZ ;  /* 0xd2511f530e0e7825 */ /* 0x000fe200078e00ff */
[----:B------:R-:W-:-:S02]  /*0490*/  ISETP.GE.U32.AND P4, PT, R4, 0x60, PT ;  /* 0x000000600400780c */ /* 0x000fc40003f86070 */
[----:B------:R-:W-:Y:S02]  /*04a0*/  ISETP.GE.U32.AND P3, PT, R4, 0x80, PT ;  /* 0x000000800400780c */ /* 0x000fe40003f66070 */
[----:B------:R-:W-:Y:S02]  /*04b0*/  LOP3.LUT R7, R13, UR15, R10, 0x96, !PT ;  /* 0x0000000f0d077c12 */ /* 0x000fe4000f8e960a */
[----:B------:R-:W-:-:S03]  /*04c0*/  LOP3.LUT R9, R15, UR17, R12, 0x96, !PT ;  /* 0x000000110f097c12 */ /* 0x000fc6000f8e960c */
        /* <DEDUP_REMOVED lines=21> */
[----:B------:R-:W-:Y:S01]  /*0620*/  @P0 LEA.HI.X R13, R6, UR27, RZ, 0x4, P2 ;  /* 0x0000001b060d0c11 */ /* 0x000fe200090f24ff */
        /* <DEDUP_REMOVED lines=16> */
.L_x_36783:
[----:B------:R-:W-:Y:S05]  /*0730*/  BSYNC B0 ;  /* 0x0000000000007941 */ /* 0x000fea0003800000 */
.L_x_36782:
[----:B------:R-:W-:Y:S04]  /*0740*/  BSSY B0, `(.L_x_36784) ;  /* 0x000001e000007945 */ /* 0x000fe80003800000 */
[----:B------:R-:W-:Y:S05]  /*0750*/  @!P5 BRA `(.L_x_36785) ;  /* 0x000000000070d947 */ /* 0x000fea0003800000 */
[----:B------:R-:W-:Y:S01]  /*0760*/  ULDC.64 UR26, c[0x0][0x2c8] ;  /* 0x0000b200001a7ab9 */ /* 0x000fe20000000a00 */
[----:B------:R-:W1:Y:S01]  /*0770*/  LDC.64 R36, c[0x0][0x260] ;  /* 0x00009800ff247b82 */ /* 0x000e620000000a00 */
[----:B------:R-:W-:Y:S01]  /*0780*/  ISETP.NE.U32.AND P0, PT, RZ, UR26, PT ;  /* 0x0000001aff007c0c */ /* 0x000fe2000bf05070 */
[C---:B------:R-:W-:Y:S01]  /*0790*/  IMAD.SHL.U32 R18, R6.reuse, 0x10, RZ ;  /* 0x0000001006127824 */ /* 0x040fe200078e00ff */
[----:B------:R-:W-:Y:S01]  /*07a0*/  SHF.L.U64.HI R19, R6, 0x4, RZ ;  /* 0x0000000406137819 */ /* 0x000fe200000102ff */
[----:B------:R-:W-:Y:S01]  /*07b0*/  ULDC.64 UR28, c[0x0][0x2d0] ;  /* 0x0000b400001c7ab9 */ /* 0x000fe20000000a00 */
[----:B------:R-:W-:Y:S02]  /*07c0*/  ISETP.NE.AND.EX P0, PT, RZ, UR27, PT, P0 ;  /* 0x0000001bff007c0c */ /* 0x000fe4000bf05300 */
[----:B0-----:R-:W-:Y:S02]  /*07d0*/  CS2R R30, SRZ ;  /* 0x00000000001e7805 */ /* 0x001fe4000001ff00 */
[----:B------:R-:W-:-:S02]  /*07e0*/  ISETP.NE.U32.AND P1, PT, RZ, UR28, PT ;  /* 0x0000001cff007c0c */ /* 0x000fc4000bf25070 */
[----:B------:R-:W-:Y:S02]  /*07f0*/  CS2R R28, SRZ ;  /* 0x00000000001c7805 */ /* 0x000fe4000001ff00 */
[----:B------:R-:W-:Y:S02]  /*0800*/  CS2R R34, SRZ ;  /* 0x0000000000227805 */ /* 0x000fe4000001ff00 */
[----:B------:R-:W-:Y:S02]  /*0810*/  CS2R R32, SRZ ;  /* 0x0000000000207805 */ /* 0x000fe4000001ff00 */
[----:B------:R-:W-:Y:S02]  /*0820*/  ISETP.NE.AND.EX P1, PT, RZ, UR29, PT, P1 ;  /* 0x0000001dff007c0c */ /* 0x000fe4000bf25310 */
[----:B------:R-:W-:-:S04]  /*0830*/  @P0 LEA R10, P2, R6, UR26, 0x4 ;  /* 0x0000001a060a0c11 */ /* 0x000fc8000f8420ff */
[C---:B------:R-:W-:Y:S01]  /*0840*/  @P0 LEA.HI.X R11, R6.reuse, UR27, RZ, 0x4, P2 ;  /* 0x0000001b060b0c11 */ /* 0x040fe200090f24ff */
[----:B------:R-:W-:Y:S01]  /*0850*/  ULDC.64 UR26, c[0x0][0x268] ;  /* 0x00009a00001a7ab9 */ /* 0x000fe20000000a00 */
[----:B-1----:R-:W-:Y:S01]  /*0860*/  IMAD.WIDE.U32 R36, R6, 0x10, R36 ;  /* 0x0000001006247825 */ /* 0x002fe200078e0024 */
[C---:B------:R-:W-:Y:S02]  /*0870*/  IADD3 R12, P2, R18.reuse, UR26, RZ ;  /* 0x0000001a120c7c10 */ /* 0x040fe4000ff5e0ff */
[----:B------:R1:W5:Y:S02]  /*0880*/  @P0 LDG.E.128 R28, desc[UR4][R10.64] ;  /* 0x000000040a1c0981 */ /* 0x000364000c1e1d00 */
[----:B------:R-:W-:Y:S02]  /*0890*/  IADD3.X R13, R19, UR27, RZ, P2, !PT ;  /* 0x0000001b130d7c10 */ /* 0x000fe400097fe4ff */
[----:B------:R1:W5:Y:S01]  /*08a0*/  LDG.E.128 R212, desc[UR4][R36.64] ;  /* 0x0000000424d47981 */ /* 0x000362000c1e1d00 */
[----:B------:R-:W-:-:S04]  /*08b0*/  @P1 IADD3 R18, P2, R18, UR28, RZ ;  /* 0x0000001c12121c10 */ /* 0x000fc8000ff5e0ff */
[----:B------:R-:W-:Y:S01]  /*08c0*/  @P1 IADD3.X R19, R19, UR29, RZ, P2, !PT ;  /* 0x0000001d13131c10 */ /* 0x000fe200097fe4ff */
[----:B------:R-:W2:Y:S04]  /*08d0*/  LDG.E.128 R36, desc[UR4][R12.64] ;  /* 0x000000040c247981 */ /* 0x000ea8000c1e1d00 */
[----:B------:R1:W5:Y:S01]  /*08e0*/  @P1 LDG.E.128 R32, desc[UR4][R18.64] ;  /* 0x0000000412201981 */ /* 0x000362000c1e1d00 */
[----:B------:R-:W-:-:S03]  /*08f0*/  VIADD R6, R6, 0x20 ;  /* 0x0000002006067836 */ /* 0x000fc60000000000 */
[----:B--2---:R1:W-:Y:S04]  /*0900*/  STL.64 [R1+0x40], R36 ;  /* 0x0000402401007387 */ /* 0x0043e80000100a00 */
[----:B------:R1:W-:Y:S02]  /*0910*/  STL.64 [R1+0x48], R38 ;  /* 0x0000482601007387 */ /* 0x0003e40000100a00 */
.L_x_36785:
[----:B------:R-:W-:Y:S05]  /*0920*/  BSYNC B0 ;  /* 0x0000000000007941 */ /* 0x000fea0003800000 */
.L_x_36784:
[----:B------:R-:W-:Y:S04]  /*0930*/  BSSY B0, `(.L_x_36786) ;  /* 0x000001e000007945 */ /* 0x000fe80003800000 */
[----:B------:R-:W-:Y:S05]  /*0940*/  @!P4 BRA `(.L_x_36787) ;  /* 0x000000000070c947 */ /* 0x000fea0003800000 */
[----:B------:R-:W-:Y:S01]  /*0950*/  ULDC.64 UR26, c[0x0][0x2c8] ;  /* 0x0000b200001a7ab9 */ /* 0x000fe20000000a00 */
[----:B------:R-:W2:Y:S01]  /*0960*/  LDC.64 R44, c[0x0][0x260] ;  /* 0x00009800ff2c7b82 */ /* 0x000ea20000000a00 */
[----:B------:R-:W-:Y:S01]  /*0970*/  ISETP.NE.U32.AND P0, PT, RZ, UR26, PT ;  /* 0x0000001aff007c0c */ /* 0x000fe2000bf05070 */
[C---:B-1----:R-:W-:Y:S01]  /*0980*/  IMAD.SHL.U32 R18, R6.reuse, 0x10, RZ ;  /* 0x0000001006127824 */ /* 0x042fe200078e00ff */
        /* <DEDUP_REMOVED lines=12> */
[----:B--2---:R-:W-:Y:S01]  /*0a50*/  IMAD.WIDE.U32 R44, R6, 0x10, R44 ;  /* 0x00000010062c7825 */ /* 0x004fe200078e002c */
[C---:B0-----:R-:W-:Y:S02]  /*0a60*/  IADD3 R12, P2, R18.reuse, UR26, RZ ;  /* 0x0000001a120c7c10 */ /* 0x041fe4000ff5e0ff */
[----:B------:R2:W5:Y:S02]  /*0a70*/  @P0 LDG.E.128 R36, desc[UR4][R10.64] ;  /* 0x000000040a240981 */ /* 0x000564000c1e1d00 */
[----:B------:R-:W-:Y:S02]  /*0a80*/  IADD3.X R13, R19, UR27, RZ, P2, !PT ;  /* 0x0000001b130d7c10 */ /* 0x000fe400097fe4ff */
[----:B------:R2:W5:Y:S01]  /*0a90*/  LDG.E.128 R208, desc[UR4][R44.64] ;  /* 0x000000042cd07981 */ /* 0x000562000c1e1d00 */
[----:B------:R-:W-:-:S04]  /*0aa0*/  @P1 IADD3 R18, P2, R18, UR28, RZ ;  /* 0x0000001c12121c10 */ /* 0x000fc8000ff5e0ff */
[----:B------:R-:W-:Y:S01]  /*0ab0*/  @P1 IADD3.X R19, R19, UR29, RZ, P2, !PT ;  /* 0x0000001d13131c10 */ /* 0x000fe200097fe4ff */
[----:B------:R-:W3:Y:S04]  /*0ac0*/  LDG.E.128 R44, desc[UR4][R12.64] ;  /* 0x000000040c2c7981 */ /* 0x000ee8000c1e1d00 */
[----:B------:R2:W5:Y:S01]  /*0ad0*/  @P1 LDG.E.128 R40, desc[UR4][R18.64] ;  /* 0x0000000412281981 */ /* 0x000562000c1e1d00 */
[----:B------:R-:W-:-:S03]  /*0ae0*/  IADD3 R6, R6, 0x20, RZ ;  /* 0x0000002006067810 */ /* 0x000fc60007ffe0ff */
[----:B---3--:R2:W-:Y:S04]  /*0af0*/  STL.64 [R1+0x30], R44 ;  /* 0x0000302c01007387 */ /* 0x0085e80000100a00 */
[----:B------:R2:W-:Y:S02]  /*0b00*/  STL.64 [R1+0x38], R46 ;  /* 0x0000382e01007387 */ /* 0x0005e40000100a00 */
.L_x_36787:
[----:B------:R-:W-:Y:S05]  /*0b10*/  BSYNC B0 ;  /* 0x0000000000007941 */ /* 0x000fea0003800000 */
.L_x_36786:
[----:B------:R-:W-:Y:S04]  /*0b20*/  BSSY B0, `(.L_x_36788) ;  /* 0x000001e000007945 */ /* 0x000fe80003800000 */
[----:B------:R-:W-:Y:S05]  /*0b30*/  @!P3 BRA `(.L_x_36789) ;  /* 0x000000000070b947 */ /* 0x000fea0003800000 */
[----:B------:R-:W-:Y:S01]  /*0b40*/  ULDC.64 UR26, c[0x0][0x2c8] ;  /* 0x0000b200001a7ab9 */ /* 0x000fe20000000a00 */
[----:B------:R-:W3:Y:S01]  /*0b50*/  LDC.64 R52, c[0x0][0x260] ;  /* 0x00009800ff347b82 */ /* 0x000ee20000000a00 */
[----:B------:R-:W-:Y:S01]  /*0b60*/  ISETP.NE.U32.AND P0, PT, RZ, UR26, PT ;  /* 0x0000001aff007c0c */ /* 0x000fe2000bf05070 */
[C---:B-12---:R-:W-:Y:S01]  /*0b70*/  IMAD.SHL.U32 R18, R6.reuse, 0x10, RZ ;  /* 0x0000001006127824 */ /* 0x046fe200078e00ff */
        /* <DEDUP_REMOVED lines=12> */
[----:B---3--:R-:W-:Y:S01]  /*0c40*/  IMAD.WIDE.U32 R52, R6, 0x10, R52 ;  /* 0x0000001006347825 */ /* 0x008fe200078e0034 */
[C---:B0-----:R-:W-:Y:S02]  /*0c50*/  IADD3 R12, P2, R18.reuse, UR26, RZ ;  /* 0x0000001a120c7c10 */ /* 0x041fe4000ff5e0ff */
        /* <DEDUP_REMOVED lines=10> */
.L_x_36789:
[----:B------:R-:W-:Y:S05]  /*0d00*/  BSYNC B0 ;  /* 0x0000000000007941 */ /* 0x000fea0003800000 */
.L_x_36788:
[----:B------:R-:W-:Y:S01]  /*0d10*/  ISETP.GE.U32.AND P0, PT, R4, 0xa0, PT ;  /* 0x000000a00400780c */ /* 0x000fe20003f06070 */
[----:B-123--:R-:W-:Y:S01]  /*0d20*/  IMAD.WIDE.U32 R10, R7, -0x326172a9, RZ ;  /* 0xcd9e8d57070a7825 */ /* 0x00efe200078e00ff */
        /* <DEDUP_REMOVED lines=8> */
[----:B------:R-:W-:Y:S02]  /*0db0*/  CS2R R54, SRZ ;  /* 0x0000000000367805 */ /* 0x000fe4000001ff00 */
[----:B------:R-:W-:Y:S02]  /*0dc0*/  ISETP.NE.U32.AND P0, PT, RZ, UR26, PT ;  /* 0x0000001aff007c0c */ /* 0x000fe4000bf05070 */
[----:B------:R-:W-:Y:S01]  /*0dd0*/  CS2R R52, SRZ ;  /* 0x0000000000347805 */ /* 0x000fe2000001ff00 */
[C---:B------:R-:W-:Y:S01]  /*0de0*/  IMAD.SHL.U32 R16, R6.reuse, 0x10, RZ ;  /* 0x0000001006107824 */ /* 0x040fe200078e00ff */
[----:B------:R-:W1:Y:S01]  /*0df0*/  LDC.64 R60, c[0x0][0x260] ;  /* 0x00009800ff3c7b82 */ /* 0x000e620000000a00 */
[----:B------:R-:W-:Y:S01]  /*0e00*/  ISETP.NE.AND.EX P0, PT, RZ, UR27, PT, P0 ;  /* 0x0000001bff007c0c */ /* 0x000fe2000bf05300 */
[----:B------:R-:W-:Y:S01]  /*0e10*/  ULDC.64 UR28, c[0x0][0x2d0] ;  /* 0x0000b400001c7ab9 */ /* 0x000fe20000000a00 */
[----:B------:R-:W-:-:S11]  /*0e20*/  SHF.L.U64.HI R17, R6, 0x4, RZ ;  /* 0x0000000406117819 */ /* 0x000fd600000102ff */
[----:B------:R-:W-:-:S04]  /*0e30*/  @P0 LEA R10, P1, R6, UR26, 0x4 ;  /* 0x0000001a060a0c11 */ /* 0x000fc8000f8220ff */
[----:B------:R-:W-:Y:S01]  /*0e40*/  @P0 LEA.HI.X R11, R6, UR27, RZ, 0x4, P1 ;  /* 0x0000001b060b0c11 */ /* 0x000fe200088f24ff */
[----:B------:R-:W-:Y:S01]  /*0e50*/  ULDC.64 UR26, c[0x0][0x268] ;  /* 0x00009a00001a7ab9 */ /* 0x000fe20000000a00 */
[----:B------:R-:W-:-:S03]  /*0e60*/  ISETP.NE.U32.AND P1, PT, RZ, UR28, PT ;  /* 0x0000001cff007c0c */ /* 0x000fc6000bf25070 */
[----:B------:R2:W5:Y:S01]  /*0e70*/  @P0 LDG.E.128 R52, desc[UR4][R10.64] ;  /* 0x000000040a340981 */ /* 0x000562000c1e1d00 */
[----:B0-----:R-:W-:Y:S02]  /*0e80*/  IADD3 R12, P0, R16, UR26, RZ ;  /* 0x0000001a100c7c10 */ /* 0x001fe4000ff1e0ff */
[----:B------:R-:W-:Y:S02]  /*0e90*/  ISETP.NE.AND.EX P1, PT, RZ, UR29, PT, P1 ;  /* 0x0000001dff007c0c */ /* 0x000fe4000bf25310 */
[----:B------:R-:W-:-:S05]  /*0ea0*/  IADD3.X R13, R17, UR27, RZ, P0, !PT ;  /* 0x0000001b110d7c10 */ /* 0x000fca00087fe4ff */
[----:B------:R-:W3:Y:S01]  /*0eb0*/  LDG.E.128 R64, desc[UR4][R12.64] ;  /* 0x000000040c407981 */ /* 0x000ee2000c1e1d00 */
[----:B------:R-:W-:Y:S02]  /*0ec0*/  CS2R R58, SRZ ;  /* 0x00000000003a7805 */ /* 0x000fe4000001ff00 */
[----:B------:R-:W-:-:S03]  /*0ed0*/  CS2R R56, SRZ ;  /* 0x0000000000387805 */ /* 0x000fc6000001ff00 */
[----:B------:R-:W-:Y:S01]  /*0ee0*/  @P1 IADD3 R16, P0, R16, UR28, RZ ;  /* 0x0000001c10101c10 */ /* 0x000fe2000ff1e0ff */
[----:B-1----:R-:W-:-:S03]  /*0ef0*/  IMAD.WIDE.U32 R60, R6, 0x10, R60 ;  /* 0x00000010063c7825 */ /* 0x002fc600078e003c */
[----:B------:R-:W-:Y:S02]  /*0f00*/  @P1 IADD3.X R17, R17, UR29, RZ, P0, !PT ;  /* 0x0000001d11111c10 */ /* 0x000fe400087fe4ff */
[----:B------:R2:W5:Y:S04]  /*0f10*/  LDG.E.128 R200, desc[UR4][R60.64] ;  /* 0x000000043cc87981 */ /* 0x000568000c1e1d00 */
[----:B------:R2:W5:Y:S01]  /*0f20*/  @P1 LDG.E.128 R56, desc[UR4][R16.64] ;  /* 0x0000000410381981 */ /* 0x000562000c1e1d00 */
[----:B------:R-:W-:-:S03]  /*0f30*/  IADD3 R6, R6, 0x20, RZ ;  /* 0x0000002006067810 */ /* 0x000fc60007ffe0ff */
[----:B---3--:R2:W-:Y:S04]  /*0f40*/  STL.64 [R1+0x10], R64 ;  /* 0x0000104001007387 */ /* 0x0085e80000100a00 */
[----:B------:R2:W-:Y:S02]  /*0f50*/  STL.64 [R1+0x18], R66 ;  /* 0x0000184201007387 */ /* 0x0005e40000100a00 */
.L_x_36791:
[----:B------:R-:W-:Y:S05]  /*0f60*/  BSYNC B0 ;  /* 0x0000000000007941 */ /* 0x000fea0003800000 */
.L_x_36790:
[----:B------:R-:W-:Y:S01]  /*0f70*/  ISETP.GE.U32.AND P0, PT, R4, 0xc0, PT ;  /* 0x000000c00400780c */ /* 0x000fe20003f06070 */
[----:B0-----:R-:W-:Y:S01]  /*0f80*/  IMAD.WIDE.U32 R12, R7, -0x2daee0ad, RZ ;  /* 0xd2511f53070c7825 */ /* 0x001fe200078e00ff */
[----:B------:R-:W-:Y:S01]  /*0f90*/  LOP3.LUT R5, R5, 0xffffdfff, RZ, 0xc0, !PT ;  /* 0xffffdfff05057812 */ /* 0x000fe200078ec0ff */
[----:B------:R-:W-:Y:S01]  /*0fa0*/  UIADD3 UR25, UR7, -0x695add53, URZ ;  /* 0x96a522ad07197890 */ /* 0x000fe2000fffe03f */
[----:B------:R-:W-:Y:S01]  /*0fb0*/  BSSY B0, `(.L_x_36792) ;  /* 0x0000023000007945 */ /* 0x000fe20003800000 */
[----:B--2---:R-:W-:Y:S01]  /*0fc0*/  IMAD.WIDE.U32 R10, R9, -0x2daee0ad, RZ ;  /* 0xd2511f53090a7825 */ /* 0x004fe200078e00ff */
        /* <DEDUP_REMOVED lines=9> */
[----:B------:R-:W-:Y:S02]  /*1060*/  CS2R R62, SRZ ;  /* 0x00000000003e7805 */ /* 0x000fe4000001ff00 */
[----:B------:R-:W-:Y:S02]  /*1070*/  IADD3 R14, P0, R16, UR26, RZ ;  /* 0x0000001a100e7c10 */ /* 0x000fe4000ff1e0ff */
[----:B------:R-:W-:Y:S01]  /*1080*/  CS2R R60, SRZ ;  /* 0x00000000003c7805 */ /* 0x000fe2000001ff00 */
[----:B------:R-:W0:Y:S01]  /*1090*/  LDC.64 R68, c[0x0][0x260] ;  /* 0x00009800ff447b82 */ /* 0x000e220000000a00 */
[----:B------:R-:W-:Y:S01]  /*10a0*/  IADD3.X R15, R12, UR27, RZ, P0, !PT ;  /* 0x0000001b0c0f7c10 */ /* 0x000fe200087fe4ff */
[----:B------:R-:W-:Y:S01]  /*10b0*/  ULDC.64 UR26, c[0x0][0x2c8] ;  /* 0x0000b200001a7ab9 */ /* 0x000fe20000000a00 */
[----:B------:R-:W-:-:S04]  /*10c0*/  ISETP.NE.U32.AND P0, PT, RZ, UR28, PT ;  /* 0x0000001cff007c0c */ /* 0x000fc8000bf05070 */
[----:B------:R-:W-:-:S13]  /*10d0*/  ISETP.NE.AND.EX P0, PT, RZ, UR29, PT, P0 ;  /* 0x0000001dff007c0c */ /* 0x000fda000bf05300 */
[----:B------:R-:W-:-:S04]  /*10e0*/  @P0 IADD3 R16, P1, R16, UR28, RZ ;  /* 0x0000001c10100c10 */ /* 0x000fc8000ff3e0ff */
[----:B------:R-:W-:Y:S02]  /*10f0*/  @P0 IADD3.X R17, R12, UR29, RZ, P1, !PT ;  /* 0x0000001d0c110c10 */ /* 0x000fe40008ffe4ff */
[----:B------:R-:W-:-:S04]  /*1100*/  ISETP.NE.U32.AND P1, PT, RZ, UR26, PT ;  /* 0x0000001aff007c0c */ /* 0x000fc8000bf25070 */
[----:B------:R-:W-:-:S13]  /*1110*/  ISETP.NE.AND.EX P1, PT, RZ, UR27, PT, P1 ;  /* 0x0000001bff007c0c */ /* 0x000fda000bf25310 */
[----:B------:R-:W-:-:S04]  /*1120*/  @P1 LEA R12, P2, R6, UR26, 0x4 ;  /* 0x0000001a060c1c11 */ /* 0x000fc8000f8420ff */
[----:B------:R-:W-:-:S05]  /*1130*/  @P1 LEA.HI.X R13, R6, UR27, RZ, 0x4, P2 ;  /* 0x0000001b060d1c11 */ /* 0x000fca00090f24ff */
[----:B------:R1:W5:Y:S01]  /*1140*/  @P1 LDG.E.128 R60, desc[UR4][R12.64] ;  /* 0x000000040c3c1981 */ /* 0x000362000c1e1d00 */
[----:B------:R-:W-:Y:S02]  /*1150*/  CS2R R66, SRZ ;  /* 0x0000000000427805 */ /* 0x000fe4000001ff00 */
[----:B------:R-:W-:Y:S01]  /*1160*/  CS2R R64, SRZ ;  /* 0x0000000000407805 */ /* 0x000fe2000001ff00 */
[----:B0-----:R-:W-:-:S05]  /*1170*/  IMAD.WIDE.U32 R68, R6, 0x10, R68 ;  /* 0x0000001006447825 */ /* 0x001fca00078e0044 */
[----:B------:R1:W5:Y:S04]  /*1180*/  @P0 LDG.E.128 R64, desc[UR4][R16.64] ;  /* 0x0000000410400981 */ /* 0x000368000c1e1d00 */
[----:B------:R-:W2:Y:S04]  /*1190*/  LDG.E.128 R12, desc[UR4][R14.64] ;  /* 0x000000040e0c7981 */ /* 0x000ea8000c1e1d00 */
[----:B------:R1:W5:Y:S01]  /*11a0*/  LDG.E.128 R196, desc[UR4][R68.64] ;  /* 0x0000000444c47981 */ /* 0x000362000c1e1d00 */
[----:B------:R-:W-:-:S03]  /*11b0*/  VIADD R6, R6, 0x20 ;  /* 0x0000002006067836 */ /* 0x000fc60000000000 */
[----:B--2---:R1:W-:Y:S04]  /*11c0*/  STL.64 [R1], R12 ;  /* 0x0000000c01007387 */ /* 0x0043e80000100a00 */
[----:B------:R1:W-:Y:S02]  /*11d0*/  STL.64 [R1+0x8], R14 ;  /* 0x0000080e01007387 */ /* 0x0003e40000100a00 */
.L_x_36793:
[----:B------:R-:W-:Y:S05]  /*11e0*/  BSYNC B0 ;  /* 0x0000000000007941 */ /* 0x000fea0003800000 */
.L_x_36792:
[----:B------:R-:W-:Y:S01]  /*11f0*/  ISETP.GE.U32.AND P0, PT, R4, 0xe0, PT ;  /* 0x000000e00400780c */ /* 0x000fe20003f06070 */
[----:B-1----:R-:W-:Y:S01]  /*1200*/  IMAD.WIDE.U32 R12, R70, -0x326172a9, RZ ;  /* 0xcd9e8d57460c7825 */ /* 0x002fe200078e00ff */
[----:B------:R-:W-:Y:S01]  /*1210*/  LOP3.LUT R5, R5, 0xffffefff, RZ, 0xc0, !PT ;  /* 0xffffefff05057812 */ /* 0x000fe200078ec0ff */
[----:B------:R-:W-:Y:S02]  /*1220*/  BSSY B0, `(.L_x_36794) ;  /* 0x0000021000007945 */ /* 0x000fe40003800000 */
[----:B------:R-:W-:-:S04]  /*1230*/  IMAD.HI.U32 R15, R7, -0x326172a9, RZ ;  /* 0xcd9e8d57070f7827 */ /* 0x000fc800078e00ff */
[----:B------:R-:W-:Y:S01]  /*1240*/  IMAD R19, R71, 0x4, R9 ;  /* 0x0000000447137824 */ /* 0x000fe200078e0209 */
[----:B------:R-:W-:Y:S02]  /*1250*/  LOP3.LUT R9, R13, UR20, R18, 0x96, !PT ;  /* 0x000000140d097c12 */ /* 0x000fe4000f8e9612 */
[----:B------:R-:W-:Y:S02]  /*1260*/  LOP3.LUT R12, R15, UR22, R12, 0x96, !PT ;  /* 0x000000160f0c7c12 */ /* 0x000fe4000f8e960c */
[----:B------:R-:W-:Y:S01]  /*1270*/  @P0 LOP3.LUT R5, R5, 0x1000, RZ, 0xfc, !PT ;  /* 0x0000100005050812 */ /* 0x000fe200078efcff */
[----:B------:R-:W-:Y:S06]  /*1280*/  @!P0 BRA `(.L_x_36795) ;  /* 0x0000000000688947 */ /* 0x000fec0003800000 */
[C---:B------:R-:W-:Y:S01]  /*1290*/  SHF.L.U32 R16, R6.reuse, 0x4, RZ ;  /* 0x0000000406107819 */ /* 0x040fe200000006ff */
        /* <DEDUP_REMOVED lines=24> */
[----:B------:R-:W-:-:S07]  /*1420*/  VIADD R6, R6, 0x20 ;  /* 0x0000002006067836 */ /* 0x000fce0000000000 */
.L_x_36795:
[----:B------:R-:W-:Y:S05]  /*1430*/  BSYNC B0 ;  /* 0x0000000000007941 */ /* 0x000fea0003800000 */
.L_x_36794:
[----:B------:R-:W-:Y:S01]  /*1440*/  ISETP.GE.U32.AND P0, PT, R4, 0x100, PT ;  /* 0x000001000400780c */ /* 0x000fe20003f06070 */
[----:B------:R-:W-:Y:S01]  /*1450*/  BSSY B0, `(.L_x_36796) ;  /* 0x000001e000007945 */ /* 0x000fe20003800000 */
[----:B------:R-:W-:-:S11]  /*1460*/  LOP3.LUT R5, R5, 0xfffff7ff, RZ, 0xc0, !PT ;  /* 0xfffff7ff05057812 */ /* 0x000fd600078ec0ff */
[----:B------:R-:W-:Y:S01]  /*1470*/  @P0 LOP3.LUT R5, R5, 0x800, RZ, 0xfc, !PT ;  /* 0x0000080005050812 */ /* 0x000fe200078efcff */
[----:B------:R-:W-:Y:S06]  /*1480*/  @!P0 BRA `(.L_x_36797) ;  /* 0x0000000000688947 */ /* 0x000fec0003800000 */
[C---:B0-----:R-:W-:Y:S01]  /*1490*/  IMAD.SHL.U32 R16, R6.reuse, 0x10, RZ ;  /* 0x0000001006107824 */ /* 0x041fe200078e00ff */
        /* <DEDUP_REMOVED lines=25> */
.L_x_36797:
[----:B------:R-:W-:Y:S05]  /*1630*/  BSYNC B0 ;  /* 0x0000000000007941 */ /* 0x000fea0003800000 */
.L_x_36796:
[----:B------:R-:W-:Y:S01]  /*1640*/  ISETP.GE.U32.AND P0, PT, R4, 0x120, PT ;  /* 0x000001200400780c */ /* 0x000fe20003f06070 */
[----:B------:R-:W-:Y:S01]  /*1650*/  BSSY B0, `(.L_x_36798) ;  /* 0x000001f000007945 */ /* 0x000fe20003800000 */
[----:B------:R-:W-:Y:S01]  /*1660*/  LOP3.LUT R5, R5, 0xfffffbff, RZ, 0xc0, !PT ;  /* 0xfffffbff05057812 */ /* 0x000fe200078ec0ff */
[----:B------:R-:W-:-:S10]  /*1670*/  IMAD.HI.U32 R13, R9, -0x2daee0ad, RZ ;  /* 0xd2511f53090d7827 */ /* 0x000fd400078e00ff */
[----:B------:R-:W-:Y:S01]  /*1680*/  @P0 LOP3.LUT R5, R5, 0x400, RZ, 0xfc, !PT ;  /* 0x0000040005050812 */ /* 0x000fe200078efcff */
[----:B------:R-:W-:Y:S06]  /*1690*/  @!P0 BRA `(.L_x_36799) ;  /* 0x0000000000688947 */ /* 0x000fec0003800000 */
[C---:B01----:R-:W-:Y:S01]  /*16a0*/  SHF.L.U32 R16, R6.reuse, 0x4, RZ ;  /* 0x0000000406107819 */ /* 0x043fe200000006ff */
        /* <DEDUP_REMOVED lines=25> */
.L_x_36799:
[----:B------:R-:W-:Y:S05]  /*1840*/  BSYNC B0 ;  /* 0x0000000000007941 */ /* 0x000fea0003800000 */
.L_x_36798:
[----:B------:R-:W-:Y:S01]  /*1850*/  ISETP.GE.U32.AND P0, PT, R4, 0x140, PT ;  /* 0x000001400400780c */ /* 0x000fe20003f06070 */
[----:B------:R-:W-:Y:S01]  /*1860*/  BSSY B0, `(.L_x_36800) ;  /* 0x000001e000007945 */ /* 0x000fe20003800000 */
[----:B------:R-:W-:-:S11]  /*1870*/  LOP3.LUT R5, R5, 0xfffffdff, RZ, 0xc0, !PT ;  /* 0xfffffdff05057812 */ /* 0x000fd600078ec0ff */
[----:B------:R-:W-:Y:S01]  /*1880*/  @P0 LOP3.LUT R5, R5, 0x200, RZ, 0xfc, !PT ;  /* 0x0000020005050812 */ /* 0x000fe200078efcff */
[----:B------:R-:W-:Y:S06]  /*1890*/  @!P0 BRA `(.L_x_36801) ;  /* 0x0000000000688947 */ /* 0x000fec0003800000 */
[C---:B012---:R-:W-:Y:S01]  /*18a0*/  IMAD.SHL.U32 R16, R6.reuse, 0x10, RZ ;  /* 0x0000001006107824 */ /* 0x047fe200078e00ff */
        /* <DEDUP_REMOVED lines=25> */
.L_x_36801:
[----:B------:R-:W-:Y:S05]  /*1a40*/  BSYNC B0 ;  /* 0x0000000000007941 */ /* 0x000fea0003800000 */
.L_x_36800:
        /* <DEDUP_REMOVED lines=31> */
.L_x_36803:
[----:B------:R-:W-:Y:S05]  /*1c40*/  BSYNC B0 ;  /* 0x0000000000007941 */ /* 0x000fea0003800000 */
.L_x_36802:
        /* <DEDUP_REMOVED lines=30> */
.L_x_36805:
[----:B------:R-:W-:Y:S05]  /*1e30*/  BSYNC B0 ;  /* 0x0000000000007941 */ /* 0x000fea0003800000 */
.L_x_36804:
[----:B------:R-:W-:Y:S01]  /*1e40*/  ULDC UR26, c[0x0][0x214] ;  /* 0x00008500001a7ab9 */ /* 0x000fe20000000800 */
[----:B------:R-:W-:Y:S02]  /*1e50*/  LOP3.LUT R13, R13, UR23, R10, 0x96, !PT ;  /* 0x000000170d0d7c12 */ /* 0x000fe4000f8e960a */
[----:B------:R-:W-:-:S13]  /*1e60*/  ISETP.GE.AND P0, PT, R19, UR26, PT ;  /* 0x0000001a13007c0c */ /* 0x000fda000bf06270 */
[----:B------:R-:W-:Y:S05]  /*1e70*/  @P0 EXIT ;  /* 0x000000000000094d */ /* 0x000fea0003800000 */
[----:B------:R-:W-:Y:S01]  /*1e80*/  IMAD R6, R7, -0x326172a9, RZ ;  /* 0xcd9e8d5707067824 */ /* 0x000fe200078e02ff */
[----:B------:R-:W-:Y:S01]  /*1e90*/  BSSY B0, `(.L_x_36806) ;  /* 0x0002519000007945 */ /* 0x000fe20003800000 */
[----:B------:R-:W-:Y:S01]  /*1ea0*/  IMAD.HI.U32 R7, R13, -0x326172a9, RZ ;  /* 0xcd9e8d570d077827 */ /* 0x000fe200078e00ff */
[----:B------:R-:W-:Y:S01]  /*1eb0*/  ULDC.U8 UR26, c[0x0][0x2a0] ;  /* 0x0000a800001a7ab9 */ /* 0x000fe20000000000 */
[----:B------:R-:W-:Y:S01]  /*1ec0*/  ULDC UR36, c[0x0][0x218] ;  /* 0x0000860000247ab9 */ /* 0x000fe20000000800 */
[----:B------:R-:W-:Y:S01]  /*1ed0*/  ULDC UR27, c[0x0][0x2d8] ;  /* 0x0000b600001b7ab9 */ /* 0x000fe20000000800 */
[----:B------:R-:W-:Y:S01]  /*1ee0*/  IMAD R9, R9, -0x2daee0ad, RZ ;  /* 0xd2511f5309097824 */ /* 0x000fe200078e02ff */
[----:B------:R-:W-:Y:S01]  /*1ef0*/  LOP3.LUT R6, R7, UR24, R6, 0x96, !PT ;  /* 0x0000001807067c12 */ /* 0x000fe2000f8e9606 */
[----:B------:R-:W-:Y:S01]  /*1f00*/  IMAD.HI.U32 R10, R12, -0x2daee0ad, RZ ;  /* 0xd2511f530c0a7827 */ /* 0x000fe200078e00ff */
[----:B------:R-:W-:Y:S01]  /*1f10*/  LOP3.LUT R7, R8, 0x3, RZ, 0xc0, !PT ;  /* 0x0000000308077812 */ /* 0x000fe200078ec0ff */
        /* <DEDUP_REMOVED lines=9> */
.L_x_37635:
[----:B------:R-:W-:Y:S01]  /*1fb0*/  IMAD R11, R19, UR36, RZ ;  /* 0x00000024130b7c24 */ /* 0x000fe2000f8e02ff */
[----:B------:R-:W-:Y:S01]  /*1fc0*/  LOP3.LUT P0, RZ, R5, 0x40, RZ, 0xc0, !PT ;  /* 0x0000004005ff7812 */ /* 0x000fe2000780c0ff */
[----:B------:R-:W-:Y:S03]  /*1fd0*/  BSSY B1, `(.L_x_36807) ;  /* 0x00002df000017945 */ /* 0x000fe60003800000 */
[----:B01234-:R-:W-:-:S04]  /*1fe0*/  SHF.R.S32.HI R17, RZ, 0x1f, R11 ;  /* 0x0000001fff117819 */ /* 0x01ffc8000001140b */
        /* <DEDUP_REMOVED lines=30> */
.L_x_36810:
[----:B------:R-:W-:-:S07]  /*21d0*/  IMAD.MOV.U32 R17, RZ, RZ, R10 ;  /* 0x000000ffff117224 */ /* 0x000fce00078e000a */
.L_x_36811:
[----:B------:R-:W-:Y:S05]  /*21e0*/  BSYNC B2 ;  /* 0x0000000000027941 */ /* 0x000fea0003800000 */
.L_x_36809:
        /* <DEDUP_REMOVED lines=16> */
.L_x_36815:
[----:B------:R-:W-:Y:S05]  /*22f0*/  BSYNC B3 ;  /* 0x0000000000037941 */ /* 0x000fea0003800000 */
.L_x_36814:
        /* <DEDUP_REMOVED lines=43> */
.L_x_36813:
[----:B------:R-:W-:Y:S05]  /*25b0*/  BSYNC B2 ;  /* 0x0000000000027941 */ /* 0x000fea0003800000 */
.L_x_36812:
        /* <DEDUP_REMOVED lines=18> */
.L_x_36816:
        /* <DEDUP_REMOVED lines=12> */
.L_x_36819:
[----:B------:R-:W-:-:S07]  /*27a0*/  IMAD.MOV.U32 R7, RZ, RZ, R10 ;  /* 0x000000ffff077224 */ /* 0x000fce00078e000a */
.L_x_36820:
[----:B------:R-:W-:Y:S05]  /*27b0*/  BSYNC B2 ;  /* 0x0000000000027941 */ /* 0x000fea0003800000 */
.L_x_36818:
        /* <DEDUP_REMOVED lines=16> */
.L_x_36824:
[----:B------:R-:W-:Y:S05]  /*28c0*/  BSYNC B3 ;  /* 0x0000000000037941 */ /* 0x000fea0003800000 */
.L_x_36823:
        /* <DEDUP_REMOVED lines=39> */
[----:B------:R-:W-:Y:S02]  /*2b40*/  IMAD.MOV.U32 R12, RZ, RZ, R10 ;  /* 0x000000ffff0c7224 */ /* 0x000fe400078e000a */
[----:B------:R-:W-:-:S05]  /*2b50*/  IMAD.WIDE.U32 R10, R6, -0x326172a9, RZ ;  /* 0xcd9e8d57060a7825 */ /* 0x000fca00078e00ff */
[----:B------:R-:W-:Y:S01]  /*2b60*/  LOP3.LUT R6, R11, UR24, R192, 0x96, !PT ;  /* 0x000000180b067c12 */ /* 0x000fe2000f8e96c0 */
[----:B------:R-:W-:-:S07]  /*2b70*/  IMAD.MOV.U32 R192, RZ, RZ, RZ ;  /* 0x000000ffffc07224 */ /* 0x000fce00078e00ff */
.L_x_36822:
[----:B------:R-:W-:Y:S05]  /*2b80*/  BSYNC B2 ;  /* 0x0000000000027941 */ /* 0x000fea0003800000 */
.L_x_36821:
[----:B------:R-:W-:-:S05]  /*2b90*/  I2FP.F32.U32 R7, R7 ;  /* 0x0000000700077245 */ /* 0x000fca0000201000 */
[----:B------:R-:W-:-:S05]  /*2ba0*/  FFMA.FTZ R7, R7, R237, 1.1641532182693481445e-10 ;  /* 0x2f00000007077423 */ /* 0x000fca00000100ed */
[----:B------:R-:W-:Y:S01]  /*2bb0*/  FSETP.GTU.FTZ.AND P3, PT, R7, R238, PT ;  /* 0x000000ee0700720b */ /* 0x000fe20003f7c000 */
[----:B------:R-:W-:-:S05]  /*2bc0*/  FMUL.FTZ R7, R140, R236 ;  /* 0x000000ec8c077220 */ /* 0x000fca0000410000 */
[----:B------:R-:W-:-:S05]  /*2bd0*/  FSEL R7, R7, RZ, !P3 ;  /* 0x000000ff07077208 */ /* 0x000fca0005800000 */
[----:B------:R-:W-:Y:S01]  /*2be0*/  FADD.FTZ R144, R7, R144 ;  /* 0x0000009007907221 */ /* 0x000fe20000010000 */
[----:B------:R-:W-:-:S03]  /*2bf0*/  SEL R7, RZ, 0x1, P3 ;  /* 0x00000001ff077807 */ /* 0x000fc60001800000 */
[----:B------:R-:W-:Y:S01]  /*2c00*/  @P0 FADD.FTZ R144, R136, R144 ;  /* 0x0000009088900221 */ /* 0x000fe20000010000 */
[----:B------:R-:W-:-:S07]  /*2c10*/  PRMT R13, R7, 0x7610, R13 ;  /* 0x00007610070d7816 */ /* 0x000fce000000000d */
.L_x_36817:
        /* <DEDUP_REMOVED lines=12> */
.L_x_36826:
[----:B------:R-:W-:-:S07]  /*2ce0*/  MOV R17, R10 ;  /* 0x0000000a00117202 */ /* 0x000fce0000000f00 */
.L_x_36827:
[----:B------:R-:W-:Y:S05]  /*2cf0*/  BSYNC B2 ;  /* 0x0000000000027941 */ /* 0x000fea0003800000 */
.L_x_36825:
        /* <DEDUP_REMOVED lines=16> */
.L_x_36831:
[----:B------:R-:W-:Y:S05]  /*2e00*/  BSYNC B3 ;  /* 0x0000000000037941 */ /* 0x000fea0003800000 */
.L_x_36830:
        /* <DEDUP_REMOVED lines=38> */
[----:B------:R-:W-:Y:S01]  /*3070*/  IMAD.MOV.U32 R7, RZ, RZ, RZ ;  /* 0x000000ffff077224 */ /* 0x000fe200078e00ff */
[----:B------:R-:W-:Y:S02]  /*3080*/  LOP3.LUT R8, R11, UR25, R192, 0x96, !PT ;  /* 0x000000190b087c12 */ /* 0x000fe4000f8e96c0 */
[----:B------:R-:W-:Y:S01]  /*3090*/  MOV R12, R10 ;  /* 0x0000000a000c7202 */ /* 0x000fe20000000f00 */
[----:B------:R-:W-:-:S05]  /*30a0*/  IMAD.WIDE.U32 R10, R193, -0x326172a9, RZ ;  /* 0xcd9e8d57c10a7825 */ /* 0x000fca00078e00ff */
[----:B------:R-:W-:-:S07]  /*30b0*/  LOP3.LUT R6, R11, UR24, R6, 0x96, !PT ;  /* 0x000000180b067c12 */ /* 0x000fce000f8e9606 */
.L_x_36829:
[----:B------:R-:W-:Y:S05]  /*30c0*/  BSYNC B2 ;  /* 0x0000000000027941 */ /* 0x000fea0003800000 */
.L_x_36828:
[----:B------:R-:W-:-:S05]  /*30d0*/  I2FP.F32.U32 R11, R17 ;  /* 0x00000011000b7245 */ /* 0x000fca0000201000 */
[----:B------:R-:W-:-:S05]  /*30e0*/  FFMA.FTZ R11, R11, R237, 1.1641532182693481445e-10 ;  /* 0x2f0000000b0b7423 */ /* 0x000fca00000100ed */
        /* <DEDUP_REMOVED lines=9> */
.L_x_36832:
        /* <DEDUP_REMOVED lines=12> */
.L_x_36835:
[----:B------:R-:W-:-:S07]  /*3240*/  MOV R14, R10 ;  /* 0x0000000a000e7202 */ /* 0x000fce0000000f00 */
.L_x_36836:
[----:B------:R-:W-:Y:S05]  /*3250*/  BSYNC B2 ;  /* 0x0000000000027941 */ /* 0x000fea0003800000 */
.L_x_36834:
        /* <DEDUP_REMOVED lines=16> */
.L_x_36840:
[----:B------:R-:W-:Y:S05]  /*3360*/  BSYNC B3 ;  /* 0x0000000000037941 */ /* 0x000fea0003800000 */
.L_x_36839:
        /* <DEDUP_REMOVED lines=43> */
.L_x_36838:
[----:B------:R-:W-:Y:S05]  /*3620*/  BSYNC B2 ;  /* 0x0000000000027941 */ /* 0x000fea0003800000 */
.L_x_36837:
        /* <DEDUP_REMOVED lines=9> */
.L_x_36833:
        /* <DEDUP_REMOVED lines=12> */
.L_x_36842:
[----:B------:R-:W-:-:S07]  /*3780*/  IMAD.MOV.U32 R7, RZ, RZ, R10 ;  /* 0x000000ffff077224 */ /* 0x000fce00078e000a */
.L_x_36843:
[----:B------:R-:W-:Y:S05]  /*3790*/  BSYNC B2 ;  /* 0x0000000000027941 */ /* 0x000fea0003800000 */
.L_x_36841:
        /* <DEDUP_REMOVED lines=16> */
.L_x_36847:
[----:B------:R-:W-:Y:S05]  /*38a0*/  BSYNC B3 ;  /* 0x0000000000037941 */ /* 0x000fea0003800000 */
.L_x_36846:
        /* <DEDUP_REMOVED lines=43> */
.L_x_36845:
[----:B------:R-:W-:Y:S05]  /*3b60*/  BSYNC B2 ;  /* 0x0000000000027941 */ /* 0x000fea0003800000 */
.L_x_36844:
[----:B------:R-:W-:-:S05]  /*3b70*/  I2FP.F32.U32 R7, R7 ;  /* 0x0000000700077245 */ /* 0x000fca0000201000 */
[----:B------:R-:W-:-:S05]  /*3b80*/  FFMA.FTZ R7, R7, R237, 1.1641532182693481445e-10 ;  /* 0x2f00000007077423 */ /* 0x000fca00000100ed */
        /* <DEDUP_REMOVED lines=9> */
.L_x_36848:
        /* <DEDUP_REMOVED lines=12> */
.L_x_36851:
[----:B------:R-:W-:-:S07]  /*3ce0*/  IMAD.MOV.U32 R7, RZ, RZ, R10 ;  /* 0x000000ffff077224 */ /* 0x000fce00078e000a */
.L_x_36852:
[----:B------:R-:W-:Y:S05]  /*3cf0*/  BSYNC B2 ;  /* 0x0000000000027941 */ /* 0x000fea0003800000 */
.L_x_36850:
        /* <DEDUP_REMOVED lines=16> */
.L_x_36856:
[----:B------:R-:W-:Y:S05]  /*3e00*/  BSYNC B3 ;  /* 0x0000000000037941 */ /* 0x000fea0003800000 */
.L_x_36855:
        /* <DEDUP_REMOVED lines=43> */
.L_x_36854:
[----:B------:R-:W-:Y:S05]  /*40c0*/  BSYNC B2 ;  /* 0x0000000000027941 */ /* 0x000fea0003800000 */
.L_x_36853:
        /* <DEDUP_REMOVED lines=9> */
.L_x_36849:
        /* <DEDUP_REMOVED lines=12> */
.L_x_36858:
[----:B------:R-:W-:-:S07]  /*4220*/  MOV R17, R10 ;  /* 0x0000000a00117202 */ /* 0x000fce0000000f00 */
.L_x_36859:
[----:B------:R-:W-:Y:S05]  /*4230*/  BSYNC B2 ;  /* 0x0000000000027941 */ /* 0x000fea0003800000 */
.L_x_36857:
        /* <DEDUP_REMOVED lines=16> */
.L_x_36863:
[----:B------:R-:W-:Y:S05]  /*4340*/  BSYNC B3 ;  /* 0x0000000000037941 */ /* 0x000fea0003800000 */
.L_x_36862:
        /* <DEDUP_REMOVED lines=43> */
.L_x_36861:
[----:B------:R-:W-:Y:S05]  /*4600*/  BSYNC B2 ;  /* 0x0000000000027941 */ /* 0x000fea0003800000 */
.L_x_36860:
        /* <DEDUP_REMOVED lines=11> */
.L_x_36864:
        /* <DEDUP_REMOVED lines=12> */
.L_x_36867:
[----:B------:R-:W-:-:S07]  /*4780*/  MOV R16, R10 ;  /* 0x0000000a00107202 */ /* 0x000fce0000000f00 */
.L_x_36868:
[----:B------:R-:W-:Y:S05]  /*4790*/  BSYNC B2 ;  /* 0x0000000000027941 */ /* 0x000fea0003800000 */
.L_x_36866:
        /* <DEDUP_REMOVED lines=16> */
.L_x_36872:
[----:B------:R-:W-:Y:S05]  /*48a0*/  BSYNC B3 ;  /* 0x0000000000037941 */ /* 0x000fea0003800000 */
.L_x_36871:
        /* <DEDUP_REMOVED lines=43> */
.L_x_36870:
[----:B------:R-:W-:Y:S05]  /*4b60*/  BSYNC B2 ;  /* 0x0000000000027941 */ /* 0x000fea0003800000 */
.L_x_36869:
        /* <DEDUP_REMOVED lines=9> */
.L_x_36865:
[C---:B------:R-:W-:Y:S02]  /*4c00*/  LEA R192, P0, R18.reuse, UR30, 0x4 ;  /* 0x0000001e12c07c11 */ /* 0x040fe4000f8020ff */
[----:B------:R-:W-:Y:S02]  /*4c10*/  SEL R11, RZ, 0x1000000, P5 ;  /* 0x01000000ff0b7807 */ /* 0x000fe40002800000 */
[----:B------:R-:W-:Y:S02]  /*4c20*/  LEA.HI.X R193, R18, UR31, RZ, 0x4, P0 ;  /* 0x0000001f12c17c11 */ /* 0x000fe400080f24ff */
[----:B------:R-:W-:Y:S02]  /*4c30*/  SEL R17, RZ, 0x10000, P4 ;  /* 0x00010000ff117807 */ /* 0x000fe40002000000 */
[----:B------:R-:W-:Y:S01]  /*4c40*/  LOP3.LUT P2, RZ, R5, 0x1, RZ, 0xc0, !PT ;  /* 0x0000000105ff7812 */ /* 0x000fe2000784c0ff */
[----:B------:R0:W-:Y:S02]  /*4c50*/  STG.E.128 desc[UR4][R192.64], R144 ;  /* 0x00000090c0007986 */ /* 0x0001e4000c101d04 */
[----:B0-----:R-:W-:-:S04]  /*4c60*/  SEL R192, RZ, 0x100, P3 ;  /* 0x00000100ffc07807 */ /* 0x001fc80001800000 */
[----:B------:R-:W-:Y:S02]  /*4c70*/  IADD3 R11, R192, R11, R17 ;  /* 0x0000000bc00b7210 */ /* 0x000fe40007ffe011 */
[----:B------:R-:W-:-:S05]  /*4c80*/  SEL R17, RZ, 0x1, P2 ;  /* 0x00000001ff117807 */ /* 0x000fca0001000000 */
[----:B------:R-:W-:Y:S01]  /*4c90*/  IMAD.IADD R194, R11, 0x1, R17 ;  /* 0x000000010bc27824 */ /* 0x000fe200078e0211 */
[C---:B------:R-:W-:Y:S01]  /*4ca0*/  SHF.L.U64.HI R11, R18.reuse, 0x2, RZ ;  /* 0x00000002120b7819 */ /* 0x040fe200000102ff */
[----:B------:R-:W-:-:S05]  /*4cb0*/  IMAD.SHL.U32 R17, R18, 0x4, RZ ;  /* 0x0000000412117824 */ /* 0x000fca00078e00ff */
[----:B------:R-:W-:-:S04]  /*4cc0*/  IADD3 R192, P0, R17, UR32, RZ ;  /* 0x0000002011c07c10 */ /* 0x000fc8000ff1e0ff */
        /* <DEDUP_REMOVED lines=11> */
[----:B------:R-:W-:-:S05]  /*4d80*/  LOP3.LUT R17, R13, 0xff, RZ, 0xc0, !PT ;  /* 0x000000ff0d117812 */ /* 0x000fca00078ec0ff */
[----:B------:R-:W-:-:S05]  /*4d90*/  IMAD.IADD R11, R11, 0x1, R17 ;  /* 0x000000010b0b7824 */ /* 0x000fca00078e0211 */
[----:B------:R1:W-:Y:S02]  /*4da0*/  STG.E desc[UR4][R192.64], R11 ;  /* 0x0000000bc0007986 */ /* 0x0003e4000c101904 */
.L_x_36873:
[----:B-1----:R-:W-:-:S07]  /*4db0*/  IADD3 R11, R18, 0x20, RZ ;  /* 0x00000020120b7810 */ /* 0x002fce0007ffe0ff */
.L_x_36808:
[----:B------:R-:W-:Y:S05]  /*4dc0*/  BSYNC B1 ;  /* 0x0000000000017941 */ /* 0x000fea0003800000 */
.L_x_36807:
[----:B------:R-:W-:Y:S01]  /*4dd0*/  LOP3.LUT P0, RZ, R5, 0x20000, RZ, 0xc0, !PT ;  /* 0x0002000005ff7812 */ /* 0x000fe2000780c0ff */
[----:B------:R-:W-:-:S12]  /*4de0*/  BSSY B1, `(.L_x_36874) ;  /* 0x00002e2000017945 */ /* 0x000fd80003800000 */
[----:B------:R-:W-:Y:S05]  /*4df0*/  @!P0 BRA `(.L_x_36875) ;  /* 0x0000002c00808947 */ /* 0x000fea0003800000 */
[----:B------:R-:W-:Y:S01]  /*4e00*/  ISETP.NE.U32.AND P0, PT, RZ, UR28, PT ;  /* 0x0000001cff007c0c */ /* 0x000fe2000bf05070 */
[----:B0-----:R-:W0:Y:S03]  /*4e10*/  LDC.64 R192, c[0x0][0x228] ;  /* 0x00008a00ffc07b82 */ /* 0x001e260000000a00 */
        /* <DEDUP_REMOVED lines=24> */
.L_x_36877:
[----:B------:R-:W-:-:S07]  /*4fa0*/  IMAD.MOV.U32 R17, RZ, RZ, R10 ;  /* 0x000000ffff117224 */ /* 0x000fce00078e000a */
.L_x_36878:
[----:B------:R-:W-:Y:S05]  /*4fb0*/  BSYNC B2 ;  /* 0x0000000000027941 */ /* 0x000fea0003800000 */
.L_x_36876:
        /* <DEDUP_REMOVED lines=16> */
.L_x_36882:
[----:B------:R-:W-:Y:S05]  /*50c0*/  BSYNC B3 ;  /* 0x0000000000037941 */ /* 0x000fea0003800000 */
.L_x_36881:
        /* <DEDUP_REMOVED lines=44> */
.L_x_36880:
[----:B------:R-:W-:Y:S05]  /*5390*/  BSYNC B2 ;  /* 0x0000000000027941 */ /* 0x000fea0003800000 */
.L_x_36879:
        /* <DEDUP_REMOVED lines=18> */
.L_x_36883:
        /* <DEDUP_REMOVED lines=12> */
.L_x_36886:
[----:B------:R-:W-:-:S07]  /*5580*/  IMAD.MOV.U32 R13, RZ, RZ, R10 ;  /* 0x000000ffff0d7224 */ /* 0x000fce00078e000a */
.L_x_36887:
[----:B------:R-:W-:Y:S05]  /*5590*/  BSYNC B2 ;  /* 0x0000000000027941 */ /* 0x000fea0003800000 */
.L_x_36885:
        /* <DEDUP_REMOVED lines=16> */
.L_x_36891:
[----:B------:R-:W-:Y:S05]  /*56a0*/  BSYNC B3 ;  /* 0x0000000000037941 */ /* 0x000fea0003800000 */
.L_x_36890:
        /* <DEDUP_REMOVED lines=44> */
.L_x_36889:
[----:B------:R-:W-:Y:S05]  /*5970*/  BSYNC B2 ;  /* 0x0000000000027941 */ /* 0x000fea0003800000 */
.L_x_36888:
        /* <DEDUP_REMOVED lines=9> */
.L_x_36884:
        /* <DEDUP_REMOVED lines=12> */
.L_x_36893:
[----:B------:R-:W-:-:S07]  /*5ad0*/  IMAD.MOV.U32 R7, RZ, RZ, R10 ;  /* 0x000000ffff077224 */ /* 0x000fce00078e000a */
.L_x_36894:
[----:B------:R-:W-:Y:S05]  /*5ae0*/  BSYNC B2 ;  /* 0x0000000000027941 */ /* 0x000fea0003800000 */
.L_x_36892:
        /* <DEDUP_REMOVED lines=16> */
.L_x_36898:
[----:B------:R-:W-:Y:S05]  /*5bf0*/  BSYNC B3 ;  /* 0x0000000000037941 */ /* 0x000fea0003800000 */
.L_x_36897:
        /* <DEDUP_REMOVED lines=44> */
.L_x_36896:
[----:B------:R-:W-:Y:S05]  /*5ec0*/  BSYNC B2 ;  /* 0x0000000000027941 */ /* 0x000fea0003800000 */
.L_x_36895:
        /* <DEDUP_REMOVED lines=11> */
.L_x_36899:
        /* <DEDUP_REMOVED lines=12> */
.L_x_36902:
[----:B------:R-:W-:-:S07]  /*6040*/  IMAD.MOV.U32 R7, RZ, RZ, R10 ;  /* 0x000000ffff077224 */ /* 0x000fce00078e000a */
.L_x_36903:
[----:B------:R-:W-:Y:S05]  /*6050*/  BSYNC B2 ;  /* 0x0000000000027941 */ /* 0x000fea0003800000 */
.L_x_36901:
        /* <DEDUP_REMOVED lines=16> */
.L_x_36907:
[----:B------:R-:W-:Y:S05]  /*6160*/  BSYNC B3 ;  /* 0x0000000000037941 */ /* 0x000fea0003800000 */
.L_x_36906:
        /* <DEDUP_REMOVED lines=44> */
.L_x_36905:
[----:B------:R-:W-:Y:S05]  /*6430*/  BSYNC B2 ;  /* 0x0000000000027941 */ /* 0x000fea0003800000 */
.L_x_36904:
        /* <DEDUP_REMOVED lines=9> */
.L_x_36900:
        /* <DEDUP_REMOVED lines=12> */
.L_x_36909:
[----:B------:R-:W-:-:S07]  /*6590*/  IMAD.MOV.U32 R17, RZ, RZ, R10 ;  /* 0x000000ffff117224 */ /* 0x000fce00078e000a */
.L_x_36910:
[----:B------:R-:W-:Y:S05]  /*65a0*/  BSYNC B2 ;  /* 0x0000000000027941 */ /* 0x000fea0003800000 */
.L_x_36908:
        /* <DEDUP_REMOVED lines=16> */
.L_x_36914:
[----:B------:R-:W-:Y:S05]  /*66b0*/  BSYNC B3 ;  /* 0x0000000000037941 */ /* 0x000fea0003800000 */
.L_x_36913:
        /* <DEDUP_REMOVED lines=37> */
[----:B------:R-:W-:Y:S01]  /*6910*/  IMAD.WIDE.U32 R192, R7, -0x2daee0ad, RZ ;  /* 0xd2511f5307c07825 */ /* 0x000fe200078e00ff */
[----:B------:R-:W-:-:S03]  /*6920*/  HFMA2.MMA R7, -RZ, RZ, 0, 0 ;  /* 0x00000000ff077435 */ /* 0x000fc600000001ff */
[----:B------:R-:W-:Y:S01]  /*6930*/  IMAD.MOV.U32 R12, RZ, RZ, R192 ;  /* 0x000000ffff0c7224 */ /* 0x000fe200078e00c0 */
[----:B------:R-:W-:Y:S01]  /*6940*/  LOP3.LUT R8, R193, UR25, R194, 0x96, !PT ;  /* 0x00000019c1087c12 */ /* 0x000fe2000f8e96c2 */
[----:B------:R-:W-:-:S04]  /*6950*/  IMAD.WIDE.U32 R192, R10, -0x326172a9, RZ ;  /* 0xcd9e8d570ac07825 */ /* 0x000fc800078e00ff */
[----:B------:R-:W-:Y:S01]  /*6960*/  IMAD.MOV.U32 R10, RZ, RZ, R192 ;  /* 0x000000ffff0a7224 */ /* 0x000fe200078e00c0 */
[----:B------:R-:W-:-:S07]  /*6970*/  LOP3.LUT R6, R193, UR24, R6, 0x96, !PT ;  /* 0x00000018c1067c12 */ /* 0x000fce000f8e9606 */
.L_x_36912:
[----:B------:R-:W-:Y:S05]  /*6980*/  BSYNC B2 ;  /* 0x0000000000027941 */ /* 0x000fea0003800000 */
.L_x_36911:
        /* <DEDUP_REMOVED lines=11> */
.L_x_36915:
        /* <DEDUP_REMOVED lines=12> */
.L_x_36918:
[----:B------:R-:W-:-:S07]  /*6b00*/  IMAD.MOV.U32 R15, RZ, RZ, R10 ;  /* 0x000000ffff0f7224 */ /* 0x000fce00078e000a */
.L_x_36919:
[----:B------:R-:W-:Y:S05]  /*6b10*/  BSYNC B2 ;  /* 0x0000000000027941 */ /* 0x000fea0003800000 */
.L_x_36917:
        /* <DEDUP_REMOVED lines=16> */
.L_x_36923:
[----:B------:R-:W-:Y:S05]  /*6c20*/  BSYNC B3 ;  /* 0x0000000000037941 */ /* 0x000fea0003800000 */
.L_x_36922:
        /* <DEDUP_REMOVED lines=44> */
.L_x_36921:
[----:B------:R-:W-:Y:S05]  /*6ef0*/  BSYNC B2 ;  /* 0x0000000000027941 */ /* 0x000fea0003800000 */
.L_x_36920:
        /* <DEDUP_REMOVED lines=9> */
.L_x_36916:
        /* <DEDUP_REMOVED lines=12> */
.L_x_36925:
[----:B------:R-:W-:-:S07]  /*7050*/  IMAD.MOV.U32 R7, RZ, RZ, R10 ;  /* 0x000000ffff077224 */ /* 0x000fce00078e000a */
.L_x_36926:
[----:B------:R-:W-:Y:S05]  /*7060*/  BSYNC B2 ;  /* 0x0000000000027941 */ /* 0x000fea0003800000 */
.L_x_36924:
        /* <DEDUP_REMOVED lines=16> */
.L_x_36930:
[----:B------:R-:W-:Y:S05]  /*7170*/  BSYNC B3 ;  /* 0x0000000000037941 */ /* 0x000fea0003800000 */
.L_x_36929:
        /* <DEDUP_REMOVED lines=44> */
.L_x_36928:
[----:B------:R-:W-:Y:S05]  /*7440*/  BSYNC B2 ;  /* 0x0000000000027941 */ /* 0x000fea0003800000 */
.L_x_36927:
        /* <DEDUP_REMOVED lines=11> */
.L_x_36931:
        /* <DEDUP_REMOVED lines=12> */
.L_x_36934:
[----:B------:R-:W-:-:S07]  /*75c0*/  IMAD.MOV.U32 R16, RZ, RZ, R10 ;  /* 0x000000ffff107224 */ /* 0x000fce00078e000a */
.L_x_36935:
[----:B------:R-:W-:Y:S05]  /*75d0*/  BSYNC B2 ;  /* 0x0000000000027941 */ /* 0x000fea0003800000 */
.L_x_36933:
        /* <DEDUP_REMOVED lines=16> */
.L_x_36939:
[----:B------:R-:W-:Y:S05]  /*76e0*/  BSYNC B3 ;  /* 0x0000000000037941 */ /* 0x000fea0003800000 */
.L_x_36938:
        /* <DEDUP_REMOVED lines=44> */
.L_x_36937:
[----:B------:R-:W-:Y:S05]  /*79b0*/  BSYNC B2 ;  /* 0x0000000000027941 */ /* 0x000fea0003800000 */
.L_x_36936:
        /* <DEDUP_REMOVED lines=8> */
.L_x_36932:
        /* <DEDUP_REMOVED lines=27> */
.L_x_36940:
[----:B------:R-:W-:-:S07]  /*7bf0*/  IADD3 R11, R11, 0x20, RZ ;  /* 0x000000200b0b7810 */ /* 0x000fce0007ffe0ff */
.L_x_36875:
[----:B------:R-:W-:Y:S05]  /*7c00*/  BSYNC B1 ;  /* 0x0000000000017941 */ /* 0x000fea0003800000 */
.L_x_36874:
        /* <DEDUP_REMOVED lines=29> */
.L_x_36944:
[----:B------:R-:W-:-:S07]  /*7de0*/  IMAD.MOV.U32 R17, RZ, RZ, R10 ;  /* 0x000000ffff117224 */ /* 0x000fce00078e000a */
.L_x_36945:
[----:B------:R-:W-:Y:S05]  /*7df0*/  BSYNC B2 ;  /* 0x0000000000027941 */ /* 0x000fea0003800000 */
.L_x_36943:
        /* <DEDUP_REMOVED lines=16> */
.L_x_36949:
[----:B------:R-:W-:Y:S05]  /*7f00*/  BSYNC B3 ;  /* 0x0000000000037941 */ /* 0x000fea0003800000 */
.L_x_36948:
        /* <DEDUP_REMOVED lines=44> */
.L_x_36947:
[----:B------:R-:W-:Y:S05]  /*81d0*/  BSYNC B2 ;  /* 0x0000000000027941 */ /* 0x000fea0003800000 */
.L_x_36946:
        /* <DEDUP_REMOVED lines=18> */
.L_x_36950:
        /* <DEDUP_REMOVED lines=12> */
.L_x_36953:
[----:B------:R-:W-:-:S07]  /*83c0*/  IMAD.MOV.U32 R13, RZ, RZ, R10 ;  /* 0x000000ffff0d7224 */ /* 0x000fce00078e000a */
.L_x_36954:
[----:B------:R-:W-:Y:S05]  /*83d0*/  BSYNC B2 ;  /* 0x0000000000027941 */ /* 0x000fea0003800000 */
.L_x_36952:
        /* <DEDUP_REMOVED lines=16> */
.L_x_36958:
[----:B------:R-:W-:Y:S05]  /*84e0*/  BSYNC B3 ;  /* 0x0000000000037941 */ /* 0x000fea0003800000 */
.L_x_36957:
        /* <DEDUP_REMOVED lines=44> */
.L_x_36956:
[----:B------:R-:W-:Y:S05]  /*87b0*/  BSYNC B2 ;  /* 0x0000000000027941 */ /* 0x000fea0003800000 */
.L_x_36955:
        /* <DEDUP_REMOVED lines=9> */
.L_x_36951:
        /* <DEDUP_REMOVED lines=12> */
.L_x_36960:
[----:B------:R-:W-:-:S07]  /*8910*/  IMAD.MOV.U32 R7, RZ, RZ, R10 ;  /* 0x000000ffff077224 */ /* 0x000fce00078e000a */
.L_x_36961:
[----:B------:R-:W-:Y:S05]  /*8920*/  BSYNC B2 ;  /* 0x0000000000027941 */ /* 0x000fea0003800000 */
.L_x_36959:
        /* <DEDUP_REMOVED lines=16> */
.L_x_36965:
[----:B------:R-:W-:Y:S05]  /*8a30*/  BSYNC B3 ;  /* 0x0000000000037941 */ /* 0x000fea0003800000 */
.L_x_36964:
        /* <DEDUP_REMOVED lines=44> */
.L_x_36963:
[----:B------:R-:W-:Y:S05]  /*8d00*/  BSYNC B2 ;  /* 0x0000000000027941 */ /* 0x000fea0003800000 */
.L_x_36962:
        /* <DEDUP_REMOVED lines=11> */
.L_x_36966:
        /* <DEDUP_REMOVED lines=12> */
.L_x_36969:
[----:B------:R-:W-:-:S07]  /*8e80*/  IMAD.MOV.U32 R7, RZ, RZ, R10 ;  /* 0x000000ffff077224 */ /* 0x000fce00078e000a */
.L_x_36970:
[----:B------:R-:W-:Y:S05]  /*8e90*/  BSYNC B2 ;  /* 0x0000000000027941 */ /* 0x000fea0003800000 */
.L_x_36968:
        /* <DEDUP_REMOVED lines=16> */
.L_x_36974:
[----:B------:R-:W-:Y:S05]  /*8fa0*/  BSYNC B3 ;  /* 0x0000000000037941 */ /* 0x000fea0003800000 */
.L_x_36973:
        /* <DEDUP_REMOVED lines=44> */
.L_x_36972:
[----:B------:R-:W-:Y:S05]  /*9270*/  BSYNC B2 ;  /* 0x0000000000027941 */ /* 0x000fea0003800000 */
.L_x_36971:
        /* <DEDUP_REMOVED lines=9> */
.L_x_36967:
        /* <DEDUP_REMOVED lines=12> */
.L_x_36976:
[----:B------:R-:W-:-:S07]  /*93d0*/  IMAD.MOV.U32 R17, RZ, RZ, R10 ;  /* 0x000000ffff117224 */ /* 0x000fce00078e000a */
.L_x_36977:
[----:B------:R-:W-:Y:S05]  /*93e0*/  BSYNC B2 ;  /* 0x0000000000027941 */ /* 0x000fea0003800000 */
.L_x_36975:
        /* <DEDUP_REMOVED lines=16> */
.L_x_36981:
[----:B------:R-:W-:Y:S05]  /*94f0*/  BSYNC B3 ;  /* 0x0000000000037941 */ /* 0x000fea0003800000 */
.L_x_36980:
        /* <DEDUP_REMOVED lines=44> */
.L_x_36979:
[----:B------:R-:W-:Y:S05]  /*97c0*/  BSYNC B2 ;  /* 0x0000000000027941 */ /* 0x000fea0003800000 */
.L_x_36978:
        /* <DEDUP_REMOVED lines=11> */
.L_x_36982:
        /* <DEDUP_REMOVED lines=12> */
.L_x_36985:
[----:B------:R-:W-:-:S07]  /*9940*/  IMAD.MOV.U32 R15, RZ, RZ, R10 ;  /* 0x000000ffff0f7224 */ /* 0x000fce00078e000a */
.L_x_36986:
[----:B------:R-:W-:Y:S05]  /*9950*/  BSYNC B2 ;  /* 0x0000000000027941 */ /* 0x000fea0003800000 */
.L_x_36984:
        /* <DEDUP_REMOVED lines=16> */
.L_x_36990:
[----:B------:R-:W-:Y:S05]  /*9a60*/  BSYNC B3 ;  /* 0x0000000000037941 */ /* 0x000fea0003800000 */
.L_x_36989:
        /* <DEDUP_REMOVED lines=44> */
.L_x_36988:
[----:B------:R-:W-:Y:S05]  /*9d30*/  BSYNC B2 ;  /* 0x0000000000027941 */ /* 0x000fea0003800000 */
.L_x_36987:
        /* <DEDUP_REMOVED lines=9> */
.L_x_36983:
        /* <DEDUP_REMOVED lines=12> */
.L_x_36992:
[----:B------:R-:W-:-:S07]  /*9e90*/  IMAD.MOV.U32 R7, RZ, RZ, R10 ;  /* 0x000000ffff077224 */ /* 0x000fce00078e000a */
.L_x_36993:
[----:B------:R-:W-:Y:S05]  /*9ea0*/  BSYNC B2 ;  /* 0x0000000000027941 */ /* 0x000fea0003800000 */
.L_x_36991:
        /* <DEDUP_REMOVED lines=16> */
.L_x_36997:
[----:B------:R-:W-:Y:S05]  /*9fb0*/  BSYNC B3 ;  /* 0x0000000000037941 */ /* 0x000fea0003800000 */
.L_x_36996:
        /* <DEDUP_REMOVED lines=44> */
.L_x_36995:
[----:B------:R-:W-:Y:S05]  /*a280*/  BSYNC B2 ;  /* 0x0000000000027941 */ /* 0x000fea0003800000 */
.L_x_36994:
        /* <DEDUP_REMOVED lines=11> */
.L_x_36998:
        /* <DEDUP_REMOVED lines=12> */
.L_x_37001:
[----:B------:R-:W-:-:S07]  /*a400*/  IMAD.MOV.U32 R16, RZ, RZ, R10 ;  /* 0x000000ffff107224 */ /* 0x000fce00078e000a */
.L_x_37002:
[----:B------:R-:W-:Y:S05]  /*a410*/  BSYNC B2 ;  /* 0x0000000000027941 */ /* 0x000fea0003800000 */
.L_x_37000:
        /* <DEDUP_REMOVED lines=16> */
.L_x_37006:
[----:B------:R-:W-:Y:S05]  /*a520*/  BSYNC B3 ;  /* 0x0000000000037941 */ /* 0x000fea0003800000 */
.L_x_37005:
        /* <DEDUP_REMOVED lines=44> */
.L_x_37004:
[----:B------:R-:W-:Y:S05]  /*a7f0*/  BSYNC B2 ;  /* 0x0000000000027941 */ /* 0x000fea0003800000 */
.L_x_37003:
        /* <DEDUP_REMOVED lines=8> */
.L_x_36999:
        /* <DEDUP_REMOVED lines=27> */
.L_x_37007:
[----:B------:R-:W-:-:S07]  /*aa30*/  IADD3 R11, R11, 0x20, RZ ;  /* 0x000000200b0b7810 */ /* 0x000fce0007ffe0ff */
.L_x_36942:
[----:B------:R-:W-:Y:S05]  /*aa40*/  BSYNC B1 ;  /* 0x0000000000017941 */ /* 0x000fea0003800000 */
.L_x_36941:
        /* <DEDUP_REMOVED lines=29> */
.L_x_37011:
[----:B------:R-:W-:-:S07]  /*ac20*/  IMAD.MOV.U32 R17, RZ, RZ, R10 ;  /* 0x000000ffff117224 */ /* 0x000fce00078e000a */
.L_x_37012:
[----:B------:R-:W-:Y:S05]  /*ac30*/  BSYNC B2 ;  /* 0x0000000000027941 */ /* 0x000fea0003800000 */
.L_x_37010:
        /* <DEDUP_REMOVED lines=16> */
.L_x_37016:
[----:B------:R-:W-:Y:S05]  /*ad40*/  BSYNC B3 ;  /* 0x0000000000037941 */ /* 0x000fea0003800000 */
.L_x_37015:
        /* <DEDUP_REMOVED lines=44> */
.L_x_37014:
[----:B------:R-:W-:Y:S05]  /*b010*/  BSYNC B2 ;  /* 0x0000000000027941 */ /* 0x000fea0003800000 */
.L_x_37013:
        /* <DEDUP_REMOVED lines=18> */
.L_x_37017:
        /* <DEDUP_REMOVED lines=12> */
.L_x_37020:
[----:B------:R-:W-:-:S07]  /*b200*/  IMAD.MOV.U32 R13, RZ, RZ, R10 ;  /* 0x000000ffff0d7224 */ /* 0x000fce00078e000a */
.L_x_37021:
[----:B------:R-:W-:Y:S05]  /*b210*/  BSYNC B2 ;  /* 0x0000000000027941 */ /* 0x000fea0003800000 */
.L_x_37019:
        /* <DEDUP_REMOVED lines=16> */
.L_x_37025:
[----:B------:R-:W-:Y:S05]  /*b320*/  BSYNC B3 ;  /* 0x0000000000037941 */ /* 0x000fea0003800000 */
.L_x_37024:
        /* <DEDUP_REMOVED lines=44> */
.L_x_37023:
[----:B------:R-:W-:Y:S05]  /*b5f0*/  BSYNC B2 ;  /* 0x0000000000027941 */ /* 0x000fea0003800000 */
.L_x_37022:
        /* <DEDUP_REMOVED lines=9> */
.L_x_37018:
        /* <DEDUP_REMOVED lines=12> */
.L_x_37027:
[----:B------:R-:W-:-:S07]  /*b750*/  IMAD.MOV.U32 R7, RZ, RZ, R10 ;  /* 0x000000ffff077224 */ /* 0x000fce00078e000a */
.L_x_37028:
[----:B------:R-:W-:Y:S05]  /*b760*/  BSYNC B2 ;  /* 0x0000000000027941 */ /* 0x000fea0003800000 */
.L_x_37026:
        /* <DEDUP_REMOVED lines=16> */
.L_x_37032:
[----:B------:R-:W-:Y:S05]  /*b870*/  BSYNC B3 ;  /* 0x0000000000037941 */ /* 0x000fea0003800000 */
.L_x_37031:
        /* <DEDUP_REMOVED lines=44> */
.L_x_37030:
[----:B------:R-:W-:Y:S05]  /*bb40*/  BSYNC B2 ;  /* 0x0000000000027941 */ /* 0x000fea0003800000 */
.L_x_37029:
        /* <DEDUP_REMOVED lines=11> */
.L_x_37033:
        /* <DEDUP_REMOVED lines=12> */
.L_x_37036:
[----:B------:R-:W-:-:S07]  /*bcc0*/  IMAD.MOV.U32 R7, RZ, RZ, R10 ;  /* 0x000000ffff077224 */ /* 0x000fce00078e000a */
.L_x_37037:
[----:B------:R-:W-:Y:S05]  /*bcd0*/  BSYNC B2 ;  /* 0x0000000000027941 */ /* 0x000fea0003800000 */
.L_x_37035:
        /* <DEDUP_REMOVED lines=16> */
.L_x_37041:
[----:B------:R-:W-:Y:S05]  /*bde0*/  BSYNC B3 ;  /* 0x0000000000037941 */ /* 0x000fea0003800000 */
.L_x_37040:
        /* <DEDUP_REMOVED lines=44> */
.L_x_37039:
[----:B------:R-:W-:Y:S05]  /*c0b0*/  BSYNC B2 ;  /* 0x0000000000027941 */ /* 0x000fea0003800000 */
.L_x_37038:
        /* <DEDUP_REMOVED lines=9> */
.L_x_37034:
        /* <DEDUP_REMOVED lines=12> */
.L_x_37043:
[----:B------:R-:W-:-:S07]  /*c210*/  IMAD.MOV.U32 R17, RZ, RZ, R10 ;  /* 0x000000ffff117224 */ /* 0x000fce00078e000a */
.L_x_37044:
[----:B------:R-:W-:Y:S05]  /*c220*/  BSYNC B2 ;  /* 0x0000000000027941 */ /* 0x000fea0003800000 */
.L_x_37042:
        /* <DEDUP_REMOVED lines=16> */
.L_x_37048:
[----:B------:R-:W-:Y:S05]  /*c330*/  BSYNC B3 ;  /* 0x0000000000037941 */ /* 0x000fea0003800000 */
.L_x_37047:
        /* <DEDUP_REMOVED lines=44> */
.L_x_37046:
[----:B------:R-:W-:Y:S05]  /*c600*/  BSYNC B2 ;  /* 0x0000000000027941 */ /* 0x000fea0003800000 */
.L_x_37045:
        /* <DEDUP_REMOVED lines=11> */
.L_x_37049:
        /* <DEDUP_REMOVED lines=12> */
.L_x_37052:
[----:B------:R-:W-:-:S07]  /*c780*/  IMAD.MOV.U32 R15, RZ, RZ, R10 ;  /* 0x000000ffff0f7224 */ /* 0x000fce00078e000a */
.L_x_37053:
[----:B------:R-:W-:Y:S05]  /*c790*/  BSYNC B2 ;  /* 0x0000000000027941 */ /* 0x000fea0003800000 */
.L_x_37051:
        /* <DEDUP_REMOVED lines=16> */
.L_x_37057:
[----:B------:R-:W-:Y:S05]  /*c8a0*/  BSYNC B3 ;  /* 0x0000000000037941 */ /* 0x000fea0003800000 */
.L_x_37056:
        /* <DEDUP_REMOVED lines=44> */
.L_x_37055:
[----:B------:R-:W-:Y:S05]  /*cb70*/  BSYNC B2 ;  /* 0x0000000000027941 */ /* 0x000fea0003800000 */
.L_x_37054:
        /* <DEDUP_REMOVED lines=9> */
.L_x_37050:
        /* <DEDUP_REMOVED lines=12> */
.L_x_37059:
[----:B------:R-:W-:-:S07]  /*ccd0*/  IMAD.MOV.U32 R7, RZ, RZ, R10 ;  /* 0x000000ffff077224 */ /* 0x000fce00078e000a */
.L_x_37060:
[----:B------:R-:W-:Y:S05]  /*cce0*/  BSYNC B2 ;  /* 0x0000000000027941 */ /* 0x000fea0003800000 */
.L_x_37058:
        /* <DEDUP_REMOVED lines=16> */
.L_x_37064:
[----:B------:R-:W-:Y:S05]  /*cdf0*/  BSYNC B3 ;  /* 0x0000000000037941 */ /* 0x000fea0003800000 */
.L_x_37063:
        /* <DEDUP_REMOVED lines=44> */
.L_x_37062:
[----:B------:R-:W-:Y:S05]  /*d0c0*/  BSYNC B2 ;  /* 0x0000000000027941 */ /* 0x000fea0003800000 */
.L_x_37061:
        /* <DEDUP_REMOVED lines=11> */
.L_x_37065:
        /* <DEDUP_REMOVED lines=12> */
.L_x_37068:
[----:B------:R-:W-:-:S07]  /*d240*/  IMAD.MOV.U32 R16, RZ, RZ, R10 ;  /* 0x000000ffff107224 */ /* 0x000fce00078e000a */
.L_x_37069:
[----:B------:R-:W-:Y:S05]  /*d250*/  BSYNC B2 ;  /* 0x0000000000027941 */ /* 0x000fea0003800000 */
.L_x_37067:
        /* <DEDUP_REMOVED lines=16> */
.L_x_37073:
[----:B------:R-:W-:Y:S05]  /*d360*/  BSYNC B3 ;  /* 0x0000000000037941 */ /* 0x000fea0003800000 */
.L_x_37072:
        /* <DEDUP_REMOVED lines=44> */
.L_x_37071:
[----:B------:R-:W-:Y:S05]  /*d630*/  BSYNC B2 ;  /* 0x0000000000027941 */ /* 0x000fea0003800000 */
.L_x_37070:
        /* <DEDUP_REMOVED lines=8> */
.L_x_37066:
        /* <DEDUP_REMOVED lines=27> */
.L_x_37074:
[----:B------:R-:W-:-:S07]  /*d870*/  IADD3 R11, R11, 0x20, RZ ;  /* 0x000000200b0b7810 */ /* 0x000fce0007ffe0ff */
.L_x_37009:
[----:B------:R-:W-:Y:S05]  /*d880*/  BSYNC B1 ;  /* 0x0000000000017941 */ /* 0x000fea0003800000 */
.L_x_37008:
        /* <DEDUP_REMOVED lines=29> */
.L_x_37078:
[----:B------:R-:W-:-:S07]  /*da60*/  IMAD.MOV.U32 R17, RZ, RZ, R10 ;  /* 0x000000ffff117224 */ /* 0x000fce00078e000a */
.L_x_37079:
[----:B------:R-:W-:Y:S05]  /*da70*/  BSYNC B2 ;  /* 0x0000000000027941 */ /* 0x000fea0003800000 */
.L_x_37077:
        /* <DEDUP_REMOVED lines=16> */
.L_x_37083:
[----:B------:R-:W-:Y:S05]  /*db80*/  BSYNC B3 ;  /* 0x0000000000037941 */ /* 0x000fea0003800000 */
.L_x_37082:
        /* <DEDUP_REMOVED lines=44> */
.L_x_37081:
[----:B------:R-:W-:Y:S05]  /*de50*/  BSYNC B2 ;  /* 0x0000000000027941 */ /* 0x000fea0003800000 */
.L_x_37080:
        /* <DEDUP_REMOVED lines=18> */
.L_x_37084:
        /* <DEDUP_REMOVED lines=12> */
.L_x_37087:
[----:B------:R-:W-:-:S07]  /*e040*/  IMAD.MOV.U32 R13, RZ, RZ, R10 ;  /* 0x000000ffff0d7224 */ /* 0x000fce00078e000a */
.L_x_37088:
[----:B------:R-:W-:Y:S05]  /*e050*/  BSYNC B2 ;  /* 0x0000000000027941 */ /* 0x000fea0003800000 */
.L_x_37086:
        /* <DEDUP_REMOVED lines=16> */
.L_x_37092:
[----:B------:R-:W-:Y:S05]  /*e160*/  BSYNC B3 ;  /* 0x0000000000037941 */ /* 0x000fea0003800000 */
.L_x_37091:
        /* <DEDUP_REMOVED lines=44> */
.L_x_37090:
[----:B------:R-:W-:Y:S05]  /*e430*/  BSYNC B2 ;  /* 0x0000000000027941 */ /* 0x000fea0003800000 */
.L_x_37089:
        /* <DEDUP_REMOVED lines=9> */
.L_x_37085:
        /* <DEDUP_REMOVED lines=12> */
.L_x_37094:
[----:B------:R-:W-:-:S07]  /*e590*/  IMAD.MOV.U32 R7, RZ, RZ, R10 ;  /* 0x000000ffff077224 */ /* 0x000fce00078e000a */
.L_x_37095:
[----:B------:R-:W-:Y:S05]  /*e5a0*/  BSYNC B2 ;  /* 0x0000000000027941 */ /* 0x000fea0003800000 */
.L_x_37093:
        /* <DEDUP_REMOVED lines=16> */
.L_x_37099:
[----:B------:R-:W-:Y:S05]  /*e6b0*/  BSYNC B3 ;  /* 0x0000000000037941 */ /* 0x000fea0003800000 */
.L_x_37098:
        /* <DEDUP_REMOVED lines=44> */
.L_x_37097:
[----:B------:R-:W-:Y:S05]  /*e980*/  BSYNC B2 ;  /* 0x0000000000027941 */ /* 0x000fea0003800000 */
.L_x_37096:
        /* <DEDUP_REMOVED lines=11> */
.L_x_37100:
        /* <DEDUP_REMOVED lines=12> */
.L_x_37103:
[----:B------:R-:W-:-:S07]  /*eb00*/  IMAD.MOV.U32 R7, RZ, RZ, R10 ;  /* 0x000000ffff077224 */ /* 0x000fce00078e000a */
.L_x_37104:
[----:B------:R-:W-:Y:S05]  /*eb10*/  BSYNC B2 ;  /* 0x0000000000027941 */ /* 0x000fea0003800000 */
.L_x_37102:
        /* <DEDUP_REMOVED lines=16> */
.L_x_37108:
[----:B------:R-:W-:Y:S05]  /*ec20*/  BSYNC B3 ;  /* 0x0000000000037941 */ /* 0x000fea0003800000 */
.L_x_37107:
        /* <DEDUP_REMOVED lines=44> */
.L_x_37106:
[----:B------:R-:W-:Y:S05]  /*eef0*/  BSYNC B2 ;  /* 0x0000000000027941 */ /* 0x000fea0003800000 */
.L_x_37105:
        /* <DEDUP_REMOVED lines=9> */
.L_x_37101:
        /* <DEDUP_REMOVED lines=12> */
.L_x_37110:
[----:B------:R-:W-:-:S07]  /*f050*/  IMAD.MOV.U32 R17, RZ, RZ, R10 ;  /* 0x000000ffff117224 */ /* 0x000fce00078e000a */
.L_x_37111:
[----:B------:R-:W-:Y:S05]  /*f060*/  BSYNC B2 ;  /* 0x0000000000027941 */ /* 0x000fea0003800000 */
.L_x_37109:
        /* <DEDUP_REMOVED lines=16> */
.L_x_37115:
[----:B------:R-:W-:Y:S05]  /*f170*/  BSYNC B3 ;  /* 0x0000000000037941 */ /* 0x000fea0003800000 */
.L_x_37114:
        /* <DEDUP_REMOVED lines=44> */
.L_x_37113:
[----:B------:R-:W-:Y:S05]  /*f440*/  BSYNC B2 ;  /* 0x0000000000027941 */ /* 0x000fea0003800000 */
.L_x_37112:
        /* <DEDUP_REMOVED lines=11> */
.L_x_37116:
        /* <DEDUP_REMOVED lines=12> */
.L_x_37119:
[----:B------:R-:W-:-:S07]  /*f5c0*/  IMAD.MOV.U32 R15, RZ, RZ, R10 ;  /* 0x000000ffff0f7224 */ /* 0x000fce00078e000a */
.L_x_37120:
[----:B------:R-:W-:Y:S05]  /*f5d0*/  BSYNC B2 ;  /* 0x0000000000027941 */ /* 0x000fea0003800000 */
.L_x_37118:
        /* <DEDUP_REMOVED lines=16> */
.L_x_37124:
[----:B------:R-:W-:Y:S05]  /*f6e0*/  BSYNC B3 ;  /* 0x0000000000037941 */ /* 0x000fea0003800000 */
.L_x_37123:
        /* <DEDUP_REMOVED lines=44> */
.L_x_37122:
[----:B------:R-:W-:Y:S05]  /*f9b0*/  BSYNC B2 ;  /* 0x0000000000027941 */ /* 0x000fea0003800000 */
.L_x_37121:
        /* <DEDUP_REMOVED lines=9> */
.L_x_37117:
        /* <DEDUP_REMOVED lines=12> */
.L_x_37126:
[----:B------:R-:W-:-:S07]  /*fb10*/  IMAD.MOV.U32 R7, RZ, RZ, R10 ;  /* 0x000000ffff077224 */ /* 0x000fce00078e000a */
.L_x_37127:
[----:B------:R-:W-:Y:S05]  /*fb20*/  BSYNC B2 ;  /* 0x0000000000027941 */ /* 0x000fea0003800000 */
.L_x_37125:
        /* <DEDUP_REMOVED lines=16> */
.L_x_37131:
[----:B------:R-:W-:Y:S05]  /*fc30*/  BSYNC B3 ;  /* 0x0000000000037941 */ /* 0x000fea0003800000 */
.L_x_37130:
        /* <DEDUP_REMOVED lines=44> */
.L_x_37129:
[----:B------:R-:W-:Y:S05]  /*ff00*/  BSYNC B2 ;  /* 0x0000000000027941 */ /* 0x000fea0003800000 */
.L_x_37128:
        /* <DEDUP_REMOVED lines=11> */
.L_x_37132:
        /* <DEDUP_REMOVED lines=12> */
.L_x_37135:
[----:B------:R-:W-:-:S07]  /*10080*/  IMAD.MOV.U32 R16, RZ, RZ, R10 ;  /* 0x000000ffff107224 */ /* 0x000fce00078e000a */
.L_x_37136:
[----:B------:R-:W-:Y:S05]  /*10090*/  BSYNC B2 ;  /* 0x0000000000027941 */ /* 0x000fea0003800000 */
.L_x_37134:
        /* <DEDUP_REMOVED lines=16> */
.L_x_37140:
[----:B------:R-:W-:Y:S05]  /*101a0*/  BSYNC B3 ;  /* 0x0000000000037941 */ /* 0x000fea0003800000 */
.L_x_37139:
        /* <DEDUP_REMOVED lines=44> */
.L_x_37138:
[----:B------:R-:W-:Y:S05]  /*10470*/  BSYNC B2 ;  /* 0x0000000000027941 */ /* 0x000fea0003800000 */
.L_x_37137:
        /* <DEDUP_REMOVED lines=8> */
.L_x_37133:
        /* <DEDUP_REMOVED lines=27> */
.L_x_37141:
[----:B------:R-:W-:-:S07]  /*106b0*/  IADD3 R11, R11, 0x20, RZ ;  /* 0x000000200b0b7810 */ /* 0x000fce0007ffe0ff */
.L_x_37076:
[----:B------:R-:W-:Y:S05]  /*106c0*/  BSYNC B1 ;  /* 0x0000000000017941 */ /* 0x000fea0003800000 */
.L_x_37075:
        /* <DEDUP_REMOVED lines=29> */
.L_x_37145:
[----:B------:R-:W-:-:S07]  /*108a0*/  IMAD.MOV.U32 R17, RZ, RZ, R10 ;  /* 0x000000ffff117224 */ /* 0x000fce00078e000a */
.L_x_37146:
[----:B------:R-:W-:Y:S05]  /*108b0*/  BSYNC B2 ;  /* 0x0000000000027941 */ /* 0x000fea0003800000 */
.L_x_37144:
        /* <DEDUP_REMOVED lines=16> */
.L_x_37150:
[----:B------:R-:W-:Y:S05]  /*109c0*/  BSYNC B3 ;  /* 0x0000000000037941 */ /* 0x000fea0003800000 */
.L_x_37149:
        /* <DEDUP_REMOVED lines=44> */
.L_x_37148:
[----:B------:R-:W-:Y:S05]  /*10c90*/  BSYNC B2 ;  /* 0x0000000000027941 */ /* 0x000fea0003800000 */
.L_x_37147:
        /* <DEDUP_REMOVED lines=18> */
.L_x_37151:
        /* <DEDUP_REMOVED lines=12> */
.L_x_37154:
[----:B------:R-:W-:-:S07]  /*10e80*/  IMAD.MOV.U32 R13, RZ, RZ, R10 ;  /* 0x000000ffff0d7224 */ /* 0x000fce00078e000a */
.L_x_37155:
[----:B------:R-:W-:Y:S05]  /*10e90*/  BSYNC B2 ;  /* 0x0000000000027941 */ /* 0x000fea0003800000 */
.L_x_37153:
        /* <DEDUP_REMOVED lines=16> */
.L_x_37159:
[----:B------:R-:W-:Y:S05]  /*10fa0*/  BSYNC B3 ;  /* 0x0000000000037941 */ /* 0x000fea0003800000 */
.L_x_37158:
        /* <DEDUP_REMOVED lines=44> */
.L_x_37157:
[----:B------:R-:W-:Y:S05]  /*11270*/  BSYNC B2 ;  /* 0x0000000000027941 */ /* 0x000fea0003800000 */
.L_x_37156:
        /* <DEDUP_REMOVED lines=9> */
.L_x_37152:
        /* <DEDUP_REMOVED lines=12> */
.L_x_37161:
[----:B------:R-:W-:-:S07]  /*113d0*/  IMAD.MOV.U32 R7, RZ, RZ, R10 ;  /* 0x000000ffff077224 */ /* 0x000fce00078e000a */
.L_x_37162:
[----:B------:R-:W-:Y:S05]  /*113e0*/  BSYNC B2 ;  /* 0x0000000000027941 */ /* 0x000fea0003800000 */
.L_x_37160:
        /* <DEDUP_REMOVED lines=16> */
.L_x_37166:
[----:B------:R-:W-:Y:S05]  /*114f0*/  BSYNC B3 ;  /* 0x0000000000037941 */ /* 0x000fea0003800000 */
.L_x_37165:
        /* <DEDUP_REMOVED lines=44> */
.L_x_37164:
[----:B------:R-:W-:Y:S05]  /*117c0*/  BSYNC B2 ;  /* 0x0000000000027941 */ /* 0x000fea0003800000 */
.L_x_37163:
        /* <DEDUP_REMOVED lines=11> */
.L_x_37167:
        /* <DEDUP_REMOVED lines=12> */
.L_x_37170:
[----:B------:R-:W-:-:S07]  /*11940*/  IMAD.MOV.U32 R7, RZ, RZ, R10 ;  /* 0x000000ffff077224 */ /* 0x000fce00078e000a */
.L_x_37171:
[----:B------:R-:W-:Y:S05]  /*11950*/  BSYNC B2 ;  /* 0x0000000000027941 */ /* 0x000fea0003800000 */
.L_x_37169:
        /* <DEDUP_REMOVED lines=16> */
.L_x_37175:
[----:B------:R-:W-:Y:S05]  /*11a60*/  BSYNC B3 ;  /* 0x0000000000037941 */ /* 0x000fea0003800000 */
.L_x_37174:
        /* <DEDUP_REMOVED lines=44> */
.L_x_37173:
[----:B------:R-:W-:Y:S05]  /*11d30*/  BSYNC B2 ;  /* 0x0000000000027941 */ /* 0x000fea0003800000 */
.L_x_37172:
        /* <DEDUP_REMOVED lines=9> */
.L_x_37168:
        /* <DEDUP_REMOVED lines=12> */
.L_x_37177:
[----:B------:R-:W-:-:S07]  /*11e90*/  IMAD.MOV.U32 R17, RZ, RZ, R10 ;  /* 0x000000ffff117224 */ /* 0x000fce00078e000a */
.L_x_37178:
[----:B------:R-:W-:Y:S05]  /*11ea0*/  BSYNC B2 ;  /* 0x0000000000027941 */ /* 0x000fea0003800000 */
.L_x_37176:
        /* <DEDUP_REMOVED lines=16> */
.L_x_37182:
[----:B------:R-:W-:Y:S05]  /*11fb0*/  BSYNC B3 ;  /* 0x0000000000037941 */ /* 0x000fea0003800000 */
.L_x_37181:
        /* <DEDUP_REMOVED lines=44> */
.L_x_37180:
[----:B------:R-:W-:Y:S05]  /*12280*/  BSYNC B2 ;  /* 0x0000000000027941 */ /* 0x000fea0003800000 */
.L_x_37179:
        /* <DEDUP_REMOVED lines=11> */
.L_x_37183:
        /* <DEDUP_REMOVED lines=12> */
.L_x_37186:
[----:B------:R-:W-:-:S07]  /*12400*/  IMAD.MOV.U32 R15, RZ, RZ, R10 ;  /* 0x000000ffff0f7224 */ /* 0x000fce00078e000a */
.L_x_37187:
[----:B------:R-:W-:Y:S05]  /*12410*/  BSYNC B2 ;  /* 0x0000000000027941 */ /* 0x000fea0003800000 */
.L_x_37185:
        /* <DEDUP_REMOVED lines=16> */
.L_x_37191:
[----:B------:R-:W-:Y:S05]  /*12520*/  BSYNC B3 ;  /* 0x0000000000037941 */ /* 0x000fea0003800000 */
.L_x_37190:
        /* <DEDUP_REMOVED lines=44> */
.L_x_37189:
[----:B------:R-:W-:Y:S05]  /*127f0*/  BSYNC B2 ;  /* 0x0000000000027941 */ /* 0x000fea0003800000 */
.L_x_37188:
        /* <DEDUP_REMOVED lines=9> */
.L_x_37184:
        /* <DEDUP_REMOVED lines=12> */
.L_x_37193:
[----:B------:R-:W-:-:S07]  /*12950*/  IMAD.MOV.U32 R7, RZ, RZ, R10 ;  /* 0x000000ffff077224 */ /* 0x000fce00078e000a */
.L_x_37194:
[----:B------:R-:W-:Y:S05]  /*12960*/  BSYNC B2 ;  /* 0x0000000000027941 */ /* 0x000fea0003800000 */
.L_x_37192:
        /* <DEDUP_REMOVED lines=16> */
.L_x_37198:
[----:B------:R-:W-:Y:S05]  /*12a70*/  BSYNC B3 ;  /* 0x0000000000037941 */ /* 0x000fea0003800000 */
.L_x_37197:
        /* <DEDUP_REMOVED lines=44> */
.L_x_37196:
[----:B------:R-:W-:Y:S05]  /*12d40*/  BSYNC B2 ;  /* 0x0000000000027941 */ /* 0x000fea0003800000 */
.L_x_37195:
        /* <DEDUP_REMOVED lines=11> */
.L_x_37199:
        /* <DEDUP_REMOVED lines=12> */
.L_x_37202:
[----:B------:R-:W-:-:S07]  /*12ec0*/  MOV R16, R10 ;  /* 0x0000000a00107202 */ /* 0x000fce0000000f00 */
.L_x_37203:
[----:B------:R-:W-:Y:S05]  /*12ed0*/  BSYNC B2 ;  /* 0x0000000000027941 */ /* 0x000fea0003800000 */
.L_x_37201:
        /* <DEDUP_REMOVED lines=16> */
.L_x_37207:
[----:B------:R-:W-:Y:S05]  /*12fe0*/  BSYNC B3 ;  /* 0x0000000000037941 */ /* 0x000fea0003800000 */
.L_x_37206:
        /* <DEDUP_REMOVED lines=44> */
.L_x_37205:
[----:B------:R-:W-:Y:S05]  /*132b0*/  BSYNC B2 ;  /* 0x0000000000027941 */ /* 0x000fea0003800000 */
.L_x_37204:
        /* <DEDUP_REMOVED lines=8> */
.L_x_37200:
        /* <DEDUP_REMOVED lines=27> */
.L_x_37208:
[----:B------:R-:W-:-:S07]  /*134f0*/  VIADD R11, R11, 0x20 ;  /* 0x000000200b0b7836 */ /* 0x000fce0000000000 */
.L_x_37143:
[----:B------:R-:W-:Y:S05]  /*13500*/  BSYNC B1 ;  /* 0x0000000000017941 */ /* 0x000fea0003800000 */
.L_x_37142:
        /* <DEDUP_REMOVED lines=29> */
.L_x_37212:
[----:B------:R-:W-:-:S07]  /*136e0*/  IMAD.MOV.U32 R17, RZ, RZ, R10 ;  /* 0x000000ffff117224 */ /* 0x000fce00078e000a */
.L_x_37213:
[----:B------:R-:W-:Y:S05]  /*136f0*/  BSYNC B2 ;  /* 0x0000000000027941 */ /* 0x000fea0003800000 */
.L_x_37211:
        /* <DEDUP_REMOVED lines=16> */
.L_x_37217:
[----:B------:R-:W-:Y:S05]  /*13800*/  BSYNC B3 ;  /* 0x0000000000037941 */ /* 0x000fea0003800000 */
.L_x_37216:
        /* <DEDUP_REMOVED lines=44> */
.L_x_37215:
[----:B------:R-:W-:Y:S05]  /*13ad0*/  BSYNC B2 ;  /* 0x0000000000027941 */ /* 0x000fea0003800000 */
.L_x_37214:
        /* <DEDUP_REMOVED lines=18> */
.L_x_37218:
        /* <DEDUP_REMOVED lines=12> */
.L_x_37221:
[----:B------:R-:W-:-:S07]  /*13cc0*/  IMAD.MOV.U32 R13, RZ, RZ, R10 ;  /* 0x000000ffff0d7224 */ /* 0x000fce00078e000a */
.L_x_37222:
[----:B------:R-:W-:Y:S05]  /*13cd0*/  BSYNC B2 ;  /* 0x0000000000027941 */ /* 0x000fea0003800000 */
.L_x_37220:
        /* <DEDUP_REMOVED lines=16> */
.L_x_37226:
[----:B------:R-:W-:Y:S05]  /*13de0*/  BSYNC B3 ;  /* 0x0000000000037941 */ /* 0x000fea0003800000 */
.L_x_37225:
        /* <DEDUP_REMOVED lines=44> */
.L_x_37224:
[----:B------:R-:W-:Y:S05]  /*140b0*/  BSYNC B2 ;  /* 0x0000000000027941 */ /* 0x000fea0003800000 */
.L_x_37223:
        /* <DEDUP_REMOVED lines=9> */
.L_x_37219:
        /* <DEDUP_REMOVED lines=12> */
.L_x_37228:
[----:B------:R-:W-:-:S07]  /*14210*/  IMAD.MOV.U32 R7, RZ, RZ, R10 ;  /* 0x000000ffff077224 */ /* 0x000fce00078e000a */
.L_x_37229:
[----:B------:R-:W-:Y:S05]  /*14220*/  BSYNC B2 ;  /* 0x0000000000027941 */ /* 0x000fea0003800000 */
.L_x_37227:
        /* <DEDUP_REMOVED lines=16> */
.L_x_37233:
[----:B------:R-:W-:Y:S05]  /*14330*/  BSYNC B3 ;  /* 0x0000000000037941 */ /* 0x000fea0003800000 */
.L_x_37232:
        /* <DEDUP_REMOVED lines=44> */
.L_x_37231:
[----:B------:R-:W-:Y:S05]  /*14600*/  BSYNC B2 ;  /* 0x0000000000027941 */ /* 0x000fea0003800000 */
.L_x_37230:
        /* <DEDUP_REMOVED lines=11> */
.L_x_37234:
        /* <DEDUP_REMOVED lines=12> */
.L_x_37237:
[----:B------:R-:W-:-:S07]  /*14780*/  MOV R7, R10 ;  /* 0x0000000a00077202 */ /* 0x000fce0000000f00 */
.L_x_37238:
[----:B------:R-:W-:Y:S05]  /*14790*/  BSYNC B2 ;  /* 0x0000000000027941 */ /* 0x000fea0003800000 */
.L_x_37236:
        /* <DEDUP_REMOVED lines=16> */
.L_x_37242:
[----:B------:R-:W-:Y:S05]  /*148a0*/  BSYNC B3 ;  /* 0x0000000000037941 */ /* 0x000fea0003800000 */
.L_x_37241:
        /* <DEDUP_REMOVED lines=44> */
.L_x_37240:
[----:B------:R-:W-:Y:S05]  /*14b70*/  BSYNC B2 ;  /* 0x0000000000027941 */ /* 0x000fea0003800000 */
.L_x_37239:
        /* <DEDUP_REMOVED lines=9> */
.L_x_37235:
        /* <DEDUP_REMOVED lines=12> */
.L_x_37244:
[----:B------:R-:W-:-:S07]  /*14cd0*/  MOV R17, R10 ;  /* 0x0000000a00117202 */ /* 0x000fce0000000f00 */
.L_x_37245:
[----:B------:R-:W-:Y:S05]  /*14ce0*/  BSYNC B2 ;  /* 0x0000000000027941 */ /* 0x000fea0003800000 */
.L_x_37243:
        /* <DEDUP_REMOVED lines=16> */
.L_x_37249:
[----:B------:R-:W-:Y:S05]  /*14df0*/  BSYNC B3 ;  /* 0x0000000000037941 */ /* 0x000fea0003800000 */
.L_x_37248:
        /* <DEDUP_REMOVED lines=44> */
.L_x_37247:
[----:B------:R-:W-:Y:S05]  /*150c0*/  BSYNC B2 ;  /* 0x0000000000027941 */ /* 0x000fea0003800000 */
.L_x_37246:
        /* <DEDUP_REMOVED lines=11> */
.L_x_37250:
        /* <DEDUP_REMOVED lines=12> */
.L_x_37253:
[----:B------:R-:W-:-:S07]  /*15240*/  IMAD.MOV.U32 R15, RZ, RZ, R10 ;  /* 0x000000ffff0f7224 */ /* 0x000fce00078e000a */
.L_x_37254:
[----:B------:R-:W-:Y:S05]  /*15250*/  BSYNC B2 ;  /* 0x0000000000027941 */ /* 0x000fea0003800000 */
.L_x_37252:
        /* <DEDUP_REMOVED lines=16> */
.L_x_37258:
[----:B------:R-:W-:Y:S05]  /*15360*/  BSYNC B3 ;  /* 0x0000000000037941 */ /* 0x000fea0003800000 */
.L_x_37257:
        /* <DEDUP_REMOVED lines=44> */
.L_x_37256:
[----:B------:R-:W-:Y:S05]  /*15630*/  BSYNC B2 ;  /* 0x0000000000027941 */ /* 0x000fea0003800000 */
.L_x_37255:
        /* <DEDUP_REMOVED lines=9> */
.L_x_37251:
        /* <DEDUP_REMOVED lines=12> */
.L_x_37260:
[----:B------:R-:W-:-:S07]  /*15790*/  IMAD.MOV.U32 R7, RZ, RZ, R10 ;  /* 0x000000ffff077224 */ /* 0x000fce00078e000a */
.L_x_37261:
[----:B------:R-:W-:Y:S05]  /*157a0*/  BSYNC B2 ;  /* 0x0000000000027941 */ /* 0x000fea0003800000 */
.L_x_37259:
        /* <DEDUP_REMOVED lines=16> */
.L_x_37265:
[----:B------:R-:W-:Y:S05]  /*158b0*/  BSYNC B3 ;  /* 0x0000000000037941 */ /* 0x000fea0003800000 */
.L_x_37264:
        /* <DEDUP_REMOVED lines=44> */
.L_x_37263:
[----:B------:R-:W-:Y:S05]  /*15b80*/  BSYNC B2 ;  /* 0x0000000000027941 */ /* 0x000fea0003800000 */
.L_x_37262:
        /* <DEDUP_REMOVED lines=11> */
.L_x_37266:
        /* <DEDUP_REMOVED lines=12> */
.L_x_37269:
[----:B------:R-:W-:-:S07]  /*15d00*/  IMAD.MOV.U32 R16, RZ, RZ, R10 ;  /* 0x000000ffff107224 */ /* 0x000fce00078e000a */
.L_x_37270:
[----:B------:R-:W-:Y:S05]  /*15d10*/  BSYNC B2 ;  /* 0x0000000000027941 */ /* 0x000fea0003800000 */
.L_x_37268:
        /* <DEDUP_REMOVED lines=16> */
.L_x_37274:
[----:B------:R-:W-:Y:S05]  /*15e20*/  BSYNC B3 ;  /* 0x0000000000037941 */ /* 0x000fea0003800000 */
.L_x_37273:
        /* <DEDUP_REMOVED lines=41> */
[----:B------:R-:W-:-:S04]  /*160c0*/  IMAD.WIDE.U32 R192, R10, -0x326172a9, RZ ;  /* 0xcd9e8d570ac07825 */ /* 0x000fc800078e00ff */
[----:B------:R-:W-:Y:S01]  /*160d0*/  IMAD.MOV.U32 R10, RZ, RZ, R192 ;  /* 0x000000ffff0a7224 */ /* 0x000fe200078e00c0 */
[----:B------:R-:W-:-:S07]  /*160e0*/  LOP3.LUT R6, R193, UR24, R6, 0x96, !PT ;  /* 0x00000018c1067c12 */ /* 0x000fce000f8e9606 */
.L_x_37272:
[----:B------:R-:W-:Y:S05]  /*160f0*/  BSYNC B2 ;  /* 0x0000000000027941 */ /* 0x000fea0003800000 */
.L_x_37271:
        /* <DEDUP_REMOVED lines=8> */
.L_x_37267:
        /* <DEDUP_REMOVED lines=27> */
.L_x_37275:
[----:B------:R-:W-:-:S07]  /*16330*/  IADD3 R11, R11, 0x20, RZ ;  /* 0x000000200b0b7810 */ /* 0x000fce0007ffe0ff */
.L_x_37210:
[----:B------:R-:W-:Y:S05]  /*16340*/  BSYNC B1 ;  /* 0x0000000000017941 */ /* 0x000fea0003800000 */
.L_x_37209:
        /* <DEDUP_REMOVED lines=29> */
.L_x_37279:
[----:B------:R-:W-:-:S07]  /*16520*/  IMAD.MOV.U32 R17, RZ, RZ, R10 ;  /* 0x000000ffff117224 */ /* 0x000fce00078e000a */
.L_x_37280:
[----:B------:R-:W-:Y:S05]  /*16530*/  BSYNC B2 ;  /* 0x0000000000027941 */ /* 0x000fea0003800000 */
.L_x_37278:
        /* <DEDUP_REMOVED lines=16> */
.L_x_37284:
[----:B------:R-:W-:Y:S05]  /*16640*/  BSYNC B3 ;  /* 0x0000000000037941 */ /* 0x000fea0003800000 */
.L_x_37283:
        /* <DEDUP_REMOVED lines=44> */
.L_x_37282:
[----:B------:R-:W-:Y:S05]  /*16910*/  BSYNC B2 ;  /* 0x0000000000027941 */ /* 0x000fea0003800000 */
.L_x_37281:
        /* <DEDUP_REMOVED lines=18> */
.L_x_37285:
        /* <DEDUP_REMOVED lines=12> */
.L_x_37288:
[----:B------:R-:W-:-:S07]  /*16b00*/  IMAD.MOV.U32 R13, RZ, RZ, R10 ;  /* 0x000000ffff0d7224 */ /* 0x000fce00078e000a */
.L_x_37289:
[----:B------:R-:W-:Y:S05]  /*16b10*/  BSYNC B2 ;  /* 0x0000000000027941 */ /* 0x000fea0003800000 */
.L_x_37287:
        /* <DEDUP_REMOVED lines=16> */
.L_x_37293:
[----:B------:R-:W-:Y:S05]  /*16c20*/  BSYNC B3 ;  /* 0x0000000000037941 */ /* 0x000fea0003800000 */
.L_x_37292:
        /* <DEDUP_REMOVED lines=44> */
.L_x_37291:
[----:B------:R-:W-:Y:S05]  /*16ef0*/  BSYNC B2 ;  /* 0x0000000000027941 */ /* 0x000fea0003800000 */
.L_x_37290:
        /* <DEDUP_REMOVED lines=9> */
.L_x_37286:
        /* <DEDUP_REMOVED lines=12> */
.L_x_37295:
[----:B------:R-:W-:-:S07]  /*17050*/  IMAD.MOV.U32 R7, RZ, RZ, R10 ;  /* 0x000000ffff077224 */ /* 0x000fce00078e000a */
.L_x_37296:
[----:B------:R-:W-:Y:S05]  /*17060*/  BSYNC B2 ;  /* 0x0000000000027941 */ /* 0x000fea0003800000 */
.L_x_37294:
        /* <DEDUP_REMOVED lines=16> */
.L_x_37300:
[----:B------:R-:W-:Y:S05]  /*17170*/  BSYNC B3 ;  /* 0x0000000000037941 */ /* 0x000fea0003800000 */
.L_x_37299:
        /* <DEDUP_REMOVED lines=44> */
.L_x_37298:
[----:B------:R-:W-:Y:S05]  /*17440*/  BSYNC B2 ;  /* 0x0000000000027941 */ /* 0x000fea0003800000 */
.L_x_37297:
        /* <DEDUP_REMOVED lines=11> */
.L_x_37301:
        /* <DEDUP_REMOVED lines=12> */
.L_x_37304:
[----:B------:R-:W-:-:S07]  /*175c0*/  IMAD.MOV.U32 R7, RZ, RZ, R10 ;  /* 0x000000ffff077224 */ /* 0x000fce00078e000a */
.L_x_37305:
[----:B------:R-:W-:Y:S05]  /*175d0*/  BSYNC B2 ;  /* 0x0000000000027941 */ /* 0x000fea0003800000 */
.L_x_37303:
        /* <DEDUP_REMOVED lines=16> */
.L_x_37309:
[----:B------:R-:W-:Y:S05]  /*176e0*/  BSYNC B3 ;  /* 0x0000000000037941 */ /* 0x000fea0003800000 */
.L_x_37308:
        /* <DEDUP_REMOVED lines=44> */
.L_x_37307:
[----:B------:R-:W-:Y:S05]  /*179b0*/  BSYNC B2 ;  /* 0x0000000000027941 */ /* 0x000fea0003800000 */
.L_x_37306:
        /* <DEDUP_REMOVED lines=9> */
.L_x_37302:
        /* <DEDUP_REMOVED lines=12> */
.L_x_37311:
[----:B------:R-:W-:-:S07]  /*17b10*/  IMAD.MOV.U32 R17, RZ, RZ, R10 ;  /* 0x000000ffff117224 */ /* 0x000fce00078e000a */
.L_x_37312:
[----:B------:R-:W-:Y:S05]  /*17b20*/  BSYNC B2 ;  /* 0x0000000000027941 */ /* 0x000fea0003800000 */
.L_x_37310:
        /* <DEDUP_REMOVED lines=16> */
.L_x_37316:
[----:B------:R-:W-:Y:S05]  /*17c30*/  BSYNC B3 ;  /* 0x0000000000037941 */ /* 0x000fea0003800000 */
.L_x_37315:
        /* <DEDUP_REMOVED lines=44> */
.L_x_37314:
[----:B------:R-:W-:Y:S05]  /*17f00*/  BSYNC B2 ;  /* 0x0000000000027941 */ /* 0x000fea0003800000 */
.L_x_37313:
        /* <DEDUP_REMOVED lines=11> */
.L_x_37317:
        /* <DEDUP_REMOVED lines=12> */
.L_x_37320:
[----:B------:R-:W-:-:S07]  /*18080*/  MOV R15, R10 ;  /* 0x0000000a000f7202 */ /* 0x000fce0000000f00 */
.L_x_37321:
[----:B------:R-:W-:Y:S05]  /*18090*/  BSYNC B2 ;  /* 0x0000000000027941 */ /* 0x000fea0003800000 */
.L_x_37319:
        /* <DEDUP_REMOVED lines=16> */
.L_x_37325:
[----:B------:R-:W-:Y:S05]  /*181a0*/  BSYNC B3 ;  /* 0x0000000000037941 */ /* 0x000fea0003800000 */
.L_x_37324:
        /* <DEDUP_REMOVED lines=44> */
.L_x_37323:
[----:B------:R-:W-:Y:S05]  /*18470*/  BSYNC B2 ;  /* 0x0000000000027941 */ /* 0x000fea0003800000 */
.L_x_37322:
        /* <DEDUP_REMOVED lines=9> */
.L_x_37318:
        /* <DEDUP_REMOVED lines=12> */
.L_x_37327:
[----:B------:R-:W-:-:S07]  /*185d0*/  MOV R7, R10 ;  /* 0x0000000a00077202 */ /* 0x000fce0000000f00 */
.L_x_37328:
[----:B------:R-:W-:Y:S05]  /*185e0*/  BSYNC B2 ;  /* 0x0000000000027941 */ /* 0x000fea0003800000 */
.L_x_37326:
        /* <DEDUP_REMOVED lines=16> */
.L_x_37332:
[----:B------:R-:W-:Y:S05]  /*186f0*/  BSYNC B3 ;  /* 0x0000000000037941 */ /* 0x000fea0003800000 */
.L_x_37331:
        /* <DEDUP_REMOVED lines=44> */
.L_x_37330:
[----:B------:R-:W-:Y:S05]  /*189c0*/  BSYNC B2 ;  /* 0x0000000000027941 */ /* 0x000fea0003800000 */
.L_x_37329:
        /* <DEDUP_REMOVED lines=11> */
.L_x_37333:
        /* <DEDUP_REMOVED lines=12> */
.L_x_37336:
[----:B------:R-:W-:-:S07]  /*18b40*/  IMAD.MOV.U32 R16, RZ, RZ, R10 ;  /* 0x000000ffff107224 */ /* 0x000fce00078e000a */
.L_x_37337:
[----:B------:R-:W-:Y:S05]  /*18b50*/  BSYNC B2 ;  /* 0x0000000000027941 */ /* 0x000fea0003800000 */
.L_x_37335:
        /* <DEDUP_REMOVED lines=16> */
.L_x_37341:
[----:B------:R-:W-:Y:S05]  /*18c60*/  BSYNC B3 ;  /* 0x0000000000037941 */ /* 0x000fea0003800000 */
.L_x_37340:
        /* <DEDUP_REMOVED lines=44> */
.L_x_37339:
[----:B------:R-:W-:Y:S05]  /*18f30*/  BSYNC B2 ;  /* 0x0000000000027941 */ /* 0x000fea0003800000 */
.L_x_37338:
        /* <DEDUP_REMOVED lines=8> */
.L_x_37334:
        /* <DEDUP_REMOVED lines=27> */
.L_x_37342:
[----:B------:R-:W-:-:S07]  /*19170*/  VIADD R11, R11, 0x20 ;  /* 0x000000200b0b7836 */ /* 0x000fce0000000000 */
.L_x_37277:
[----:B------:R-:W-:Y:S05]  /*19180*/  BSYNC B1 ;  /* 0x0000000000017941 */ /* 0x000fea0003800000 */
.L_x_37276:
        /* <DEDUP_REMOVED lines=29> */
.L_x_37346:
[----:B------:R-:W-:-:S07]  /*19360*/  MOV R17, R10 ;  /* 0x0000000a00117202 */ /* 0x000fce0000000f00 */
.L_x_37347:
[----:B------:R-:W-:Y:S05]  /*19370*/  BSYNC B2 ;  /* 0x0000000000027941 */ /* 0x000fea0003800000 */
.L_x_37345:
        /* <DEDUP_REMOVED lines=16> */
.L_x_37351:
[----:B------:R-:W-:Y:S05]  /*19480*/  BSYNC B3 ;  /* 0x0000000000037941 */ /* 0x000fea0003800000 */
.L_x_37350:
        /* <DEDUP_REMOVED lines=44> */
.L_x_37349:
[----:B------:R-:W-:Y:S05]  /*19750*/  BSYNC B2 ;  /* 0x0000000000027941 */ /* 0x000fea0003800000 */
.L_x_37348:
        /* <DEDUP_REMOVED lines=18> */
.L_x_37352:
        /* <DEDUP_REMOVED lines=12> */
.L_x_37355:
[----:B------:R-:W-:-:S07]  /*19940*/  MOV R13, R10 ;  /* 0x0000000a000d7202 */ /* 0x000fce0000000f00 */
.L_x_37356:
[----:B------:R-:W-:Y:S05]  /*19950*/  BSYNC B2 ;  /* 0x0000000000027941 */ /* 0x000fea0003800000 */
.L_x_37354:
        /* <DEDUP_REMOVED lines=16> */
.L_x_37360:
[----:B------:R-:W-:Y:S05]  /*19a60*/  BSYNC B3 ;  /* 0x0000000000037941 */ /* 0x000fea0003800000 */
.L_x_37359:
        /* <DEDUP_REMOVED lines=44> */
.L_x_37358:
[----:B------:R-:W-:Y:S05]  /*19d30*/  BSYNC B2 ;  /* 0x0000000000027941 */ /* 0x000fea0003800000 */
.L_x_37357:
        /* <DEDUP_REMOVED lines=9> */
.L_x_37353:
        /* <DEDUP_REMOVED lines=12> */
.L_x_37362:
[----:B------:R-:W-:-:S07]  /*19e90*/  MOV R7, R10 ;  /* 0x0000000a00077202 */ /* 0x000fce0000000f00 */
.L_x_37363:
[----:B------:R-:W-:Y:S05]  /*19ea0*/  BSYNC B2 ;  /* 0x0000000000027941 */ /* 0x000fea0003800000 */
.L_x_37361:
        /* <DEDUP_REMOVED lines=16> */
.L_x_37367:
[----:B------:R-:W-:Y:S05]  /*19fb0*/  BSYNC B3 ;  /* 0x0000000000037941 */ /* 0x000fea0003800000 */
.L_x_37366:
        /* <DEDUP_REMOVED lines=44> */
.L_x_37365:
[----:B------:R-:W-:Y:S05]  /*1a280*/  BSYNC B2 ;  /* 0x0000000000027941 */ /* 0x000fea0003800000 */
.L_x_37364:
        /* <DEDUP_REMOVED lines=11> */
.L_x_37368:
        /* <DEDUP_REMOVED lines=12> */
.L_x_37371:
[----:B------:R-:W-:-:S07]  /*1a400*/  IMAD.MOV.U32 R7, RZ, RZ, R10 ;  /* 0x000000ffff077224 */ /* 0x000fce00078e000a */
.L_x_37372:
[----:B------:R-:W-:Y:S05]  /*1a410*/  BSYNC B2 ;  /* 0x0000000000027941 */ /* 0x000fea0003800000 */
.L_x_37370:
        /* <DEDUP_REMOVED lines=16> */
.L_x_37376:
[----:B------:R-:W-:Y:S05]  /*1a520*/  BSYNC B3 ;  /* 0x0000000000037941 */ /* 0x000fea0003800000 */
.L_x_37375:
        /* <DEDUP_REMOVED lines=44> */
.L_x_37374:
[----:B------:R-:W-:Y:S05]  /*1a7f0*/  BSYNC B2 ;  /* 0x0000000000027941 */ /* 0x000fea0003800000 */
.L_x_37373:
        /* <DEDUP_REMOVED lines=9> */
.L_x_37369:
        /* <DEDUP_REMOVED lines=12> */
.L_x_37378:
[----:B------:R-:W-:-:S07]  /*1a950*/  IMAD.MOV.U32 R17, RZ, RZ, R10 ;  /* 0x000000ffff117224 */ /* 0x000fce00078e000a */
.L_x_37379:
[----:B------:R-:W-:Y:S05]  /*1a960*/  BSYNC B2 ;  /* 0x0000000000027941 */ /* 0x000fea0003800000 */
.L_x_37377:
        /* <DEDUP_REMOVED lines=16> */
.L_x_37383:
[----:B------:R-:W-:Y:S05]  /*1aa70*/  BSYNC B3 ;  /* 0x0000000000037941 */ /* 0x000fea0003800000 */
.L_x_37382:
        /* <DEDUP_REMOVED lines=44> */
.L_x_37381:
[----:B------:R-:W-:Y:S05]  /*1ad40*/  BSYNC B2 ;  /* 0x0000000000027941 */ /* 0x000fea0003800000 */
.L_x_37380:
        /* <DEDUP_REMOVED lines=11> */
.L_x_37384:
        /* <DEDUP_REMOVED lines=12> */
.L_x_37387:
[----:B------:R-:W-:-:S07]  /*1aec0*/  IMAD.MOV.U32 R15, RZ, RZ, R10 ;  /* 0x000000ffff0f7224 */ /* 0x000fce00078e000a */
.L_x_37388:
[----:B------:R-:W-:Y:S05]  /*1aed0*/  BSYNC B2 ;  /* 0x0000000000027941 */ /* 0x000fea0003800000 */
.L_x_37386:
        /* <DEDUP_REMOVED lines=16> */
.L_x_37392:
[----:B------:R-:W-:Y:S05]  /*1afe0*/  BSYNC B3 ;  /* 0x0000000000037941 */ /* 0x000fea0003800000 */
.L_x_37391:
        /* <DEDUP_REMOVED lines=44> */
.L_x_37390:
[----:B------:R-:W-:Y:S05]  /*1b2b0*/  BSYNC B2 ;  /* 0x0000000000027941 */ /* 0x000fea0003800000 */
.L_x_37389:
        /* <DEDUP_REMOVED lines=9> */
.L_x_37385:
        /* <DEDUP_REMOVED lines=12> */
.L_x_37394:
[----:B------:R-:W-:-:S07]  /*1b410*/  IMAD.MOV.U32 R7, RZ, RZ, R10 ;  /* 0x000000ffff077224 */ /* 0x000fce00078e000a */
.L_x_37395:
[----:B------:R-:W-:Y:S05]  /*1b420*/  BSYNC B2 ;  /* 0x0000000000027941 */ /* 0x000fea0003800000 */
.L_x_37393:
        /* <DEDUP_REMOVED lines=16> */
.L_x_37399:
[----:B------:R-:W-:Y:S05]  /*1b530*/  BSYNC B3 ;  /* 0x0000000000037941 */ /* 0x000fea0003800000 */
.L_x_37398:
        /* <DEDUP_REMOVED lines=44> */
.L_x_37397:
[----:B------:R-:W-:Y:S05]  /*1b800*/  BSYNC B2 ;  /* 0x0000000000027941 */ /* 0x000fea0003800000 */
.L_x_37396:
        /* <DEDUP_REMOVED lines=11> */
.L_x_37400:
        /* <DEDUP_REMOVED lines=12> */
.L_x_37403:
[----:B------:R-:W-:-:S07]  /*1b980*/  MOV R16, R10 ;  /* 0x0000000a00107202 */ /* 0x000fce0000000f00 */
.L_x_37404:
[----:B------:R-:W-:Y:S05]  /*1b990*/  BSYNC B2 ;  /* 0x0000000000027941 */ /* 0x000fea0003800000 */
.L_x_37402:
        /* <DEDUP_REMOVED lines=16> */
.L_x_37408:
[----:B------:R-:W-:Y:S05]  /*1baa0*/  BSYNC B3 ;  /* 0x0000000000037941 */ /* 0x000fea0003800000 */
.L_x_37407:
        /* <DEDUP_REMOVED lines=44> */
.L_x_37406:
[----:B------:R-:W-:Y:S05]  /*1bd70*/  BSYNC B2 ;  /* 0x0000000000027941 */ /* 0x000fea0003800000 */
.L_x_37405:
        /* <DEDUP_REMOVED lines=8> */
.L_x_37401:
        /* <DEDUP_REMOVED lines=27> */
.L_x_37409:
[----:B------:R-:W-:-:S07]  /*1bfb0*/  VIADD R11, R11, 0x20 ;  /* 0x000000200b0b7836 */ /* 0x000fce0000000000 */
.L_x_37344:
[----:B------:R-:W-:Y:S05]  /*1bfc0*/  BSYNC B1 ;  /* 0x0000000000017941 */ /* 0x000fea0003800000 */
.L_x_37343:
        /* <DEDUP_REMOVED lines=29> */
.L_x_37413:
[----:B------:R-:W-:-:S07]  /*1c1a0*/  IMAD.MOV.U32 R17, RZ, RZ, R10 ;  /* 0x000000ffff117224 */ /* 0x000fce00078e000a */
.L_x_37414:
[----:B------:R-:W-:Y:S05]  /*1c1b0*/  BSYNC B2 ;  /* 0x0000000000027941 */ /* 0x000fea0003800000 */
.L_x_37412:
        /* <DEDUP_REMOVED lines=16> */
.L_x_37418:
[----:B------:R-:W-:Y:S05]  /*1c2c0*/  BSYNC B3 ;  /* 0x0000000000037941 */ /* 0x000fea0003800000 */
.L_x_37417:
        /* <DEDUP_REMOVED lines=44> */
.L_x_37416:
[----:B------:R-:W-:Y:S05]  /*1c590*/  BSYNC B2 ;  /* 0x0000000000027941 */ /* 0x000fea0003800000 */
.L_x_37415:
        /* <DEDUP_REMOVED lines=18> */
.L_x_37419:
        /* <DEDUP_REMOVED lines=12> */
.L_x_37422:
[----:B------:R-:W-:-:S07]  /*1c780*/  IMAD.MOV.U32 R13, RZ, RZ, R10 ;  /* 0x000000ffff0d7224 */ /* 0x000fce00078e000a */
.L_x_37423:
[----:B------:R-:W-:Y:S05]  /*1c790*/  BSYNC B2 ;  /* 0x0000000000027941 */ /* 0x000fea0003800000 */
.L_x_37421:
        /* <DEDUP_REMOVED lines=16> */
.L_x_37427:
[----:B------:R-:W-:Y:S05]  /*1c8a0*/  BSYNC B3 ;  /* 0x0000000000037941 */ /* 0x000fea0003800000 */
.L_x_37426:
        /* <DEDUP_REMOVED lines=44> */
.L_x_37425:
[----:B------:R-:W-:Y:S05]  /*1cb70*/  BSYNC B2 ;  /* 0x0000000000027941 */ /* 0x000fea0003800000 */
.L_x_37424:
        /* <DEDUP_REMOVED lines=9> */
.L_x_37420:
        /* <DEDUP_REMOVED lines=12> */
.L_x_37429:
[----:B------:R-:W-:-:S07]  /*1ccd0*/  IMAD.MOV.U32 R7, RZ, RZ, R10 ;  /* 0x000000ffff077224 */ /* 0x000fce00078e000a */
.L_x_37430:
[----:B------:R-:W-:Y:S05]  /*1cce0*/  BSYNC B2 ;  /* 0x0000000000027941 */ /* 0x000fea0003800000 */
.L_x_37428:
        /* <DEDUP_REMOVED lines=16> */
.L_x_37434:
[----:B------:R-:W-:Y:S05]  /*1cdf0*/  BSYNC B3 ;  /* 0x0000000000037941 */ /* 0x000fea0003800000 */
.L_x_37433:
        /* <DEDUP_REMOVED lines=44> */
.L_x_37432:
[----:B------:R-:W-:Y:S05]  /*1d0c0*/  BSYNC B2 ;  /* 0x0000000000027941 */ /* 0x000fea0003800000 */
.L_x_37431:
        /* <DEDUP_REMOVED lines=11> */
.L_x_37435:
        /* <DEDUP_REMOVED lines=12> */
.L_x_37438:
[----:B------:R-:W-:-:S07]  /*1d240*/  MOV R7, R10 ;  /* 0x0000000a00077202 */ /* 0x000fce0000000f00 */
.L_x_37439:
[----:B------:R-:W-:Y:S05]  /*1d250*/  BSYNC B2 ;  /* 0x0000000000027941 */ /* 0x000fea0003800000 */
.L_x_37437:
        /* <DEDUP_REMOVED lines=16> */
.L_x_37443:
[----:B------:R-:W-:Y:S05]  /*1d360*/  BSYNC B3 ;  /* 0x0000000000037941 */ /* 0x000fea0003800000 */
.L_x_37442:
        /* <DEDUP_REMOVED lines=44> */
.L_x_37441:
[----:B------:R-:W-:Y:S05]  /*1d630*/  BSYNC B2 ;  /* 0x0000000000027941 */ /* 0x000fea0003800000 */
.L_x_37440:
        /* <DEDUP_REMOVED lines=9> */
.L_x_37436:
        /* <DEDUP_REMOVED lines=12> */
.L_x_37445:
[----:B------:R-:W-:-:S07]  /*1d790*/  MOV R17, R10 ;  /* 0x0000000a00117202 */ /* 0x000fce0000000f00 */
.L_x_37446:
[----:B------:R-:W-:Y:S05]  /*1d7a0*/  BSYNC B2 ;  /* 0x0000000000027941 */ /* 0x000fea0003800000 */
.L_x_37444:
        /* <DEDUP_REMOVED lines=16> */
.L_x_37450:
[----:B------:R-:W-:Y:S05]  /*1d8b0*/  BSYNC B3 ;  /* 0x0000000000037941 */ /* 0x000fea0003800000 */
.L_x_37449:
        /* <DEDUP_REMOVED lines=44> */
.L_x_37448:
[----:B------:R-:W-:Y:S05]  /*1db80*/  BSYNC B2 ;  /* 0x0000000000027941 */ /* 0x000fea0003800000 */
.L_x_37447:
        /* <DEDUP_REMOVED lines=11> */
.L_x_37451:
        /* <DEDUP_REMOVED lines=12> */
.L_x_37454:
[----:B------:R-:W-:-:S07]  /*1dd00*/  IMAD.MOV.U32 R15, RZ, RZ, R10 ;  /* 0x000000ffff0f7224 */ /* 0x000fce00078e000a */
.L_x_37455:
[----:B------:R-:W-:Y:S05]  /*1dd10*/  BSYNC B2 ;  /* 0x0000000000027941 */ /* 0x000fea0003800000 */
.L_x_37453:
        /* <DEDUP_REMOVED lines=16> */
.L_x_37459:
[----:B------:R-:W-:Y:S05]  /*1de20*/  BSYNC B3 ;  /* 0x0000000000037941 */ /* 0x000fea0003800000 */
.L_x_37458:
        /* <DEDUP_REMOVED lines=44> */
.L_x_37457:
[----:B------:R-:W-:Y:S05]  /*1e0f0*/  BSYNC B2 ;  /* 0x0000000000027941 */ /* 0x000fea0003800000 */
.L_x_37456:
        /* <DEDUP_REMOVED lines=9> */
.L_x_37452:
        /* <DEDUP_REMOVED lines=12> */
.L_x_37461:
[----:B------:R-:W-:-:S07]  /*1e250*/  IMAD.MOV.U32 R7, RZ, RZ, R10 ;  /* 0x000000ffff077224 */ /* 0x000fce00078e000a */
.L_x_37462:
[----:B------:R-:W-:Y:S05]  /*1e260*/  BSYNC B2 ;  /* 0x0000000000027941 */ /* 0x000fea0003800000 */
.L_x_37460:
        /* <DEDUP_REMOVED lines=16> */
.L_x_37466:
[----:B------:R-:W-:Y:S05]  /*1e370*/  BSYNC B3 ;  /* 0x0000000000037941 */ /* 0x000fea0003800000 */
.L_x_37465:
        /* <DEDUP_REMOVED lines=44> */
.L_x_37464:
[----:B------:R-:W-:Y:S05]  /*1e640*/  BSYNC B2 ;  /* 0x0000000000027941 */ /* 0x000fea0003800000 */
.L_x_37463:
        /* <DEDUP_REMOVED lines=11> */
.L_x_37467:
        /* <DEDUP_REMOVED lines=12> */
.L_x_37470:
[----:B------:R-:W-:-:S07]  /*1e7c0*/  IMAD.MOV.U32 R16, RZ, RZ, R10 ;  /* 0x000000ffff107224 */ /* 0x000fce00078e000a */
.L_x_37471:
[----:B------:R-:W-:Y:S05]  /*1e7d0*/  BSYNC B2 ;  /* 0x0000000000027941 */ /* 0x000fea0003800000 */
.L_x_37469:
        /* <DEDUP_REMOVED lines=16> */
.L_x_37475:
[----:B------:R-:W-:Y:S05]  /*1e8e0*/  BSYNC B3 ;  /* 0x0000000000037941 */ /* 0x000fea0003800000 */
.L_x_37474:
        /* <DEDUP_REMOVED lines=44> */
.L_x_37473:
[----:B------:R-:W-:Y:S05]  /*1ebb0*/  BSYNC B2 ;  /* 0x0000000000027941 */ /* 0x000fea0003800000 */
.L_x_37472:
        /* <DEDUP_REMOVED lines=8> */
.L_x_37468:
        /* <DEDUP_REMOVED lines=27> */
.L_x_37476:
[----:B------:R-:W-:-:S07]  /*1edf0*/  IADD3 R11, R11, 0x20, RZ ;  /* 0x000000200b0b7810 */ /* 0x000fce0007ffe0ff */
.L_x_37411:
[----:B------:R-:W-:Y:S05]  /*1ee00*/  BSYNC B1 ;  /* 0x0000000000017941 */ /* 0x000fea0003800000 */
.L_x_37410:
        /* <DEDUP_REMOVED lines=29> */
.L_x_37480:
[----:B------:R-:W-:-:S07]  /*1efe0*/  IMAD.MOV.U32 R17, RZ, RZ, R10 ;  /* 0x000000ffff117224 */ /* 0x000fce00078e000a */
.L_x_37481:
[----:B------:R-:W-:Y:S05]  /*1eff0*/  BSYNC B2 ;  /* 0x0000000000027941 */ /* 0x000fea0003800000 */
.L_x_37479:
        /* <DEDUP_REMOVED lines=16> */
.L_x_37485:
[----:B------:R-:W-:Y:S05]  /*1f100*/  BSYNC B3 ;  /* 0x0000000000037941 */ /* 0x000fea0003800000 */
.L_x_37484:
        /* <DEDUP_REMOVED lines=44> */
.L_x_37483:
[----:B------:R-:W-:Y:S05]  /*1f3d0*/  BSYNC B2 ;  /* 0x0000000000027941 */ /* 0x000fea0003800000 */
.L_x_37482:
        /* <DEDUP_REMOVED lines=18> */
.L_x_37486:
        /* <DEDUP_REMOVED lines=12> */
.L_x_37489:
[----:B------:R-:W-:-:S07]  /*1f5c0*/  IMAD.MOV.U32 R13, RZ, RZ, R10 ;  /* 0x000000ffff0d7224 */ /* 0x000fce00078e000a */
.L_x_37490:
[----:B------:R-:W-:Y:S05]  /*1f5d0*/  BSYNC B2 ;  /* 0x0000000000027941 */ /* 0x000fea0003800000 */
.L_x_37488:
        /* <DEDUP_REMOVED lines=16> */
.L_x_37494:
[----:B------:R-:W-:Y:S05]  /*1f6e0*/  BSYNC B3 ;  /* 0x0000000000037941 */ /* 0x000fea0003800000 */
.L_x_37493:
        /* <DEDUP_REMOVED lines=44> */
.L_x_37492:
[----:B------:R-:W-:Y:S05]  /*1f9b0*/  BSYNC B2 ;  /* 0x0000000000027941 */ /* 0x000fea0003800000 */
.L_x_37491:
        /* <DEDUP_REMOVED lines=9> */
.L_x_37487:
        /* <DEDUP_REMOVED lines=12> */
.L_x_37496:
[----:B------:R-:W-:-:S07]  /*1fb10*/  IMAD.MOV.U32 R7, RZ, RZ, R10 ;  /* 0x000000ffff077224 */ /* 0x000fce00078e000a */
.L_x_37497:
[----:B------:R-:W-:Y:S05]  /*1fb20*/  BSYNC B2 ;  /* 0x0000000000027941 */ /* 0x000fea0003800000 */
.L_x_37495:
        /* <DEDUP_REMOVED lines=16> */
.L_x_37501:
[----:B------:R-:W-:Y:S05]  /*1fc30*/  BSYNC B3 ;  /* 0x0000000000037941 */ /* 0x000fea0003800000 */
.L_x_37500:
        /* <DEDUP_REMOVED lines=44> */
.L_x_37499:
[----:B------:R-:W-:Y:S05]  /*1ff00*/  BSYNC B2 ;  /* 0x0000000000027941 */ /* 0x000fea0003800000 */
.L_x_37498:
        /* <DEDUP_REMOVED lines=11> */
.L_x_37502:
        /* <DEDUP_REMOVED lines=12> */
.L_x_37505:
[----:B------:R-:W-:-:S07]  /*20080*/  IMAD.MOV.U32 R7, RZ, RZ, R10 ;  /* 0x000000ffff077224 */ /* 0x000fce00078e000a */
.L_x_37506:
[----:B------:R-:W-:Y:S05]  /*20090*/  BSYNC B2 ;  /* 0x0000000000027941 */ /* 0x000fea0003800000 */
.L_x_37504:
        /* <DEDUP_REMOVED lines=16> */
.L_x_37510:
[----:B------:R-:W-:Y:S05]  /*201a0*/  BSYNC B3 ;  /* 0x0000000000037941 */ /* 0x000fea0003800000 */
.L_x_37509:
        /* <DEDUP_REMOVED lines=44> */
.L_x_37508:
[----:B------:R-:W-:Y:S05]  /*20470*/  BSYNC B2 ;  /* 0x0000000000027941 */ /* 0x000fea0003800000 */
.L_x_37507:
        /* <DEDUP_REMOVED lines=9> */
.L_x_37503:
        /* <DEDUP_REMOVED lines=12> */
.L_x_37512:
[----:B------:R-:W-:-:S07]  /*205d0*/  IMAD.MOV.U32 R17, RZ, RZ, R10 ;  /* 0x000000ffff117224 */ /* 0x000fce00078e000a */
.L_x_37513:
[----:B------:R-:W-:Y:S05]  /*205e0*/  BSYNC B2 ;  /* 0x0000000000027941 */ /* 0x000fea0003800000 */
.L_x_37511:
        /* <DEDUP_REMOVED lines=16> */
.L_x_37517:
[----:B------:R-:W-:Y:S05]  /*206f0*/  BSYNC B3 ;  /* 0x0000000000037941 */ /* 0x000fea0003800000 */
.L_x_37516:
        /* <DEDUP_REMOVED lines=44> */
.L_x_37515:
[----:B------:R-:W-:Y:S05]  /*209c0*/  BSYNC B2 ;  /* 0x0000000000027941 */ /* 0x000fea0003800000 */
.L_x_37514:
        /* <DEDUP_REMOVED lines=11> */
.L_x_37518:
        /* <DEDUP_REMOVED lines=12> */
.L_x_37521:
[----:B------:R-:W-:-:S07]  /*20b40*/  MOV R15, R10 ;  /* 0x0000000a000f7202 */ /* 0x000fce0000000f00 */
.L_x_37522:
[----:B------:R-:W-:Y:S05]  /*20b50*/  BSYNC B2 ;  /* 0x0000000000027941 */ /* 0x000fea0003800000 */
.L_x_37520:
        /* <DEDUP_REMOVED lines=16> */
.L_x_37526:
[----:B------:R-:W-:Y:S05]  /*20c60*/  BSYNC B3 ;  /* 0x0000000000037941 */ /* 0x000fea0003800000 */
.L_x_37525:
        /* <DEDUP_REMOVED lines=44> */
.L_x_37524:
[----:B------:R-:W-:Y:S05]  /*20f30*/  BSYNC B2 ;  /* 0x0000000000027941 */ /* 0x000fea0003800000 */
.L_x_37523:
        /* <DEDUP_REMOVED lines=9> */
.L_x_37519:
        /* <DEDUP_REMOVED lines=12> */
.L_x_37528:
[----:B------:R-:W-:-:S07]  /*21090*/  MOV R7, R10 ;  /* 0x0000000a00077202 */ /* 0x000fce0000000f00 */
.L_x_37529:
[----:B------:R-:W-:Y:S05]  /*210a0*/  BSYNC B2 ;  /* 0x0000000000027941 */ /* 0x000fea0003800000 */
.L_x_37527:
        /* <DEDUP_REMOVED lines=16> */
.L_x_37533:
[----:B------:R-:W-:Y:S05]  /*211b0*/  BSYNC B3 ;  /* 0x0000000000037941 */ /* 0x000fea0003800000 */
.L_x_37532:
        /* <DEDUP_REMOVED lines=44> */
.L_x_37531:
[----:B------:R-:W-:Y:S05]  /*21480*/  BSYNC B2 ;  /* 0x0000000000027941 */ /* 0x000fea0003800000 */
.L_x_37530:
        /* <DEDUP_REMOVED lines=11> */
.L_x_37534:
        /* <DEDUP_REMOVED lines=12> */
.L_x_37537:
[----:B------:R-:W-:-:S07]  /*21600*/  IMAD.MOV.U32 R16, RZ, RZ, R10 ;  /* 0x000000ffff107224 */ /* 0x000fce00078e000a */
.L_x_37538:
[----:B------:R-:W-:Y:S05]  /*21610*/  BSYNC B2 ;  /* 0x0000000000027941 */ /* 0x000fea0003800000 */
.L_x_37536:
        /* <DEDUP_REMOVED lines=16> */
.L_x_37542:
[----:B------:R-:W-:Y:S05]  /*21720*/  BSYNC B3 ;  /* 0x0000000000037941 */ /* 0x000fea0003800000 */
.L_x_37541:
        /* <DEDUP_REMOVED lines=44> */
.L_x_37540:
[----:B------:R-:W-:Y:S05]  /*219f0*/  BSYNC B2 ;  /* 0x0000000000027941 */ /* 0x000fea0003800000 */
.L_x_37539:
        /* <DEDUP_REMOVED lines=8> */
.L_x_37535:
        /* <DEDUP_REMOVED lines=27> */
.L_x_37543:
[----:B------:R-:W-:-:S07]  /*21c30*/  VIADD R11, R11, 0x20 ;  /* 0x000000200b0b7836 */ /* 0x000fce0000000000 */
.L_x_37478:
[----:B------:R-:W-:Y:S05]  /*21c40*/  BSYNC B1 ;  /* 0x0000000000017941 */ /* 0x000fea0003800000 */
.L_x_37477:
        /* <DEDUP_REMOVED lines=29> */
.L_x_37547:
[----:B------:R-:W-:-:S07]  /*21e20*/  MOV R17, R10 ;  /* 0x0000000a00117202 */ /* 0x000fce0000000f00 */
.L_x_37548:
[----:B------:R-:W-:Y:S05]  /*21e30*/  BSYNC B2 ;  /* 0x0000000000027941 */ /* 0x000fea0003800000 */
.L_x_37546:
        /* <DEDUP_REMOVED lines=16> */
.L_x_37552:
[----:B------:R-:W-:Y:S05]  /*21f40*/  BSYNC B3 ;  /* 0x0000000000037941 */ /* 0x000fea0003800000 */
.L_x_37551:
        /* <DEDUP_REMOVED lines=44> */
.L_x_37550:
[----:B------:R-:W-:Y:S05]  /*22210*/  BSYNC B2 ;  /* 0x0000000000027941 */ /* 0x000fea0003800000 */
.L_x_37549:
        /* <DEDUP_REMOVED lines=18> */
.L_x_37553:
        /* <DEDUP_REMOVED lines=12> */
.L_x_37556:
[----:B------:R-:W-:-:S07]  /*22400*/  MOV R13, R10 ;  /* 0x0000000a000d7202 */ /* 0x000fce0000000f00 */
.L_x_37557:
[----:B------:R-:W-:Y:S05]  /*22410*/  BSYNC B2 ;  /* 0x0000000000027941 */ /* 0x000fea0003800000 */
.L_x_37555:
        /* <DEDUP_REMOVED lines=16> */
.L_x_37561:
[----:B------:R-:W-:Y:S05]  /*22520*/  BSYNC B3 ;  /* 0x0000000000037941 */ /* 0x000fea0003800000 */
.L_x_37560:
        /* <DEDUP_REMOVED lines=44> */
.L_x_37559:
[----:B------:R-:W-:Y:S05]  /*227f0*/  BSYNC B2 ;  /* 0x0000000000027941 */ /* 0x000fea0003800000 */
.L_x_37558:
        /* <DEDUP_REMOVED lines=9> */
.L_x_37554:
        /* <DEDUP_REMOVED lines=12> */
.L_x_37563:
[----:B------:R-:W-:-:S07]  /*22950*/  MOV R7, R10 ;  /* 0x0000000a00077202 */ /* 0x000fce0000000f00 */
.L_x_37564:
[----:B------:R-:W-:Y:S05]  /*22960*/  BSYNC B2 ;  /* 0x0000000000027941 */ /* 0x000fea0003800000 */
.L_x_37562:
        /* <DEDUP_REMOVED lines=16> */
.L_x_37568:
[----:B------:R-:W-:Y:S05]  /*22a70*/  BSYNC B3 ;  /* 0x0000000000037941 */ /* 0x000fea0003800000 */
.L_x_37567:
        /* <DEDUP_REMOVED lines=44> */
.L_x_37566:
[----:B------:R-:W-:Y:S05]  /*22d40*/  BSYNC B2 ;  /* 0x0000000000027941 */ /* 0x000fea0003800000 */
.L_x_37565:
        /* <DEDUP_REMOVED lines=11> */
.L_x_37569:
        /* <DEDUP_REMOVED lines=12> */
.L_x_37572:
[----:B------:R-:W-:-:S07]  /*22ec0*/  IMAD.MOV.U32 R7, RZ, RZ, R10 ;  /* 0x000000ffff077224 */ /* 0x000fce00078e000a */
.L_x_37573:
[----:B------:R-:W-:Y:S05]  /*22ed0*/  BSYNC B2 ;  /* 0x0000000000027941 */ /* 0x000fea0003800000 */
.L_x_37571:
        /* <DEDUP_REMOVED lines=16> */
.L_x_37577:
[----:B------:R-:W-:Y:S05]  /*22fe0*/  BSYNC B3 ;  /* 0x0000000000037941 */ /* 0x000fea0003800000 */
.L_x_37576:
        /* <DEDUP_REMOVED lines=44> */
.L_x_37575:
[----:B------:R-:W-:Y:S05]  /*232b0*/  BSYNC B2 ;  /* 0x0000000000027941 */ /* 0x000fea0003800000 */
.L_x_37574:
        /* <DEDUP_REMOVED lines=9> */
.L_x_37570:
        /* <DEDUP_REMOVED lines=12> */
.L_x_37579:
[----:B------:R-:W-:-:S07]  /*23410*/  IMAD.MOV.U32 R17, RZ, RZ, R10 ;  /* 0x000000ffff117224 */ /* 0x000fce00078e000a */
.L_x_37580:
[----:B------:R-:W-:Y:S05]  /*23420*/  BSYNC B2 ;  /* 0x0000000000027941 */ /* 0x000fea0003800000 */
.L_x_37578:
        /* <DEDUP_REMOVED lines=16> */
.L_x_37584:
[----:B------:R-:W-:Y:S05]  /*23530*/  BSYNC B3 ;  /* 0x0000000000037941 */ /* 0x000fea0003800000 */
.L_x_37583:
        /* <DEDUP_REMOVED lines=44> */
.L_x_37582:
[----:B------:R-:W-:Y:S05]  /*23800*/  BSYNC B2 ;  /* 0x0000000000027941 */ /* 0x000fea0003800000 */
.L_x_37581:
        /* <DEDUP_REMOVED lines=11> */
.L_x_37585:
        /* <DEDUP_REMOVED lines=12> */
.L_x_37588:
[----:B------:R-:W-:-:S07]  /*23980*/  IMAD.MOV.U32 R15, RZ, RZ, R10 ;  /* 0x000000ffff0f7224 */ /* 0x000fce00078e000a */
.L_x_37589:
[----:B------:R-:W-:Y:S05]  /*23990*/  BSYNC B2 ;  /* 0x0000000000027941 */ /* 0x000fea0003800000 */
.L_x_37587:
        /* <DEDUP_REMOVED lines=16> */
.L_x_37593:
[----:B------:R-:W-:Y:S05]  /*23aa0*/  BSYNC B3 ;  /* 0x0000000000037941 */ /* 0x000fea0003800000 */
.L_x_37592:
        /* <DEDUP_REMOVED lines=44> */
.L_x_37591:
[----:B------:R-:W-:Y:S05]  /*23d70*/  BSYNC B2 ;  /* 0x0000000000027941 */ /* 0x000fea0003800000 */
.L_x_37590:
        /* <DEDUP_REMOVED lines=9> */
.L_x_37586:
        /* <DEDUP_REMOVED lines=12> */
.L_x_37595:
[----:B------:R-:W-:-:S07]  /*23ed0*/  IMAD.MOV.U32 R7, RZ, RZ, R10 ;  /* 0x000000ffff077224 */ /* 0x000fce00078e000a */
.L_x_37596:
[----:B------:R-:W-:Y:S05]  /*23ee0*/  BSYNC B2 ;  /* 0x0000000000027941 */ /* 0x000fea0003800000 */
.L_x_37594:
        /* <DEDUP_REMOVED lines=16> */
.L_x_37600:
[----:B------:R-:W-:Y:S05]  /*23ff0*/  BSYNC B3 ;  /* 0x0000000000037941 */ /* 0x000fea0003800000 */
.L_x_37599:
        /* <DEDUP_REMOVED lines=44> */
.L_x_37598:
[----:B------:R-:W-:Y:S05]  /*242c0*/  BSYNC B2 ;  /* 0x0000000000027941 */ /* 0x000fea0003800000 */
.L_x_37597:
        /* <DEDUP_REMOVED lines=11> */
.L_x_37601:
        /* <DEDUP_REMOVED lines=12> */
.L_x_37604:
[----:B------:R-:W-:-:S07]  /*24440*/  MOV R16, R10 ;  /* 0x0000000a00107202 */ /* 0x000fce0000000f00 */
.L_x_37605:
[----:B------:R-:W-:Y:S05]  /*24450*/  BSYNC B2 ;  /* 0x0000000000027941 */ /* 0x000fea0003800000 */
.L_x_37603:
        /* <DEDUP_REMOVED lines=16> */
.L_x_37609:
[----:B------:R-:W-:Y:S05]  /*24560*/  BSYNC B3 ;  /* 0x0000000000037941 */ /* 0x000fea0003800000 */
.L_x_37608:
        /* <DEDUP_REMOVED lines=44> */
.L_x_37607:
[----:B------:R-:W-:Y:S05]  /*24830*/  BSYNC B2 ;  /* 0x0000000000027941 */ /* 0x000fea0003800000 */
.L_x_37606:
        /* <DEDUP_REMOVED lines=8> */
.L_x_37602:
[----:B------:R-:W-:Y:S02]  /*248c0*/  LEA R192, P0, R11, UR30, 0x4 ;  /* 0x0000001e0bc07c11 */ /* 0x000fe4000f8020ff */
[----:B------:R-:W-:Y:S02]  /*248d0*/  LOP3.LUT P2, RZ, R5, 0x1, RZ, 0xc0, !PT ;  /* 0x0000000105ff7812 */ /* 0x000fe4000784c0ff */
[----:B------:R-:W-:Y:S02]  /*248e0*/  LEA.HI.X R193, R11, UR31, RZ, 0x4, P0 ;  /* 0x0000001f0bc17c11 */ /* 0x000fe400080f24ff */
[----:B------:R-:W-:Y:S02]  /*248f0*/  SEL R17, RZ, 0x1000000, P5 ;  /* 0x01000000ff117807 */ /* 0x000fe40002800000 */
[----:B------:R-:W-:Y:S01]  /*24900*/  SEL R194, RZ, 0x1, P2 ;  /* 0x00000001ffc27807 */ /* 0x000fe20001000000 */
[----:B------:R0:W-:Y:S02]  /*24910*/  STG.E.128 desc[UR4][R192.64], R188 ;  /* 0x000000bcc0007986 */ /* 0x0001e4000c101d04 */
[----:B0-----:R-:W-:-:S02]  /*24920*/  SEL R192, RZ, 0x10000, P4 ;  /* 0x00010000ffc07807 */ /* 0x001fc40002000000 */
[----:B------:R-:W-:-:S04]  /*24930*/  SEL R193, RZ, 0x100, P3 ;  /* 0x00000100ffc17807 */ /* 0x000fc80001800000 */
[----:B------:R-:W-:-:S05]  /*24940*/  IADD3 R17, R193, R17, R192 ;  /* 0x00000011c1117210 */ /* 0x000fca0007ffe0c0 */
[----:B------:R-:W-:Y:S01]  /*24950*/  IMAD.IADD R194, R17, 0x1, R194 ;  /* 0x0000000111c27824 */ /* 0x000fe200078e02c2 */
[----:B------:R-:W-:Y:S02]  /*24960*/  SHF.L.U32 R17, R11, 0x2, RZ ;  /* 0x000000020b117819 */ /* 0x000fe400000006ff */
[----:B------:R-:W-:Y:S02]  /*24970*/  SHF.R.U32.HI R11, RZ, 0x1e, R11 ;  /* 0x0000001eff0b7819 */ /* 0x000fe4000001160b */
[----:B------:R-:W-:-:S04]  /*24980*/  IADD3 R192, P0, R17, UR32, RZ ;  /* 0x0000002011c07c10 */ /* 0x000fc8000ff1e0ff */
[----:B------:R-:W-:-:S05]  /*24990*/  IADD3.X R193, R11, UR33, RZ, P0, !PT ;  /* 0x000000210bc17c10 */ /* 0x000fca00087fe4ff */
[----:B------:R2:W-:Y:S01]  /*249a0*/  STG.E desc[UR4][R192.64], R194 ;  /* 0x000000c2c0007986 */ /* 0x0005e2000c101904 */
[----:B------:R-:W-:Y:S05]  /*249b0*/  @!P1 BRA `(.L_x_37545) ;  /* 0x00000000002c9947 */ /* 0x000fea0003800000 */
[----:B--2---:R-:W-:Y:S02]  /*249c0*/  IADD3 R192, P0, R17, UR34, RZ ;  /* 0x0000002211c07c10 */ /* 0x004fe4000ff1e0ff */
        /* <DEDUP_REMOVED lines=10> */
.L_x_37545:
[----:B------:R-:W-:Y:S05]  /*24a70*/  BSYNC B1 ;  /* 0x0000000000017941 */ /* 0x000fea0003800000 */
.L_x_37544:
[----:B---3--:R-:W-:Y:S01]  /*24a80*/  FADD.FTZ R11, RZ, R144 ;  /* 0x00000090ff0b7221 */ /* 0x008fe20000010000 */
        /* <DEDUP_REMOVED lines=11> */
[----:B-1----:R-:W-:Y:S02]  /*24b40*/  FSEL R17, R11, RZ, P0 ;  /* 0x000000ff0b117208 */ /* 0x002fe40000000000 */
        /* <DEDUP_REMOVED lines=63> */
[----:B------:R-:W1:Y:S01]  /*24f40*/  SHFL.BFLY PT, R11, R17, 0x1, 0x1f ;  /* 0x0c201f00110b7f89 */ /* 0x000e6200000e0000 */
[----:B0-----:R-:W0:Y:S01]  /*24f50*/  LDC R195, c[0x0][0x290] ;  /* 0x0000a400ffc37b82 */ /* 0x001e220000000800 */
[C---:B------:R-:W-:Y:S02]  /*24f60*/  LOP3.LUT P6, RZ, R5.reuse, 0x10, RZ, 0xc0, !PT ;  /* 0x0000001005ff7812 */ /* 0x040fe400078cc0ff */
[----:B------:R-:W-:-:S04]  /*24f70*/  LOP3.LUT R5, R5, 0xffefffff, RZ, 0xc0, !PT ;  /* 0xffefffff05057812 */ /* 0x000fc800078ec0ff */
[----:B------:R-:W-:-:S04]  /*24f80*/  @P3 LOP3.LUT R5, R5, 0x100000, RZ, 0xfc, !PT ;  /* 0x0010000005053812 */ /* 0x000fc800078efcff */
[C---:B------:R-:W-:Y:S02]  /*24f90*/  LOP3.LUT P3, RZ, R5.reuse, 0x8, RZ, 0xc0, !PT ;  /* 0x0000000805ff7812 */ /* 0x040fe4000786c0ff */
[----:B------:R-:W-:-:S04]  /*24fa0*/  LOP3.LUT R5, R5, 0xfff7ffff, RZ, 0xc0, !PT ;  /* 0xfff7ffff05057812 */ /* 0x000fc800078ec0ff */
[----:B------:R-:W-:-:S04]  /*24fb0*/  @P4 LOP3.LUT R5, R5, 0x80000, RZ, 0xfc, !PT ;  /* 0x0008000005054812 */ /* 0x000fc800078efcff */
[----:B------:R-:W-:Y:S01]  /*24fc0*/  LOP3.LUT P4, RZ, R5, 0x40, RZ, 0xc0, !PT ;  /* 0x0000004005ff7812 */ /* 0x000fe2000788c0ff */
[----:B-1----:R-:W-:Y:S01]  /*24fd0*/  FADD.FTZ R17, R17, R11 ;  /* 0x0000000b11117221 */ /* 0x002fe20000010000 */
[----:B------:R-:W-:-:S04]  /*24fe0*/  LOP3.LUT R5, R5, 0xfffbffff, RZ, 0xc0, !PT ;  /* 0xfffbffff05057812 */ /* 0x000fc800078ec0ff */
[----:B------:R-:W1:Y:S01]  /*24ff0*/  SHFL.BFLY PT, R11, R17, 0x2, 0x1f ;  /* 0x0c401f00110b7f89 */ /* 0x000e6200000e0000 */
[----:B------:R-:W-:-:S04]  /*25000*/  @P5 LOP3.LUT R5, R5, 0x40000, RZ, 0xfc, !PT ;  /* 0x0004000005055812 */ /* 0x000fc800078efcff */
[----:B------:R-:W-:Y:S01]  /*25010*/  LOP3.LUT P5, RZ, R5, 0x20, RZ, 0xc0, !PT ;  /* 0x0000002005ff7812 */ /* 0x000fe200078ac0ff */
[----:B-1----:R-:W-:-:S05]  /*25020*/  FADD.FTZ R17, R17, R11 ;  /* 0x0000000b11117221 */ /* 0x002fca0000010000 */
        /* <DEDUP_REMOVED lines=8> */
[----:B--2---:R-:W-:-:S03]  /*250b0*/  FADD.FTZ R192, R145, -R17 ;  /* 0x8000001191c07221 */ /* 0x004fc60000010000 */
        /* <DEDUP_REMOVED lines=110> */
.L_x_37647:
[----:B------:R-:W2:Y:S01]  /*257a0*/  @!P5 LDC.64 R192, c[0x0][0x250] ;  /* 0x00009400ffc0db82 */ /* 0x000ea20000000a00 */
[----:B------:R-:W-:Y:S01]  /*257b0*/  PLOP3.LUT P0, PT, PT, PT, UP0, 0x40, 0x0 ;  /* 0x000000000000781c */ /* 0x000fe20003f0e808 */
[----:B-1----:R-:W-:Y:S01]  /*257c0*/  FADD.FTZ R11, R194, R11 ;  /* 0x0000000bc20b7221 */ /* 0x002fe20000010000 */
[----:B------:R-:W-:Y:S01]  /*257d0*/  LOP3.LUT P1, RZ, R5, 0x40, RZ, 0xc0, !PT ;  /* 0x0000004005ff7812 */ /* 0x000fe2000782c0ff */
[----:B------:R-:W-:Y:S02]  /*257e0*/  BSSY B1, `(.L_x_37611) ;  /* 0x000002d000017945 */ /* 0x000fe40003800000 */
[----:B------:R-:W-:Y:S01]  /*257f0*/  FFMA.FTZ R11, R11, R195, UR27 ;  /* 0x0000001b0b0b7e23 */ /* 0x000fe200080100c3 */
[----:B--2---:R-:W-:-:S05]  /*25800*/  @!P5 IMAD.WIDE R192, R19, 0x4, R192 ;  /* 0x0000000413c0d825 */ /* 0x004fca00078e02c0 */
[----:B------:R1:W-:Y:S02]  /*25810*/  @!P5 STG.E desc[UR4][R192.64], R17 ;  /* 0x00000011c000d986 */ /* 0x0003e4000c101904 */
[----:B-1----:R-:W-:-:S05]  /*25820*/  FMUL.FTZ R192, R17, R17 ;  /* 0x0000001111c07220 */ /* 0x002fca0000410000 */
[----:B------:R-:W-:-:S05]  /*25830*/  FSEL R192, R192, RZ, !P0 ;  /* 0x000000ffc0c07208 */ /* 0x000fca0004000000 */
[----:B------:R-:W-:Y:S02]  /*25840*/  FADD.FTZ R11, R11, R192 ;  /* 0x000000c00b0b7221 */ /* 0x000fe40000010000 */
[----:B------:R-:W1:Y:S04]  /*25850*/  @!P5 LDC.64 R192, c[0x0][0x258] ;  /* 0x00009600ffc0db82 */ /* 0x000e680000000a00 */
[----:B------:R-:W2:Y:S01]  /*25860*/  MUFU.RSQ R11, R11 ;  /* 0x0000000b000b7308 */ /* 0x000ea20000001400 */
[----:B-1----:R-:W-:-:S05]  /*25870*/  @!P5 IMAD.WIDE R192, R19, 0x4, R192 ;  /* 0x0000000413c0d825 */ /* 0x002fca00078e02c0 */
[----:B--2---:R1:W-:Y:S01]  /*25880*/  @!P5 STG.E desc[UR4][R192.64], R11 ;  /* 0x0000000bc000d986 */ /* 0x0043e2000c101904 */
[----:B------:R-:W-:Y:S05]  /*25890*/  @!P1 BRA `(.L_x_37612) ;  /* 0x0000000000849947 */ /* 0x000fea0003800000 */
[----:B------:R-:W-:Y:S01]  /*258a0*/  PLOP3.LUT P0, PT, PT, PT, UP0, 0x40, 0x0 ;  /* 0x000000000000781c */ /* 0x000fe20003f0e808 */
[----:B------:R-:W2:Y:S01]  /*258b0*/  LDC.64 R236, c[0x0][0x2b8] ;  /* 0x0000ae00ffec7b82 */ /* 0x000ea20000000a00 */
[----:B------:R-:W3:Y:S02]  /*258c0*/  LDL R252, [R1+0x54] ;  /* 0x0000540001fc7983 */ /* 0x000ee40000100800 */
[----:B-1----:R-:W-:Y:S02]  /*258d0*/  FSEL R192, R17, RZ, P0 ;  /* 0x000000ff11c07208 */ /* 0x002fe40000000000 */
[----:B------:R-:W4:Y:S03]  /*258e0*/  LDL R251, [R1+0x50] ;  /* 0x0000500001fb7983 */ /* 0x000f260000100800 */
        /* <DEDUP_REMOVED lines=8> */
[----:B------:R-:W3:Y:S04]  /*25970*/  LDL R195, [R1+0x6c] ;  /* 0x00006c0001c37983 */ /* 0x000ee80000100800 */
[----:B------:R-:W4:Y:S04]  /*25980*/  LDL R194, [R1+0x68] ;  /* 0x0000680001c27983 */ /* 0x000f280000100800 */
[----:B------:R-:W4:Y:S01]  /*25990*/  LDL R193, [R1+0x64] ;  /* 0x0000640001c17983 */ /* 0x000f220000100800 */
[----:B--2---:R-:W-:-:S03]  /*259a0*/  IMAD.WIDE.U32 R236, R18, 0x10, R236 ;  /* 0x0000001012ec7825 */ /* 0x004fc600078e00ec */
[----:B------:R-:W2:Y:S01]  /*259b0*/  LDL R192, [R1+0x60] ;  /* 0x0000600001c07983 */ /* 0x000ea20000100800 */
[----:B---3-5:R-:W-:Y:S01]  /*259c0*/  FFMA.FTZ R195, R195, R249, R23 ;  /* 0x000000f9c3c37223 */ /* 0x028fe20000010017 */
[----:B----4-:R-:W-:Y:S01]  /*259d0*/  FFMA.FTZ R194, R194, R248, R22 ;  /* 0x000000f8c2c27223 */ /* 0x010fe20000010016 */
[----:B------:R-:W-:Y:S01]  /*259e0*/  FFMA.FTZ R193, R193, R239, R21 ;  /* 0x000000efc1c17223 */ /* 0x000fe20000010015 */
[----:B--2---:R-:W-:-:S05]  /*259f0*/  FFMA.FTZ R192, R192, R238, R20 ;  /* 0x000000eec0c07223 */ /* 0x004fca0000010014 */
[----:B------:R0:W-:Y:S04]  /*25a00*/  STG.E.128 desc[UR4][R236.64], R192 ;  /* 0x000000c0ec007986 */ /* 0x0001e8000c101d04 */
[----:B0-----:R-:W2:Y:S01]  /*25a10*/  LDL R195, [R1+0x5c] ;  /* 0x00005c0001c37983 */ /* 0x001ea20000100800 */
[----:B------:R-:W0:Y:S03]  /*25a20*/  LDC.64 R236, c[0x0][0x2c0] ;  /* 0x0000b000ffec7b82 */ /* 0x000e260000000a00 */
[----:B------:R-:W3:Y:S01]  /*25a30*/  LDL R194, [R1+0x58] ;  /* 0x0000580001c27983 */ /* 0x000ee20000100800 */
[----:B------:R-:W-:Y:S01]  /*25a40*/  FFMA.FTZ R193, R252, R239, R25 ;  /* 0x000000effcc17223 */ /* 0x000fe20000010019 */
[----:B------:R-:W-:Y:S01]  /*25a50*/  FFMA.FTZ R192, R251, R238, R24 ;  /* 0x000000eefbc07223 */ /* 0x000fe20000010018 */
[----:B0-----:R-:W-:-:S04]  /*25a60*/  IMAD.WIDE.U32 R236, R18, 0x10, R236 ;  /* 0x0000001012ec7825 */ /* 0x001fc800078e00ec */
[----:B------:R-:W-:Y:S02]  /*25a70*/  VIADD R18, R18, 0x20 ;  /* 0x0000002012127836 */ /* 0x000fe40000000000 */
[----:B--2---:R-:W-:Y:S01]  /*25a80*/  FFMA.FTZ R195, R195, R249, R27 ;  /* 0x000000f9c3c37223 */ /* 0x004fe2000001001b */
[----:B---3--:R-:W-:-:S05]  /*25a90*/  FFMA.FTZ R194, R194, R248, R26 ;  /* 0x000000f8c2c27223 */ /* 0x008fca000001001a */
[----:B------:R2:W-:Y:S02]  /*25aa0*/  STG.E.128 desc[UR4][R236.64], R192 ;  /* 0x000000c0ec007986 */ /* 0x0005e4000c101d04 */
.L_x_37612:
[----:B------:R-:W-:Y:S05]  /*25ab0*/  BSYNC B1 ;  /* 0x0000000000017941 */ /* 0x000fea0003800000 */
.L_x_37611:
[----:B------:R-:W-:Y:S01]  /*25ac0*/  LOP3.LUT P0, RZ, R5, 0x20000, RZ, 0xc0, !PT ;  /* 0x0002000005ff7812 */ /* 0x000fe2000780c0ff */
[----:B------:R-:W-:-:S12]  /*25ad0*/  BSSY B1, `(.L_x_37613) ;  /* 0x000001f000017945 */ /* 0x000fd80003800000 */
[----:B------:R-:W-:Y:S05]  /*25ae0*/  @!P0 BRA `(.L_x_37614) ;  /* 0x0000000000748947 */ /* 0x000fea0003800000 */
[----:B--2---:R-:W2:Y:S01]  /*25af0*/  LDC.64 R236, c[0x0][0x2b8] ;  /* 0x0000ae00ffec7b82 */ /* 0x004ea20000000a00 */
[----:B------:R-:W-:Y:S01]  /*25b00*/  PLOP3.LUT P0, PT, PT, PT, UP0, 0x40, 0x0 ;  /* 0x000000000000781c */ /* 0x000fe20003f0e808 */
[----:B------:R-:W3:Y:S03]  /*25b10*/  LDL R252, [R1+0x44] ;  /* 0x0000440001fc7983 */ /* 0x000ee60000100800 */
[----:B-1----:R-:W-:Y:S01]  /*25b20*/  FSEL R192, R17, RZ, P0 ;  /* 0x000000ff11c07208 */ /* 0x002fe20000000000 */
[----:B------:R-:W4:Y:S04]  /*25b30*/  LDL R251, [R1+0x40] ;  /* 0x0000400001fb7983 */ /* 0x000f280000100800 */
        /* <DEDUP_REMOVED lines=12> */
[----:B--2---:R-:W-:-:S05]  /*25c00*/  IMAD.WIDE.U32 R236, R18, 0x10, R236 ;  /* 0x0000001012ec7825 */ /* 0x004fca00078e00ec */
[----:B------:R0:W-:Y:S04]  /*25c10*/  STG.E.128 desc[UR4][R236.64], R192 ;  /* 0x000000c0ec007986 */ /* 0x0001e8000c101d04 */
[----:B0-----:R-:W2:Y:S01]  /*25c20*/  LDL R195, [R1+0x4c] ;  /* 0x00004c0001c37983 */ /* 0x001ea20000100800 */
[----:B------:R-:W0:Y:S03]  /*25c30*/  LDC.64 R236, c[0x0][0x2c0] ;  /* 0x0000b000ffec7b82 */ /* 0x000e260000000a00 */
[----:B------:R-:W2:Y:S01]  /*25c40*/  LDL R194, [R1+0x48] ;  /* 0x0000480001c27983 */ /* 0x000ea20000100800 */
[C---:B0-----:R-:W-:Y:S01]  /*25c50*/  IMAD.WIDE.U32 R236, R18.reuse, 0x10, R236 ;  /* 0x0000001012ec7825 */ /* 0x041fe200078e00ec */
[----:B------:R-:W-:-:S03]  /*25c60*/  IADD3 R18, R18, 0x20, RZ ;  /* 0x0000002012127810 */ /* 0x000fc60007ffe0ff */
[----:B---3--:R-:W-:Y:S01]  /*25c70*/  FFMA.FTZ R193, R252, R239, R33 ;  /* 0x000000effcc17223 */ /* 0x008fe20000010021 */
[----:B----4-:R-:W-:Y:S01]  /*25c80*/  FFMA.FTZ R192, R251, R238, R32 ;  /* 0x000000eefbc07223 */ /* 0x010fe20000010020 */
[----:B--2---:R-:W-:Y:S01]  /*25c90*/  FFMA.FTZ R195, R195, R249, R35 ;  /* 0x000000f9c3c37223 */ /* 0x004fe20000010023 */
[----:B------:R-:W-:-:S05]  /*25ca0*/  FFMA.FTZ R194, R194, R248, R34 ;  /* 0x000000f8c2c27223 */ /* 0x000fca0000010022 */
[----:B------:R3:W-:Y:S02]  /*25cb0*/  STG.E.128 desc[UR4][R236.64], R192 ;  /* 0x000000c0ec007986 */ /* 0x0007e4000c101d04 */
.L_x_37614:
[----:B------:R-:W-:Y:S05]  /*25cc0*/  BSYNC B1 ;  /* 0x0000000000017941 */ /* 0x000fea0003800000 */
.L_x_37613:
[----:B------:R-:W-:Y:S01]  /*25cd0*/  LOP3.LUT P0, RZ, R5, 0x10000, RZ, 0xc0, !PT ;  /* 0x0001000005ff7812 */ /* 0x000fe2000780c0ff */
[----:B------:R-:W-:-:S12]  /*25ce0*/  BSSY B1, `(.L_x_37615) ;  /* 0x000001f000017945 */ /* 0x000fd80003800000 */
[----:B------:R-:W-:Y:S05]  /*25cf0*/  @!P0 BRA `(.L_x_37616) ;  /* 0x0000000000748947 */ /* 0x000fea0003800000 */
[----:B--23--:R-:W2:Y:S01]  /*25d00*/  LDC.64 R236, c[0x0][0x2b8] ;  /* 0x0000ae00ffec7b82 */ /* 0x00cea20000000a00 */
        /* <DEDUP_REMOVED lines=21> */
[----:B0-----:R-:W-:-:S04]  /*25e60*/  IMAD.WIDE.U32 R236, R18, 0x10, R236 ;  /* 0x0000001012ec7825 */ /* 0x001fc800078e00ec */
[----:B------:R-:W-:Y:S02]  /*25e70*/  VIADD R18, R18, 0x20 ;  /* 0x0000002012127836 */ /* 0x000fe40000000000 */
[----:B---3--:R-:W-:Y:S01]  /*25e80*/  FFMA.FTZ R193, R252, R239, R41 ;  /* 0x000000effcc17223 */ /* 0x008fe20000010029 */
[----:B----4-:R-:W-:Y:S01]  /*25e90*/  FFMA.FTZ R192, R251, R238, R40 ;  /* 0x000000eefbc07223 */ /* 0x010fe20000010028 */
[----:B--2---:R-:W-:Y:S01]  /*25ea0*/  FFMA.FTZ R195, R195, R249, R43 ;  /* 0x000000f9c3c37223 */ /* 0x004fe2000001002b */
[----:B------:R-:W-:-:S05]  /*25eb0*/  FFMA.FTZ R194, R194, R248, R42 ;  /* 0x000000f8c2c27223 */ /* 0x000fca000001002a */
[----:B------:R4:W-:Y:S02]  /*25ec0*/  STG.E.128 desc[UR4][R236.64], R192 ;  /* 0x000000c0ec007986 */ /* 0x0009e4000c101d04 */
.L_x_37616:
[----:B------:R-:W-:Y:S05]  /*25ed0*/  BSYNC B1 ;  /* 0x0000000000017941 */ /* 0x000fea0003800000 */
.L_x_37615:
[----:B------:R-:W-:Y:S01]  /*25ee0*/  LOP3.LUT P0, RZ, R5, 0x8000, RZ, 0xc0, !PT ;  /* 0x0000800005ff7812 */ /* 0x000fe2000780c0ff */
[----:B------:R-:W-:-:S12]  /*25ef0*/  BSSY B1, `(.L_x_37617) ;  /* 0x000001f000017945 */ /* 0x000fd80003800000 */
[----:B------:R-:W-:Y:S05]  /*25f00*/  @!P0 BRA `(.L_x_37618) ;  /* 0x0000000000748947 */ /* 0x000fea0003800000 */
[----:B--234-:R-:W2:Y:S01]  /*25f10*/  LDC.64 R236, c[0x0][0x2b8] ;  /* 0x0000ae00ffec7b82 */ /* 0x01cea20000000a00 */
        /* <DEDUP_REMOVED lines=28> */
.L_x_37618:
[----:B------:R-:W-:Y:S05]  /*260e0*/  BSYNC B1 ;  /* 0x0000000000017941 */ /* 0x000fea0003800000 */
.L_x_37617:
[----:B------:R-:W-:Y:S01]  /*260f0*/  LOP3.LUT P0, RZ, R5, 0x4000, RZ, 0xc0, !PT ;  /* 0x0000400005ff7812 */ /* 0x000fe2000780c0ff */
[----:B------:R-:W-:-:S12]  /*26100*/  BSSY B1, `(.L_x_37619) ;  /* 0x000001f000017945 */ /* 0x000fd80003800000 */
[----:B------:R-:W-:Y:S05]  /*26110*/  @!P0 BRA `(.L_x_37620) ;  /* 0x0000000000748947 */ /* 0x000fea0003800000 */
[----:B0-234-:R-:W0:Y:S01]  /*26120*/  LDC.64 R236, c[0x0][0x2b8] ;  /* 0x0000ae00ffec7b82 */ /* 0x01de220000000a00 */
[----:B------:R-:W-:Y:S01]  /*26130*/  PLOP3.LUT P0, PT, PT, PT, UP0, 0x40, 0x0 ;  /* 0x000000000000781c */ /* 0x000fe20003f0e808 */
[----:B------:R-:W2:Y:S03]  /*26140*/  LDL R252, [R1+0x14] ;  /* 0x0000140001fc7983 */ /* 0x000ea60000100800 */
[----:B-1----:R-:W-:Y:S01]  /*26150*/  FSEL R192, R17, RZ, P0 ;  /* 0x000000ff11c07208 */ /* 0x002fe20000000000 */
[----:B------:R-:W3:Y:S04]  /*26160*/  LDL R251, [R1+0x10] ;  /* 0x0000100001fb7983 */ /* 0x000ee80000100800 */
        /* <DEDUP_REMOVED lines=12> */
[----:B0-----:R-:W-:-:S05]  /*26230*/  IMAD.WIDE.U32 R236, R18, 0x10, R236 ;  /* 0x0000001012ec7825 */ /* 0x001fca00078e00ec */
[----:B------:R0:W-:Y:S04]  /*26240*/  STG.E.128 desc[UR4][R236.64], R192 ;  /* 0x000000c0ec007986 */ /* 0x0001e8000c101d04 */
[----:B0-----:R-:W4:Y:S01]  /*26250*/  LDL R195, [R1+0x1c] ;  /* 0x00001c0001c37983 */ /* 0x001f220000100800 */
[----:B------:R-:W0:Y:S03]  /*26260*/  LDC.64 R236, c[0x0][0x2c0] ;  /* 0x0000b000ffec7b82 */ /* 0x000e260000000a00 */
[----:B------:R-:W4:Y:S01]  /*26270*/  LDL R194, [R1+0x18] ;  /* 0x0000180001c27983 */ /* 0x000f220000100800 */
[C---:B0-----:R-:W-:Y:S01]  /*26280*/  IMAD.WIDE.U32 R236, R18.reuse, 0x10, R236 ;  /* 0x0000001012ec7825 */ /* 0x041fe200078e00ec */
[----:B------:R-:W-:-:S03]  /*26290*/  IADD3 R18, R18, 0x20, RZ ;  /* 0x0000002012127810 */ /* 0x000fc60007ffe0ff */
[----:B--2---:R-:W-:Y:S01]  /*262a0*/  FFMA.FTZ R193, R252, R239, R57 ;  /* 0x000000effcc17223 */ /* 0x004fe20000010039 */
[----:B---3--:R-:W-:Y:S01]  /*262b0*/  FFMA.FTZ R192, R251, R238, R56 ;  /* 0x000000eefbc07223 */ /* 0x008fe20000010038 */
[----:B----4-:R-:W-:Y:S01]  /*262c0*/  FFMA.FTZ R195, R195, R249, R59 ;  /* 0x000000f9c3c37223 */ /* 0x010fe2000001003b */
[----:B------:R-:W-:-:S05]  /*262d0*/  FFMA.FTZ R194, R194, R248, R58 ;  /* 0x000000f8c2c27223 */ /* 0x000fca000001003a */
[----:B------:R0:W-:Y:S02]  /*262e0*/  STG.E.128 desc[UR4][R236.64], R192 ;  /* 0x000000c0ec007986 */ /* 0x0001e4000c101d04 */
.L_x_37620:
[----:B------:R-:W-:Y:S05]  /*262f0*/  BSYNC B1 ;  /* 0x0000000000017941 */ /* 0x000fea0003800000 */
.L_x_37619:
[----:B------:R-:W-:Y:S01]  /*26300*/  LOP3.LUT P0, RZ, R5, 0x2000, RZ, 0xc0, !PT ;  /* 0x0000200005ff7812 */ /* 0x000fe2000780c0ff */
[----:B------:R-:W-:-:S12]  /*26310*/  BSSY B1, `(.L_x_37621) ;  /* 0x000001f000017945 */ /* 0x000fd80003800000 */
[----:B------:R-:W-:Y:S05]  /*26320*/  @!P0 BRA `(.L_x_37622) ;  /* 0x0000000000748947 */ /* 0x000fea0003800000 */
[----:B0-234-:R-:W0:Y:S01]  /*26330*/  LDC.64 R236, c[0x0][0x2b8] ;  /* 0x0000ae00ffec7b82 */ /* 0x01de220000000a00 */
[----:B------:R-:W-:Y:S01]  /*26340*/  PLOP3.LUT P0, PT, PT, PT, UP0, 0x40, 0x0 ;  /* 0x000000000000781c */ /* 0x000fe20003f0e808 */
[----:B------:R-:W2:Y:S03]  /*26350*/  LDL R252, [R1+0x4] ;  /* 0x0000040001fc7983 */ /* 0x000ea60000100800 */
[----:B-1----:R-:W-:Y:S01]  /*26360*/  FSEL R192, R17, RZ, P0 ;  /* 0x000000ff11c07208 */ /* 0x002fe20000000000 */
[----:B------:R-:W3:Y:S04]  /*26370*/  LDL R251, [R1] ;  /* 0x0000000001fb7983 */ /* 0x000ee80000100800 */
        /* <DEDUP_REMOVED lines=17> */
[----:B0-----:R-:W-:-:S04]  /*26490*/  IMAD.WIDE.U32 R236, R18, 0x10, R236 ;  /* 0x0000001012ec7825 */ /* 0x001fc800078e00ec */
[----:B------:R-:W-:Y:S02]  /*264a0*/  VIADD R18, R18, 0x20 ;  /* 0x0000002012127836 */ /* 0x000fe40000000000 */
[----:B--2---:R-:W-:Y:S01]  /*264b0*/  FFMA.FTZ R193, R252, R239, R65 ;  /* 0x000000effcc17223 */ /* 0x004fe20000010041 */
[----:B---3--:R-:W-:Y:S01]  /*264c0*/  FFMA.FTZ R192, R251, R238, R64 ;  /* 0x000000eefbc07223 */ /* 0x008fe20000010040 */
[----:B----4-:R-:W-:Y:S01]  /*264d0*/  FFMA.FTZ R195, R195, R249, R67 ;  /* 0x000000f9c3c37223 */ /* 0x010fe20000010043 */
[----:B------:R-:W-:-:S05]  /*264e0*/  FFMA.FTZ R194, R194, R248, R66 ;  /* 0x000000f8c2c27223 */ /* 0x000fca0000010042 */
[----:B------:R0:W-:Y:S02]  /*264f0*/  STG.E.128 desc[UR4][R236.64], R192 ;  /* 0x000000c0ec007986 */ /* 0x0001e4000c101d04 */
.L_x_37622:
[----:B------:R-:W-:Y:S05]  /*26500*/  BSYNC B1 ;  /* 0x0000000000017941 */ /* 0x000fea0003800000 */
.L_x_37621:
[----:B------:R-:W-:Y:S01]  /*26510*/  LOP3.LUT P0, RZ, R5, 0x1000, RZ, 0xc0, !PT ;  /* 0x0000100005ff7812 */ /* 0x000fe2000780c0ff */
[----:B------:R-:W-:-:S12]  /*26520*/  BSSY B1, `(.L_x_37623) ;  /* 0x000001b000017945 */ /* 0x000fd80003800000 */
[----:B------:R-:W-:Y:S05]  /*26530*/  @!P0 BRA `(.L_x_37624) ;  /* 0x0000000000648947 */ /* 0x000fea0003800000 */
[----:B0-234-:R-:W0:Y:S01]  /*26540*/  LDC.64 R236, c[0x0][0x2b8] ;  /* 0x0000ae00ffec7b82 */ /* 0x01de220000000a00 */
[----:B------:R-:W-:-:S04]  /*26550*/  PLOP3.LUT P0, PT, PT, PT, UP0, 0x40, 0x0 ;  /* 0x000000000000781c */ /* 0x000fc80003f0e808 */
[----:B-1----:R-:W-:-:S05]  /*26560*/  FSEL R192, R17, RZ, P0 ;  /* 0x000000ff11c07208 */ /* 0x002fca0000000000 */
        /* <DEDUP_REMOVED lines=22> */
.L_x_37624:
[----:B------:R-:W-:Y:S05]  /*266d0*/  BSYNC B1 ;  /* 0x0000000000017941 */ /* 0x000fea0003800000 */
.L_x_37623:
        /* <DEDUP_REMOVED lines=28> */
.L_x_37626:
[----:B------:R-:W-:Y:S05]  /*268a0*/  BSYNC B1 ;  /* 0x0000000000017941 */ /* 0x000fea0003800000 */
.L_x_37625:
        /* <DEDUP_REMOVED lines=28> */
.L_x_37628:
[----:B------:R-:W-:Y:S05]  /*26a70*/  BSYNC B1 ;  /* 0x0000000000017941 */ /* 0x000fea0003800000 */
.L_x_37627:
        /* <DEDUP_REMOVED lines=28> */
.L_x_37630:
[----:B------:R-:W-:Y:S05]  /*26c40*/  BSYNC B1 ;  /* 0x0000000000017941 */ /* 0x000fea0003800000 */
.L_x_37629:
        /* <DEDUP_REMOVED lines=28> */
.L_x_37632:
[----:B------:R-:W-:Y:S05]  /*26e10*/  BSYNC B1 ;  /* 0x0000000000017941 */ /* 0x000fea0003800000 */
.L_x_37631:
        /* <DEDUP_REMOVED lines=27> */
.L_x_37634:
[----:B------:R-:W-:Y:S05]  /*26fd0*/  BSYNC B1 ;  /* 0x0000000000017941 */ /* 0x000fea0003800000 */
.L_x_37633:
[----:B01234-:R-:W0:Y:S02]  /*26fe0*/  LDC.64 R192, c[0x0][0x210] ;  /* 0x00008400ffc07b82 */ /* 0x01fe240000000a00 */
[----:B0-----:R-:W-:-:S05]  /*26ff0*/  IMAD R19, R192, 0x4, R19 ;  /* 0x00000004c0137824 */ /* 0x001fca00078e0213 */
[----:B------:R-:W-:-:S13]  /*27000*/  ISETP.GE.AND P0, PT, R19, R193, PT ;  /* 0x000000c11300720c */ /* 0x000fda0003f06270 */
[----:B------:R-:W-:Y:S05]  /*27010*/  @!P0 BRA `(.L_x_37635) ;  /* 0xfffffdac00e48947 */ /* 0x000fea000383ffff */
[----:B------:R-:W-:Y:S05]  /*27020*/  BSYNC B0 ;  /* 0x0000000000007941 */ /* 0x000fea0003800000 */
.L_x_36806:
[----:B------:R-:W-:Y:S05]  /*27030*/  EXIT ;  /* 0x000000000000794d */ /* 0x000fea0003800000 */
.L_x_37610:
[----:B0-2---:R-:W-:Y:S01]  /*27040*/  HFMA2.MMA R193, -RZ, RZ, 0, 5.9604644775390625e-08 ;  /* 0x00000001ffc17435 */ /* 0x005fe200000001ff */
[----:B------:R-:W-:Y:S01]  /*27050*/  BSSY B1, `(.L_x_37636) ;  /* 0x0000007000017945 */ /* 0x000fe20003800000 */
[----:B------:R-:W-:Y:S02]  /*27060*/  IMAD.MOV.U32 R236, RZ, RZ, R17 ;  /* 0x000000ffffec7224 */ /* 0x000fe400078e0011 */
[----:B------:R-:W-:Y:S02]  /*27070*/  IMAD.MOV.U32 R192, RZ, RZ, 0x1f ;  /* 0x0000001fffc07424 */ /* 0x000fe400078e00ff */
[----:B------:R-:W-:-:S07]  /*27080*/  IMAD.MOV.U32 R11, RZ, RZ, -0x1 ;  /* 0xffffffffff0b7424 */ /* 0x000fce00078e00ff */
[----:B-----5:R-:W-:Y:S05]  /*27090*/  WARPSYNC.COLLECTIVE R11, `(.L_x_37637) ;  /* 0x000000000b087348 */ /* 0x020fea0003c00000 */
[----:B------:R0:W1:Y:S02]  /*270a0*/  SHFL.BFLY P6, R11, R236, R193, R192 ;  /* 0x0c0000c1ec0b7389 */ /* 0x00006400000c00c0 */
[----:B01---5:R-:W-:Y:S01]  /*270b0*/  ENDCOLLECTIVE ;  /* 0x000000000000791b */ /* 0x023fe20003800000 */
.L_x_37637:
[----:B------:R-:W-:Y:S05]  /*270c0*/  BSYNC B1 ;  /* 0x0000000000017941 */ /* 0x000fea0003800000 */
.L_x_37636:
[----:B------:R-:W-:Y:S01]  /*270d0*/  FADD.FTZ R17, R17, R11 ;  /* 0x0000000b11117221 */ /* 0x000fe20000010000 */
[----:B------:R-:W-:Y:S01]  /*270e0*/  MOV R11, 0xffffffff ;  /* 0xffffffff000b7802 */ /* 0x000fe20000000f00 */
[----:B------:R-:W-:Y:S01]  /*270f0*/  IMAD.MOV.U32 R193, RZ, RZ, 0x2 ;  /* 0x00000002ffc17424 */ /* 0x000fe200078e00ff */
[----:B------:R-:W0:Y:S01]  /*27100*/  LDC R195, c[0x0][0x290] ;  /* 0x0000a400ffc37b82 */ /* 0x000e220000000800 */
[----:B------:R-:W-:Y:S01]  /*27110*/  IMAD.MOV.U32 R192, RZ, RZ, 0x1f ;  /* 0x0000001fffc07424 */ /* 0x000fe200078e00ff */
[----:B------:R-:W-:Y:S02]  /*27120*/  MOV R236, R17 ;  /* 0x0000001100ec7202 */ /* 0x000fe40000000f00 */
[----:B------:R-:W-:-:S07]  /*27130*/  LOP3.LUT R5, R5, 0xffefffff, RZ, 0xc0, !PT ;  /* 0xffefffff05057812 */ /* 0x000fce00078ec0ff */
[----:B0-----:R-:W-:Y:S05]  /*27140*/  WARPSYNC.COLLECTIVE R11, `(.L_x_37638) ;  /* 0x000000000b087348 */ /* 0x001fea0003c00000 */
[----:B------:R1:W2:Y:S02]  /*27150*/  SHFL.BFLY P6, R11, R236, R193, R192 ;  /* 0x0c0000c1ec0b7389 */ /* 0x0002a400000c00c0 */
[----:B012---:R-:W-:Y:S01]  /*27160*/  ENDCOLLECTIVE ;  /* 0x000000000000791b */ /* 0x007fe20003800000 */
.L_x_37638:
[----:B------:R-:W-:-:S04]  /*27170*/  @P3 LOP3.LUT R5, R5, 0x100000, RZ, 0xfc, !PT ;  /* 0x0010000005053812 */ /* 0x000fc800078efcff */
[C---:B------:R-:W-:Y:S02]  /*27180*/  LOP3.LUT P3, RZ, R5.reuse, 0x8, RZ, 0xc0, !PT ;  /* 0x0000000805ff7812 */ /* 0x040fe4000786c0ff */
[----:B------:R-:W-:-:S04]  /*27190*/  LOP3.LUT R5, R5, 0xfff7ffff, RZ, 0xc0, !PT ;  /* 0xfff7ffff05057812 */ /* 0x000fc800078ec0ff */
[----:B------:R-:W-:Y:S01]  /*271a0*/  @P4 LOP3.LUT R5, R5, 0x80000, RZ, 0xfc, !PT ;  /* 0x0008000005054812 */ /* 0x000fe200078efcff */
[----:B------:R-:W-:-:S03]  /*271b0*/  IMAD.MOV.U32 R193, RZ, RZ, 0x4 ;  /* 0x00000004ffc17424 */ /* 0x000fc600078e00ff */
[C---:B------:R-:W-:Y:S02]  /*271c0*/  LOP3.LUT P4, RZ, R5.reuse, 0x40, RZ, 0xc0, !PT ;  /* 0x0000004005ff7812 */ /* 0x040fe4000788c0ff */
[----:B------:R-:W-:-:S04]  /*271d0*/  LOP3.LUT R5, R5, 0xfffbffff, RZ, 0xc0, !PT ;  /* 0xfffbffff05057812 */ /* 0x000fc800078ec0ff */
[----:B------:R-:W-:Y:S01]  /*271e0*/  @P5 LOP3.LUT R5, R5, 0x40000, RZ, 0xfc, !PT ;  /* 0x0004000005055812 */ /* 0x000fe200078efcff */
[----:B------:R-:W-:Y:S01]  /*271f0*/  FADD.FTZ R17, R17, R11 ;  /* 0x0000000b11117221 */ /* 0x000fe20000010000 */
[----:B------:R-:W-:Y:S02]  /*27200*/  MOV R11, 0xffffffff ;  /* 0xffffffff000b7802 */ /* 0x000fe40000000f00 */
[----:B------:R-:W-:Y:S01]  /*27210*/  LOP3.LUT P5, RZ, R5, 0x20, RZ, 0xc0, !PT ;  /* 0x0000002005ff7812 */ /* 0x000fe200078ac0ff */
[----:B------:R-:W-:-:S12]  /*27220*/  IMAD.MOV.U32 R236, RZ, RZ, R17 ;  /* 0x000000ffffec7224 */ /* 0x000fd800078e0011 */
[----:B------:R-:W-:Y:S05]  /*27230*/  WARPSYNC.COLLECTIVE R11, `(.L_x_37639) ;  /* 0x000000000b087348 */ /* 0x000fea0003c00000 */
[----:B------:R0:W1:Y:S02]  /*27240*/  SHFL.BFLY P6, R11, R236, R193, R192 ;  /* 0x0c0000c1ec0b7389 */ /* 0x00006400000c00c0 */
[----:B01----:R-:W-:Y:S01]  /*27250*/  ENDCOLLECTIVE ;  /* 0x000000000000791b */ /* 0x003fe20003800000 */
.L_x_37639:
[----:B------:R-:W-:Y:S02]  /*27260*/  IMAD.MOV.U32 R193, RZ, RZ, 0x8 ;  /* 0x00000008ffc17424 */ /* 0x000fe400078e00ff */
[----:B------:R-:W-:Y:S01]  /*27270*/  FADD.FTZ R17, R17, R11 ;  /* 0x0000000b11117221 */ /* 0x000fe20000010000 */
[----:B------:R-:W-:-:S03]  /*27280*/  MOV R11, 0xffffffff ;  /* 0xffffffff000b7802 */ /* 0x000fc60000000f00 */
[----:B------:R-:W-:-:S07]  /*27290*/  IMAD.MOV.U32 R236, RZ, RZ, R17 ;  /* 0x000000ffffec7224 */ /* 0x000fce00078e0011 */
[----:B------:R-:W-:Y:S05]  /*272a0*/  WARPSYNC.COLLECTIVE R11, `(.L_x_37640) ;  /* 0x000000000b087348 */ /* 0x000fea0003c00000 */
[----:B------:R0:W1:Y:S02]  /*272b0*/  SHFL.BFLY P6, R11, R236, R193, R192 ;  /* 0x0c0000c1ec0b7389 */ /* 0x00006400000c00c0 */
[----:B01----:R-:W-:Y:S01]  /*272c0*/  ENDCOLLECTIVE ;  /* 0x000000000000791b */ /* 0x003fe20003800000 */
.L_x_37640:
[----:B------:R-:W-:Y:S02]  /*272d0*/  IMAD.MOV.U32 R193, RZ, RZ, 0x10 ;  /* 0x00000010ffc17424 */ /* 0x000fe400078e00ff */
[----:B------:R-:W-:Y:S01]  /*272e0*/  FADD.FTZ R17, R17, R11 ;  /* 0x0000000b11117221 */ /* 0x000fe20000010000 */
[----:B------:R-:W-:-:S03]  /*272f0*/  MOV R11, 0xffffffff ;  /* 0xffffffff000b7802 */ /* 0x000fc60000000f00 */
[----:B------:R-:W-:-:S07]  /*27300*/  IMAD.MOV.U32 R236, RZ, RZ, R17 ;  /* 0x000000ffffec7224 */ /* 0x000fce00078e0011 */
[----:B------:R-:W-:Y:S05]  /*27310*/  WARPSYNC.COLLECTIVE R11, `(.L_x_37641) ;  /* 0x000000000b087348 */ /* 0x000fea0003c00000 */
[----:B------:R0:W1:Y:S02]  /*27320*/  SHFL.BFLY P6, R11, R236, R193, R192 ;  /* 0x0c0000c1ec0b7389 */ /* 0x00006400000c00c0 */
[----:B01----:R-:W-:Y:S01]  /*27330*/  ENDCOLLECTIVE ;  /* 0x000000000000791b */ /* 0x003fe20003800000 */
.L_x_37641:
        /* <DEDUP_REMOVED lines=113> */
.L_x_37642:
[----:B------:R-:W-:Y:S01]  /*27a50*/  MOV R193, 0x2 ;  /* 0x0000000200c17802 */ /* 0x000fe20000000f00 */
[----:B------:R-:W-:Y:S01]  /*27a60*/  FADD.FTZ R194, R194, R11 ;  /* 0x0000000bc2c27221 */ /* 0x000fe20000010000 */
[----:B------:R-:W-:-:S03]  /*27a70*/  IMAD.MOV.U32 R11, RZ, RZ, -0x1 ;  /* 0xffffffffff0b7424 */ /* 0x000fc600078e00ff */
[----:B------:R-:W-:-:S07]  /*27a80*/  IMAD.MOV.U32 R236, RZ, RZ, R194 ;  /* 0x000000ffffec7224 */ /* 0x000fce00078e00c2 */
[----:B------:R-:W-:Y:S05]  /*27a90*/  WARPSYNC.COLLECTIVE R11, `(.L_x_37643) ;  /* 0x000000000b087348 */ /* 0x000fea0003c00000 */
[----:B------:R0:W1:Y:S02]  /*27aa0*/  SHFL.BFLY P6, R11, R236, R193, R192 ;  /* 0x0c0000c1ec0b7389 */ /* 0x00006400000c00c0 */
[----:B01----:R-:W-:Y:S01]  /*27ab0*/  ENDCOLLECTIVE ;  /* 0x000000000000791b */ /* 0x003fe20003800000 */
.L_x_37643:
[----:B------:R-:W-:Y:S01]  /*27ac0*/  HFMA2.MMA R193, -RZ, RZ, 0, 2.384185791015625e-07 ;  /* 0x00000004ffc17435 */ /* 0x000fe200000001ff */
[----:B------:R-:W-:Y:S01]  /*27ad0*/  FADD.FTZ R194, R194, R11 ;  /* 0x0000000bc2c27221 */ /* 0x000fe20000010000 */
[----:B------:R-:W-:-:S03]  /*27ae0*/  IMAD.MOV.U32 R11, RZ, RZ, -0x1 ;  /* 0xffffffffff0b7424 */ /* 0x000fc600078e00ff */
[----:B------:R-:W-:-:S07]  /*27af0*/  IMAD.MOV.U32 R236, RZ, RZ, R194 ;  /* 0x000000ffffec7224 */ /* 0x000fce00078e00c2 */
[----:B------:R-:W-:Y:S05]  /*27b00*/  WARPSYNC.COLLECTIVE R11, `(.L_x_37644) ;  /* 0x000000000b087348 */ /* 0x000fea0003c00000 */
[----:B------:R0:W1:Y:S02]  /*27b10*/  SHFL.BFLY P6, R11, R236, R193, R192 ;  /* 0x0c0000c1ec0b7389 */ /* 0x00006400000c00c0 */
[----:B01----:R-:W-:Y:S01]  /*27b20*/  ENDCOLLECTIVE ;  /* 0x000000000000791b */ /* 0x003fe20003800000 */
.L_x_37644:
[----:B------:R-:W-:Y:S01]  /*27b30*/  MOV R193, 0x8 ;  /* 0x0000000800c17802 */ /* 0x000fe20000000f00 */
[----:B------:R-:W-:Y:S01]  /*27b40*/  FADD.FTZ R194, R194, R11 ;  /* 0x0000000bc2c27221 */ /* 0x000fe20000010000 */
[----:B------:R-:W-:-:S03]  /*27b50*/  IMAD.MOV.U32 R11, RZ, RZ, -0x1 ;  /* 0xffffffffff0b7424 */ /* 0x000fc600078e00ff */
[----:B------:R-:W-:-:S07]  /*27b60*/  IMAD.MOV.U32 R236, RZ, RZ, R194 ;  /* 0x000000ffffec7224 */ /* 0x000fce00078e00c2 */
[----:B------:R-:W-:Y:S05]  /*27b70*/  WARPSYNC.COLLECTIVE R11, `(.L_x_37645) ;  /* 0x000000000b087348 */ /* 0x000fea0003c00000 */
[----:B------:R0:W1:Y:S02]  /*27b80*/  SHFL.BFLY P6, R11, R236, R193, R192 ;  /* 0x0c0000c1ec0b7389 */ /* 0x00006400000c00c0 */
[----:B01----:R-:W-:Y:S01]  /*27b90*/  ENDCOLLECTIVE ;  /* 0x000000000000791b */ /* 0x003fe20003800000 */
.L_x_37645:
[----:B------:R-:W-:Y:S01]  /*27ba0*/  HFMA2.MMA R193, -RZ, RZ, 0, 9.5367431640625e-07 ;  /* 0x00000010ffc17435 */ /* 0x000fe200000001ff */
[----:B------:R-:W-:Y:S01]  /*27bb0*/  FADD.FTZ R194, R194, R11 ;  /* 0x0000000bc2c27221 */ /* 0x000fe20000010000 */
[----:B------:R-:W-:-:S03]  /*27bc0*/  IMAD.MOV.U32 R11, RZ, RZ, -0x1 ;  /* 0xffffffffff0b7424 */ /* 0x000fc600078e00ff */
[----:B------:R-:W-:-:S07]  /*27bd0*/  IMAD.MOV.U32 R236, RZ, RZ, R194 ;  /* 0x000000ffffec7224 */ /* 0x000fce00078e00c2 */
[----:B------:R-:W-:Y:S05]  /*27be0*/  WARPSYNC.COLLECTIVE R11, `(.L_x_37646) ;  /* 0x000000000b087348 */ /* 0x000fea0003c00000 */
[----:B------:R0:W1:Y:S02]  /*27bf0*/  SHFL.BFLY P6, R11, R236, R193, R192 ;  /* 0x0c0000c1ec0b7389 */ /* 0x00006400000c00c0 */
[----:B01----:R-:W-:Y:S01]  /*27c00*/  ENDCOLLECTIVE ;  /* 0x000000000000791b */ /* 0x003fe20003800000 */
.L_x_37646:
[----:B------:R-:W-:Y:S05]  /*27c10*/  BRA `(.L_x_37647) ;  /* 0xffffffd800e07947 */ /* 0x000fea000383ffff */
.L_x_37648:
        /* <DEDUP_REMOVED lines=14> */
.L_x_40184:


//--------------------- .text._ZN10layer_norm31ln_parallel_residual_fwd_kernelINS_13Kernel_traitsIfffffjLj1536ELj1ELj4ELj1ELj16ENS_18Kernel_traits_baseILj1536EfffffjLj128EEEEELb1ELb0ELb1EEEvNS_9FwdParamsE --------------------------
	.section	.text._ZN10layer_norm31ln_parallel_residual_fwd_kernelINS_13Kernel_traitsIfffffjLj1536ELj1ELj4ELj1ELj16ENS_18Kernel_traits_baseILj1536EfffffjLj128EEEEELb1ELb0ELb1EEEvNS_9FwdParamsE,"ax",@progbits
	.align	128
        .global         _ZN10layer_norm31ln_parallel_residual_fwd_kernelINS_13Kernel_traitsIfffffjLj1536ELj1ELj4ELj1ELj16ENS_18Kernel_traits_baseILj1536EfffffjLj128EEEEELb1ELb0ELb1EEEvNS_9FwdParamsE
        .type           _ZN10layer_norm31ln_parallel_residual_fwd_kernelINS_13Kernel_traitsIfffffjLj1536ELj1ELj4ELj1ELj16ENS_18Kernel_traits_baseILj1536EfffffjLj128EEEEELb1ELb0ELb1EEEvNS_9FwdParamsE,@function
        .size           _ZN10layer_norm31ln_parallel_residual_fwd_kernelINS_13Kernel_traitsIfffffjLj1536ELj1ELj4ELj1ELj16ENS_18Kernel_traits_baseILj1536EfffffjLj128EEEEELb1ELb0ELb1EEEvNS_9FwdParamsE,(.L_x_40185 - _ZN10layer_norm31ln_parallel_residual_fwd_kernelINS_13Kernel_traitsIfffffjLj1536ELj1ELj4ELj1ELj16ENS_18Kernel_traits_baseILj1536EfffffjLj128EEEEELb1ELb0ELb1EEEvNS_9FwdParamsE)
        .other          _ZN10layer_norm31ln_parallel_residual_fwd_kernelINS_13Kernel_traitsIfffffjLj1536ELj1ELj4ELj1ELj16ENS_18Kernel_traits_baseILj1536EfffffjLj128EEEEELb1ELb0ELb1EEEvNS_9FwdParamsE,@"STO_CUDA_ENTRY STV_DEFAULT"
_ZN10layer_norm31ln_parallel_residual_fwd_kernelINS_13Kernel_traitsIfffffjLj1536ELj1ELj4ELj1ELj16ENS_18Kernel_traits_baseILj1536EfffffjLj128EEEEELb1ELb0ELb1EEEvNS_9FwdParamsE:
.text._ZN10layer_norm31ln_parallel_residual_fwd_kernelINS_13Kernel_traitsIfffffjLj1536ELj1ELj4ELj1ELj16ENS_18Kernel_traits_baseILj1536EfffffjLj128EEEEELb1ELb0ELb1EEEvNS_9FwdParamsE:
        /* <DEDUP_REMOVED lines=16> */
[----:B-1----:R-:W-:Y:S02]  /*0100*/  @P0 IMAD.MOV.U32 R6, RZ, RZ, R212 ;  /* 0x000000ffff060224 */ /* 0x002fe400078e00d4 */
[----:B0-----:R-:W-:-:S05]  /*0110*/  @P0 IMAD.MOV.U32 R7, RZ, RZ, R213 ;  /* 0x000000ffff070224 */ /* 0x001fca00078e00d5 */
[----:B------:R-:W4:Y:S01]  /*0120*/  @P0 LDG.E.64 R4, desc[UR4][R6.64] ;  /* 0x0000000406040981 */ /* 0x000f22000c1e1b00 */
[----:B------:R-:W-:Y:S02]  /*0130*/  CS2R R196, SRZ ;  /* 0x0000000000c47805 */ /* 0x000fe4000001ff00 */
[----:B------:R-:W-:Y:S02]  /*0140*/  CS2R R198, SRZ ;  /* 0x0000000000c67805 */ /* 0x000fe4000001ff00 */
[--C-:B--2---:R-:W-:Y:S01]  /*0150*/  SHF.R.U32.HI R222, RZ, 0x5, R249.reuse ;  /* 0x00000005ffde7819 */ /* 0x104fe200000116f9 */
[C---:B---3--:R-:W-:Y:S01]  /*0160*/  IMAD R17, R10.reuse, UR8, R249 ;  /* 0x000000080a117c24 */ /* 0x048fe2000f8e02f9 */
[----:B------:R-:W-:Y:S01]  /*0170*/  ULDC.64 UR8, c[0x0][0x2c8] ;  /* 0x0000b20000087ab9 */ /* 0x000fe20000000a00 */
[----:B------:R-:W-:Y:S02]  /*0180*/  LOP3.LUT R249, R249, 0x1f, RZ, 0xc0, !PT ;  /* 0x0000001ff9f97812 */ /* 0x000fe400078ec0ff */
[----:B------:R-:W-:-:S02]  /*0190*/  IMAD R222, R10, 0x4, R222 ;  /* 0x000000040ade7824 */ /* 0x000fc400078e02de */
[C---:B------:R-:W-:Y:S01]  /*01a0*/  LOP3.LUT R67, R249.reuse, 0x40, RZ, 0xfc, !PT ;  /* 0x00000040f9437812 */ /* 0x040fe200078efcff */
[C---:B------:R-:W-:Y:S01]  /*01b0*/  IMAD.SHL.U32 R20, R249.reuse, 0x10, RZ ;  /* 0x00000010f9147824 */ /* 0x040fe200078e00ff */
[C---:B------:R-:W-:Y:S02]  /*01c0*/  LOP3.LUT R241, R249.reuse, 0xa0, RZ, 0xfc, !PT ;  /* 0x000000a0f9f17812 */ /* 0x040fe400078efcff */
[----:B------:R-:W-:Y:S01]  /*01d0*/  LOP3.LUT R69, R249, 0x60, RZ, 0xfc, !PT ;  /* 0x00000060f9457812 */ /* 0x000fe200078efcff */
[----:B------:R-:W-:Y:S01]  /*01e0*/  IMAD.SHL.U32 R28, R67, 0x10, RZ ;  /* 0x00000010431c7824 */ /* 0x000fe200078e00ff */
[----:B------:R-:W-:Y:S01]  /*01f0*/  LOP3.LUT R71, R249, 0x80, RZ, 0xfc, !PT ;  /* 0x00000080f9477812 */ /* 0x000fe200078efcff */
[----:B------:R-:W-:Y:S01]  /*0200*/  IMAD.SHL.U32 R40, R241, 0x10, RZ ;  /* 0x00000010f1287824 */ /* 0x000fe200078e00ff */
[----:B------:R-:W-:Y:S01]  /*0210*/  LOP3.LUT R233, R249, 0xc0, RZ, 0xfc, !PT ;  /* 0x000000c0f9e97812 */ /* 0x000fe200078efcff */
[----:B------:R-:W-:Y:S01]  /*0220*/  IMAD.SHL.U32 R32, R69, 0x10, RZ ;  /* 0x0000001045207824 */ /* 0x000fe200078e00ff */
[----:B------:R-:W-:-:S02]  /*0230*/  LOP3.LUT R217, R249, 0xe0, RZ, 0xfc, !PT ;  /* 0x000000e0f9d97812 */ /* 0x000fc400078efcff */
[----:B------:R-:W-:Y:S01]  /*0240*/  LOP3.LUT R85, R249, 0x100, RZ, 0xfc, !PT ;  /* 0x00000100f9557812 */ /* 0x000fe200078efcff */
[----:B------:R-:W-:Y:S01]  /*0250*/  IMAD.SHL.U32 R44, R233, 0x10, RZ ;  /* 0x00000010e92c7824 */ /* 0x000fe200078e00ff */
[C---:B------:R-:W-:Y:S02]  /*0260*/  LOP3.LUT R77, R249.reuse, 0x140, RZ, 0xfc, !PT ;  /* 0x00000140f94d7812 */ /* 0x040fe400078efcff */
[----:B------:R-:W-:Y:S01]  /*0270*/  LOP3.LUT R73, R249, 0x160, RZ, 0xfc, !PT ;  /* 0x00000160f9497812 */ /* 0x000fe200078efcff */
[----:B------:R-:W-:Y:S01]  /*0280*/  IMAD.SHL.U32 R52, R85, 0x10, RZ ;  /* 0x0000001055347824 */ /* 0x000fe200078e00ff */
[----:B------:R-:W-:Y:S02]  /*0290*/  LOP3.LUT R81, R249, 0x120, RZ, 0xfc, !PT ;  /* 0x00000120f9517812 */ /* 0x000fe400078efcff */
[----:B------:R-:W-:Y:S01]  /*02a0*/  SHF.L.U32 R36, R71, 0x4, RZ ;  /* 0x0000000447247819 */ /* 0x000fe200000006ff */
[----:B------:R-:W-:Y:S01]  /*02b0*/  IMAD.SHL.U32 R64, R73, 0x10, RZ ;  /* 0x0000001049407824 */ /* 0x000fe200078e00ff */
[----:B------:R-:W-:Y:S01]  /*02c0*/  SHF.L.U32 R48, R217, 0x4, RZ ;  /* 0x00000004d9307819 */ /* 0x000fe200000006ff */
[----:B------:R-:W-:Y:S01]  /*02d0*/  IMAD.SHL.U32 R56, R81, 0x10, RZ ;  /* 0x0000001051387824 */ /* 0x000fe200078e00ff */
[----:B------:R-:W-:-:S02]  /*02e0*/  SHF.L.U32 R60, R77, 0x4, RZ ;  /* 0x000000044d3c7819 */ /* 0x000fc400000006ff */
        /* <DEDUP_REMOVED lines=20> */
[----:B----4-:R-:W-:Y:S02]  /*0430*/  @P0 R2UR UR6, R2 ;  /* 0x00000000020602ca */ /* 0x010fe400000e0000 */
[----:B------:R-:W-:-:S11]  /*0440*/  @P0 R2UR UR7, R3 ;  /* 0x00000000030702ca */ /* 0x000fd600000e0000 */
[----:B------:R-:W-:Y:S02]  /*0450*/  UIADD3 UR25, UR6, -0x61c88647, URZ ;  /* 0x9e3779b906197890 */ /* 0x000fe4000fffe03f */
[----:B------:R-:W-:Y:S02]  /*0460*/  UIADD3 UR26, UR7, -0x4498517b, URZ ;  /* 0xbb67ae85071a7890 */ /* 0x000fe4000fffe03f */
[----:B------:R-:W-:Y:S02]  /*0470*/  UIADD3 UR27, UR6, 0x3c6ef372, URZ ;  /* 0x3c6ef372061b7890 */ /* 0x000fe4000fffe03f */
[----:B------:R-:W-:Y:S01]  /*0480*/  UIADD3 UR28, UR7, 0x76cf5d0a, URZ ;  /* 0x76cf5d0a071c7890 */ /* 0x000fe2000fffe03f */
[----:B------:R-:W-:Y:S01]  /*0490*/  @P0 IADD3 R212, P1, R4, R9, RZ ;  /* 0x0000000904d40210 */ /* 0x000fe20007f3e0ff */
[----:B------:R-:W-:Y:S02]  /*04a0*/  UIADD3 UR30, UR7, 0x32370b8f, URZ ;  /* 0x32370b8f071e7890 */ /* 0x000fe4000fffe03f */
[----:B------:R-:W-:Y:S01]  /*04b0*/  UIADD3 UR29, UR6, -0x255992d5, URZ ;  /* 0xdaa66d2b061d7890 */ /* 0x000fe2000fffe03f */
[----:B------:R-:W-:Y:S01]  /*04c0*/  @P0 IADD3.X R213, RZ, R5, RZ, P1, !PT ;  /* 0x00000005ffd50210 */ /* 0x000fe20000ffe4ff */
[----:B------:R-:W-:Y:S01]  /*04d0*/  IMAD.WIDE.U32 R4, R17, -0x326172a9, RZ ;  /* 0xcd9e8d5711047825 */ /* 0x000fe200078e00ff */
[----:B------:R-:W-:Y:S01]  /*04e0*/  UIADD3 UR31, UR6, 0x78dde6e4, URZ ;  /* 0x78dde6e4061f7890 */ /* 0x000fe2000fffe03f */
[----:B------:R-:W-:Y:S01]  /*04f0*/  ISETP.NE.U32.AND P0, PT, RZ, UR8, PT ;  /* 0x00000008ff007c0c */ /* 0x000fe2000bf05070 */
[----:B------:R-:W-:Y:S01]  /*0500*/  UIADD3 UR32, UR7, -0x126145ec, URZ ;  /* 0xed9eba1407207890 */ /* 0x000fe2000fffe03f */
[--C-:B------:R-:W-:Y:S01]  /*0510*/  SHF.R.U32.HI R13, RZ, 0x2, R213.reuse ;  /* 0x00000002ff0d7819 */ /* 0x100fe200000116d5 */
[----:B------:R-:W-:Y:S01]  /*0520*/  UIADD3 UR34, UR7, -0x56f99767, URZ ;  /* 0xa906689907227890 */ /* 0x000fe2000fffe03f */
[----:B------:R-:W-:Y:S01]  /*0530*/  SHF.R.U64 R15, R212, 0x2, R213 ;  /* 0x00000002d40f7819 */ /* 0x000fe200000012d5 */
[----:B------:R-:W-:-:S02]  /*0540*/  UIADD3 UR33, UR6, 0x1715609d, URZ ;  /* 0x1715609d06217890 */ /* 0x000fc4000fffe03f */
[----:B------:R-:W-:Y:S01]  /*0550*/  LOP3.LUT R6, R5, UR6, R13, 0x96, !PT ;  /* 0x0000000605067c12 */ /* 0x000fe2000f8e960d */
[----:B------:R-:W-:Y:S01]  /*0560*/  UIADD3 UR35, UR6, -0x4ab325aa, URZ ;  /* 0xb54cda5606237890 */ /* 0x000fe2000fffe03f */
[----:B------:R-:W-:Y:S01]  /*0570*/  ISETP.NE.AND.EX P0, PT, RZ, UR9, PT, P0 ;  /* 0x00000009ff007c0c */ /* 0x000fe2000bf05300 */
[----:B------:R-:W-:Y:S01]  /*0580*/  IMAD.WIDE.U32 R2, R15, -0x2daee0ad, RZ ;  /* 0xd2511f530f027825 */ /* 0x000fe200078e00ff */
[----:B------:R-:W-:Y:S01]  /*0590*/  UIADD3 UR36, UR7, 0x646e171e, URZ ;  /* 0x646e171e07247890 */ /* 0x000fe2000fffe03f */
[----:B------:R-:W-:Y:S01]  /*05a0*/  ISETP.NE.U32.AND P1, PT, RZ, UR10, PT ;  /* 0x0000000aff007c0c */ /* 0x000fe2000bf25070 */
[----:B------:R-:W-:Y:S01]  /*05b0*/  UIADD3 UR38, UR7, 0x1fd5c5a3, URZ ;  /* 0x1fd5c5a307267890 */ /* 0x000fe2000fffe03f */
[----:B------:R-:W-:Y:S01]  /*05c0*/  IMAD.WIDE.U32 R6, R6, -0x2daee0ad, RZ ;  /* 0xd2511f5306067825 */ /* 0x000fe200078e00ff */
[----:B------:R-:W-:Y:S01]  /*05d0*/  LOP3.LUT R3, R3, UR7, RZ, 0x3c, !PT ;  /* 0x0000000703037c12 */ /* 0x000fe2000f8e3cff */
[----:B------:R-:W-:Y:S01]  /*05e0*/  UIADD3 UR37, UR6, 0x5384540f, URZ ;  /* 0x5384540f06257890 */ /* 0x000fe2000fffe03f */
[----:B------:R-:W-:Y:S01]  /*05f0*/  ISETP.NE.AND.EX P1, PT, RZ, UR11, PT, P1 ;  /* 0x0000000bff007c0c */ /* 0x000fe2000bf25310 */
[----:B------:R-:W-:Y:S01]  /*0600*/  UIADD3 UR39, UR6, -0xe443238, URZ ;  /* 0xf1bbcdc806277890 */ /* 0x000fe2000fffe03f */
[----:B------:R-:W-:Y:S01]  /*0610*/  LOP3.LUT R8, R7, UR26, R2, 0x96, !PT ;  /* 0x0000001a07087c12 */ /* 0x000fe2000f8e9602 */
[----:B------:R-:W-:Y:S01]  /*0620*/  IMAD.WIDE.U32 R2, R3, -0x326172a9, RZ ;  /* 0xcd9e8d5703027825 */ /* 0x000fe200078e00ff */
[----:B------:R-:W-:Y:S01]  /*0630*/  UIADD3 UR40, UR7, -0x24c28bd8, URZ ;  /* 0xdb3d742807287890 */ /* 0x000fe2000fffe03f */
[----:B------:R-:W-:-:S02]  /*0640*/  @P0 LEA R26, P2, R67, UR8, 0x4 ;  /* 0x00000008431a0c11 */ /* 0x000fc4000f8420ff */
[----:B------:R-:W-:Y:S01]  /*0650*/  IMAD.WIDE.U32 R8, R8, -0x326172a9, RZ ;  /* 0xcd9e8d5708087825 */ /* 0x000fe200078e00ff */
[----:B------:R-:W-:Y:S02]  /*0660*/  LOP3.LUT R3, R3, UR25, R4, 0x96, !PT ;  /* 0x0000001903037c12 */ /* 0x000fe4000f8e9604 */
[----:B------:R-:W-:Y:S01]  /*0670*/  @P0 LEA R30, P6, R69, UR8, 0x4 ;  /* 0x00000008451e0c11 */ /* 0x000fe2000f8c20ff */
[----:B------:R-:W-:Y:S01]  /*0680*/  @P0 IMAD.X R27, RZ, RZ, UR9, P2 ;  /* 0x00000009ff1b0e24 */ /* 0x000fe200090e06ff */
[----:B------:R-:W-:Y:S01]  /*0690*/  LOP3.LUT R4, R9, UR27, R2, 0x96, !PT ;  /* 0x0000001b09047c12 */ /* 0x000fe2000f8e9602 */
[----:B------:R-:W-:Y:S01]  /*06a0*/  IMAD.WIDE.U32 R2, R3, -0x2daee0ad, RZ ;  /* 0xd2511f5303027825 */ /* 0x000fe200078e00ff */
[----:B------:R-:W-:Y:S02]  /*06b0*/  @P0 LEA R34, P5, R71, UR8, 0x4 ;  /* 0x0000000847220c11 */ /* 0x000fe4000f8a20ff */
[----:B------:R-:W-:Y:S01]  /*06c0*/  @P0 IADD3.X R31, RZ, UR9, RZ, P6, !PT ;  /* 0x00000009ff1f0c10 */ /* 0x000fe2000b7fe4ff */
[----:B------:R-:W-:Y:S01]  /*06d0*/  IMAD.WIDE.U32 R4, R4, -0x2daee0ad, RZ ;  /* 0xd2511f5304047825 */ /* 0x000fe200078e00ff */
[----:B------:R-:W-:-:S02]  /*06e0*/  LOP3.LUT R3, R3, UR28, R6, 0x96, !PT ;  /* 0x0000001c03037c12 */ /* 0x000fc4000f8e9606 */
[----:B------:R-:W-:Y:S01]  /*06f0*/  @P0 LEA R46, P2, R217, UR8, 0x4 ;  /* 0x00000008d92e0c11 */ /* 0x000fe2000f8420ff */
[----:B------:R-:W-:Y:S01]  /*0700*/  @P0 IMAD.X R35, RZ, RZ, UR9, P5 ;  /* 0x00000009ff230e24 */ /* 0x000fe2000a8e06ff */
[----:B------:R-:W-:Y:S01]  /*0710*/  LOP3.LUT R6, R5, UR30, R2, 0x96, !PT ;  /* 0x0000001e05067c12 */ /* 0x000fe2000f8e9602 */
[----:B------:R-:W-:Y:S01]  /*0720*/  IMAD.WIDE.U32 R2, R3, -0x326172a9, RZ ;  /* 0xcd9e8d5703027825 */ /* 0x000fe200078e00ff */
[----:B------:R-:W-:Y:S02]  /*0730*/  @P0 LEA R50, P6, R85, UR8, 0x4 ;  /* 0x0000000855320c11 */ /* 0x000fe4000f8c20ff */
[----:B------:R-:W-:Y:S01]  /*0740*/  @P0 LEA R54, P5, R81, UR8, 0x4 ;  /* 0x0000000851360c11 */ /* 0x000fe2000f8a20ff */
[----:B------:R-:W-:Y:S01]  /*0750*/  IMAD.WIDE.U32 R6, R6, -0x326172a9, RZ ;  /* 0xcd9e8d5706067825 */ /* 0x000fe200078e00ff */
[----:B------:R-:W-:Y:S02]  /*0760*/  LOP3.LUT R3, R3, UR29, R8, 0x96, !PT ;  /* 0x0000001d03037c12 */ /* 0x000fe4000f8e9608 */
[----:B------:R-:W-:Y:S01]  /*0770*/  @P0 IADD3.X R55, RZ, UR9, RZ, P5, !PT ;  /* 0x00000009ff370c10 */ /* 0x000fe2000affe4ff */
[----:B------:R-:W-:Y:S01]  /*0780*/  @P0 IMAD.X R47, RZ, RZ, UR9, P2 ;  /* 0x00000009ff2f0e24 */ /* 0x000fe200090e06ff */
[----:B------:R-:W-:Y:S01]  /*0790*/  LOP3.LUT R8, R7, UR31, R2, 0x96, !PT ;  /* 0x0000001f07087c12 */ /* 0x000fe2000f8e9602 */
[----:B------:R-:W-:-:S04]  /*07a0*/  IMAD.WIDE.U32 R2, R3, -0x2daee0ad, RZ ;  /* 0xd2511f5303027825 */ /* 0x000fc800078e00ff */
[----:B------:R-:W-:Y:S01]  /*07b0*/  IMAD.WIDE.U32 R8, R8, -0x2daee0ad, RZ ;  /* 0xd2511f5308087825 */ /* 0x000fe200078e00ff */
[----:B------:R-:W-:-:S03]  /*07c0*/  LOP3.LUT R3, R3, UR32, R4, 0x96, !PT ;  /* 0x0000002003037c12 */ /* 0x000fc6000f8e9604 */
[----:B------:R-:W-:Y:S01]  /*07d0*/  @P0 IMAD.X R51, RZ, RZ, UR9, P6 ;  /* 0x00000009ff330e24 */ /* 0x000fe2000b0e06ff */
        /* <DEDUP_REMOVED lines=10> */
[----:B------:R-:W-:Y:S01]  /*0880*/  IMAD.HI.U32 R5, R0, -0x326172a9, RZ ;  /* 0xcd9e8d5700057827 */ /* 0x000fe200078e00ff */
[----:B------:R-:W-:-:S04]  /*0890*/  LOP3.LUT R4, R3, UR37, R4, 0x96, !PT ;  /* 0x0000002503047c12 */ /* 0x000fc8000f8e9604 */
[----:B------:R-:W-:Y:S01]  /*08a0*/  LOP3.LUT R14, R5, UR39, R2, 0x96, !PT ;  /* 0x00000027050e7c12 */ /* 0x000fe2000f8e9602 */
[----:B------:R-:W-:Y:S01]  /*08b0*/  IMAD.HI.U32 R3, R4, -0x2daee0ad, RZ ;  /* 0xd2511f5304037827 */ /* 0x000fe200078e00ff */
[C---:B------:R-:W-:Y:S02]  /*08c0*/  LOP3.LUT R5, R249.reuse, 0x20, RZ, 0xfc, !PT ;  /* 0x00000020f9057812 */ /* 0x040fe400078efcff */
[----:B------:R-:W-:Y:S02]  /*08d0*/  @P0 LEA R2, P4, R249, UR8, 0x4 ;  /* 0x00000008f9020c11 */ /* 0x000fe4000f8820ff */
[----:B------:R-:W-:Y:S02]  /*08e0*/  @P0 LEA R22, P3, R5, UR8, 0x4 ;  /* 0x0000000805160c11 */ /* 0x000fe4000f8620ff */
[----:B------:R-:W-:Y:S02]  /*08f0*/  LOP3.LUT R16, R3, UR40, R6, 0x96, !PT ;  /* 0x0000002803107c12 */ /* 0x000fe4000f8e9606 */
[----:B------:R-:W-:Y:S01]  /*0900*/  @P0 IADD3.X R3, RZ, UR9, RZ, P4, !PT ;  /* 0x00000009ff030c10 */ /* 0x000fe2000a7fe4ff */
[----:B------:R-:W-:Y:S01]  /*0910*/  @P0 IMAD.X R23, RZ, RZ, UR9, P3 ;  /* 0x00000009ff170e24 */ /* 0x000fe200098e06ff */
[----:B------:R-:W-:-:S02]  /*0920*/  @P0 LEA R38, P4, R241, UR8, 0x4 ;  /* 0x00000008f1260c11 */ /* 0x000fc4000f8820ff */
[----:B------:R-:W-:Y:S01]  /*0930*/  @P0 LEA R42, P3, R233, UR8, 0x4 ;  /* 0x00000008e92a0c11 */ /* 0x000fe2000f8620ff */
[----:B------:R0:W5:Y:S01]  /*0940*/  @P0 LDG.E.128 R196, desc[UR4][R2.64] ;  /* 0x0000000402c40981 */ /* 0x000162000c1e1d00 */
[----:B------:R-:W-:Y:S01]  /*0950*/  SHF.L.U32 R24, R5, 0x4, RZ ;  /* 0x0000000405187819 */ /* 0x000fe200000006ff */
[----:B------:R-:W-:Y:S01]  /*0960*/  @P0 IMAD.X R39, RZ, RZ, UR9, P4 ;  /* 0x00000009ff270e24 */ /* 0x000fe2000a0e06ff */
[----:B------:R-:W-:Y:S02]  /*0970*/  @P0 IADD3.X R43, RZ, UR9, RZ, P3, !PT ;  /* 0x00000009ff2b0c10 */ /* 0x000fe40009ffe4ff */
[----:B------:R-:W-:Y:S02]  /*0980*/  @P0 LEA R58, P4, R77, UR8, 0x4 ;  /* 0x000000084d3a0c11 */ /* 0x000fe4000f8820ff */
[----:B------:R-:W-:-:S03]  /*0990*/  @P0 LEA R62, P3, R73, UR8, 0x4 ;  /* 0x00000008493e0c11 */ /* 0x000fc6000f8620ff */
[----:B------:R-:W-:Y:S01]  /*09a0*/  @P0 IMAD.X R59, RZ, RZ, UR9, P4 ;  /* 0x00000009ff3b0e24 */ /* 0x000fe2000a0e06ff */
[----:B0-----:R-:W0:Y:S01]  /*09b0*/  LDC.64 R2, c[0x0][0x260] ;  /* 0x00009800ff027b82 */ /* 0x001e220000000a00 */
[----:B------:R-:W-:Y:S01]  /*09c0*/  @P0 IMAD.X R63, RZ, RZ, UR9, P3 ;  /* 0x00000009ff3f0e24 */ /* 0x000fe200098e06ff */
[----:B------:R-:W-:Y:S02]  /*09d0*/  ULDC.64 UR8, c[0x0][0x268] ;  /* 0x00009a0000087ab9 */ /* 0x000fe40000000a00 */
[----:B------:R-:W-:Y:S02]  /*09e0*/  IADD3 R18, P2, R20, UR8, RZ ;  /* 0x0000000814127c10 */ /* 0x000fe4000ff5e0ff */
[----:B------:R-:W-:Y:S02]  /*09f0*/  IADD3 R10, P4, R24, UR8, RZ ;  /* 0x00000008180a7c10 */ /* 0x000fe4000ff9e0ff */
[----:B------:R-:W-:Y:S01]  /*0a00*/  IADD3 R8, P5, R28, UR8, RZ ;  /* 0x000000081c087c10 */ /* 0x000fe2000ffbe0ff */
[----:B------:R-:W-:Y:S01]  /*0a10*/  IMAD.X R19, RZ, RZ, UR9, P2 ;  /* 0x00000009ff137e24 */ /* 0x000fe200090e06ff */
[----:B------:R-:W-:-:S02]  /*0a20*/  IADD3.X R11, RZ, UR9, RZ, P4, !PT ;  /* 0x00000009ff0b7c10 */ /* 0x000fc4000a7fe4ff */
[----:B------:R-:W-:Y:S01]  /*0a30*/  IADD3 R224, P4, R44, UR8, RZ ;  /* 0x000000082ce07c10 */ /* 0x000fe2000ff9e0ff */
[----:B------:R-:W-:Y:S01]  /*0a40*/  IMAD.X R9, RZ, RZ, UR9, P5 ;  /* 0x00000009ff097e24 */ /* 0x000fe2000a8e06ff */
[----:B------:R-:W-:Y:S02]  /*0a50*/  IADD3 R244, P2, R36, UR8, RZ ;  /* 0x0000000824f47c10 */ /* 0x000fe4000ff5e0ff */
[----:B------:R-:W-:Y:S01]  /*0a60*/  IADD3 R236, P3, R40, UR8, RZ ;  /* 0x0000000828ec7c10 */ /* 0x000fe2000ff7e0ff */
[----:B------:R-:W-:Y:S01]  /*0a70*/  IMAD.X R225, RZ, RZ, UR9, P4 ;  /* 0x00000009ffe17e24 */ /* 0x000fe2000a0e06ff */
[----:B------:R-:W-:Y:S02]  /*0a80*/  IADD3.X R245, RZ, UR9, RZ, P2, !PT ;  /* 0x00000009fff57c10 */ /* 0x000fe400097fe4ff */
[----:B------:R-:W-:Y:S01]  /*0a90*/  IADD3 R96, P2, R56, UR8, RZ ;  /* 0x0000000838607c10 */ /* 0x000fe2000ff5e0ff */
[----:B------:R-:W-:Y:S01]  /*0aa0*/  IMAD.X R237, RZ, RZ, UR9, P3 ;  /* 0x00000009ffed7e24 */ /* 0x000fe200098e06ff */
[----:B------:R-:W-:-:S02]  /*0ab0*/  IADD3 R88, P4, R64, UR8, RZ ;  /* 0x0000000840587c10 */ /* 0x000fc4000ff9e0ff */
[----:B------:R-:W-:Y:S01]  /*0ac0*/  IADD3 R208, P5, R48, UR8, RZ ;  /* 0x0000000830d07c10 */ /* 0x000fe2000ffbe0ff */
[----:B------:R-:W-:Y:S01]  /*0ad0*/  IMAD.X R97, RZ, RZ, UR9, P2 ;  /* 0x00000009ff617e24 */ /* 0x000fe200090e06ff */
[----:B------:R-:W-:Y:S01]  /*0ae0*/  IADD3 R92, P3, R60, UR8, RZ ;  /* 0x000000083c5c7c10 */ /* 0x000fe2000ff7e0ff */
[----:B------:R-:W-:Y:S01]  /*0af0*/  IMAD.X R89, RZ, RZ, UR9, P4 ;  /* 0x00000009ff597e24 */ /* 0x000fe2000a0e06ff */
[----:B------:R-:W-:Y:S02]  /*0b00*/  IADD3 R6, P6, R32, UR8, RZ ;  /* 0x0000000820067c10 */ /* 0x000fe4000ffde0ff */
[----:B------:R-:W-:Y:S02]  /*0b10*/  IADD3.X R209, RZ, UR9, RZ, P5, !PT ;  /* 0x00000009ffd17c10 */ /* 0x000fe4000affe4ff */
[----:B------:R-:W-:Y:S01]  /*0b20*/  IADD3.X R93, RZ, UR9, RZ, P3, !PT ;  /* 0x00000009ff5d7c10 */ /* 0x000fe20009ffe4ff */
[----:B------:R-:W-:Y:S01]  /*0b30*/  IMAD.X R7, RZ, RZ, UR9, P6 ;  /* 0x00000009ff077e24 */ /* 0x000fe2000b0e06ff */
[----:B------:R-:W-:-:S02]  /*0b40*/  @P1 IADD3 R20, P2, R20, UR10, RZ ;  /* 0x0000000a14141c10 */ /* 0x000fc4000ff5e0ff */
[----:B------:R-:W-:Y:S02]  /*0b50*/  @P1 IADD3 R24, P3, R24, UR10, RZ ;  /* 0x0000000a18181c10 */ /* 0x000fe4000ff7e0ff */
[----:B------:R-:W-:Y:S01]  /*0b60*/  @P1 IADD3 R28, P4, R28, UR10, RZ ;  /* 0x0000000a1c1c1c10 */ /* 0x000fe2000ff9e0ff */
[----:B------:R-:W-:Y:S01]  /*0b70*/  @P1 IMAD.X R21, RZ, RZ, UR11, P2 ;  /* 0x0000000bff151e24 */ /* 0x000fe200090e06ff */
[----:B------:R-:W-:Y:S02]  /*0b80*/  @P1 IADD3 R32, P5, R32, UR10, RZ ;  /* 0x0000000a20201c10 */ /* 0x000fe4000ffbe0ff */
[----:B------:R-:W-:Y:S01]  /*0b90*/  @P1 IADD3.X R25, RZ, UR11, RZ, P3, !PT ;  /* 0x0000000bff191c10 */ /* 0x000fe20009ffe4ff */
[----:B------:R-:W-:Y:S01]  /*0ba0*/  @P1 IMAD.X R29, RZ, RZ, UR11, P4 ;  /* 0x0000000bff1d1e24 */ /* 0x000fe2000a0e06ff */
[----:B------:R-:W-:Y:S01]  /*0bb0*/  @P1 IADD3 R40, P3, R40, UR10, RZ ;  /* 0x0000000a28281c10 */ /* 0x000fe2000ff7e0ff */
[----:B------:R-:W-:Y:S01]  /*0bc0*/  @P1 IMAD.X R33, RZ, RZ, UR11, P5 ;  /* 0x0000000bff211e24 */ /* 0x000fe2000a8e06ff */
[----:B------:R-:W-:-:S02]  /*0bd0*/  @P1 IADD3 R36, P2, R36, UR10, RZ ;  /* 0x0000000a24241c10 */ /* 0x000fc4000ff5e0ff */
[----:B------:R-:W-:Y:S01]  /*0be0*/  @P1 IADD3 R44, P4, R44, UR10, RZ ;  /* 0x0000000a2c2c1c10 */ /* 0x000fe2000ff9e0ff */
[----:B------:R-:W-:Y:S01]  /*0bf0*/  @P1 IMAD.X R41, RZ, RZ, UR11, P3 ;  /* 0x0000000bff291e24 */ /* 0x000fe200098e06ff */
[----:B------:R-:W-:Y:S01]  /*0c00*/  @P1 IADD3 R48, P5, R48, UR10, RZ ;  /* 0x0000000a30301c10 */ /* 0x000fe2000ffbe0ff */
[----:B------:R-:W5:Y:S01]  /*0c10*/  @P1 LDG.E.128 R140, desc[UR4][R28.64] ;  /* 0x000000041c8c1981 */ /* 0x000f62000c1e1d00 */
[----:B------:R-:W-:Y:S01]  /*0c20*/  IADD3 R100, P6, R52, UR8, RZ ;  /* 0x0000000834647c10 */ /* 0x000fe2000ffde0ff */
[----:B------:R-:W-:Y:S01]  /*0c30*/  @P1 IMAD.X R45, RZ, RZ, UR11, P4 ;  /* 0x0000000bff2d1e24 */ /* 0x000fe2000a0e06ff */
[----:B------:R-:W-:Y:S01]  /*0c40*/  @P1 IADD3.X R37, RZ, UR11, RZ, P2, !PT ;  /* 0x0000000bff251c10 */ /* 0x000fe200097fe4ff */
[----:B------:R-:W5:Y:S01]  /*0c50*/  @P1 LDG.E.128 R136, desc[UR4][R32.64] ;  /* 0x0000000420881981 */ /* 0x000f62000c1e1d00 */
[----:B------:R-:W-:Y:S02]  /*0c60*/  @P1 IADD3.X R49, RZ, UR11, RZ, P5, !PT ;  /* 0x0000000bff311c10 */ /* 0x000fe4000affe4ff */
[----:B------:R-:W-:-:S02]  /*0c70*/  CS2R R192, SRZ ;  /* 0x0000000000c07805 */ /* 0x000fc4000001ff00 */
[----:B------:R-:W-:Y:S01]  /*0c80*/  @P1 IADD3 R52, P2, R52, UR10, RZ ;  /* 0x0000000a34341c10 */ /* 0x000fe2000ff5e0ff */
[----:B------:R-:W5:Y:S01]  /*0c90*/  @P1 LDG.E.128 R132, desc[UR4][R36.64] ;  /* 0x0000000424841981 */ /* 0x000f62000c1e1d00 */
[----:B------:R-:W-:Y:S02]  /*0ca0*/  @P1 IADD3 R56, P3, R56, UR10, RZ ;  /* 0x0000000a38381c10 */ /* 0x000fe4000ff7e0ff */
[----:B------:R-:W-:Y:S02]  /*0cb0*/  CS2R R194, SRZ ;  /* 0x0000000000c27805 */ /* 0x000fe4000001ff00 */
[----:B------:R-:W-:Y:S01]  /*0cc0*/  @P1 IADD3 R64, P5, R64, UR10, RZ ;  /* 0x0000000a40401c10 */ /* 0x000fe2000ffbe0ff */
[----:B------:R-:W-:Y:S01]  /*0cd0*/  @P1 IMAD.X R53, RZ, RZ, UR11, P2 ;  /* 0x0000000bff351e24 */ /* 0x000fe200090e06ff */
[----:B------:R-:W-:Y:S01]  /*0ce0*/  @P1 IADD3 R60, P4, R60, UR10, RZ ;  /* 0x0000000a3c3c1c10 */ /* 0x000fe2000ff9e0ff */
[----:B------:R-:W-:Y:S01]  /*0cf0*/  @P1 IMAD.X R57, RZ, RZ, UR11, P3 ;  /* 0x0000000bff391e24 */ /* 0x000fe200098e06ff */
[----:B------:R-:W5:Y:S01]  /*0d00*/  @P1 LDG.E.128 R128, desc[UR4][R40.64] ;  /* 0x0000000428801981 */ /* 0x000f62000c1e1d00 */
[----:B------:R-:W-:Y:S01]  /*0d10*/  @P1 IMAD.X R65, RZ, RZ, UR11, P5 ;  /* 0x0000000bff411e24 */ /* 0x000fe2000a8e06ff */
[----:B------:R-:W-:-:S02]  /*0d20*/  @P1 IADD3.X R61, RZ, UR11, RZ, P4, !PT ;  /* 0x0000000bff3d1c10 */ /* 0x000fc4000a7fe4ff */
[----:B------:R-:W-:Y:S01]  /*0d30*/  CS2R R188, SRZ ;  /* 0x0000000000bc7805 */ /* 0x000fe2000001ff00 */
[----:B------:R-:W5:Y:S01]  /*0d40*/  @P1 LDG.E.128 R124, desc[UR4][R44.64] ;  /* 0x000000042c7c1981 */ /* 0x000f62000c1e1d00 */
[----:B------:R-:W-:Y:S02]  /*0d50*/  CS2R R190, SRZ ;  /* 0x0000000000be7805 */ /* 0x000fe4000001ff00 */
[----:B------:R-:W-:Y:S02]  /*0d60*/  CS2R R184, SRZ ;  /* 0x0000000000b87805 */ /* 0x000fe4000001ff00 */
[----:B------:R-:W-:Y:S01]  /*0d70*/  CS2R R186, SRZ ;  /* 0x0000000000ba7805 */ /* 0x000fe2000001ff00 */
[----:B------:R-:W5:Y:S01]  /*0d80*/  @P1 LDG.E.128 R120, desc[UR4][R48.64] ;  /* 0x0000000430781981 */ /* 0x000f62000c1e1d00 */
[----:B------:R-:W-:Y:S02]  /*0d90*/  CS2R R180, SRZ ;  /* 0x0000000000b47805 */ /* 0x000fe4000001ff00 */
[----:B------:R-:W-:-:S02]  /*0da0*/  CS2R R182, SRZ ;  /* 0x0000000000b67805 */ /* 0x000fc4000001ff00 */
        /* <DEDUP_REMOVED lines=16> */
[----:B------:R-:W-:Y:S02]  /*0eb0*/  CS2R R152, SRZ ;  /* 0x0000000000987805 */ /* 0x000fe4000001ff00 */
[----:B------:R-:W-:Y:S01]  /*0ec0*/  CS2R R154, SRZ ;  /* 0x00000000009a7805 */ /* 0x000fe2000001ff00 */
[----:B------:R-:W-:Y:S01]  /*0ed0*/  ULDC UR8, c[0x0][0x214] ;  /* 0x0000850000087ab9 */ /* 0x000fe20000000800 */
[----:B------:R0:W5:Y:S01]  /*0ee0*/  @P0 LDG.E.128 R192, desc[UR4][R22.64] ;  /* 0x0000000416c00981 */ /* 0x000162000c1e1d00 */
[----:B------:R-:W-:Y:S02]  /*0ef0*/  CS2R R150, SRZ ;  /* 0x0000000000967805 */ /* 0x000fe4000001ff00 */
[----:B------:R-:W-:Y:S02]  /*0f00*/  CS2R R148, SRZ ;  /* 0x0000000000947805 */ /* 0x000fe4000001ff00 */
[----:B------:R-:W-:Y:S01]  /*0f10*/  CS2R R146, SRZ ;  /* 0x0000000000927805 */ /* 0x000fe2000001ff00 */
[----:B------:R1:W5:Y:S01]  /*0f20*/  @P0 LDG.E.128 R188, desc[UR4][R26.64] ;  /* 0x000000041abc0981 */ /* 0x000362000c1e1d00 */
[----:B------:R-:W-:Y:S01]  /*0f30*/  CS2R R144, SRZ ;  /* 0x0000000000907805 */ /* 0x000fe2000001ff00 */
[----:B------:R-:W-:-:S02]  /*0f40*/  IMAD.X R101, RZ, RZ, UR9, P6 ;  /* 0x00000009ff657e24 */ /* 0x000fc4000b0e06ff */
        /* <DEDUP_REMOVED lines=8> */
[----:B------:R-:W5:Y:S01]  /*0fd0*/  @P0 LDG.E.128 R152, desc[UR4][R62.64] ;  /* 0x000000043e980981 */ /* 0x000f62000c1e1d00 */
[----:B------:R-:W-:Y:S01]  /*0fe0*/  ISETP.GE.AND P0, PT, R222, UR8, PT ;  /* 0x00000008de007c0c */ /* 0x000fe2000bf06270 */
[----:B0-----:R-:W-:-:S02]  /*0ff0*/  IMAD.WIDE.U32 R22, R67, 0x10, R2 ;  /* 0x0000001043167825 */ /* 0x001fc400078e0002 */
[----:B------:R0:W5:Y:S02]  /*1000*/  @P1 LDG.E.128 R148, desc[UR4][R20.64] ;  /* 0x0000000414941981 */ /* 0x000164000c1e1d00 */
[--C-:B-1----:R-:W-:Y:S02]  /*1010*/  IMAD.WIDE.U32 R26, R71, 0x10, R2.reuse ;  /* 0x00000010471a7825 */ /* 0x102fe400078e0002 */
[----:B------:R1:W5:Y:S02]  /*1020*/  @P1 LDG.E.128 R144, desc[UR4][R24.64] ;  /* 0x0000000418901981 */ /* 0x000364000c1e1d00 */
[----:B------:R-:W-:-:S04]  /*1030*/  IMAD.WIDE.U32 R240, R241, 0x10, R2 ;  /* 0x00000010f1f07825 */ /* 0x000fc800078e0002 */
[----:B0-----:R-:W-:-:S04]  /*1040*/  IMAD.WIDE.U32 R20, R5, 0x10, R2 ;  /* 0x0000001005147825 */ /* 0x001fc800078e0002 */
[----:B-1----:R-:W-:-:S04]  /*1050*/  IMAD.WIDE.U32 R24, R69, 0x10, R2 ;  /* 0x0000001045187825 */ /* 0x002fc800078e0002 */
[----:B------:R-:W-:-:S04]  /*1060*/  IMAD.WIDE.U32 R232, R233, 0x10, R2 ;  /* 0x00000010e9e87825 */ /* 0x000fc800078e0002 */
[----:B------:R-:W-:-:S04]  /*1070*/  IMAD.WIDE.U32 R216, R217, 0x10, R2 ;  /* 0x00000010d9d87825 */ /* 0x000fc800078e0002 */
[----:B------:R-:W-:-:S04]  /*1080*/  IMAD.WIDE.U32 R84, R85, 0x10, R2 ;  /* 0x0000001055547825 */ /* 0x000fc800078e0002 */
[----:B------:R-:W-:-:S04]  /*1090*/  IMAD.WIDE.U32 R80, R81, 0x10, R2 ;  /* 0x0000001051507825 */ /* 0x000fc800078e0002 */
[----:B------:R-:W-:-:S04]  /*10a0*/  IMAD.WIDE.U32 R76, R77, 0x10, R2 ;  /* 0x000000104d4c7825 */ /* 0x000fc800078e0002 */
[----:B------:R-:W-:Y:S01]  /*10b0*/  IMAD.WIDE.U32 R72, R73, 0x10, R2 ;  /* 0x0000001049487825 */ /* 0x000fe200078e0002 */
[----:B------:R-:W-:Y:S06]  /*10c0*/  @P0 EXIT ;  /* 0x000000000000094d */ /* 0x000fec0003800000 */
[----:B------:R0:W2:Y:S01]  /*10d0*/  LDG.E.128 R52, desc[UR4][R18.64] ;  /* 0x0000000412347981 */ /* 0x0000a2000c1e1d00 */
[----:B------:R-:W-:-:S03]  /*10e0*/  IMAD.WIDE.U32 R2, R249, 0x10, R2 ;  /* 0x00000010f9027825 */ /* 0x000fc600078e0002 */
[----:B------:R-:W3:Y:S04]  /*10f0*/  LDG.E.128 R48, desc[UR4][R10.64] ;  /* 0x000000040a307981 */ /* 0x000ee8000c1e1d00 */
        /* <DEDUP_REMOVED lines=23> */
[----:B------:R-:W4:Y:S01]  /*1270*/  LDG.E.128 R20, desc[UR4][R26.64] ;  /* 0x000000041a147981 */ /* 0x000f22000c1e1d00 */
[----:B------:R-:W-:Y:S01]  /*1280*/  IMAD R0, R0, -0x326172a9, RZ ;  /* 0xcd9e8d5700007824 */ /* 0x000fe200078e02ff */
[----:B------:R-:W-:Y:S01]  /*1290*/  ULDC.64 UR8, c[0x0][0x228] ;  /* 0x00008a0000087ab9 */ /* 0x000fe20000000a00 */
[----:B------:R-:W-:Y:S01]  /*12a0*/  IMAD.HI.U32 R5, R14, -0x2daee0ad, RZ ;  /* 0xd2511f530e057827 */ /* 0x000fe200078e00ff */
[----:B------:R-:W4:Y:S01]  /*12b0*/  LDG.E.128 R8, desc[UR4][R2.64] ;  /* 0x0000000402087981 */ /* 0x000f22000c1e1d00 */
[----:B------:R-:W-:Y:S01]  /*12c0*/  LOP3.LUT R212, R212, 0x3, RZ, 0xc0, !PT ;  /* 0x00000003d4d47812 */ /* 0x000fe200078ec0ff */
[----:B------:R-:W-:Y:S01]  /*12d0*/  ULDC.U8 UR10, c[0x0][0x2a0] ;  /* 0x0000a800000a7ab9 */ /* 0x000fe20000000000 */
[C---:B0-----:R-:W-:Y:S01]  /*12e0*/  IMAD.HI.U32 R19, R16.reuse, -0x326172a9, RZ ;  /* 0xcd9e8d5710137827 */ /* 0x041fe200078e00ff */
[----:B------:R-:W-:Y:S01]  /*12f0*/  ISETP.NE.U32.AND P0, PT, RZ, UR8, PT ;  /* 0x00000008ff007c0c */ /* 0x000fe2000bf05070 */
[----:B------:R-:W-:Y:S01]  /*1300*/  BSSY B0, `(.L_x_37649) ;  /* 0x00023d4000007945 */ /* 0x000fe20003800000 */
[----:B------:R-:W-:Y:S01]  /*1310*/  LOP3.LUT R18, R5, UR42, R4, 0x96, !PT ;  /* 0x0000002a05127c12 */ /* 0x000fe2000f8e9604 */
[----:B------:R-:W-:Y:S01]  /*1320*/  IMAD R16, R16, -0x326172a9, RZ ;  /* 0xcd9e8d5710107824 */ /* 0x000fe200078e02ff */
[----:B------:R-:W-:Y:S01]  /*1330*/  LOP3.LUT R19, R19, UR41, R0, 0x96, !PT ;  /* 0x0000002913137c12 */ /* 0x000fe2000f8e9600 */
[----:B------:R-:W-:Y:S01]  /*1340*/  IMAD R14, R14, -0x2daee0ad, RZ ;  /* 0xd2511f530e0e7824 */ /* 0x000fe200078e02ff */
[----:B------:R-:W-:Y:S01]  /*1350*/  ULDC UR23, c[0x0][0x218] ;  /* 0x0000860000177ab9 */ /* 0x000fe20000000800 */
[----:B------:R-:W-:Y:S01]  /*1360*/  IMAD.MOV.U32 R12, RZ, RZ, RZ ;  /* 0x000000ffff0c7224 */ /* 0x000fe200078e00ff */
[----:B------:R-:W-:Y:S01]  /*1370*/  ISETP.NE.AND.EX P0, PT, RZ, UR9, PT, P0 ;  /* 0x00000009ff007c0c */ /* 0x000fe2000bf05300 */
[----:B------:R-:W-:Y:S01]  /*1380*/  UISETP.NE.AND UP0, UPT, UR10, URZ, UPT ;  /* 0x0000003f0a00728c */ /* 0x000fe2000bf05270 */
[----:B------:R-:W-:Y:S01]  /*1390*/  ULDC UR24, c[0x0][0x2d8] ;  /* 0x0000b60000187ab9 */ /* 0x000fe20000000800 */
[----:B------:R-:W-:Y:S01]  /*13a0*/  ULDC.64 UR8, c[0x0][0x228] ;  /* 0x00008a0000087ab9 */ /* 0x000fe20000000a00 */
[----:B------:R-:W-:Y:S01]  /*13b0*/  ULDC.64 UR10, c[0x0][0x230] ;  /* 0x00008c00000a7ab9 */ /* 0x000fe20000000a00 */
        /* <DEDUP_REMOVED lines=20> */
[----:B------:R0:W-:Y:S04]  /*1500*/  STL.64 [R1+0x8], R22 ;  /* 0x0000081601007387 */ /* 0x0001e80000100a00 */
[----:B------:R0:W-:Y:S04]  /*1510*/  STL.64 [R1+0x80], R8 ;  /* 0x0000800801007387 */ /* 0x0001e80000100a00 */
[----:B------:R0:W-:Y:S02]  /*1520*/  STL.64 [R1+0x88], R10 ;  /* 0x0000880a01007387 */ /* 0x0001e40000100a00 */
.L_x_38431:
        /* <DEDUP_REMOVED lines=28> */
.L_x_37651:
[----:B------:R-:W-:-:S07]  /*16f0*/  IMAD.MOV.U32 R0, RZ, RZ, R16 ;  /* 0x000000ffff007224 */ /* 0x000fce00078e0010 */
.L_x_37652:
[----:B------:R-:W-:Y:S05]  /*1700*/  BSYNC B1 ;  /* 0x0000000000017941 */ /* 0x000fea0003800000 */
.L_x_37650:
        /* <DEDUP_REMOVED lines=16> */
.L_x_37656:
[----:B------:R-:W-:Y:S05]  /*1810*/  BSYNC B2 ;  /* 0x0000000000027941 */ /* 0x000fea0003800000 */
.L_x_37655:
        /* <DEDUP_REMOVED lines=44> */
.L_x_37654:
[----:B------:R-:W-:Y:S05]  /*1ae0*/  BSYNC B1 ;  /* 0x0000000000017941 */ /* 0x000fea0003800000 */
.L_x_37653:
        /* <DEDUP_REMOVED lines=17> */
.L_x_37657:
        /* <DEDUP_REMOVED lines=12> */
.L_x_37660:
[----:B------:R-:W-:-:S07]  /*1cc0*/  IMAD.MOV.U32 R7, RZ, RZ, R16 ;  /* 0x000000ffff077224 */ /* 0x000fce00078e0010 */
.L_x_37661:
[----:B------:R-:W-:Y:S05]  /*1cd0*/  BSYNC B1 ;  /* 0x0000000000017941 */ /* 0x000fea0003800000 */
.L_x_37659:
        /* <DEDUP_REMOVED lines=16> */
.L_x_37665:
[----:B------:R-:W-:Y:S05]  /*1de0*/  BSYNC B2 ;  /* 0x0000000000027941 */ /* 0x000fea0003800000 */
.L_x_37664:
        /* <DEDUP_REMOVED lines=44> */
.L_x_37663:
[----:B------:R-:W-:Y:S05]  /*20b0*/  BSYNC B1 ;  /* 0x0000000000017941 */ /* 0x000fea0003800000 */
.L_x_37662:
        /* <DEDUP_REMOVED lines=8> */
.L_x_37658:
        /* <DEDUP_REMOVED lines=12> */
.L_x_37667:
[----:B------:R-:W-:-:S07]  /*2200*/  IMAD.MOV.U32 R7, RZ, RZ, R16 ;  /* 0x000000ffff077224 */ /* 0x000fce00078e0010 */
.L_x_37668:
[----:B------:R-:W-:Y:S05]  /*2210*/  BSYNC B1 ;  /* 0x0000000000017941 */ /* 0x000fea0003800000 */
.L_x_37666:
        /* <DEDUP_REMOVED lines=16> */
.L_x_37672:
[----:B------:R-:W-:Y:S05]  /*2320*/  BSYNC B2 ;  /* 0x0000000000027941 */ /* 0x000fea0003800000 */
.L_x_37671:
        /* <DEDUP_REMOVED lines=44> */
.L_x_37670:
[----:B------:R-:W-:Y:S05]  /*25f0*/  BSYNC B1 ;  /* 0x0000000000017941 */ /* 0x000fea0003800000 */
.L_x_37669:
        /* <DEDUP_REMOVED lines=11> */
.L_x_37673:
        /* <DEDUP_REMOVED lines=12> */
.L_x_37676:
[----:B------:R-:W-:-:S07]  /*2770*/  MOV R2, R16 ;  /* 0x0000001000027202 */ /* 0x000fce0000000f00 */
.L_x_37677:
[----:B------:R-:W-:Y:S05]  /*2780*/  BSYNC B1 ;  /* 0x0000000000017941 */ /* 0x000fea0003800000 */
.L_x_37675:
        /* <DEDUP_REMOVED lines=16> */
.L_x_37681:
[----:B------:R-:W-:Y:S05]  /*2890*/  BSYNC B2 ;  /* 0x0000000000027941 */ /* 0x000fea0003800000 */
.L_x_37680:
        /* <DEDUP_REMOVED lines=44> */
.L_x_37679:
[----:B------:R-:W-:Y:S05]  /*2b60*/  BSYNC B1 ;  /* 0x0000000000017941 */ /* 0x000fea0003800000 */
.L_x_37678:
        /* <DEDUP_REMOVED lines=8> */
.L_x_37674:
        /* <DEDUP_REMOVED lines=12> */
.L_x_37683:
[----:B------:R-:W-:-:S07]  /*2cb0*/  MOV R7, R16 ;  /* 0x0000001000077202 */ /* 0x000fce0000000f00 */
.L_x_37684:
[----:B------:R-:W-:Y:S05]  /*2cc0*/  BSYNC B1 ;  /* 0x0000000000017941 */ /* 0x000fea0003800000 */
.L_x_37682:
        /* <DEDUP_REMOVED lines=16> */
.L_x_37688:
[----:B------:R-:W-:Y:S05]  /*2dd0*/  BSYNC B2 ;  /* 0x0000000000027941 */ /* 0x000fea0003800000 */
.L_x_37687:
        /* <DEDUP_REMOVED lines=44> */
.L_x_37686:
[----:B------:R-:W-:Y:S05]  /*30a0*/  BSYNC B1 ;  /* 0x0000000000017941 */ /* 0x000fea0003800000 */
.L_x_37685:
        /* <DEDUP_REMOVED lines=11> */
.L_x_37689:
        /* <DEDUP_REMOVED lines=12> */
.L_x_37692:
[----:B------:R-:W-:-:S07]  /*3220*/  IMAD.MOV.U32 R7, RZ, RZ, R16 ;  /* 0x000000ffff077224 */ /* 0x000fce00078e0010 */
.L_x_37693:
[----:B------:R-:W-:Y:S05]  /*3230*/  BSYNC B1 ;  /* 0x0000000000017941 */ /* 0x000fea0003800000 */
.L_x_37691:
        /* <DEDUP_REMOVED lines=16> */
.L_x_37697:
[----:B------:R-:W-:Y:S05]  /*3340*/  BSYNC B2 ;  /* 0x0000000000027941 */ /* 0x000fea0003800000 */
.L_x_37696:
        /* <DEDUP_REMOVED lines=44> */
.L_x_37695:
[----:B------:R-:W-:Y:S05]  /*3610*/  BSYNC B1 ;  /* 0x0000000000017941 */ /* 0x000fea0003800000 */
.L_x_37694:
        /* <DEDUP_REMOVED lines=8> */
.L_x_37690:
        /* <DEDUP_REMOVED lines=12> */
.L_x_37699:
[----:B------:R-:W-:-:S07]  /*3760*/  IMAD.MOV.U32 R7, RZ, RZ, R16 ;  /* 0x000000ffff077224 */ /* 0x000fce00078e0010 */
.L_x_37700:
[----:B------:R-:W-:Y:S05]  /*3770*/  BSYNC B1 ;  /* 0x0000000000017941 */ /* 0x000fea0003800000 */
.L_x_37698:
        /* <DEDUP_REMOVED lines=16> */
.L_x_37704:
[----:B------:R-:W-:Y:S05]  /*3880*/  BSYNC B2 ;  /* 0x0000000000027941 */ /* 0x000fea0003800000 */
.L_x_37703:
        /* <DEDUP_REMOVED lines=42> */
[----:B------:R-:W-:Y:S01]  /*3b30*/  LOP3.LUT R18, R3, UR42, R18, 0x96, !PT ;  /* 0x0000002a03127c12 */ /* 0x000fe2000f8e9612 */
[----:B------:R-:W-:-:S09]  /*3b40*/  IMAD.MOV.U32 R14, RZ, RZ, R2 ;  /* 0x000000ffff0e7224 */ /* 0x000fd200078e0002 */
.L_x_37702:
[----:B------:R-:W-:Y:S05]  /*3b50*/  BSYNC B1 ;  /* 0x0000000000017941 */ /* 0x000fea0003800000 */
.L_x_37701:
        /* <DEDUP_REMOVED lines=11> */
.L_x_37705:
        /* <DEDUP_REMOVED lines=12> */
.L_x_37708:
[----:B------:R-:W-:-:S07]  /*3cd0*/  IMAD.MOV.U32 R2, RZ, RZ, R16 ;  /* 0x000000ffff027224 */ /* 0x000fce00078e0010 */
.L_x_37709:
[----:B------:R-:W-:Y:S05]  /*3ce0*/  BSYNC B1 ;  /* 0x0000000000017941 */ /* 0x000fea0003800000 */
.L_x_37707:
        /* <DEDUP_REMOVED lines=18> */
.L_x_37713:
[----:B------:R-:W-:Y:S05]  /*3e10*/  BSYNC B2 ;  /* 0x0000000000027941 */ /* 0x000fea0003800000 */
.L_x_37712:
        /* <DEDUP_REMOVED lines=44> */
.L_x_37711:
[----:B------:R-:W-:Y:S05]  /*40e0*/  BSYNC B1 ;  /* 0x0000000000017941 */ /* 0x000fea0003800000 */
.L_x_37710:
        /* <DEDUP_REMOVED lines=8> */
.L_x_37706:
[----:B------:R-:W0:Y:S01]  /*4170*/  @P0 LDC.64 R2, c[0x0][0x228] ;  /* 0x00008a00ff020b82 */ /* 0x000e220000000a00 */
[----:B------:R-:W-:Y:S01]  /*4180*/  ISETP.NE.AND P6, PT, R0, RZ, PT ;  /* 0x000000ff0000720c */ /* 0x000fe20003fc5270 */
[C---:B------:R-:W-:Y:S01]  /*4190*/  VIADD R213, R220.reuse, 0x20 ;  /* 0x00000020dcd57836 */ /* 0x040fe20000000000 */
[----:B------:R-:W-:Y:S02]  /*41a0*/  SEL R0, RZ, 0x1000000, P5 ;  /* 0x01000000ff007807 */ /* 0x000fe40002800000 */
[----:B------:R-:W-:Y:S02]  /*41b0*/  SEL R21, RZ, 0x10000, P4 ;  /* 0x00010000ff157807 */ /* 0x000fe40002000000 */
[----:B------:R-:W-:Y:S01]  /*41c0*/  SEL R20, RZ, 0x100, P3 ;  /* 0x00000100ff147807 */ /* 0x000fe20001800000 */
[----:B------:R-:W1:Y:S01]  /*41d0*/  @P1 LDC.64 R4, c[0x0][0x230] ;  /* 0x00008c00ff041b82 */ /* 0x000e620000000a00 */
[----:B------:R-:W-:Y:S02]  /*41e0*/  SHF.L.U32 R26, R220, 0x2, RZ ;  /* 0x00000002dc1a7819 */ /* 0x000fe400000006ff */
[----:B------:R-:W-:-:S02]  /*41f0*/  IADD3 R21, R20, R0, R21 ;  /* 0x0000000014157210 */ /* 0x000fc40007ffe015 */
[----:B------:R-:W-:Y:S02]  /*4200*/  SEL R24, RZ, 0x1, P6 ;  /* 0x00000001ff187807 */ /* 0x000fe40003000000 */
[----:B------:R-:W-:Y:S02]  /*4210*/  LEA R22, P5, R220, UR12, 0x4 ;  /* 0x0000000cdc167c11 */ /* 0x000fe4000f8a20ff */
[----:B------:R-:W-:Y:S01]  /*4220*/  SHF.R.U32.HI R0, RZ, 0x1e, R220 ;  /* 0x0000001eff007819 */ /* 0x000fe200000116dc */
[----:B------:R-:W-:Y:S01]  /*4230*/  IMAD.IADD R25, R21, 0x1, R24 ;  /* 0x0000000115197824 */ /* 0x000fe200078e0218 */
[----:B------:R-:W-:Y:S02]  /*4240*/  IADD3 R20, P3, R26, UR14, RZ ;  /* 0x0000000e1a147c10 */ /* 0x000fe4000ff7e0ff */
[----:B------:R-:W-:Y:S02]  /*4250*/  LEA.HI.X R23, R220, UR13, RZ, 0x4, P5 ;  /* 0x0000000ddc177c11 */ /* 0x000fe4000a8f24ff */
[----:B------:R-:W-:Y:S01]  /*4260*/  IADD3.X R21, R0, UR15, RZ, P3, !PT ;  /* 0x0000000f00157c10 */ /* 0x000fe20009ffe4ff */
[----:B0-----:R-:W-:-:S02]  /*4270*/  @P0 IMAD.WIDE.U32 R2, R213, 0x10, R2 ;  /* 0x00000010d5020825 */ /* 0x001fc400078e0002 */
[----:B------:R-:W-:Y:S04]  /*4280*/  STG.E.128 desc[UR4][R22.64], R60 ;  /* 0x0000003c16007986 */ /* 0x000fe8000c101d04 */
[----:B------:R0:W-:Y:S01]  /*4290*/  STG.E desc[UR4][R20.64], R25 ;  /* 0x0000001914007986 */ /* 0x0001e2000c101904 */
[----:B-1----:R-:W-:-:S04]  /*42a0*/  @P1 IMAD.WIDE.U32 R4, R213, 0x10, R4 ;  /* 0x00000010d5041825 */ /* 0x002fc800078e0004 */
[----:B0-----:R-:W-:Y:S01]  /*42b0*/  IMAD.WIDE.U32 R20, R213, 0x10, R228 ;  /* 0x00000010d5147825 */ /* 0x001fe200078e00e4 */
[----:B------:R-:W-:Y:S06]  /*42c0*/  @!P0 BRA `(.L_x_37714) ;  /* 0x00000000002c8947 */ /* 0x000fec0003800000 */
[----:B------:R-:W-:Y:S02]  /*42d0*/  SHF.L.U32 R22, R9, 0x10, RZ ;  /* 0x0000001009167819 */ /* 0x000fe400000006ff */
[----:B------:R-:W-:Y:S02]  /*42e0*/  LOP3.LUT R24, R11, 0xff, RZ, 0xc0, !PT ;  /* 0x000000ff0b187812 */ /* 0x000fe400078ec0ff */
[----:B------:R-:W-:Y:S02]  /*42f0*/  LOP3.LUT R23, R22, 0xff0000, RZ, 0xc0, !PT ;  /* 0x00ff000016177812 */ /* 0x000fe400078ec0ff */
[----:B------:R-:W-:-:S05]  /*4300*/  LOP3.LUT R22, R8, 0xffff, RZ, 0xc0, !PT ;  /* 0x0000ffff08167812 */ /* 0x000fca00078ec0ff */
[----:B------:R-:W-:Y:S01]  /*4310*/  IMAD R22, R22, 0x1000000, R23 ;  /* 0x0100000016167824 */ /* 0x000fe200078e0217 */
[----:B------:R-:W-:-:S05]  /*4320*/  LOP3.LUT R23, R10, 0xff, RZ, 0xc0, !PT ;  /* 0x000000ff0a177812 */ /* 0x000fca00078ec0ff */
[----:B------:R-:W-:Y:S01]  /*4330*/  IMAD R23, R23, 0x100, R22 ;  /* 0x0000010017177824 */ /* 0x000fe200078e0216 */
[----:B------:R-:W-:-:S04]  /*4340*/  IADD3 R22, P3, R26, UR16, RZ ;  /* 0x000000101a167c10 */ /* 0x000fc8000ff7e0ff */
[----:B------:R-:W-:Y:S02]  /*4350*/  IADD3 R25, R23, R24, RZ ;  /* 0x0000001817197210 */ /* 0x000fe40007ffe0ff */
[----:B------:R-:W-:-:S05]  /*4360*/  IADD3.X R23, R0, UR17, RZ, P3, !PT ;  /* 0x0000001100177c10 */ /* 0x000fca0009ffe4ff */
[----:B------:R0:W-:Y:S02]  /*4370*/  STG.E desc[UR4][R22.64], R25 ;  /* 0x0000001916007986 */ /* 0x0001e4000c101904 */
.L_x_37714:
[----:B------:R1:W5:Y:S04]  /*4380*/  @P0 LDG.E.128 R64, desc[UR4][R2.64] ;  /* 0x0000000402400981 */ /* 0x000368000c1e1d00 */
[----:B------:R1:W5:Y:S04]  /*4390*/  @P1 LDG.E.128 R68, desc[UR4][R4.64] ;  /* 0x0000000404441981 */ /* 0x000368000c1e1d00 */
[----:B0-----:R-:W5:Y:S01]  /*43a0*/  LDG.E.128 R20, desc[UR4][R20.64] ;  /* 0x0000000414147981 */ /* 0x001f62000c1e1d00 */
        /* <DEDUP_REMOVED lines=12> */
.L_x_37716:
[----:B------:R-:W-:-:S07]  /*4470*/  IMAD.MOV.U32 R0, RZ, RZ, R16 ;  /* 0x000000ffff007224 */ /* 0x000fce00078e0010 */
.L_x_37717:
[----:B------:R-:W-:Y:S05]  /*4480*/  BSYNC B1 ;  /* 0x0000000000017941 */ /* 0x000fea0003800000 */
.L_x_37715:
        /* <DEDUP_REMOVED lines=16> */
.L_x_37721:
[----:B------:R-:W-:Y:S05]  /*4590*/  BSYNC B2 ;  /* 0x0000000000027941 */ /* 0x000fea0003800000 */
.L_x_37720:
        /* <DEDUP_REMOVED lines=40> */
[----:B------:R-:W-:Y:S02]  /*4820*/  HFMA2.MMA R24, -RZ, RZ, 0, 0 ;  /* 0x00000000ff187435 */ /* 0x000fe400000001ff */
[----:B------:R-:W-:Y:S01]  /*4830*/  IMAD.MOV.U32 R16, RZ, RZ, R4 ;  /* 0x000000ffff107224 */ /* 0x000fe200078e0004 */
[----:B------:R-:W-:Y:S01]  /*4840*/  LOP3.LUT R18, R3, UR42, R18, 0x96, !PT ;  /* 0x0000002a03127c12 */ /* 0x000fe2000f8e9612 */
[----:B------:R-:W-:-:S07]  /*4850*/  IMAD.MOV.U32 R14, RZ, RZ, R2 ;  /* 0x000000ffff0e7224 */ /* 0x000fce00078e0002 */
.L_x_37719:
[----:B------:R-:W-:Y:S05]  /*4860*/  BSYNC B1 ;  /* 0x0000000000017941 */ /* 0x000fea0003800000 */
.L_x_37718:
        /* <DEDUP_REMOVED lines=12> */
.L_x_37722:
        /* <DEDUP_REMOVED lines=12> */
.L_x_37725:
[----:B------:R-:W-:-:S07]  /*49f0*/  IMAD.MOV.U32 R2, RZ, RZ, R16 ;  /* 0x000000ffff027224 */ /* 0x000fce00078e0010 */
.L_x_37726:
[----:B------:R-:W-:Y:S05]  /*4a00*/  BSYNC B1 ;  /* 0x0000000000017941 */ /* 0x000fea0003800000 */
.L_x_37724:
        /* <DEDUP_REMOVED lines=16> */
.L_x_37730:
[----:B------:R-:W-:Y:S05]  /*4b10*/  BSYNC B2 ;  /* 0x0000000000027941 */ /* 0x000fea0003800000 */
.L_x_37729:
        /* <DEDUP_REMOVED lines=44> */
.L_x_37728:
[----:B------:R-:W-:Y:S05]  /*4de0*/  BSYNC B1 ;  /* 0x0000000000017941 */ /* 0x000fea0003800000 */
.L_x_37727:
        /* <DEDUP_REMOVED lines=8> */
.L_x_37723:
        /* <DEDUP_REMOVED lines=12> */
.L_x_37732:
[----:B------:R-:W-:-:S07]  /*4f30*/  IMAD.MOV.U32 R2, RZ, RZ, R16 ;  /* 0x000000ffff027224 */ /* 0x000fce00078e0010 */
.L_x_37733:
[----:B------:R-:W-:Y:S05]  /*4f40*/  BSYNC B1 ;  /* 0x0000000000017941 */ /* 0x000fea0003800000 */
.L_x_37731:
        /* <DEDUP_REMOVED lines=16> */
.L_x_37737:
[----:B------:R-:W-:Y:S05]  /*5050*/  BSYNC B2 ;  /* 0x0000000000027941 */ /* 0x000fea0003800000 */
.L_x_37736:
        /* <DEDUP_REMOVED lines=44> */
.L_x_37735:
[----:B------:R-:W-:Y:S05]  /*5320*/  BSYNC B1 ;  /* 0x0000000000017941 */ /* 0x000fea0003800000 */
.L_x_37734:
        /* <DEDUP_REMOVED lines=11> */
.L_x_37738:
        /* <DEDUP_REMOVED lines=12> */
.L_x_37741:
[----:B------:R-:W-:-:S07]  /*54a0*/  MOV R7, R16 ;  /* 0x0000001000077202 */ /* 0x000fce0000000f00 */
.L_x_37742:
[----:B------:R-:W-:Y:S05]  /*54b0*/  BSYNC B1 ;  /* 0x0000000000017941 */ /* 0x000fea0003800000 */
.L_x_37740:
        /* <DEDUP_REMOVED lines=16> */
.L_x_37746:
[----:B------:R-:W-:Y:S05]  /*55c0*/  BSYNC B2 ;  /* 0x0000000000027941 */ /* 0x000fea0003800000 */
.L_x_37745:
        /* <DEDUP_REMOVED lines=44> */
.L_x_37744:
[----:B------:R-:W-:Y:S05]  /*5890*/  BSYNC B1 ;  /* 0x0000000000017941 */ /* 0x000fea0003800000 */
.L_x_37743:
        /* <DEDUP_REMOVED lines=8> */
.L_x_37739:
        /* <DEDUP_REMOVED lines=12> */
.L_x_37748:
[----:B------:R-:W-:-:S07]  /*59e0*/  MOV R2, R16 ;  /* 0x0000001000027202 */ /* 0x000fce0000000f00 */
.L_x_37749:
[----:B------:R-:W-:Y:S05]  /*59f0*/  BSYNC B1 ;  /* 0x0000000000017941 */ /* 0x000fea0003800000 */
.L_x_37747:
        /* <DEDUP_REMOVED lines=16> */
.L_x_37753:
[----:B------:R-:W-:Y:S05]  /*5b00*/  BSYNC B2 ;  /* 0x0000000000027941 */ /* 0x000fea0003800000 */
.L_x_37752:
        /* <DEDUP_REMOVED lines=44> */
.L_x_37751:
[----:B------:R-:W-:Y:S05]  /*5dd0*/  BSYNC B1 ;  /* 0x0000000000017941 */ /* 0x000fea0003800000 */
.L_x_37750:
        /* <DEDUP_REMOVED lines=11> */
.L_x_37754:
        /* <DEDUP_REMOVED lines=12> */
.L_x_37757:
[----:B------:R-:W-:-:S07]  /*5f50*/  IMAD.MOV.U32 R2, RZ, RZ, R16 ;  /* 0x000000ffff027224 */ /* 0x000fce00078e0010 */
.L_x_37758:
[----:B------:R-:W-:Y:S05]  /*5f60*/  BSYNC B1 ;  /* 0x0000000000017941 */ /* 0x000fea0003800000 */
.L_x_37756:
        /* <DEDUP_REMOVED lines=16> */
.L_x_37762:
[----:B------:R-:W-:Y:S05]  /*6070*/  BSYNC B2 ;  /* 0x0000000000027941 */ /* 0x000fea0003800000 */
.L_x_37761:
        /* <DEDUP_REMOVED lines=44> */
.L_x_37760:
[----:B------:R-:W-:Y:S05]  /*6340*/  BSYNC B1 ;  /* 0x0000000000017941 */ /* 0x000fea0003800000 */
.L_x_37759:
        /* <DEDUP_REMOVED lines=8> */
.L_x_37755:
        /* <DEDUP_REMOVED lines=12> */
.L_x_37764:
[----:B------:R-:W-:-:S07]  /*6490*/  IMAD.MOV.U32 R2, RZ, RZ, R16 ;  /* 0x000000ffff027224 */ /* 0x000fce00078e0010 */
.L_x_37765:
[----:B------:R-:W-:Y:S05]  /*64a0*/  BSYNC B1 ;  /* 0x0000000000017941 */ /* 0x000fea0003800000 */
.L_x_37763:
        /* <DEDUP_REMOVED lines=16> */
.L_x_37769:
[----:B------:R-:W-:Y:S05]  /*65b0*/  BSYNC B2 ;  /* 0x0000000000027941 */ /* 0x000fea0003800000 */
.L_x_37768:
        /* <DEDUP_REMOVED lines=44> */
.L_x_37767:
[----:B------:R-:W-:Y:S05]  /*6880*/  BSYNC B1 ;  /* 0x0000000000017941 */ /* 0x000fea0003800000 */
.L_x_37766:
        /* <DEDUP_REMOVED lines=11> */
.L_x_37770:
        /* <DEDUP_REMOVED lines=12> */
.L_x_37773:
[----:B------:R-:W-:-:S07]  /*6a00*/  IMAD.MOV.U32 R8, RZ, RZ, R16 ;  /* 0x000000ffff087224 */ /* 0x000fce00078e0010 */
.L_x_37774:
[----:B------:R-:W-:Y:S05]  /*6a10*/  BSYNC B1 ;  /* 0x0000000000017941 */ /* 0x000fea0003800000 */
.L_x_37772:
        /* <DEDUP_REMOVED lines=18> */
.L_x_37778:
[----:B------:R-:W-:Y:S05]  /*6b40*/  BSYNC B2 ;  /* 0x0000000000027941 */ /* 0x000fea0003800000 */
.L_x_37777:
        /* <DEDUP_REMOVED lines=44> */
.L_x_37776:
[----:B------:R-:W-:Y:S05]  /*6e10*/  BSYNC B1 ;  /* 0x0000000000017941 */ /* 0x000fea0003800000 */
.L_x_37775:
        /* <DEDUP_REMOVED lines=8> */
.L_x_37771:
[----:B------:R-:W0:Y:S01]  /*6ea0*/  LDC.64 R250, c[0x0][0x238] ;  /* 0x00008e00fffa7b82 */ /* 0x000e220000000a00 */
[----:B------:R-:W-:Y:S01]  /*6eb0*/  ISETP.NE.AND P6, PT, R0, RZ, PT ;  /* 0x000000ff0000720c */ /* 0x000fe20003fc5270 */
[----:B------:R-:W-:Y:S01]  /*6ec0*/  VIADD R206, R220, 0x40 ;  /* 0x00000040dcce7836 */ /* 0x000fe20000000000 */
[----:B------:R-:W-:Y:S02]  /*6ed0*/  SEL R0, RZ, 0x1000000, P5 ;  /* 0x01000000ff007807 */ /* 0x000fe40002800000 */
[----:B------:R-:W-:Y:S02]  /*6ee0*/  SEL R3, RZ, 0x10000, P4 ;  /* 0x00010000ff037807 */ /* 0x000fe40002000000 */
[----:B------:R-:W-:Y:S01]  /*6ef0*/  SEL R2, RZ, 0x100, P3 ;  /* 0x00000100ff027807 */ /* 0x000fe20001800000 */
[----:B------:R-:W1:Y:S01]  /*6f00*/  LDC.64 R202, c[0x0][0x240] ;  /* 0x00009000ffca7b82 */ /* 0x000e620000000a00 */
[----:B------:R-:W-:Y:S02]  /*6f10*/  SEL R21, RZ, 0x1, P6 ;  /* 0x00000001ff157807 */ /* 0x000fe40003000000 */
[----:B------:R-:W-:-:S04]  /*6f20*/  IADD3 R0, R2, R0, R3 ;  /* 0x0000000002007210 */ /* 0x000fc80007ffe003 */
[----:B------:R-:W-:Y:S01]  /*6f30*/  IADD3 R23, R0, R21, RZ ;  /* 0x0000001500177210 */ /* 0x000fe20007ffe0ff */
        /* <DEDUP_REMOVED lines=15> */
[----:B------:R-:W-:Y:S01]  /*7030*/  LOP3.LUT R23, R11, 0xff, RZ, 0xc0, !PT ;  /* 0x000000ff0b177812 */ /* 0x000fe200078ec0ff */
[----:B-1----:R-:W-:-:S04]  /*7040*/  IMAD.WIDE.U32 R20, R213, 0x4, R20 ;  /* 0x00000004d5147825 */ /* 0x002fc800078e0014 */
[----:B------:R-:W-:-:S05]  /*7050*/  IMAD.IADD R23, R0, 0x1, R23 ;  /* 0x0000000100177824 */ /* 0x000fca00078e0217 */
[----:B------:R2:W-:Y:S02]  /*7060*/  STG.E desc[UR4][R20.64], R23 ;  /* 0x0000001714007986 */ /* 0x0005e4000c101904 */
.L_x_37779:
[C---:B-12---:R-:W-:Y:S01]  /*7070*/  IMAD.WIDE.U32 R20, R206.reuse, 0x10, R228 ;  /* 0x00000010ce147825 */ /* 0x046fe200078e00e4 */
[----:B------:R1:W5:Y:S03]  /*7080*/  @P0 LDG.E.128 R64, desc[UR4][R4.64] ;  /* 0x0000000404400981 */ /* 0x000366000c1e1d00 */
[----:B0-----:R-:W-:Y:S02]  /*7090*/  @P1 IMAD.WIDE.U32 R2, R206, 0x10, R2 ;  /* 0x00000010ce021825 */ /* 0x001fe400078e0002 */
[----:B------:R-:W5:Y:S04]  /*70a0*/  LDG.E.128 R20, desc[UR4][R20.64] ;  /* 0x0000000414147981 */ /* 0x000f68000c1e1d00 */
        /* <DEDUP_REMOVED lines=13> */
.L_x_37781:
[----:B------:R-:W-:-:S07]  /*7180*/  IMAD.MOV.U32 R0, RZ, RZ, R16 ;  /* 0x000000ffff007224 */ /* 0x000fce00078e0010 */
.L_x_37782:
[----:B------:R-:W-:Y:S05]  /*7190*/  BSYNC B1 ;  /* 0x0000000000017941 */ /* 0x000fea0003800000 */
.L_x_37780:
        /* <DEDUP_REMOVED lines=16> */
.L_x_37786:
[----:B------:R-:W-:Y:S05]  /*72a0*/  BSYNC B2 ;  /* 0x0000000000027941 */ /* 0x000fea0003800000 */
.L_x_37785:
        /* <DEDUP_REMOVED lines=44> */
.L_x_37784:
[----:B------:R-:W-:Y:S05]  /*7570*/  BSYNC B1 ;  /* 0x0000000000017941 */ /* 0x000fea0003800000 */
.L_x_37783:
        /* <DEDUP_REMOVED lines=12> */
.L_x_37787:
        /* <DEDUP_REMOVED lines=12> */
.L_x_37790:
[----:B------:R-:W-:-:S07]  /*7700*/  MOV R7, R16 ;  /* 0x0000001000077202 */ /* 0x000fce0000000f00 */
.L_x_37791:
[----:B------:R-:W-:Y:S05]  /*7710*/  BSYNC B1 ;  /* 0x0000000000017941 */ /* 0x000fea0003800000 */
.L_x_37789:
        /* <DEDUP_REMOVED lines=16> */
.L_x_37795:
[----:B------:R-:W-:Y:S05]  /*7820*/  BSYNC B2 ;  /* 0x0000000000027941 */ /* 0x000fea0003800000 */
.L_x_37794:
        /* <DEDUP_REMOVED lines=44> */
.L_x_37793:
[----:B------:R-:W-:Y:S05]  /*7af0*/  BSYNC B1 ;  /* 0x0000000000017941 */ /* 0x000fea0003800000 */
.L_x_37792:
        /* <DEDUP_REMOVED lines=8> */
.L_x_37788:
        /* <DEDUP_REMOVED lines=12> */
.L_x_37797:
[----:B------:R-:W-:-:S07]  /*7c40*/  MOV R2, R16 ;  /* 0x0000001000027202 */ /* 0x000fce0000000f00 */
.L_x_37798:
[----:B------:R-:W-:Y:S05]  /*7c50*/  BSYNC B1 ;  /* 0x0000000000017941 */ /* 0x000fea0003800000 */
.L_x_37796:
        /* <DEDUP_REMOVED lines=16> */
.L_x_37802:
[----:B------:R-:W-:Y:S05]  /*7d60*/  BSYNC B2 ;  /* 0x0000000000027941 */ /* 0x000fea0003800000 */
.L_x_37801:
        /* <DEDUP_REMOVED lines=44> */
.L_x_37800:
[----:B------:R-:W-:Y:S05]  /*8030*/  BSYNC B1 ;  /* 0x0000000000017941 */ /* 0x000fea0003800000 */
.L_x_37799:
        /* <DEDUP_REMOVED lines=11> */
.L_x_37803:
        /* <DEDUP_REMOVED lines=12> */
.L_x_37806:
[----:B------:R-:W-:-:S07]  /*81b0*/  IMAD.MOV.U32 R2, RZ, RZ, R16 ;  /* 0x000000ffff027224 */ /* 0x000fce00078e0010 */
.L_x_37807:
[----:B------:R-:W-:Y:S05]  /*81c0*/  BSYNC B1 ;  /* 0x0000000000017941 */ /* 0x000fea0003800000 */
.L_x_37805:
        /* <DEDUP_REMOVED lines=16> */
.L_x_37811:
[----:B------:R-:W-:Y:S05]  /*82d0*/  BSYNC B2 ;  /* 0x0000000000027941 */ /* 0x000fea0003800000 */
.L_x_37810:
        /* <DEDUP_REMOVED lines=40> */
[----:B------:R-:W-:Y:S01]  /*8560*/  IMAD.WIDE.U32 R4, R3, -0x2daee0ad, RZ ;  /* 0xd2511f5303047825 */ /* 0x000fe200078e00ff */
[----:B------:R-:W-:-:S03]  /*8570*/  HFMA2.MMA R3, -RZ, RZ, 0, 0 ;  /* 0x00000000ff037435 */ /* 0x000fc600000001ff */
[----:B------:R-:W-:Y:S01]  /*8580*/  IMAD.MOV.U32 R14, RZ, RZ, R4 ;  /* 0x000000ffff0e7224 */ /* 0x000fe200078e0004 */
[----:B------:R-:W-:-:S07]  /*8590*/  LOP3.LUT R18, R5, UR42, R18, 0x96, !PT ;  /* 0x0000002a05127c12 */ /* 0x000fce000f8e9612 */
.L_x_37809:
[----:B------:R-:W-:Y:S05]  /*85a0*/  BSYNC B1 ;  /* 0x0000000000017941 */ /* 0x000fea0003800000 */
.L_x_37808:
        /* <DEDUP_REMOVED lines=8> */
.L_x_37804:
        /* <DEDUP_REMOVED lines=12> */
.L_x_37813:
[----:B------:R-:W-:-:S07]  /*86f0*/  IMAD.MOV.U32 R7, RZ, RZ, R16 ;  /* 0x000000ffff077224 */ /* 0x000fce00078e0010 */
.L_x_37814:
[----:B------:R-:W-:Y:S05]  /*8700*/  BSYNC B1 ;  /* 0x0000000000017941 */ /* 0x000fea0003800000 */
.L_x_37812:
        /* <DEDUP_REMOVED lines=16> */
.L_x_37818:
[----:B------:R-:W-:Y:S05]  /*8810*/  BSYNC B2 ;  /* 0x0000000000027941 */ /* 0x000fea0003800000 */
.L_x_37817:
        /* <DEDUP_REMOVED lines=44> */
.L_x_37816:
[----:B------:R-:W-:Y:S05]  /*8ae0*/  BSYNC B1 ;  /* 0x0000000000017941 */ /* 0x000fea0003800000 */
.L_x_37815:
        /* <DEDUP_REMOVED lines=11> */
.L_x_37819:
        /* <DEDUP_REMOVED lines=12> */
.L_x_37822:
[----:B------:R-:W-:-:S07]  /*8c60*/  IMAD.MOV.U32 R7, RZ, RZ, R16 ;  /* 0x000000ffff077224 */ /* 0x000fce00078e0010 */
.L_x_37823:
[----:B------:R-:W-:Y:S05]  /*8c70*/  BSYNC B1 ;  /* 0x0000000000017941 */ /* 0x000fea0003800000 */
.L_x_37821:
        /* <DEDUP_REMOVED lines=16> */
.L_x_37827:
[----:B------:R-:W-:Y:S05]  /*8d80*/  BSYNC B2 ;  /* 0x0000000000027941 */ /* 0x000fea0003800000 */
.L_x_37826:
        /* <DEDUP_REMOVED lines=44> */
.L_x_37825:
[----:B------:R-:W-:Y:S05]  /*9050*/  BSYNC B1 ;  /* 0x0000000000017941 */ /* 0x000fea0003800000 */
.L_x_37824:
        /* <DEDUP_REMOVED lines=8> */
.L_x_37820:
        /* <DEDUP_REMOVED lines=12> */
.L_x_37829:
[----:B------:R-:W-:-:S07]  /*91a0*/  IMAD.MOV.U32 R2, RZ, RZ, R16 ;  /* 0x000000ffff027224 */ /* 0x000fce00078e0010 */
.L_x_37830:
[----:B------:R-:W-:Y:S05]  /*91b0*/  BSYNC B1 ;  /* 0x0000000000017941 */ /* 0x000fea0003800000 */
.L_x_37828:
        /* <DEDUP_REMOVED lines=16> */
.L_x_37834:
[----:B------:R-:W-:Y:S05]  /*92c0*/  BSYNC B2 ;  /* 0x0000000000027941 */ /* 0x000fea0003800000 */
.L_x_37833:
        /* <DEDUP_REMOVED lines=44> */
.L_x_37832:
[----:B------:R-:W-:Y:S05]  /*9590*/  BSYNC B1 ;  /* 0x0000000000017941 */ /* 0x000fea0003800000 */
.L_x_37831:
        /* <DEDUP_REMOVED lines=11> */
.L_x_37835:
        /* <DEDUP_REMOVED lines=12> */
.L_x_37838:
[----:B------:R-:W-:-:S07]  /*9710*/  MOV R2, R16 ;  /* 0x0000001000027202 */ /* 0x000fce0000000f00 */
.L_x_37839:
[----:B------:R-:W-:Y:S05]  /*9720*/  BSYNC B1 ;  /* 0x0000000000017941 */ /* 0x000fea0003800000 */
.L_x_37837:
        /* <DEDUP_REMOVED lines=18> */
.L_x_37843:
[----:B------:R-:W-:Y:S05]  /*9850*/  BSYNC B2 ;  /* 0x0000000000027941 */ /* 0x000fea0003800000 */
.L_x_37842:
        /* <DEDUP_REMOVED lines=44> */
.L_x_37841:
[----:B------:R-:W-:Y:S05]  /*9b20*/  BSYNC B1 ;  /* 0x0000000000017941 */ /* 0x000fea0003800000 */
.L_x_37840:
        /* <DEDUP_REMOVED lines=8> */
.L_x_37836:
[----:B------:R-:W-:Y:S01]  /*9bb0*/  ISETP.NE.AND P6, PT, R0, RZ, PT ;  /* 0x000000ff0000720c */ /* 0x000fe20003fc5270 */
[C---:B------:R-:W-:Y:S01]  /*9bc0*/  IMAD.WIDE.U32 R2, R206.reuse, 0x10, R250 ;  /* 0x00000010ce027825 */ /* 0x040fe200078e00fa */
[----:B------:R-:W-:Y:S02]  /*9bd0*/  SEL R0, RZ, 0x1000000, P5 ;  /* 0x01000000ff007807 */ /* 0x000fe40002800000 */
[----:B------:R-:W-:Y:S01]  /*9be0*/  SEL R5, RZ, 0x10000, P4 ;  /* 0x00010000ff057807 */ /* 0x000fe20002000000 */
[----:B------:R-:W-:Y:S01]  /*9bf0*/  IMAD.WIDE.U32 R20, R206, 0x4, R202 ;  /* 0x00000004ce147825 */ /* 0x000fe200078e00ca */
[----:B------:R-:W-:Y:S01]  /*9c00*/  SEL R4, RZ, 0x100, P3 ;  /* 0x00000100ff047807 */ /* 0x000fe20001800000 */
[----:B------:R0:W-:Y:S01]  /*9c10*/  STG.E.128 desc[UR4][R2.64], R52 ;  /* 0x0000003402007986 */ /* 0x0001e2000c101d04 */
[----:B------:R-:W-:Y:S02]  /*9c20*/  SEL R7, RZ, 0x1, P6 ;  /* 0x00000001ff077807 */ /* 0x000fe40003000000 */
[----:B------:R-:W-:-:S02]  /*9c30*/  IADD3 R0, R4, R0, R5 ;  /* 0x0000000004007210 */ /* 0x000fc40007ffe005 */
[----:B------:R-:W1:Y:S03]  /*9c40*/  @P0 LDC.64 R4, c[0x0][0x228] ;  /* 0x00008a00ff040b82 */ /* 0x000e660000000a00 */
[----:B------:R-:W-:Y:S01]  /*9c50*/  IMAD.IADD R23, R0, 0x1, R7 ;  /* 0x0000000100177824 */ /* 0x000fe200078e0207 */
[----:B------:R-:W-:-:S04]  /*9c60*/  IADD3 R7, R220, 0x60, RZ ;  /* 0x00000060dc077810 */ /* 0x000fc80007ffe0ff */
[----:B------:R2:W-:Y:S01]  /*9c70*/  STG.E desc[UR4][R20.64], R23 ;  /* 0x0000001714007986 */ /* 0x0005e2000c101904 */
[----:B0-----:R-:W0:Y:S01]  /*9c80*/  @P1 LDC.64 R2, c[0x0][0x230] ;  /* 0x00008c00ff021b82 */ /* 0x001e220000000a00 */
[----:B-1----:R-:W-:Y:S01]  /*9c90*/  @P0 IMAD.WIDE.U32 R4, R7, 0x10, R4 ;  /* 0x0000001007040825 */ /* 0x002fe200078e0004 */
[----:B--2---:R-:W-:Y:S06]  /*9ca0*/  @!P0 BRA `(.L_x_37844) ;  /* 0x00000000002c8947 */ /* 0x004fec0003800000 */
[----:B------:R-:W1:Y:S01]  /*9cb0*/  LDC.64 R20, c[0x0][0x248] ;  /* 0x00009200ff147b82 */ /* 0x000e620000000a00 */
[----:B------:R-:W-:-:S05]  /*9cc0*/  IMAD.U32 R0, R9, 0x10000, RZ ;  /* 0x0001000009007824 */ /* 0x000fca00078e00ff */
[----:B------:R-:W-:Y:S02]  /*9cd0*/  LOP3.LUT R23, R0, 0xff0000, RZ, 0xc0, !PT ;  /* 0x00ff000000177812 */ /* 0x000fe400078ec0ff */
[----:B------:R-:W-:-:S05]  /*9ce0*/  LOP3.LUT R0, R8, 0xffff, RZ, 0xc0, !PT ;  /* 0x0000ffff08007812 */ /* 0x000fca00078ec0ff */
[----:B------:R-:W-:Y:S01]  /*9cf0*/  IMAD R0, R0, 0x1000000, R23 ;  /* 0x0100000000007824 */ /* 0x000fe200078e0217 */
[----:B------:R-:W-:-:S04]  /*9d00*/  LOP3.LUT R23, R10, 0xff, RZ, 0xc0, !PT ;  /* 0x000000ff0a177812 */ /* 0x000fc800078ec0ff */
[----:B------:R-:W-:Y:S02]  /*9d10*/  LEA R0, R23, R0, 0x8 ;  /* 0x0000000017007211 */ /* 0x000fe400078e40ff */
[----:B------:R-:W-:Y:S01]  /*9d20*/  LOP3.LUT R23, R11, 0xff, RZ, 0xc0, !PT ;  /* 0x000000ff0b177812 */ /* 0x000fe200078ec0ff */
[----:B-1----:R-:W-:-:S04]  /*9d30*/  IMAD.WIDE.U32 R20, R206, 0x4, R20 ;  /* 0x00000004ce147825 */ /* 0x002fc800078e0014 */
[----:B------:R-:W-:-:S05]  /*9d40*/  IMAD.IADD R23, R0, 0x1, R23 ;  /* 0x0000000100177824 */ /* 0x000fca00078e0217 */
[----:B------:R1:W-:Y:S02]  /*9d50*/  STG.E desc[UR4][R20.64], R23 ;  /* 0x0000001714007986 */ /* 0x0003e4000c101904 */
.L_x_37844:
[C---:B0-----:R-:W-:Y:S01]  /*9d60*/  @P1 IMAD.WIDE.U32 R2, R7.reuse, 0x10, R2 ;  /* 0x0000001007021825 */ /* 0x041fe200078e0002 */
[----:B------:R-:W5:Y:S04]  /*9d70*/  @P0 LDG.E.128 R64, desc[UR4][R4.64] ;  /* 0x0000000404400981 */ /* 0x000f68000c1e1d00 */
[----:B------:R0:W5:Y:S02]  /*9d80*/  @P1 LDG.E.128 R68, desc[UR4][R2.64] ;  /* 0x0000000402441981 */ /* 0x000164000c1e1d00 */
[----:B0-----:R-:W-:-:S05]  /*9d90*/  IMAD.WIDE.U32 R2, R7, 0x10, R228 ;  /* 0x0000001007027825 */ /* 0x001fca00078e00e4 */
[----:B-1----:R0:W5:Y:S01]  /*9da0*/  LDG.E.128 R20, desc[UR4][R2.64] ;  /* 0x0000000402147981 */ /* 0x002162000c1e1d00 */
        /* <DEDUP_REMOVED lines=12> */
.L_x_37846:
[----:B------:R-:W-:-:S07]  /*9e70*/  MOV R0, R16 ;  /* 0x0000001000007202 */ /* 0x000fce0000000f00 */
.L_x_37847:
[----:B------:R-:W-:Y:S05]  /*9e80*/  BSYNC B1 ;  /* 0x0000000000017941 */ /* 0x000fea0003800000 */
.L_x_37845:
        /* <DEDUP_REMOVED lines=16> */
.L_x_37851:
[----:B------:R-:W-:Y:S05]  /*9f90*/  BSYNC B2 ;  /* 0x0000000000027941 */ /* 0x000fea0003800000 */
.L_x_37850:
        /* <DEDUP_REMOVED lines=44> */
.L_x_37849:
[----:B------:R-:W-:Y:S05]  /*a260*/  BSYNC B1 ;  /* 0x0000000000017941 */ /* 0x000fea0003800000 */
.L_x_37848:
        /* <DEDUP_REMOVED lines=13> */
.L_x_37852:
        /* <DEDUP_REMOVED lines=12> */
.L_x_37855:
[----:B------:R-:W-:-:S07]  /*a400*/  IMAD.MOV.U32 R0, RZ, RZ, R16 ;  /* 0x000000ffff007224 */ /* 0x000fce00078e0010 */
.L_x_37856:
[----:B------:R-:W-:Y:S05]  /*a410*/  BSYNC B1 ;  /* 0x0000000000017941 */ /* 0x000fea0003800000 */
.L_x_37854:
        /* <DEDUP_REMOVED lines=16> */
.L_x_37860:
[----:B------:R-:W-:Y:S05]  /*a520*/  BSYNC B2 ;  /* 0x0000000000027941 */ /* 0x000fea0003800000 */
.L_x_37859:
        /* <DEDUP_REMOVED lines=44> */
.L_x_37858:
[----:B------:R-:W-:Y:S05]  /*a7f0*/  BSYNC B1 ;  /* 0x0000000000017941 */ /* 0x000fea0003800000 */
.L_x_37857:
        /* <DEDUP_REMOVED lines=8> */
.L_x_37853:
        /* <DEDUP_REMOVED lines=12> */
.L_x_37862:
[----:B------:R-:W-:-:S07]  /*a940*/  IMAD.MOV.U32 R0, RZ, RZ, R16 ;  /* 0x000000ffff007224 */ /* 0x000fce00078e0010 */
.L_x_37863:
[----:B------:R-:W-:Y:S05]  /*a950*/  BSYNC B1 ;  /* 0x0000000000017941 */ /* 0x000fea0003800000 */
.L_x_37861:
        /* <DEDUP_REMOVED lines=16> */
.L_x_37867:
[----:B------:R-:W-:Y:S05]  /*aa60*/  BSYNC B2 ;  /* 0x0000000000027941 */ /* 0x000fea0003800000 */
.L_x_37866:
        /* <DEDUP_REMOVED lines=44> */
.L_x_37865:
[----:B------:R-:W-:Y:S05]  /*ad30*/  BSYNC B1 ;  /* 0x0000000000017941 */ /* 0x000fea0003800000 */
.L_x_37864:
        /* <DEDUP_REMOVED lines=11> */
.L_x_37868:
        /* <DEDUP_REMOVED lines=12> */
.L_x_37871:
[----:B------:R-:W-:-:S07]  /*aeb0*/  IMAD.MOV.U32 R0, RZ, RZ, R16 ;  /* 0x000000ffff007224 */ /* 0x000fce00078e0010 */
.L_x_37872:
[----:B------:R-:W-:Y:S05]  /*aec0*/  BSYNC B1 ;  /* 0x0000000000017941 */ /* 0x000fea0003800000 */
.L_x_37870:
        /* <DEDUP_REMOVED lines=16> */
.L_x_37876:
[----:B------:R-:W-:Y:S05]  /*afd0*/  BSYNC B2 ;  /* 0x0000000000027941 */ /* 0x000fea0003800000 */
.L_x_37875:
        /* <DEDUP_REMOVED lines=44> */
.L_x_37874:
[----:B------:R-:W-:Y:S05]  /*b2a0*/  BSYNC B1 ;  /* 0x0000000000017941 */ /* 0x000fea0003800000 */
.L_x_37873:
        /* <DEDUP_REMOVED lines=8> */
.L_x_37869:
        /* <DEDUP_REMOVED lines=12> */
.L_x_37878:
[----:B------:R-:W-:-:S07]  /*b3f0*/  IMAD.MOV.U32 R0, RZ, RZ, R16 ;  /* 0x000000ffff007224 */ /* 0x000fce00078e0010 */
.L_x_37879:
[----:B------:R-:W-:Y:S05]  /*b400*/  BSYNC B1 ;  /* 0x0000000000017941 */ /* 0x000fea0003800000 */
.L_x_37877:
        /* <DEDUP_REMOVED lines=16> */
.L_x_37883:
[----:B------:R-:W-:Y:S05]  /*b510*/  BSYNC B2 ;  /* 0x0000000000027941 */ /* 0x000fea0003800000 */
.L_x_37882:
        /* <DEDUP_REMOVED lines=44> */
.L_x_37881:
[----:B------:R-:W-:Y:S05]  /*b7e0*/  BSYNC B1 ;  /* 0x0000000000017941 */ /* 0x000fea0003800000 */
.L_x_37880:
        /* <DEDUP_REMOVED lines=11> */
.L_x_37884:
        /* <DEDUP_REMOVED lines=12> */
.L_x_37887:
[----:B------:R-:W-:-:S07]  /*b960*/  MOV R0, R16 ;  /* 0x0000001000007202 */ /* 0x000fce0000000f00 */
.L_x_37888:
[----:B------:R-:W-:Y:S05]  /*b970*/  BSYNC B1 ;  /* 0x0000000000017941 */ /* 0x000fea0003800000 */
.L_x_37886:
        /* <DEDUP_REMOVED lines=16> */
.L_x_37892:
[----:B------:R-:W-:Y:S05]  /*ba80*/  BSYNC B2 ;  /* 0x0000000000027941 */ /* 0x000fea0003800000 */
.L_x_37891:
        /* <DEDUP_REMOVED lines=44> */
.L_x_37890:
[----:B------:R-:W-:Y:S05]  /*bd50*/  BSYNC B1 ;  /* 0x0000000000017941 */ /* 0x000fea0003800000 */
.L_x_37889:
        /* <DEDUP_REMOVED lines=8> */
.L_x_37885:
        /* <DEDUP_REMOVED lines=12> */
.L_x_37894:
[----:B------:R-:W-:-:S07]  /*bea0*/  MOV R0, R16 ;  /* 0x0000001000007202 */ /* 0x000fce0000000f00 */
.L_x_37895:
[----:B------:R-:W-:Y:S05]  /*beb0*/  BSYNC B1 ;  /* 0x0000000000017941 */ /* 0x000fea0003800000 */
.L_x_37893:
        /* <DEDUP_REMOVED lines=16> */
.L_x_37899:
[----:B------:R-:W-:Y:S05]  /*bfc0*/  BSYNC B2 ;  /* 0x0000000000027941 */ /* 0x000fea0003800000 */
.L_x_37898:
        /* <DEDUP_REMOVED lines=44> */
.L_x_37897:
[----:B------:R-:W-:Y:S05]  /*c290*/  BSYNC B1 ;  /* 0x0000000000017941 */ /* 0x000fea0003800000 */
.L_x_37896:
        /* <DEDUP_REMOVED lines=11> */
.L_x_37900:
        /* <DEDUP_REMOVED lines=12> */
.L_x_37903:
[----:B------:R-:W-:-:S07]  /*c410*/  IMAD.MOV.U32 R0, RZ, RZ, R16 ;  /* 0x000000ffff007224 */ /* 0x000fce00078e0010 */
.L_x_37904:
[----:B------:R-:W-:Y:S05]  /*c420*/  BSYNC B1 ;  /* 0x0000000000017941 */ /* 0x000fea0003800000 */
.L_x_37902:
        /* <DEDUP_REMOVED lines=18> */
.L_x_37908:
[----:B------:R-:W-:Y:S05]  /*c550*/  BSYNC B2 ;  /* 0x0000000000027941 */ /* 0x000fea0003800000 */
.L_x_37907:
        /* <DEDUP_REMOVED lines=44> */
.L_x_37906:
[----:B------:R-:W-:Y:S05]  /*c820*/  BSYNC B1 ;  /* 0x0000000000017941 */ /* 0x000fea0003800000 */
.L_x_37905:
        /* <DEDUP_REMOVED lines=8> */
.L_x_37901:
        /* <DEDUP_REMOVED lines=13> */
[----:B------:R-:W-:-:S05]  /*c980*/  IMAD.U32 R0, R9, 0x10000, RZ ;  /* 0x0001000009007824 */ /* 0x000fca00078e00ff */
[----:B------:R-:W-:Y:S02]  /*c990*/  LOP3.LUT R5, R0, 0xff0000, RZ, 0xc0, !PT ;  /* 0x00ff000000057812 */ /* 0x000fe400078ec0ff */
[----:B------:R-:W-:-:S04]  /*c9a0*/  LOP3.LUT R0, R8, 0xffff, RZ, 0xc0, !PT ;  /* 0x0000ffff08007812 */ /* 0x000fc800078ec0ff */
[----:B------:R-:W-:Y:S02]  /*c9b0*/  LEA R0, R0, R5, 0x18 ;  /* 0x0000000500007211 */ /* 0x000fe400078ec0ff */
[----:B------:R-:W-:-:S05]  /*c9c0*/  LOP3.LUT R5, R10, 0xff, RZ, 0xc0, !PT ;  /* 0x000000ff0a057812 */ /* 0x000fca00078ec0ff */
[----:B------:R-:W-:Y:S01]  /*c9d0*/  IMAD R0, R5, 0x100, R0 ;  /* 0x0000010005007824 */ /* 0x000fe200078e0200 */
[----:B------:R-:W-:Y:S01]  /*c9e0*/  LOP3.LUT R5, R11, 0xff, RZ, 0xc0, !PT ;  /* 0x000000ff0b057812 */ /* 0x000fe200078ec0ff */
[----:B0-----:R-:W-:-:S04]  /*c9f0*/  IMAD.WIDE.U32 R2, R7, 0x4, R2 ;  /* 0x0000000407027825 */ /* 0x001fc800078e0002 */
[----:B------:R-:W-:-:S05]  /*ca00*/  IMAD.IADD R5, R0, 0x1, R5 ;  /* 0x0000000100057824 */ /* 0x000fca00078e0205 */
[----:B------:R1:W-:Y:S02]  /*ca10*/  STG.E desc[UR4][R2.64], R5 ;  /* 0x0000000502007986 */ /* 0x0003e4000c101904 */
.L_x_37909:
[----:B01----:R-:W0:Y:S01]  /*ca20*/  @P1 LDC.64 R2, c[0x0][0x230] ;  /* 0x00008c00ff021b82 */ /* 0x003e220000000a00 */
[----:B------:R-:W-:-:S07]  /*ca30*/  IADD3 R5, R220, 0x80, RZ ;  /* 0x00000080dc057810 */ /* 0x000fce0007ffe0ff */
[----:B------:R-:W1:Y:S01]  /*ca40*/  @P0 LDC.64 R20, c[0x0][0x228] ;  /* 0x00008a00ff140b82 */ /* 0x000e620000000a00 */
[----:B------:R-:W-:Y:S01]  /*ca50*/  ISETP.NE.AND P3, PT, R4, 0x1, PT ;  /* 0x000000010400780c */ /* 0x000fe20003f65270 */
[----:B------:R-:W-:Y:S01]  /*ca60*/  BSSY B1, `(.L_x_37910) ;  /* 0x0000012000017945 */ /* 0x000fe20003800000 */
[----:B0-----:R-:W-:-:S05]  /*ca70*/  @P1 IMAD.WIDE.U32 R2, R5, 0x10, R2 ;  /* 0x0000001005021825 */ /* 0x001fca00078e0002 */
[----:B------:R0:W5:Y:S01]  /*ca80*/  @P1 LDG.E.128 R68, desc[UR4][R2.64] ;  /* 0x0000000402441981 */ /* 0x000162000c1e1d00 */
[----:B-1----:R-:W-:-:S05]  /*ca90*/  @P0 IMAD.WIDE.U32 R20, R5, 0x10, R20 ;  /* 0x0000001005140825 */ /* 0x002fca00078e0014 */
[----:B------:R-:W5:Y:S01]  /*caa0*/  @P0 LDG.E.128 R64, desc[UR4][R20.64] ;  /* 0x0000000414400981 */ /* 0x000f62000c1e1d00 */
[----:B0-----:R-:W-:-:S05]  /*cab0*/  IMAD.WIDE.U32 R2, R5, 0x10, R228 ;  /* 0x0000001005027825 */ /* 0x001fca00078e00e4 */
[----:B------:R0:W5:Y:S02]  /*cac0*/  LDG.E.128 R20, desc[UR4][R2.64] ;  /* 0x0000000402147981 */ /* 0x000164000c1e1d00 */
[----:B0-----:R-:W-:Y:S01]  /*cad0*/  VIADD R2, R4, 0x1 ;  /* 0x0000000104027836 */ /* 0x001fe20000000000 */
        /* <DEDUP_REMOVED lines=9> */
.L_x_37911:
[----:B------:R-:W-:-:S07]  /*cb70*/  IMAD.MOV.U32 R0, RZ, RZ, R16 ;  /* 0x000000ffff007224 */ /* 0x000fce00078e0010 */
.L_x_37912:
[----:B------:R-:W-:Y:S05]  /*cb80*/  BSYNC B1 ;  /* 0x0000000000017941 */ /* 0x000fea0003800000 */
.L_x_37910:
        /* <DEDUP_REMOVED lines=16> */
.L_x_37916:
[----:B------:R-:W-:Y:S05]  /*cc90*/  BSYNC B2 ;  /* 0x0000000000027941 */ /* 0x000fea0003800000 */
.L_x_37915:
        /* <DEDUP_REMOVED lines=44> */
.L_x_37914:
[----:B------:R-:W-:Y:S05]  /*cf60*/  BSYNC B1 ;  /* 0x0000000000017941 */ /* 0x000fea0003800000 */
.L_x_37913:
        /* <DEDUP_REMOVED lines=13> */
.L_x_37917:
        /* <DEDUP_REMOVED lines=12> */
.L_x_37920:
[----:B------:R-:W-:-:S07]  /*d100*/  IMAD.MOV.U32 R0, RZ, RZ, R16 ;  /* 0x000000ffff007224 */ /* 0x000fce00078e0010 */
.L_x_37921:
[----:B------:R-:W-:Y:S05]  /*d110*/  BSYNC B1 ;  /* 0x0000000000017941 */ /* 0x000fea0003800000 */
.L_x_37919:
        /* <DEDUP_REMOVED lines=16> */
.L_x_37925:
[----:B------:R-:W-:Y:S05]  /*d220*/  BSYNC B2 ;  /* 0x0000000000027941 */ /* 0x000fea0003800000 */
.L_x_37924:
        /* <DEDUP_REMOVED lines=44> */
.L_x_37923:
[----:B------:R-:W-:Y:S05]  /*d4f0*/  BSYNC B1 ;  /* 0x0000000000017941 */ /* 0x000fea0003800000 */
.L_x_37922:
[----:B------:R-:W-:-:S05]  /*d500*/  I2FP.F32.U32 R11, R0 ;  /* 0x00000000000b7245 */ /* 0x000fca0000201000 */
[----:B------:R-:W-:Y:S01]  /*d510*/  FFMA.FTZ R0, R11, R248, 1.1641532182693481445e-10 ;  /* 0x2f0000000b007423 */ /* 0x000fe200000100f8 */
[----:B------:R-:W-:-:S04]  /*d520*/  FMUL.FTZ R11, R64, R230 ;  /* 0x000000e6400b7220 */ /* 0x000fc80000410000 */
[----:B------:R-:W-:-:S04]  /*d530*/  FSETP.GTU.FTZ.AND P3, PT, R0, R231, PT ;  /* 0x000000e70000720b */ /* 0x000fc80003f7c000 */
[----:B------:R-:W-:-:S05]  /*d540*/  FSEL R11, R11, RZ, !P3 ;  /* 0x000000ff0b0b7208 */ /* 0x000fca0005800000 */
[----:B------:R-:W-:Y:S01]  /*d550*/  FADD.FTZ R44, R44, R11 ;  /* 0x0000000b2c2c7221 */ /* 0x000fe20000010000 */
[----:B------:R-:W-:-:S03]  /*d560*/  SEL R11, RZ, 0x1, P3 ;  /* 0x00000001ff0b7807 */ /* 0x000fc60001800000 */
[----:B------:R-:W-:-:S07]  /*d570*/  @P1 FADD.FTZ R44, R68, R44 ;  /* 0x0000002c442c1221 */ /* 0x000fce0000010000 */
.L_x_37918:
        /* <DEDUP_REMOVED lines=12> */
.L_x_37927:
[----:B------:R-:W-:-:S07]  /*d640*/  IMAD.MOV.U32 R0, RZ, RZ, R16 ;  /* 0x000000ffff007224 */ /* 0x000fce00078e0010 */
.L_x_37928:
[----:B------:R-:W-:Y:S05]  /*d650*/  BSYNC B1 ;  /* 0x0000000000017941 */ /* 0x000fea0003800000 */
.L_x_37926:
        /* <DEDUP_REMOVED lines=16> */
.L_x_37932:
[----:B------:R-:W-:Y:S05]  /*d760*/  BSYNC B2 ;  /* 0x0000000000027941 */ /* 0x000fea0003800000 */
.L_x_37931:
        /* <DEDUP_REMOVED lines=44> */
.L_x_37930:
[----:B------:R-:W-:Y:S05]  /*da30*/  BSYNC B1 ;  /* 0x0000000000017941 */ /* 0x000fea0003800000 */
.L_x_37929:
        /* <DEDUP_REMOVED lines=11> */
.L_x_37933:
        /* <DEDUP_REMOVED lines=12> */
.L_x_37936:
[----:B------:R-:W-:-:S07]  /*dbb0*/  MOV R0, R16 ;  /* 0x0000001000007202 */ /* 0x000fce0000000f00 */
.L_x_37937:
[----:B------:R-:W-:Y:S05]  /*dbc0*/  BSYNC B1 ;  /* 0x0000000000017941 */ /* 0x000fea0003800000 */
.L_x_37935:
        /* <DEDUP_REMOVED lines=16> */
.L_x_37941:
[----:B------:R-:W-:Y:S05]  /*dcd0*/  BSYNC B2 ;  /* 0x0000000000027941 */ /* 0x000fea0003800000 */
.L_x_37940:
        /* <DEDUP_REMOVED lines=44> */
.L_x_37939:
[----:B------:R-:W-:Y:S05]  /*dfa0*/  BSYNC B1 ;  /* 0x0000000000017941 */ /* 0x000fea0003800000 */
.L_x_37938:
        /* <DEDUP_REMOVED lines=8> */
.L_x_37934:
        /* <DEDUP_REMOVED lines=12> */
.L_x_37943:
[----:B------:R-:W-:-:S07]  /*e0f0*/  MOV R0, R16 ;  /* 0x0000001000007202 */ /* 0x000fce0000000f00 */
.L_x_37944:
[----:B------:R-:W-:Y:S05]  /*e100*/  BSYNC B1 ;  /* 0x0000000000017941 */ /* 0x000fea0003800000 */
.L_x_37942:
        /* <DEDUP_REMOVED lines=16> */
.L_x_37948:
[----:B------:R-:W-:Y:S05]  /*e210*/  BSYNC B2 ;  /* 0x0000000000027941 */ /* 0x000fea0003800000 */
.L_x_37947:
        /* <DEDUP_REMOVED lines=44> */
.L_x_37946:
[----:B------:R-:W-:Y:S05]  /*e4e0*/  BSYNC B1 ;  /* 0x0000000000017941 */ /* 0x000fea0003800000 */
.L_x_37945:
        /* <DEDUP_REMOVED lines=11> */
.L_x_37949:
        /* <DEDUP_REMOVED lines=12> */
.L_x_37952:
[----:B------:R-:W-:-:S07]  /*e660*/  IMAD.MOV.U32 R0, RZ, RZ, R16 ;  /* 0x000000ffff007224 */ /* 0x000fce00078e0010 */
.L_x_37953:
[----:B------:R-:W-:Y:S05]  /*e670*/  BSYNC B1 ;  /* 0x0000000000017941 */ /* 0x000fea0003800000 */
.L_x_37951:
        /* <DEDUP_REMOVED lines=16> */
.L_x_37957:
[----:B------:R-:W-:Y:S05]  /*e780*/  BSYNC B2 ;  /* 0x0000000000027941 */ /* 0x000fea0003800000 */
.L_x_37956:
        /* <DEDUP_REMOVED lines=44> */
.L_x_37955:
[----:B------:R-:W-:Y:S05]  /*ea50*/  BSYNC B1 ;  /* 0x0000000000017941 */ /* 0x000fea0003800000 */
.L_x_37954:
        /* <DEDUP_REMOVED lines=8> */
.L_x_37950:
        /* <DEDUP_REMOVED lines=12> */
.L_x_37959:
[----:B------:R-:W-:-:S07]  /*eba0*/  IMAD.MOV.U32 R0, RZ, RZ, R16 ;  /* 0x000000ffff007224 */ /* 0x000fce00078e0010 */
.L_x_37960:
[----:B------:R-:W-:Y:S05]  /*ebb0*/  BSYNC B1 ;  /* 0x0000000000017941 */ /* 0x000fea0003800000 */
.L_x_37958:
        /* <DEDUP_REMOVED lines=16> */
.L_x_37964:
[----:B------:R-:W-:Y:S05]  /*ecc0*/  BSYNC B2 ;  /* 0x0000000000027941 */ /* 0x000fea0003800000 */
.L_x_37963:
        /* <DEDUP_REMOVED lines=44> */
.L_x_37962:
[----:B------:R-:W-:Y:S05]  /*ef90*/  BSYNC B1 ;  /* 0x0000000000017941 */ /* 0x000fea0003800000 */
.L_x_37961:
        /* <DEDUP_REMOVED lines=11> */
.L_x_37965:
        /* <DEDUP_REMOVED lines=12> */
.L_x_37968:
[----:B------:R-:W-:-:S07]  /*f110*/  MOV R0, R16 ;  /* 0x0000001000007202 */ /* 0x000fce0000000f00 */
.L_x_37969:
[----:B------:R-:W-:Y:S05]  /*f120*/  BSYNC B1 ;  /* 0x0000000000017941 */ /* 0x000fea0003800000 */
.L_x_37967:
        /* <DEDUP_REMOVED lines=18> */
.L_x_37973:
[----:B------:R-:W-:Y:S05]  /*f250*/  BSYNC B2 ;  /* 0x0000000000027941 */ /* 0x000fea0003800000 */
.L_x_37972:
        /* <DEDUP_REMOVED lines=44> */
.L_x_37971:
[----:B------:R-:W-:Y:S05]  /*f520*/  BSYNC B1 ;  /* 0x0000000000017941 */ /* 0x000fea0003800000 */
.L_x_37970:
        /* <DEDUP_REMOVED lines=8> */
.L_x_37966:
        /* <DEDUP_REMOVED lines=23> */
.L_x_37974:
        /* <DEDUP_REMOVED lines=21> */
.L_x_37976:
[----:B------:R-:W-:-:S07]  /*f870*/  IMAD.MOV.U32 R0, RZ, RZ, R16 ;  /* 0x000000ffff007224 */ /* 0x000fce00078e0010 */
.L_x_37977:
[----:B------:R-:W-:Y:S05]  /*f880*/  BSYNC B1 ;  /* 0x0000000000017941 */ /* 0x000fea0003800000 */
.L_x_37975:
        /* <DEDUP_REMOVED lines=16> */
.L_x_37981:
[----:B------:R-:W-:Y:S05]  /*f990*/  BSYNC B2 ;  /* 0x0000000000027941 */ /* 0x000fea0003800000 */
.L_x_37980:
        /* <DEDUP_REMOVED lines=44> */
.L_x_37979:
[----:B------:R-:W-:Y:S05]  /*fc60*/  BSYNC B1 ;  /* 0x0000000000017941 */ /* 0x000fea0003800000 */
.L_x_37978:
        /* <DEDUP_REMOVED lines=13> */
.L_x_37982:
        /* <DEDUP_REMOVED lines=12> */
.L_x_37985:
[----:B------:R-:W-:-:S07]  /*fe00*/  MOV R0, R16 ;  /* 0x0000001000007202 */ /* 0x000fce0000000f00 */
.L_x_37986:
[----:B------:R-:W-:Y:S05]  /*fe10*/  BSYNC B1 ;  /* 0x0000000000017941 */ /* 0x000fea0003800000 */
.L_x_37984:
        /* <DEDUP_REMOVED lines=16> */
.L_x_37990:
[----:B------:R-:W-:Y:S05]  /*ff20*/  BSYNC B2 ;  /* 0x0000000000027941 */ /* 0x000fea0003800000 */
.L_x_37989:
        /* <DEDUP_REMOVED lines=44> */
.L_x_37988:
[----:B------:R-:W-:Y:S05]  /*101f0*/  BSYNC B1 ;  /* 0x0000000000017941 */ /* 0x000fea0003800000 */
.L_x_37987:
        /* <DEDUP_REMOVED lines=8> */
.L_x_37983:
        /* <DEDUP_REMOVED lines=12> */
.L_x_37992:
[----:B------:R-:W-:-:S07]  /*10340*/  IMAD.MOV.U32 R0, RZ, RZ, R16 ;  /* 0x000000ffff007224 */ /* 0x000fce00078e0010 */
.L_x_37993:
[----:B------:R-:W-:Y:S05]  /*10350*/  BSYNC B1 ;  /* 0x0000000000017941 */ /* 0x000fea0003800000 */
.L_x_37991:
        /* <DEDUP_REMOVED lines=16> */
.L_x_37997:
[----:B------:R-:W-:Y:S05]  /*10460*/  BSYNC B2 ;  /* 0x0000000000027941 */ /* 0x000fea0003800000 */
.L_x_37996:
        /* <DEDUP_REMOVED lines=44> */
.L_x_37995:
[----:B------:R-:W-:Y:S05]  /*10730*/  BSYNC B1 ;  /* 0x0000000000017941 */ /* 0x000fea0003800000 */
.L_x_37994:
        /* <DEDUP_REMOVED lines=11> */
.L_x_37998:
        /* <DEDUP_REMOVED lines=12> */
.L_x_38001:
[----:B------:R-:W-:-:S07]  /*108b0*/  MOV R0, R16 ;  /* 0x0000001000007202 */ /* 0x000fce0000000f00 */
.L_x_38002:
[----:B------:R-:W-:Y:S05]  /*108c0*/  BSYNC B1 ;  /* 0x0000000000017941 */ /* 0x000fea0003800000 */
.L_x_38000:
        /* <DEDUP_REMOVED lines=16> */
.L_x_38006:
[----:B------:R-:W-:Y:S05]  /*109d0*/  BSYNC B2 ;  /* 0x0000000000027941 */ /* 0x000fea0003800000 */
.L_x_38005:
        /* <DEDUP_REMOVED lines=44> */
.L_x_38004:
[----:B------:R-:W-:Y:S05]  /*10ca0*/  BSYNC B1 ;  /* 0x0000000000017941 */ /* 0x000fea0003800000 */
.L_x_38003:
        /* <DEDUP_REMOVED lines=8> */
.L_x_37999:
        /* <DEDUP_REMOVED lines=12> */
.L_x_38008:
[----:B------:R-:W-:-:S07]  /*10df0*/  IMAD.MOV.U32 R0, RZ, RZ, R16 ;  /* 0x000000ffff007224 */ /* 0x000fce00078e0010 */
.L_x_38009:
[----:B------:R-:W-:Y:S05]  /*10e00*/  BSYNC B1 ;  /* 0x0000000000017941 */ /* 0x000fea0003800000 */
.L_x_38007:
        /* <DEDUP_REMOVED lines=16> */
.L_x_38013:
[----:B------:R-:W-:Y:S05]  /*10f10*/  BSYNC B2 ;  /* 0x0000000000027941 */ /* 0x000fea0003800000 */
.L_x_38012:
        /* <DEDUP_REMOVED lines=44> */
.L_x_38011:
[----:B------:R-:W-:Y:S05]  /*111e0*/  BSYNC B1 ;  /* 0x0000000000017941 */ /* 0x000fea0003800000 */
.L_x_38010:
        /* <DEDUP_REMOVED lines=11> */
.L_x_38014:
        /* <DEDUP_REMOVED lines=12> */
.L_x_38017:
[----:B------:R-:W-:-:S07]  /*11360*/  MOV R0, R16 ;  /* 0x0000001000007202 */ /* 0x000fce0000000f00 */
.L_x_38018:
[----:B------:R-:W-:Y:S05]  /*11370*/  BSYNC B1 ;  /* 0x0000000000017941 */ /* 0x000fea0003800000 */
.L_x_38016:
        /* <DEDUP_REMOVED lines=16> */
.L_x_38022:
[----:B------:R-:W-:Y:S05]  /*11480*/  BSYNC B2 ;  /* 0x0000000000027941 */ /* 0x000fea0003800000 */
.L_x_38021:
        /* <DEDUP_REMOVED lines=44> */
.L_x_38020:
[----:B------:R-:W-:Y:S05]  /*11750*/  BSYNC B1 ;  /* 0x0000000000017941 */ /* 0x000fea0003800000 */
.L_x_38019:
        /* <DEDUP_REMOVED lines=8> */
.L_x_38015:
        /* <DEDUP_REMOVED lines=12> */
.L_x_38024:
[----:B------:R-:W-:-:S07]  /*118a0*/  IMAD.MOV.U32 R0, RZ, RZ, R16 ;  /* 0x000000ffff007224 */ /* 0x000fce00078e0010 */
.L_x_38025:
[----:B------:R-:W-:Y:S05]  /*118b0*/  BSYNC B1 ;  /* 0x0000000000017941 */ /* 0x000fea0003800000 */
.L_x_38023:
        /* <DEDUP_REMOVED lines=16> */
.L_x_38029:
[----:B------:R-:W-:Y:S05]  /*119c0*/  BSYNC B2 ;  /* 0x0000000000027941 */ /* 0x000fea0003800000 */
.L_x_38028:
        /* <DEDUP_REMOVED lines=44> */
.L_x_38027:
[----:B------:R-:W-:Y:S05]  /*11c90*/  BSYNC B1 ;  /* 0x0000000000017941 */ /* 0x000fea0003800000 */
.L_x_38026:
        /* <DEDUP_REMOVED lines=11> */
.L_x_38030:
        /* <DEDUP_REMOVED lines=12> */
.L_x_38033:
[----:B------:R-:W-:-:S07]  /*11e10*/  MOV R0, R16 ;  /* 0x0000001000007202 */ /* 0x000fce0000000f00 */
.L_x_38034:
[----:B------:R-:W-:Y:S05]  /*11e20*/  BSYNC B1 ;  /* 0x0000000000017941 */ /* 0x000fea0003800000 */
.L_x_38032:
        /* <DEDUP_REMOVED lines=19> */
.L_x_38038:
[----:B------:R-:W-:Y:S05]  /*11f60*/  BSYNC B2 ;  /* 0x0000000000027941 */ /* 0x000fea0003800000 */
.L_x_38037:
        /* <DEDUP_REMOVED lines=44> */
.L_x_38036:
[----:B------:R-:W-:Y:S05]  /*12230*/  BSYNC B1 ;  /* 0x0000000000017941 */ /* 0x000fea0003800000 */
.L_x_38035:
        /* <DEDUP_REMOVED lines=8> */
.L_x_38031:
        /* <DEDUP_REMOVED lines=23> */
.L_x_38039:
[----:B------:R-:W2:Y:S01]  /*12430*/  @P1 LDC.64 R20, c[0x0][0x230] ;  /* 0x00008c00ff141b82 */ /* 0x000ea20000000a00 */
[----:B01----:R-:W-:-:S07]  /*12440*/  IADD3 R3, R220, 0xc0, RZ ;  /* 0x000000c0dc037810 */ /* 0x003fce0007ffe0ff */
[----:B------:R-:W0:Y:S01]  /*12450*/  @P0 LDC.64 R22, c[0x0][0x228] ;  /* 0x00008a00ff160b82 */ /* 0x000e220000000a00 */
[----:B--2---:R-:W-:-:S05]  /*12460*/  @P1 IMAD.WIDE.U32 R20, R3, 0x10, R20 ;  /* 0x0000001003141825 */ /* 0x004fca00078e0014 */
[----:B------:R1:W5:Y:S01]  /*12470*/  @P1 LDG.E.128 R68, desc[UR4][R20.64] ;  /* 0x0000000414441981 */ /* 0x000362000c1e1d00 */
[----:B0-----:R-:W-:-:S05]  /*12480*/  @P0 IMAD.WIDE.U32 R22, R3, 0x10, R22 ;  /* 0x0000001003160825 */ /* 0x001fca00078e0016 */
[----:B------:R0:W5:Y:S01]  /*12490*/  @P0 LDG.E.128 R64, desc[UR4][R22.64] ;  /* 0x0000000416400981 */ /* 0x000162000c1e1d00 */
[----:B-1----:R-:W-:-:S06]  /*124a0*/  IMAD.WIDE.U32 R20, R3, 0x10, R228 ;  /* 0x0000001003147825 */ /* 0x002fcc00078e00e4 */
        /* <DEDUP_REMOVED lines=13> */
.L_x_38041:
[----:B------:R-:W-:-:S07]  /*12580*/  IMAD.MOV.U32 R0, RZ, RZ, R16 ;  /* 0x000000ffff007224 */ /* 0x000fce00078e0010 */
.L_x_38042:
[----:B------:R-:W-:Y:S05]  /*12590*/  BSYNC B1 ;  /* 0x0000000000017941 */ /* 0x000fea0003800000 */
.L_x_38040:
        /* <DEDUP_REMOVED lines=16> */
.L_x_38046:
[----:B------:R-:W-:Y:S05]  /*126a0*/  BSYNC B2 ;  /* 0x0000000000027941 */ /* 0x000fea0003800000 */
.L_x_38045:
        /* <DEDUP_REMOVED lines=44> */
.L_x_38044:
[----:B------:R-:W-:Y:S05]  /*12970*/  BSYNC B1 ;  /* 0x0000000000017941 */ /* 0x000fea0003800000 */
.L_x_38043:
[----:B------:R-:W-:Y:S02]  /*12980*/  I2FP.F32.U32 R0, R0 ;  /* 0x0000000000007245 */ /* 0x000fe40000201000 */
[----:B------:R-:W-:-:S03]  /*12990*/  LOP3.LUT R6, R6, 0xfffffffd, RZ, 0xc0, !PT ;  /* 0xfffffffd06067812 */ /* 0x000fc600078ec0ff */
[----:B------:R-:W-:-:S05]  /*129a0*/  FFMA.FTZ R0, R0, R248, 1.1641532182693481445e-10 ;  /* 0x2f00000000007423 */ /* 0x000fca00000100f8 */
[----:B------:R-:W-:Y:S01]  /*129b0*/  FSETP.GTU.FTZ.AND P3, PT, R0, R231, PT ;  /* 0x000000e70000720b */ /* 0x000fe20003f7c000 */
[----:B-----5:R-:W-:-:S05]  /*129c0*/  FMUL.FTZ R0, R20, R230 ;  /* 0x000000e614007220 */ /* 0x020fca0000410000 */
        /* <DEDUP_REMOVED lines=8> */
.L_x_38047:
        /* <DEDUP_REMOVED lines=12> */
.L_x_38050:
[----:B------:R-:W-:-:S07]  /*12b10*/  MOV R0, R16 ;  /* 0x0000001000007202 */ /* 0x000fce0000000f00 */
.L_x_38051:
[----:B------:R-:W-:Y:S05]  /*12b20*/  BSYNC B1 ;  /* 0x0000000000017941 */ /* 0x000fea0003800000 */
.L_x_38049:
        /* <DEDUP_REMOVED lines=16> */
.L_x_38055:
[----:B------:R-:W-:Y:S05]  /*12c30*/  BSYNC B2 ;  /* 0x0000000000027941 */ /* 0x000fea0003800000 */
.L_x_38054:
        /* <DEDUP_REMOVED lines=44> */
.L_x_38053:
[----:B------:R-:W-:Y:S05]  /*12f00*/  BSYNC B1 ;  /* 0x0000000000017941 */ /* 0x000fea0003800000 */
.L_x_38052:
        /* <DEDUP_REMOVED lines=9> */
.L_x_38048:
        /* <DEDUP_REMOVED lines=12> */
.L_x_38057:
[----:B------:R-:W-:-:S07]  /*13060*/  IMAD.MOV.U32 R0, RZ, RZ, R16 ;  /* 0x000000ffff007224 */ /* 0x000fce00078e0010 */
.L_x_38058:
[----:B------:R-:W-:Y:S05]  /*13070*/  BSYNC B1 ;  /* 0x0000000000017941 */ /* 0x000fea0003800000 */
.L_x_38056:
        /* <DEDUP_REMOVED lines=16> */
.L_x_38062:
[----:B------:R-:W-:Y:S05]  /*13180*/  BSYNC B2 ;  /* 0x0000000000027941 */ /* 0x000fea0003800000 */
.L_x_38061:
        /* <DEDUP_REMOVED lines=44> */
.L_x_38060:
[----:B------:R-:W-:Y:S05]  /*13450*/  BSYNC B1 ;  /* 0x0000000000017941 */ /* 0x000fea0003800000 */
.L_x_38059:
        /* <DEDUP_REMOVED lines=11> */
.L_x_38063:
        /* <DEDUP_REMOVED lines=12> */
.L_x_38066:
[----:B------:R-:W-:-:S07]  /*135d0*/  MOV R0, R16 ;  /* 0x0000001000007202 */ /* 0x000fce0000000f00 */
.L_x_38067:
[----:B------:R-:W-:Y:S05]  /*135e0*/  BSYNC B1 ;  /* 0x0000000000017941 */ /* 0x000fea0003800000 */
.L_x_38065:
        /* <DEDUP_REMOVED lines=16> */
.L_x_38071:
[----:B------:R-:W-:Y:S05]  /*136f0*/  BSYNC B2 ;  /* 0x0000000000027941 */ /* 0x000fea0003800000 */
.L_x_38070:
        /* <DEDUP_REMOVED lines=44> */
.L_x_38069:
[----:B------:R-:W-:Y:S05]  /*139c0*/  BSYNC B1 ;  /* 0x0000000000017941 */ /* 0x000fea0003800000 */
.L_x_38068:
        /* <DEDUP_REMOVED lines=9> */
.L_x_38064:
        /* <DEDUP_REMOVED lines=12> */
.L_x_38073:
[----:B------:R-:W-:-:S07]  /*13b20*/  IMAD.MOV.U32 R0, RZ, RZ, R16 ;  /* 0x000000ffff007224 */ /* 0x000fce00078e0010 */
.L_x_38074:
[----:B------:R-:W-:Y:S05]  /*13b30*/  BSYNC B1 ;  /* 0x0000000000017941 */ /* 0x000fea0003800000 */
.L_x_38072:
        /* <DEDUP_REMOVED lines=16> */
.L_x_38078:
[----:B------:R-:W-:Y:S05]  /*13c40*/  BSYNC B2 ;  /* 0x0000000000027941 */ /* 0x000fea0003800000 */
.L_x_38077:
        /* <DEDUP_REMOVED lines=44> */
.L_x_38076:
[----:B------:R-:W-:Y:S05]  /*13f10*/  BSYNC B1 ;  /* 0x0000000000017941 */ /* 0x000fea0003800000 */
.L_x_38075:
        /* <DEDUP_REMOVED lines=11> */
.L_x_38079:
        /* <DEDUP_REMOVED lines=12> */
.L_x_38082:
[----:B------:R-:W-:-:S07]  /*14090*/  MOV R0, R16 ;  /* 0x0000001000007202 */ /* 0x000fce0000000f00 */
.L_x_38083:
[----:B------:R-:W-:Y:S05]  /*140a0*/  BSYNC B1 ;  /* 0x0000000000017941 */ /* 0x000fea0003800000 */
.L_x_38081:
        /* <DEDUP_REMOVED lines=16> */
.L_x_38087:
[----:B------:R-:W-:Y:S05]  /*141b0*/  BSYNC B2 ;  /* 0x0000000000027941 */ /* 0x000fea0003800000 */
.L_x_38086:
        /* <DEDUP_REMOVED lines=44> */
.L_x_38085:
[----:B------:R-:W-:Y:S05]  /*14480*/  BSYNC B1 ;  /* 0x0000000000017941 */ /* 0x000fea0003800000 */
.L_x_38084:
        /* <DEDUP_REMOVED lines=9> */
.L_x_38080:
        /* <DEDUP_REMOVED lines=12> */
.L_x_38089:
[----:B------:R-:W-:-:S07]  /*145e0*/  IMAD.MOV.U32 R0, RZ, RZ, R16 ;  /* 0x000000ffff007224 */ /* 0x000fce00078e0010 */
.L_x_38090:
[----:B------:R-:W-:Y:S05]  /*145f0*/  BSYNC B1 ;  /* 0x0000000000017941 */ /* 0x000fea0003800000 */
.L_x_38088:
        /* <DEDUP_REMOVED lines=16> */
.L_x_38094:
[----:B------:R-:W-:Y:S05]  /*14700*/  BSYNC B2 ;  /* 0x0000000000027941 */ /* 0x000fea0003800000 */
.L_x_38093:
        /* <DEDUP_REMOVED lines=44> */
.L_x_38092:
[----:B------:R-:W-:Y:S05]  /*149d0*/  BSYNC B1 ;  /* 0x0000000000017941 */ /* 0x000fea0003800000 */
.L_x_38091:
        /* <DEDUP_REMOVED lines=11> */
.L_x_38095:
        /* <DEDUP_REMOVED lines=12> */
.L_x_38098:
[----:B------:R-:W-:-:S07]  /*14b50*/  MOV R0, R16 ;  /* 0x0000001000007202 */ /* 0x000fce0000000f00 */
.L_x_38099:
[----:B------:R-:W-:Y:S05]  /*14b60*/  BSYNC B1 ;  /* 0x0000000000017941 */ /* 0x000fea0003800000 */
.L_x_38097:
        /* <DEDUP_REMOVED lines=19> */
.L_x_38103:
[----:B------:R-:W-:Y:S05]  /*14ca0*/  BSYNC B2 ;  /* 0x0000000000027941 */ /* 0x000fea0003800000 */
.L_x_38102:
        /* <DEDUP_REMOVED lines=44> */
.L_x_38101:
[----:B------:R-:W-:Y:S05]  /*14f70*/  BSYNC B1 ;  /* 0x0000000000017941 */ /* 0x000fea0003800000 */
.L_x_38100:
        /* <DEDUP_REMOVED lines=9> */
.L_x_38096:
[----:B------:R-:W-:Y:S01]  /*15010*/  IMAD.WIDE.U32 R20, R3, 0x10, R250 ;  /* 0x0000001003147825 */ /* 0x000fe200078e00fa */
[----:B------:R-:W-:Y:S02]  /*15020*/  SEL R0, RZ, 0x1000000, P5 ;  /* 0x01000000ff007807 */ /* 0x000fe40002800000 */
[----:B------:R-:W-:Y:S02]  /*15030*/  SEL R2, RZ, 0x10000, P4 ;  /* 0x00010000ff027807 */ /* 0x000fe40002000000 */
[----:B------:R0:W-:Y:S01]  /*15040*/  STG.E.128 desc[UR4][R20.64], R36 ;  /* 0x0000002414007986 */ /* 0x0001e2000c101d04 */
[----:B------:R-:W-:Y:S02]  /*15050*/  LOP3.LUT P6, RZ, R6, 0x2, RZ, 0xc0, !PT ;  /* 0x0000000206ff7812 */ /* 0x000fe400078cc0ff */
[----:B0-----:R-:W-:-:S04]  /*15060*/  SEL R20, RZ, 0x100, P3 ;  /* 0x00000100ff147807 */ /* 0x001fc80001800000 */
[----:B------:R-:W-:Y:S01]  /*15070*/  IADD3 R0, R20, R0, R2 ;  /* 0x0000000014007210 */ /* 0x000fe20007ffe002 */
[----:B------:R-:W-:Y:S01]  /*15080*/  IMAD.WIDE.U32 R20, R3, 0x4, R202 ;  /* 0x0000000403147825 */ /* 0x000fe200078e00ca */
[----:B------:R-:W-:-:S05]  /*15090*/  SEL R2, RZ, 0x1, P6 ;  /* 0x00000001ff027807 */ /* 0x000fca0003000000 */
[----:B------:R-:W-:-:S05]  /*150a0*/  IMAD.IADD R0, R0, 0x1, R2 ;  /* 0x0000000100007824 */ /* 0x000fca00078e0202 */
[----:B------:R0:W-:Y:S01]  /*150b0*/  STG.E desc[UR4][R20.64], R0 ;  /* 0x0000000014007986 */ /* 0x0001e2000c101904 */
[----:B------:R-:W-:Y:S05]  /*150c0*/  @!P0 BRA `(.L_x_38104) ;  /* 0x00000000002c8947 */ /* 0x000fea0003800000 */
[----:B0-----:R-:W0:Y:S01]  /*150d0*/  LDC.64 R20, c[0x0][0x248] ;  /* 0x00009200ff147b82 */ /* 0x001e220000000a00 */
[----:B------:R-:W-:Y:S02]  /*150e0*/  SHF.L.U32 R0, R9, 0x10, RZ ;  /* 0x0000001009007819 */ /* 0x000fe400000006ff */
        /* <DEDUP_REMOVED lines=9> */
.L_x_38104:
        /* <DEDUP_REMOVED lines=21> */
.L_x_38106:
[----:B------:R-:W-:-:S07]  /*152d0*/  IMAD.MOV.U32 R0, RZ, RZ, R16 ;  /* 0x000000ffff007224 */ /* 0x000fce00078e0010 */
.L_x_38107:
[----:B------:R-:W-:Y:S05]  /*152e0*/  BSYNC B1 ;  /* 0x0000000000017941 */ /* 0x000fea0003800000 */
.L_x_38105:
        /* <DEDUP_REMOVED lines=16> */
.L_x_38111:
[----:B------:R-:W-:Y:S05]  /*153f0*/  BSYNC B2 ;  /* 0x0000000000027941 */ /* 0x000fea0003800000 */
.L_x_38110:
        /* <DEDUP_REMOVED lines=44> */
.L_x_38109:
[----:B------:R-:W-:Y:S05]  /*156c0*/  BSYNC B1 ;  /* 0x0000000000017941 */ /* 0x000fea0003800000 */
.L_x_38108:
        /* <DEDUP_REMOVED lines=13> */
.L_x_38112:
        /* <DEDUP_REMOVED lines=12> */
.L_x_38115:
[----:B------:R-:W-:-:S07]  /*15860*/  MOV R0, R16 ;  /* 0x0000001000007202 */ /* 0x000fce0000000f00 */
.L_x_38116:
[----:B------:R-:W-:Y:S05]  /*15870*/  BSYNC B1 ;  /* 0x0000000000017941 */ /* 0x000fea0003800000 */
.L_x_38114:
        /* <DEDUP_REMOVED lines=16> */
.L_x_38120:
[----:B------:R-:W-:Y:S05]  /*15980*/  BSYNC B2 ;  /* 0x0000000000027941 */ /* 0x000fea0003800000 */
.L_x_38119:
        /* <DEDUP_REMOVED lines=44> */
.L_x_38118:
[----:B------:R-:W-:Y:S05]  /*15c50*/  BSYNC B1 ;  /* 0x0000000000017941 */ /* 0x000fea0003800000 */
.L_x_38117:
        /* <DEDUP_REMOVED lines=9> */
.L_x_38113:
        /* <DEDUP_REMOVED lines=12> */
.L_x_38122:
[----:B------:R-:W-:-:S07]  /*15db0*/  IMAD.MOV.U32 R0, RZ, RZ, R16 ;  /* 0x000000ffff007224 */ /* 0x000fce00078e0010 */
.L_x_38123:
[----:B------:R-:W-:Y:S05]  /*15dc0*/  BSYNC B1 ;  /* 0x0000000000017941 */ /* 0x000fea0003800000 */
.L_x_38121:
        /* <DEDUP_REMOVED lines=16> */
.L_x_38127:
[----:B------:R-:W-:Y:S05]  /*15ed0*/  BSYNC B2 ;  /* 0x0000000000027941 */ /* 0x000fea0003800000 */
.L_x_38126:
        /* <DEDUP_REMOVED lines=44> */
.L_x_38125:
[----:B------:R-:W-:Y:S05]  /*161a0*/  BSYNC B1 ;  /* 0x0000000000017941 */ /* 0x000fea0003800000 */
.L_x_38124:
        /* <DEDUP_REMOVED lines=11> */
.L_x_38128:
        /* <DEDUP_REMOVED lines=12> */
.L_x_38131:
[----:B------:R-:W-:-:S07]  /*16320*/  MOV R0, R16 ;  /* 0x0000001000007202 */ /* 0x000fce0000000f00 */
.L_x_38132:
[----:B------:R-:W-:Y:S05]  /*16330*/  BSYNC B1 ;  /* 0x0000000000017941 */ /* 0x000fea0003800000 */
.L_x_38130:
        /* <DEDUP_REMOVED lines=16> */
.L_x_38136:
[----:B------:R-:W-:Y:S05]  /*16440*/  BSYNC B2 ;  /* 0x0000000000027941 */ /* 0x000fea0003800000 */
.L_x_38135:
        /* <DEDUP_REMOVED lines=44> */
.L_x_38134:
[----:B------:R-:W-:Y:S05]  /*16710*/  BSYNC B1 ;  /* 0x0000000000017941 */ /* 0x000fea0003800000 */
.L_x_38133:
        /* <DEDUP_REMOVED lines=9> */
.L_x_38129:
        /* <DEDUP_REMOVED lines=12> */
.L_x_38138:
[----:B------:R-:W-:-:S07]  /*16870*/  IMAD.MOV.U32 R0, RZ, RZ, R16 ;  /* 0x000000ffff007224 */ /* 0x000fce00078e0010 */
.L_x_38139:
[----:B------:R-:W-:Y:S05]  /*16880*/  BSYNC B1 ;  /* 0x0000000000017941 */ /* 0x000fea0003800000 */
.L_x_38137:
        /* <DEDUP_REMOVED lines=16> */
.L_x_38143:
[----:B------:R-:W-:Y:S05]  /*16990*/  BSYNC B2 ;  /* 0x0000000000027941 */ /* 0x000fea0003800000 */
.L_x_38142:
        /* <DEDUP_REMOVED lines=44> */
.L_x_38141:
[----:B------:R-:W-:Y:S05]  /*16c60*/  BSYNC B1 ;  /* 0x0000000000017941 */ /* 0x000fea0003800000 */
.L_x_38140:
        /* <DEDUP_REMOVED lines=11> */
.L_x_38144:
        /* <DEDUP_REMOVED lines=12> */
.L_x_38147:
[----:B------:R-:W-:-:S07]  /*16de0*/  MOV R0, R16 ;  /* 0x0000001000007202 */ /* 0x000fce0000000f00 */
.L_x_38148:
[----:B------:R-:W-:Y:S05]  /*16df0*/  BSYNC B1 ;  /* 0x0000000000017941 */ /* 0x000fea0003800000 */
.L_x_38146:
        /* <DEDUP_REMOVED lines=16> */
.L_x_38152:
[----:B------:R-:W-:Y:S05]  /*16f00*/  BSYNC B2 ;  /* 0x0000000000027941 */ /* 0x000fea0003800000 */
.L_x_38151:
        /* <DEDUP_REMOVED lines=44> */
.L_x_38150:
[----:B------:R-:W-:Y:S05]  /*171d0*/  BSYNC B1 ;  /* 0x0000000000017941 */ /* 0x000fea0003800000 */
.L_x_38149:
        /* <DEDUP_REMOVED lines=9> */
.L_x_38145:
        /* <DEDUP_REMOVED lines=12> */
.L_x_38154:
[----:B------:R-:W-:-:S07]  /*17330*/  IMAD.MOV.U32 R0, RZ, RZ, R16 ;  /* 0x000000ffff007224 */ /* 0x000fce00078e0010 */
.L_x_38155:
[----:B------:R-:W-:Y:S05]  /*17340*/  BSYNC B1 ;  /* 0x0000000000017941 */ /* 0x000fea0003800000 */
.L_x_38153:
        /* <DEDUP_REMOVED lines=16> */
.L_x_38159:
[----:B------:R-:W-:Y:S05]  /*17450*/  BSYNC B2 ;  /* 0x0000000000027941 */ /* 0x000fea0003800000 */
.L_x_38158:
        /* <DEDUP_REMOVED lines=44> */
.L_x_38157:
[----:B------:R-:W-:Y:S05]  /*17720*/  BSYNC B1 ;  /* 0x0000000000017941 */ /* 0x000fea0003800000 */
.L_x_38156:
        /* <DEDUP_REMOVED lines=11> */
.L_x_38160:
        /* <DEDUP_REMOVED lines=12> */
.L_x_38163:
[----:B------:R-:W-:-:S07]  /*178a0*/  MOV R0, R16 ;  /* 0x0000001000007202 */ /* 0x000fce0000000f00 */
.L_x_38164:
[----:B------:R-:W-:Y:S05]  /*178b0*/  BSYNC B1 ;  /* 0x0000000000017941 */ /* 0x000fea0003800000 */
.L_x_38162:
        /* <DEDUP_REMOVED lines=19> */
.L_x_38168:
[----:B------:R-:W-:Y:S05]  /*179f0*/  BSYNC B2 ;  /* 0x0000000000027941 */ /* 0x000fea0003800000 */
.L_x_38167:
        /* <DEDUP_REMOVED lines=44> */
.L_x_38166:
[----:B------:R-:W-:Y:S05]  /*17cc0*/  BSYNC B1 ;  /* 0x0000000000017941 */ /* 0x000fea0003800000 */
.L_x_38165:
        /* <DEDUP_REMOVED lines=9> */
.L_x_38161:
        /* <DEDUP_REMOVED lines=23> */
.L_x_38169:
        /* <DEDUP_REMOVED lines=21> */
.L_x_38171:
[----:B------:R-:W-:-:S07]  /*18020*/  IMAD.MOV.U32 R28, RZ, RZ, R16 ;  /* 0x000000ffff1c7224 */ /* 0x000fce00078e0010 */
.L_x_38172:
[----:B------:R-:W-:Y:S05]  /*18030*/  BSYNC B1 ;  /* 0x0000000000017941 */ /* 0x000fea0003800000 */
.L_x_38170:
        /* <DEDUP_REMOVED lines=16> */
.L_x_38176:
[----:B------:R-:W-:Y:S05]  /*18140*/  BSYNC B2 ;  /* 0x0000000000027941 */ /* 0x000fea0003800000 */
.L_x_38175:
        /* <DEDUP_REMOVED lines=44> */
.L_x_38174:
[----:B------:R-:W-:Y:S05]  /*18410*/  BSYNC B1 ;  /* 0x0000000000017941 */ /* 0x000fea0003800000 */
.L_x_38173:
        /* <DEDUP_REMOVED lines=13> */
.L_x_38177:
        /* <DEDUP_REMOVED lines=12> */
.L_x_38180:
[----:B------:R-:W-:-:S07]  /*185b0*/  MOV R11, R16 ;  /* 0x00000010000b7202 */ /* 0x000fce0000000f00 */
.L_x_38181:
[----:B------:R-:W-:Y:S05]  /*185c0*/  BSYNC B1 ;  /* 0x0000000000017941 */ /* 0x000fea0003800000 */
.L_x_38179:
        /* <DEDUP_REMOVED lines=16> */
.L_x_38185:
[----:B------:R-:W-:Y:S05]  /*186d0*/  BSYNC B2 ;  /* 0x0000000000027941 */ /* 0x000fea0003800000 */
.L_x_38184:
        /* <DEDUP_REMOVED lines=44> */
.L_x_38183:
[----:B------:R-:W-:Y:S05]  /*189a0*/  BSYNC B1 ;  /* 0x0000000000017941 */ /* 0x000fea0003800000 */
.L_x_38182:
        /* <DEDUP_REMOVED lines=8> */
.L_x_38178:
        /* <DEDUP_REMOVED lines=12> */
.L_x_38187:
[----:B------:R-:W-:-:S07]  /*18af0*/  IMAD.MOV.U32 R20, RZ, RZ, R16 ;  /* 0x000000ffff147224 */ /* 0x000fce00078e0010 */
.L_x_38188:
[----:B------:R-:W-:Y:S05]  /*18b00*/  BSYNC B1 ;  /* 0x0000000000017941 */ /* 0x000fea0003800000 */
.L_x_38186:
        /* <DEDUP_REMOVED lines=16> */
.L_x_38192:
[----:B------:R-:W-:Y:S05]  /*18c10*/  BSYNC B2 ;  /* 0x0000000000027941 */ /* 0x000fea0003800000 */
.L_x_38191:
        /* <DEDUP_REMOVED lines=44> */
.L_x_38190:
[----:B------:R-:W-:Y:S05]  /*18ee0*/  BSYNC B1 ;  /* 0x0000000000017941 */ /* 0x000fea0003800000 */
.L_x_38189:
        /* <DEDUP_REMOVED lines=11> */
.L_x_38193:
        /* <DEDUP_REMOVED lines=12> */
.L_x_38196:
[----:B------:R-:W-:-:S07]  /*19060*/  MOV R10, R16 ;  /* 0x00000010000a7202 */ /* 0x000fce0000000f00 */
.L_x_38197:
[----:B------:R-:W-:Y:S05]  /*19070*/  BSYNC B1 ;  /* 0x0000000000017941 */ /* 0x000fea0003800000 */
.L_x_38195:
        /* <DEDUP_REMOVED lines=16> */
.L_x_38201:
[----:B------:R-:W-:Y:S05]  /*19180*/  BSYNC B2 ;  /* 0x0000000000027941 */ /* 0x000fea0003800000 */
.L_x_38200:
        /* <DEDUP_REMOVED lines=44> */
.L_x_38199:
[----:B------:R-:W-:Y:S05]  /*19450*/  BSYNC B1 ;  /* 0x0000000000017941 */ /* 0x000fea0003800000 */
.L_x_38198:
        /* <DEDUP_REMOVED lines=8> */
.L_x_38194:
        /* <DEDUP_REMOVED lines=12> */
.L_x_38203:
[----:B------:R-:W-:-:S07]  /*195a0*/  IMAD.MOV.U32 R26, RZ, RZ, R16 ;  /* 0x000000ffff1a7224 */ /* 0x000fce00078e0010 */
.L_x_38204:
[----:B------:R-:W-:Y:S05]  /*195b0*/  BSYNC B1 ;  /* 0x0000000000017941 */ /* 0x000fea0003800000 */
.L_x_38202:
        /* <DEDUP_REMOVED lines=16> */
.L_x_38208:
[----:B------:R-:W-:Y:S05]  /*196c0*/  BSYNC B2 ;  /* 0x0000000000027941 */ /* 0x000fea0003800000 */
.L_x_38207:
        /* <DEDUP_REMOVED lines=44> */
.L_x_38206:
[----:B------:R-:W-:Y:S05]  /*19990*/  BSYNC B1 ;  /* 0x0000000000017941 */ /* 0x000fea0003800000 */
.L_x_38205:
        /* <DEDUP_REMOVED lines=11> */
.L_x_38209:
        /* <DEDUP_REMOVED lines=12> */
.L_x_38212:
[----:B------:R-:W-:-:S07]  /*19b10*/  MOV R9, R16 ;  /* 0x0000001000097202 */ /* 0x000fce0000000f00 */
.L_x_38213:
[----:B------:R-:W-:Y:S05]  /*19b20*/  BSYNC B1 ;  /* 0x0000000000017941 */ /* 0x000fea0003800000 */
.L_x_38211:
        /* <DEDUP_REMOVED lines=16> */
.L_x_38217:
[----:B------:R-:W-:Y:S05]  /*19c30*/  BSYNC B2 ;  /* 0x0000000000027941 */ /* 0x000fea0003800000 */
.L_x_38216:
        /* <DEDUP_REMOVED lines=44> */
.L_x_38215:
[----:B------:R-:W-:Y:S05]  /*19f00*/  BSYNC B1 ;  /* 0x0000000000017941 */ /* 0x000fea0003800000 */
.L_x_38214:
        /* <DEDUP_REMOVED lines=8> */
.L_x_38210:
        /* <DEDUP_REMOVED lines=12> */
.L_x_38219:
[----:B------:R-:W-:-:S07]  /*1a050*/  IMAD.MOV.U32 R20, RZ, RZ, R16 ;  /* 0x000000ffff147224 */ /* 0x000fce00078e0010 */
.L_x_38220:
[----:B------:R-:W-:Y:S05]  /*1a060*/  BSYNC B1 ;  /* 0x0000000000017941 */ /* 0x000fea0003800000 */
.L_x_38218:
        /* <DEDUP_REMOVED lines=16> */
.L_x_38224:
[----:B------:R-:W-:Y:S05]  /*1a170*/  BSYNC B2 ;  /* 0x0000000000027941 */ /* 0x000fea0003800000 */
.L_x_38223:
        /* <DEDUP_REMOVED lines=44> */
.L_x_38222:
[----:B------:R-:W-:Y:S05]  /*1a440*/  BSYNC B1 ;  /* 0x0000000000017941 */ /* 0x000fea0003800000 */
.L_x_38221:
        /* <DEDUP_REMOVED lines=11> */
.L_x_38225:
        /* <DEDUP_REMOVED lines=12> */
.L_x_38228:
[----:B------:R-:W-:-:S07]  /*1a5c0*/  MOV R8, R16 ;  /* 0x0000001000087202 */ /* 0x000fce0000000f00 */
.L_x_38229:
[----:B------:R-:W-:Y:S05]  /*1a5d0*/  BSYNC B1 ;  /* 0x0000000000017941 */ /* 0x000fea0003800000 */
.L_x_38227:
        /* <DEDUP_REMOVED lines=19> */
.L_x_38233:
[----:B------:R-:W-:Y:S05]  /*1a710*/  BSYNC B2 ;  /* 0x0000000000027941 */ /* 0x000fea0003800000 */
.L_x_38232:
        /* <DEDUP_REMOVED lines=44> */
.L_x_38231:
[----:B------:R-:W-:Y:S05]  /*1a9e0*/  BSYNC B1 ;  /* 0x0000000000017941 */ /* 0x000fea0003800000 */
.L_x_38230:
        /* <DEDUP_REMOVED lines=8> */
.L_x_38226:
        /* <DEDUP_REMOVED lines=23> */
.L_x_38234:
        /* <DEDUP_REMOVED lines=21> */
.L_x_38236:
[----:B------:R-:W-:-:S07]  /*1ad30*/  IMAD.MOV.U32 R24, RZ, RZ, R16 ;  /* 0x000000ffff187224 */ /* 0x000fce00078e0010 */
.L_x_38237:
[----:B------:R-:W-:Y:S05]  /*1ad40*/  BSYNC B1 ;  /* 0x0000000000017941 */ /* 0x000fea0003800000 */
.L_x_38235:
        /* <DEDUP_REMOVED lines=16> */
.L_x_38241:
[----:B------:R-:W-:Y:S05]  /*1ae50*/  BSYNC B2 ;  /* 0x0000000000027941 */ /* 0x000fea0003800000 */
.L_x_38240:
        /* <DEDUP_REMOVED lines=44> */
.L_x_38239:
[----:B------:R-:W-:Y:S05]  /*1b120*/  BSYNC B1 ;  /* 0x0000000000017941 */ /* 0x000fea0003800000 */
.L_x_38238:
        /* <DEDUP_REMOVED lines=13> */
.L_x_38242:
        /* <DEDUP_REMOVED lines=12> */
.L_x_38245:
[----:B------:R-:W-:-:S07]  /*1b2c0*/  MOV R11, R16 ;  /* 0x00000010000b7202 */ /* 0x000fce0000000f00 */
.L_x_38246:
[----:B------:R-:W-:Y:S05]  /*1b2d0*/  BSYNC B1 ;  /* 0x0000000000017941 */ /* 0x000fea0003800000 */
.L_x_38244:
        /* <DEDUP_REMOVED lines=16> */
.L_x_38250:
[----:B------:R-:W-:Y:S05]  /*1b3e0*/  BSYNC B2 ;  /* 0x0000000000027941 */ /* 0x000fea0003800000 */
.L_x_38249:
        /* <DEDUP_REMOVED lines=44> */
.L_x_38248:
[----:B------:R-:W-:Y:S05]  /*1b6b0*/  BSYNC B1 ;  /* 0x0000000000017941 */ /* 0x000fea0003800000 */
.L_x_38247:
        /* <DEDUP_REMOVED lines=8> */
.L_x_38243:
        /* <DEDUP_REMOVED lines=12> */
.L_x_38252:
[----:B------:R-:W-:-:S07]  /*1b800*/  IMAD.MOV.U32 R20, RZ, RZ, R16 ;  /* 0x000000ffff147224 */ /* 0x000fce00078e0010 */
.L_x_38253:
[----:B------:R-:W-:Y:S05]  /*1b810*/  BSYNC B1 ;  /* 0x0000000000017941 */ /* 0x000fea0003800000 */
.L_x_38251:
        /* <DEDUP_REMOVED lines=16> */
.L_x_38257:
[----:B------:R-:W-:Y:S05]  /*1b920*/  BSYNC B2 ;  /* 0x0000000000027941 */ /* 0x000fea0003800000 */
.L_x_38256:
        /* <DEDUP_REMOVED lines=44> */
.L_x_38255:
[----:B------:R-:W-:Y:S05]  /*1bbf0*/  BSYNC B1 ;  /* 0x0000000000017941 */ /* 0x000fea0003800000 */
.L_x_38254:
        /* <DEDUP_REMOVED lines=11> */
.L_x_38258:
        /* <DEDUP_REMOVED lines=12> */
.L_x_38261:
[----:B------:R-:W-:-:S07]  /*1bd70*/  MOV R10, R16 ;  /* 0x00000010000a7202 */ /* 0x000fce0000000f00 */
.L_x_38262:
[----:B------:R-:W-:Y:S05]  /*1bd80*/  BSYNC B1 ;  /* 0x0000000000017941 */ /* 0x000fea0003800000 */
.L_x_38260:
        /* <DEDUP_REMOVED lines=16> */
.L_x_38266:
[----:B------:R-:W-:Y:S05]  /*1be90*/  BSYNC B2 ;  /* 0x0000000000027941 */ /* 0x000fea0003800000 */
.L_x_38265:
        /* <DEDUP_REMOVED lines=44> */
.L_x_38264:
[----:B------:R-:W-:Y:S05]  /*1c160*/  BSYNC B1 ;  /* 0x0000000000017941 */ /* 0x000fea0003800000 */
.L_x_38263:
        /* <DEDUP_REMOVED lines=8> */
.L_x_38259:
        /* <DEDUP_REMOVED lines=12> */
.L_x_38268:
[----:B------:R-:W-:-:S07]  /*1c2b0*/  IMAD.MOV.U32 R20, RZ, RZ, R16 ;  /* 0x000000ffff147224 */ /* 0x000fce00078e0010 */
.L_x_38269:
[----:B------:R-:W-:Y:S05]  /*1c2c0*/  BSYNC B1 ;  /* 0x0000000000017941 */ /* 0x000fea0003800000 */
.L_x_38267:
        /* <DEDUP_REMOVED lines=16> */
.L_x_38273:
[----:B------:R-:W-:Y:S05]  /*1c3d0*/  BSYNC B2 ;  /* 0x0000000000027941 */ /* 0x000fea0003800000 */
.L_x_38272:
        /* <DEDUP_REMOVED lines=44> */
.L_x_38271:
[----:B------:R-:W-:Y:S05]  /*1c6a0*/  BSYNC B1 ;  /* 0x0000000000017941 */ /* 0x000fea0003800000 */
.L_x_38270:
        /* <DEDUP_REMOVED lines=11> */
.L_x_38274:
        /* <DEDUP_REMOVED lines=12> */
.L_x_38277:
[----:B------:R-:W-:-:S07]  /*1c820*/  MOV R9, R16 ;  /* 0x0000001000097202 */ /* 0x000fce0000000f00 */
.L_x_38278:
[----:B------:R-:W-:Y:S05]  /*1c830*/  BSYNC B1 ;  /* 0x0000000000017941 */ /* 0x000fea0003800000 */
.L_x_38276:
        /* <DEDUP_REMOVED lines=16> */
.L_x_38282:
[----:B------:R-:W-:Y:S05]  /*1c940*/  BSYNC B2 ;  /* 0x0000000000027941 */ /* 0x000fea0003800000 */
.L_x_38281:
        /* <DEDUP_REMOVED lines=44> */
.L_x_38280:
[----:B------:R-:W-:Y:S05]  /*1cc10*/  BSYNC B1 ;  /* 0x0000000000017941 */ /* 0x000fea0003800000 */
.L_x_38279:
        /* <DEDUP_REMOVED lines=8> */
.L_x_38275:
        /* <DEDUP_REMOVED lines=12> */
.L_x_38284:
[----:B------:R-:W-:-:S07]  /*1cd60*/  IMAD.MOV.U32 R22, RZ, RZ, R16 ;  /* 0x000000ffff167224 */ /* 0x000fce00078e0010 */
.L_x_38285:
[----:B------:R-:W-:Y:S05]  /*1cd70*/  BSYNC B1 ;  /* 0x0000000000017941 */ /* 0x000fea0003800000 */
.L_x_38283:
        /* <DEDUP_REMOVED lines=16> */
.L_x_38289:
[----:B------:R-:W-:Y:S05]  /*1ce80*/  BSYNC B2 ;  /* 0x0000000000027941 */ /* 0x000fea0003800000 */
.L_x_38288:
        /* <DEDUP_REMOVED lines=44> */
.L_x_38287:
[----:B------:R-:W-:Y:S05]  /*1d150*/  BSYNC B1 ;  /* 0x0000000000017941 */ /* 0x000fea0003800000 */
.L_x_38286:
        /* <DEDUP_REMOVED lines=11> */
.L_x_38290:
        /* <DEDUP_REMOVED lines=12> */
.L_x_38293:
[----:B------:R-:W-:-:S07]  /*1d2d0*/  MOV R8, R16 ;  /* 0x0000001000087202 */ /* 0x000fce0000000f00 */
.L_x_38294:
[----:B------:R-:W-:Y:S05]  /*1d2e0*/  BSYNC B1 ;  /* 0x0000000000017941 */ /* 0x000fea0003800000 */
.L_x_38292:
        /* <DEDUP_REMOVED lines=19> */
.L_x_38298:
[----:B------:R-:W-:Y:S05]  /*1d420*/  BSYNC B2 ;  /* 0x0000000000027941 */ /* 0x000fea0003800000 */
.L_x_38297:
        /* <DEDUP_REMOVED lines=44> */
.L_x_38296:
[----:B------:R-:W-:Y:S05]  /*1d6f0*/  BSYNC B1 ;  /* 0x0000000000017941 */ /* 0x000fea0003800000 */
.L_x_38295:
        /* <DEDUP_REMOVED lines=8> */
.L_x_38291:
        /* <DEDUP_REMOVED lines=23> */
.L_x_38299:
        /* <DEDUP_REMOVED lines=21> */
.L_x_38301:
[----:B------:R-:W-:-:S07]  /*1da40*/  IMAD.MOV.U32 R207, RZ, RZ, R16 ;  /* 0x000000ffffcf7224 */ /* 0x000fce00078e0010 */
.L_x_38302:
[----:B------:R-:W-:Y:S05]  /*1da50*/  BSYNC B1 ;  /* 0x0000000000017941 */ /* 0x000fea0003800000 */
.L_x_38300:
        /* <DEDUP_REMOVED lines=16> */
.L_x_38306:
[----:B------:R-:W-:Y:S05]  /*1db60*/  BSYNC B2 ;  /* 0x0000000000027941 */ /* 0x000fea0003800000 */
.L_x_38305:
        /* <DEDUP_REMOVED lines=44> */
.L_x_38304:
[----:B------:R-:W-:Y:S05]  /*1de30*/  BSYNC B1 ;  /* 0x0000000000017941 */ /* 0x000fea0003800000 */
.L_x_38303:
        /* <DEDUP_REMOVED lines=13> */
.L_x_38307:
        /* <DEDUP_REMOVED lines=12> */
.L_x_38310:
[----:B------:R-:W-:-:S07]  /*1dfd0*/  MOV R11, R16 ;  /* 0x00000010000b7202 */ /* 0x000fce0000000f00 */
.L_x_38311:
[----:B------:R-:W-:Y:S05]  /*1dfe0*/  BSYNC B1 ;  /* 0x0000000000017941 */ /* 0x000fea0003800000 */
.L_x_38309:
        /* <DEDUP_REMOVED lines=16> */
.L_x_38315:
[----:B------:R-:W-:Y:S05]  /*1e0f0*/  BSYNC B2 ;  /* 0x0000000000027941 */ /* 0x000fea0003800000 */
.L_x_38314:
        /* <DEDUP_REMOVED lines=44> */
.L_x_38313:
[----:B------:R-:W-:Y:S05]  /*1e3c0*/  BSYNC B1 ;  /* 0x0000000000017941 */ /* 0x000fea0003800000 */
.L_x_38312:
        /* <DEDUP_REMOVED lines=8> */
.L_x_38308:
        /* <DEDUP_REMOVED lines=12> */
.L_x_38317:
[----:B------:R-:W-:-:S07]  /*1e510*/  IMAD.MOV.U32 R200, RZ, RZ, R16 ;  /* 0x000000ffffc87224 */ /* 0x000fce00078e0010 */
.L_x_38318:
[----:B------:R-:W-:Y:S05]  /*1e520*/  BSYNC B1 ;  /* 0x0000000000017941 */ /* 0x000fea0003800000 */
.L_x_38316:
        /* <DEDUP_REMOVED lines=16> */
.L_x_38322:
[----:B------:R-:W-:Y:S05]  /*1e630*/  BSYNC B2 ;  /* 0x0000000000027941 */ /* 0x000fea0003800000 */
.L_x_38321:
        /* <DEDUP_REMOVED lines=44> */
.L_x_38320:
[----:B------:R-:W-:Y:S05]  /*1e900*/  BSYNC B1 ;  /* 0x0000000000017941 */ /* 0x000fea0003800000 */
.L_x_38319:
        /* <DEDUP_REMOVED lines=11> */
.L_x_38323:
        /* <DEDUP_REMOVED lines=12> */
.L_x_38326:
[----:B------:R-:W-:-:S07]  /*1ea80*/  MOV R10, R16 ;  /* 0x00000010000a7202 */ /* 0x000fce0000000f00 */
.L_x_38327:
[----:B------:R-:W-:Y:S05]  /*1ea90*/  BSYNC B1 ;  /* 0x0000000000017941 */ /* 0x000fea0003800000 */
.L_x_38325:
        /* <DEDUP_REMOVED lines=16> */
.L_x_38331:
[----:B------:R-:W-:Y:S05]  /*1eba0*/  BSYNC B2 ;  /* 0x0000000000027941 */ /* 0x000fea0003800000 */
.L_x_38330:
        /* <DEDUP_REMOVED lines=44> */
.L_x_38329:
[----:B------:R-:W-:Y:S05]  /*1ee70*/  BSYNC B1 ;  /* 0x0000000000017941 */ /* 0x000fea0003800000 */
.L_x_38328:
        /* <DEDUP_REMOVED lines=8> */
.L_x_38324:
        /* <DEDUP_REMOVED lines=12> */
.L_x_38333:
[----:B------:R-:W-:-:S07]  /*1efc0*/  IMAD.MOV.U32 R207, RZ, RZ, R16 ;  /* 0x000000ffffcf7224 */ /* 0x000fce00078e0010 */
.L_x_38334:
[----:B------:R-:W-:Y:S05]  /*1efd0*/  BSYNC B1 ;  /* 0x0000000000017941 */ /* 0x000fea0003800000 */
.L_x_38332:
        /* <DEDUP_REMOVED lines=16> */
.L_x_38338:
[----:B------:R-:W-:Y:S05]  /*1f0e0*/  BSYNC B2 ;  /* 0x0000000000027941 */ /* 0x000fea0003800000 */
.L_x_38337:
        /* <DEDUP_REMOVED lines=44> */
.L_x_38336:
[----:B------:R-:W-:Y:S05]  /*1f3b0*/  BSYNC B1 ;  /* 0x0000000000017941 */ /* 0x000fea0003800000 */
.L_x_38335:
        /* <DEDUP_REMOVED lines=11> */
.L_x_38339:
        /* <DEDUP_REMOVED lines=12> */
.L_x_38342:
[----:B------:R-:W-:-:S07]  /*1f530*/  MOV R9, R16 ;  /* 0x0000001000097202 */ /* 0x000fce0000000f00 */
.L_x_38343:
[----:B------:R-:W-:Y:S05]  /*1f540*/  BSYNC B1 ;  /* 0x0000000000017941 */ /* 0x000fea0003800000 */
.L_x_38341:
        /* <DEDUP_REMOVED lines=16> */
.L_x_38347:
[----:B------:R-:W-:Y:S05]  /*1f650*/  BSYNC B2 ;  /* 0x0000000000027941 */ /* 0x000fea0003800000 */
.L_x_38346:
        /* <DEDUP_REMOVED lines=44> */
.L_x_38345:
[----:B------:R-:W-:Y:S05]  /*1f920*/  BSYNC B1 ;  /* 0x0000000000017941 */ /* 0x000fea0003800000 */
.L_x_38344:
        /* <DEDUP_REMOVED lines=8> */
.L_x_38340:
        /* <DEDUP_REMOVED lines=12> */
.L_x_38349:
[----:B------:R-:W-:-:S07]  /*1fa70*/  IMAD.MOV.U32 R200, RZ, RZ, R16 ;  /* 0x000000ffffc87224 */ /* 0x000fce00078e0010 */
.L_x_38350:
[----:B------:R-:W-:Y:S05]  /*1fa80*/  BSYNC B1 ;  /* 0x0000000000017941 */ /* 0x000fea0003800000 */
.L_x_38348:
        /* <DEDUP_REMOVED lines=16> */
.L_x_38354:
[----:B------:R-:W-:Y:S05]  /*1fb90*/  BSYNC B2 ;  /* 0x0000000000027941 */ /* 0x000fea0003800000 */
.L_x_38353:
        /* <DEDUP_REMOVED lines=44> */
.L_x_38352:
[----:B------:R-:W-:Y:S05]  /*1fe60*/  BSYNC B1 ;  /* 0x0000000000017941 */ /* 0x000fea0003800000 */
.L_x_38351:
        /* <DEDUP_REMOVED lines=11> */
.L_x_38355:
        /* <DEDUP_REMOVED lines=12> */
.L_x_38358:
[----:B------:R-:W-:-:S07]  /*1ffe0*/  MOV R8, R16 ;  /* 0x0000001000087202 */ /* 0x000fce0000000f00 */
.L_x_38359:
[----:B------:R-:W-:Y:S05]  /*1fff0*/  BSYNC B1 ;  /* 0x0000000000017941 */ /* 0x000fea0003800000 */
.L_x_38357:
        /* <DEDUP_REMOVED lines=19> */
.L_x_38363:
[----:B------:R-:W-:Y:S05]  /*20130*/  BSYNC B2 ;  /* 0x0000000000027941 */ /* 0x000fea0003800000 */
.L_x_38362:
        /* <DEDUP_REMOVED lines=44> */
.L_x_38361:
[----:B------:R-:W-:Y:S05]  /*20400*/  BSYNC B1 ;  /* 0x0000000000017941 */ /* 0x000fea0003800000 */
.L_x_38360:
        /* <DEDUP_REMOVED lines=8> */
.L_x_38356:
        /* <DEDUP_REMOVED lines=9> */
[----:B------:R-:W0:Y:S02]  /*20520*/  LDC.64 R200, c[0x0][0x240] ;  /* 0x00009000ffc87b82 */ /* 0x000e240000000a00 */
[----:B0-----:R-:W-:-:S05]  /*20530*/  IMAD.WIDE.U32 R200, R205, 0x4, R200 ;  /* 0x00000004cdc87825 */ /* 0x001fca00078e00c8 */
        /* <DEDUP_REMOVED lines=13> */
.L_x_38364:
        /* <DEDUP_REMOVED lines=21> */
.L_x_38366:
[----:B------:R-:W-:-:S07]  /*20760*/  IMAD.MOV.U32 R212, RZ, RZ, R16 ;  /* 0x000000ffffd47224 */ /* 0x000fce00078e0010 */
.L_x_38367:
[----:B------:R-:W-:Y:S05]  /*20770*/  BSYNC B1 ;  /* 0x0000000000017941 */ /* 0x000fea0003800000 */
.L_x_38365:
        /* <DEDUP_REMOVED lines=16> */
.L_x_38371:
[----:B------:R-:W-:Y:S05]  /*20880*/  BSYNC B2 ;  /* 0x0000000000027941 */ /* 0x000fea0003800000 */
.L_x_38370:
        /* <DEDUP_REMOVED lines=44> */
.L_x_38369:
[----:B------:R-:W-:Y:S05]  /*20b50*/  BSYNC B1 ;  /* 0x0000000000017941 */ /* 0x000fea0003800000 */
.L_x_38368:
        /* <DEDUP_REMOVED lines=12> */
.L_x_38372:
        /* <DEDUP_REMOVED lines=12> */
.L_x_38375:
[----:B------:R-:W-:-:S07]  /*20ce0*/  MOV R11, R16 ;  /* 0x00000010000b7202 */ /* 0x000fce0000000f00 */
.L_x_38376:
[----:B------:R-:W-:Y:S05]  /*20cf0*/  BSYNC B1 ;  /* 0x0000000000017941 */ /* 0x000fea0003800000 */
.L_x_38374:
        /* <DEDUP_REMOVED lines=16> */
.L_x_38380:
[----:B------:R-:W-:Y:S05]  /*20e00*/  BSYNC B2 ;  /* 0x0000000000027941 */ /* 0x000fea0003800000 */
.L_x_38379:
        /* <DEDUP_REMOVED lines=44> */
.L_x_38378:
[----:B------:R-:W-:Y:S05]  /*210d0*/  BSYNC B1 ;  /* 0x0000000000017941 */ /* 0x000fea0003800000 */
.L_x_38377:
        /* <DEDUP_REMOVED lines=8> */
.L_x_38373:
        /* <DEDUP_REMOVED lines=12> */
.L_x_38382:
[----:B------:R-:W-:-:S07]  /*21220*/  IMAD.MOV.U32 R212, RZ, RZ, R16 ;  /* 0x000000ffffd47224 */ /* 0x000fce00078e0010 */
.L_x_38383:
[----:B------:R-:W-:Y:S05]  /*21230*/  BSYNC B1 ;  /* 0x0000000000017941 */ /* 0x000fea0003800000 */
.L_x_38381:
        /* <DEDUP_REMOVED lines=16> */
.L_x_38387:
[----:B------:R-:W-:Y:S05]  /*21340*/  BSYNC B2 ;  /* 0x0000000000027941 */ /* 0x000fea0003800000 */
.L_x_38386:
        /* <DEDUP_REMOVED lines=44> */
.L_x_38385:
[----:B------:R-:W-:Y:S05]  /*21610*/  BSYNC B1 ;  /* 0x0000000000017941 */ /* 0x000fea0003800000 */
.L_x_38384:
        /* <DEDUP_REMOVED lines=11> */
.L_x_38388:
        /* <DEDUP_REMOVED lines=12> */
.L_x_38391:
[----:B------:R-:W-:-:S07]  /*21790*/  MOV R10, R16 ;  /* 0x00000010000a7202 */ /* 0x000fce0000000f00 */
.L_x_38392:
[----:B------:R-:W-:Y:S05]  /*217a0*/  BSYNC B1 ;  /* 0x0000000000017941 */ /* 0x000fea0003800000 */
.L_x_38390:
        /* <DEDUP_REMOVED lines=16> */
.L_x_38396:
[----:B------:R-:W-:Y:S05]  /*218b0*/  BSYNC B2 ;  /* 0x0000000000027941 */ /* 0x000fea0003800000 */
.L_x_38395:
        /* <DEDUP_REMOVED lines=44> */
.L_x_38394:
[----:B------:R-:W-:Y:S05]  /*21b80*/  BSYNC B1 ;  /* 0x0000000000017941 */ /* 0x000fea0003800000 */
.L_x_38393:
        /* <DEDUP_REMOVED lines=8> */
.L_x_38389:
        /* <DEDUP_REMOVED lines=12> */
.L_x_38398:
[----:B------:R-:W-:-:S07]  /*21cd0*/  IMAD.MOV.U32 R212, RZ, RZ, R16 ;  /* 0x000000ffffd47224 */ /* 0x000fce00078e0010 */
.L_x_38399:
[----:B------:R-:W-:Y:S05]  /*21ce0*/  BSYNC B1 ;  /* 0x0000000000017941 */ /* 0x000fea0003800000 */
.L_x_38397:
        /* <DEDUP_REMOVED lines=16> */
.L_x_38403:
[----:B------:R-:W-:Y:S05]  /*21df0*/  BSYNC B2 ;  /* 0x0000000000027941 */ /* 0x000fea0003800000 */
.L_x_38402:
        /* <DEDUP_REMOVED lines=44> */
.L_x_38401:
[----:B------:R-:W-:Y:S05]  /*220c0*/  BSYNC B1 ;  /* 0x0000000000017941 */ /* 0x000fea0003800000 */
.L_x_38400:
        /* <DEDUP_REMOVED lines=11> */
.L_x_38404:
        /* <DEDUP_REMOVED lines=12> */
.L_x_38407:
[----:B------:R-:W-:-:S07]  /*22240*/  MOV R9, R16 ;  /* 0x0000001000097202 */ /* 0x000fce0000000f00 */
.L_x_38408:
[----:B------:R-:W-:Y:S05]  /*22250*/  BSYNC B1 ;  /* 0x0000000000017941 */ /* 0x000fea0003800000 */
.L_x_38406:
        /* <DEDUP_REMOVED lines=16> */
.L_x_38412:
[----:B------:R-:W-:Y:S05]  /*22360*/  BSYNC B2 ;  /* 0x0000000000027941 */ /* 0x000fea0003800000 */
.L_x_38411:
        /* <DEDUP_REMOVED lines=44> */
.L_x_38410:
[----:B------:R-:W-:Y:S05]  /*22630*/  BSYNC B1 ;  /* 0x0000000000017941 */ /* 0x000fea0003800000 */
.L_x_38409:
        /* <DEDUP_REMOVED lines=8> */
.L_x_38405:
        /* <DEDUP_REMOVED lines=12> */
.L_x_38414:
[----:B------:R-:W-:-:S07]  /*22780*/  IMAD.MOV.U32 R212, RZ, RZ, R16 ;  /* 0x000000ffffd47224 */ /* 0x000fce00078e0010 */
.L_x_38415:
[----:B------:R-:W-:Y:S05]  /*22790*/  BSYNC B1 ;  /* 0x0000000000017941 */ /* 0x000fea0003800000 */
.L_x_38413:
        /* <DEDUP_REMOVED lines=16> */
.L_x_38419:
[----:B------:R-:W-:Y:S05]  /*228a0*/  BSYNC B2 ;  /* 0x0000000000027941 */ /* 0x000fea0003800000 */
.L_x_38418:
        /* <DEDUP_REMOVED lines=44> */
.L_x_38417:
[----:B------:R-:W-:Y:S05]  /*22b70*/  BSYNC B1 ;  /* 0x0000000000017941 */ /* 0x000fea0003800000 */
.L_x_38416:
        /* <DEDUP_REMOVED lines=11> */
.L_x_38420:
        /* <DEDUP_REMOVED lines=12> */
.L_x_38423:
[----:B------:R-:W-:-:S07]  /*22cf0*/  MOV R8, R16 ;  /* 0x0000001000087202 */ /* 0x000fce0000000f00 */
.L_x_38424:
[----:B------:R-:W-:Y:S05]  /*22d00*/  BSYNC B1 ;  /* 0x0000000000017941 */ /* 0x000fea0003800000 */
.L_x_38422:
        /* <DEDUP_REMOVED lines=16> */
.L_x_38428:
[----:B------:R-:W-:Y:S05]  /*22e10*/  BSYNC B2 ;  /* 0x0000000000027941 */ /* 0x000fea0003800000 */
.L_x_38427:
        /* <DEDUP_REMOVED lines=44> */
.L_x_38426:
[----:B------:R-:W-:Y:S05]  /*230e0*/  BSYNC B1 ;  /* 0x0000000000017941 */ /* 0x000fea0003800000 */
.L_x_38425:
        /* <DEDUP_REMOVED lines=8> */
.L_x_38421:
[----:B------:R-:W0:Y:S01]  /*23170*/  LDC.64 R228, c[0x0][0x240] ;  /* 0x00009000ffe47b82 */ /* 0x000e220000000a00 */
[----:B------:R-:W-:Y:S01]  /*23180*/  IMAD.WIDE.U32 R214, R207, 0x10, R250 ;  /* 0x00000010cfd67825 */ /* 0x000fe200078e00fa */
[----:B------:R-:W-:Y:S02]  /*23190*/  ISETP.NE.AND P1, PT, R221, RZ, PT ;  /* 0x000000ffdd00720c */ /* 0x000fe40003f25270 */
[----:B------:R-:W-:Y:S02]  /*231a0*/  SEL R221, RZ, 0x100, P3 ;  /* 0x00000100ffdd7807 */ /* 0x000fe40001800000 */
[----:B------:R1:W-:Y:S02]  /*231b0*/  STG.E.128 desc[UR4][R214.64], R200 ;  /* 0x000000c8d6007986 */ /* 0x0003e4000c101d04 */
[----:B-1----:R-:W-:Y:S02]  /*231c0*/  SEL R214, RZ, 0x1000000, P5 ;  /* 0x01000000ffd67807 */ /* 0x002fe40002800000 */
[----:B------:R-:W-:-:S04]  /*231d0*/  SEL R215, RZ, 0x10000, P4 ;  /* 0x00010000ffd77807 */ /* 0x000fc80002000000 */
[----:B------:R-:W-:Y:S02]  /*231e0*/  IADD3 R214, R221, R214, R215 ;  /* 0x000000d6ddd67210 */ /* 0x000fe40007ffe0d7 */
[----:B------:R-:W-:-:S05]  /*231f0*/  SEL R215, RZ, 0x1, P1 ;  /* 0x00000001ffd77807 */ /* 0x000fca0000800000 */
[----:B------:R-:W-:Y:S02]  /*23200*/  IMAD.IADD R221, R214, 0x1, R215 ;  /* 0x00000001d6dd7824 */ /* 0x000fe400078e02d7 */
[----:B0-----:R-:W-:-:S05]  /*23210*/  IMAD.WIDE.U32 R214, R207, 0x4, R228 ;  /* 0x00000004cfd67825 */ /* 0x001fca00078e00e4 */
        /* <DEDUP_REMOVED lines=13> */
.L_x_38429:
        /* <DEDUP_REMOVED lines=168> */
.L_x_38443:
[----:B-1----:R-:W-:Y:S01]  /*23d70*/  FADD.FTZ R214, R228, R214 ;  /* 0x000000d6e4d67221 */ /* 0x002fe20000010000 */
[----:B------:R-:W-:Y:S01]  /*23d80*/  FMUL.FTZ R215, R221, R221 ;  /* 0x000000ddddd77220 */ /* 0x000fe20000410000 */
[----:B------:R-:W-:Y:S01]  /*23d90*/  PLOP3.LUT P2, PT, PT, PT, UP0, 0x40, 0x0 ;  /* 0x000000000000781c */ /* 0x000fe20003f4e808 */
[----:B------:R-:W1:Y:S01]  /*23da0*/  @!P1 LDC.64 R230, c[0x0][0x258] ;  /* 0x00009600ffe69b82 */ /* 0x000e620000000a00 */
[----:B------:R-:W-:Y:S01]  /*23db0*/  FFMA.FTZ R214, R214, R229, UR24 ;  /* 0x00000018d6d67e23 */ /* 0x000fe200080100e5 */
[----:B------:R-:W2:Y:S04]  /*23dc0*/  LDL R252, [R1+0x88] ;  /* 0x0000880001fc7983 */ /* 0x000ea80000100800 */
[----:B------:R-:W3:Y:S02]  /*23dd0*/  LDL R251, [R1+0x84] ;  /* 0x0000840001fb7983 */ /* 0x000ee40000100800 */
[----:B0-----:R-:W0:Y:S01]  /*23de0*/  @!P1 LDC.64 R228, c[0x0][0x250] ;  /* 0x00009400ffe49b82 */ /* 0x001e220000000a00 */
[----:B------:R-:W-:Y:S01]  /*23df0*/  FSEL R215, R215, RZ, !P2 ;  /* 0x000000ffd7d77208 */ /* 0x000fe20005000000 */
[----:B------:R-:W4:Y:S01]  /*23e00*/  LDL R250, [R1+0x80] ;  /* 0x0000800001fa7983 */ /* 0x000f220000100800 */
[----:B------:R-:W-:-:S03]  /*23e10*/  SHF.L.U32 R248, R220, 0x4, RZ ;  /* 0x00000004dcf87819 */ /* 0x000fc600000006ff */
[----:B------:R-:W-:-:S06]  /*23e20*/  FADD.FTZ R214, R214, R215 ;  /* 0x000000d7d6d67221 */ /* 0x000fcc0000010000 */
[----:B------:R-:W5:Y:S01]  /*23e30*/  MUFU.RSQ R214, R214 ;  /* 0x000000d600d67308 */ /* 0x000f620000001400 */
[----:B0-----:R-:W-:-:S05]  /*23e40*/  @!P1 IMAD.WIDE R228, R222, 0x4, R228 ;  /* 0x00000004dee49825 */ /* 0x001fca00078e02e4 */
[----:B------:R1:W-:Y:S02]  /*23e50*/  @!P1 STG.E desc[UR4][R228.64], R221 ;  /* 0x000000dde4009986 */ /* 0x0003e4000c101904 */
[----:B-1----:R-:W-:Y:S01]  /*23e60*/  @!P1 IMAD.WIDE R228, R222, 0x4, R230 ;  /* 0x00000004dee49825 */ /* 0x002fe200078e02e6 */
[----:B------:R-:W-:-:S04]  /*23e70*/  SHF.R.U32.HI R230, RZ, 0x1c, R220 ;  /* 0x0000001cffe67819 */ /* 0x000fc800000116dc */
[----:B-----5:R0:W-:Y:S01]  /*23e80*/  @!P1 STG.E desc[UR4][R228.64], R214 ;  /* 0x000000d6e4009986 */ /* 0x0201e2000c101904 */
[----:B------:R-:W-:-:S04]  /*23e90*/  PLOP3.LUT P1, PT, PT, PT, UP0, 0x40, 0x0 ;  /* 0x000000000000781c */ /* 0x000fc80003f2e808 */
[----:B------:R-:W-:-:S05]  /*23ea0*/  FSEL R215, R221, RZ, P1 ;  /* 0x000000ffddd77208 */ /* 0x000fca0000800000 */
[C---:B------:R-:W-:Y:S01]  /*23eb0*/  FADD.FTZ R60, -R215.reuse, R60 ;  /* 0x0000003cd73c7221 */ /* 0x040fe20000010100 */
[C---:B------:R-:W-:Y:S01]  /*23ec0*/  FADD.FTZ R63, -R215.reuse, R63 ;  /* 0x0000003fd73f7221 */ /* 0x040fe20000010100 */
[C---:B------:R-:W-:Y:S01]  /*23ed0*/  FADD.FTZ R61, -R215.reuse, R61 ;  /* 0x0000003dd73d7221 */ /* 0x040fe20000010100 */
[----:B------:R-:W-:Y:S01]  /*23ee0*/  FADD.FTZ R62, -R215, R62 ;  /* 0x0000003ed73e7221 */ /* 0x000fe20000010100 */
[C---:B------:R-:W-:Y:S02]  /*23ef0*/  FMUL.FTZ R223, R214.reuse, R60 ;  /* 0x0000003cd6df7220 */ /* 0x040fe40000410000 */
[----:B------:R-:W5:Y:S01]  /*23f00*/  LDL R60, [R1+0x8c] ;  /* 0x00008c00013c7983 */ /* 0x000f620000100800 */
[----:B------:R-:W-:Y:S01]  /*23f10*/  FMUL.FTZ R231, R214, R63 ;  /* 0x0000003fd6e77220 */ /* 0x000fe20000410000 */
[----:B------:R-:W-:Y:S01]  /*23f20*/  IADD3 R220, P1, R248, UR18, RZ ;  /* 0x00000012f8dc7c10 */ /* 0x000fe2000ff3e0ff */
[C---:B0-----:R-:W-:Y:S01]  /*23f30*/  FMUL.FTZ R229, R214.reuse, R62 ;  /* 0x0000003ed6e57220 */ /* 0x041fe20000410000 */
[----:B------:R-:W-:-:S02]  /*23f40*/  FMUL.FTZ R228, R214, R61 ;  /* 0x0000003dd6e47220 */ /* 0x000fc40000410000 */
[----:B------:R-:W-:Y:S01]  /*23f50*/  IADD3.X R221, R230, UR19, RZ, P1, !PT ;  /* 0x00000013e6dd7c10 */ /* 0x000fe20008ffe4ff */
[----:B--2---:R-:W-:Y:S02]  /*23f60*/  FFMA.FTZ R62, R252, R229, R198 ;  /* 0x000000e5fc3e7223 */ /* 0x004fe400000100c6 */
[----:B------:R-:W2:Y:S01]  /*23f70*/  LDL R252, [R1+0x60] ;  /* 0x0000600001fc7983 */ /* 0x000ea20000100800 */
[----:B---3--:R-:W-:-:S03]  /*23f80*/  FFMA.FTZ R61, R251, R228, R197 ;  /* 0x000000e4fb3d7223 */ /* 0x008fc600000100c5 */
[----:B------:R-:W3:Y:S01]  /*23f90*/  LDL R251, [R1+0x54] ;  /* 0x0000540001fb7983 */ /* 0x000ee20000100800 */
[----:B-----5:R-:W-:Y:S01]  /*23fa0*/  FFMA.FTZ R63, R60, R231, R199 ;  /* 0x000000e73c3f7223 */ /* 0x020fe200000100c7 */
[----:B----4-:R-:W-:Y:S02]  /*23fb0*/  FFMA.FTZ R60, R250, R223, R196 ;  /* 0x000000dffa3c7223 */ /* 0x010fe400000100c4 */
[----:B------:R-:W4:Y:S04]  /*23fc0*/  LDL R250, [R1+0x50] ;  /* 0x0000500001fa7983 */ /* 0x000f280000100800 */
[----:B------:R0:W-:Y:S04]  /*23fd0*/  STG.E.128 desc[UR4][R220.64], R60 ;  /* 0x0000003cdc007986 */ /* 0x0001e8000c101d04 */
[----:B0-----:R-:W5:Y:S04]  /*23fe0*/  LDL R63, [R1+0x7c] ;  /* 0x00007c00013f7983 */ /* 0x001f680000100800 */
[----:B------:R-:W2:Y:S04]  /*23ff0*/  LDL R62, [R1+0x78] ;  /* 0x00007800013e7983 */ /* 0x000ea80000100800 */
[----:B------:R-:W3:Y:S04]  /*24000*/  LDL R61, [R1+0x74] ;  /* 0x00007400013d7983 */ /* 0x000ee80000100800 */
[----:B------:R-:W4:Y:S01]  /*24010*/  LDL R60, [R1+0x70] ;  /* 0x00007000013c7983 */ /* 0x000f220000100800 */
[----:B------:R-:W-:-:S03]  /*24020*/  IADD3 R220, P1, R248, UR20, RZ ;  /* 0x00000014f8dc7c10 */ /* 0x000fc6000ff3e0ff */
[----:B------:R-:W4:Y:S01]  /*24030*/  LDL R248, [R1+0x5c] ;  /* 0x00005c0001f87983 */ /* 0x000f220000100800 */
[----:B------:R-:W-:-:S03]  /*24040*/  IADD3.X R221, R230, UR21, RZ, P1, !PT ;  /* 0x00000015e6dd7c10 */ /* 0x000fc60008ffe4ff */
[----:B------:R-:W4:Y:S01]  /*24050*/  LDL R230, [R1+0x64] ;  /* 0x0000640001e67983 */ /* 0x000f220000100800 */
[----:B-----5:R-:W-:-:S03]  /*24060*/  FFMA.FTZ R63, R63, R231, R151 ;  /* 0x000000e73f3f7223 */ /* 0x020fc60000010097 */
[----:B------:R-:W5:Y:S01]  /*24070*/  LDL R231, [R1+0x68] ;  /* 0x0000680001e77983 */ /* 0x000f620000100800 */
[----:B--2---:R-:W-:-:S03]  /*24080*/  FFMA.FTZ R62, R62, R229, R150 ;  /* 0x000000e53e3e7223 */ /* 0x004fc60000010096 */
[----:B------:R-:W2:Y:S01]  /*24090*/  LDL R229, [R1+0x58] ;  /* 0x0000580001e57983 */ /* 0x000ea20000100800 */
[----:B---3--:R-:W-:Y:S01]  /*240a0*/  FFMA.FTZ R61, R61, R228, R149 ;  /* 0x000000e43d3d7223 */ /* 0x008fe20000010095 */
[----:B----4-:R-:W-:-:S05]  /*240b0*/  FFMA.FTZ R60, R60, R223, R148 ;  /* 0x000000df3c3c7223 */ /* 0x010fca0000010094 */
[----:B------:R0:W-:Y:S04]  /*240c0*/  STG.E.128 desc[UR4][R220.64], R60 ;  /* 0x0000003cdc007986 */ /* 0x0001e8000c101d04 */
[----:B0-----:R-:W3:Y:S01]  /*240d0*/  LDL R61, [R1+0x6c] ;  /* 0x00006c00013d7983 */ /* 0x001ee20000100800 */
[C---:B------:R-:W-:Y:S01]  /*240e0*/  FADD.FTZ R58, -R215.reuse, R58 ;  /* 0x0000003ad73a7221 */ /* 0x040fe20000010100 */
[----:B------:R-:W-:Y:S01]  /*240f0*/  FADD.FTZ R57, -R215, R57 ;  /* 0x00000039d7397221 */ /* 0x000fe20000010100 */
[----:B------:R-:W0:Y:S02]  /*24100*/  LDC.64 R220, c[0x0][0x2b8] ;  /* 0x0000ae00ffdc7b82 */ /* 0x000e240000000a00 */
[C---:B------:R-:W-:Y:S01]  /*24110*/  FMUL.FTZ R223, R214.reuse, R58 ;  /* 0x0000003ad6df7220 */ /* 0x040fe20000410000 */
[----:B------:R-:W-:-:S04]  /*24120*/  FMUL.FTZ R63, R214, R57 ;  /* 0x00000039d63f7220 */ /* 0x000fc80000410000 */
[----:B------:R-:W-:Y:S01]  /*24130*/  FFMA.FTZ R57, R230, R63, R193 ;  /* 0x0000003fe6397223 */ /* 0x000fe200000100c1 */
[C---:B------:R-:W-:Y:S01]  /*24140*/  FADD.FTZ R59, -R215.reuse, R59 ;  /* 0x0000003bd73b7221 */ /* 0x040fe20000010100 */
[----:B------:R-:W-:-:S03]  /*24150*/  FADD.FTZ R56, -R215, R56 ;  /* 0x00000038d7387221 */ /* 0x000fc60000010100 */
[C---:B------:R-:W-:Y:S01]  /*24160*/  FMUL.FTZ R228, R214.reuse, R59 ;  /* 0x0000003bd6e47220 */ /* 0x040fe20000410000 */
[----:B------:R-:W-:-:S04]  /*24170*/  FMUL.FTZ R62, R214, R56 ;  /* 0x00000038d63e7220 */ /* 0x000fc80000410000 */
[----:B------:R-:W-:Y:S01]  /*24180*/  FFMA.FTZ R56, R252, R62, R192 ;  /* 0x0000003efc387223 */ /* 0x000fe200000100c0 */
[C---:B------:R-:W-:Y:S01]  /*24190*/  FADD.FTZ R55, -R215.reuse, R55 ;  /* 0x00000037d7377221 */ /* 0x040fe20000010100 */
[C---:B------:R-:W-:Y:S01]  /*241a0*/  FADD.FTZ R54, -R215.reuse, R54 ;  /* 0x00000036d7367221 */ /* 0x040fe20000010100 */
[C---:B------:R-:W-:Y:S01]  /*241b0*/  FADD.FTZ R53, -R215.reuse, R53 ;  /* 0x00000035d7357221 */ /* 0x040fe20000010100 */
[----:B------:R-:W-:Y:S01]  /*241c0*/  FADD.FTZ R52, -R215, R52 ;  /* 0x00000034d7347221 */ /* 0x000fe20000010100 */
[----:B------:R-:W4:Y:S01]  /*241d0*/  LDL R252, [R1+0x30] ;  /* 0x0000300001fc7983 */ /* 0x000f220000100800 */
[----:B-----5:R-:W-:Y:S02]  /*241e0*/  FFMA.FTZ R58, R231, R223, R194 ;  /* 0x000000dfe73a7223 */ /* 0x020fe400000100c2 */
[----:B------:R-:W1:Y:S01]  /*241f0*/  LDC.64 R230, c[0x0][0x2c0] ;  /* 0x0000b000ffe67b82 */ /* 0x000e620000000a00 */
[----:B---3--:R-:W-:Y:S01]  /*24200*/  FFMA.FTZ R59, R61, R228, R195 ;  /* 0x000000e43d3b7223 */ /* 0x008fe200000100c3 */
[----:B0-----:R-:W-:-:S05]  /*24210*/  IMAD.WIDE.U32 R60, R213, 0x10, R220 ;  /* 0x00000010d53c7825 */ /* 0x001fca00078e00dc */
[----:B------:R0:W-:Y:S02]  /*24220*/  STG.E.128 desc[UR4][R60.64], R56 ;  /* 0x000000383c007986 */ /* 0x0001e4000c101d04 */
[----:B0-----:R-:W-:Y:S01]  /*24230*/  FFMA.FTZ R59, R248, R228, R147 ;  /* 0x000000e4f83b7223 */ /* 0x001fe20000010093 */
[----:B--2---:R-:W-:Y:S01]  /*24240*/  FFMA.FTZ R58, R229, R223, R146 ;  /* 0x000000dfe53a7223 */ /* 0x004fe20000010092 */
[----:B------:R-:W-:Y:S01]  /*24250*/  FFMA.FTZ R57, R251, R63, R145 ;  /* 0x0000003ffb397223 */ /* 0x000fe20000010091 */
[----:B------:R-:W-:Y:S01]  /*24260*/  FFMA.FTZ R56, R250, R62, R144 ;  /* 0x0000003efa387223 */ /* 0x000fe20000010090 */
[----:B-1----:R-:W-:Y:S01]  /*24270*/  IMAD.WIDE.U32 R60, R213, 0x10, R230 ;  /* 0x00000010d53c7825 */ /* 0x002fe200078e00e6 */
[----:B------:R-:W2:Y:S04]  /*24280*/  LDL R251, [R1+0x40] ;  /* 0x0000400001fb7983 */ /* 0x000ea80000100800 */
[----:B------:R0:W-:Y:S04]  /*24290*/  STG.E.128 desc[UR4][R60.64], R56 ;  /* 0x000000383c007986 */ /* 0x0001e8000c101d04 */
[----:B------:R-:W3:Y:S04]  /*242a0*/  LDL R213, [R1+0x44] ;  /* 0x0000440001d57983 */ /* 0x000ee80000100800 */
[----:B------:R-:W5:Y:S04]  /*242b0*/  LDL R62, [R1+0x34] ;  /* 0x00003400013e7983 */ /* 0x000f680000100800 */
[----:B------:R-:W4:Y:S04]  /*242c0*/  LDL R250, [R1+0x24] ;  /* 0x0000240001fa7983 */ /* 0x000f280000100800 */
[----:B------:R-:W4:Y:S04]  /*242d0*/  LDL R248, [R1+0x20] ;  /* 0x0000200001f87983 */ /* 0x000f280000100800 */
[----:B0-----:R-:W5:Y:S04]  /*242e0*/  LDL R56, [R1+0x4c] ;  /* 0x00004c0001387983 */ /* 0x001f680000100800 */
[----:B------:R-:W4:Y:S01]  /*242f0*/  LDL R57, [R1+0x48] ;  /* 0x0000480001397983 */ /* 0x000f220000100800 */
[C---:B------:R-:W-:Y:S01]  /*24300*/  FMUL.FTZ R61, R214.reuse, R55 ;  /* 0x00000037d63d7220 */ /* 0x040fe20000410000 */
[C---:B------:R-:W-:Y:S01]  /*24310*/  FMUL.FTZ R60, R214.reuse, R54 ;  /* 0x00000036d63c7220 */ /* 0x040fe20000410000 */
[C---:B------:R-:W-:Y:S01]  /*24320*/  FMUL.FTZ R59, R214.reuse, R53 ;  /* 0x00000035d63b7220 */ /* 0x040fe20000410000 */
[----:B------:R-:W-:Y:S01]  /*24330*/  FMUL.FTZ R58, R214, R52 ;  /* 0x00000034d63a7220 */ /* 0x000fe20000410000 */
        /* <DEDUP_REMOVED lines=8> */
[----:B-----5:R-:W-:Y:S01]  /*243c0*/  FFMA.FTZ R55, R56, R61, R191 ;  /* 0x0000003d38377223 */ /* 0x020fe200000100bf */
[----:B----4-:R-:W-:Y:S01]  /*243d0*/  FFMA.FTZ R54, R57, R60, R190 ;  /* 0x0000003c39367223 */ /* 0x010fe200000100be */
[----:B------:R-:W-:-:S05]  /*243e0*/  IMAD.WIDE.U32 R56, R206, 0x10, R220 ;  /* 0x00000010ce387825 */ /* 0x000fca00078e00dc */
[----:B------:R0:W-:Y:S04]  /*243f0*/  STG.E.128 desc[UR4][R56.64], R52 ;  /* 0x0000003438007986 */ /* 0x0001e8000c101d04 */
[----:B0-----:R-:W4:Y:S04]  /*24400*/  LDL R56, [R1+0x3c] ;  /* 0x00003c0001387983 */ /* 0x001f280000100800 */
[----:B------:R-:W5:Y:S01]  /*24410*/  LDL R57, [R1+0x38] ;  /* 0x0000380001397983 */ /* 0x000f620000100800 */
[----:B------:R-:W-:-:S03]  /*24420*/  FFMA.FTZ R53, R62, R59, R141 ;  /* 0x0000003b3e357223 */ /* 0x000fc6000001008d */
[----:B------:R-:W3:Y:S04]  /*24430*/  LDL R62, [R1+0xc] ;  /* 0x00000c00013e7983 */ /* 0x000ee80000100800 */
[----:B------:R-:W3:Y:S01]  /*24440*/  LDL R59, [R1] ;  /* 0x00000000013b7983 */ /* 0x000ee20000100800 */
[----:B------:R-:W-:Y:S01]  /*24450*/  FFMA.FTZ R52, R252, R58, R140 ;  /* 0x0000003afc347223 */ /* 0x000fe2000001008c */
[C---:B------:R-:W-:Y:S01]  /*24460*/  FADD.FTZ R51, -R215.reuse, R51 ;  /* 0x00000033d7337221 */ /* 0x040fe20000010100 */
[C---:B------:R-:W-:Y:S01]  /*24470*/  FADD.FTZ R50, -R215.reuse, R50 ;  /* 0x00000032d7327221 */ /* 0x040fe20000010100 */
[C---:B------:R-:W-:Y:S01]  /*24480*/  FADD.FTZ R49, -R215.reuse, R49 ;  /* 0x00000031d7317221 */ /* 0x040fe20000010100 */
[----:B------:R-:W-:Y:S01]  /*24490*/  FADD.FTZ R48, -R215, R48 ;  /* 0x00000030d7307221 */ /* 0x000fe20000010100 */
[----:B----4-:R-:W-:-:S02]  /*244a0*/  FFMA.FTZ R55, R56, R61, R143 ;  /* 0x0000003d38377223 */ /* 0x010fc4000001008f */
[----:B------:R-:W4:Y:S01]  /*244b0*/  LDL R61, [R1+0x8] ;  /* 0x00000800013d7983 */ /* 0x000f220000100800 */
[----:B-----5:R-:W-:-:S03]  /*244c0*/  FFMA.FTZ R54, R57, R60, R142 ;  /* 0x0000003c39367223 */ /* 0x020fc6000001008e */
[----:B------:R-:W5:Y:S01]  /*244d0*/  LDL R60, [R1+0x4] ;  /* 0x00000400013c7983 */ /* 0x000f620000100800 */
[----:B------:R-:W-:-:S05]  /*244e0*/  IMAD.WIDE.U32 R56, R206, 0x10, R230 ;  /* 0x00000010ce387825 */ /* 0x000fca00078e00e6 */
[----:B------:R0:W-:Y:S01]  /*244f0*/  STG.E.128 desc[UR4][R56.64], R52 ;  /* 0x0000003438007986 */ /* 0x0001e2000c101d04 */
[C---:B------:R-:W-:Y:S01]  /*24500*/  FADD.FTZ R46, -R215.reuse, R46 ;  /* 0x0000002ed72e7221 */ /* 0x040fe20000010100 */
[C---:B------:R-:W-:Y:S01]  /*24510*/  FADD.FTZ R45, -R215.reuse, R45 ;  /* 0x0000002dd72d7221 */ /* 0x040fe20000010100 */
[----:B------:R-:W-:Y:S01]  /*24520*/  FADD.FTZ R44, -R215, R44 ;  /* 0x0000002cd72c7221 */ /* 0x000fe20000010100 */
[C---:B0-----:R-:W-:Y:S01]  /*24530*/  FMUL.FTZ R57, R214.reuse, R51 ;  /* 0x00000033d6397220 */ /* 0x041fe20000410000 */
[C---:B------:R-:W-:Y:S01]  /*24540*/  FMUL.FTZ R56, R214.reuse, R50 ;  /* 0x00000032d6387220 */ /* 0x040fe20000410000 */
[C---:B------:R-:W-:Y:S01]  /*24550*/  FMUL.FTZ R55, R214.reuse, R49 ;  /* 0x00000031d6377220 */ /* 0x040fe20000410000 */
[----:B------:R-:W-:Y:S01]  /*24560*/  FMUL.FTZ R54, R214, R48 ;  /* 0x00000030d6367220 */ /* 0x000fe20000410000 */
[----:B--2---:R-:W-:Y:S01]  /*24570*/  FFMA.FTZ R51, R251, R57, R187 ;  /* 0x00000039fb337223 */ /* 0x004fe200000100bb */
[----:B---3--:R-:W-:Y:S01]  /*24580*/  FFMA.FTZ R50, R213, R56, R186 ;  /* 0x00000038d5327223 */ /* 0x008fe200000100ba */
        /* <DEDUP_REMOVED lines=10> */
[C---:B------:R-:W-:Y:S01]  /*24630*/  FMUL.FTZ R55, R214.reuse, R46 ;  /* 0x0000002ed6377220 */ /* 0x040fe20000410000 */
[C---:B------:R-:W-:Y:S01]  /*24640*/  FMUL.FTZ R54, R214.reuse, R45 ;  /* 0x0000002dd6367220 */ /* 0x040fe20000410000 */
[----:B------:R0:W-:Y:S01]  /*24650*/  STG.E.128 desc[UR4][R52.64], R48 ;  /* 0x0000003034007986 */ /* 0x0001e2000c101d04 */
[----:B------:R-:W-:-:S04]  /*24660*/  FMUL.FTZ R56, R214, R7 ;  /* 0x00000007d6387220 */ /* 0x000fc80000410000 */
[----:B------:R-:W-:Y:S01]  /*24670*/  FFMA.FTZ R47, R62, R56, R183 ;  /* 0x000000383e2f7223 */ /* 0x000fe200000100b7 */
[----:B0-----:R-:W-:Y:S01]  /*24680*/  FMUL.FTZ R49, R214, R44 ;  /* 0x0000002cd6317220 */ /* 0x001fe20000410000 */
[----:B------:R-:W-:-:S04]  /*24690*/  IMAD.WIDE.U32 R50, R5, 0x10, R220 ;  /* 0x0000001005327825 */ /* 0x000fc800078e00dc */
[----:B------:R-:W-:Y:S01]  /*246a0*/  FFMA.FTZ R44, R59, R49, R180 ;  /* 0x000000313b2c7223 */ /* 0x000fe200000100b4 */
[C---:B------:R-:W-:Y:S01]  /*246b0*/  FADD.FTZ R52, -R215.reuse, R26 ;  /* 0x0000001ad7347221 */ /* 0x040fe20000010100 */
[C---:B------:R-:W-:Y:S01]  /*246c0*/  FADD.FTZ R53, -R215.reuse, R27 ;  /* 0x0000001bd7357221 */ /* 0x040fe20000010100 */
[----:B------:R-:W-:Y:S01]  /*246d0*/  FADD.FTZ R48, -R215, R43 ;  /* 0x0000002bd7307221 */ /* 0x000fe20000010100 */
        /* <DEDUP_REMOVED lines=13> */
[C---:B------:R-:W-:Y:S01]  /*247b0*/  FADD.FTZ R28, -R215.reuse, R28 ;  /* 0x0000001cd71c7221 */ /* 0x040fe20000010100 */
        /* <DEDUP_REMOVED lines=9> */
[----:B------:R-:W-:Y:S01]  /*24850*/  FADD.FTZ R58, -R215, R201 ;  /* 0x000000c9d73a7221 */ /* 0x000fe20000010100 */
[----:B----4-:R-:W-:Y:S01]  /*24860*/  FFMA.FTZ R46, R61, R55, R182 ;  /* 0x000000373d2e7223 */ /* 0x010fe200000100b6 */
[----:B-----5:R-:W-:-:S05]  /*24870*/  FFMA.FTZ R45, R60, R54, R181 ;  /* 0x000000363c2d7223 */ /* 0x020fca00000100b5 */
[----:B------:R0:W-:Y:S01]  /*24880*/  STG.E.128 desc[UR4][R50.64], R44 ;  /* 0x0000002c32007986 */ /* 0x0001e2000c101d04 */
[----:B------:R-:W-:Y:S01]  /*24890*/  FADD.FTZ R55, -R215, R21 ;  /* 0x00000015d7377221 */ /* 0x000fe20000010100 */
[----:B------:R-:W-:-:S04]  /*248a0*/  FMUL.FTZ R21, R214, R48 ;  /* 0x00000030d6157220 */ /* 0x000fc80000410000 */
[----:B------:R-:W-:Y:S01]  /*248b0*/  FFMA.FTZ R23, R243, R21, R179 ;  /* 0x00000015f3177223 */ /* 0x000fe200000100b3 */
[C---:B0-----:R-:W-:Y:S01]  /*248c0*/  FADD.FTZ R44, -R215.reuse, R40 ;  /* 0x00000028d72c7221 */ /* 0x041fe20000010100 */
[C---:B------:R-:W-:Y:S01]  /*248d0*/  FADD.FTZ R45, -R215.reuse, R41 ;  /* 0x00000029d72d7221 */ /* 0x040fe20000010100 */
[C---:B------:R-:W-:Y:S01]  /*248e0*/  FADD.FTZ R47, -R215.reuse, R24 ;  /* 0x00000018d72f7221 */ /* 0x040fe20000010100 */
[----:B------:R-:W-:Y:S01]  /*248f0*/  FADD.FTZ R51, -R215, R25 ;  /* 0x00000019d7337221 */ /* 0x000fe20000010100 */
[----:B------:R-:W-:-:S04]  /*24900*/  IMAD.WIDE.U32 R40, R5, 0x10, R230 ;  /* 0x0000001005287825 */ /* 0x000fc800078e00e6 */
[----:B------:R-:W-:Y:S01]  /*24910*/  FFMA.FTZ R25, R245, R54, R133 ;  /* 0x00000036f5197223 */ /* 0x000fe20000010085 */
[----:B------:R-:W-:Y:S01]  /*24920*/  FFMA.FTZ R24, R244, R49, R132 ;  /* 0x00000031f4187223 */ /* 0x000fe20000010084 */
[C---:B------:R-:W-:Y:S01]  /*24930*/  FADD.FTZ R46, -R215.reuse, R42 ;  /* 0x0000002ad72e7221 */ /* 0x040fe20000010100 */
[----:B------:R-:W-:Y:S01]  /*24940*/  FADD.FTZ R54, -R215, R20 ;  /* 0x00000014d7367221 */ /* 0x000fe20000010100 */
[C---:B------:R-:W-:Y:S01]  /*24950*/  FMUL.FTZ R20, R214.reuse, R45 ;  /* 0x0000002dd6147220 */ /* 0x040fe20000410000 */
[----:B------:R-:W-:Y:S01]  /*24960*/  FMUL.FTZ R5, R214, R44 ;  /* 0x0000002cd6057220 */ /* 0x000fe20000410000 */
[----:B------:R0:W-:Y:S01]  /*24970*/  STG.E.128 desc[UR4][R40.64], R24 ;  /* 0x0000001828007986 */ /* 0x0001e2000c101d04 */
[----:B------:R-:W-:-:S04]  /*24980*/  IMAD.WIDE.U32 R42, R4, 0x10, R230 ;  /* 0x00000010042a7825 */ /* 0x000fc800078e00e6 */
[C---:B------:R-:W-:Y:S01]  /*24990*/  FMUL.FTZ R48, R214.reuse, R33 ;  /* 0x00000021d6307220 */ /* 0x040fe20000410000 */
[C---:B------:R-:W-:Y:S01]  /*249a0*/  FMUL.FTZ R49, R214.reuse, R34 ;  /* 0x00000022d6317220 */ /* 0x040fe20000410000 */
[----:B0-----:R-:W-:Y:S01]  /*249b0*/  FMUL.FTZ R26, R214, R46 ;  /* 0x0000002ed61a7220 */ /* 0x001fe20000410000 */
[----:B------:R-:W-:Y:S01]  /*249c0*/  FFMA.FTZ R27, R239, R21, R131 ;  /* 0x00000015ef1b7223 */ /* 0x000fe20000010083 */
[-C--:B------:R-:W-:Y:S01]  /*249d0*/  FFMA.FTZ R21, R241, R20.reuse, R177 ;  /* 0x00000014f1157223 */ /* 0x080fe200000100b1 */
[----:B------:R-:W-:Y:S01]  /*249e0*/  FFMA.FTZ R25, R237, R20, R129 ;  /* 0x00000014ed197223 */ /* 0x000fe20000010081 */
[----:B------:R-:W-:-:S04]  /*249f0*/  IMAD.WIDE.U32 R40, R4, 0x10, R220 ;  /* 0x0000001004287825 */ /* 0x000fc800078e00dc */
[-C--:B------:R-:W-:Y:S01]  /*24a00*/  FFMA.FTZ R22, R242, R26.reuse, R178 ;  /* 0x0000001af2167223 */ /* 0x080fe200000100b2 */
[-C--:B------:R-:W-:Y:S01]  /*24a10*/  FFMA.FTZ R20, R240, R5.reuse, R176 ;  /* 0x00000005f0147223 */ /* 0x080fe200000100b0 */
[----:B------:R-:W-:Y:S01]  /*24a20*/  FFMA.FTZ R26, R238, R26, R130 ;  /* 0x0000001aee1a7223 */ /* 0x000fe20000010082 */
[----:B------:R-:W-:-:S03]  /*24a30*/  FFMA.FTZ R24, R236, R5, R128 ;  /* 0x00000005ec187223 */ /* 0x000fc60000010080 */
[----:B------:R0:W-:Y:S04]  /*24a40*/  STG.E.128 desc[UR4][R40.64], R20 ;  /* 0x0000001428007986 */ /* 0x0001e8000c101d04 */
[----:B------:R1:W-:Y:S01]  /*24a50*/  STG.E.128 desc[UR4][R42.64], R24 ;  /* 0x000000182a007986 */ /* 0x0003e2000c101d04 */
[----:B------:R-:W-:-:S04]  /*24a60*/  IMAD.WIDE.U32 R44, R3, 0x10, R230 ;  /* 0x00000010032c7825 */ /* 0x000fc800078e00e6 */
[C---:B------:R-:W-:Y:S01]  /*24a70*/  FMUL.FTZ R33, R214.reuse, R29 ;  /* 0x0000001dd6217220 */ /* 0x040fe20000410000 */
[----:B------:R-:W-:Y:S01]  /*24a80*/  FMUL.FTZ R34, R214, R30 ;  /* 0x0000001ed6227220 */ /* 0x000fe20000410000 */
[----:B------:R-:W-:Y:S01]  /*24a90*/  FADD.FTZ R4, -R215, R200 ;  /* 0x000000c8d7047221 */ /* 0x000fe20000010100 */
[----:B------:R-:W-:Y:S01]  /*24aa0*/  FFMA.FTZ R30, R218, R49, R170 ;  /* 0x00000031da1e7223 */ /* 0x000fe200000100aa */
[C---:B0-----:R-:W-:Y:S01]  /*24ab0*/  FMUL.FTZ R22, R214.reuse, R39 ;  /* 0x00000027d6167220 */ /* 0x041fe20000410000 */
[C---:B------:R-:W-:Y:S01]  /*24ac0*/  FMUL.FTZ R21, R214.reuse, R38 ;  /* 0x00000026d6157220 */ /* 0x040fe20000410000 */
[----:B------:R-:W-:Y:S02]  /*24ad0*/  FMUL.FTZ R20, R214, R37 ;  /* 0x00000025d6147220 */ /* 0x000fe40000410000 */
[-C--:B------:R-:W-:Y:S01]  /*24ae0*/  FFMA.FTZ R23, R235, R22.reuse, R175 ;  /* 0x00000016eb177223 */ /* 0x080fe200000100af */
[----:B-1----:R-:W-:Y:S01]  /*24af0*/  FFMA.FTZ R27, R227, R22, R127 ;  /* 0x00000016e31b7223 */ /* 0x002fe2000001007f */
[-C--:B------:R-:W-:Y:S01]  /*24b00*/  FFMA.FTZ R22, R234, R21.reuse, R174 ;  /* 0x00000015ea167223 */ /* 0x080fe200000100ae */
[----:B------:R-:W-:Y:S01]  /*24b10*/  FFMA.FTZ R26, R226, R21, R126 ;  /* 0x00000015e21a7223 */ /* 0x000fe2000001007e */
[-C--:B------:R-:W-:Y:S01]  /*24b20*/  FFMA.FTZ R21, R233, R20.reuse, R173 ;  /* 0x00000014e9157223 */ /* 0x080fe200000100ad */
[----:B------:R-:W-:Y:S01]  /*24b30*/  FFMA.FTZ R25, R225, R20, R125 ;  /* 0x00000014e1197223 */ /* 0x000fe2000001007d */
[----:B------:R-:W-:-:S04]  /*24b40*/  IMAD.WIDE.U32 R40, R3, 0x10, R220 ;  /* 0x0000001003287825 */ /* 0x000fc800078e00dc */
[-C--:B------:R-:W-:Y:S01]  /*24b50*/  FFMA.FTZ R20, R232, R7.reuse, R172 ;  /* 0x00000007e8147223 */ /* 0x080fe200000100ac */
[----:B------:R-:W-:Y:S01]  /*24b60*/  FFMA.FTZ R24, R224, R7, R124 ;  /* 0x00000007e0187223 */ /* 0x000fe2000001007c */
[----:B------:R-:W-:Y:S01]  /*24b70*/  FFMA.FTZ R29, R217, R48, R169 ;  /* 0x00000030d91d7223 */ /* 0x000fe200000100a9 */
[----:B------:R-:W-:-:S04]  /*24b80*/  IMAD.WIDE.U32 R42, R2, 0x10, R220 ;  /* 0x00000010022a7825 */ /* 0x000fc800078e00dc */
        /* <DEDUP_REMOVED lines=9> */
[----:B------:R-:W-:Y:S01]  /*24c20*/  FMUL.FTZ R3, R214, R4 ;  /* 0x00000004d6037220 */ /* 0x000fe20000410000 */
[----:B------:R1:W-:Y:S01]  /*24c30*/  STG.E.128 desc[UR4][R44.64], R24 ;  /* 0x000000182c007986 */ /* 0x0003e2000c101d04 */
[----:B------:R-:W-:-:S04]  /*24c40*/  IMAD.WIDE.U32 R56, R2, 0x10, R230 ;  /* 0x0000001002387825 */ /* 0x000fc800078e00e6 */
[----:B------:R-:W-:Y:S01]  /*24c50*/  FMUL.FTZ R4, R214, R58 ;  /* 0x0000003ad6047220 */ /* 0x000fe20000410000 */
[----:B------:R2:W-:Y:S01]  /*24c60*/  STG.E.128 desc[UR4][R42.64], R28 ;  /* 0x0000001c2a007986 */ /* 0x0005e2000c101d04 */
[----:B------:R-:W-:-:S04]  /*24c70*/  IMAD.WIDE.U32 R54, R0, 0x10, R220 ;  /* 0x0000001000367825 */ /* 0x000fc800078e00dc */
[----:B------:R-:W-:-:S04]  /*24c80*/  IMAD.WIDE.U32 R58, R0, 0x10, R230 ;  /* 0x00000010003a7825 */ /* 0x000fc800078e00e6 */
[----:B0-----:R-:W-:Y:S01]  /*24c90*/  FFMA.FTZ R23, R211, R63, R123 ;  /* 0x0000003fd3177223 */ /* 0x001fe2000001007b */
[----:B------:R-:W-:Y:S01]  /*24ca0*/  FFMA.FTZ R22, R210, R49, R122 ;  /* 0x00000031d2167223 */ /* 0x000fe2000001007a */
[----:B------:R-:W-:Y:S01]  /*24cb0*/  FFMA.FTZ R21, R209, R48, R121 ;  /* 0x00000030d1157223 */ /* 0x000fe20000010079 */
[----:B------:R-:W-:Y:S01]  /*24cc0*/  FFMA.FTZ R20, R208, R35, R120 ;  /* 0x00000023d0147223 */ /* 0x000fe20000010078 */
[----:B-1----:R-:W-:Y:S01]  /*24cd0*/  FFMA.FTZ R27, R87, R62, R167 ;  /* 0x0000003e571b7223 */ /* 0x002fe200000100a7 */
[----:B------:R-:W-:Y:S01]  /*24ce0*/  FFMA.FTZ R26, R86, R34, R166 ;  /* 0x00000022561a7223 */ /* 0x000fe200000100a6 */
[-C--:B------:R-:W-:Y:S01]  /*24cf0*/  FFMA.FTZ R25, R85, R33.reuse, R165 ;  /* 0x0000002155197223 */ /* 0x080fe200000100a5 */
[----:B------:R-:W-:Y:S01]  /*24d00*/  FFMA.FTZ R24, R84, R32, R164 ;  /* 0x0000002054187223 */ /* 0x000fe200000100a4 */
[----:B--2---:R-:W-:Y:S01]  /*24d10*/  FFMA.FTZ R31, R103, R62, R119 ;  /* 0x0000003e671f7223 */ /* 0x004fe20000010077 */
        /* <DEDUP_REMOVED lines=8> */
[----:B------:R-:W-:Y:S04]  /*24da0*/  STG.E.128 desc[UR4][R56.64], R20 ;  /* 0x0000001438007986 */ /* 0x000fe8000c101d04 */
[----:B------:R-:W-:Y:S04]  /*24db0*/  STG.E.128 desc[UR4][R54.64], R24 ;  /* 0x0000001836007986 */ /* 0x000fe8000c101d04 */
[----:B------:R-:W-:Y:S04]  /*24dc0*/  STG.E.128 desc[UR4][R58.64], R28 ;  /* 0x0000001c3a007986 */ /* 0x000fe8000c101d04 */
[----:B------:R0:W-:Y:S01]  /*24dd0*/  STG.E.128 desc[UR4][R52.64], R32 ;  /* 0x0000002034007986 */ /* 0x0001e2000c101d04 */
[C---:B------:R-:W-:Y:S01]  /*24de0*/  FADD.FTZ R5, -R215.reuse, R202 ;  /* 0x000000cad7057221 */ /* 0x040fe20000010100 */
[----:B------:R-:W-:Y:S01]  /*24df0*/  FADD.FTZ R46, -R215, R203 ;  /* 0x000000cbd72e7221 */ /* 0x000fe20000010100 */
[----:B------:R-:W-:Y:S01]  /*24e00*/  IMAD.WIDE.U32 R44, R204, 0x10, R230 ;  /* 0x00000010cc2c7825 */ /* 0x000fe200078e00e6 */
[----:B0-----:R-:W0:Y:S03]  /*24e10*/  LDC.64 R52, c[0x0][0x210] ;  /* 0x00008400ff347b82 */ /* 0x001e260000000a00 */
[C---:B------:R-:W-:Y:S01]  /*24e20*/  FMUL.FTZ R5, R214.reuse, R5 ;  /* 0x00000005d6057220 */ /* 0x040fe20000410000 */
[----:B------:R-:W-:Y:S01]  /*24e30*/  FMUL.FTZ R7, R214, R46 ;  /* 0x0000002ed6077220 */ /* 0x000fe20000410000 */
        /* <DEDUP_REMOVED lines=24> */
[----:B------:R1:W-:Y:S01]  /*24fc0*/  STG.E.128 desc[UR4][R44.64], R20 ;  /* 0x000000142c007986 */ /* 0x0003e2000c101d04 */
[----:B0-----:R-:W-:-:S03]  /*24fd0*/  IMAD R222, R52, 0x4, R222 ;  /* 0x0000000434de7824 */ /* 0x001fc600078e02de */
[----:B------:R1:W-:Y:S04]  /*24fe0*/  STG.E.128 desc[UR4][R40.64], R24 ;  /* 0x0000001828007986 */ /* 0x0003e8000c101d04 */
[----:B------:R1:W-:Y:S04]  /*24ff0*/  STG.E.128 desc[UR4][R46.64], R28 ;  /* 0x0000001c2e007986 */ /* 0x0003e8000c101d04 */
[----:B------:R1:W-:Y:S04]  /*25000*/  STG.E.128 desc[UR4][R42.64], R36 ;  /* 0x000000242a007986 */ /* 0x0003e8000c101d04 */
[----:B------:R1:W-:Y:S01]  /*25010*/  STG.E.128 desc[UR4][R48.64], R32 ;  /* 0x0000002030007986 */ /* 0x0003e2000c101d04 */
[----:B------:R-:W-:-:S13]  /*25020*/  ISETP.GE.AND P1, PT, R222, R53, PT ;  /* 0x00000035de00720c */ /* 0x000fda0003f26270 */
[----:B------:R-:W-:Y:S05]  /*25030*/  @!P1 BRA `(.L_x_38431) ;  /* 0xfffffdc4003c9947 */ /* 0x000fea000383ffff */
[----:B------:R-:W-:Y:S05]  /*25040*/  BSYNC B0 ;  /* 0x0000000000007941 */ /* 0x000fea0003800000 */
.L_x_37649:
[----:B------:R-:W-:Y:S05]  /*25050*/  EXIT ;  /* 0x000000000000794d */ /* 0x000fea0003800000 */
.L_x_38430:
        /* <DEDUP_REMOVED lines=8> */
.L_x_38433:
[----:B------:R-:W-:Y:S05]  /*250e0*/  BSYNC B1 ;  /* 0x0000000000017941 */ /* 0x000fea0003800000 */
.L_x_38432:
[----:B------:R-:W-:Y:S01]  /*250f0*/  FADD.FTZ R221, R221, R214 ;  /* 0x000000d6dddd7221 */ /* 0x000fe20000010000 */
[----:B------:R-:W-:Y:S01]  /*25100*/  HFMA2.MMA R215, -RZ, RZ, 0, 1.847743988037109375e-06 ;  /* 0x0000001fffd77435 */ /* 0x000fe200000001ff */
[----:B------:R-:W-:Y:S01]  /*25110*/  IMAD.MOV.U32 R214, RZ, RZ, 0x2 ;  /* 0x00000002ffd67424 */ /* 0x000fe200078e00ff */
[----:B------:R-:W0:Y:S01]  /*25120*/  LDC R229, c[0x0][0x290] ;  /* 0x0000a400ffe57b82 */ /* 0x000e220000000800 */
[----:B------:R-:W-:Y:S01]  /*25130*/  IMAD.MOV.U32 R223, RZ, RZ, -0x1 ;  /* 0xffffffffffdf7424 */ /* 0x000fe200078e00ff */
[----:B------:R-:W-:-:S07]  /*25140*/  MOV R230, R221 ;  /* 0x000000dd00e67202 */ /* 0x000fce0000000f00 */
[----:B0-----:R-:W-:Y:S05]  /*25150*/  WARPSYNC.COLLECTIVE R223, `(.L_x_38434) ;  /* 0x00000000df087348 */ /* 0x001fea0003c00000 */
[----:B------:R1:W2:Y:S02]  /*25160*/  SHFL.BFLY P2, R214, R230, R214, R215 ;  /* 0x0c0000d6e6d67389 */ /* 0x0002a400000400d7 */
[----:B012---:R-:W-:Y:S01]  /*25170*/  ENDCOLLECTIVE ;  /* 0x000000000000791b */ /* 0x007fe20003800000 */
.L_x_38434:
[----:B------:R-:W-:Y:S01]  /*25180*/  FADD.FTZ R221, R221, R214 ;  /* 0x000000d6dddd7221 */ /* 0x000fe20000010000 */
[----:B------:R-:W-:-:S04]  /*25190*/  IMAD.MOV.U32 R214, RZ, RZ, 0x4 ;  /* 0x00000004ffd67424 */ /* 0x000fc800078e00ff */
[----:B------:R-:W-:-:S07]  /*251a0*/  MOV R230, R221 ;  /* 0x000000dd00e67202 */ /* 0x000fce0000000f00 */
[----:B------:R-:W-:Y:S05]  /*251b0*/  WARPSYNC.COLLECTIVE R223, `(.L_x_38435) ;  /* 0x00000000df087348 */ /* 0x000fea0003c00000 */
[----:B------:R0:W1:Y:S02]  /*251c0*/  SHFL.BFLY P2, R214, R230, R214, R215 ;  /* 0x0c0000d6e6d67389 */ /* 0x00006400000400d7 */
[----:B01----:R-:W-:Y:S01]  /*251d0*/  ENDCOLLECTIVE ;  /* 0x000000000000791b */ /* 0x003fe20003800000 */
.L_x_38435:
[----:B------:R-:W-:Y:S01]  /*251e0*/  FADD.FTZ R221, R221, R214 ;  /* 0x000000d6dddd7221 */ /* 0x000fe20000010000 */
[----:B------:R-:W-:-:S04]  /*251f0*/  IMAD.MOV.U32 R214, RZ, RZ, 0x8 ;  /* 0x00000008ffd67424 */ /* 0x000fc800078e00ff */
[----:B------:R-:W-:-:S07]  /*25200*/  MOV R230, R221 ;  /* 0x000000dd00e67202 */ /* 0x000fce0000000f00 */
[----:B------:R-:W-:Y:S05]  /*25210*/  WARPSYNC.COLLECTIVE R223, `(.L_x_38436) ;  /* 0x00000000df087348 */ /* 0x000fea0003c00000 */
[----:B------:R0:W1:Y:S02]  /*25220*/  SHFL.BFLY P2, R214, R230, R214, R215 ;  /* 0x0c0000d6e6d67389 */ /* 0x00006400000400d7 */
[----:B01----:R-:W-:Y:S01]  /*25230*/  ENDCOLLECTIVE ;  /* 0x000000000000791b */ /* 0x003fe20003800000 */
.L_x_38436:
[----:B------:R-:W-:Y:S01]  /*25240*/  FADD.FTZ R221, R221, R214 ;  /* 0x000000d6dddd7221 */ /* 0x000fe20000010000 */
[----:B------:R-:W-:-:S04]  /*25250*/  IMAD.MOV.U32 R214, RZ, RZ, 0x10 ;  /* 0x00000010ffd67424 */ /* 0x000fc800078e00ff */
[----:B------:R-:W-:-:S07]  /*25260*/  MOV R230, R221 ;  /* 0x000000dd00e67202 */ /* 0x000fce0000000f00 */
[----:B------:R-:W-:Y:S05]  /*25270*/  WARPSYNC.COLLECTIVE R223, `(.L_x_38437) ;  /* 0x00000000df087348 */ /* 0x000fea0003c00000 */
[----:B------:R0:W1:Y:S02]  /*25280*/  SHFL.BFLY P2, R214, R230, R214, R215 ;  /* 0x0c0000d6e6d67389 */ /* 0x00006400000400d7 */
[----:B01----:R-:W-:Y:S01]  /*25290*/  ENDCOLLECTIVE ;  /* 0x000000000000791b */ /* 0x003fe20003800000 */
.L_x_38437:
        /* <DEDUP_REMOVED lines=99> */
[----:B------:R-:W-:-:S03]  /*258d0*/  IMAD.MOV.U32 R214, RZ, RZ, 0x1 ;  /* 0x00000001ffd67424 */ /* 0x000fc600078e00ff */
[----:B------:R-:W-:-:S07]  /*258e0*/  MOV R230, R228 ;  /* 0x000000e400e67202 */ /* 0x000fce0000000f00 */
[----:B------:R-:W-:Y:S05]  /*258f0*/  WARPSYNC.COLLECTIVE R223, `(.L_x_38438) ;  /* 0x00000000df087348 */ /* 0x000fea0003c00000 */
[----:B------:R0:W1:Y:S02]  /*25900*/  SHFL.BFLY P2, R214, R230, R214, R215 ;  /* 0x0c0000d6e6d67389 */ /* 0x00006400000400d7 */
[----:B01----:R-:W-:Y:S01]  /*25910*/  ENDCOLLECTIVE ;  /* 0x000000000000791b */ /* 0x003fe20003800000 */
.L_x_38438:
[----:B------:R-:W-:Y:S01]  /*25920*/  FADD.FTZ R228, R228, R214 ;  /* 0x000000d6e4e47221 */ /* 0x000fe20000010000 */
[----:B------:R-:W-:-:S03]  /*25930*/  MOV R214, 0x2 ;  /* 0x0000000200d67802 */ /* 0x000fc60000000f00 */
[----:B------:R-:W-:-:S07]  /*25940*/  IMAD.MOV.U32 R230, RZ, RZ, R228 ;  /* 0x000000ffffe67224 */ /* 0x000fce00078e00e4 */
[----:B------:R-:W-:Y:S05]  /*25950*/  WARPSYNC.COLLECTIVE R223, `(.L_x_38439) ;  /* 0x00000000df087348 */ /* 0x000fea0003c00000 */
[----:B------:R0:W1:Y:S02]  /*25960*/  SHFL.BFLY P2, R214, R230, R214, R215 ;  /* 0x0c0000d6e6d67389 */ /* 0x00006400000400d7 */
[----:B01----:R-:W-:Y:S01]  /*25970*/  ENDCOLLECTIVE ;  /* 0x000000000000791b */ /* 0x003fe20003800000 */
.L_x_38439:
[----:B------:R-:W-:Y:S01]  /*25980*/  FADD.FTZ R228, R228, R214 ;  /* 0x000000d6e4e47221 */ /* 0x000fe20000010000 */
[----:B------:R-:W-:-:S03]  /*25990*/  HFMA2.MMA R214, -RZ, RZ, 0, 2.384185791015625e-07 ;  /* 0x00000004ffd67435 */ /* 0x000fc600000001ff */
[----:B------:R-:W-:-:S08]  /*259a0*/  IMAD.MOV.U32 R230, RZ, RZ, R228 ;  /* 0x000000ffffe67224 */ /* 0x000fd000078e00e4 */
[----:B------:R-:W-:Y:S05]  /*259b0*/  WARPSYNC.COLLECTIVE R223, `(.L_x_38440) ;  /* 0x00000000df087348 */ /* 0x000fea0003c00000 */
[----:B------:R0:W1:Y:S02]  /*259c0*/  SHFL.BFLY P2, R214, R230, R214, R215 ;  /* 0x0c0000d6e6d67389 */ /* 0x00006400000400d7 */
[----:B01----:R-:W-:Y:S01]  /*259d0*/  ENDCOLLECTIVE ;  /* 0x000000000000791b */ /* 0x003fe20003800000 */
.L_x_38440:
[----:B------:R-:W-:Y:S01]  /*259e0*/  FADD.FTZ R228, R228, R214 ;  /* 0x000000d6e4e47221 */ /* 0x000fe20000010000 */
[----:B------:R-:W-:-:S03]  /*259f0*/  MOV R214, 0x8 ;  /* 0x0000000800d67802 */ /* 0x000fc60000000f00 */
[----:B------:R-:W-:-:S07]  /*25a00*/  IMAD.MOV.U32 R230, RZ, RZ, R228 ;  /* 0x000000ffffe67224 */ /* 0x000fce00078e00e4 */
[----:B------:R-:W-:Y:S05]  /*25a10*/  WARPSYNC.COLLECTIVE R223, `(.L_x_38441) ;  /* 0x00000000df087348 */ /* 0x000fea0003c00000 */
[----:B------:R0:W1:Y:S02]  /*25a20*/  SHFL.BFLY P2, R214, R230, R214, R215 ;  /* 0x0c0000d6e6d67389 */ /* 0x00006400000400d7 */
[----:B01----:R-:W-:Y:S01]  /*25a30*/  ENDCOLLECTIVE ;  /* 0x000000000000791b */ /* 0x003fe20003800000 */
.L_x_38441:
[----:B------:R-:W-:Y:S01]  /*25a40*/  FADD.FTZ R228, R228, R214 ;  /* 0x000000d6e4e47221 */ /* 0x000fe20000010000 */
[----:B------:R-:W-:-:S03]  /*25a50*/  HFMA2.MMA R214, -RZ, RZ, 0, 9.5367431640625e-07 ;  /* 0x00000010ffd67435 */ /* 0x000fc600000001ff */
[----:B------:R-:W-:-:S08]  /*25a60*/  IMAD.MOV.U32 R230, RZ, RZ, R228 ;  /* 0x000000ffffe67224 */ /* 0x000fd000078e00e4 */
[----:B------:R-:W-:Y:S05]  /*25a70*/  WARPSYNC.COLLECTIVE R223, `(.L_x_38442) ;  /* 0x00000000df087348 */ /* 0x000fea0003c00000 */
[----:B------:R0:W1:Y:S02]  /*25a80*/  SHFL.BFLY P2, R214, R230, R214, R215 ;  /* 0x0c0000d6e6d67389 */ /* 0x00006400000400d7 */
[----:B01----:R-:W-:Y:S01]  /*25a90*/  ENDCOLLECTIVE ;  /* 0x000000000000791b */ /* 0x003fe20003800000 */
.L_x_38442:
[----:B------:R-:W-:Y:S05]  /*25aa0*/  BRA `(.L_x_38443) ;  /* 0xffffffe000b07947 */ /* 0x000fea000383ffff */
.L_x_38444:
        /* <DEDUP_REMOVED lines=13> */
.L_x_40185:


//--------------------- .text._ZN10layer_norm31ln_parallel_residual_fwd_kernelINS_13Kernel_traitsIfffffjLj1536ELj1ELj4ELj1ELj16ENS_18Kernel_traits_baseILj1536EfffffjLj128EEEEELb1ELb1ELb0EEEvNS_9FwdParamsE --------------------------
	.section	.text._ZN10layer_norm31ln_parallel_residual_fwd_kernelINS_13Kernel_traitsIfffffjLj1536ELj1ELj4ELj1ELj16ENS_18Kernel_traits_baseILj1536EfffffjLj128EEEEELb1ELb1ELb0EEEvNS_9FwdParamsE,"ax",@progbits
	.align	128
        .global         _ZN10layer_norm31ln_parallel_residual_fwd_kernelINS_13Kernel_traitsIfffffjLj1536ELj1ELj4ELj1ELj16ENS_18Kernel_traits_baseILj1536EfffffjLj128EEEEELb1ELb1ELb0EEEvNS_9FwdParamsE
        .type           _ZN10layer_norm31ln_parallel_residual_fwd_kernelINS_13Kernel_traitsIfffffjLj1536ELj1ELj4ELj1ELj16ENS_18Kernel_traits_baseILj1536EfffffjLj128EEEEELb1ELb1ELb0EEEvNS_9FwdParamsE,@function
        .size           _ZN10layer_norm31ln_parallel_residual_fwd_kernelINS_13Kernel_traitsIfffffjLj1536ELj1ELj4ELj1ELj16ENS_18Kernel_traits_baseILj1536EfffffjLj128EEEEELb1ELb1ELb0EEEvNS_9FwdParamsE,(.L_x_40186 - _ZN10layer_norm31ln_parallel_residual_fwd_kernelINS_13Kernel_traitsIfffffjLj1536ELj1ELj4ELj1ELj16ENS_18Kernel_traits_baseILj1536EfffffjLj128EEEEELb1ELb1ELb0EEEvNS_9FwdParamsE)
        .other          _ZN10layer_norm31ln_parallel_residual_fwd_kernelINS_13Kernel_traitsIfffffjLj1536ELj1ELj4ELj1ELj16ENS_18Kernel_traits_baseILj1536EfffffjLj128EEEEELb1ELb1ELb0EEEvNS_9FwdParamsE,@"STO_CUDA_ENTRY STV_DEFAULT"
_ZN10layer_norm31ln_parallel_residual_fwd_kernelINS_13Kernel_traitsIfffffjLj1536ELj1ELj4ELj1ELj16ENS_18Kernel_traits_baseILj1536EfffffjLj128EEEEELb1ELb1ELb0EEEvNS_9FwdParamsE:
.text._ZN10layer_norm31ln_parallel_residual_fwd_kernelINS_13Kernel_traitsIfffffjLj1536ELj1ELj4ELj1ELj16ENS_18Kernel_traits_baseILj1536EfffffjLj128EEEEELb1ELb1ELb0EEEvNS_9FwdParamsE:
        /* <DEDUP_REMOVED lines=20> */
[----:B------:R-:W-:Y:S01]  /*0140*/  LOP3.LUT R191, R191, 0xffffffbf, RZ, 0xc0, !PT ;  /* 0xffffffbfbfbf7812 */ /* 0x000fe200078ec0ff */
[----:B------:R-:W-:Y:S02]  /*0150*/  BSSY B0, `(.L_x_38445) ;  /* 0x000004e000007945 */ /* 0x000fe40003800000 */
[----:B------:R-:W-:Y:S01]  /*0160*/  IMAD.MOV.U32 R119, RZ, RZ, R190 ;  /* 0x000000ffff777224 */ /* 0x000fe200078e00be */
        /* <DEDUP_REMOVED lines=34> */
[----:B------:R-:W-:Y:S02]  /*0390*/  LOP3.LUT R7, R5, R8, R18, 0x96, !PT ;  /* 0x0000000805077212 */ /* 0x000fe400078e9612 */
[----:B------:R-:W-:Y:S01]  /*03a0*/  LEA.HI R14, R9, R14, RZ, 0x2 ;  /* 0x0000000e090e7211 */ /* 0x000fe200078f10ff */
[----:B------:R-:W-:Y:S01]  /*03b0*/  VIADD R12, R195, 0x646e171e ;  /* 0x646e171ec30c7836 */ /* 0x000fe20000000000 */
[----:B------:R-:W-:Y:S01]  /*03c0*/  LOP3.LUT R8, R3, R6, R17, 0x96, !PT ;  /* 0x0000000603087212 */ /* 0x000fe200078e9611 */
[----:B------:R-:W-:Y:S01]  /*03d0*/  IMAD.WIDE.U32 R6, R7, -0x2daee0ad, RZ ;  /* 0xd2511f5307067825 */ /* 0x000fe200078e00ff */
[----:B------:R-:W-:-:S03]  /*03e0*/  LOP3.LUT R3, R119, 0x1f, RZ, 0x3c, !PT ;  /* 0x0000001f77037812 */ /* 0x000fc600078e3cff */
[----:B------:R-:W-:Y:S01]  /*03f0*/  IMAD.WIDE.U32 R8, R8, -0x326172a9, RZ ;  /* 0xcd9e8d5708087825 */ /* 0x000fe200078e00ff */
[----:B------:R-:W-:Y:S02]  /*0400*/  LEA.HI.SX32 R14, R14, R3, 0x1e ;  /* 0x000000030e0e7211 */ /* 0x000fe400078ff2ff */
[----:B------:R-:W-:Y:S01]  /*0410*/  LOP3.LUT R5, R7, R2, R16, 0x96, !PT ;  /* 0x0000000207057212 */ /* 0x000fe200078e9610 */
[----:B------:R-:W-:Y:S01]  /*0420*/  VIADD R11, R195, 0x1fd5c5a3 ;  /* 0x1fd5c5a3c30b7836 */ /* 0x000fe20000000000 */
[C---:B------:R-:W-:Y:S02]  /*0430*/  LOP3.LUT P6, RZ, R14.reuse, 0xffffffe0, RZ, 0xc0, !PT ;  /* 0xffffffe00eff7812 */ /* 0x040fe400078cc0ff */
[C---:B------:R-:W-:Y:S02]  /*0440*/  ISETP.GE.U32.AND P5, PT, R14.reuse, 0x40, PT ;  /* 0x000000400e00780c */ /* 0x040fe40003fa6070 */
[C---:B------:R-:W-:Y:S02]  /*0450*/  ISETP.GE.U32.AND P4, PT, R14.reuse, 0x60, PT ;  /* 0x000000600e00780c */ /* 0x040fe40003f86070 */
[----:B------:R-:W-:-:S02]  /*0460*/  ISETP.GE.U32.AND P3, PT, R14, 0x80, PT ;  /* 0x000000800e00780c */ /* 0x000fc40003f66070 */
[----:B------:R-:W-:Y:S02]  /*0470*/  ISETP.GE.U32.AND P2, PT, R14, 0xa0, PT ;  /* 0x000000a00e00780c */ /* 0x000fe40003f46070 */
[----:B------:R-:W-:Y:S01]  /*0480*/  LOP3.LUT R2, R9, R4, R15, 0x96, !PT ;  /* 0x0000000409027212 */ /* 0x000fe200078e960f */
[----:B------:R-:W-:Y:S02]  /*0490*/  IMAD.WIDE.U32 R4, R5, -0x326172a9, RZ ;  /* 0xcd9e8d5705047825 */ /* 0x000fe400078e00ff */
[----:B------:R-:W-:Y:S02]  /*04a0*/  @P6 LOP3.LUT R191, R191, 0x40, RZ, 0xfc, !PT ;  /* 0x00000040bfbf6812 */ /* 0x000fe400078efcff */
[----:B------:R-:W-:Y:S01]  /*04b0*/  IMAD.WIDE.U32 R2, R2, -0x2daee0ad, RZ ;  /* 0xd2511f5302027825 */ /* 0x000fe200078e00ff */
[----:B------:R-:W-:Y:S02]  /*04c0*/  LOP3.LUT R10, R5, R8, R13, 0x96, !PT ;  /* 0x00000008050a7212 */ /* 0x000fe400078e960d */
[----:B------:R-:W-:-:S02]  /*04d0*/  LOP3.LUT R191, R191, 0xfffbffff, RZ, 0xc0, !PT ;  /* 0xfffbffffbfbf7812 */ /* 0x000fc400078ec0ff */
        /* <DEDUP_REMOVED lines=21> */
.L_x_38446:
[----:B------:R-:W-:Y:S05]  /*0630*/  BSYNC B0 ;  /* 0x0000000000007941 */ /* 0x000fea0003800000 */
.L_x_38445:
[----:B------:R-:W-:Y:S04]  /*0640*/  BSSY B0, `(.L_x_38447) ;  /* 0x000000e000007945 */ /* 0x000fe80003800000 */
[----:B------:R-:W-:Y:S05]  /*0650*/  @!P5 BRA `(.L_x_38448) ;  /* 0x000000000030d947 */ /* 0x000fea0003800000 */
[----:B------:R-:W1:Y:S01]  /*0660*/  LDC.64 R8, c[0x0][0x260] ;  /* 0x00009800ff087b82 */ /* 0x000e620000000a00 */
[----:B------:R-:W-:Y:S01]  /*0670*/  ULDC.64 UR6, c[0x0][0x2c8] ;  /* 0x0000b20000067ab9 */ /* 0x000fe20000000a00 */
[----:B------:R-:W-:Y:S02]  /*0680*/  CS2R R34, SRZ ;  /* 0x0000000000227805 */ /* 0x000fe4000001ff00 */
[----:B------:R-:W-:Y:S02]  /*0690*/  ISETP.NE.U32.AND P0, PT, RZ, UR6, PT ;  /* 0x00000006ff007c0c */ /* 0x000fe4000bf05070 */
[----:B------:R-:W-:Y:S02]  /*06a0*/  CS2R R32, SRZ ;  /* 0x0000000000207805 */ /* 0x000fe4000001ff00 */
[----:B------:R-:W-:-:S13]  /*06b0*/  ISETP.NE.AND.EX P0, PT, RZ, UR7, PT, P0 ;  /* 0x00000007ff007c0c */ /* 0x000fda000bf05300 */
[----:B0-----:R-:W-:-:S04]  /*06c0*/  @P0 LEA R6, P1, R119, UR6, 0x4 ;  /* 0x0000000677060c11 */ /* 0x001fc8000f8220ff */
[C---:B------:R-:W-:Y:S01]  /*06d0*/  @P0 LEA.HI.X R7, R119.reuse, UR7, RZ, 0x4, P1 ;  /* 0x0000000777070c11 */ /* 0x040fe200088f24ff */
[----:B-1----:R-:W-:-:S04]  /*06e0*/  IMAD.WIDE.U32 R8, R119, 0x10, R8 ;  /* 0x0000001077087825 */ /* 0x002fc800078e0008 */
[----:B------:R1:W5:Y:S04]  /*06f0*/  @P0 LDG.E.128 R32, desc[UR4][R6.64] ;  /* 0x0000000406200981 */ /* 0x000368000c1e1d00 */
[----:B------:R1:W5:Y:S01]  /*0700*/  LDG.E.128 R36, desc[UR4][R8.64] ;  /* 0x0000000408247981 */ /* 0x000362000c1e1d00 */
[----:B------:R-:W-:-:S07]  /*0710*/  IADD3 R119, R119, 0x20, RZ ;  /* 0x0000002077777810 */ /* 0x000fce0007ffe0ff */
.L_x_38448:
[----:B------:R-:W-:Y:S05]  /*0720*/  BSYNC B0 ;  /* 0x0000000000007941 */ /* 0x000fea0003800000 */
.L_x_38447:
[----:B------:R-:W-:Y:S04]  /*0730*/  BSSY B0, `(.L_x_38449) ;  /* 0x000000e000007945 */ /* 0x000fe80003800000 */
[----:B------:R-:W-:Y:S05]  /*0740*/  @!P4 BRA `(.L_x_38450) ;  /* 0x000000000030c947 */ /* 0x000fea0003800000 */
[----:B-1----:R-:W1:Y:S01]  /*0750*/  LDC.64 R8, c[0x0][0x260] ;  /* 0x00009800ff087b82 */ /* 0x002e620000000a00 */
        /* <DEDUP_REMOVED lines=10> */
[----:B------:R-:W-:-:S07]  /*0800*/  VIADD R119, R119, 0x20 ;  /* 0x0000002077777836 */ /* 0x000fce0000000000 */
.L_x_38450:
[----:B------:R-:W-:Y:S05]  /*0810*/  BSYNC B0 ;  /* 0x0000000000007941 */ /* 0x000fea0003800000 */
.L_x_38449:
[----:B------:R-:W-:Y:S04]  /*0820*/  BSSY B0, `(.L_x_38451) ;  /* 0x000000e000007945 */ /* 0x000fe80003800000 */
[----:B------:R-:W-:Y:S05]  /*0830*/  @!P3 BRA `(.L_x_38452) ;  /* 0x000000000030b947 */ /* 0x000fea0003800000 */
[----:B-12---:R-:W1:Y:S01]  /*0840*/  LDC.64 R8, c[0x0][0x260] ;  /* 0x00009800ff087b82 */ /* 0x006e620000000a00 */
        /* <DEDUP_REMOVED lines=11> */
.L_x_38452:
[----:B------:R-:W-:Y:S05]  /*0900*/  BSYNC B0 ;  /* 0x0000000000007941 */ /* 0x000fea0003800000 */
.L_x_38451:
[----:B------:R-:W-:Y:S04]  /*0910*/  BSSY B0, `(.L_x_38453) ;  /* 0x000000e000007945 */ /* 0x000fe80003800000 */
[----:B------:R-:W-:Y:S05]  /*0920*/  @!P2 BRA `(.L_x_38454) ;  /* 0x000000000030a947 */ /* 0x000fea0003800000 */
[----:B-123--:R-:W1:Y:S01]  /*0930*/  LDC.64 R8, c[0x0][0x260] ;  /* 0x00009800ff087b82 */ /* 0x00ee620000000a00 */
        /* <DEDUP_REMOVED lines=11> */
.L_x_38454:
[----:B------:R-:W-:Y:S05]  /*09f0*/  BSYNC B0 ;  /* 0x0000000000007941 */ /* 0x000fea0003800000 */
.L_x_38453:
[----:B------:R-:W-:Y:S01]  /*0a00*/  ISETP.GE.U32.AND P0, PT, R14, 0xc0, PT ;  /* 0x000000c00e00780c */ /* 0x000fe20003f06070 */
[----:B01234-:R-:W-:Y:S01]  /*0a10*/  IMAD.WIDE.U32 R6, R10, -0x2daee0ad, RZ ;  /* 0xd2511f530a067825 */ /* 0x01ffe200078e00ff */
[----:B------:R-:W-:Y:S01]  /*0a20*/  IADD3 R10, R194, 0x5384540f, RZ ;  /* 0x5384540fc20a7810 */ /* 0x000fe20007ffe0ff */
[----:B------:R-:W-:Y:S01]  /*0a30*/  BSSY B0, `(.L_x_38455) ;  /* 0x0000015000007945 */ /* 0x000fe20003800000 */
[----:B------:R-:W-:Y:S01]  /*0a40*/  LOP3.LUT R191, R191, 0xffffbfff, RZ, 0xc0, !PT ;  /* 0xffffbfffbfbf7812 */ /* 0x000fe200078ec0ff */
[----:B------:R-:W-:Y:S01]  /*0a50*/  IMAD.WIDE.U32 R72, R72, -0x326172a9, RZ ;  /* 0xcd9e8d5748487825 */ /* 0x000fe200078e00ff */
[----:B------:R-:W-:Y:S02]  /*0a60*/  LOP3.LUT R121, R7, R2, R11, 0x96, !PT ;  /* 0x0000000207797212 */ /* 0x000fe400078e960b */
[----:B------:R-:W-:Y:S01]  /*0a70*/  SHF.R.U32.HI R189, RZ, 0x5, R189 ;  /* 0x00000005ffbd7819 */ /* 0x000fe200000116bd */
[----:B------:R-:W-:Y:S01]  /*0a80*/  VIADD R9, R194, 0xf1bbcdc8 ;  /* 0xf1bbcdc8c2097836 */ /* 0x000fe20000000000 */
        /* <DEDUP_REMOVED lines=9> */
[----:B------:R-:W-:-:S04]  /*0b20*/  @P0 LEA R2, P1, R119, UR6, 0x4 ;  /* 0x0000000677020c11 */ /* 0x000fc8000f8220ff */
[C---:B------:R-:W-:Y:S01]  /*0b30*/  @P0 LEA.HI.X R3, R119.reuse, UR7, RZ, 0x4, P1 ;  /* 0x0000000777030c11 */ /* 0x040fe200088f24ff */
[----:B0-----:R-:W-:-:S04]  /*0b40*/  IMAD.WIDE.U32 R4, R119, 0x10, R4 ;  /* 0x0000001077047825 */ /* 0x001fc800078e0004 */
[----:B------:R0:W5:Y:S04]  /*0b50*/  @P0 LDG.E.128 R64, desc[UR4][R2.64] ;  /* 0x0000000402400981 */ /* 0x000168000c1e1d00 */
[----:B------:R0:W5:Y:S01]  /*0b60*/  LDG.E.128 R68, desc[UR4][R4.64] ;  /* 0x0000000404447981 */ /* 0x000162000c1e1d00 */
[----:B------:R-:W-:-:S07]  /*0b70*/  VIADD R119, R119, 0x20 ;  /* 0x0000002077777836 */ /* 0x000fce0000000000 */
.L_x_38456:
[----:B------:R-:W-:Y:S05]  /*0b80*/  BSYNC B0 ;  /* 0x0000000000007941 */ /* 0x000fea0003800000 */
.L_x_38455:
[----:B------:R-:W-:Y:S01]  /*0b90*/  ISETP.GE.U32.AND P0, PT, R14, 0xe0, PT ;  /* 0x000000e00e00780c */ /* 0x000fe20003f06070 */
[----:B0-----:R-:W-:Y:S01]  /*0ba0*/  IMAD.HI.U32 R2, R121, -0x326172a9, RZ ;  /* 0xcd9e8d5779027827 */ /* 0x001fe200078e00ff */
[----:B------:R-:W-:Y:S01]  /*0bb0*/  LOP3.LUT R191, R191, 0xffffdfff, RZ, 0xc0, !PT ;  /* 0xffffdfffbfbf7812 */ /* 0x000fe200078ec0ff */
[----:B------:R-:W-:Y:S01]  /*0bc0*/  BSSY B0, `(.L_x_38457) ;  /* 0x0000014000007945 */ /* 0x000fe20003800000 */
[----:B------:R-:W-:Y:S01]  /*0bd0*/  LEA R189, R74, R189, 0x2 ;  /* 0x000000bd4abd7211 */ /* 0x000fe200078e10ff */
[----:B------:R-:W-:Y:S01]  /*0be0*/  IMAD.HI.U32 R3, R120, -0x2daee0ad, RZ ;  /* 0xd2511f5378037827 */ /* 0x000fe200078e00ff */
[----:B------:R-:W-:-:S03]  /*0bf0*/  LOP3.LUT R184, R2, R72, R9, 0x96, !PT ;  /* 0x0000004802b87212 */ /* 0x000fc600078e9609 */
[----:B------:R-:W-:-:S04]  /*0c00*/  VIADD R8, R195, 0xdb3d7428 ;  /* 0xdb3d7428c3087836 */ /* 0x000fc80000000000 */
[----:B------:R-:W-:Y:S02]  /*0c10*/  @P0 LOP3.LUT R191, R191, 0x2000, RZ, 0xfc, !PT ;  /* 0x00002000bfbf0812 */ /* 0x000fe400078efcff */
[----:B------:R-:W-:Y:S01]  /*0c20*/  LOP3.LUT R186, R3, R6, R8, 0x96, !PT ;  /* 0x0000000603ba7212 */ /* 0x000fe200078e9608 */
        /* <DEDUP_REMOVED lines=13> */
.L_x_38458:
[----:B------:R-:W-:Y:S05]  /*0d00*/  BSYNC B0 ;  /* 0x0000000000007941 */ /* 0x000fea0003800000 */
.L_x_38457:
[----:B------:R-:W-:Y:S01]  /*0d10*/  ISETP.GE.U32.AND P0, PT, R14, 0x100, PT ;  /* 0x000001000e00780c */ /* 0x000fe20003f06070 */
[----:B------:R-:W-:Y:S01]  /*0d20*/  BSSY B0, `(.L_x_38459) ;  /* 0x0000010000007945 */ /* 0x000fe20003800000 */
[----:B------:R-:W-:-:S11]  /*0d30*/  LOP3.LUT R191, R191, 0xffffefff, RZ, 0xc0, !PT ;  /* 0xffffefffbfbf7812 */ /* 0x000fd600078ec0ff */
[----:B------:R-:W-:Y:S01]  /*0d40*/  @P0 LOP3.LUT R191, R191, 0x1000, RZ, 0xfc, !PT ;  /* 0x00001000bfbf0812 */ /* 0x000fe200078efcff */
[----:B------:R-:W-:Y:S06]  /*0d50*/  @!P0 BRA `(.L_x_38460) ;  /* 0x0000000000308947 */ /* 0x000fec0003800000 */
[----:B0-----:R-:W0:Y:S01]  /*0d60*/  LDC.64 R4, c[0x0][0x260] ;  /* 0x00009800ff047b82 */ /* 0x001e220000000a00 */
        /* <DEDUP_REMOVED lines=11> */
.L_x_38460:
[----:B------:R-:W-:Y:S05]  /*0e20*/  BSYNC B0 ;  /* 0x0000000000007941 */ /* 0x000fea0003800000 */
.L_x_38459:
[----:B------:R-:W-:Y:S01]  /*0e30*/  ISETP.GE.U32.AND P0, PT, R14, 0x120, PT ;  /* 0x000001200e00780c */ /* 0x000fe20003f06070 */
[----:B------:R-:W-:Y:S01]  /*0e40*/  BSSY B0, `(.L_x_38461) ;  /* 0x0000010000007945 */ /* 0x000fe20003800000 */
[----:B------:R-:W-:-:S11]  /*0e50*/  LOP3.LUT R191, R191, 0xfffff7ff, RZ, 0xc0, !PT ;  /* 0xfffff7ffbfbf7812 */ /* 0x000fd600078ec0ff */
[----:B------:R-:W-:Y:S01]  /*0e60*/  @P0 LOP3.LUT R191, R191, 0x800, RZ, 0xfc, !PT ;  /* 0x00000800bfbf0812 */ /* 0x000fe200078efcff */
[----:B------:R-:W-:Y:S06]  /*0e70*/  @!P0 BRA `(.L_x_38462) ;  /* 0x0000000000308947 */ /* 0x000fec0003800000 */
[----:B01----:R-:W0:Y:S01]  /*0e80*/  LDC.64 R4, c[0x0][0x260] ;  /* 0x00009800ff047b82 */ /* 0x003e220000000a00 */
        /* <DEDUP_REMOVED lines=11> */
.L_x_38462:
[----:B------:R-:W-:Y:S05]  /*0f40*/  BSYNC B0 ;  /* 0x0000000000007941 */ /* 0x000fea0003800000 */
.L_x_38461:
[----:B------:R-:W-:Y:S01]  /*0f50*/  ISETP.GE.U32.AND P0, PT, R14, 0x140, PT ;  /* 0x000001400e00780c */ /* 0x000fe20003f06070 */
[----:B------:R-:W-:Y:S01]  /*0f60*/  BSSY B0, `(.L_x_38463) ;  /* 0x0000010000007945 */ /* 0x000fe20003800000 */
[----:B------:R-:W-:-:S11]  /*0f70*/  LOP3.LUT R191, R191, 0xfffffbff, RZ, 0xc0, !PT ;  /* 0xfffffbffbfbf7812 */ /* 0x000fd600078ec0ff */
[----:B------:R-:W-:Y:S01]  /*0f80*/  @P0 LOP3.LUT R191, R191, 0x400, RZ, 0xfc, !PT ;  /* 0x00000400bfbf0812 */ /* 0x000fe200078efcff */
[----:B------:R-:W-:Y:S06]  /*0f90*/  @!P0 BRA `(.L_x_38464) ;  /* 0x0000000000308947 */ /* 0x000fec0003800000 */
[----:B012---:R-:W0:Y:S01]  /*0fa0*/  LDC.64 R4, c[0x0][0x260] ;  /* 0x00009800ff047b82 */ /* 0x007e220000000a00 */
        /* <DEDUP_REMOVED lines=10> */
[----:B------:R-:W-:-:S07]  /*1050*/  IADD3 R119, R119, 0x20, RZ ;  /* 0x0000002077777810 */ /* 0x000fce0007ffe0ff */
.L_x_38464:
[----:B------:R-:W-:Y:S05]  /*1060*/  BSYNC B0 ;  /* 0x0000000000007941 */ /* 0x000fea0003800000 */
.L_x_38463:
[----:B------:R-:W-:Y:S01]  /*1070*/  ISETP.GE.U32.AND P0, PT, R14, 0x160, PT ;  /* 0x000001600e00780c */ /* 0x000fe20003f06070 */
[----:B------:R-:W-:Y:S01]  /*1080*/  BSSY B0, `(.L_x_38465) ;  /* 0x0000010000007945 */ /* 0x000fe20003800000 */
[----:B------:R-:W-:-:S11]  /*1090*/  LOP3.LUT R191, R191, 0xfffffdff, RZ, 0xc0, !PT ;  /* 0xfffffdffbfbf7812 */ /* 0x000fd600078ec0ff */
[----:B------:R-:W-:Y:S01]  /*10a0*/  @P0 LOP3.LUT R191, R191, 0x200, RZ, 0xfc, !PT ;  /* 0x00000200bfbf0812 */ /* 0x000fe200078efcff */
[----:B------:R-:W-:Y:S06]  /*10b0*/  @!P0 BRA `(.L_x_38466) ;  /* 0x0000000000308947 */ /* 0x000fec0003800000 */
[----:B0123--:R-:W0:Y:S01]  /*10c0*/  LDC.64 R4, c[0x0][0x260] ;  /* 0x00009800ff047b82 */ /* 0x00fe220000000a00 */
        /* <DEDUP_REMOVED lines=11> */
.L_x_38466:
[----:B------:R-:W-:Y:S05]  /*1180*/  BSYNC B0 ;  /* 0x0000000000007941 */ /* 0x000fea0003800000 */
.L_x_38465:
[----:B------:R-:W-:Y:S01]  /*1190*/  ISETP.GE.U32.AND P0, PT, R14, 0x180, PT ;  /* 0x000001800e00780c */ /* 0x000fe20003f06070 */
[----:B------:R-:W-:Y:S01]  /*11a0*/  BSSY B0, `(.L_x_38467) ;  /* 0x000000f000007945 */ /* 0x000fe20003800000 */
[----:B------:R-:W-:-:S11]  /*11b0*/  LOP3.LUT R191, R191, 0xfffffeff, RZ, 0xc0, !PT ;  /* 0xfffffeffbfbf7812 */ /* 0x000fd600078ec0ff */
        /* <DEDUP_REMOVED lines=8> */
[C---:B01234-:R-:W-:Y:S01]  /*1240*/  @P0 LEA R2, P1, R119.reuse, UR6, 0x4 ;  /* 0x0000000677020c11 */ /* 0x05ffe2000f8220ff */
[----:B------:R-:W-:-:S03]  /*1250*/  IMAD.WIDE.U32 R116, R119, 0x10, R116 ;  /* 0x0000001077747825 */ /* 0x000fc600078e0074 */
[----:B------:R-:W-:-:S05]  /*1260*/  @P0 LEA.HI.X R3, R119, UR7, RZ, 0x4, P1 ;  /* 0x0000000777030c11 */ /* 0x000fca00088f24ff */
[----:B------:R0:W5:Y:S04]  /*1270*/  @P0 LDG.E.128 R112, desc[UR4][R2.64] ;  /* 0x0000000402700981 */ /* 0x000168000c1e1d00 */
[----:B------:R-:W5:Y:S02]  /*1280*/  LDG.E.128 R116, desc[UR4][R116.64] ;  /* 0x0000000474747981 */ /* 0x000f64000c1e1d00 */
.L_x_38468:
[----:B------:R-:W-:Y:S05]  /*1290*/  BSYNC B0 ;  /* 0x0000000000007941 */ /* 0x000fea0003800000 */
.L_x_38467:
[----:B------:R-:W-:Y:S01]  /*12a0*/  ULDC UR6, c[0x0][0x214] ;  /* 0x0000850000067ab9 */ /* 0x000fe20000000800 */
[----:B------:R-:W-:Y:S01]  /*12b0*/  VIADD R7, R194, 0x8ff34781 ;  /* 0x8ff34781c2077836 */ /* 0x000fe20000000000 */
[----:B------:R-:W-:-:S13]  /*12c0*/  ISETP.GE.AND P0, PT, R189, UR6, PT ;  /* 0x00000006bd007c0c */ /* 0x000fda000bf06270 */
[----:B------:R-:W-:Y:S05]  /*12d0*/  @P0 EXIT ;  /* 0x000000000000094d */ /* 0x000fea0003800000 */
[----:B------:R-:W-:Y:S01]  /*12e0*/  ULDC.U8 UR6, c[0x0][0x2a0] ;  /* 0x0000a80000067ab9 */ /* 0x000fe20000000000 */
[----:B01234-:R-:W-:Y:S01]  /*12f0*/  IMAD R2, R121, -0x326172a9, RZ ;  /* 0xcd9e8d5779027824 */ /* 0x01ffe200078e02ff */
        /* <DEDUP_REMOVED lines=20> */
.L_x_39298:
        /* <DEDUP_REMOVED lines=34> */
.L_x_38473:
[----:B------:R-:W-:-:S07]  /*1660*/  IMAD.MOV.U32 R193, RZ, RZ, R186 ;  /* 0x000000ffffc17224 */ /* 0x000fce00078e00ba */
.L_x_38474:
[----:B------:R-:W-:Y:S05]  /*1670*/  BSYNC B2 ;  /* 0x0000000000027941 */ /* 0x000fea0003800000 */
.L_x_38472:
        /* <DEDUP_REMOVED lines=16> */
.L_x_38478:
[----:B------:R-:W-:Y:S05]  /*1780*/  BSYNC B3 ;  /* 0x0000000000037941 */ /* 0x000fea0003800000 */
.L_x_38477:
        /* <DEDUP_REMOVED lines=44> */
.L_x_38476:
[----:B------:R-:W-:Y:S05]  /*1a50*/  BSYNC B2 ;  /* 0x0000000000027941 */ /* 0x000fea0003800000 */
.L_x_38475:
        /* <DEDUP_REMOVED lines=18> */
.L_x_38479:
        /* <DEDUP_REMOVED lines=12> */
.L_x_38482:
[----:B------:R-:W-:-:S07]  /*1c40*/  MOV R4, R186 ;  /* 0x000000ba00047202 */ /* 0x000fce0000000f00 */
.L_x_38483:
[----:B------:R-:W-:Y:S05]  /*1c50*/  BSYNC B2 ;  /* 0x0000000000027941 */ /* 0x000fea0003800000 */
.L_x_38481:
        /* <DEDUP_REMOVED lines=16> */
.L_x_38487:
[----:B------:R-:W-:Y:S05]  /*1d60*/  BSYNC B3 ;  /* 0x0000000000037941 */ /* 0x000fea0003800000 */
.L_x_38486:
        /* <DEDUP_REMOVED lines=44> */
.L_x_38485:
[----:B------:R-:W-:Y:S05]  /*2030*/  BSYNC B2 ;  /* 0x0000000000027941 */ /* 0x000fea0003800000 */
.L_x_38484:
        /* <DEDUP_REMOVED lines=8> */
.L_x_38480:
        /* <DEDUP_REMOVED lines=12> */
.L_x_38489:
[----:B------:R-:W-:-:S07]  /*2180*/  IMAD.MOV.U32 R176, RZ, RZ, R186 ;  /* 0x000000ffffb07224 */ /* 0x000fce00078e00ba */
.L_x_38490:
[----:B------:R-:W-:Y:S05]  /*2190*/  BSYNC B2 ;  /* 0x0000000000027941 */ /* 0x000fea0003800000 */
.L_x_38488:
        /* <DEDUP_REMOVED lines=16> */
.L_x_38494:
[----:B------:R-:W-:Y:S05]  /*22a0*/  BSYNC B3 ;  /* 0x0000000000037941 */ /* 0x000fea0003800000 */
.L_x_38493:
        /* <DEDUP_REMOVED lines=44> */
.L_x_38492:
[----:B------:R-:W-:Y:S05]  /*2570*/  BSYNC B2 ;  /* 0x0000000000027941 */ /* 0x000fea0003800000 */
.L_x_38491:
        /* <DEDUP_REMOVED lines=11> */
.L_x_38495:
        /* <DEDUP_REMOVED lines=12> */
.L_x_38498:
[----:B------:R-:W-:-:S07]  /*26f0*/  MOV R3, R186 ;  /* 0x000000ba00037202 */ /* 0x000fce0000000f00 */
.L_x_38499:
[----:B------:R-:W-:Y:S05]  /*2700*/  BSYNC B2 ;  /* 0x0000000000027941 */ /* 0x000fea0003800000 */
.L_x_38497:
        /* <DEDUP_REMOVED lines=16> */
.L_x_38503:
[----:B------:R-:W-:Y:S05]  /*2810*/  BSYNC B3 ;  /* 0x0000000000037941 */ /* 0x000fea0003800000 */
.L_x_38502:
        /* <DEDUP_REMOVED lines=44> */
.L_x_38501:
[----:B------:R-:W-:Y:S05]  /*2ae0*/  BSYNC B2 ;  /* 0x0000000000027941 */ /* 0x000fea0003800000 */
.L_x_38500:
        /* <DEDUP_REMOVED lines=8> */
.L_x_38496:
        /* <DEDUP_REMOVED lines=12> */
.L_x_38505:
[----:B------:R-:W-:-:S07]  /*2c30*/  IMAD.MOV.U32 R176, RZ, RZ, R186 ;  /* 0x000000ffffb07224 */ /* 0x000fce00078e00ba */
.L_x_38506:
[----:B------:R-:W-:Y:S05]  /*2c40*/  BSYNC B2 ;  /* 0x0000000000027941 */ /* 0x000fea0003800000 */
.L_x_38504:
        /* <DEDUP_REMOVED lines=16> */
.L_x_38510:
[----:B------:R-:W-:Y:S05]  /*2d50*/  BSYNC B3 ;  /* 0x0000000000037941 */ /* 0x000fea0003800000 */
.L_x_38509:
        /* <DEDUP_REMOVED lines=44> */
.L_x_38508:
[----:B------:R-:W-:Y:S05]  /*3020*/  BSYNC B2 ;  /* 0x0000000000027941 */ /* 0x000fea0003800000 */
.L_x_38507:
        /* <DEDUP_REMOVED lines=11> */
.L_x_38511:
        /* <DEDUP_REMOVED lines=12> */
.L_x_38514:
[----:B------:R-:W-:-:S07]  /*31a0*/  MOV R2, R186 ;  /* 0x000000ba00027202 */ /* 0x000fce0000000f00 */
.L_x_38515:
[----:B------:R-:W-:Y:S05]  /*31b0*/  BSYNC B2 ;  /* 0x0000000000027941 */ /* 0x000fea0003800000 */
.L_x_38513:
        /* <DEDUP_REMOVED lines=16> */
.L_x_38519:
[----:B------:R-:W-:Y:S05]  /*32c0*/  BSYNC B3 ;  /* 0x0000000000037941 */ /* 0x000fea0003800000 */
.L_x_38518:
        /* <DEDUP_REMOVED lines=44> */
.L_x_38517:
[----:B------:R-:W-:Y:S05]  /*3590*/  BSYNC B2 ;  /* 0x0000000000027941 */ /* 0x000fea0003800000 */
.L_x_38516:
        /* <DEDUP_REMOVED lines=8> */
.L_x_38512:
        /* <DEDUP_REMOVED lines=12> */
.L_x_38521:
[----:B------:R-:W-:-:S07]  /*36e0*/  IMAD.MOV.U32 R176, RZ, RZ, R186 ;  /* 0x000000ffffb07224 */ /* 0x000fce00078e00ba */
.L_x_38522:
[----:B------:R-:W-:Y:S05]  /*36f0*/  BSYNC B2 ;  /* 0x0000000000027941 */ /* 0x000fea0003800000 */
.L_x_38520:
        /* <DEDUP_REMOVED lines=16> */
.L_x_38526:
[----:B------:R-:W-:Y:S05]  /*3800*/  BSYNC B3 ;  /* 0x0000000000037941 */ /* 0x000fea0003800000 */
.L_x_38525:
        /* <DEDUP_REMOVED lines=44> */
.L_x_38524:
[----:B------:R-:W-:Y:S05]  /*3ad0*/  BSYNC B2 ;  /* 0x0000000000027941 */ /* 0x000fea0003800000 */
.L_x_38523:
        /* <DEDUP_REMOVED lines=11> */
.L_x_38527:
        /* <DEDUP_REMOVED lines=12> */
.L_x_38530:
[----:B------:R-:W-:-:S07]  /*3c50*/  MOV R0, R186 ;  /* 0x000000ba00007202 */ /* 0x000fce0000000f00 */
.L_x_38531:
[----:B------:R-:W-:Y:S05]  /*3c60*/  BSYNC B2 ;  /* 0x0000000000027941 */ /* 0x000fea0003800000 */
.L_x_38529:
        /* <DEDUP_REMOVED lines=16> */
.L_x_38535:
[----:B------:R-:W-:Y:S05]  /*3d70*/  BSYNC B3 ;  /* 0x0000000000037941 */ /* 0x000fea0003800000 */
.L_x_38534:
        /* <DEDUP_REMOVED lines=44> */
.L_x_38533:
[----:B------:R-:W-:Y:S05]  /*4040*/  BSYNC B2 ;  /* 0x0000000000027941 */ /* 0x000fea0003800000 */
.L_x_38532:
        /* <DEDUP_REMOVED lines=8> */
.L_x_38528:
        /* <DEDUP_REMOVED lines=16> */
[----:B0-----:R-:W-:Y:S01]  /*41d0*/  IMAD.U32 R179, R2, 0x10000, RZ ;  /* 0x0001000002b37824 */ /* 0x001fe200078e00ff */
[----:B------:R-:W-:Y:S02]  /*41e0*/  LOP3.LUT R178, R0, 0xffff, RZ, 0xc0, !PT ;  /* 0x0000ffff00b27812 */ /* 0x000fe400078ec0ff */
        /* <DEDUP_REMOVED lines=9> */
.L_x_38536:
[----:B01----:R-:W-:-:S07]  /*4280*/  IADD3 R176, R192, 0x20, RZ ;  /* 0x00000020c0b07810 */ /* 0x003fce0007ffe0ff */
.L_x_38471:
[----:B------:R-:W-:Y:S05]  /*4290*/  BSYNC B1 ;  /* 0x0000000000017941 */ /* 0x000fea0003800000 */
.L_x_38470:
        /* <DEDUP_REMOVED lines=29> */
.L_x_38540:
[----:B------:R-:W-:-:S07]  /*4470*/  IMAD.MOV.U32 R196, RZ, RZ, R186 ;  /* 0x000000ffffc47224 */ /* 0x000fce00078e00ba */
.L_x_38541:
[----:B------:R-:W-:Y:S05]  /*4480*/  BSYNC B2 ;  /* 0x0000000000027941 */ /* 0x000fea0003800000 */
.L_x_38539:
        /* <DEDUP_REMOVED lines=16> */
.L_x_38545:
[----:B------:R-:W-:Y:S05]  /*4590*/  BSYNC B3 ;  /* 0x0000000000037941 */ /* 0x000fea0003800000 */
.L_x_38544:
        /* <DEDUP_REMOVED lines=44> */
.L_x_38543:
[----:B------:R-:W-:Y:S05]  /*4860*/  BSYNC B2 ;  /* 0x0000000000027941 */ /* 0x000fea0003800000 */
.L_x_38542:
        /* <DEDUP_REMOVED lines=18> */
.L_x_38546:
        /* <DEDUP_REMOVED lines=12> */
.L_x_38549:
[----:B------:R-:W-:-:S07]  /*4a50*/  IMAD.MOV.U32 R4, RZ, RZ, R186 ;  /* 0x000000ffff047224 */ /* 0x000fce00078e00ba */
.L_x_38550:
[----:B------:R-:W-:Y:S05]  /*4a60*/  BSYNC B2 ;  /* 0x0000000000027941 */ /* 0x000fea0003800000 */
.L_x_38548:
        /* <DEDUP_REMOVED lines=16> */
.L_x_38554:
[----:B------:R-:W-:Y:S05]  /*4b70*/  BSYNC B3 ;  /* 0x0000000000037941 */ /* 0x000fea0003800000 */
.L_x_38553:
        /* <DEDUP_REMOVED lines=44> */
.L_x_38552:
[----:B------:R-:W-:Y:S05]  /*4e40*/  BSYNC B2 ;  /* 0x0000000000027941 */ /* 0x000fea0003800000 */
.L_x_38551:
        /* <DEDUP_REMOVED lines=8> */
.L_x_38547:
        /* <DEDUP_REMOVED lines=12> */
.L_x_38556:
[----:B------:R-:W-:-:S07]  /*4f90*/  IMAD.MOV.U32 R178, RZ, RZ, R186 ;  /* 0x000000ffffb27224 */ /* 0x000fce00078e00ba */
.L_x_38557:
[----:B------:R-:W-:Y:S05]  /*4fa0*/  BSYNC B2 ;  /* 0x0000000000027941 */ /* 0x000fea0003800000 */
.L_x_38555:
        /* <DEDUP_REMOVED lines=16> */
.L_x_38561:
[----:B------:R-:W-:Y:S05]  /*50b0*/  BSYNC B3 ;  /* 0x0000000000037941 */ /* 0x000fea0003800000 */
.L_x_38560:
        /* <DEDUP_REMOVED lines=44> */
.L_x_38559:
[----:B------:R-:W-:Y:S05]  /*5380*/  BSYNC B2 ;  /* 0x0000000000027941 */ /* 0x000fea0003800000 */
.L_x_38558:
        /* <DEDUP_REMOVED lines=11> */
.L_x_38562:
        /* <DEDUP_REMOVED lines=12> */
.L_x_38565:
[----:B------:R-:W-:-:S07]  /*5500*/  IMAD.MOV.U32 R3, RZ, RZ, R186 ;  /* 0x000000ffff037224 */ /* 0x000fce00078e00ba */
.L_x_38566:
[----:B------:R-:W-:Y:S05]  /*5510*/  BSYNC B2 ;  /* 0x0000000000027941 */ /* 0x000fea0003800000 */
.L_x_38564:
        /* <DEDUP_REMOVED lines=16> */
.L_x_38570:
[----:B------:R-:W-:Y:S05]  /*5620*/  BSYNC B3 ;  /* 0x0000000000037941 */ /* 0x000fea0003800000 */
.L_x_38569:
        /* <DEDUP_REMOVED lines=44> */
.L_x_38568:
[----:B------:R-:W-:Y:S05]  /*58f0*/  BSYNC B2 ;  /* 0x0000000000027941 */ /* 0x000fea0003800000 */
.L_x_38567:
        /* <DEDUP_REMOVED lines=8> */
.L_x_38563:
        /* <DEDUP_REMOVED lines=12> */
.L_x_38572:
[----:B------:R-:W-:-:S07]  /*5a40*/  IMAD.MOV.U32 R178, RZ, RZ, R186 ;  /* 0x000000ffffb27224 */ /* 0x000fce00078e00ba */
.L_x_38573:
[----:B------:R-:W-:Y:S05]  /*5a50*/  BSYNC B2 ;  /* 0x0000000000027941 */ /* 0x000fea0003800000 */
.L_x_38571:
        /* <DEDUP_REMOVED lines=16> */
.L_x_38577:
[----:B------:R-:W-:Y:S05]  /*5b60*/  BSYNC B3 ;  /* 0x0000000000037941 */ /* 0x000fea0003800000 */
.L_x_38576:
        /* <DEDUP_REMOVED lines=44> */
.L_x_38575:
[----:B------:R-:W-:Y:S05]  /*5e30*/  BSYNC B2 ;  /* 0x0000000000027941 */ /* 0x000fea0003800000 */
.L_x_38574:
        /* <DEDUP_REMOVED lines=11> */
.L_x_38578:
        /* <DEDUP_REMOVED lines=12> */
.L_x_38581:
[----:B------:R-:W-:-:S07]  /*5fb0*/  MOV R2, R186 ;  /* 0x000000ba00027202 */ /* 0x000fce0000000f00 */
.L_x_38582:
[----:B------:R-:W-:Y:S05]  /*5fc0*/  BSYNC B2 ;  /* 0x0000000000027941 */ /* 0x000fea0003800000 */
.L_x_38580:
        /* <DEDUP_REMOVED lines=16> */
.L_x_38586:
[----:B------:R-:W-:Y:S05]  /*60d0*/  BSYNC B3 ;  /* 0x0000000000037941 */ /* 0x000fea0003800000 */
.L_x_38585:
        /* <DEDUP_REMOVED lines=44> */
.L_x_38584:
[----:B------:R-:W-:Y:S05]  /*63a0*/  BSYNC B2 ;  /* 0x0000000000027941 */ /* 0x000fea0003800000 */
.L_x_38583:
        /* <DEDUP_REMOVED lines=8> */
.L_x_38579:
        /* <DEDUP_REMOVED lines=12> */
.L_x_38588:
[----:B------:R-:W-:-:S07]  /*64f0*/  MOV R178, R186 ;  /* 0x000000ba00b27202 */ /* 0x000fce0000000f00 */
.L_x_38589:
[----:B------:R-:W-:Y:S05]  /*6500*/  BSYNC B2 ;  /* 0x0000000000027941 */ /* 0x000fea0003800000 */
.L_x_38587:
        /* <DEDUP_REMOVED lines=16> */
.L_x_38593:
[----:B------:R-:W-:Y:S05]  /*6610*/  BSYNC B3 ;  /* 0x0000000000037941 */ /* 0x000fea0003800000 */
.L_x_38592:
        /* <DEDUP_REMOVED lines=44> */
.L_x_38591:
[----:B------:R-:W-:Y:S05]  /*68e0*/  BSYNC B2 ;  /* 0x0000000000027941 */ /* 0x000fea0003800000 */
.L_x_38590:
        /* <DEDUP_REMOVED lines=11> */
.L_x_38594:
        /* <DEDUP_REMOVED lines=12> */
.L_x_38597:
[----:B------:R-:W-:-:S07]  /*6a60*/  IMAD.MOV.U32 R0, RZ, RZ, R186 ;  /* 0x000000ffff007224 */ /* 0x000fce00078e00ba */
.L_x_38598:
[----:B------:R-:W-:Y:S05]  /*6a70*/  BSYNC B2 ;  /* 0x0000000000027941 */ /* 0x000fea0003800000 */
.L_x_38596:
        /* <DEDUP_REMOVED lines=16> */
.L_x_38602:
[----:B------:R-:W-:Y:S05]  /*6b80*/  BSYNC B3 ;  /* 0x0000000000037941 */ /* 0x000fea0003800000 */
.L_x_38601:
        /* <DEDUP_REMOVED lines=44> */
.L_x_38600:
[----:B------:R-:W-:Y:S05]  /*6e50*/  BSYNC B2 ;  /* 0x0000000000027941 */ /* 0x000fea0003800000 */
.L_x_38599:
        /* <DEDUP_REMOVED lines=8> */
.L_x_38595:
        /* <DEDUP_REMOVED lines=27> */
.L_x_38603:
[----:B------:R-:W-:-:S07]  /*7090*/  VIADD R176, R176, 0x20 ;  /* 0x00000020b0b07836 */ /* 0x000fce0000000000 */
.L_x_38538:
[----:B------:R-:W-:Y:S05]  /*70a0*/  BSYNC B1 ;  /* 0x0000000000017941 */ /* 0x000fea0003800000 */
.L_x_38537:
        /* <DEDUP_REMOVED lines=29> */
.L_x_38607:
[----:B------:R-:W-:-:S07]  /*7280*/  MOV R196, R186 ;  /* 0x000000ba00c47202 */ /* 0x000fce0000000f00 */
.L_x_38608:
[----:B------:R-:W-:Y:S05]  /*7290*/  BSYNC B2 ;  /* 0x0000000000027941 */ /* 0x000fea0003800000 */
.L_x_38606:
        /* <DEDUP_REMOVED lines=16> */
.L_x_38612:
[----:B------:R-:W-:Y:S05]  /*73a0*/  BSYNC B3 ;  /* 0x0000000000037941 */ /* 0x000fea0003800000 */
.L_x_38611:
        /* <DEDUP_REMOVED lines=44> */
.L_x_38610:
[----:B------:R-:W-:Y:S05]  /*7670*/  BSYNC B2 ;  /* 0x0000000000027941 */ /* 0x000fea0003800000 */
.L_x_38609:
        /* <DEDUP_REMOVED lines=18> */
.L_x_38613:
        /* <DEDUP_REMOVED lines=12> */
.L_x_38616:
[----:B------:R-:W-:-:S07]  /*7860*/  MOV R4, R186 ;  /* 0x000000ba00047202 */ /* 0x000fce0000000f00 */
.L_x_38617:
[----:B------:R-:W-:Y:S05]  /*7870*/  BSYNC B2 ;  /* 0x0000000000027941 */ /* 0x000fea0003800000 */
.L_x_38615:
        /* <DEDUP_REMOVED lines=16> */
.L_x_38621:
[----:B------:R-:W-:Y:S05]  /*7980*/  BSYNC B3 ;  /* 0x0000000000037941 */ /* 0x000fea0003800000 */
.L_x_38620:
        /* <DEDUP_REMOVED lines=44> */
.L_x_38619:
[----:B------:R-:W-:Y:S05]  /*7c50*/  BSYNC B2 ;  /* 0x0000000000027941 */ /* 0x000fea0003800000 */
.L_x_38618:
        /* <DEDUP_REMOVED lines=8> */
.L_x_38614:
        /* <DEDUP_REMOVED lines=12> */
.L_x_38623:
[----:B------:R-:W-:-:S07]  /*7da0*/  MOV R178, R186 ;  /* 0x000000ba00b27202 */ /* 0x000fce0000000f00 */
.L_x_38624:
[----:B------:R-:W-:Y:S05]  /*7db0*/  BSYNC B2 ;  /* 0x0000000000027941 */ /* 0x000fea0003800000 */
.L_x_38622:
        /* <DEDUP_REMOVED lines=16> */
.L_x_38628:
[----:B------:R-:W-:Y:S05]  /*7ec0*/  BSYNC B3 ;  /* 0x0000000000037941 */ /* 0x000fea0003800000 */
.L_x_38627:
        /* <DEDUP_REMOVED lines=44> */
.L_x_38626:
[----:B------:R-:W-:Y:S05]  /*8190*/  BSYNC B2 ;  /* 0x0000000000027941 */ /* 0x000fea0003800000 */
.L_x_38625:
        /* <DEDUP_REMOVED lines=11> */
.L_x_38629:
        /* <DEDUP_REMOVED lines=12> */
.L_x_38632:
[----:B------:R-:W-:-:S07]  /*8310*/  IMAD.MOV.U32 R3, RZ, RZ, R186 ;  /* 0x000000ffff037224 */ /* 0x000fce00078e00ba */
.L_x_38633:
[----:B------:R-:W-:Y:S05]  /*8320*/  BSYNC B2 ;  /* 0x0000000000027941 */ /* 0x000fea0003800000 */
.L_x_38631:
        /* <DEDUP_REMOVED lines=16> */
.L_x_38637:
[----:B------:R-:W-:Y:S05]  /*8430*/  BSYNC B3 ;  /* 0x0000000000037941 */ /* 0x000fea0003800000 */
.L_x_38636:
        /* <DEDUP_REMOVED lines=44> */
.L_x_38635:
[----:B------:R-:W-:Y:S05]  /*8700*/  BSYNC B2 ;  /* 0x0000000000027941 */ /* 0x000fea0003800000 */
.L_x_38634:
        /* <DEDUP_REMOVED lines=8> */
.L_x_38630:
        /* <DEDUP_REMOVED lines=12> */
.L_x_38639:
[----:B------:R-:W-:-:S07]  /*8850*/  IMAD.MOV.U32 R178, RZ, RZ, R186 ;  /* 0x000000ffffb27224 */ /* 0x000fce00078e00ba */
.L_x_38640:
[----:B------:R-:W-:Y:S05]  /*8860*/  BSYNC B2 ;  /* 0x0000000000027941 */ /* 0x000fea0003800000 */
.L_x_38638:
        /* <DEDUP_REMOVED lines=16> */
.L_x_38644:
[----:B------:R-:W-:Y:S05]  /*8970*/  BSYNC B3 ;  /* 0x0000000000037941 */ /* 0x000fea0003800000 */
.L_x_38643:
        /* <DEDUP_REMOVED lines=44> */
.L_x_38642:
[----:B------:R-:W-:Y:S05]  /*8c40*/  BSYNC B2 ;  /* 0x0000000000027941 */ /* 0x000fea0003800000 */
.L_x_38641:
        /* <DEDUP_REMOVED lines=11> */
.L_x_38645:
        /* <DEDUP_REMOVED lines=12> */
.L_x_38648:
[----:B------:R-:W-:-:S07]  /*8dc0*/  IMAD.MOV.U32 R2, RZ, RZ, R186 ;  /* 0x000000ffff027224 */ /* 0x000fce00078e00ba */
.L_x_38649:
[----:B------:R-:W-:Y:S05]  /*8dd0*/  BSYNC B2 ;  /* 0x0000000000027941 */ /* 0x000fea0003800000 */
.L_x_38647:
        /* <DEDUP_REMOVED lines=16> */
.L_x_38653:
[----:B------:R-:W-:Y:S05]  /*8ee0*/  BSYNC B3 ;  /* 0x0000000000037941 */ /* 0x000fea0003800000 */
.L_x_38652:
        /* <DEDUP_REMOVED lines=44> */
.L_x_38651:
[----:B------:R-:W-:Y:S05]  /*91b0*/  BSYNC B2 ;  /* 0x0000000000027941 */ /* 0x000fea0003800000 */
.L_x_38650:
        /* <DEDUP_REMOVED lines=8> */
.L_x_38646:
        /* <DEDUP_REMOVED lines=12> */
.L_x_38655:
[----:B------:R-:W-:-:S07]  /*9300*/  IMAD.MOV.U32 R178, RZ, RZ, R186 ;  /* 0x000000ffffb27224 */ /* 0x000fce00078e00ba */
.L_x_38656:
[----:B------:R-:W-:Y:S05]  /*9310*/  BSYNC B2 ;  /* 0x0000000000027941 */ /* 0x000fea0003800000 */
.L_x_38654:
        /* <DEDUP_REMOVED lines=16> */
.L_x_38660:
[----:B------:R-:W-:Y:S05]  /*9420*/  BSYNC B3 ;  /* 0x0000000000037941 */ /* 0x000fea0003800000 */
.L_x_38659:
        /* <DEDUP_REMOVED lines=43> */
[----:B------:R-:W-:-:S07]  /*96e0*/  LOP3.LUT R182, R199, R200, R6, 0x96, !PT ;  /* 0x000000c8c7b67212 */ /* 0x000fce00078e9606 */
.L_x_38658:
[----:B------:R-:W-:Y:S05]  /*96f0*/  BSYNC B2 ;  /* 0x0000000000027941 */ /* 0x000fea0003800000 */
.L_x_38657:
        /* <DEDUP_REMOVED lines=11> */
.L_x_38661:
        /* <DEDUP_REMOVED lines=12> */
.L_x_38664:
[----:B------:R-:W-:-:S07]  /*9870*/  MOV R0, R186 ;  /* 0x000000ba00007202 */ /* 0x000fce0000000f00 */
.L_x_38665:
[----:B------:R-:W-:Y:S05]  /*9880*/  BSYNC B2 ;  /* 0x0000000000027941 */ /* 0x000fea0003800000 */
.L_x_38663:
        /* <DEDUP_REMOVED lines=16> */
.L_x_38669:
[----:B------:R-:W-:Y:S05]  /*9990*/  BSYNC B3 ;  /* 0x0000000000037941 */ /* 0x000fea0003800000 */
.L_x_38668:
        /* <DEDUP_REMOVED lines=44> */
.L_x_38667:
[----:B------:R-:W-:Y:S05]  /*9c60*/  BSYNC B2 ;  /* 0x0000000000027941 */ /* 0x000fea0003800000 */
.L_x_38666:
        /* <DEDUP_REMOVED lines=8> */
.L_x_38662:
        /* <DEDUP_REMOVED lines=27> */
.L_x_38670:
[----:B------:R-:W-:-:S07]  /*9ea0*/  VIADD R176, R176, 0x20 ;  /* 0x00000020b0b07836 */ /* 0x000fce0000000000 */
.L_x_38605:
[----:B------:R-:W-:Y:S05]  /*9eb0*/  BSYNC B1 ;  /* 0x0000000000017941 */ /* 0x000fea0003800000 */
.L_x_38604:
        /* <DEDUP_REMOVED lines=29> */
.L_x_38674:
[----:B------:R-:W-:-:S07]  /*a090*/  IMAD.MOV.U32 R196, RZ, RZ, R186 ;  /* 0x000000ffffc47224 */ /* 0x000fce00078e00ba */
.L_x_38675:
[----:B------:R-:W-:Y:S05]  /*a0a0*/  BSYNC B2 ;  /* 0x0000000000027941 */ /* 0x000fea0003800000 */
.L_x_38673:
        /* <DEDUP_REMOVED lines=16> */
.L_x_38679:
[----:B------:R-:W-:Y:S05]  /*a1b0*/  BSYNC B3 ;  /* 0x0000000000037941 */ /* 0x000fea0003800000 */
.L_x_38678:
        /* <DEDUP_REMOVED lines=44> */
.L_x_38677:
[----:B------:R-:W-:Y:S05]  /*a480*/  BSYNC B2 ;  /* 0x0000000000027941 */ /* 0x000fea0003800000 */
.L_x_38676:
        /* <DEDUP_REMOVED lines=18> */
.L_x_38680:
        /* <DEDUP_REMOVED lines=12> */
.L_x_38683:
[----:B------:R-:W-:-:S07]  /*a670*/  IMAD.MOV.U32 R4, RZ, RZ, R186 ;  /* 0x000000ffff047224 */ /* 0x000fce00078e00ba */
.L_x_38684:
[----:B------:R-:W-:Y:S05]  /*a680*/  BSYNC B2 ;  /* 0x0000000000027941 */ /* 0x000fea0003800000 */
.L_x_38682:
        /* <DEDUP_REMOVED lines=16> */
.L_x_38688:
[----:B------:R-:W-:Y:S05]  /*a790*/  BSYNC B3 ;  /* 0x0000000000037941 */ /* 0x000fea0003800000 */
.L_x_38687:
        /* <DEDUP_REMOVED lines=44> */
.L_x_38686:
[----:B------:R-:W-:Y:S05]  /*aa60*/  BSYNC B2 ;  /* 0x0000000000027941 */ /* 0x000fea0003800000 */
.L_x_38685:
        /* <DEDUP_REMOVED lines=8> */
.L_x_38681:
        /* <DEDUP_REMOVED lines=12> */
.L_x_38690:
[----:B------:R-:W-:-:S07]  /*abb0*/  IMAD.MOV.U32 R178, RZ, RZ, R186 ;  /* 0x000000ffffb27224 */ /* 0x000fce00078e00ba */
.L_x_38691:
[----:B------:R-:W-:Y:S05]  /*abc0*/  BSYNC B2 ;  /* 0x0000000000027941 */ /* 0x000fea0003800000 */
.L_x_38689:
        /* <DEDUP_REMOVED lines=16> */
.L_x_38695:
[----:B------:R-:W-:Y:S05]  /*acd0*/  BSYNC B3 ;  /* 0x0000000000037941 */ /* 0x000fea0003800000 */
.L_x_38694:
        /* <DEDUP_REMOVED lines=44> */
.L_x_38693:
[----:B------:R-:W-:Y:S05]  /*afa0*/  BSYNC B2 ;  /* 0x0000000000027941 */ /* 0x000fea0003800000 */
.L_x_38692:
        /* <DEDUP_REMOVED lines=11> */
.L_x_38696:
        /* <DEDUP_REMOVED lines=12> */
.L_x_38699:
[----:B------:R-:W-:-:S07]  /*b120*/  MOV R3, R186 ;  /* 0x000000ba00037202 */ /* 0x000fce0000000f00 */
.L_x_38700:
[----:B------:R-:W-:Y:S05]  /*b130*/  BSYNC B2 ;  /* 0x0000000000027941 */ /* 0x000fea0003800000 */
.L_x_38698:
        /* <DEDUP_REMOVED lines=16> */
.L_x_38704:
[----:B------:R-:W-:Y:S05]  /*b240*/  BSYNC B3 ;  /* 0x0000000000037941 */ /* 0x000fea0003800000 */
.L_x_38703:
        /* <DEDUP_REMOVED lines=44> */
.L_x_38702:
[----:B------:R-:W-:Y:S05]  /*b510*/  BSYNC B2 ;  /* 0x0000000000027941 */ /* 0x000fea0003800000 */
.L_x_38701:
        /* <DEDUP_REMOVED lines=8> */
.L_x_38697:
        /* <DEDUP_REMOVED lines=12> */
.L_x_38706:
[----:B------:R-:W-:-:S07]  /*b660*/  MOV R178, R186 ;  /* 0x000000ba00b27202 */ /* 0x000fce0000000f00 */
.L_x_38707:
[----:B------:R-:W-:Y:S05]  /*b670*/  BSYNC B2 ;  /* 0x0000000000027941 */ /* 0x000fea0003800000 */
.L_x_38705:
        /* <DEDUP_REMOVED lines=16> */
.L_x_38711:
[----:B------:R-:W-:Y:S05]  /*b780*/  BSYNC B3 ;  /* 0x0000000000037941 */ /* 0x000fea0003800000 */
.L_x_38710:
        /* <DEDUP_REMOVED lines=44> */
.L_x_38709:
[----:B------:R-:W-:Y:S05]  /*ba50*/  BSYNC B2 ;  /* 0x0000000000027941 */ /* 0x000fea0003800000 */
.L_x_38708:
        /* <DEDUP_REMOVED lines=11> */
.L_x_38712:
        /* <DEDUP_REMOVED lines=12> */
.L_x_38715:
[----:B------:R-:W-:-:S07]  /*bbd0*/  IMAD.MOV.U32 R2, RZ, RZ, R186 ;  /* 0x000000ffff027224 */ /* 0x000fce00078e00ba */
.L_x_38716:
[----:B------:R-:W-:Y:S05]  /*bbe0*/  BSYNC B2 ;  /* 0x0000000000027941 */ /* 0x000fea0003800000 */
.L_x_38714:
        /* <DEDUP_REMOVED lines=16> */
.L_x_38720:
[----:B------:R-:W-:Y:S05]  /*bcf0*/  BSYNC B3 ;  /* 0x0000000000037941 */ /* 0x000fea0003800000 */
.L_x_38719:
        /* <DEDUP_REMOVED lines=44> */
.L_x_38718:
[----:B------:R-:W-:Y:S05]  /*bfc0*/  BSYNC B2 ;  /* 0x0000000000027941 */ /* 0x000fea0003800000 */
.L_x_38717:
        /* <DEDUP_REMOVED lines=8> */
.L_x_38713:
        /* <DEDUP_REMOVED lines=12> */
.L_x_38722:
[----:B------:R-:W-:-:S07]  /*c110*/  IMAD.MOV.U32 R178, RZ, RZ, R186 ;  /* 0x000000ffffb27224 */ /* 0x000fce00078e00ba */
.L_x_38723:
[----:B------:R-:W-:Y:S05]  /*c120*/  BSYNC B2 ;  /* 0x0000000000027941 */ /* 0x000fea0003800000 */
.L_x_38721:
        /* <DEDUP_REMOVED lines=16> */
.L_x_38727:
[----:B------:R-:W-:Y:S05]  /*c230*/  BSYNC B3 ;  /* 0x0000000000037941 */ /* 0x000fea0003800000 */
.L_x_38726:
        /* <DEDUP_REMOVED lines=44> */
.L_x_38725:
[----:B------:R-:W-:Y:S05]  /*c500*/  BSYNC B2 ;  /* 0x0000000000027941 */ /* 0x000fea0003800000 */
.L_x_38724:
        /* <DEDUP_REMOVED lines=11> */
.L_x_38728:
        /* <DEDUP_REMOVED lines=12> */
.L_x_38731:
[----:B------:R-:W-:-:S07]  /*c680*/  IMAD.MOV.U32 R0, RZ, RZ, R186 ;  /* 0x000000ffff007224 */ /* 0x000fce00078e00ba */
.L_x_38732:
[----:B------:R-:W-:Y:S05]  /*c690*/  BSYNC B2 ;  /* 0x0000000000027941 */ /* 0x000fea0003800000 */
.L_x_38730:
        /* <DEDUP_REMOVED lines=16> */
.L_x_38736:
[----:B------:R-:W-:Y:S05]  /*c7a0*/  BSYNC B3 ;  /* 0x0000000000037941 */ /* 0x000fea0003800000 */
.L_x_38735:
        /* <DEDUP_REMOVED lines=44> */
.L_x_38734:
[----:B------:R-:W-:Y:S05]  /*ca70*/  BSYNC B2 ;  /* 0x0000000000027941 */ /* 0x000fea0003800000 */
.L_x_38733:
        /* <DEDUP_REMOVED lines=8> */
.L_x_38729:
        /* <DEDUP_REMOVED lines=27> */
.L_x_38737:
[----:B------:R-:W-:-:S07]  /*ccb0*/  IADD3 R176, R176, 0x20, RZ ;  /* 0x00000020b0b07810 */ /* 0x000fce0007ffe0ff */
.L_x_38672:
[----:B------:R-:W-:Y:S05]  /*ccc0*/  BSYNC B1 ;  /* 0x0000000000017941 */ /* 0x000fea0003800000 */
.L_x_38671:
        /* <DEDUP_REMOVED lines=29> */
.L_x_38741:
[----:B------:R-:W-:-:S07]  /*cea0*/  IMAD.MOV.U32 R196, RZ, RZ, R186 ;  /* 0x000000ffffc47224 */ /* 0x000fce00078e00ba */
.L_x_38742:
[----:B------:R-:W-:Y:S05]  /*ceb0*/  BSYNC B2 ;  /* 0x0000000000027941 */ /* 0x000fea0003800000 */
.L_x_38740:
        /* <DEDUP_REMOVED lines=16> */
.L_x_38746:
[----:B------:R-:W-:Y:S05]  /*cfc0*/  BSYNC B3 ;  /* 0x0000000000037941 */ /* 0x000fea0003800000 */
.L_x_38745:
        /* <DEDUP_REMOVED lines=44> */
.L_x_38744:
[----:B------:R-:W-:Y:S05]  /*d290*/  BSYNC B2 ;  /* 0x0000000000027941 */ /* 0x000fea0003800000 */
.L_x_38743:
        /* <DEDUP_REMOVED lines=18> */
.L_x_38747:
        /* <DEDUP_REMOVED lines=12> */
.L_x_38750:
[----:B------:R-:W-:-:S07]  /*d480*/  IMAD.MOV.U32 R4, RZ, RZ, R186 ;  /* 0x000000ffff047224 */ /* 0x000fce00078e00ba */
.L_x_38751:
[----:B------:R-:W-:Y:S05]  /*d490*/  BSYNC B2 ;  /* 0x0000000000027941 */ /* 0x000fea0003800000 */
.L_x_38749:
        /* <DEDUP_REMOVED lines=16> */
.L_x_38755:
[----:B------:R-:W-:Y:S05]  /*d5a0*/  BSYNC B3 ;  /* 0x0000000000037941 */ /* 0x000fea0003800000 */
.L_x_38754:
        /* <DEDUP_REMOVED lines=44> */
.L_x_38753:
[----:B------:R-:W-:Y:S05]  /*d870*/  BSYNC B2 ;  /* 0x0000000000027941 */ /* 0x000fea0003800000 */
.L_x_38752:
        /* <DEDUP_REMOVED lines=8> */
.L_x_38748:
        /* <DEDUP_REMOVED lines=12> */
.L_x_38757:
[----:B------:R-:W-:-:S07]  /*d9c0*/  IMAD.MOV.U32 R178, RZ, RZ, R186 ;  /* 0x000000ffffb27224 */ /* 0x000fce00078e00ba */
.L_x_38758:
[----:B------:R-:W-:Y:S05]  /*d9d0*/  BSYNC B2 ;  /* 0x0000000000027941 */ /* 0x000fea0003800000 */
.L_x_38756:
        /* <DEDUP_REMOVED lines=16> */
.L_x_38762:
[----:B------:R-:W-:Y:S05]  /*dae0*/  BSYNC B3 ;  /* 0x0000000000037941 */ /* 0x000fea0003800000 */
.L_x_38761:
        /* <DEDUP_REMOVED lines=44> */
.L_x_38760:
[----:B------:R-:W-:Y:S05]  /*ddb0*/  BSYNC B2 ;  /* 0x0000000000027941 */ /* 0x000fea0003800000 */
.L_x_38759:
        /* <DEDUP_REMOVED lines=11> */
.L_x_38763:
        /* <DEDUP_REMOVED lines=12> */
.L_x_38766:
[----:B------:R-:W-:-:S07]  /*df30*/  IMAD.MOV.U32 R3, RZ, RZ, R186 ;  /* 0x000000ffff037224 */ /* 0x000fce00078e00ba */
.L_x_38767:
[----:B------:R-:W-:Y:S05]  /*df40*/  BSYNC B2 ;  /* 0x0000000000027941 */ /* 0x000fea0003800000 */
.L_x_38765:
        /* <DEDUP_REMOVED lines=16> */
.L_x_38771:
[----:B------:R-:W-:Y:S05]  /*e050*/  BSYNC B3 ;  /* 0x0000000000037941 */ /* 0x000fea0003800000 */
.L_x_38770:
        /* <DEDUP_REMOVED lines=44> */
.L_x_38769:
[----:B------:R-:W-:Y:S05]  /*e320*/  BSYNC B2 ;  /* 0x0000000000027941 */ /* 0x000fea0003800000 */
.L_x_38768:
        /* <DEDUP_REMOVED lines=8> */
.L_x_38764:
        /* <DEDUP_REMOVED lines=12> */
.L_x_38773:
[----:B------:R-:W-:-:S07]  /*e470*/  IMAD.MOV.U32 R178, RZ, RZ, R186 ;  /* 0x000000ffffb27224 */ /* 0x000fce00078e00ba */
.L_x_38774:
[----:B------:R-:W-:Y:S05]  /*e480*/  BSYNC B2 ;  /* 0x0000000000027941 */ /* 0x000fea0003800000 */
.L_x_38772:
        /* <DEDUP_REMOVED lines=16> */
.L_x_38778:
[----:B------:R-:W-:Y:S05]  /*e590*/  BSYNC B3 ;  /* 0x0000000000037941 */ /* 0x000fea0003800000 */
.L_x_38777:
        /* <DEDUP_REMOVED lines=44> */
.L_x_38776:
[----:B------:R-:W-:Y:S05]  /*e860*/  BSYNC B2 ;  /* 0x0000000000027941 */ /* 0x000fea0003800000 */
.L_x_38775:
        /* <DEDUP_REMOVED lines=11> */
.L_x_38779:
        /* <DEDUP_REMOVED lines=12> */
.L_x_38782:
[----:B------:R-:W-:-:S07]  /*e9e0*/  MOV R2, R186 ;  /* 0x000000ba00027202 */ /* 0x000fce0000000f00 */
.L_x_38783:
[----:B------:R-:W-:Y:S05]  /*e9f0*/  BSYNC B2 ;  /* 0x0000000000027941 */ /* 0x000fea0003800000 */
.L_x_38781:
        /* <DEDUP_REMOVED lines=16> */
.L_x_38787:
[----:B------:R-:W-:Y:S05]  /*eb00*/  BSYNC B3 ;  /* 0x0000000000037941 */ /* 0x000fea0003800000 */
.L_x_38786:
        /* <DEDUP_REMOVED lines=44> */
.L_x_38785:
[----:B------:R-:W-:Y:S05]  /*edd0*/  BSYNC B2 ;  /* 0x0000000000027941 */ /* 0x000fea0003800000 */
.L_x_38784:
        /* <DEDUP_REMOVED lines=8> */
.L_x_38780:
        /* <DEDUP_REMOVED lines=12> */
.L_x_38789:
[----:B------:R-:W-:-:S07]  /*ef20*/  MOV R178, R186 ;  /* 0x000000ba00b27202 */ /* 0x000fce0000000f00 */
.L_x_38790:
[----:B------:R-:W-:Y:S05]  /*ef30*/  BSYNC B2 ;  /* 0x0000000000027941 */ /* 0x000fea0003800000 */
.L_x_38788:
        /* <DEDUP_REMOVED lines=16> */
.L_x_38794:
[----:B------:R-:W-:Y:S05]  /*f040*/  BSYNC B3 ;  /* 0x0000000000037941 */ /* 0x000fea0003800000 */
.L_x_38793:
        /* <DEDUP_REMOVED lines=44> */
.L_x_38792:
[----:B------:R-:W-:Y:S05]  /*f310*/  BSYNC B2 ;  /* 0x0000000000027941 */ /* 0x000fea0003800000 */
.L_x_38791:
        /* <DEDUP_REMOVED lines=11> */
.L_x_38795:
        /* <DEDUP_REMOVED lines=12> */
.L_x_38798:
[----:B------:R-:W-:-:S07]  /*f490*/  IMAD.MOV.U32 R0, RZ, RZ, R186 ;  /* 0x000000ffff007224 */ /* 0x000fce00078e00ba */
.L_x_38799:
[----:B------:R-:W-:Y:S05]  /*f4a0*/  BSYNC B2 ;  /* 0x0000000000027941 */ /* 0x000fea0003800000 */
.L_x_38797:
        /* <DEDUP_REMOVED lines=16> */
.L_x_38803:
[----:B------:R-:W-:Y:S05]  /*f5b0*/  BSYNC B3 ;  /* 0x0000000000037941 */ /* 0x000fea0003800000 */
.L_x_38802:
        /* <DEDUP_REMOVED lines=44> */
.L_x_38801:
[----:B------:R-:W-:Y:S05]  /*f880*/  BSYNC B2 ;  /* 0x0000000000027941 */ /* 0x000fea0003800000 */
.L_x_38800:
        /* <DEDUP_REMOVED lines=8> */
.L_x_38796:
        /* <DEDUP_REMOVED lines=27> */
.L_x_38804:
[----:B------:R-:W-:-:S07]  /*fac0*/  VIADD R176, R176, 0x20 ;  /* 0x00000020b0b07836 */ /* 0x000fce0000000000 */
.L_x_38739:
[----:B------:R-:W-:Y:S05]  /*fad0*/  BSYNC B1 ;  /* 0x0000000000017941 */ /* 0x000fea0003800000 */
.L_x_38738:
        /* <DEDUP_REMOVED lines=29> */
.L_x_38808:
[----:B------:R-:W-:-:S07]  /*fcb0*/  MOV R196, R186 ;  /* 0x000000ba00c47202 */ /* 0x000fce0000000f00 */
.L_x_38809:
[----:B------:R-:W-:Y:S05]  /*fcc0*/  BSYNC B2 ;  /* 0x0000000000027941 */ /* 0x000fea0003800000 */
.L_x_38807:
        /* <DEDUP_REMOVED lines=16> */
.L_x_38813:
[----:B------:R-:W-:Y:S05]  /*fdd0*/  BSYNC B3 ;  /* 0x0000000000037941 */ /* 0x000fea0003800000 */
.L_x_38812:
        /* <DEDUP_REMOVED lines=44> */
.L_x_38811:
[----:B------:R-:W-:Y:S05]  /*100a0*/  BSYNC B2 ;  /* 0x0000000000027941 */ /* 0x000fea0003800000 */
.L_x_38810:
        /* <DEDUP_REMOVED lines=18> */
.L_x_38814:
        /* <DEDUP_REMOVED lines=12> */
.L_x_38817:
[----:B------:R-:W-:-:S07]  /*10290*/  MOV R4, R186 ;  /* 0x000000ba00047202 */ /* 0x000fce0000000f00 */
.L_x_38818:
[----:B------:R-:W-:Y:S05]  /*102a0*/  BSYNC B2 ;  /* 0x0000000000027941 */ /* 0x000fea0003800000 */
.L_x_38816:
        /* <DEDUP_REMOVED lines=16> */
.L_x_38822:
[----:B------:R-:W-:Y:S05]  /*103b0*/  BSYNC B3 ;  /* 0x0000000000037941 */ /* 0x000fea0003800000 */
.L_x_38821:
        /* <DEDUP_REMOVED lines=44> */
.L_x_38820:
[----:B------:R-:W-:Y:S05]  /*10680*/  BSYNC B2 ;  /* 0x0000000000027941 */ /* 0x000fea0003800000 */
.L_x_38819:
        /* <DEDUP_REMOVED lines=8> */
.L_x_38815:
        /* <DEDUP_REMOVED lines=12> */
.L_x_38824:
[----:B------:R-:W-:-:S07]  /*107d0*/  MOV R178, R186 ;  /* 0x000000ba00b27202 */ /* 0x000fce0000000f00 */
.L_x_38825:
[----:B------:R-:W-:Y:S05]  /*107e0*/  BSYNC B2 ;  /* 0x0000000000027941 */ /* 0x000fea0003800000 */
.L_x_38823:
        /* <DEDUP_REMOVED lines=16> */
.L_x_38829:
[----:B------:R-:W-:Y:S05]  /*108f0*/  BSYNC B3 ;  /* 0x0000000000037941 */ /* 0x000fea0003800000 */
.L_x_38828:
        /* <DEDUP_REMOVED lines=44> */
.L_x_38827:
[----:B------:R-:W-:Y:S05]  /*10bc0*/  BSYNC B2 ;  /* 0x0000000000027941 */ /* 0x000fea0003800000 */
.L_x_38826:
        /* <DEDUP_REMOVED lines=11> */
.L_x_38830:
        /* <DEDUP_REMOVED lines=12> */
.L_x_38833:
[----:B------:R-:W-:-:S07]  /*10d40*/  IMAD.MOV.U32 R3, RZ, RZ, R186 ;  /* 0x000000ffff037224 */ /* 0x000fce00078e00ba */
.L_x_38834:
[----:B------:R-:W-:Y:S05]  /*10d50*/  BSYNC B2 ;  /* 0x0000000000027941 */ /* 0x000fea0003800000 */
.L_x_38832:
        /* <DEDUP_REMOVED lines=16> */
.L_x_38838:
[----:B------:R-:W-:Y:S05]  /*10e60*/  BSYNC B3 ;  /* 0x0000000000037941 */ /* 0x000fea0003800000 */
.L_x_38837:
        /* <DEDUP_REMOVED lines=44> */
.L_x_38836:
[----:B------:R-:W-:Y:S05]  /*11130*/  BSYNC B2 ;  /* 0x0000000000027941 */ /* 0x000fea0003800000 */
.L_x_38835:
        /* <DEDUP_REMOVED lines=8> */
.L_x_38831:
        /* <DEDUP_REMOVED lines=12> */
.L_x_38840:
[----:B------:R-:W-:-:S07]  /*11280*/  IMAD.MOV.U32 R178, RZ, RZ, R186 ;  /* 0x000000ffffb27224 */ /* 0x000fce00078e00ba */
.L_x_38841:
[----:B------:R-:W-:Y:S05]  /*11290*/  BSYNC B2 ;  /* 0x0000000000027941 */ /* 0x000fea0003800000 */
.L_x_38839:
        /* <DEDUP_REMOVED lines=16> */
.L_x_38845:
[----:B------:R-:W-:Y:S05]  /*113a0*/  BSYNC B3 ;  /* 0x0000000000037941 */ /* 0x000fea0003800000 */
.L_x_38844:
        /* <DEDUP_REMOVED lines=44> */
.L_x_38843:
[----:B------:R-:W-:Y:S05]  /*11670*/  BSYNC B2 ;  /* 0x0000000000027941 */ /* 0x000fea0003800000 */
.L_x_38842:
        /* <DEDUP_REMOVED lines=11> */
.L_x_38846:
        /* <DEDUP_REMOVED lines=12> */
.L_x_38849:
[----:B------:R-:W-:-:S07]  /*117f0*/  IMAD.MOV.U32 R2, RZ, RZ, R186 ;  /* 0x000000ffff027224 */ /* 0x000fce00078e00ba */
.L_x_38850:
[----:B------:R-:W-:Y:S05]  /*11800*/  BSYNC B2 ;  /* 0x0000000000027941 */ /* 0x000fea0003800000 */
.L_x_38848:
        /* <DEDUP_REMOVED lines=16> */
.L_x_38854:
[----:B------:R-:W-:Y:S05]  /*11910*/  BSYNC B3 ;  /* 0x0000000000037941 */ /* 0x000fea0003800000 */
.L_x_38853:
        /* <DEDUP_REMOVED lines=44> */
.L_x_38852:
[----:B------:R-:W-:Y:S05]  /*11be0*/  BSYNC B2 ;  /* 0x0000000000027941 */ /* 0x000fea0003800000 */
.L_x_38851:
        /* <DEDUP_REMOVED lines=8> */
.L_x_38847:
        /* <DEDUP_REMOVED lines=12> */
.L_x_38856:
[----:B------:R-:W-:-:S07]  /*11d30*/  IMAD.MOV.U32 R178, RZ, RZ, R186 ;  /* 0x000000ffffb27224 */ /* 0x000fce00078e00ba */
.L_x_38857:
[----:B------:R-:W-:Y:S05]  /*11d40*/  BSYNC B2 ;  /* 0x0000000000027941 */ /* 0x000fea0003800000 */
.L_x_38855:
        /* <DEDUP_REMOVED lines=16> */
.L_x_38861:
[----:B------:R-:W-:Y:S05]  /*11e50*/  BSYNC B3 ;  /* 0x0000000000037941 */ /* 0x000fea0003800000 */
.L_x_38860:
        /* <DEDUP_REMOVED lines=44> */
.L_x_38859:
[----:B------:R-:W-:Y:S05]  /*12120*/  BSYNC B2 ;  /* 0x0000000000027941 */ /* 0x000fea0003800000 */
.L_x_38858:
        /* <DEDUP_REMOVED lines=11> */
.L_x_38862:
        /* <DEDUP_REMOVED lines=12> */
.L_x_38865:
[----:B------:R-:W-:-:S07]  /*122a0*/  MOV R0, R186 ;  /* 0x000000ba00007202 */ /* 0x000fce0000000f00 */
.L_x_38866:
[----:B------:R-:W-:Y:S05]  /*122b0*/  BSYNC B2 ;  /* 0x0000000000027941 */ /* 0x000fea0003800000 */
.L_x_38864:
        /* <DEDUP_REMOVED lines=16> */
.L_x_38870:
[----:B------:R-:W-:Y:S05]  /*123c0*/  BSYNC B3 ;  /* 0x0000000000037941 */ /* 0x000fea0003800000 */
.L_x_38869:
        /* <DEDUP_REMOVED lines=44> */
.L_x_38868:
[----:B------:R-:W-:Y:S05]  /*12690*/  BSYNC B2 ;  /* 0x0000000000027941 */ /* 0x000fea0003800000 */
.L_x_38867:
        /* <DEDUP_REMOVED lines=8> */
.L_x_38863:
        /* <DEDUP_REMOVED lines=27> */
.L_x_38871:
[----:B------:R-:W-:-:S07]  /*128d0*/  VIADD R176, R176, 0x20 ;  /* 0x00000020b0b07836 */ /* 0x000fce0000000000 */
.L_x_38806:
[----:B------:R-:W-:Y:S05]  /*128e0*/  BSYNC B1 ;  /* 0x0000000000017941 */ /* 0x000fea0003800000 */
.L_x_38805:
        /* <DEDUP_REMOVED lines=29> */
.L_x_38875:
[----:B------:R-:W-:-:S07]  /*12ac0*/  IMAD.MOV.U32 R196, RZ, RZ, R186 ;  /* 0x000000ffffc47224 */ /* 0x000fce00078e00ba */
.L_x_38876:
[----:B------:R-:W-:Y:S05]  /*12ad0*/  BSYNC B2 ;  /* 0x0000000000027941 */ /* 0x000fea0003800000 */
.L_x_38874:
        /* <DEDUP_REMOVED lines=16> */
.L_x_38880:
[----:B------:R-:W-:Y:S05]  /*12be0*/  BSYNC B3 ;  /* 0x0000000000037941 */ /* 0x000fea0003800000 */
.L_x_38879:
        /* <DEDUP_REMOVED lines=44> */
.L_x_38878:
[----:B------:R-:W-:Y:S05]  /*12eb0*/  BSYNC B2 ;  /* 0x0000000000027941 */ /* 0x000fea0003800000 */
.L_x_38877:
        /* <DEDUP_REMOVED lines=18> */
.L_x_38881:
        /* <DEDUP_REMOVED lines=12> */
.L_x_38884:
[----:B------:R-:W-:-:S07]  /*130a0*/  IMAD.MOV.U32 R4, RZ, RZ, R186 ;  /* 0x000000ffff047224 */ /* 0x000fce00078e00ba */
.L_x_38885:
[----:B------:R-:W-:Y:S05]  /*130b0*/  BSYNC B2 ;  /* 0x0000000000027941 */ /* 0x000fea0003800000 */
.L_x_38883:
        /* <DEDUP_REMOVED lines=16> */
.L_x_38889:
[----:B------:R-:W-:Y:S05]  /*131c0*/  BSYNC B3 ;  /* 0x0000000000037941 */ /* 0x000fea0003800000 */
.L_x_38888:
        /* <DEDUP_REMOVED lines=44> */
.L_x_38887:
[----:B------:R-:W-:Y:S05]  /*13490*/  BSYNC B2 ;  /* 0x0000000000027941 */ /* 0x000fea0003800000 */
.L_x_38886:
        /* <DEDUP_REMOVED lines=8> */
.L_x_38882:
        /* <DEDUP_REMOVED lines=12> */
.L_x_38891:
[----:B------:R-:W-:-:S07]  /*135e0*/  IMAD.MOV.U32 R178, RZ, RZ, R186 ;  /* 0x000000ffffb27224 */ /* 0x000fce00078e00ba */
.L_x_38892:
[----:B------:R-:W-:Y:S05]  /*135f0*/  BSYNC B2 ;  /* 0x0000000000027941 */ /* 0x000fea0003800000 */
.L_x_38890:
        /* <DEDUP_REMOVED lines=16> */
.L_x_38896:
[----:B------:R-:W-:Y:S05]  /*13700*/  BSYNC B3 ;  /* 0x0000000000037941 */ /* 0x000fea0003800000 */
.L_x_38895:
        /* <DEDUP_REMOVED lines=44> */
.L_x_38894:
[----:B------:R-:W-:Y:S05]  /*139d0*/  BSYNC B2 ;  /* 0x0000000000027941 */ /* 0x000fea0003800000 */
.L_x_38893:
        /* <DEDUP_REMOVED lines=11> */
.L_x_38897:
        /* <DEDUP_REMOVED lines=12> */
.L_x_38900:
[----:B------:R-:W-:-:S07]  /*13b50*/  MOV R3, R186 ;  /* 0x000000ba00037202 */ /* 0x000fce0000000f00 */
.L_x_38901:
[----:B------:R-:W-:Y:S05]  /*13b60*/  BSYNC B2 ;  /* 0x0000000000027941 */ /* 0x000fea0003800000 */
.L_x_38899:
        /* <DEDUP_REMOVED lines=16> */
.L_x_38905:
[----:B------:R-:W-:Y:S05]  /*13c70*/  BSYNC B3 ;  /* 0x0000000000037941 */ /* 0x000fea0003800000 */
.L_x_38904:
        /* <DEDUP_REMOVED lines=44> */
.L_x_38903:
[----:B------:R-:W-:Y:S05]  /*13f40*/  BSYNC B2 ;  /* 0x0000000000027941 */ /* 0x000fea0003800000 */
.L_x_38902:
        /* <DEDUP_REMOVED lines=8> */
.L_x_38898:
        /* <DEDUP_REMOVED lines=12> */
.L_x_38907:
[----:B------:R-:W-:-:S07]  /*14090*/  MOV R178, R186 ;  /* 0x000000ba00b27202 */ /* 0x000fce0000000f00 */
.L_x_38908:
[----:B------:R-:W-:Y:S05]  /*140a0*/  BSYNC B2 ;  /* 0x0000000000027941 */ /* 0x000fea0003800000 */
.L_x_38906:
        /* <DEDUP_REMOVED lines=16> */
.L_x_38912:
[----:B------:R-:W-:Y:S05]  /*141b0*/  BSYNC B3 ;  /* 0x0000000000037941 */ /* 0x000fea0003800000 */
.L_x_38911:
        /* <DEDUP_REMOVED lines=44> */
.L_x_38910:
[----:B------:R-:W-:Y:S05]  /*14480*/  BSYNC B2 ;  /* 0x0000000000027941 */ /* 0x000fea0003800000 */
.L_x_38909:
        /* <DEDUP_REMOVED lines=11> */
.L_x_38913:
        /* <DEDUP_REMOVED lines=12> */
.L_x_38916:
[----:B------:R-:W-:-:S07]  /*14600*/  IMAD.MOV.U32 R2, RZ, RZ, R186 ;  /* 0x000000ffff027224 */ /* 0x000fce00078e00ba */
.L_x_38917:
[----:B------:R-:W-:Y:S05]  /*14610*/  BSYNC B2 ;  /* 0x0000000000027941 */ /* 0x000fea0003800000 */
.L_x_38915:
        /* <DEDUP_REMOVED lines=16> */
.L_x_38921:
[----:B------:R-:W-:Y:S05]  /*14720*/  BSYNC B3 ;  /* 0x0000000000037941 */ /* 0x000fea0003800000 */
.L_x_38920:
        /* <DEDUP_REMOVED lines=44> */
.L_x_38919:
[----:B------:R-:W-:Y:S05]  /*149f0*/  BSYNC B2 ;  /* 0x0000000000027941 */ /* 0x000fea0003800000 */
.L_x_38918:
        /* <DEDUP_REMOVED lines=8> */
.L_x_38914:
        /* <DEDUP_REMOVED lines=12> */
.L_x_38923:
[----:B------:R-:W-:-:S07]  /*14b40*/  IMAD.MOV.U32 R178, RZ, RZ, R186 ;  /* 0x000000ffffb27224 */ /* 0x000fce00078e00ba */
.L_x_38924:
[----:B------:R-:W-:Y:S05]  /*14b50*/  BSYNC B2 ;  /* 0x0000000000027941 */ /* 0x000fea0003800000 */
.L_x_38922:
        /* <DEDUP_REMOVED lines=16> */
.L_x_38928:
[----:B------:R-:W-:Y:S05]  /*14c60*/  BSYNC B3 ;  /* 0x0000000000037941 */ /* 0x000fea0003800000 */
.L_x_38927:
        /* <DEDUP_REMOVED lines=44> */
.L_x_38926:
[----:B------:R-:W-:Y:S05]  /*14f30*/  BSYNC B2 ;  /* 0x0000000000027941 */ /* 0x000fea0003800000 */
.L_x_38925:
        /* <DEDUP_REMOVED lines=11> */
.L_x_38929:
        /* <DEDUP_REMOVED lines=12> */
.L_x_38932:
[----:B------:R-:W-:-:S07]  /*150b0*/  IMAD.MOV.U32 R0, RZ, RZ, R186 ;  /* 0x000000ffff007224 */ /* 0x000fce00078e00ba */
.L_x_38933:
[----:B------:R-:W-:Y:S05]  /*150c0*/  BSYNC B2 ;  /* 0x0000000000027941 */ /* 0x000fea0003800000 */
.L_x_38931:
        /* <DEDUP_REMOVED lines=16> */
.L_x_38937:
[----:B------:R-:W-:Y:S05]  /*151d0*/  BSYNC B3 ;  /* 0x0000000000037941 */ /* 0x000fea0003800000 */
.L_x_38936:
        /* <DEDUP_REMOVED lines=44> */
.L_x_38935:
[----:B------:R-:W-:Y:S05]  /*154a0*/  BSYNC B2 ;  /* 0x0000000000027941 */ /* 0x000fea0003800000 */
.L_x_38934:
        /* <DEDUP_REMOVED lines=8> */
.L_x_38930:
        /* <DEDUP_REMOVED lines=27> */
.L_x_38938:
[----:B------:R-:W-:-:S07]  /*156e0*/  IADD3 R176, R176, 0x20, RZ ;  /* 0x00000020b0b07810 */ /* 0x000fce0007ffe0ff */
.L_x_38873:
[----:B------:R-:W-:Y:S05]  /*156f0*/  BSYNC B1 ;  /* 0x0000000000017941 */ /* 0x000fea0003800000 */
.L_x_38872:
        /* <DEDUP_REMOVED lines=29> */
.L_x_38942:
[----:B------:R-:W-:-:S07]  /*158d0*/  IMAD.MOV.U32 R196, RZ, RZ, R186 ;  /* 0x000000ffffc47224 */ /* 0x000fce00078e00ba */
.L_x_38943:
[----:B------:R-:W-:Y:S05]  /*158e0*/  BSYNC B2 ;  /* 0x0000000000027941 */ /* 0x000fea0003800000 */
.L_x_38941:
        /* <DEDUP_REMOVED lines=16> */
.L_x_38947:
[----:B------:R-:W-:Y:S05]  /*159f0*/  BSYNC B3 ;  /* 0x0000000000037941 */ /* 0x000fea0003800000 */
.L_x_38946:
        /* <DEDUP_REMOVED lines=44> */
.L_x_38945:
[----:B------:R-:W-:Y:S05]  /*15cc0*/  BSYNC B2 ;  /* 0x0000000000027941 */ /* 0x000fea0003800000 */
.L_x_38944:
        /* <DEDUP_REMOVED lines=18> */
.L_x_38948:
        /* <DEDUP_REMOVED lines=12> */
.L_x_38951:
[----:B------:R-:W-:-:S07]  /*15eb0*/  IMAD.MOV.U32 R4, RZ, RZ, R186 ;  /* 0x000000ffff047224 */ /* 0x000fce00078e00ba */
.L_x_38952:
[----:B------:R-:W-:Y:S05]  /*15ec0*/  BSYNC B2 ;  /* 0x0000000000027941 */ /* 0x000fea0003800000 */
.L_x_38950:
        /* <DEDUP_REMOVED lines=16> */
.L_x_38956:
[----:B------:R-:W-:Y:S05]  /*15fd0*/  BSYNC B3 ;  /* 0x0000000000037941 */ /* 0x000fea0003800000 */
.L_x_38955:
        /* <DEDUP_REMOVED lines=44> */
.L_x_38954:
[----:B------:R-:W-:Y:S05]  /*162a0*/  BSYNC B2 ;  /* 0x0000000000027941 */ /* 0x000fea0003800000 */
.L_x_38953:
        /* <DEDUP_REMOVED lines=8> */
.L_x_38949:
        /* <DEDUP_REMOVED lines=12> */
.L_x_38958:
[----:B------:R-:W-:-:S07]  /*163f0*/  IMAD.MOV.U32 R178, RZ, RZ, R186 ;  /* 0x000000ffffb27224 */ /* 0x000fce00078e00ba */
.L_x_38959:
[----:B------:R-:W-:Y:S05]  /*16400*/  BSYNC B2 ;  /* 0x0000000000027941 */ /* 0x000fea0003800000 */
.L_x_38957:
        /* <DEDUP_REMOVED lines=16> */
.L_x_38963:
[----:B------:R-:W-:Y:S05]  /*16510*/  BSYNC B3 ;  /* 0x0000000000037941 */ /* 0x000fea0003800000 */
.L_x_38962:
        /* <DEDUP_REMOVED lines=44> */
.L_x_38961:
[----:B------:R-:W-:Y:S05]  /*167e0*/  BSYNC B2 ;  /* 0x0000000000027941 */ /* 0x000fea0003800000 */
.L_x_38960:
        /* <DEDUP_REMOVED lines=11> */
.L_x_38964:
        /* <DEDUP_REMOVED lines=12> */
.L_x_38967:
[----:B------:R-:W-:-:S07]  /*16960*/  IMAD.MOV.U32 R3, RZ, RZ, R186 ;  /* 0x000000ffff037224 */ /* 0x000fce00078e00ba */
.L_x_38968:
[----:B------:R-:W-:Y:S05]  /*16970*/  BSYNC B2 ;  /* 0x0000000000027941 */ /* 0x000fea0003800000 */
.L_x_38966:
        /* <DEDUP_REMOVED lines=16> */
.L_x_38972:
[----:B------:R-:W-:Y:S05]  /*16a80*/  BSYNC B3 ;  /* 0x0000000000037941 */ /* 0x000fea0003800000 */
.L_x_38971:
        /* <DEDUP_REMOVED lines=44> */
.L_x_38970:
[----:B------:R-:W-:Y:S05]  /*16d50*/  BSYNC B2 ;  /* 0x0000000000027941 */ /* 0x000fea0003800000 */
.L_x_38969:
        /* <DEDUP_REMOVED lines=8> */
.L_x_38965:
        /* <DEDUP_REMOVED lines=12> */
.L_x_38974:
[----:B------:R-:W-:-:S07]  /*16ea0*/  IMAD.MOV.U32 R178, RZ, RZ, R186 ;  /* 0x000000ffffb27224 */ /* 0x000fce00078e00ba */
.L_x_38975:
[----:B------:R-:W-:Y:S05]  /*16eb0*/  BSYNC B2 ;  /* 0x0000000000027941 */ /* 0x000fea0003800000 */
.L_x_38973:
        /* <DEDUP_REMOVED lines=16> */
.L_x_38979:
[----:B------:R-:W-:Y:S05]  /*16fc0*/  BSYNC B3 ;  /* 0x0000000000037941 */ /* 0x000fea0003800000 */
.L_x_38978:
        /* <DEDUP_REMOVED lines=44> */
.L_x_38977:
[----:B------:R-:W-:Y:S05]  /*17290*/  BSYNC B2 ;  /* 0x0000000000027941 */ /* 0x000fea0003800000 */
.L_x_38976:
        /* <DEDUP_REMOVED lines=11> */
.L_x_38980:
        /* <DEDUP_REMOVED lines=12> */
.L_x_38983:
[----:B------:R-:W-:-:S07]  /*17410*/  MOV R2, R186 ;  /* 0x000000ba00027202 */ /* 0x000fce0000000f00 */
.L_x_38984:
[----:B------:R-:W-:Y:S05]  /*17420*/  BSYNC B2 ;  /* 0x0000000000027941 */ /* 0x000fea0003800000 */
.L_x_38982:
        /* <DEDUP_REMOVED lines=16> */
.L_x_38988:
[----:B------:R-:W-:Y:S05]  /*17530*/  BSYNC B3 ;  /* 0x0000000000037941 */ /* 0x000fea0003800000 */
.L_x_38987:
        /* <DEDUP_REMOVED lines=44> */
.L_x_38986:
[----:B------:R-:W-:Y:S05]  /*17800*/  BSYNC B2 ;  /* 0x0000000000027941 */ /* 0x000fea0003800000 */
.L_x_38985:
        /* <DEDUP_REMOVED lines=8> */
.L_x_38981:
        /* <DEDUP_REMOVED lines=12> */
.L_x_38990:
[----:B------:R-:W-:-:S07]  /*17950*/  MOV R178, R186 ;  /* 0x000000ba00b27202 */ /* 0x000fce0000000f00 */
.L_x_38991:
[----:B------:R-:W-:Y:S05]  /*17960*/  BSYNC B2 ;  /* 0x0000000000027941 */ /* 0x000fea0003800000 */
.L_x_38989:
        /* <DEDUP_REMOVED lines=16> */
.L_x_38995:
[----:B------:R-:W-:Y:S05]  /*17a70*/  BSYNC B3 ;  /* 0x0000000000037941 */ /* 0x000fea0003800000 */
.L_x_38994:
        /* <DEDUP_REMOVED lines=44> */
.L_x_38993:
[----:B------:R-:W-:Y:S05]  /*17d40*/  BSYNC B2 ;  /* 0x0000000000027941 */ /* 0x000fea0003800000 */
.L_x_38992:
        /* <DEDUP_REMOVED lines=11> */
.L_x_38996:
        /* <DEDUP_REMOVED lines=12> */
.L_x_38999:
[----:B------:R-:W-:-:S07]  /*17ec0*/  IMAD.MOV.U32 R0, RZ, RZ, R186 ;  /* 0x000000ffff007224 */ /* 0x000fce00078e00ba */
.L_x_39000:
[----:B------:R-:W-:Y:S05]  /*17ed0*/  BSYNC B2 ;  /* 0x0000000000027941 */ /* 0x000fea0003800000 */
.L_x_38998:
        /* <DEDUP_REMOVED lines=16> */
.L_x_39004:
[----:B------:R-:W-:Y:S05]  /*17fe0*/  BSYNC B3 ;  /* 0x0000000000037941 */ /* 0x000fea0003800000 */
.L_x_39003:
        /* <DEDUP_REMOVED lines=44> */
.L_x_39002:
[----:B------:R-:W-:Y:S05]  /*182b0*/  BSYNC B2 ;  /* 0x0000000000027941 */ /* 0x000fea0003800000 */
.L_x_39001:
        /* <DEDUP_REMOVED lines=8> */
.L_x_38997:
        /* <DEDUP_REMOVED lines=27> */
.L_x_39005:
[----:B------:R-:W-:-:S07]  /*184f0*/  VIADD R176, R176, 0x20 ;  /* 0x00000020b0b07836 */ /* 0x000fce0000000000 */
.L_x_38940:
[----:B------:R-:W-:Y:S05]  /*18500*/  BSYNC B1 ;  /* 0x0000000000017941 */ /* 0x000fea0003800000 */
.L_x_38939:
        /* <DEDUP_REMOVED lines=29> */
.L_x_39009:
[----:B------:R-:W-:-:S07]  /*186e0*/  MOV R196, R186 ;  /* 0x000000ba00c47202 */ /* 0x000fce0000000f00 */
.L_x_39010:
[----:B------:R-:W-:Y:S05]  /*186f0*/  BSYNC B2 ;  /* 0x0000000000027941 */ /* 0x000fea0003800000 */
.L_x_39008:
        /* <DEDUP_REMOVED lines=16> */
.L_x_39014:
[----:B------:R-:W-:Y:S05]  /*18800*/  BSYNC B3 ;  /* 0x0000000000037941 */ /* 0x000fea0003800000 */
.L_x_39013:
        /* <DEDUP_REMOVED lines=44> */
.L_x_39012:
[----:B------:R-:W-:Y:S05]  /*18ad0*/  BSYNC B2 ;  /* 0x0000000000027941 */ /* 0x000fea0003800000 */
.L_x_39011:
        /* <DEDUP_REMOVED lines=18> */
.L_x_39015:
        /* <DEDUP_REMOVED lines=12> */
.L_x_39018:
[----:B------:R-:W-:-:S07]  /*18cc0*/  MOV R4, R186 ;  /* 0x000000ba00047202 */ /* 0x000fce0000000f00 */
.L_x_39019:
[----:B------:R-:W-:Y:S05]  /*18cd0*/  BSYNC B2 ;  /* 0x0000000000027941 */ /* 0x000fea0003800000 */
.L_x_39017:
        /* <DEDUP_REMOVED lines=16> */
.L_x_39023:
[----:B------:R-:W-:Y:S05]  /*18de0*/  BSYNC B3 ;  /* 0x0000000000037941 */ /* 0x000fea0003800000 */
.L_x_39022:
        /* <DEDUP_REMOVED lines=44> */
.L_x_39021:
[----:B------:R-:W-:Y:S05]  /*190b0*/  BSYNC B2 ;  /* 0x0000000000027941 */ /* 0x000fea0003800000 */
.L_x_39020:
        /* <DEDUP_REMOVED lines=8> */
.L_x_39016:
        /* <DEDUP_REMOVED lines=12> */
.L_x_39025:
[----:B------:R-:W-:-:S07]  /*19200*/  MOV R178, R186 ;  /* 0x000000ba00b27202 */ /* 0x000fce0000000f00 */
.L_x_39026:
[----:B------:R-:W-:Y:S05]  /*19210*/  BSYNC B2 ;  /* 0x0000000000027941 */ /* 0x000fea0003800000 */
.L_x_39024:
        /* <DEDUP_REMOVED lines=16> */
.L_x_39030:
[----:B------:R-:W-:Y:S05]  /*19320*/  BSYNC B3 ;  /* 0x0000000000037941 */ /* 0x000fea0003800000 */
.L_x_39029:
        /* <DEDUP_REMOVED lines=44> */
.L_x_39028:
[----:B------:R-:W-:Y:S05]  /*195f0*/  BSYNC B2 ;  /* 0x0000000000027941 */ /* 0x000fea0003800000 */
.L_x_39027:
        /* <DEDUP_REMOVED lines=11> */
.L_x_39031:
        /* <DEDUP_REMOVED lines=12> */
.L_x_39034:
[----:B------:R-:W-:-:S07]  /*19770*/  IMAD.MOV.U32 R3, RZ, RZ, R186 ;  /* 0x000000ffff037224 */ /* 0x000fce00078e00ba */
.L_x_39035:
[----:B------:R-:W-:Y:S05]  /*19780*/  BSYNC B2 ;  /* 0x0000000000027941 */ /* 0x000fea0003800000 */
.L_x_39033:
        /* <DEDUP_REMOVED lines=16> */
.L_x_39039:
[----:B------:R-:W-:Y:S05]  /*19890*/  BSYNC B3 ;  /* 0x0000000000037941 */ /* 0x000fea0003800000 */
.L_x_39038:
        /* <DEDUP_REMOVED lines=44> */
.L_x_39037:
[----:B------:R-:W-:Y:S05]  /*19b60*/  BSYNC B2 ;  /* 0x0000000000027941 */ /* 0x000fea0003800000 */
.L_x_39036:
        /* <DEDUP_REMOVED lines=8> */
.L_x_39032:
        /* <DEDUP_REMOVED lines=12> */
.L_x_39041:
[----:B------:R-:W-:-:S07]  /*19cb0*/  IMAD.MOV.U32 R178, RZ, RZ, R186 ;  /* 0x000000ffffb27224 */ /* 0x000fce00078e00ba */
.L_x_39042:
[----:B------:R-:W-:Y:S05]  /*19cc0*/  BSYNC B2 ;  /* 0x0000000000027941 */ /* 0x000fea0003800000 */
.L_x_39040:
        /* <DEDUP_REMOVED lines=16> */
.L_x_39046:
[----:B------:R-:W-:Y:S05]  /*19dd0*/  BSYNC B3 ;  /* 0x0000000000037941 */ /* 0x000fea0003800000 */
.L_x_39045:
        /* <DEDUP_REMOVED lines=44> */
.L_x_39044:
[----:B------:R-:W-:Y:S05]  /*1a0a0*/  BSYNC B2 ;  /* 0x0000000000027941 */ /* 0x000fea0003800000 */
.L_x_39043:
        /* <DEDUP_REMOVED lines=11> */
.L_x_39047:
        /* <DEDUP_REMOVED lines=12> */
.L_x_39050:
[----:B------:R-:W-:-:S07]  /*1a220*/  IMAD.MOV.U32 R2, RZ, RZ, R186 ;  /* 0x000000ffff027224 */ /* 0x000fce00078e00ba */
.L_x_39051:
[----:B------:R-:W-:Y:S05]  /*1a230*/  BSYNC B2 ;  /* 0x0000000000027941 */ /* 0x000fea0003800000 */
.L_x_39049:
        /* <DEDUP_REMOVED lines=16> */
.L_x_39055:
[----:B------:R-:W-:Y:S05]  /*1a340*/  BSYNC B3 ;  /* 0x0000000000037941 */ /* 0x000fea0003800000 */
.L_x_39054:
        /* <DEDUP_REMOVED lines=44> */
.L_x_39053:
[----:B------:R-:W-:Y:S05]  /*1a610*/  BSYNC B2 ;  /* 0x0000000000027941 */ /* 0x000fea0003800000 */
.L_x_39052:
        /* <DEDUP_REMOVED lines=8> */
.L_x_39048:
        /* <DEDUP_REMOVED lines=12> */
.L_x_39057:
[----:B------:R-:W-:-:S07]  /*1a760*/  IMAD.MOV.U32 R178, RZ, RZ, R186 ;  /* 0x000000ffffb27224 */ /* 0x000fce00078e00ba */
.L_x_39058:
[----:B------:R-:W-:Y:S05]  /*1a770*/  BSYNC B2 ;  /* 0x0000000000027941 */ /* 0x000fea0003800000 */
.L_x_39056:
        /* <DEDUP_REMOVED lines=16> */
.L_x_39062:
[----:B------:R-:W-:Y:S05]  /*1a880*/  BSYNC B3 ;  /* 0x0000000000037941 */ /* 0x000fea0003800000 */
.L_x_39061:
        /* <DEDUP_REMOVED lines=44> */
.L_x_39060:
[----:B------:R-:W-:Y:S05]  /*1ab50*/  BSYNC B2 ;  /* 0x0000000000027941 */ /* 0x000fea0003800000 */
.L_x_39059:
        /* <DEDUP_REMOVED lines=11> */
.L_x_39063:
        /* <DEDUP_REMOVED lines=12> */
.L_x_39066:
[----:B------:R-:W-:-:S07]  /*1acd0*/  MOV R0, R186 ;  /* 0x000000ba00007202 */ /* 0x000fce0000000f00 */
.L_x_39067:
[----:B------:R-:W-:Y:S05]  /*1ace0*/  BSYNC B2 ;  /* 0x0000000000027941 */ /* 0x000fea0003800000 */
.L_x_39065:
        /* <DEDUP_REMOVED lines=16> */
.L_x_39071:
[----:B------:R-:W-:Y:S05]  /*1adf0*/  BSYNC B3 ;  /* 0x0000000000037941 */ /* 0x000fea0003800000 */
.L_x_39070:
        /* <DEDUP_REMOVED lines=44> */
.L_x_39069:
[----:B------:R-:W-:Y:S05]  /*1b0c0*/  BSYNC B2 ;  /* 0x0000000000027941 */ /* 0x000fea0003800000 */
.L_x_39068:
        /* <DEDUP_REMOVED lines=8> */
.L_x_39064:
        /* <DEDUP_REMOVED lines=27> */
.L_x_39072:
[----:B------:R-:W-:-:S07]  /*1b300*/  VIADD R176, R176, 0x20 ;  /* 0x00000020b0b07836 */ /* 0x000fce0000000000 */
.L_x_39007:
[----:B------:R-:W-:Y:S05]  /*1b310*/  BSYNC B1 ;  /* 0x0000000000017941 */ /* 0x000fea0003800000 */
.L_x_39006:
        /* <DEDUP_REMOVED lines=29> */
.L_x_39076:
[----:B------:R-:W-:-:S07]  /*1b4f0*/  IMAD.MOV.U32 R196, RZ, RZ, R186 ;  /* 0x000000ffffc47224 */ /* 0x000fce00078e00ba */
.L_x_39077:
[----:B------:R-:W-:Y:S05]  /*1b500*/  BSYNC B2 ;  /* 0x0000000000027941 */ /* 0x000fea0003800000 */
.L_x_39075:
        /* <DEDUP_REMOVED lines=16> */
.L_x_39081:
[----:B------:R-:W-:Y:S05]  /*1b610*/  BSYNC B3 ;  /* 0x0000000000037941 */ /* 0x000fea0003800000 */
.L_x_39080:
        /* <DEDUP_REMOVED lines=44> */
.L_x_39079:
[----:B------:R-:W-:Y:S05]  /*1b8e0*/  BSYNC B2 ;  /* 0x0000000000027941 */ /* 0x000fea0003800000 */
.L_x_39078:
        /* <DEDUP_REMOVED lines=18> */
.L_x_39082:
        /* <DEDUP_REMOVED lines=12> */
.L_x_39085:
[----:B------:R-:W-:-:S07]  /*1bad0*/  IMAD.MOV.U32 R4, RZ, RZ, R186 ;  /* 0x000000ffff047224 */ /* 0x000fce00078e00ba */
.L_x_39086:
[----:B------:R-:W-:Y:S05]  /*1bae0*/  BSYNC B2 ;  /* 0x0000000000027941 */ /* 0x000fea0003800000 */
.L_x_39084:
        /* <DEDUP_REMOVED lines=16> */
.L_x_39090:
[----:B------:R-:W-:Y:S05]  /*1bbf0*/  BSYNC B3 ;  /* 0x0000000000037941 */ /* 0x000fea0003800000 */
.L_x_39089:
        /* <DEDUP_REMOVED lines=44> */
.L_x_39088:
[----:B------:R-:W-:Y:S05]  /*1bec0*/  BSYNC B2 ;  /* 0x0000000000027941 */ /* 0x000fea0003800000 */
.L_x_39087:
        /* <DEDUP_REMOVED lines=8> */
.L_x_39083:
        /* <DEDUP_REMOVED lines=12> */
.L_x_39092:
[----:B------:R-:W-:-:S07]  /*1c010*/  IMAD.MOV.U32 R178, RZ, RZ, R186 ;  /* 0x000000ffffb27224 */ /* 0x000fce00078e00ba */
.L_x_39093:
[----:B------:R-:W-:Y:S05]  /*1c020*/  BSYNC B2 ;  /* 0x0000000000027941 */ /* 0x000fea0003800000 */
.L_x_39091:
        /* <DEDUP_REMOVED lines=16> */
.L_x_39097:
[----:B------:R-:W-:Y:S05]  /*1c130*/  BSYNC B3 ;  /* 0x0000000000037941 */ /* 0x000fea0003800000 */
.L_x_39096:
        /* <DEDUP_REMOVED lines=44> */
.L_x_39095:
[----:B------:R-:W-:Y:S05]  /*1c400*/  BSYNC B2 ;  /* 0x0000000000027941 */ /* 0x000fea0003800000 */
.L_x_39094:
        /* <DEDUP_REMOVED lines=11> */
.L_x_39098:
        /* <DEDUP_REMOVED lines=12> */
.L_x_39101:
[----:B------:R-:W-:-:S07]  /*1c580*/  MOV R3, R186 ;  /* 0x000000ba00037202 */ /* 0x000fce0000000f00 */
.L_x_39102:
[----:B------:R-:W-:Y:S05]  /*1c590*/  BSYNC B2 ;  /* 0x0000000000027941 */ /* 0x000fea0003800000 */
.L_x_39100:
        /* <DEDUP_REMOVED lines=16> */
.L_x_39106:
[----:B------:R-:W-:Y:S05]  /*1c6a0*/  BSYNC B3 ;  /* 0x0000000000037941 */ /* 0x000fea0003800000 */
.L_x_39105:
        /* <DEDUP_REMOVED lines=44> */
.L_x_39104:
[----:B------:R-:W-:Y:S05]  /*1c970*/  BSYNC B2 ;  /* 0x0000000000027941 */ /* 0x000fea0003800000 */
.L_x_39103:
        /* <DEDUP_REMOVED lines=8> */
.L_x_39099:
        /* <DEDUP_REMOVED lines=12> */
.L_x_39108:
[----:B------:R-:W-:-:S07]  /*1cac0*/  MOV R178, R186 ;  /* 0x000000ba00b27202 */ /* 0x000fce0000000f00 */
.L_x_39109:
[----:B------:R-:W-:Y:S05]  /*1cad0*/  BSYNC B2 ;  /* 0x0000000000027941 */ /* 0x000fea0003800000 */
.L_x_39107:
        /* <DEDUP_REMOVED lines=16> */
.L_x_39113:
[----:B------:R-:W-:Y:S05]  /*1cbe0*/  BSYNC B3 ;  /* 0x0000000000037941 */ /* 0x000fea0003800000 */
.L_x_39112:
        /* <DEDUP_REMOVED lines=44> */
.L_x_39111:
[----:B------:R-:W-:Y:S05]  /*1ceb0*/  BSYNC B2 ;  /* 0x0000000000027941 */ /* 0x000fea0003800000 */
.L_x_39110:
        /* <DEDUP_REMOVED lines=11> */
.L_x_39114:
        /* <DEDUP_REMOVED lines=12> */
.L_x_39117:
[----:B------:R-:W-:-:S07]  /*1d030*/  IMAD.MOV.U32 R2, RZ, RZ, R186 ;  /* 0x000000ffff027224 */ /* 0x000fce00078e00ba */
.L_x_39118:
[----:B------:R-:W-:Y:S05]  /*1d040*/  BSYNC B2 ;  /* 0x0000000000027941 */ /* 0x000fea0003800000 */
.L_x_39116:
        /* <DEDUP_REMOVED lines=16> */
.L_x_39122:
[----:B------:R-:W-:Y:S05]  /*1d150*/  BSYNC B3 ;  /* 0x0000000000037941 */ /* 0x000fea0003800000 */
.L_x_39121:
        /* <DEDUP_REMOVED lines=44> */
.L_x_39120:
[----:B------:R-:W-:Y:S05]  /*1d420*/  BSYNC B2 ;  /* 0x0000000000027941 */ /* 0x000fea0003800000 */
.L_x_39119:
        /* <DEDUP_REMOVED lines=8> */
.L_x_39115:
        /* <DEDUP_REMOVED lines=12> */
.L_x_39124:
[----:B------:R-:W-:-:S07]  /*1d570*/  IMAD.MOV.U32 R178, RZ, RZ, R186 ;  /* 0x000000ffffb27224 */ /* 0x000fce00078e00ba */
.L_x_39125:
[----:B------:R-:W-:Y:S05]  /*1d580*/  BSYNC B2 ;  /* 0x0000000000027941 */ /* 0x000fea0003800000 */
.L_x_39123:
        /* <DEDUP_REMOVED lines=16> */
.L_x_39129:
[----:B------:R-:W-:Y:S05]  /*1d690*/  BSYNC B3 ;  /* 0x0000000000037941 */ /* 0x000fea0003800000 */
.L_x_39128:
        /* <DEDUP_REMOVED lines=44> */
.L_x_39127:
[----:B------:R-:W-:Y:S05]  /*1d960*/  BSYNC B2 ;  /* 0x0000000000027941 */ /* 0x000fea0003800000 */
.L_x_39126:
        /* <DEDUP_REMOVED lines=11> */
.L_x_39130:
        /* <DEDUP_REMOVED lines=12> */
.L_x_39133:
[----:B------:R-:W-:-:S07]  /*1dae0*/  IMAD.MOV.U32 R0, RZ, RZ, R186 ;  /* 0x000000ffff007224 */ /* 0x000fce00078e00ba */
.L_x_39134:
[----:B------:R-:W-:Y:S05]  /*1daf0*/  BSYNC B2 ;  /* 0x0000000000027941 */ /* 0x000fea0003800000 */
.L_x_39132:
        /* <DEDUP_REMOVED lines=16> */
.L_x_39138:
[----:B------:R-:W-:Y:S05]  /*1dc00*/  BSYNC B3 ;  /* 0x0000000000037941 */ /* 0x000fea0003800000 */
.L_x_39137:
        /* <DEDUP_REMOVED lines=44> */
.L_x_39136:
[----:B------:R-:W-:Y:S05]  /*1ded0*/  BSYNC B2 ;  /* 0x0000000000027941 */ /* 0x000fea0003800000 */
.L_x_39135:
        /* <DEDUP_REMOVED lines=8> */
.L_x_39131:
        /* <DEDUP_REMOVED lines=27> */
.L_x_39139:
[----:B------:R-:W-:-:S07]  /*1e110*/  IADD3 R176, R176, 0x20, RZ ;  /* 0x00000020b0b07810 */ /* 0x000fce0007ffe0ff */
.L_x_39074:
[----:B------:R-:W-:Y:S05]  /*1e120*/  BSYNC B1 ;  /* 0x0000000000017941 */ /* 0x000fea0003800000 */
.L_x_39073:
        /* <DEDUP_REMOVED lines=29> */
.L_x_39143:
[----:B------:R-:W-:-:S07]  /*1e300*/  IMAD.MOV.U32 R196, RZ, RZ, R186 ;  /* 0x000000ffffc47224 */ /* 0x000fce00078e00ba */
.L_x_39144:
[----:B------:R-:W-:Y:S05]  /*1e310*/  BSYNC B2 ;  /* 0x0000000000027941 */ /* 0x000fea0003800000 */
.L_x_39142:
        /* <DEDUP_REMOVED lines=16> */
.L_x_39148:
[----:B------:R-:W-:Y:S05]  /*1e420*/  BSYNC B3 ;  /* 0x0000000000037941 */ /* 0x000fea0003800000 */
.L_x_39147:
        /* <DEDUP_REMOVED lines=44> */
.L_x_39146:
[----:B------:R-:W-:Y:S05]  /*1e6f0*/  BSYNC B2 ;  /* 0x0000000000027941 */ /* 0x000fea0003800000 */
.L_x_39145:
        /* <DEDUP_REMOVED lines=18> */
.L_x_39149:
        /* <DEDUP_REMOVED lines=12> */
.L_x_39152:
[----:B------:R-:W-:-:S07]  /*1e8e0*/  IMAD.MOV.U32 R4, RZ, RZ, R186 ;  /* 0x000000ffff047224 */ /* 0x000fce00078e00ba */
.L_x_39153:
[----:B------:R-:W-:Y:S05]  /*1e8f0*/  BSYNC B2 ;  /* 0x0000000000027941 */ /* 0x000fea0003800000 */
.L_x_39151:
        /* <DEDUP_REMOVED lines=16> */
.L_x_39157:
[----:B------:R-:W-:Y:S05]  /*1ea00*/  BSYNC B3 ;  /* 0x0000000000037941 */ /* 0x000fea0003800000 */
.L_x_39156:
        /* <DEDUP_REMOVED lines=44> */
.L_x_39155:
[----:B------:R-:W-:Y:S05]  /*1ecd0*/  BSYNC B2 ;  /* 0x0000000000027941 */ /* 0x000fea0003800000 */
.L_x_39154:
        /* <DEDUP_REMOVED lines=8> */
.L_x_39150:
        /* <DEDUP_REMOVED lines=12> */
.L_x_39159:
[----:B------:R-:W-:-:S07]  /*1ee20*/  IMAD.MOV.U32 R178, RZ, RZ, R186 ;  /* 0x000000ffffb27224 */ /* 0x000fce00078e00ba */
.L_x_39160:
[----:B------:R-:W-:Y:S05]  /*1ee30*/  BSYNC B2 ;  /* 0x0000000000027941 */ /* 0x000fea0003800000 */
.L_x_39158:
        /* <DEDUP_REMOVED lines=16> */
.L_x_39164:
[----:B------:R-:W-:Y:S05]  /*1ef40*/  BSYNC B3 ;  /* 0x0000000000037941 */ /* 0x000fea0003800000 */
.L_x_39163:
        /* <DEDUP_REMOVED lines=44> */
.L_x_39162:
[----:B------:R-:W-:Y:S05]  /*1f210*/  BSYNC B2 ;  /* 0x0000000000027941 */ /* 0x000fea0003800000 */
.L_x_39161:
        /* <DEDUP_REMOVED lines=11> */
.L_x_39165:
        /* <DEDUP_REMOVED lines=12> */
.L_x_39168:
[----:B------:R-:W-:-:S07]  /*1f390*/  IMAD.MOV.U32 R3, RZ, RZ, R186 ;  /* 0x000000ffff037224 */ /* 0x000fce00078e00ba */
.L_x_39169:
[----:B------:R-:W-:Y:S05]  /*1f3a0*/  BSYNC B2 ;  /* 0x0000000000027941 */ /* 0x000fea0003800000 */
.L_x_39167:
        /* <DEDUP_REMOVED lines=16> */
.L_x_39173:
[----:B------:R-:W-:Y:S05]  /*1f4b0*/  BSYNC B3 ;  /* 0x0000000000037941 */ /* 0x000fea0003800000 */
.L_x_39172:
        /* <DEDUP_REMOVED lines=44> */
.L_x_39171:
[----:B------:R-:W-:Y:S05]  /*1f780*/  BSYNC B2 ;  /* 0x0000000000027941 */ /* 0x000fea0003800000 */
.L_x_39170:
        /* <DEDUP_REMOVED lines=8> */
.L_x_39166:
        /* <DEDUP_REMOVED lines=12> */
.L_x_39175:
[----:B------:R-:W-:-:S07]  /*1f8d0*/  IMAD.MOV.U32 R178, RZ, RZ, R186 ;  /* 0x000000ffffb27224 */ /* 0x000fce00078e00ba */
.L_x_39176:
[----:B------:R-:W-:Y:S05]  /*1f8e0*/  BSYNC B2 ;  /* 0x0000000000027941 */ /* 0x000fea0003800000 */
.L_x_39174:
        /* <DEDUP_REMOVED lines=16> */
.L_x_39180:
[----:B------:R-:W-:Y:S05]  /*1f9f0*/  BSYNC B3 ;  /* 0x0000000000037941 */ /* 0x000fea0003800000 */
.L_x_39179:
        /* <DEDUP_REMOVED lines=44> */
.L_x_39178:
[----:B------:R-:W-:Y:S05]  /*1fcc0*/  BSYNC B2 ;  /* 0x0000000000027941 */ /* 0x000fea0003800000 */
.L_x_39177:
        /* <DEDUP_REMOVED lines=11> */
.L_x_39181:
        /* <DEDUP_REMOVED lines=12> */
.L_x_39184:
[----:B------:R-:W-:-:S07]  /*1fe40*/  MOV R2, R186 ;  /* 0x000000ba00027202 */ /* 0x000fce0000000f00 */
.L_x_39185:
[----:B------:R-:W-:Y:S05]  /*1fe50*/  BSYNC B2 ;  /* 0x0000000000027941 */ /* 0x000fea0003800000 */
.L_x_39183:
        /* <DEDUP_REMOVED lines=16> */
.L_x_39189:
[----:B------:R-:W-:Y:S05]  /*1ff60*/  BSYNC B3 ;  /* 0x0000000000037941 */ /* 0x000fea0003800000 */
.L_x_39188:
        /* <DEDUP_REMOVED lines=44> */
.L_x_39187:
[----:B------:R-:W-:Y:S05]  /*20230*/  BSYNC B2 ;  /* 0x0000000000027941 */ /* 0x000fea0003800000 */
.L_x_39186:
        /* <DEDUP_REMOVED lines=8> */
.L_x_39182:
        /* <DEDUP_REMOVED lines=12> */
.L_x_39191:
[----:B------:R-:W-:-:S07]  /*20380*/  MOV R178, R186 ;  /* 0x000000ba00b27202 */ /* 0x000fce0000000f00 */
.L_x_39192:
[----:B------:R-:W-:Y:S05]  /*20390*/  BSYNC B2 ;  /* 0x0000000000027941 */ /* 0x000fea0003800000 */
.L_x_39190:
        /* <DEDUP_REMOVED lines=16> */
.L_x_39196:
[----:B------:R-:W-:Y:S05]  /*204a0*/  BSYNC B3 ;  /* 0x0000000000037941 */ /* 0x000fea0003800000 */
.L_x_39195:
        /* <DEDUP_REMOVED lines=44> */
.L_x_39194:
[----:B------:R-:W-:Y:S05]  /*20770*/  BSYNC B2 ;  /* 0x0000000000027941 */ /* 0x000fea0003800000 */
.L_x_39193:
        /* <DEDUP_REMOVED lines=11> */
.L_x_39197:
        /* <DEDUP_REMOVED lines=12> */
.L_x_39200:
[----:B------:R-:W-:-:S07]  /*208f0*/  IMAD.MOV.U32 R0, RZ, RZ, R186 ;  /* 0x000000ffff007224 */ /* 0x000fce00078e00ba */
.L_x_39201:
[----:B------:R-:W-:Y:S05]  /*20900*/  BSYNC B2 ;  /* 0x0000000000027941 */ /* 0x000fea0003800000 */
.L_x_39199:
        /* <DEDUP_REMOVED lines=16> */
.L_x_39205:
[----:B------:R-:W-:Y:S05]  /*20a10*/  BSYNC B3 ;  /* 0x0000000000037941 */ /* 0x000fea0003800000 */
.L_x_39204:
        /* <DEDUP_REMOVED lines=44> */
.L_x_39203:
[----:B------:R-:W-:Y:S05]  /*20ce0*/  BSYNC B2 ;  /* 0x0000000000027941 */ /* 0x000fea0003800000 */
.L_x_39202:
        /* <DEDUP_REMOVED lines=8> */
.L_x_39198:
        /* <DEDUP_REMOVED lines=27> */
.L_x_39206:
[----:B------:R-:W-:-:S07]  /*20f20*/  VIADD R176, R176, 0x20 ;  /* 0x00000020b0b07836 */ /* 0x000fce0000000000 */
.L_x_39141:
[----:B------:R-:W-:Y:S05]  /*20f30*/  BSYNC B1 ;  /* 0x0000000000017941 */ /* 0x000fea0003800000 */
.L_x_39140:
        /* <DEDUP_REMOVED lines=29> */
.L_x_39210:
[----:B------:R-:W-:-:S07]  /*21110*/  MOV R196, R186 ;  /* 0x000000ba00c47202 */ /* 0x000fce0000000f00 */
.L_x_39211:
[----:B------:R-:W-:Y:S05]  /*21120*/  BSYNC B2 ;  /* 0x0000000000027941 */ /* 0x000fea0003800000 */
.L_x_39209:
        /* <DEDUP_REMOVED lines=16> */
.L_x_39215:
[----:B------:R-:W-:Y:S05]  /*21230*/  BSYNC B3 ;  /* 0x0000000000037941 */ /* 0x000fea0003800000 */
.L_x_39214:
        /* <DEDUP_REMOVED lines=44> */
.L_x_39213:
[----:B------:R-:W-:Y:S05]  /*21500*/  BSYNC B2 ;  /* 0x0000000000027941 */ /* 0x000fea0003800000 */
.L_x_39212:
        /* <DEDUP_REMOVED lines=18> */
.L_x_39216:
        /* <DEDUP_REMOVED lines=12> */
.L_x_39219:
[----:B------:R-:W-:-:S07]  /*216f0*/  MOV R4, R186 ;  /* 0x000000ba00047202 */ /* 0x000fce0000000f00 */
.L_x_39220:
[----:B------:R-:W-:Y:S05]  /*21700*/  BSYNC B2 ;  /* 0x0000000000027941 */ /* 0x000fea0003800000 */
.L_x_39218:
        /* <DEDUP_REMOVED lines=16> */
.L_x_39224:
[----:B------:R-:W-:Y:S05]  /*21810*/  BSYNC B3 ;  /* 0x0000000000037941 */ /* 0x000fea0003800000 */
.L_x_39223:
        /* <DEDUP_REMOVED lines=44> */
.L_x_39222:
[----:B------:R-:W-:Y:S05]  /*21ae0*/  BSYNC B2 ;  /* 0x0000000000027941 */ /* 0x000fea0003800000 */
.L_x_39221:
        /* <DEDUP_REMOVED lines=8> */
.L_x_39217:
        /* <DEDUP_REMOVED lines=12> */
.L_x_39226:
[----:B------:R-:W-:-:S07]  /*21c30*/  MOV R178, R186 ;  /* 0x000000ba00b27202 */ /* 0x000fce0000000f00 */
.L_x_39227:
[----:B------:R-:W-:Y:S05]  /*21c40*/  BSYNC B2 ;  /* 0x0000000000027941 */ /* 0x000fea0003800000 */
.L_x_39225:
        /* <DEDUP_REMOVED lines=16> */
.L_x_39231:
[----:B------:R-:W-:Y:S05]  /*21d50*/  BSYNC B3 ;  /* 0x0000000000037941 */ /* 0x000fea0003800000 */
.L_x_39230:
        /* <DEDUP_REMOVED lines=44> */
.L_x_39229:
[----:B------:R-:W-:Y:S05]  /*22020*/  BSYNC B2 ;  /* 0x0000000000027941 */ /* 0x000fea0003800000 */
.L_x_39228:
        /* <DEDUP_REMOVED lines=11> */
.L_x_39232:
        /* <DEDUP_REMOVED lines=12> */
.L_x_39235:
[----:B------:R-:W-:-:S07]  /*221a0*/  IMAD.MOV.U32 R3, RZ, RZ, R186 ;  /* 0x000000ffff037224 */ /* 0x000fce00078e00ba */
.L_x_39236:
[----:B------:R-:W-:Y:S05]  /*221b0*/  BSYNC B2 ;  /* 0x0000000000027941 */ /* 0x000fea0003800000 */
.L_x_39234:
        /* <DEDUP_REMOVED lines=16> */
.L_x_39240:
[----:B------:R-:W-:Y:S05]  /*222c0*/  BSYNC B3 ;  /* 0x0000000000037941 */ /* 0x000fea0003800000 */
.L_x_39239:
        /* <DEDUP_REMOVED lines=44> */
.L_x_39238:
[----:B------:R-:W-:Y:S05]  /*22590*/  BSYNC B2 ;  /* 0x0000000000027941 */ /* 0x000fea0003800000 */
.L_x_39237:
        /* <DEDUP_REMOVED lines=8> */
.L_x_39233:
        /* <DEDUP_REMOVED lines=12> */
.L_x_39242:
[----:B------:R-:W-:-:S07]  /*226e0*/  IMAD.MOV.U32 R178, RZ, RZ, R186 ;  /* 0x000000ffffb27224 */ /* 0x000fce00078e00ba */
.L_x_39243:
[----:B------:R-:W-:Y:S05]  /*226f0*/  BSYNC B2 ;  /* 0x0000000000027941 */ /* 0x000fea0003800000 */
.L_x_39241:
        /* <DEDUP_REMOVED lines=16> */
.L_x_39247:
[----:B------:R-:W-:Y:S05]  /*22800*/  BSYNC B3 ;  /* 0x0000000000037941 */ /* 0x000fea0003800000 */
.L_x_39246:
        /* <DEDUP_REMOVED lines=44> */
.L_x_39245:
[----:B------:R-:W-:Y:S05]  /*22ad0*/  BSYNC B2 ;  /* 0x0000000000027941 */ /* 0x000fea0003800000 */
.L_x_39244:
        /* <DEDUP_REMOVED lines=11> */
.L_x_39248:
        /* <DEDUP_REMOVED lines=12> */
.L_x_39251:
[----:B------:R-:W-:-:S07]  /*22c50*/  IMAD.MOV.U32 R2, RZ, RZ, R186 ;  /* 0x000000ffff027224 */ /* 0x000fce00078e00ba */
.L_x_39252:
[----:B------:R-:W-:Y:S05]  /*22c60*/  BSYNC B2 ;  /* 0x0000000000027941 */ /* 0x000fea0003800000 */
.L_x_39250:
        /* <DEDUP_REMOVED lines=16> */
.L_x_39256:
[----:B------:R-:W-:Y:S05]  /*22d70*/  BSYNC B3 ;  /* 0x0000000000037941 */ /* 0x000fea0003800000 */
.L_x_39255:
        /* <DEDUP_REMOVED lines=44> */
.L_x_39254:
[----:B------:R-:W-:Y:S05]  /*23040*/  BSYNC B2 ;  /* 0x0000000000027941 */ /* 0x000fea0003800000 */
.L_x_39253:
        /* <DEDUP_REMOVED lines=8> */
.L_x_39249:
        /* <DEDUP_REMOVED lines=12> */
.L_x_39258:
[----:B------:R-:W-:-:S07]  /*23190*/  IMAD.MOV.U32 R178, RZ, RZ, R186 ;  /* 0x000000ffffb27224 */ /* 0x000fce00078e00ba */
.L_x_39259:
[----:B------:R-:W-:Y:S05]  /*231a0*/  BSYNC B2 ;  /* 0x0000000000027941 */ /* 0x000fea0003800000 */
.L_x_39257:
        /* <DEDUP_REMOVED lines=16> */
.L_x_39263:
[----:B------:R-:W-:Y:S05]  /*232b0*/  BSYNC B3 ;  /* 0x0000000000037941 */ /* 0x000fea0003800000 */
.L_x_39262:
        /* <DEDUP_REMOVED lines=44> */
.L_x_39261:
[----:B------:R-:W-:Y:S05]  /*23580*/  BSYNC B2 ;  /* 0x0000000000027941 */ /* 0x000fea0003800000 */
.L_x_39260:
        /* <DEDUP_REMOVED lines=11> */
.L_x_39264:
        /* <DEDUP_REMOVED lines=12> */
.L_x_39267:
[----:B------:R-:W-:-:S07]  /*23700*/  MOV R0, R186 ;  /* 0x000000ba00007202 */ /* 0x000fce0000000f00 */
.L_x_39268:
[----:B------:R-:W-:Y:S05]  /*23710*/  BSYNC B2 ;  /* 0x0000000000027941 */ /* 0x000fea0003800000 */
.L_x_39266:
        /* <DEDUP_REMOVED lines=16> */
.L_x_39272:
[----:B------:R-:W-:Y:S05]  /*23820*/  BSYNC B3 ;  /* 0x0000000000037941 */ /* 0x000fea0003800000 */
.L_x_39271:
        /* <DEDUP_REMOVED lines=44> */
.L_x_39270:
[----:B------:R-:W-:Y:S05]  /*23af0*/  BSYNC B2 ;  /* 0x0000000000027941 */ /* 0x000fea0003800000 */
.L_x_39269:
        /* <DEDUP_REMOVED lines=8> */
.L_x_39265:
        /* <DEDUP_REMOVED lines=27> */
.L_x_39208:
[----:B------:R-:W-:Y:S05]  /*23d30*/  BSYNC B1 ;  /* 0x0000000000017941 */ /* 0x000fea0003800000 */
.L_x_39207:
[----:B--23--:R-:W-:Y:S01]  /*23d40*/  FADD.FTZ R176, RZ, R128 ;  /* 0x00000080ffb07221 */ /* 0x00cfe20000010000 */
[C---:B------:R-:W-:Y:S01]  /*23d50*/  LOP3.LUT P0, RZ, R191.reuse, 0x40, RZ, 0xc0, !PT ;  /* 0x00000040bfff7812 */ /* 0x040fe2000780c0ff */
[----:B------:R-:W-:Y:S01]  /*23d60*/  UMOV UR6, 0xffffffff ;  /* 0xffffffff00067882 */ /* 0x000fe20000000000 */
[----:B------:R-:W-:Y:S01]  /*23d70*/  LOP3.LUT R191, R191, 0xffffffdf, RZ, 0xc0, !PT ;  /* 0xffffffdfbfbf7812 */ /* 0x000fe200078ec0ff */
[----:B01----:R-:W-:Y:S01]  /*23d80*/  FADD.FTZ R177, R129, R176 ;  /* 0x000000b081b17221 */ /* 0x003fe20000010000 */
        /* <DEDUP_REMOVED lines=202> */
.L_x_39310:
[----:B------:R-:W-:Y:S01]  /*24a30*/  FMUL.FTZ R176, R193, R193 ;  /* 0x000000c1c1b07220 */ /* 0x000fe20000410000 */
[C---:B------:R-:W-:Y:S01]  /*24a40*/  LOP3.LUT P0, RZ, R191.reuse, 0x80, RZ, 0xc0, !PT ;  /* 0x00000080bfff7812 */ /* 0x040fe2000780c0ff */
[----:B01----:R-:W-:Y:S01]  /*24a50*/  FADD.FTZ R196, R196, R199 ;  /* 0x000000c7c4c47221 */ /* 0x003fe20000010000 */
[----:B------:R-:W0:Y:S01]  /*24a60*/  @!P5 LDC.64 R178, c[0x0][0x250] ;  /* 0x00009400ffb2db82 */ /* 0x000e220000000a00 */
[----:B------:R-:W-:Y:S01]  /*24a70*/  LOP3.LUT P1, RZ, R191, 0x40, RZ, 0xc0, !PT ;  /* 0x00000040bfff7812 */ /* 0x000fe2000782c0ff */
[----:B------:R-:W-:Y:S01]  /*24a80*/  BSSY B1, `(.L_x_39274) ;  /* 0x000001c000017945 */ /* 0x000fe20003800000 */
[----:B------:R-:W-:Y:S01]  /*24a90*/  FSEL R176, R176, RZ, P0 ;  /* 0x000000ffb0b07208 */ /* 0x000fe20000000000 */
[----:B------:R-:W-:-:S04]  /*24aa0*/  FFMA.FTZ R177, R196, R177, UR7 ;  /* 0x00000007c4b17e23 */ /* 0x000fc800080100b1 */
        /* <DEDUP_REMOVED lines=22> */
[----:B-1----:R-:W-:-:S04]  /*24c10*/  IMAD.WIDE.U32 R198, R192, 0x10, R198 ;  /* 0x00000010c0c67825 */ /* 0x002fc800078e00c6 */
[----:B------:R-:W-:Y:S01]  /*24c20*/  VIADD R192, R192, 0x20 ;  /* 0x00000020c0c07836 */ /* 0x000fe20000000000 */
[----:B------:R1:W-:Y:S06]  /*24c30*/  STG.E.128 desc[UR4][R198.64], R176 ;  /* 0x000000b0c6007986 */ /* 0x0003ec000c101d04 */
.L_x_39275:
[----:B------:R-:W-:Y:S05]  /*24c40*/  BSYNC B1 ;  /* 0x0000000000017941 */ /* 0x000fea0003800000 */
.L_x_39274:
        /* <DEDUP_REMOVED lines=17> */
[C---:B-1----:R-:W-:Y:S01]  /*24d60*/  IMAD.WIDE.U32 R198, R192.reuse, 0x10, R198 ;  /* 0x00000010c0c67825 */ /* 0x042fe200078e00c6 */
[----:B------:R-:W-:-:S04]  /*24d70*/  IADD3 R192, R192, 0x20, RZ ;  /* 0x00000020c0c07810 */ /* 0x000fc80007ffe0ff */
[----:B------:R2:W-:Y:S03]  /*24d80*/  STG.E.128 desc[UR4][R198.64], R176 ;  /* 0x000000b0c6007986 */ /* 0x0005e6000c101d04 */
.L_x_39277:
[----:B------:R-:W-:Y:S05]  /*24d90*/  BSYNC B1 ;  /* 0x0000000000017941 */ /* 0x000fea0003800000 */
.L_x_39276:
        /* <DEDUP_REMOVED lines=20> */
.L_x_39279:
[----:B------:R-:W-:Y:S05]  /*24ee0*/  BSYNC B1 ;  /* 0x0000000000017941 */ /* 0x000fea0003800000 */
.L_x_39278:
        /* <DEDUP_REMOVED lines=20> */
.L_x_39281:
[----:B------:R-:W-:Y:S05]  /*25030*/  BSYNC B1 ;  /* 0x0000000000017941 */ /* 0x000fea0003800000 */
.L_x_39280:
        /* <DEDUP_REMOVED lines=20> */
.L_x_39283:
[----:B------:R-:W-:Y:S05]  /*25180*/  BSYNC B1 ;  /* 0x0000000000017941 */ /* 0x000fea0003800000 */
.L_x_39282:
        /* <DEDUP_REMOVED lines=17> */
[----:B0-----:R-:W-:-:S04]  /*252a0*/  IMAD.WIDE.U32 R198, R192, 0x10, R198 ;  /* 0x00000010c0c67825 */ /* 0x001fc800078e00c6 */
[----:B------:R-:W-:Y:S01]  /*252b0*/  VIADD R192, R192, 0x20 ;  /* 0x00000020c0c07836 */ /* 0x000fe20000000000 */
[----:B------:R0:W-:Y:S06]  /*252c0*/  STG.E.128 desc[UR4][R198.64], R176 ;  /* 0x000000b0c6007986 */ /* 0x0001ec000c101d04 */
.L_x_39285:
[----:B------:R-:W-:Y:S05]  /*252d0*/  BSYNC B1 ;  /* 0x0000000000017941 */ /* 0x000fea0003800000 */
.L_x_39284:
        /* <DEDUP_REMOVED lines=21> */
.L_x_39287:
[----:B------:R-:W-:Y:S05]  /*25430*/  BSYNC B1 ;  /* 0x0000000000017941 */ /* 0x000fea0003800000 */
.L_x_39286:
        /* <DEDUP_REMOVED lines=18> */
[C---:B0-----:R-:W-:Y:S01]  /*25560*/  IMAD.WIDE.U32 R198, R192.reuse, 0x10, R198 ;  /* 0x00000010c0c67825 */ /* 0x041fe200078e00c6 */
[----:B------:R-:W-:-:S04]  /*25570*/  IADD3 R192, R192, 0x20, RZ ;  /* 0x00000020c0c07810 */ /* 0x000fc80007ffe0ff */
[----:B------:R0:W-:Y:S03]  /*25580*/  STG.E.128 desc[UR4][R198.64], R176 ;  /* 0x000000b0c6007986 */ /* 0x0001e6000c101d04 */
.L_x_39289:
[----:B------:R-:W-:Y:S05]  /*25590*/  BSYNC B1 ;  /* 0x0000000000017941 */ /* 0x000fea0003800000 */
.L_x_39288:
        /* <DEDUP_REMOVED lines=21> */
.L_x_39291:
[----:B------:R-:W-:Y:S05]  /*256f0*/  BSYNC B1 ;  /* 0x0000000000017941 */ /* 0x000fea0003800000 */
.L_x_39290:
        /* <DEDUP_REMOVED lines=21> */
.L_x_39293:
[----:B------:R-:W-:Y:S05]  /*25850*/  BSYNC B1 ;  /* 0x0000000000017941 */ /* 0x000fea0003800000 */
.L_x_39292:
        /* <DEDUP_REMOVED lines=21> */
.L_x_39295:
[----:B------:R-:W-:Y:S05]  /*259b0*/  BSYNC B1 ;  /* 0x0000000000017941 */ /* 0x000fea0003800000 */
.L_x_39294:
        /* <DEDUP_REMOVED lines=15> */
[----:B-----5:R-:W-:Y:S01]  /*25ab0*/  FFMA.FTZ R176, R116, R179, R112 ;  /* 0x000000b374b07223 */ /* 0x020fe20000010070 */
[----:B------:R-:W-:Y:S01]  /*25ac0*/  FFMA.FTZ R177, R117, R178, R113 ;  /* 0x000000b275b17223 */ /* 0x000fe20000010071 */
[----:B------:R-:W-:Y:S01]  /*25ad0*/  FFMA.FTZ R179, R119, R196, R115 ;  /* 0x000000c477b37223 */ /* 0x000fe20000010073 */
[----:B------:R-:W-:-:S05]  /*25ae0*/  FFMA.FTZ R178, R118, R197, R114 ;  /* 0x000000c576b27223 */ /* 0x000fca0000010072 */
[----:B------:R0:W-:Y:S02]  /*25af0*/  STG.E.128 desc[UR4][R192.64], R176 ;  /* 0x000000b0c0007986 */ /* 0x0001e4000c101d04 */
.L_x_39297:
[----:B------:R-:W-:Y:S05]  /*25b00*/  BSYNC B1 ;  /* 0x0000000000017941 */ /* 0x000fea0003800000 */
.L_x_39296:
[----:B01234-:R-:W0:Y:S02]  /*25b10*/  LDC.64 R176, c[0x0][0x210] ;  /* 0x00008400ffb07b82 */ /* 0x01fe240000000a00 */
[----:B0-----:R-:W-:-:S05]  /*25b20*/  IMAD R189, R176, 0x4, R189 ;  /* 0x00000004b0bd7824 */ /* 0x001fca00078e02bd */
[----:B------:R-:W-:-:S13]  /*25b30*/  ISETP.GE.AND P0, PT, R189, R177, PT ;  /* 0x000000b1bd00720c */ /* 0x000fda0003f06270 */
[----:B------:R-:W-:Y:S05]  /*25b40*/  @!P0 BRA `(.L_x_39298) ;  /* 0xfffffdb8003c8947 */ /* 0x000fea000383ffff */
[----:B------:R-:W-:Y:S05]  /*25b50*/  BSYNC B0 ;  /* 0x0000000000007941 */ /* 0x000fea0003800000 */
.L_x_38469:
[----:B------:R-:W-:Y:S05]  /*25b60*/  EXIT ;  /* 0x000000000000794d */ /* 0x000fea0003800000 */
.L_x_39273:
        /* <DEDUP_REMOVED lines=8> */
.L_x_39300:
[----:B------:R-:W-:Y:S05]  /*25bf0*/  BSYNC B1 ;  /* 0x0000000000017941 */ /* 0x000fea0003800000 */
.L_x_39299:
[----:B------:R-:W-:Y:S01]  /*25c00*/  MOV R176, R199 ;  /* 0x000000c700b07202 */ /* 0x000fe20000000f00 */
[----:B------:R-:W-:Y:S01]  /*25c10*/  HFMA2.MMA R205, -RZ, RZ, 0, 1.847743988037109375e-06 ;  /* 0x0000001fffcd7435 */ /* 0x000fe200000001ff */
[----:B------:R-:W-:Y:S01]  /*25c20*/  IMAD.MOV.U32 R202, RZ, RZ, 0x2 ;  /* 0x00000002ffca7424 */ /* 0x000fe200078e00ff */
[----:B------:R-:W-:Y:S01]  /*25c30*/  P2R R206, PR, RZ, 0x10 ;  /* 0x00000010ffce7803 */ /* 0x000fe20000000000 */
[----:B------:R-:W-:Y:S02]  /*25c40*/  IMAD.MOV.U32 R200, RZ, RZ, -0x1 ;  /* 0xffffffffffc87424 */ /* 0x000fe400078e00ff */
[----:B------:R-:W-:Y:S01]  /*25c50*/  FADD.FTZ R178, R179, R176 ;  /* 0x000000b0b3b27221 */ /* 0x000fe20000010000 */
[C---:B------:R-:W-:Y:S02]  /*25c60*/  LOP3.LUT P4, RZ, R191.reuse, 0x40, RZ, 0xc0, !PT ;  /* 0x00000040bfff7812 */ /* 0x040fe4000788c0ff */
[----:B------:R-:W-:Y:S01]  /*25c70*/  P2R R203, PR, RZ, 0x20 ;  /* 0x00000020ffcb7803 */ /* 0x000fe20000000000 */
[----:B------:R-:W-:Y:S01]  /*25c80*/  IMAD.MOV.U32 R201, RZ, RZ, R178 ;  /* 0x000000ffffc97224 */ /* 0x000fe200078e00b2 */
[----:B------:R-:W-:-:S02]  /*25c90*/  LOP3.LUT P5, RZ, R191, 0x20, RZ, 0xc0, !PT ;  /* 0x00000020bfff7812 */ /* 0x000fc400078ac0ff */
[----:B------:R-:W-:-:S11]  /*25ca0*/  P2R R204, PR, RZ, 0x8 ;  /* 0x00000008ffcc7803 */ /* 0x000fd60000000000 */
[----:B------:R-:W-:Y:S05]  /*25cb0*/  WARPSYNC.COLLECTIVE R200, `(.L_x_39301) ;  /* 0x00000000c8087348 */ /* 0x000fea0003c00000 */
[----:B------:R0:W1:Y:S02]  /*25cc0*/  SHFL.BFLY P6, R199, R201, R202, R205 ;  /* 0x0c0000cac9c77389 */ /* 0x00006400000c00cd */
[----:B01----:R-:W-:Y:S01]  /*25cd0*/  ENDCOLLECTIVE ;  /* 0x000000000000791b */ /* 0x003fe20003800000 */
.L_x_39301:
[----:B------:R-:W-:Y:S01]  /*25ce0*/  LOP3.LUT P3, RZ, R191, 0x8, RZ, 0xc0, !PT ;  /* 0x00000008bfff7812 */ /* 0x000fe2000786c0ff */
[----:B------:R-:W-:Y:S02]  /*25cf0*/  IMAD.MOV.U32 R202, RZ, RZ, 0x4 ;  /* 0x00000004ffca7424 */ /* 0x000fe400078e00ff */
[----:B------:R-:W-:-:S04]  /*25d00*/  IMAD.MOV.U32 R177, RZ, RZ, R199 ;  /* 0x000000ffffb17224 */ /* 0x000fc800078e00c7 */
[----:B------:R-:W-:-:S05]  /*25d10*/  FADD.FTZ R196, R178, R177 ;  /* 0x000000b1b2c47221 */ /* 0x000fca0000010000 */
[----:B------:R-:W-:-:S07]  /*25d20*/  MOV R201, R196 ;  /* 0x000000c400c97202 */ /* 0x000fce0000000f00 */
[----:B------:R-:W-:Y:S05]  /*25d30*/  WARPSYNC.COLLECTIVE R200, `(.L_x_39302) ;  /* 0x00000000c8087348 */ /* 0x000fea0003c00000 */
[----:B------:R0:W1:Y:S02]  /*25d40*/  SHFL.BFLY P6, R199, R201, R202, R205 ;  /* 0x0c0000cac9c77389 */ /* 0x00006400000c00cd */
[----:B01----:R-:W-:Y:S01]  /*25d50*/  ENDCOLLECTIVE ;  /* 0x000000000000791b */ /* 0x003fe20003800000 */
.L_x_39302:
        /* <DEDUP_REMOVED lines=8> */
.L_x_39303:
[----:B------:R-:W-:Y:S02]  /*25de0*/  IMAD.MOV.U32 R202, RZ, RZ, 0x10 ;  /* 0x00000010ffca7424 */ /* 0x000fe400078e00ff */
[----:B------:R-:W-:-:S04]  /*25df0*/  IMAD.MOV.U32 R176, RZ, RZ, R199 ;  /* 0x000000ffffb07224 */ /* 0x000fc800078e00c7 */
[----:B------:R-:W-:-:S05]  /*25e00*/  FADD.FTZ R198, R197, R176 ;  /* 0x000000b0c5c67221 */ /* 0x000fca0000010000 */
[----:B------:R-:W-:-:S07]  /*25e10*/  MOV R201, R198 ;  /* 0x000000c600c97202 */ /* 0x000fce0000000f00 */
[----:B------:R-:W-:Y:S05]  /*25e20*/  WARPSYNC.COLLECTIVE R200, `(.L_x_39304) ;  /* 0x00000000c8087348 */ /* 0x000fea0003c00000 */
[----:B------:R0:W1:Y:S02]  /*25e30*/  SHFL.BFLY P6, R199, R201, R202, R205 ;  /* 0x0c0000cac9c77389 */ /* 0x00006400000c00cd */
[----:B01----:R-:W-:Y:S01]  /*25e40*/  ENDCOLLECTIVE ;  /* 0x000000000000791b */ /* 0x003fe20003800000 */
.L_x_39304:
        /* <DEDUP_REMOVED lines=112> */
.L_x_39305:
[----:B------:R-:W-:Y:S02]  /*26550*/  IMAD.MOV.U32 R202, RZ, RZ, 0x2 ;  /* 0x00000002ffca7424 */ /* 0x000fe400078e00ff */
[----:B------:R-:W-:-:S04]  /*26560*/  IMAD.MOV.U32 R179, RZ, RZ, R199 ;  /* 0x000000ffffb37224 */ /* 0x000fc800078e00c7 */
[----:B------:R-:W-:-:S05]  /*26570*/  FADD.FTZ R179, R176, R179 ;  /* 0x000000b3b0b37221 */ /* 0x000fca0000010000 */
[----:B------:R-:W-:-:S07]  /*26580*/  MOV R201, R179 ;  /* 0x000000b300c97202 */ /* 0x000fce0000000f00 */
[----:B------:R-:W-:Y:S05]  /*26590*/  WARPSYNC.COLLECTIVE R200, `(.L_x_39306) ;  /* 0x00000000c8087348 */ /* 0x000fea0003c00000 */
[----:B------:R0:W1:Y:S02]  /*265a0*/  SHFL.BFLY P6, R199, R201, R202, R205 ;  /* 0x0c0000cac9c77389 */ /* 0x00006400000c00cd */
[----:B01----:R-:W-:Y:S01]  /*265b0*/  ENDCOLLECTIVE ;  /* 0x000000000000791b */ /* 0x003fe20003800000 */
.L_x_39306:
[----:B------:R-:W-:Y:S02]  /*265c0*/  IMAD.MOV.U32 R202, RZ, RZ, 0x4 ;  /* 0x00000004ffca7424 */ /* 0x000fe400078e00ff */
[----:B------:R-:W-:-:S04]  /*265d0*/  IMAD.MOV.U32 R178, RZ, RZ, R199 ;  /* 0x000000ffffb27224 */ /* 0x000fc800078e00c7 */
[----:B------:R-:W-:-:S05]  /*265e0*/  FADD.FTZ R178, R179, R178 ;  /* 0x000000b2b3b27221 */ /* 0x000fca0000010000 */
[----:B------:R-:W-:-:S07]  /*265f0*/  MOV R201, R178 ;  /* 0x000000b200c97202 */ /* 0x000fce0000000f00 */
[----:B------:R-:W-:Y:S05]  /*26600*/  WARPSYNC.COLLECTIVE R200, `(.L_x_39307) ;  /* 0x00000000c8087348 */ /* 0x000fea0003c00000 */
[----:B------:R0:W1:Y:S02]  /*26610*/  SHFL.BFLY P6, R199, R201, R202, R205 ;  /* 0x0c0000cac9c77389 */ /* 0x00006400000c00cd */
[----:B01----:R-:W-:Y:S01]  /*26620*/  ENDCOLLECTIVE ;  /* 0x000000000000791b */ /* 0x003fe20003800000 */
.L_x_39307:
[----:B------:R-:W-:Y:S02]  /*26630*/  IMAD.MOV.U32 R202, RZ, RZ, 0x8 ;  /* 0x00000008ffca7424 */ /* 0x000fe400078e00ff */
[----:B------:R-:W-:-:S04]  /*26640*/  IMAD.MOV.U32 R197, RZ, RZ, R199 ;  /* 0x000000ffffc57224 */ /* 0x000fc800078e00c7 */
[----:B------:R-:W-:-:S05]  /*26650*/  FADD.FTZ R197, R178, R197 ;  /* 0x000000c5b2c57221 */ /* 0x000fca0000010000 */
[----:B------:R-:W-:-:S07]  /*26660*/  MOV R201, R197 ;  /* 0x000000c500c97202 */ /* 0x000fce0000000f00 */
[----:B------:R-:W-:Y:S05]  /*26670*/  WARPSYNC.COLLECTIVE R200, `(.L_x_39308) ;  /* 0x00000000c8087348 */ /* 0x000fea0003c00000 */
[----:B------:R0:W1:Y:S02]  /*26680*/  SHFL.BFLY P6, R199, R201, R202, R205 ;  /* 0x0c0000cac9c77389 */ /* 0x00006400000c00cd */
[----:B01----:R-:W-:Y:S01]  /*26690*/  ENDCOLLECTIVE ;  /* 0x000000000000791b */ /* 0x003fe20003800000 */
.L_x_39308:
[----:B------:R-:W-:Y:S02]  /*266a0*/  IMAD.MOV.U32 R202, RZ, RZ, 0x10 ;  /* 0x00000010ffca7424 */ /* 0x000fe400078e00ff */
[----:B------:R-:W-:-:S04]  /*266b0*/  IMAD.MOV.U32 R196, RZ, RZ, R199 ;  /* 0x000000ffffc47224 */ /* 0x000fc800078e00c7 */
[----:B------:R-:W-:-:S05]  /*266c0*/  FADD.FTZ R196, R197, R196 ;  /* 0x000000c4c5c47221 */ /* 0x000fca0000010000 */
[----:B------:R-:W-:-:S07]  /*266d0*/  MOV R201, R196 ;  /* 0x000000c400c97202 */ /* 0x000fce0000000f00 */
[----:B------:R-:W-:Y:S05]  /*266e0*/  WARPSYNC.COLLECTIVE R200, `(.L_x_39309) ;  /* 0x00000000c8087348 */ /* 0x000fea0003c00000 */
[----:B------:R0:W1:Y:S02]  /*266f0*/  SHFL.BFLY P6, R199, R201, R202, R205 ;  /* 0x0c0000cac9c77389 */ /* 0x00006400000c00cd */
[----:B01----:R-:W-:Y:S01]  /*26700*/  ENDCOLLECTIVE ;  /* 0x000000000000791b */ /* 0x003fe20003800000 */
.L_x_39309:
[----:B------:R-:W-:Y:S05]  /*26710*/  BRA `(.L_x_39310) ;  /* 0xffffffe000c47947 */ /* 0x000fea000383ffff */
.L_x_39311:
        /* <DEDUP_REMOVED lines=14> */
.L_x_40186:


//--------------------- .text._ZN10layer_norm31ln_parallel_residual_fwd_kernelINS_13Kernel_traitsIfffffjLj1536ELj1ELj4ELj1ELj16ENS_18Kernel_traits_baseILj1536EfffffjLj128EEEEELb1ELb1ELb1EEEvNS_9FwdParamsE --------------------------
	.section	.text._ZN10layer_norm31ln_parallel_residual_fwd_kernelINS_13Kernel_traitsIfffffjLj1536ELj1ELj4ELj1ELj16ENS_18Kernel_traits_baseILj1536EfffffjLj128EEEEELb1ELb1ELb1EEEvNS_9FwdParamsE,"ax",@progbits
	.align	128
        .global         _ZN10layer_norm31ln_parallel_residual_fwd_kernelINS_13Kernel_traitsIfffffjLj1536ELj1ELj4ELj1ELj16ENS_18Kernel_traits_baseILj1536EfffffjLj128EEEEELb1ELb1ELb1EEEvNS_9FwdParamsE
        .type           _ZN10layer_norm31ln_parallel_residual_fwd_kernelINS_13Kernel_traitsIfffffjLj1536ELj1ELj4ELj1ELj16ENS_18Kernel_traits_baseILj1536EfffffjLj128EEEEELb1ELb1ELb1EEEvNS_9FwdParamsE,@function
        .size           _ZN10layer_norm31ln_parallel_residual_fwd_kernelINS_13Kernel_traitsIfffffjLj1536ELj1ELj4ELj1ELj16ENS_18Kernel_traits_baseILj1536EfffffjLj128EEEEELb1ELb1ELb1EEEvNS_9FwdParamsE,(.L_x_40187 - _ZN10layer_norm31ln_parallel_residual_fwd_kernelINS_13Kernel_traitsIfffffjLj1536ELj1ELj4ELj1ELj16ENS_18Kernel_traits_baseILj1536EfffffjLj128EEEEELb1ELb1ELb1EEEvNS_9FwdParamsE)
        .other          _ZN10layer_norm31ln_parallel_residual_fwd_kernelINS_13Kernel_traitsIfffffjLj1536ELj1ELj4ELj1ELj16ENS_18Kernel_traits_baseILj1536EfffffjLj128EEEEELb1ELb1ELb1EEEvNS_9FwdParamsE,@"STO_CUDA_ENTRY STV_DEFAULT"
_ZN10layer_norm31ln_parallel_residual_fwd_kernelINS_13Kernel_traitsIfffffjLj1536ELj1ELj4ELj1ELj16ENS_18Kernel_traits_baseILj1536EfffffjLj128EEEEELb1ELb1ELb1EEEvNS_9FwdParamsE:
.text._ZN10layer_norm31ln_parallel_residual_fwd_kernelINS_13Kernel_traitsIfffffjLj1536ELj1ELj4ELj1ELj16ENS_18Kernel_traits_baseILj1536EfffffjLj128EEEEELb1ELb1ELb1EEEvNS_9FwdParamsE:
        /* <DEDUP_REMOVED lines=96> */
[----:B------:R-:W-:Y:S01]  /*0600*/  IADD3 R7, R188, -0x255992d5, RZ ;  /* 0xdaa66d2bbc077810 */ /* 0x000fe20007ffe0ff */
[----:B------:R-:W-:Y:S01]  /*0610*/  BSSY B0, `(.L_x_39312) ;  /* 0x0002365000007945 */ /* 0x000fe20003800000 */
[----:B------:R-:W-:Y:S01]  /*0620*/  ISETP.NE.U32.AND P0, PT, RZ, UR6, PT ;  /* 0x00000006ff007c0c */ /* 0x000fe2000bf05070 */
[----:B------:R-:W-:Y:S01]  /*0630*/  IMAD.WIDE.U32 R12, R12, -0x326172a9, RZ ;  /* 0xcd9e8d570c0c7825 */ /* 0x000fe200078e00ff */
[----:B------:R-:W-:Y:S01]  /*0640*/  LOP3.LUT R14, R11, R6, R2, 0x96, !PT ;  /* 0x000000060b0e7212 */ /* 0x000fe200078e9602 */
[----:B------:R-:W-:Y:S01]  /*0650*/  ULDC.U8 UR6, c[0x0][0x2a0] ;  /* 0x0000a80000067ab9 */ /* 0x000fe20000000000 */
[C---:B0-----:R-:W-:Y:S01]  /*0660*/  IADD3 R4, R188.reuse, 0x3c6ef372, RZ ;  /* 0x3c6ef372bc047810 */ /* 0x041fe20007ffe0ff */
[----:B------:R-:W-:Y:S01]  /*0670*/  VIADD R3, R188, 0x9e3779b9 ;  /* 0x9e3779b9bc037836 */ /* 0x000fe20000000000 */
[----:B------:R-:W-:Y:S01]  /*0680*/  ISETP.NE.AND P1, PT, RZ, UR6, PT ;  /* 0x00000006ff007c0c */ /* 0x000fe2000bf25270 */
[----:B------:R-:W-:Y:S01]  /*0690*/  IMAD.WIDE.U32 R14, R14, -0x326172a9, RZ ;  /* 0xcd9e8d570e0e7825 */ /* 0x000fe200078e00ff */
[----:B------:R-:W-:Y:S01]  /*06a0*/  LOP3.LUT R186, R186, 0xfffffffb, RZ, 0xc0, !PT ;  /* 0xfffffffbbaba7812 */ /* 0x000fe200078ec0ff */
[----:B------:R-:W-:Y:S01]  /*06b0*/  ULDC.64 UR12, c[0x0][0x240] ;  /* 0x00009000000c7ab9 */ /* 0x000fe20000000a00 */
[----:B------:R-:W-:Y:S01]  /*06c0*/  LOP3.LUT R8, R13, R3, R8, 0x96, !PT ;  /* 0x000000030d087212 */ /* 0x000fe200078e9608 */
[----:B------:R-:W-:Y:S01]  /*06d0*/  VIADD R5, R189, 0x76cf5d0a ;  /* 0x76cf5d0abd057836 */ /* 0x000fe20000000000 */
[----:B------:R-:W-:Y:S01]  /*06e0*/  LOP3.LUT R11, R15, R12, R4, 0x96, !PT ;  /* 0x0000000c0f0b7212 */ /* 0x000fe200078e9604 */
[----:B------:R-:W-:Y:S01]  /*06f0*/  VIADD R6, R189, 0x32370b8f ;  /* 0x32370b8fbd067836 */ /* 0x000fe20000000000 */
[----:B------:R-:W-:Y:S01]  /*0700*/  LOP3.LUT R187, R187, 0x3, RZ, 0xc0, !PT ;  /* 0x00000003bbbb7812 */ /* 0x000fe200078ec0ff */
[----:B------:R-:W-:Y:S01]  /*0710*/  IMAD.WIDE.U32 R8, R8, -0x2daee0ad, RZ ;  /* 0xd2511f5308087825 */ /* 0x000fe200078e00ff */
[----:B------:R-:W-:Y:S01]  /*0720*/  ISETP.NE.AND.EX P0, PT, RZ, UR7, PT, P0 ;  /* 0x00000007ff007c0c */ /* 0x000fe2000bf05300 */
[----:B------:R-:W-:Y:S01]  /*0730*/  ULDC UR7, c[0x0][0x218] ;  /* 0x0000860000077ab9 */ /* 0x000fe20000000800 */
[----:B------:R-:W-:Y:S01]  /*0740*/  ULDC.64 UR14, c[0x0][0x248] ;  /* 0x00009200000e7ab9 */ /* 0x000fe20000000a00 */
[----:B------:R-:W-:Y:S01]  /*0750*/  @P1 LOP3.LUT R186, R186, 0x4, RZ, 0xfc, !PT ;  /* 0x00000004baba1812 */ /* 0x000fe200078efcff */
[----:B------:R-:W-:Y:S01]  /*0760*/  ULDC.64 UR18, c[0x0][0x2b8] ;  /* 0x0000ae0000127ab9 */ /* 0x000fe20000000a00 */
[----:B------:R-:W-:Y:S01]  /*0770*/  LOP3.LUT R12, R9, R10, R5, 0x96, !PT ;  /* 0x0000000a090c7212 */ /* 0x000fe200078e9605 */
[----:B------:R-:W-:-:S04]  /*0780*/  IMAD.WIDE.U32 R10, R11, -0x2daee0ad, RZ ;  /* 0xd2511f530b0a7825 */ /* 0x000fc800078e00ff */
        /* <DEDUP_REMOVED lines=8> */
[----:B------:R-:W-:Y:S02]  /*0810*/  VIADD R9, R189, 0xed9eba14 ;  /* 0xed9eba14bd097836 */ /* 0x000fe40000000000 */
[----:B------:R-:W-:-:S03]  /*0820*/  IMAD.WIDE.U32 R18, R18, -0x2daee0ad, RZ ;  /* 0xd2511f5312127825 */ /* 0x000fc600078e00ff */
[----:B------:R-:W-:Y:S01]  /*0830*/  LOP3.LUT R20, R15, R10, R9, 0x96, !PT ;  /* 0x0000000a0f147212 */ /* 0x000fe200078e9609 */
[C---:B------:R-:W-:Y:S01]  /*0840*/  VIADD R11, R188.reuse, 0x1715609d ;  /* 0x1715609dbc0b7836 */ /* 0x040fe20000000000 */
[----:B------:R-:W-:Y:S01]  /*0850*/  IADD3 R10, R189, -0x56f99767, RZ ;  /* 0xa9066899bd0a7810 */ /* 0x000fe20007ffe0ff */
[----:B------:R-:W-:Y:S02]  /*0860*/  VIADD R12, R188, 0xb54cda56 ;  /* 0xb54cda56bc0c7836 */ /* 0x000fe40000000000 */
        /* <DEDUP_REMOVED lines=12> */
[----:B------:R-:W-:Y:S01]  /*0930*/  IADD3 R16, R188, -0xe443238, RZ ;  /* 0xf1bbcdc8bc107810 */ /* 0x000fe20007ffe0ff */
        /* <DEDUP_REMOVED lines=12> */
[----:B------:R-:W-:-:S04]  /*0a00*/  IMAD.HI.U32 R23, R180, -0x326172a9, RZ ;  /* 0xcd9e8d57b4177827 */ /* 0x000fc800078e00ff */
[----:B------:R-:W-:Y:S01]  /*0a10*/  IMAD R26, R27, -0x2daee0ad, RZ ;  /* 0xd2511f531b1a7824 */ /* 0x000fe200078e02ff */
[----:B------:R-:W-:Y:S01]  /*0a20*/  LOP3.LUT R21, R23, R22, R19, 0x96, !PT ;  /* 0x0000001617157212 */ /* 0x000fe200078e9613 */
[----:B------:R-:W-:Y:S01]  /*0a30*/  IMAD.MOV.U32 R22, RZ, RZ, R24 ;  /* 0x000000ffff167224 */ /* 0x000fe200078e0018 */
[----:B------:R-:W-:Y:S01]  /*0a40*/  HFMA2.MMA R24, -RZ, RZ, 0, 0 ;  /* 0x00000000ff187435 */ /* 0x000fe200000001ff */
[----:B------:R-:W-:Y:S01]  /*0a50*/  IMAD.MOV.U32 R23, RZ, RZ, R25 ;  /* 0x000000ffff177224 */ /* 0x000fe200078e0019 */
[----:B------:R-:W-:Y:S01]  /*0a60*/  LOP3.LUT R25, R0, 0x1f, RZ, 0xc0, !PT ;  /* 0x0000001f00197812 */ /* 0x000fe200078ec0ff */
[----:B------:R-:W-:-:S08]  /*0a70*/  IMAD R180, R180, -0x326172a9, RZ ;  /* 0xcd9e8d57b4b47824 */ /* 0x000fd000078e02ff */
.L_x_40094:
        /* <DEDUP_REMOVED lines=28> */
.L_x_39314:
[----:B------:R-:W-:-:S07]  /*0c40*/  IMAD.MOV.U32 R25, RZ, RZ, R180 ;  /* 0x000000ffff197224 */ /* 0x000fce00078e00b4 */
.L_x_39315:
[----:B------:R-:W-:Y:S05]  /*0c50*/  BSYNC B1 ;  /* 0x0000000000017941 */ /* 0x000fea0003800000 */
.L_x_39313:
        /* <DEDUP_REMOVED lines=16> */
.L_x_39319:
[----:B------:R-:W-:Y:S05]  /*0d60*/  BSYNC B2 ;  /* 0x0000000000027941 */ /* 0x000fea0003800000 */
.L_x_39318:
        /* <DEDUP_REMOVED lines=44> */
.L_x_39317:
[----:B------:R-:W-:Y:S05]  /*1030*/  BSYNC B1 ;  /* 0x0000000000017941 */ /* 0x000fea0003800000 */
.L_x_39316:
        /* <DEDUP_REMOVED lines=17> */
.L_x_39320:
        /* <DEDUP_REMOVED lines=12> */
.L_x_39323:
[----:B------:R-:W-:-:S07]  /*1210*/  IMAD.MOV.U32 R37, RZ, RZ, R180 ;  /* 0x000000ffff257224 */ /* 0x000fce00078e00b4 */
.L_x_39324:
[----:B------:R-:W-:Y:S05]  /*1220*/  BSYNC B1 ;  /* 0x0000000000017941 */ /* 0x000fea0003800000 */
.L_x_39322:
        /* <DEDUP_REMOVED lines=16> */
.L_x_39328:
[----:B------:R-:W-:Y:S05]  /*1330*/  BSYNC B2 ;  /* 0x0000000000027941 */ /* 0x000fea0003800000 */
.L_x_39327:
        /* <DEDUP_REMOVED lines=43> */
.L_x_39326:
[----:B------:R-:W-:Y:S05]  /*15f0*/  BSYNC B1 ;  /* 0x0000000000017941 */ /* 0x000fea0003800000 */
.L_x_39325:
        /* <DEDUP_REMOVED lines=8> */
.L_x_39321:
        /* <DEDUP_REMOVED lines=12> */
.L_x_39330:
[----:B------:R-:W-:-:S07]  /*1740*/  IMAD.MOV.U32 R38, RZ, RZ, R180 ;  /* 0x000000ffff267224 */ /* 0x000fce00078e00b4 */
.L_x_39331:
[----:B------:R-:W-:Y:S05]  /*1750*/  BSYNC B1 ;  /* 0x0000000000017941 */ /* 0x000fea0003800000 */
.L_x_39329:
        /* <DEDUP_REMOVED lines=16> */
.L_x_39335:
[----:B------:R-:W-:Y:S05]  /*1860*/  BSYNC B2 ;  /* 0x0000000000027941 */ /* 0x000fea0003800000 */
.L_x_39334:
        /* <DEDUP_REMOVED lines=44> */
.L_x_39333:
[----:B------:R-:W-:Y:S05]  /*1b30*/  BSYNC B1 ;  /* 0x0000000000017941 */ /* 0x000fea0003800000 */
.L_x_39332:
        /* <DEDUP_REMOVED lines=11> */
.L_x_39336:
        /* <DEDUP_REMOVED lines=12> */
.L_x_39339:
[----:B------:R-:W-:-:S07]  /*1cb0*/  MOV R36, R180 ;  /* 0x000000b400247202 */ /* 0x000fce0000000f00 */
.L_x_39340:
[----:B------:R-:W-:Y:S05]  /*1cc0*/  BSYNC B1 ;  /* 0x0000000000017941 */ /* 0x000fea0003800000 */
.L_x_39338:
        /* <DEDUP_REMOVED lines=16> */
.L_x_39344:
[----:B------:R-:W-:Y:S05]  /*1dd0*/  BSYNC B2 ;  /* 0x0000000000027941 */ /* 0x000fea0003800000 */
.L_x_39343:
        /* <DEDUP_REMOVED lines=43> */
.L_x_39342:
[----:B------:R-:W-:Y:S05]  /*2090*/  BSYNC B1 ;  /* 0x0000000000017941 */ /* 0x000fea0003800000 */
.L_x_39341:
        /* <DEDUP_REMOVED lines=8> */
.L_x_39337:
        /* <DEDUP_REMOVED lines=12> */
.L_x_39346:
[----:B------:R-:W-:-:S07]  /*21e0*/  IMAD.MOV.U32 R36, RZ, RZ, R180 ;  /* 0x000000ffff247224 */ /* 0x000fce00078e00b4 */
.L_x_39347:
[----:B------:R-:W-:Y:S05]  /*21f0*/  BSYNC B1 ;  /* 0x0000000000017941 */ /* 0x000fea0003800000 */
.L_x_39345:
        /* <DEDUP_REMOVED lines=16> */
.L_x_39351:
[----:B------:R-:W-:Y:S05]  /*2300*/  BSYNC B2 ;  /* 0x0000000000027941 */ /* 0x000fea0003800000 */
.L_x_39350:
        /* <DEDUP_REMOVED lines=44> */
.L_x_39349:
[----:B------:R-:W-:Y:S05]  /*25d0*/  BSYNC B1 ;  /* 0x0000000000017941 */ /* 0x000fea0003800000 */
.L_x_39348:
        /* <DEDUP_REMOVED lines=11> */
.L_x_39352:
        /* <DEDUP_REMOVED lines=12> */
.L_x_39355:
[----:B------:R-:W-:-:S07]  /*2750*/  IMAD.MOV.U32 R30, RZ, RZ, R180 ;  /* 0x000000ffff1e7224 */ /* 0x000fce00078e00b4 */
.L_x_39356:
[----:B------:R-:W-:Y:S05]  /*2760*/  BSYNC B1 ;  /* 0x0000000000017941 */ /* 0x000fea0003800000 */
.L_x_39354:
        /* <DEDUP_REMOVED lines=16> */
.L_x_39360:
[----:B------:R-:W-:Y:S05]  /*2870*/  BSYNC B2 ;  /* 0x0000000000027941 */ /* 0x000fea0003800000 */
.L_x_39359:
        /* <DEDUP_REMOVED lines=44> */
.L_x_39358:
[----:B------:R-:W-:Y:S05]  /*2b40*/  BSYNC B1 ;  /* 0x0000000000017941 */ /* 0x000fea0003800000 */
.L_x_39357:
        /* <DEDUP_REMOVED lines=8> */
.L_x_39353:
        /* <DEDUP_REMOVED lines=12> */
.L_x_39362:
[----:B------:R-:W-:-:S07]  /*2c90*/  IMAD.MOV.U32 R30, RZ, RZ, R180 ;  /* 0x000000ffff1e7224 */ /* 0x000fce00078e00b4 */
.L_x_39363:
[----:B------:R-:W-:Y:S05]  /*2ca0*/  BSYNC B1 ;  /* 0x0000000000017941 */ /* 0x000fea0003800000 */
.L_x_39361:
        /* <DEDUP_REMOVED lines=16> */
.L_x_39367:
[----:B------:R-:W-:Y:S05]  /*2db0*/  BSYNC B2 ;  /* 0x0000000000027941 */ /* 0x000fea0003800000 */
.L_x_39366:
        /* <DEDUP_REMOVED lines=44> */
.L_x_39365:
[----:B------:R-:W-:Y:S05]  /*3080*/  BSYNC B1 ;  /* 0x0000000000017941 */ /* 0x000fea0003800000 */
.L_x_39364:
        /* <DEDUP_REMOVED lines=11> */
.L_x_39368:
        /* <DEDUP_REMOVED lines=12> */
.L_x_39371:
[----:B------:R-:W-:-:S07]  /*3200*/  MOV R34, R180 ;  /* 0x000000b400227202 */ /* 0x000fce0000000f00 */
.L_x_39372:
[----:B------:R-:W-:Y:S05]  /*3210*/  BSYNC B1 ;  /* 0x0000000000017941 */ /* 0x000fea0003800000 */
.L_x_39370:
        /* <DEDUP_REMOVED lines=18> */
.L_x_39376:
[----:B------:R-:W-:Y:S05]  /*3340*/  BSYNC B2 ;  /* 0x0000000000027941 */ /* 0x000fea0003800000 */
.L_x_39375:
        /* <DEDUP_REMOVED lines=44> */
.L_x_39374:
[----:B------:R-:W-:Y:S05]  /*3610*/  BSYNC B1 ;  /* 0x0000000000017941 */ /* 0x000fea0003800000 */
.L_x_39373:
        /* <DEDUP_REMOVED lines=8> */
.L_x_39369:
[----:B------:R-:W-:Y:S01]  /*36a0*/  ISETP.NE.AND P6, PT, R25, RZ, PT ;  /* 0x000000ff1900720c */ /* 0x000fe20003fc5270 */
[C---:B------:R-:W-:Y:S01]  /*36b0*/  IMAD.SHL.U32 R39, R190.reuse, 0x4, RZ ;  /* 0x00000004be277824 */ /* 0x040fe200078e00ff */
[----:B------:R-:W-:Y:S01]  /*36c0*/  SEL R25, RZ, 0x1000000, P5 ;  /* 0x01000000ff197807 */ /* 0x000fe20002800000 */
[----:B------:R-:W0:Y:S01]  /*36d0*/  @P0 LDC.64 R32, c[0x0][0x228] ;  /* 0x00008a00ff200b82 */ /* 0x000e220000000a00 */
[----:B------:R-:W-:Y:S02]  /*36e0*/  SEL R28, RZ, 0x10000, P4 ;  /* 0x00010000ff1c7807 */ /* 0x000fe40002000000 */
[----:B------:R-:W-:Y:S02]  /*36f0*/  SEL R29, RZ, 0x100, P3 ;  /* 0x00000100ff1d7807 */ /* 0x000fe40001800000 */
[----:B------:R-:W-:Y:S02]  /*3700*/  LEA R30, P3, R190, UR10, 0x4 ;  /* 0x0000000abe1e7c11 */ /* 0x000fe4000f8620ff */
[----:B------:R-:W-:Y:S01]  /*3710*/  IADD3 R25, R29, R25, R28 ;  /* 0x000000191d197210 */ /* 0x000fe20007ffe01c */
[----:B------:R-:W1:Y:S01]  /*3720*/  @P1 LDC.64 R34, c[0x0][0x230] ;  /* 0x00008c00ff221b82 */ /* 0x000e620000000a00 */
[----:B------:R-:W-:-:S02]  /*3730*/  SEL R28, RZ, 0x1, P6 ;  /* 0x00000001ff1c7807 */ /* 0x000fc40003000000 */
[C---:B------:R-:W-:Y:S02]  /*3740*/  LEA.HI.X R31, R190.reuse, UR11, RZ, 0x4, P3 ;  /* 0x0000000bbe1f7c11 */ /* 0x040fe400098f24ff */
[----:B------:R-:W-:Y:S01]  /*3750*/  SHF.R.U32.HI R41, RZ, 0x1e, R190 ;  /* 0x0000001eff297819 */ /* 0x000fe200000116be */
[----:B------:R-:W-:Y:S01]  /*3760*/  IMAD.IADD R25, R25, 0x1, R28 ;  /* 0x0000000119197824 */ /* 0x000fe200078e021c */
[----:B------:R-:W-:Y:S01]  /*3770*/  IADD3 R36, P3, R39, UR12, RZ ;  /* 0x0000000c27247c10 */ /* 0x000fe2000ff7e0ff */
[----:B------:R2:W-:Y:S01]  /*3780*/  STG.E.128 desc[UR4][R30.64], R68 ;  /* 0x000000441e007986 */ /* 0x0005e2000c101d04 */
[----:B------:R-:W-:Y:S02]  /*3790*/  IADD3 R191, R190, 0x20, RZ ;  /* 0x00000020bebf7810 */ /* 0x000fe40007ffe0ff */
[----:B------:R-:W-:-:S03]  /*37a0*/  IADD3.X R37, R41, UR13, RZ, P3, !PT ;  /* 0x0000000d29257c10 */ /* 0x000fc60009ffe4ff */
[C---:B------:R-:W-:Y:S02]  /*37b0*/  IMAD.WIDE.U32 R28, R191.reuse, 0x10, R176 ;  /* 0x00000010bf1c7825 */ /* 0x040fe400078e00b0 */
[----:B------:R2:W-:Y:S02]  /*37c0*/  STG.E desc[UR4][R36.64], R25 ;  /* 0x0000001924007986 */ /* 0x0005e4000c101904 */
[----:B0-----:R-:W-:-:S04]  /*37d0*/  @P0 IMAD.WIDE.U32 R32, R191, 0x10, R32 ;  /* 0x00000010bf200825 */ /* 0x001fc800078e0020 */
[----:B-1----:R-:W-:Y:S01]  /*37e0*/  @P1 IMAD.WIDE.U32 R34, R191, 0x10, R34 ;  /* 0x00000010bf221825 */ /* 0x002fe200078e0022 */
[----:B--2---:R-:W-:Y:S06]  /*37f0*/  @!P0 BRA `(.L_x_39377) ;  /* 0x00000000002c8947 */ /* 0x004fec0003800000 */
[----:B------:R-:W-:Y:S01]  /*3800*/  IMAD.U32 R30, R182, 0x10000, RZ ;  /* 0x00010000b61e7824 */ /* 0x000fe200078e00ff */
[----:B------:R-:W-:Y:S02]  /*3810*/  LOP3.LUT R25, R183, 0xffff, RZ, 0xc0, !PT ;  /* 0x0000ffffb7197812 */ /* 0x000fe400078ec0ff */
[----:B------:R-:W-:Y:S02]  /*3820*/  LOP3.LUT R36, R181, 0xff, RZ, 0xc0, !PT ;  /* 0x000000ffb5247812 */ /* 0x000fe400078ec0ff */
[----:B------:R-:W-:Y:S02]  /*3830*/  LOP3.LUT R30, R30, 0xff0000, RZ, 0xc0, !PT ;  /* 0x00ff00001e1e7812 */ /* 0x000fe400078ec0ff */
[----:B------:R-:W-:Y:S02]  /*3840*/  LOP3.LUT R40, R27, 0xff, RZ, 0xc0, !PT ;  /* 0x000000ff1b287812 */ /* 0x000fe400078ec0ff */
[----:B------:R-:W-:Y:S02]  /*3850*/  LEA R25, R25, R30, 0x18 ;  /* 0x0000001e19197211 */ /* 0x000fe400078ec0ff */
[----:B------:R-:W-:-:S03]  /*3860*/  IADD3 R30, P3, R39, UR14, RZ ;  /* 0x0000000e271e7c10 */ /* 0x000fc6000ff7e0ff */
[----:B------:R-:W-:Y:S01]  /*3870*/  IMAD R25, R36, 0x100, R25 ;  /* 0x0000010024197824 */ /* 0x000fe200078e0219 */
[----:B------:R-:W-:-:S03]  /*3880*/  IADD3.X R31, R41, UR15, RZ, P3, !PT ;  /* 0x0000000f291f7c10 */ /* 0x000fc60009ffe4ff */
[----:B------:R-:W-:-:S05]  /*3890*/  IMAD.IADD R25, R25, 0x1, R40 ;  /* 0x0000000119197824 */ /* 0x000fca00078e0228 */
[----:B------:R0:W-:Y:S02]  /*38a0*/  STG.E desc[UR4][R30.64], R25 ;  /* 0x000000191e007986 */ /* 0x0001e4000c101904 */
.L_x_39377:
[----:B------:R1:W5:Y:S04]  /*38b0*/  @P0 LDG.E.128 R72, desc[UR4][R32.64] ;  /* 0x0000000420480981 */ /* 0x000368000c1e1d00 */
[----:B------:R1:W5:Y:S04]  /*38c0*/  @P1 LDG.E.128 R76, desc[UR4][R34.64] ;  /* 0x00000004224c1981 */ /* 0x000368000c1e1d00 */
[----:B0-----:R-:W5:Y:S01]  /*38d0*/  LDG.E.128 R28, desc[UR4][R28.64] ;  /* 0x000000041c1c7981 */ /* 0x001f62000c1e1d00 */
[----:B------:R-:W-:Y:S01]  /*38e0*/  ISETP.NE.AND P3, PT, R38, 0x1, PT ;  /* 0x000000012600780c */ /* 0x000fe20003f65270 */
[----:B------:R-:W-:Y:S01]  /*38f0*/  BSSY B1, `(.L_x_39378) ;  /* 0x000000d000017945 */ /* 0x000fe20003800000 */
[----:B------:R-:W-:-:S02]  /*3900*/  LOP3.LUT R25, R0, 0x1f, RZ, 0xc0, !PT ;  /* 0x0000001f00197812 */ /* 0x000fc400078ec0ff */
[----:B------:R-:W-:-:S09]  /*3910*/  IADD3 R36, R38, 0x1, RZ ;  /* 0x0000000126247810 */ /* 0x000fd20007ffe0ff */
        /* <DEDUP_REMOVED lines=9> */
.L_x_39379:
[----:B------:R-:W-:-:S07]  /*39b0*/  IMAD.MOV.U32 R39, RZ, RZ, R180 ;  /* 0x000000ffff277224 */ /* 0x000fce00078e00b4 */
.L_x_39380:
[----:B------:R-:W-:Y:S05]  /*39c0*/  BSYNC B1 ;  /* 0x0000000000017941 */ /* 0x000fea0003800000 */
.L_x_39378:
        /* <DEDUP_REMOVED lines=16> */
.L_x_39384:
[----:B------:R-:W-:Y:S05]  /*3ad0*/  BSYNC B2 ;  /* 0x0000000000027941 */ /* 0x000fea0003800000 */
.L_x_39383:
        /* <DEDUP_REMOVED lines=44> */
.L_x_39382:
[----:B------:R-:W-:Y:S05]  /*3da0*/  BSYNC B1 ;  /* 0x0000000000017941 */ /* 0x000fea0003800000 */
.L_x_39381:
        /* <DEDUP_REMOVED lines=13> */
.L_x_39385:
        /* <DEDUP_REMOVED lines=12> */
.L_x_39388:
[----:B------:R-:W-:-:S07]  /*3f40*/  MOV R37, R180 ;  /* 0x000000b400257202 */ /* 0x000fce0000000f00 */
.L_x_39389:
[----:B------:R-:W-:Y:S05]  /*3f50*/  BSYNC B1 ;  /* 0x0000000000017941 */ /* 0x000fea0003800000 */
.L_x_39387:
        /* <DEDUP_REMOVED lines=16> */
.L_x_39393:
[----:B------:R-:W-:Y:S05]  /*4060*/  BSYNC B2 ;  /* 0x0000000000027941 */ /* 0x000fea0003800000 */
.L_x_39392:
        /* <DEDUP_REMOVED lines=43> */
.L_x_39391:
[----:B------:R-:W-:Y:S05]  /*4320*/  BSYNC B1 ;  /* 0x0000000000017941 */ /* 0x000fea0003800000 */
.L_x_39390:
        /* <DEDUP_REMOVED lines=8> */
.L_x_39386:
        /* <DEDUP_REMOVED lines=12> */
.L_x_39395:
[----:B------:R-:W-:-:S07]  /*4470*/  IMAD.MOV.U32 R38, RZ, RZ, R180 ;  /* 0x000000ffff267224 */ /* 0x000fce00078e00b4 */
.L_x_39396:
[----:B------:R-:W-:Y:S05]  /*4480*/  BSYNC B1 ;  /* 0x0000000000017941 */ /* 0x000fea0003800000 */
.L_x_39394:
        /* <DEDUP_REMOVED lines=16> */
.L_x_39400:
[----:B------:R-:W-:Y:S05]  /*4590*/  BSYNC B2 ;  /* 0x0000000000027941 */ /* 0x000fea0003800000 */
.L_x_39399:
        /* <DEDUP_REMOVED lines=44> */
.L_x_39398:
[----:B------:R-:W-:Y:S05]  /*4860*/  BSYNC B1 ;  /* 0x0000000000017941 */ /* 0x000fea0003800000 */
.L_x_39397:
        /* <DEDUP_REMOVED lines=11> */
.L_x_39401:
        /* <DEDUP_REMOVED lines=12> */
.L_x_39404:
[----:B------:R-:W-:-:S07]  /*49e0*/  IMAD.MOV.U32 R36, RZ, RZ, R180 ;  /* 0x000000ffff247224 */ /* 0x000fce00078e00b4 */
.L_x_39405:
[----:B------:R-:W-:Y:S05]  /*49f0*/  BSYNC B1 ;  /* 0x0000000000017941 */ /* 0x000fea0003800000 */
.L_x_39403:
        /* <DEDUP_REMOVED lines=16> */
.L_x_39409:
[----:B------:R-:W-:Y:S05]  /*4b00*/  BSYNC B2 ;  /* 0x0000000000027941 */ /* 0x000fea0003800000 */
.L_x_39408:
        /* <DEDUP_REMOVED lines=43> */
.L_x_39407:
[----:B------:R-:W-:Y:S05]  /*4dc0*/  BSYNC B1 ;  /* 0x0000000000017941 */ /* 0x000fea0003800000 */
.L_x_39406:
        /* <DEDUP_REMOVED lines=8> */
.L_x_39402:
        /* <DEDUP_REMOVED lines=12> */
.L_x_39411:
[----:B------:R-:W-:-:S07]  /*4f10*/  MOV R36, R180 ;  /* 0x000000b400247202 */ /* 0x000fce0000000f00 */
.L_x_39412:
[----:B------:R-:W-:Y:S05]  /*4f20*/  BSYNC B1 ;  /* 0x0000000000017941 */ /* 0x000fea0003800000 */
.L_x_39410:
        /* <DEDUP_REMOVED lines=16> */
.L_x_39416:
[----:B------:R-:W-:Y:S05]  /*5030*/  BSYNC B2 ;  /* 0x0000000000027941 */ /* 0x000fea0003800000 */
.L_x_39415:
        /* <DEDUP_REMOVED lines=44> */
.L_x_39414:
[----:B------:R-:W-:Y:S05]  /*5300*/  BSYNC B1 ;  /* 0x0000000000017941 */ /* 0x000fea0003800000 */
.L_x_39413:
        /* <DEDUP_REMOVED lines=11> */
.L_x_39417:
        /* <DEDUP_REMOVED lines=12> */
.L_x_39420:
[----:B------:R-:W-:-:S07]  /*5480*/  IMAD.MOV.U32 R30, RZ, RZ, R180 ;  /* 0x000000ffff1e7224 */ /* 0x000fce00078e00b4 */
.L_x_39421:
[----:B------:R-:W-:Y:S05]  /*5490*/  BSYNC B1 ;  /* 0x0000000000017941 */ /* 0x000fea0003800000 */
.L_x_39419:
        /* <DEDUP_REMOVED lines=16> */
.L_x_39425:
[----:B------:R-:W-:Y:S05]  /*55a0*/  BSYNC B2 ;  /* 0x0000000000027941 */ /* 0x000fea0003800000 */
.L_x_39424:
        /* <DEDUP_REMOVED lines=44> */
.L_x_39423:
[----:B------:R-:W-:Y:S05]  /*5870*/  BSYNC B1 ;  /* 0x0000000000017941 */ /* 0x000fea0003800000 */
.L_x_39422:
        /* <DEDUP_REMOVED lines=8> */
.L_x_39418:
        /* <DEDUP_REMOVED lines=12> */
.L_x_39427:
[----:B------:R-:W-:-:S07]  /*59c0*/  IMAD.MOV.U32 R30, RZ, RZ, R180 ;  /* 0x000000ffff1e7224 */ /* 0x000fce00078e00b4 */
.L_x_39428:
[----:B------:R-:W-:Y:S05]  /*59d0*/  BSYNC B1 ;  /* 0x0000000000017941 */ /* 0x000fea0003800000 */
.L_x_39426:
        /* <DEDUP_REMOVED lines=16> */
.L_x_39432:
[----:B------:R-:W-:Y:S05]  /*5ae0*/  BSYNC B2 ;  /* 0x0000000000027941 */ /* 0x000fea0003800000 */
.L_x_39431:
        /* <DEDUP_REMOVED lines=44> */
.L_x_39430:
[----:B------:R-:W-:Y:S05]  /*5db0*/  BSYNC B1 ;  /* 0x0000000000017941 */ /* 0x000fea0003800000 */
.L_x_39429:
        /* <DEDUP_REMOVED lines=11> */
.L_x_39433:
        /* <DEDUP_REMOVED lines=12> */
.L_x_39436:
[----:B------:R-:W-:-:S07]  /*5f30*/  IMAD.MOV.U32 R34, RZ, RZ, R180 ;  /* 0x000000ffff227224 */ /* 0x000fce00078e00b4 */
.L_x_39437:
[----:B------:R-:W-:Y:S05]  /*5f40*/  BSYNC B1 ;  /* 0x0000000000017941 */ /* 0x000fea0003800000 */
.L_x_39435:
        /* <DEDUP_REMOVED lines=18> */
.L_x_39441:
[----:B------:R-:W-:Y:S05]  /*6070*/  BSYNC B2 ;  /* 0x0000000000027941 */ /* 0x000fea0003800000 */
.L_x_39440:
        /* <DEDUP_REMOVED lines=44> */
.L_x_39439:
[----:B------:R-:W-:Y:S05]  /*6340*/  BSYNC B1 ;  /* 0x0000000000017941 */ /* 0x000fea0003800000 */
.L_x_39438:
        /* <DEDUP_REMOVED lines=8> */
.L_x_39434:
[----:B------:R-:W0:Y:S01]  /*63d0*/  LDC.64 R208, c[0x0][0x238] ;  /* 0x00008e00ffd07b82 */ /* 0x000e220000000a00 */
[----:B------:R-:W-:Y:S02]  /*63e0*/  LOP3.LUT P6, RZ, R186, 0x2, RZ, 0xc0, !PT ;  /* 0x00000002baff7812 */ /* 0x000fe400078cc0ff */
        /* <DEDUP_REMOVED lines=29> */
.L_x_39442:
        /* <DEDUP_REMOVED lines=15> */
.L_x_39444:
[----:B------:R-:W-:-:S07]  /*66b0*/  IMAD.MOV.U32 R40, RZ, RZ, R180 ;  /* 0x000000ffff287224 */ /* 0x000fce00078e00b4 */
.L_x_39445:
[----:B------:R-:W-:Y:S05]  /*66c0*/  BSYNC B1 ;  /* 0x0000000000017941 */ /* 0x000fea0003800000 */
.L_x_39443:
        /* <DEDUP_REMOVED lines=16> */
.L_x_39449:
[----:B------:R-:W-:Y:S05]  /*67d0*/  BSYNC B2 ;  /* 0x0000000000027941 */ /* 0x000fea0003800000 */
.L_x_39448:
        /* <DEDUP_REMOVED lines=44> */
.L_x_39447:
[----:B------:R-:W-:Y:S05]  /*6aa0*/  BSYNC B1 ;  /* 0x0000000000017941 */ /* 0x000fea0003800000 */
.L_x_39446:
        /* <DEDUP_REMOVED lines=13> */
.L_x_39450:
        /* <DEDUP_REMOVED lines=12> */
.L_x_39453:
[----:B------:R-:W-:-:S07]  /*6c40*/  MOV R36, R180 ;  /* 0x000000b400247202 */ /* 0x000fce0000000f00 */
.L_x_39454:
[----:B------:R-:W-:Y:S05]  /*6c50*/  BSYNC B1 ;  /* 0x0000000000017941 */ /* 0x000fea0003800000 */
.L_x_39452:
        /* <DEDUP_REMOVED lines=16> */
.L_x_39458:
[----:B------:R-:W-:Y:S05]  /*6d60*/  BSYNC B2 ;  /* 0x0000000000027941 */ /* 0x000fea0003800000 */
.L_x_39457:
        /* <DEDUP_REMOVED lines=43> */
.L_x_39456:
[----:B------:R-:W-:Y:S05]  /*7020*/  BSYNC B1 ;  /* 0x0000000000017941 */ /* 0x000fea0003800000 */
.L_x_39455:
        /* <DEDUP_REMOVED lines=8> */
.L_x_39451:
        /* <DEDUP_REMOVED lines=12> */
.L_x_39460:
[----:B------:R-:W-:-:S07]  /*7170*/  IMAD.MOV.U32 R38, RZ, RZ, R180 ;  /* 0x000000ffff267224 */ /* 0x000fce00078e00b4 */
.L_x_39461:
[----:B------:R-:W-:Y:S05]  /*7180*/  BSYNC B1 ;  /* 0x0000000000017941 */ /* 0x000fea0003800000 */
.L_x_39459:
        /* <DEDUP_REMOVED lines=16> */
.L_x_39465:
[----:B------:R-:W-:Y:S05]  /*7290*/  BSYNC B2 ;  /* 0x0000000000027941 */ /* 0x000fea0003800000 */
.L_x_39464:
        /* <DEDUP_REMOVED lines=44> */
.L_x_39463:
[----:B------:R-:W-:Y:S05]  /*7560*/  BSYNC B1 ;  /* 0x0000000000017941 */ /* 0x000fea0003800000 */
.L_x_39462:
        /* <DEDUP_REMOVED lines=11> */
.L_x_39466:
        /* <DEDUP_REMOVED lines=12> */
.L_x_39469:
[----:B------:R-:W-:-:S07]  /*76e0*/  IMAD.MOV.U32 R36, RZ, RZ, R180 ;  /* 0x000000ffff247224 */ /* 0x000fce00078e00b4 */
.L_x_39470:
[----:B------:R-:W-:Y:S05]  /*76f0*/  BSYNC B1 ;  /* 0x0000000000017941 */ /* 0x000fea0003800000 */
.L_x_39468:
        /* <DEDUP_REMOVED lines=16> */
.L_x_39474:
[----:B------:R-:W-:Y:S05]  /*7800*/  BSYNC B2 ;  /* 0x0000000000027941 */ /* 0x000fea0003800000 */
.L_x_39473:
        /* <DEDUP_REMOVED lines=43> */
.L_x_39472:
[----:B------:R-:W-:Y:S05]  /*7ac0*/  BSYNC B1 ;  /* 0x0000000000017941 */ /* 0x000fea0003800000 */
.L_x_39471:
        /* <DEDUP_REMOVED lines=8> */
.L_x_39467:
        /* <DEDUP_REMOVED lines=12> */
.L_x_39476:
[----:B------:R-:W-:-:S07]  /*7c10*/  MOV R36, R180 ;  /* 0x000000b400247202 */ /* 0x000fce0000000f00 */
.L_x_39477:
[----:B------:R-:W-:Y:S05]  /*7c20*/  BSYNC B1 ;  /* 0x0000000000017941 */ /* 0x000fea0003800000 */
.L_x_39475:
        /* <DEDUP_REMOVED lines=16> */
.L_x_39481:
[----:B------:R-:W-:Y:S05]  /*7d30*/  BSYNC B2 ;  /* 0x0000000000027941 */ /* 0x000fea0003800000 */
.L_x_39480:
        /* <DEDUP_REMOVED lines=44> */
.L_x_39479:
[----:B------:R-:W-:Y:S05]  /*8000*/  BSYNC B1 ;  /* 0x0000000000017941 */ /* 0x000fea0003800000 */
.L_x_39478:
        /* <DEDUP_REMOVED lines=11> */
.L_x_39482:
        /* <DEDUP_REMOVED lines=12> */
.L_x_39485:
[----:B------:R-:W-:-:S07]  /*8180*/  IMAD.MOV.U32 R30, RZ, RZ, R180 ;  /* 0x000000ffff1e7224 */ /* 0x000fce00078e00b4 */
.L_x_39486:
[----:B------:R-:W-:Y:S05]  /*8190*/  BSYNC B1 ;  /* 0x0000000000017941 */ /* 0x000fea0003800000 */
.L_x_39484:
        /* <DEDUP_REMOVED lines=16> */
.L_x_39490:
[----:B------:R-:W-:Y:S05]  /*82a0*/  BSYNC B2 ;  /* 0x0000000000027941 */ /* 0x000fea0003800000 */
.L_x_39489:
        /* <DEDUP_REMOVED lines=44> */
.L_x_39488:
[----:B------:R-:W-:Y:S05]  /*8570*/  BSYNC B1 ;  /* 0x0000000000017941 */ /* 0x000fea0003800000 */
.L_x_39487:
        /* <DEDUP_REMOVED lines=8> */
.L_x_39483:
        /* <DEDUP_REMOVED lines=12> */
.L_x_39492:
[----:B------:R-:W-:-:S07]  /*86c0*/  IMAD.MOV.U32 R30, RZ, RZ, R180 ;  /* 0x000000ffff1e7224 */ /* 0x000fce00078e00b4 */
.L_x_39493:
[----:B------:R-:W-:Y:S05]  /*86d0*/  BSYNC B1 ;  /* 0x0000000000017941 */ /* 0x000fea0003800000 */
.L_x_39491:
        /* <DEDUP_REMOVED lines=16> */
.L_x_39497:
[----:B------:R-:W-:Y:S05]  /*87e0*/  BSYNC B2 ;  /* 0x0000000000027941 */ /* 0x000fea0003800000 */
.L_x_39496:
        /* <DEDUP_REMOVED lines=44> */
.L_x_39495:
[----:B------:R-:W-:Y:S05]  /*8ab0*/  BSYNC B1 ;  /* 0x0000000000017941 */ /* 0x000fea0003800000 */
.L_x_39494:
        /* <DEDUP_REMOVED lines=11> */
.L_x_39498:
        /* <DEDUP_REMOVED lines=12> */
.L_x_39501:
[----:B------:R-:W-:-:S07]  /*8c30*/  IMAD.MOV.U32 R34, RZ, RZ, R180 ;  /* 0x000000ffff227224 */ /* 0x000fce00078e00b4 */
.L_x_39502:
[----:B------:R-:W-:Y:S05]  /*8c40*/  BSYNC B1 ;  /* 0x0000000000017941 */ /* 0x000fea0003800000 */
.L_x_39500:
        /* <DEDUP_REMOVED lines=18> */
.L_x_39506:
[----:B------:R-:W-:Y:S05]  /*8d70*/  BSYNC B2 ;  /* 0x0000000000027941 */ /* 0x000fea0003800000 */
.L_x_39505:
        /* <DEDUP_REMOVED lines=44> */
.L_x_39504:
[----:B------:R-:W-:Y:S05]  /*9040*/  BSYNC B1 ;  /* 0x0000000000017941 */ /* 0x000fea0003800000 */
.L_x_39503:
        /* <DEDUP_REMOVED lines=8> */
.L_x_39499:
[----:B------:R-:W-:Y:S01]  /*90d0*/  LOP3.LUT P6, RZ, R186, 0x2, RZ, 0xc0, !PT ;  /* 0x00000002baff7812 */ /* 0x000fe200078cc0ff */
[----:B------:R-:W0:Y:S01]  /*90e0*/  @P0 LDC.64 R34, c[0x0][0x228] ;  /* 0x00008a00ff220b82 */ /* 0x000e220000000a00 */
[----:B------:R-:W-:Y:S02]  /*90f0*/  SEL R28, RZ, 0x1000000, P5 ;  /* 0x01000000ff1c7807 */ /* 0x000fe40002800000 */
[----:B------:R-:W-:Y:S02]  /*9100*/  SEL R29, RZ, 0x10000, P4 ;  /* 0x00010000ff1d7807 */ /* 0x000fe40002000000 */
[----:B------:R-:W-:Y:S02]  /*9110*/  SEL R30, RZ, 0x100, P3 ;  /* 0x00000100ff1e7807 */ /* 0x000fe40001800000 */
[----:B------:R-:W-:Y:S01]  /*9120*/  SEL R31, RZ, 0x1, P6 ;  /* 0x00000001ff1f7807 */ /* 0x000fe20003000000 */
[----:B------:R-:W1:Y:S01]  /*9130*/  @P1 LDC.64 R36, c[0x0][0x230] ;  /* 0x00008c00ff241b82 */ /* 0x000e620000000a00 */
[----:B------:R-:W-:Y:S01]  /*9140*/  IADD3 R30, R30, R28, R29 ;  /* 0x0000001c1e1e7210 */ /* 0x000fe20007ffe01d */
[----:B------:R-:W-:Y:S01]  /*9150*/  IMAD.WIDE.U32 R28, R192, 0x10, R208 ;  /* 0x00000010c01c7825 */ /* 0x000fe200078e00d0 */
[----:B------:R-:W-:-:S03]  /*9160*/  IADD3 R193, R190, 0x60, RZ ;  /* 0x00000060bec17810 */ /* 0x000fc60007ffe0ff */
[----:B------:R-:W-:Y:S01]  /*9170*/  IMAD.IADD R39, R30, 0x1, R31 ;  /* 0x000000011e277824 */ /* 0x000fe200078e021f */
[----:B------:R2:W-:Y:S01]  /*9180*/  STG.E.128 desc[UR4][R28.64], R60 ;  /* 0x0000003c1c007986 */ /* 0x0005e2000c101d04 */
[----:B------:R-:W-:-:S04]  /*9190*/  IMAD.WIDE.U32 R30, R192, 0x4, R206 ;  /* 0x00000004c01e7825 */ /* 0x000fc800078e00ce */
[C---:B------:R-:W-:Y:S01]  /*91a0*/  IMAD.WIDE.U32 R32, R193.reuse, 0x10, R176 ;  /* 0x00000010c1207825 */ /* 0x040fe200078e00b0 */
[----:B------:R2:W-:Y:S03]  /*91b0*/  STG.E desc[UR4][R30.64], R39 ;  /* 0x000000271e007986 */ /* 0x0005e6000c101904 */
[----:B0-----:R-:W-:-:S04]  /*91c0*/  @P0 IMAD.WIDE.U32 R34, R193, 0x10, R34 ;  /* 0x00000010c1220825 */ /* 0x001fc800078e0022 */
[----:B-1----:R-:W-:Y:S01]  /*91d0*/  @P1 IMAD.WIDE.U32 R36, R193, 0x10, R36 ;  /* 0x00000010c1241825 */ /* 0x002fe200078e0024 */
[----:B--2---:R-:W-:Y:S06]  /*91e0*/  @!P0 BRA `(.L_x_39507) ;  /* 0x00000000002c8947 */ /* 0x004fec0003800000 */
        /* <DEDUP_REMOVED lines=11> */
.L_x_39507:
        /* <DEDUP_REMOVED lines=15> */
.L_x_39509:
[----:B------:R-:W-:-:S07]  /*9390*/  IMAD.MOV.U32 R40, RZ, RZ, R180 ;  /* 0x000000ffff287224 */ /* 0x000fce00078e00b4 */
.L_x_39510:
[----:B------:R-:W-:Y:S05]  /*93a0*/  BSYNC B1 ;  /* 0x0000000000017941 */ /* 0x000fea0003800000 */
.L_x_39508:
        /* <DEDUP_REMOVED lines=16> */
.L_x_39514:
[----:B------:R-:W-:Y:S05]  /*94b0*/  BSYNC B2 ;  /* 0x0000000000027941 */ /* 0x000fea0003800000 */
.L_x_39513:
        /* <DEDUP_REMOVED lines=44> */
.L_x_39512:
[----:B------:R-:W-:Y:S05]  /*9780*/  BSYNC B1 ;  /* 0x0000000000017941 */ /* 0x000fea0003800000 */
.L_x_39511:
        /* <DEDUP_REMOVED lines=13> */
.L_x_39515:
        /* <DEDUP_REMOVED lines=12> */
.L_x_39518:
[----:B------:R-:W-:-:S07]  /*9920*/  MOV R36, R180 ;  /* 0x000000b400247202 */ /* 0x000fce0000000f00 */
.L_x_39519:
[----:B------:R-:W-:Y:S05]  /*9930*/  BSYNC B1 ;  /* 0x0000000000017941 */ /* 0x000fea0003800000 */
.L_x_39517:
        /* <DEDUP_REMOVED lines=16> */
.L_x_39523:
[----:B------:R-:W-:Y:S05]  /*9a40*/  BSYNC B2 ;  /* 0x0000000000027941 */ /* 0x000fea0003800000 */
.L_x_39522:
        /* <DEDUP_REMOVED lines=43> */
.L_x_39521:
[----:B------:R-:W-:Y:S05]  /*9d00*/  BSYNC B1 ;  /* 0x0000000000017941 */ /* 0x000fea0003800000 */
.L_x_39520:
        /* <DEDUP_REMOVED lines=8> */
.L_x_39516:
        /* <DEDUP_REMOVED lines=12> */
.L_x_39525:
[----:B------:R-:W-:-:S07]  /*9e50*/  IMAD.MOV.U32 R38, RZ, RZ, R180 ;  /* 0x000000ffff267224 */ /* 0x000fce00078e00b4 */
.L_x_39526:
[----:B------:R-:W-:Y:S05]  /*9e60*/  BSYNC B1 ;  /* 0x0000000000017941 */ /* 0x000fea0003800000 */
.L_x_39524:
        /* <DEDUP_REMOVED lines=16> */
.L_x_39530:
[----:B------:R-:W-:Y:S05]  /*9f70*/  BSYNC B2 ;  /* 0x0000000000027941 */ /* 0x000fea0003800000 */
.L_x_39529:
        /* <DEDUP_REMOVED lines=44> */
.L_x_39528:
[----:B------:R-:W-:Y:S05]  /*a240*/  BSYNC B1 ;  /* 0x0000000000017941 */ /* 0x000fea0003800000 */
.L_x_39527:
        /* <DEDUP_REMOVED lines=11> */
.L_x_39531:
        /* <DEDUP_REMOVED lines=12> */
.L_x_39534:
[----:B------:R-:W-:-:S07]  /*a3c0*/  IMAD.MOV.U32 R36, RZ, RZ, R180 ;  /* 0x000000ffff247224 */ /* 0x000fce00078e00b4 */
.L_x_39535:
[----:B------:R-:W-:Y:S05]  /*a3d0*/  BSYNC B1 ;  /* 0x0000000000017941 */ /* 0x000fea0003800000 */
.L_x_39533:
        /* <DEDUP_REMOVED lines=16> */
.L_x_39539:
[----:B------:R-:W-:Y:S05]  /*a4e0*/  BSYNC B2 ;  /* 0x0000000000027941 */ /* 0x000fea0003800000 */
.L_x_39538:
        /* <DEDUP_REMOVED lines=43> */
.L_x_39537:
[----:B------:R-:W-:Y:S05]  /*a7a0*/  BSYNC B1 ;  /* 0x0000000000017941 */ /* 0x000fea0003800000 */
.L_x_39536:
        /* <DEDUP_REMOVED lines=8> */
.L_x_39532:
        /* <DEDUP_REMOVED lines=12> */
.L_x_39541:
[----:B------:R-:W-:-:S07]  /*a8f0*/  MOV R36, R180 ;  /* 0x000000b400247202 */ /* 0x000fce0000000f00 */
.L_x_39542:
[----:B------:R-:W-:Y:S05]  /*a900*/  BSYNC B1 ;  /* 0x0000000000017941 */ /* 0x000fea0003800000 */
.L_x_39540:
        /* <DEDUP_REMOVED lines=16> */
.L_x_39546:
[----:B------:R-:W-:Y:S05]  /*aa10*/  BSYNC B2 ;  /* 0x0000000000027941 */ /* 0x000fea0003800000 */
.L_x_39545:
        /* <DEDUP_REMOVED lines=44> */
.L_x_39544:
[----:B------:R-:W-:Y:S05]  /*ace0*/  BSYNC B1 ;  /* 0x0000000000017941 */ /* 0x000fea0003800000 */
.L_x_39543:
        /* <DEDUP_REMOVED lines=11> */
.L_x_39547:
        /* <DEDUP_REMOVED lines=12> */
.L_x_39550:
[----:B------:R-:W-:-:S07]  /*ae60*/  IMAD.MOV.U32 R30, RZ, RZ, R180 ;  /* 0x000000ffff1e7224 */ /* 0x000fce00078e00b4 */
.L_x_39551:
[----:B------:R-:W-:Y:S05]  /*ae70*/  BSYNC B1 ;  /* 0x0000000000017941 */ /* 0x000fea0003800000 */
.L_x_39549:
        /* <DEDUP_REMOVED lines=16> */
.L_x_39555:
[----:B------:R-:W-:Y:S05]  /*af80*/  BSYNC B2 ;  /* 0x0000000000027941 */ /* 0x000fea0003800000 */
.L_x_39554:
        /* <DEDUP_REMOVED lines=44> */
.L_x_39553:
[----:B------:R-:W-:Y:S05]  /*b250*/  BSYNC B1 ;  /* 0x0000000000017941 */ /* 0x000fea0003800000 */
.L_x_39552:
        /* <DEDUP_REMOVED lines=8> */
.L_x_39548:
        /* <DEDUP_REMOVED lines=12> */
.L_x_39557:
[----:B------:R-:W-:-:S07]  /*b3a0*/  IMAD.MOV.U32 R30, RZ, RZ, R180 ;  /* 0x000000ffff1e7224 */ /* 0x000fce00078e00b4 */
.L_x_39558:
[----:B------:R-:W-:Y:S05]  /*b3b0*/  BSYNC B1 ;  /* 0x0000000000017941 */ /* 0x000fea0003800000 */
.L_x_39556:
        /* <DEDUP_REMOVED lines=16> */
.L_x_39562:
[----:B------:R-:W-:Y:S05]  /*b4c0*/  BSYNC B2 ;  /* 0x0000000000027941 */ /* 0x000fea0003800000 */
.L_x_39561:
        /* <DEDUP_REMOVED lines=44> */
.L_x_39560:
[----:B------:R-:W-:Y:S05]  /*b790*/  BSYNC B1 ;  /* 0x0000000000017941 */ /* 0x000fea0003800000 */
.L_x_39559:
        /* <DEDUP_REMOVED lines=11> */
.L_x_39563:
        /* <DEDUP_REMOVED lines=12> */
.L_x_39566:
[----:B------:R-:W-:-:S07]  /*b910*/  IMAD.MOV.U32 R34, RZ, RZ, R180 ;  /* 0x000000ffff227224 */ /* 0x000fce00078e00b4 */
.L_x_39567:
[----:B------:R-:W-:Y:S05]  /*b920*/  BSYNC B1 ;  /* 0x0000000000017941 */ /* 0x000fea0003800000 */
.L_x_39565:
        /* <DEDUP_REMOVED lines=18> */
.L_x_39571:
[----:B------:R-:W-:Y:S05]  /*ba50*/  BSYNC B2 ;  /* 0x0000000000027941 */ /* 0x000fea0003800000 */
.L_x_39570:
        /* <DEDUP_REMOVED lines=44> */
.L_x_39569:
[----:B------:R-:W-:Y:S05]  /*bd20*/  BSYNC B1 ;  /* 0x0000000000017941 */ /* 0x000fea0003800000 */
.L_x_39568:
        /* <DEDUP_REMOVED lines=8> */
.L_x_39564:
        /* <DEDUP_REMOVED lines=29> */
.L_x_39572:
        /* <DEDUP_REMOVED lines=15> */
.L_x_39574:
[----:B------:R-:W-:-:S07]  /*c070*/  IMAD.MOV.U32 R40, RZ, RZ, R180 ;  /* 0x000000ffff287224 */ /* 0x000fce00078e00b4 */
.L_x_39575:
[----:B------:R-:W-:Y:S05]  /*c080*/  BSYNC B1 ;  /* 0x0000000000017941 */ /* 0x000fea0003800000 */
.L_x_39573:
        /* <DEDUP_REMOVED lines=16> */
.L_x_39579:
[----:B------:R-:W-:Y:S05]  /*c190*/  BSYNC B2 ;  /* 0x0000000000027941 */ /* 0x000fea0003800000 */
.L_x_39578:
        /* <DEDUP_REMOVED lines=44> */
.L_x_39577:
[----:B------:R-:W-:Y:S05]  /*c460*/  BSYNC B1 ;  /* 0x0000000000017941 */ /* 0x000fea0003800000 */
.L_x_39576:
        /* <DEDUP_REMOVED lines=13> */
.L_x_39580:
        /* <DEDUP_REMOVED lines=12> */
.L_x_39583:
[----:B------:R-:W-:-:S07]  /*c600*/  MOV R36, R180 ;  /* 0x000000b400247202 */ /* 0x000fce0000000f00 */
.L_x_39584:
[----:B------:R-:W-:Y:S05]  /*c610*/  BSYNC B1 ;  /* 0x0000000000017941 */ /* 0x000fea0003800000 */
.L_x_39582:
        /* <DEDUP_REMOVED lines=16> */
.L_x_39588:
[----:B------:R-:W-:Y:S05]  /*c720*/  BSYNC B2 ;  /* 0x0000000000027941 */ /* 0x000fea0003800000 */
.L_x_39587:
        /* <DEDUP_REMOVED lines=43> */
.L_x_39586:
[----:B------:R-:W-:Y:S05]  /*c9e0*/  BSYNC B1 ;  /* 0x0000000000017941 */ /* 0x000fea0003800000 */
.L_x_39585:
        /* <DEDUP_REMOVED lines=8> */
.L_x_39581:
        /* <DEDUP_REMOVED lines=12> */
.L_x_39590:
[----:B------:R-:W-:-:S07]  /*cb30*/  IMAD.MOV.U32 R38, RZ, RZ, R180 ;  /* 0x000000ffff267224 */ /* 0x000fce00078e00b4 */
.L_x_39591:
[----:B------:R-:W-:Y:S05]  /*cb40*/  BSYNC B1 ;  /* 0x0000000000017941 */ /* 0x000fea0003800000 */
.L_x_39589:
        /* <DEDUP_REMOVED lines=16> */
.L_x_39595:
[----:B------:R-:W-:Y:S05]  /*cc50*/  BSYNC B2 ;  /* 0x0000000000027941 */ /* 0x000fea0003800000 */
.L_x_39594:
        /* <DEDUP_REMOVED lines=44> */
.L_x_39593:
[----:B------:R-:W-:Y:S05]  /*cf20*/  BSYNC B1 ;  /* 0x0000000000017941 */ /* 0x000fea0003800000 */
.L_x_39592:
        /* <DEDUP_REMOVED lines=11> */
.L_x_39596:
        /* <DEDUP_REMOVED lines=12> */
.L_x_39599:
[----:B------:R-:W-:-:S07]  /*d0a0*/  IMAD.MOV.U32 R36, RZ, RZ, R180 ;  /* 0x000000ffff247224 */ /* 0x000fce00078e00b4 */
.L_x_39600:
[----:B------:R-:W-:Y:S05]  /*d0b0*/  BSYNC B1 ;  /* 0x0000000000017941 */ /* 0x000fea0003800000 */
.L_x_39598:
        /* <DEDUP_REMOVED lines=16> */
.L_x_39604:
[----:B------:R-:W-:Y:S05]  /*d1c0*/  BSYNC B2 ;  /* 0x0000000000027941 */ /* 0x000fea0003800000 */
.L_x_39603:
        /* <DEDUP_REMOVED lines=43> */
.L_x_39602:
[----:B------:R-:W-:Y:S05]  /*d480*/  BSYNC B1 ;  /* 0x0000000000017941 */ /* 0x000fea0003800000 */
.L_x_39601:
        /* <DEDUP_REMOVED lines=8> */
.L_x_39597:
        /* <DEDUP_REMOVED lines=12> */
.L_x_39606:
[----:B------:R-:W-:-:S07]  /*d5d0*/  MOV R36, R180 ;  /* 0x000000b400247202 */ /* 0x000fce0000000f00 */
.L_x_39607:
[----:B------:R-:W-:Y:S05]  /*d5e0*/  BSYNC B1 ;  /* 0x0000000000017941 */ /* 0x000fea0003800000 */
.L_x_39605:
        /* <DEDUP_REMOVED lines=16> */
.L_x_39611:
[----:B------:R-:W-:Y:S05]  /*d6f0*/  BSYNC B2 ;  /* 0x0000000000027941 */ /* 0x000fea0003800000 */
.L_x_39610:
        /* <DEDUP_REMOVED lines=44> */
.L_x_39609:
[----:B------:R-:W-:Y:S05]  /*d9c0*/  BSYNC B1 ;  /* 0x0000000000017941 */ /* 0x000fea0003800000 */
.L_x_39608:
        /* <DEDUP_REMOVED lines=11> */
.L_x_39612:
        /* <DEDUP_REMOVED lines=12> */
.L_x_39615:
[----:B------:R-:W-:-:S07]  /*db40*/  IMAD.MOV.U32 R30, RZ, RZ, R180 ;  /* 0x000000ffff1e7224 */ /* 0x000fce00078e00b4 */
.L_x_39616:
[----:B------:R-:W-:Y:S05]  /*db50*/  BSYNC B1 ;  /* 0x0000000000017941 */ /* 0x000fea0003800000 */
.L_x_39614:
        /* <DEDUP_REMOVED lines=16> */
.L_x_39620:
[----:B------:R-:W-:Y:S05]  /*dc60*/  BSYNC B2 ;  /* 0x0000000000027941 */ /* 0x000fea0003800000 */
.L_x_39619:
        /* <DEDUP_REMOVED lines=44> */
.L_x_39618:
[----:B------:R-:W-:Y:S05]  /*df30*/  BSYNC B1 ;  /* 0x0000000000017941 */ /* 0x000fea0003800000 */
.L_x_39617:
        /* <DEDUP_REMOVED lines=8> */
.L_x_39613:
        /* <DEDUP_REMOVED lines=12> */
.L_x_39622:
[----:B------:R-:W-:-:S07]  /*e080*/  MOV R30, R180 ;  /* 0x000000b4001e7202 */ /* 0x000fce0000000f00 */
.L_x_39623:
[----:B------:R-:W-:Y:S05]  /*e090*/  BSYNC B1 ;  /* 0x0000000000017941 */ /* 0x000fea0003800000 */
.L_x_39621:
        /* <DEDUP_REMOVED lines=16> */
.L_x_39627:
[----:B------:R-:W-:Y:S05]  /*e1a0*/  BSYNC B2 ;  /* 0x0000000000027941 */ /* 0x000fea0003800000 */
.L_x_39626:
        /* <DEDUP_REMOVED lines=43> */
[----:B------:R-:W-:-:S11]  /*e460*/  HFMA2.MMA R29, -RZ, RZ, 0, 0 ;  /* 0x00000000ff1d7435 */ /* 0x000fd600000001ff */
.L_x_39625:
[----:B------:R-:W-:Y:S05]  /*e470*/  BSYNC B1 ;  /* 0x0000000000017941 */ /* 0x000fea0003800000 */
.L_x_39624:
        /* <DEDUP_REMOVED lines=11> */
.L_x_39628:
        /* <DEDUP_REMOVED lines=12> */
.L_x_39631:
[----:B------:R-:W-:-:S07]  /*e5f0*/  IMAD.MOV.U32 R34, RZ, RZ, R180 ;  /* 0x000000ffff227224 */ /* 0x000fce00078e00b4 */
.L_x_39632:
[----:B------:R-:W-:Y:S05]  /*e600*/  BSYNC B1 ;  /* 0x0000000000017941 */ /* 0x000fea0003800000 */
.L_x_39630:
        /* <DEDUP_REMOVED lines=18> */
.L_x_39636:
[----:B------:R-:W-:Y:S05]  /*e730*/  BSYNC B2 ;  /* 0x0000000000027941 */ /* 0x000fea0003800000 */
.L_x_39635:
        /* <DEDUP_REMOVED lines=44> */
.L_x_39634:
[----:B------:R-:W-:Y:S05]  /*ea00*/  BSYNC B1 ;  /* 0x0000000000017941 */ /* 0x000fea0003800000 */
.L_x_39633:
        /* <DEDUP_REMOVED lines=8> */
.L_x_39629:
[----:B------:R-:W-:Y:S01]  /*ea90*/  SEL R28, RZ, 0x1000000, P5 ;  /* 0x01000000ff1c7807 */ /* 0x000fe20002800000 */
[----:B------:R-:W-:Y:S01]  /*eaa0*/  IMAD.WIDE.U32 R34, R194, 0x4, R206 ;  /* 0x00000004c2227825 */ /* 0x000fe200078e00ce */
[----:B------:R-:W-:Y:S01]  /*eab0*/  SEL R29, RZ, 0x10000, P4 ;  /* 0x00010000ff1d7807 */ /* 0x000fe20002000000 */
[----:B------:R-:W0:Y:S01]  /*eac0*/  @P0 LDC.64 R32, c[0x0][0x228] ;  /* 0x00008a00ff200b82 */ /* 0x000e220000000a00 */
[----:B------:R-:W-:Y:S02]  /*ead0*/  SEL R30, RZ, 0x100, P3 ;  /* 0x00000100ff1e7807 */ /* 0x000fe40001800000 */
[----:B------:R-:W-:Y:S02]  /*eae0*/  LOP3.LUT P6, RZ, R186, 0x2, RZ, 0xc0, !PT ;  /* 0x00000002baff7812 */ /* 0x000fe400078cc0ff */
[----:B------:R-:W-:Y:S01]  /*eaf0*/  IADD3 R28, R30, R28, R29 ;  /* 0x0000001c1e1c7210 */ /* 0x000fe20007ffe01d */
[----:B------:R-:W-:Y:S01]  /*eb00*/  IMAD.WIDE.U32 R30, R194, 0x10, R208 ;  /* 0x00000010c21e7825 */ /* 0x000fe200078e00d0 */
[----:B------:R-:W-:Y:S01]  /*eb10*/  SEL R29, RZ, 0x1, P6 ;  /* 0x00000001ff1d7807 */ /* 0x000fe20003000000 */
[----:B------:R-:W1:Y:S01]  /*eb20*/  @P1 LDC.64 R36, c[0x0][0x230] ;  /* 0x00008c00ff241b82 */ /* 0x000e620000000a00 */
[----:B------:R-:W-:-:S02]  /*eb30*/  IADD3 R195, R190, 0xa0, RZ ;  /* 0x000000a0bec37810 */ /* 0x000fc40007ffe0ff */
[----:B------:R2:W-:Y:S01]  /*eb40*/  STG.E.128 desc[UR4][R30.64], R52 ;  /* 0x000000341e007986 */ /* 0x0005e2000c101d04 */
[----:B------:R-:W-:Y:S02]  /*eb50*/  IMAD.IADD R39, R28, 0x1, R29 ;  /* 0x000000011c277824 */ /* 0x000fe400078e021d */
[----:B------:R-:W-:-:S03]  /*eb60*/  IMAD.WIDE.U32 R28, R195, 0x10, R176 ;  /* 0x00000010c31c7825 */ /* 0x000fc600078e00b0 */
[----:B------:R2:W-:Y:S01]  /*eb70*/  STG.E desc[UR4][R34.64], R39 ;  /* 0x0000002722007986 */ /* 0x0005e2000c101904 */
[----:B0-----:R-:W-:-:S04]  /*eb80*/  @P0 IMAD.WIDE.U32 R32, R195, 0x10, R32 ;  /* 0x00000010c3200825 */ /* 0x001fc800078e0020 */
[----:B-1----:R-:W-:Y:S01]  /*eb90*/  @P1 IMAD.WIDE.U32 R36, R195, 0x10, R36 ;  /* 0x00000010c3241825 */ /* 0x002fe200078e0024 */
[----:B--2---:R-:W-:Y:S06]  /*eba0*/  @!P0 BRA `(.L_x_39637) ;  /* 0x00000000002c8947 */ /* 0x004fec0003800000 */
        /* <DEDUP_REMOVED lines=11> */
.L_x_39637:
        /* <DEDUP_REMOVED lines=15> */
.L_x_39639:
[----:B------:R-:W-:-:S07]  /*ed50*/  MOV R39, R180 ;  /* 0x000000b400277202 */ /* 0x000fce0000000f00 */
.L_x_39640:
[----:B------:R-:W-:Y:S05]  /*ed60*/  BSYNC B1 ;  /* 0x0000000000017941 */ /* 0x000fea0003800000 */
.L_x_39638:
        /* <DEDUP_REMOVED lines=16> */
.L_x_39644:
[----:B------:R-:W-:Y:S05]  /*ee70*/  BSYNC B2 ;  /* 0x0000000000027941 */ /* 0x000fea0003800000 */
.L_x_39643:
        /* <DEDUP_REMOVED lines=44> */
.L_x_39642:
[----:B------:R-:W-:Y:S05]  /*f140*/  BSYNC B1 ;  /* 0x0000000000017941 */ /* 0x000fea0003800000 */
.L_x_39641:
        /* <DEDUP_REMOVED lines=13> */
.L_x_39645:
        /* <DEDUP_REMOVED lines=12> */
.L_x_39648:
[----:B------:R-:W-:-:S07]  /*f2e0*/  IMAD.MOV.U32 R36, RZ, RZ, R180 ;  /* 0x000000ffff247224 */ /* 0x000fce00078e00b4 */
.L_x_39649:
[----:B------:R-:W-:Y:S05]  /*f2f0*/  BSYNC B1 ;  /* 0x0000000000017941 */ /* 0x000fea0003800000 */
.L_x_39647:
        /* <DEDUP_REMOVED lines=16> */
.L_x_39653:
[----:B------:R-:W-:Y:S05]  /*f400*/  BSYNC B2 ;  /* 0x0000000000027941 */ /* 0x000fea0003800000 */
.L_x_39652:
        /* <DEDUP_REMOVED lines=43> */
.L_x_39651:
[----:B------:R-:W-:Y:S05]  /*f6c0*/  BSYNC B1 ;  /* 0x0000000000017941 */ /* 0x000fea0003800000 */
.L_x_39650:
        /* <DEDUP_REMOVED lines=8> */
.L_x_39646:
        /* <DEDUP_REMOVED lines=12> */
.L_x_39655:
[----:B------:R-:W-:-:S07]  /*f810*/  IMAD.MOV.U32 R38, RZ, RZ, R180 ;  /* 0x000000ffff267224 */ /* 0x000fce00078e00b4 */
.L_x_39656:
[----:B------:R-:W-:Y:S05]  /*f820*/  BSYNC B1 ;  /* 0x0000000000017941 */ /* 0x000fea0003800000 */
.L_x_39654:
        /* <DEDUP_REMOVED lines=16> */
.L_x_39660:
[----:B------:R-:W-:Y:S05]  /*f930*/  BSYNC B2 ;  /* 0x0000000000027941 */ /* 0x000fea0003800000 */
.L_x_39659:
        /* <DEDUP_REMOVED lines=44> */
.L_x_39658:
[----:B------:R-:W-:Y:S05]  /*fc00*/  BSYNC B1 ;  /* 0x0000000000017941 */ /* 0x000fea0003800000 */
.L_x_39657:
        /* <DEDUP_REMOVED lines=11> */
.L_x_39661:
        /* <DEDUP_REMOVED lines=12> */
.L_x_39664:
[----:B------:R-:W-:-:S07]  /*fd80*/  MOV R36, R180 ;  /* 0x000000b400247202 */ /* 0x000fce0000000f00 */
.L_x_39665:
[----:B------:R-:W-:Y:S05]  /*fd90*/  BSYNC B1 ;  /* 0x0000000000017941 */ /* 0x000fea0003800000 */
.L_x_39663:
        /* <DEDUP_REMOVED lines=16> */
.L_x_39669:
[----:B------:R-:W-:Y:S05]  /*fea0*/  BSYNC B2 ;  /* 0x0000000000027941 */ /* 0x000fea0003800000 */
.L_x_39668:
        /* <DEDUP_REMOVED lines=43> */
.L_x_39667:
[----:B------:R-:W-:Y:S05]  /*10160*/  BSYNC B1 ;  /* 0x0000000000017941 */ /* 0x000fea0003800000 */
.L_x_39666:
        /* <DEDUP_REMOVED lines=8> */
.L_x_39662:
        /* <DEDUP_REMOVED lines=12> */
.L_x_39671:
[----:B------:R-:W-:-:S07]  /*102b0*/  MOV R36, R180 ;  /* 0x000000b400247202 */ /* 0x000fce0000000f00 */
.L_x_39672:
[----:B------:R-:W-:Y:S05]  /*102c0*/  BSYNC B1 ;  /* 0x0000000000017941 */ /* 0x000fea0003800000 */
.L_x_39670:
        /* <DEDUP_REMOVED lines=16> */
.L_x_39676:
[----:B------:R-:W-:Y:S05]  /*103d0*/  BSYNC B2 ;  /* 0x0000000000027941 */ /* 0x000fea0003800000 */
.L_x_39675:
        /* <DEDUP_REMOVED lines=44> */
.L_x_39674:
[----:B------:R-:W-:Y:S05]  /*106a0*/  BSYNC B1 ;  /* 0x0000000000017941 */ /* 0x000fea0003800000 */
.L_x_39673:
        /* <DEDUP_REMOVED lines=11> */
.L_x_39677:
        /* <DEDUP_REMOVED lines=12> */
.L_x_39680:
[----:B------:R-:W-:-:S07]  /*10820*/  IMAD.MOV.U32 R30, RZ, RZ, R180 ;  /* 0x000000ffff1e7224 */ /* 0x000fce00078e00b4 */
.L_x_39681:
[----:B------:R-:W-:Y:S05]  /*10830*/  BSYNC B1 ;  /* 0x0000000000017941 */ /* 0x000fea0003800000 */
.L_x_39679:
        /* <DEDUP_REMOVED lines=16> */
.L_x_39685:
[----:B------:R-:W-:Y:S05]  /*10940*/  BSYNC B2 ;  /* 0x0000000000027941 */ /* 0x000fea0003800000 */
.L_x_39684:
        /* <DEDUP_REMOVED lines=44> */
.L_x_39683:
[----:B------:R-:W-:Y:S05]  /*10c10*/  BSYNC B1 ;  /* 0x0000000000017941 */ /* 0x000fea0003800000 */
.L_x_39682:
        /* <DEDUP_REMOVED lines=8> */
.L_x_39678:
        /* <DEDUP_REMOVED lines=12> */
.L_x_39687:
[----:B------:R-:W-:-:S07]  /*10d60*/  MOV R30, R180 ;  /* 0x000000b4001e7202 */ /* 0x000fce0000000f00 */
.L_x_39688:
[----:B------:R-:W-:Y:S05]  /*10d70*/  BSYNC B1 ;  /* 0x0000000000017941 */ /* 0x000fea0003800000 */
.L_x_39686:
        /* <DEDUP_REMOVED lines=16> */
.L_x_39692:
[----:B------:R-:W-:Y:S05]  /*10e80*/  BSYNC B2 ;  /* 0x0000000000027941 */ /* 0x000fea0003800000 */
.L_x_39691:
        /* <DEDUP_REMOVED lines=44> */
.L_x_39690:
[----:B------:R-:W-:Y:S05]  /*11150*/  BSYNC B1 ;  /* 0x0000000000017941 */ /* 0x000fea0003800000 */
.L_x_39689:
        /* <DEDUP_REMOVED lines=11> */
.L_x_39693:
        /* <DEDUP_REMOVED lines=12> */
.L_x_39696:
[----:B------:R-:W-:-:S07]  /*112d0*/  IMAD.MOV.U32 R34, RZ, RZ, R180 ;  /* 0x000000ffff227224 */ /* 0x000fce00078e00b4 */
.L_x_39697:
[----:B------:R-:W-:Y:S05]  /*112e0*/  BSYNC B1 ;  /* 0x0000000000017941 */ /* 0x000fea0003800000 */
.L_x_39695:
        /* <DEDUP_REMOVED lines=18> */
.L_x_39701:
[----:B------:R-:W-:Y:S05]  /*11410*/  BSYNC B2 ;  /* 0x0000000000027941 */ /* 0x000fea0003800000 */
.L_x_39700:
        /* <DEDUP_REMOVED lines=44> */
.L_x_39699:
[----:B------:R-:W-:Y:S05]  /*116e0*/  BSYNC B1 ;  /* 0x0000000000017941 */ /* 0x000fea0003800000 */
.L_x_39698:
        /* <DEDUP_REMOVED lines=8> */
.L_x_39694:
[----:B------:R-:W-:Y:S01]  /*11770*/  SEL R28, RZ, 0x1000000, P5 ;  /* 0x01000000ff1c7807 */ /* 0x000fe20002800000 */
[C---:B------:R-:W-:Y:S01]  /*11780*/  IMAD.WIDE.U32 R36, R195.reuse, 0x4, R206 ;  /* 0x00000004c3247825 */ /* 0x040fe200078e00ce */
        /* <DEDUP_REMOVED lines=27> */
.L_x_39702:
        /* <DEDUP_REMOVED lines=15> */
.L_x_39704:
[----:B------:R-:W-:-:S07]  /*11a30*/  MOV R39, R180 ;  /* 0x000000b400277202 */ /* 0x000fce0000000f00 */
.L_x_39705:
[----:B------:R-:W-:Y:S05]  /*11a40*/  BSYNC B1 ;  /* 0x0000000000017941 */ /* 0x000fea0003800000 */
.L_x_39703:
        /* <DEDUP_REMOVED lines=16> */
.L_x_39709:
[----:B------:R-:W-:Y:S05]  /*11b50*/  BSYNC B2 ;  /* 0x0000000000027941 */ /* 0x000fea0003800000 */
.L_x_39708:
        /* <DEDUP_REMOVED lines=44> */
.L_x_39707:
[----:B------:R-:W-:Y:S05]  /*11e20*/  BSYNC B1 ;  /* 0x0000000000017941 */ /* 0x000fea0003800000 */
.L_x_39706:
        /* <DEDUP_REMOVED lines=13> */
.L_x_39710:
        /* <DEDUP_REMOVED lines=12> */
.L_x_39713:
[----:B------:R-:W-:-:S07]  /*11fc0*/  IMAD.MOV.U32 R37, RZ, RZ, R180 ;  /* 0x000000ffff257224 */ /* 0x000fce00078e00b4 */
.L_x_39714:
[----:B------:R-:W-:Y:S05]  /*11fd0*/  BSYNC B1 ;  /* 0x0000000000017941 */ /* 0x000fea0003800000 */
.L_x_39712:
        /* <DEDUP_REMOVED lines=16> */
.L_x_39718:
[----:B------:R-:W-:Y:S05]  /*120e0*/  BSYNC B2 ;  /* 0x0000000000027941 */ /* 0x000fea0003800000 */
.L_x_39717:
        /* <DEDUP_REMOVED lines=43> */
.L_x_39716:
[----:B------:R-:W-:Y:S05]  /*123a0*/  BSYNC B1 ;  /* 0x0000000000017941 */ /* 0x000fea0003800000 */
.L_x_39715:
        /* <DEDUP_REMOVED lines=8> */
.L_x_39711:
        /* <DEDUP_REMOVED lines=12> */
.L_x_39720:
[----:B------:R-:W-:-:S07]  /*124f0*/  IMAD.MOV.U32 R38, RZ, RZ, R180 ;  /* 0x000000ffff267224 */ /* 0x000fce00078e00b4 */
.L_x_39721:
[----:B------:R-:W-:Y:S05]  /*12500*/  BSYNC B1 ;  /* 0x0000000000017941 */ /* 0x000fea0003800000 */
.L_x_39719:
        /* <DEDUP_REMOVED lines=16> */
.L_x_39725:
[----:B------:R-:W-:Y:S05]  /*12610*/  BSYNC B2 ;  /* 0x0000000000027941 */ /* 0x000fea0003800000 */
.L_x_39724:
        /* <DEDUP_REMOVED lines=44> */
.L_x_39723:
[----:B------:R-:W-:Y:S05]  /*128e0*/  BSYNC B1 ;  /* 0x0000000000017941 */ /* 0x000fea0003800000 */
.L_x_39722:
        /* <DEDUP_REMOVED lines=11> */
.L_x_39726:
        /* <DEDUP_REMOVED lines=12> */
.L_x_39729:
[----:B------:R-:W-:-:S07]  /*12a60*/  MOV R36, R180 ;  /* 0x000000b400247202 */ /* 0x000fce0000000f00 */
.L_x_39730:
[----:B------:R-:W-:Y:S05]  /*12a70*/  BSYNC B1 ;  /* 0x0000000000017941 */ /* 0x000fea0003800000 */
.L_x_39728:
        /* <DEDUP_REMOVED lines=16> */
.L_x_39734:
[----:B------:R-:W-:Y:S05]  /*12b80*/  BSYNC B2 ;  /* 0x0000000000027941 */ /* 0x000fea0003800000 */
.L_x_39733:
        /* <DEDUP_REMOVED lines=43> */
.L_x_39732:
[----:B------:R-:W-:Y:S05]  /*12e40*/  BSYNC B1 ;  /* 0x0000000000017941 */ /* 0x000fea0003800000 */
.L_x_39731:
        /* <DEDUP_REMOVED lines=8> */
.L_x_39727:
        /* <DEDUP_REMOVED lines=12> */
.L_x_39736:
[----:B------:R-:W-:-:S07]  /*12f90*/  MOV R36, R180 ;  /* 0x000000b400247202 */ /* 0x000fce0000000f00 */
.L_x_39737:
[----:B------:R-:W-:Y:S05]  /*12fa0*/  BSYNC B1 ;  /* 0x0000000000017941 */ /* 0x000fea0003800000 */
.L_x_39735:
        /* <DEDUP_REMOVED lines=16> */
.L_x_39741:
[----:B------:R-:W-:Y:S05]  /*130b0*/  BSYNC B2 ;  /* 0x0000000000027941 */ /* 0x000fea0003800000 */
.L_x_39740:
        /* <DEDUP_REMOVED lines=44> */
.L_x_39739:
[----:B------:R-:W-:Y:S05]  /*13380*/  BSYNC B1 ;  /* 0x0000000000017941 */ /* 0x000fea0003800000 */
.L_x_39738:
        /* <DEDUP_REMOVED lines=11> */
.L_x_39742:
        /* <DEDUP_REMOVED lines=12> */
.L_x_39745:
[----:B------:R-:W-:-:S07]  /*13500*/  IMAD.MOV.U32 R30, RZ, RZ, R180 ;  /* 0x000000ffff1e7224 */ /* 0x000fce00078e00b4 */
.L_x_39746:
[----:B------:R-:W-:Y:S05]  /*13510*/  BSYNC B1 ;  /* 0x0000000000017941 */ /* 0x000fea0003800000 */
.L_x_39744:
        /* <DEDUP_REMOVED lines=16> */
.L_x_39750:
[----:B------:R-:W-:Y:S05]  /*13620*/  BSYNC B2 ;  /* 0x0000000000027941 */ /* 0x000fea0003800000 */
.L_x_39749:
        /* <DEDUP_REMOVED lines=44> */
.L_x_39748:
[----:B------:R-:W-:Y:S05]  /*138f0*/  BSYNC B1 ;  /* 0x0000000000017941 */ /* 0x000fea0003800000 */
.L_x_39747:
        /* <DEDUP_REMOVED lines=8> */
.L_x_39743:
        /* <DEDUP_REMOVED lines=12> */
.L_x_39752:
[----:B------:R-:W-:-:S07]  /*13a40*/  MOV R30, R180 ;  /* 0x000000b4001e7202 */ /* 0x000fce0000000f00 */
.L_x_39753:
[----:B------:R-:W-:Y:S05]  /*13a50*/  BSYNC B1 ;  /* 0x0000000000017941 */ /* 0x000fea0003800000 */
.L_x_39751:
        /* <DEDUP_REMOVED lines=16> */
.L_x_39757:
[----:B------:R-:W-:Y:S05]  /*13b60*/  BSYNC B2 ;  /* 0x0000000000027941 */ /* 0x000fea0003800000 */
.L_x_39756:
        /* <DEDUP_REMOVED lines=44> */
.L_x_39755:
[----:B------:R-:W-:Y:S05]  /*13e30*/  BSYNC B1 ;  /* 0x0000000000017941 */ /* 0x000fea0003800000 */
.L_x_39754:
        /* <DEDUP_REMOVED lines=11> */
.L_x_39758:
        /* <DEDUP_REMOVED lines=12> */
.L_x_39761:
[----:B------:R-:W-:-:S07]  /*13fb0*/  IMAD.MOV.U32 R34, RZ, RZ, R180 ;  /* 0x000000ffff227224 */ /* 0x000fce00078e00b4 */
.L_x_39762:
[----:B------:R-:W-:Y:S05]  /*13fc0*/  BSYNC B1 ;  /* 0x0000000000017941 */ /* 0x000fea0003800000 */
.L_x_39760:
        /* <DEDUP_REMOVED lines=18> */
.L_x_39766:
[----:B------:R-:W-:Y:S05]  /*140f0*/  BSYNC B2 ;  /* 0x0000000000027941 */ /* 0x000fea0003800000 */
.L_x_39765:
        /* <DEDUP_REMOVED lines=44> */
.L_x_39764:
[----:B------:R-:W-:Y:S05]  /*143c0*/  BSYNC B1 ;  /* 0x0000000000017941 */ /* 0x000fea0003800000 */
.L_x_39763:
        /* <DEDUP_REMOVED lines=8> */
.L_x_39759:
        /* <DEDUP_REMOVED lines=29> */
.L_x_39767:
        /* <DEDUP_REMOVED lines=15> */
.L_x_39769:
[----:B------:R-:W-:-:S07]  /*14710*/  MOV R39, R180 ;  /* 0x000000b400277202 */ /* 0x000fce0000000f00 */
.L_x_39770:
[----:B------:R-:W-:Y:S05]  /*14720*/  BSYNC B1 ;  /* 0x0000000000017941 */ /* 0x000fea0003800000 */
.L_x_39768:
        /* <DEDUP_REMOVED lines=16> */
.L_x_39774:
[----:B------:R-:W-:Y:S05]  /*14830*/  BSYNC B2 ;  /* 0x0000000000027941 */ /* 0x000fea0003800000 */
.L_x_39773:
        /* <DEDUP_REMOVED lines=44> */
.L_x_39772:
[----:B------:R-:W-:Y:S05]  /*14b00*/  BSYNC B1 ;  /* 0x0000000000017941 */ /* 0x000fea0003800000 */
.L_x_39771:
        /* <DEDUP_REMOVED lines=13> */
.L_x_39775:
        /* <DEDUP_REMOVED lines=12> */
.L_x_39778:
[----:B------:R-:W-:-:S07]  /*14ca0*/  IMAD.MOV.U32 R36, RZ, RZ, R180 ;  /* 0x000000ffff247224 */ /* 0x000fce00078e00b4 */
.L_x_39779:
[----:B------:R-:W-:Y:S05]  /*14cb0*/  BSYNC B1 ;  /* 0x0000000000017941 */ /* 0x000fea0003800000 */
.L_x_39777:
        /* <DEDUP_REMOVED lines=16> */
.L_x_39783:
[----:B------:R-:W-:Y:S05]  /*14dc0*/  BSYNC B2 ;  /* 0x0000000000027941 */ /* 0x000fea0003800000 */
.L_x_39782:
        /* <DEDUP_REMOVED lines=43> */
.L_x_39781:
[----:B------:R-:W-:Y:S05]  /*15080*/  BSYNC B1 ;  /* 0x0000000000017941 */ /* 0x000fea0003800000 */
.L_x_39780:
        /* <DEDUP_REMOVED lines=8> */
.L_x_39776:
        /* <DEDUP_REMOVED lines=12> */
.L_x_39785:
[----:B------:R-:W-:-:S07]  /*151d0*/  IMAD.MOV.U32 R41, RZ, RZ, R180 ;  /* 0x000000ffff297224 */ /* 0x000fce00078e00b4 */
.L_x_39786:
[----:B------:R-:W-:Y:S05]  /*151e0*/  BSYNC B1 ;  /* 0x0000000000017941 */ /* 0x000fea0003800000 */
.L_x_39784:
        /* <DEDUP_REMOVED lines=16> */
.L_x_39790:
[----:B------:R-:W-:Y:S05]  /*152f0*/  BSYNC B2 ;  /* 0x0000000000027941 */ /* 0x000fea0003800000 */
.L_x_39789:
        /* <DEDUP_REMOVED lines=44> */
.L_x_39788:
[----:B------:R-:W-:Y:S05]  /*155c0*/  BSYNC B1 ;  /* 0x0000000000017941 */ /* 0x000fea0003800000 */
.L_x_39787:
        /* <DEDUP_REMOVED lines=11> */
.L_x_39791:
        /* <DEDUP_REMOVED lines=12> */
.L_x_39794:
[----:B------:R-:W-:-:S07]  /*15740*/  MOV R36, R180 ;  /* 0x000000b400247202 */ /* 0x000fce0000000f00 */
.L_x_39795:
[----:B------:R-:W-:Y:S05]  /*15750*/  BSYNC B1 ;  /* 0x0000000000017941 */ /* 0x000fea0003800000 */
.L_x_39793:
        /* <DEDUP_REMOVED lines=16> */
.L_x_39799:
[----:B------:R-:W-:Y:S05]  /*15860*/  BSYNC B2 ;  /* 0x0000000000027941 */ /* 0x000fea0003800000 */
.L_x_39798:
        /* <DEDUP_REMOVED lines=43> */
.L_x_39797:
[----:B------:R-:W-:Y:S05]  /*15b20*/  BSYNC B1 ;  /* 0x0000000000017941 */ /* 0x000fea0003800000 */
.L_x_39796:
        /* <DEDUP_REMOVED lines=8> */
.L_x_39792:
        /* <DEDUP_REMOVED lines=12> */
.L_x_39801:
[----:B------:R-:W-:-:S07]  /*15c70*/  MOV R36, R180 ;  /* 0x000000b400247202 */ /* 0x000fce0000000f00 */
.L_x_39802:
[----:B------:R-:W-:Y:S05]  /*15c80*/  BSYNC B1 ;  /* 0x0000000000017941 */ /* 0x000fea0003800000 */
.L_x_39800:
        /* <DEDUP_REMOVED lines=16> */
.L_x_39806:
[----:B------:R-:W-:Y:S05]  /*15d90*/  BSYNC B2 ;  /* 0x0000000000027941 */ /* 0x000fea0003800000 */
.L_x_39805:
        /* <DEDUP_REMOVED lines=44> */
.L_x_39804:
[----:B------:R-:W-:Y:S05]  /*16060*/  BSYNC B1 ;  /* 0x0000000000017941 */ /* 0x000fea0003800000 */
.L_x_39803:
        /* <DEDUP_REMOVED lines=11> */
.L_x_39807:
        /* <DEDUP_REMOVED lines=12> */
.L_x_39810:
[----:B------:R-:W-:-:S07]  /*161e0*/  IMAD.MOV.U32 R30, RZ, RZ, R180 ;  /* 0x000000ffff1e7224 */ /* 0x000fce00078e00b4 */
.L_x_39811:
[----:B------:R-:W-:Y:S05]  /*161f0*/  BSYNC B1 ;  /* 0x0000000000017941 */ /* 0x000fea0003800000 */
.L_x_39809:
        /* <DEDUP_REMOVED lines=16> */
.L_x_39815:
[----:B------:R-:W-:Y:S05]  /*16300*/  BSYNC B2 ;  /* 0x0000000000027941 */ /* 0x000fea0003800000 */
.L_x_39814:
        /* <DEDUP_REMOVED lines=44> */
.L_x_39813:
[----:B------:R-:W-:Y:S05]  /*165d0*/  BSYNC B1 ;  /* 0x0000000000017941 */ /* 0x000fea0003800000 */
.L_x_39812:
        /* <DEDUP_REMOVED lines=8> */
.L_x_39808:
        /* <DEDUP_REMOVED lines=12> */
.L_x_39817:
[----:B------:R-:W-:-:S07]  /*16720*/  MOV R30, R180 ;  /* 0x000000b4001e7202 */ /* 0x000fce0000000f00 */
.L_x_39818:
[----:B------:R-:W-:Y:S05]  /*16730*/  BSYNC B1 ;  /* 0x0000000000017941 */ /* 0x000fea0003800000 */
.L_x_39816:
        /* <DEDUP_REMOVED lines=16> */
.L_x_39822:
[----:B------:R-:W-:Y:S05]  /*16840*/  BSYNC B2 ;  /* 0x0000000000027941 */ /* 0x000fea0003800000 */
.L_x_39821:
        /* <DEDUP_REMOVED lines=44> */
.L_x_39820:
[----:B------:R-:W-:Y:S05]  /*16b10*/  BSYNC B1 ;  /* 0x0000000000017941 */ /* 0x000fea0003800000 */
.L_x_39819:
        /* <DEDUP_REMOVED lines=11> */
.L_x_39823:
        /* <DEDUP_REMOVED lines=12> */
.L_x_39826:
[----:B------:R-:W-:-:S07]  /*16c90*/  IMAD.MOV.U32 R34, RZ, RZ, R180 ;  /* 0x000000ffff227224 */ /* 0x000fce00078e00b4 */
.L_x_39827:
[----:B------:R-:W-:Y:S05]  /*16ca0*/  BSYNC B1 ;  /* 0x0000000000017941 */ /* 0x000fea0003800000 */
.L_x_39825:
        /* <DEDUP_REMOVED lines=18> */
.L_x_39831:
[----:B------:R-:W-:Y:S05]  /*16dd0*/  BSYNC B2 ;  /* 0x0000000000027941 */ /* 0x000fea0003800000 */
.L_x_39830:
        /* <DEDUP_REMOVED lines=44> */
.L_x_39829:
[----:B------:R-:W-:Y:S05]  /*170a0*/  BSYNC B1 ;  /* 0x0000000000017941 */ /* 0x000fea0003800000 */
.L_x_39828:
        /* <DEDUP_REMOVED lines=8> */
.L_x_39824:
[----:B------:R-:W-:Y:S01]  /*17130*/  SEL R28, RZ, 0x1000000, P5 ;  /* 0x01000000ff1c7807 */ /* 0x000fe20002800000 */
[C---:B------:R-:W-:Y:S01]  /*17140*/  IMAD.WIDE.U32 R36, R197.reuse, 0x10, R208 ;  /* 0x00000010c5247825 */ /* 0x040fe200078e00d0 */
        /* <DEDUP_REMOVED lines=27> */
.L_x_39832:
        /* <DEDUP_REMOVED lines=15> */
.L_x_39834:
[----:B------:R-:W-:-:S07]  /*173f0*/  MOV R34, R180 ;  /* 0x000000b400227202 */ /* 0x000fce0000000f00 */
.L_x_39835:
[----:B------:R-:W-:Y:S05]  /*17400*/  BSYNC B1 ;  /* 0x0000000000017941 */ /* 0x000fea0003800000 */
.L_x_39833:
        /* <DEDUP_REMOVED lines=16> */
.L_x_39839:
[----:B------:R-:W-:Y:S05]  /*17510*/  BSYNC B2 ;  /* 0x0000000000027941 */ /* 0x000fea0003800000 */
.L_x_39838:
        /* <DEDUP_REMOVED lines=44> */
.L_x_39837:
[----:B------:R-:W-:Y:S05]  /*177e0*/  BSYNC B1 ;  /* 0x0000000000017941 */ /* 0x000fea0003800000 */
.L_x_39836:
        /* <DEDUP_REMOVED lines=13> */
.L_x_39840:
        /* <DEDUP_REMOVED lines=12> */
.L_x_39843:
[----:B------:R-:W-:-:S07]  /*17980*/  IMAD.MOV.U32 R28, RZ, RZ, R180 ;  /* 0x000000ffff1c7224 */ /* 0x000fce00078e00b4 */
.L_x_39844:
[----:B------:R-:W-:Y:S05]  /*17990*/  BSYNC B1 ;  /* 0x0000000000017941 */ /* 0x000fea0003800000 */
.L_x_39842:
        /* <DEDUP_REMOVED lines=16> */
.L_x_39848:
[----:B------:R-:W-:Y:S05]  /*17aa0*/  BSYNC B2 ;  /* 0x0000000000027941 */ /* 0x000fea0003800000 */
.L_x_39847:
        /* <DEDUP_REMOVED lines=42> */
[----:B------:R-:W-:Y:S01]  /*17d50*/  MOV R26, R32 ;  /* 0x00000020001a7202 */ /* 0x000fe20000000f00 */
[----:B------:R-:W-:-:S07]  /*17d60*/  IMAD.MOV.U32 R32, RZ, RZ, RZ ;  /* 0x000000ffff207224 */ /* 0x000fce00078e00ff */
.L_x_39846:
[----:B------:R-:W-:Y:S05]  /*17d70*/  BSYNC B1 ;  /* 0x0000000000017941 */ /* 0x000fea0003800000 */
.L_x_39845:
        /* <DEDUP_REMOVED lines=8> */
.L_x_39841:
        /* <DEDUP_REMOVED lines=12> */
.L_x_39850:
[----:B------:R-:W-:-:S07]  /*17ec0*/  MOV R28, R180 ;  /* 0x000000b4001c7202 */ /* 0x000fce0000000f00 */
.L_x_39851:
[----:B------:R-:W-:Y:S05]  /*17ed0*/  BSYNC B1 ;  /* 0x0000000000017941 */ /* 0x000fea0003800000 */
.L_x_39849:
        /* <DEDUP_REMOVED lines=16> */
.L_x_39855:
[----:B------:R-:W-:Y:S05]  /*17fe0*/  BSYNC B2 ;  /* 0x0000000000027941 */ /* 0x000fea0003800000 */
.L_x_39854:
        /* <DEDUP_REMOVED lines=44> */
.L_x_39853:
[----:B------:R-:W-:Y:S05]  /*182b0*/  BSYNC B1 ;  /* 0x0000000000017941 */ /* 0x000fea0003800000 */
.L_x_39852:
        /* <DEDUP_REMOVED lines=11> */
.L_x_39856:
        /* <DEDUP_REMOVED lines=12> */
.L_x_39859:
[----:B------:R-:W-:-:S07]  /*18430*/  IMAD.MOV.U32 R32, RZ, RZ, R180 ;  /* 0x000000ffff207224 */ /* 0x000fce00078e00b4 */
.L_x_39860:
[----:B------:R-:W-:Y:S05]  /*18440*/  BSYNC B1 ;  /* 0x0000000000017941 */ /* 0x000fea0003800000 */
.L_x_39858:
        /* <DEDUP_REMOVED lines=16> */
.L_x_39864:
[----:B------:R-:W-:Y:S05]  /*18550*/  BSYNC B2 ;  /* 0x0000000000027941 */ /* 0x000fea0003800000 */
.L_x_39863:
        /* <DEDUP_REMOVED lines=43> */
.L_x_39862:
[----:B------:R-:W-:Y:S05]  /*18810*/  BSYNC B1 ;  /* 0x0000000000017941 */ /* 0x000fea0003800000 */
.L_x_39861:
        /* <DEDUP_REMOVED lines=8> */
.L_x_39857:
        /* <DEDUP_REMOVED lines=12> */
.L_x_39866:
[----:B------:R-:W-:-:S07]  /*18960*/  IMAD.MOV.U32 R32, RZ, RZ, R180 ;  /* 0x000000ffff207224 */ /* 0x000fce00078e00b4 */
.L_x_39867:
[----:B------:R-:W-:Y:S05]  /*18970*/  BSYNC B1 ;  /* 0x0000000000017941 */ /* 0x000fea0003800000 */
.L_x_39865:
        /* <DEDUP_REMOVED lines=16> */
.L_x_39871:
[----:B------:R-:W-:Y:S05]  /*18a80*/  BSYNC B2 ;  /* 0x0000000000027941 */ /* 0x000fea0003800000 */
.L_x_39870:
        /* <DEDUP_REMOVED lines=44> */
.L_x_39869:
[----:B------:R-:W-:Y:S05]  /*18d50*/  BSYNC B1 ;  /* 0x0000000000017941 */ /* 0x000fea0003800000 */
.L_x_39868:
        /* <DEDUP_REMOVED lines=11> */
.L_x_39872:
        /* <DEDUP_REMOVED lines=12> */
.L_x_39875:
[----:B------:R-:W-:-:S07]  /*18ed0*/  MOV R30, R180 ;  /* 0x000000b4001e7202 */ /* 0x000fce0000000f00 */
.L_x_39876:
[----:B------:R-:W-:Y:S05]  /*18ee0*/  BSYNC B1 ;  /* 0x0000000000017941 */ /* 0x000fea0003800000 */
.L_x_39874:
        /* <DEDUP_REMOVED lines=16> */
.L_x_39880:
[----:B------:R-:W-:Y:S05]  /*18ff0*/  BSYNC B2 ;  /* 0x0000000000027941 */ /* 0x000fea0003800000 */
.L_x_39879:
        /* <DEDUP_REMOVED lines=44> */
.L_x_39878:
[----:B------:R-:W-:Y:S05]  /*192c0*/  BSYNC B1 ;  /* 0x0000000000017941 */ /* 0x000fea0003800000 */
.L_x_39877:
        /* <DEDUP_REMOVED lines=8> */
.L_x_39873:
        /* <DEDUP_REMOVED lines=12> */
.L_x_39882:
[----:B------:R-:W-:-:S07]  /*19410*/  IMAD.MOV.U32 R30, RZ, RZ, R180 ;  /* 0x000000ffff1e7224 */ /* 0x000fce00078e00b4 */
.L_x_39883:
[----:B------:R-:W-:Y:S05]  /*19420*/  BSYNC B1 ;  /* 0x0000000000017941 */ /* 0x000fea0003800000 */
.L_x_39881:
        /* <DEDUP_REMOVED lines=16> */
.L_x_39887:
[----:B------:R-:W-:Y:S05]  /*19530*/  BSYNC B2 ;  /* 0x0000000000027941 */ /* 0x000fea0003800000 */
.L_x_39886:
        /* <DEDUP_REMOVED lines=44> */
.L_x_39885:
[----:B------:R-:W-:Y:S05]  /*19800*/  BSYNC B1 ;  /* 0x0000000000017941 */ /* 0x000fea0003800000 */
.L_x_39884:
        /* <DEDUP_REMOVED lines=11> */
.L_x_39888:
        /* <DEDUP_REMOVED lines=12> */
.L_x_39891:
[----:B------:R-:W-:-:S07]  /*19980*/  MOV R30, R180 ;  /* 0x000000b4001e7202 */ /* 0x000fce0000000f00 */
.L_x_39892:
[----:B------:R-:W-:Y:S05]  /*19990*/  BSYNC B1 ;  /* 0x0000000000017941 */ /* 0x000fea0003800000 */
.L_x_39890:
        /* <DEDUP_REMOVED lines=18> */
.L_x_39896:
[----:B------:R-:W-:Y:S05]  /*19ac0*/  BSYNC B2 ;  /* 0x0000000000027941 */ /* 0x000fea0003800000 */
.L_x_39895:
        /* <DEDUP_REMOVED lines=44> */
.L_x_39894:
[----:B------:R-:W-:Y:S05]  /*19d90*/  BSYNC B1 ;  /* 0x0000000000017941 */ /* 0x000fea0003800000 */
.L_x_39893:
        /* <DEDUP_REMOVED lines=8> */
.L_x_39889:
        /* <DEDUP_REMOVED lines=29> */
.L_x_39897:
[----:B------:R1:W5:Y:S04]  /*19ff0*/  @P0 LDG.E.128 R72, desc[UR4][R34.64] ;  /* 0x0000000422480981 */ /* 0x000368000c1e1d00 */
[----:B------:R1:W5:Y:S04]  /*1a000*/  @P1 LDG.E.128 R76, desc[UR4][R178.64] ;  /* 0x00000004b24c1981 */ /* 0x000368000c1e1d00 */
[----:B0-----:R-:W5:Y:S01]  /*1a010*/  LDG.E.128 R28, desc[UR4][R28.64] ;  /* 0x000000041c1c7981 */ /* 0x001f62000c1e1d00 */
        /* <DEDUP_REMOVED lines=12> */
.L_x_39899:
[----:B------:R-:W-:-:S07]  /*1a0e0*/  IMAD.MOV.U32 R187, RZ, RZ, R180 ;  /* 0x000000ffffbb7224 */ /* 0x000fce00078e00b4 */
.L_x_39900:
[----:B------:R-:W-:Y:S05]  /*1a0f0*/  BSYNC B1 ;  /* 0x0000000000017941 */ /* 0x000fea0003800000 */
.L_x_39898:
        /* <DEDUP_REMOVED lines=16> */
.L_x_39904:
[----:B------:R-:W-:Y:S05]  /*1a200*/  BSYNC B2 ;  /* 0x0000000000027941 */ /* 0x000fea0003800000 */
.L_x_39903:
[----:B------:R-:W-:Y:S01]  /*1a210*/  IMAD.HI.U32 R20, R184, -0x326172a9, RZ ;  /* 0xcd9e8d57b8147827 */ /* 0x000fe200078e00ff */
[----:B------:R-:W-:-:S03]  /*1a220*/  LOP3.LUT R21, R21, R24, R189, 0x96, !PT ;  /* 0x0000001815157212 */ /* 0x000fc600078e96bd */
        /* <DEDUP_REMOVED lines=42> */
.L_x_39902:
[----:B------:R-:W-:Y:S05]  /*1a4d0*/  BSYNC B1 ;  /* 0x0000000000017941 */ /* 0x000fea0003800000 */
.L_x_39901:
        /* <DEDUP_REMOVED lines=13> */
.L_x_39905:
        /* <DEDUP_REMOVED lines=12> */
.L_x_39908:
[----:B------:R-:W-:-:S07]  /*1a670*/  MOV R28, R180 ;  /* 0x000000b4001c7202 */ /* 0x000fce0000000f00 */
.L_x_39909:
[----:B------:R-:W-:Y:S05]  /*1a680*/  BSYNC B1 ;  /* 0x0000000000017941 */ /* 0x000fea0003800000 */
.L_x_39907:
        /* <DEDUP_REMOVED lines=16> */
.L_x_39913:
[----:B------:R-:W-:Y:S05]  /*1a790*/  BSYNC B2 ;  /* 0x0000000000027941 */ /* 0x000fea0003800000 */
.L_x_39912:
        /* <DEDUP_REMOVED lines=43> */
.L_x_39911:
[----:B------:R-:W-:Y:S05]  /*1aa50*/  BSYNC B1 ;  /* 0x0000000000017941 */ /* 0x000fea0003800000 */
.L_x_39910:
        /* <DEDUP_REMOVED lines=8> */
.L_x_39906:
        /* <DEDUP_REMOVED lines=12> */
.L_x_39915:
[----:B------:R-:W-:-:S07]  /*1aba0*/  MOV R28, R180 ;  /* 0x000000b4001c7202 */ /* 0x000fce0000000f00 */
.L_x_39916:
[----:B------:R-:W-:Y:S05]  /*1abb0*/  BSYNC B1 ;  /* 0x0000000000017941 */ /* 0x000fea0003800000 */
.L_x_39914:
        /* <DEDUP_REMOVED lines=16> */
.L_x_39920:
[----:B------:R-:W-:Y:S05]  /*1acc0*/  BSYNC B2 ;  /* 0x0000000000027941 */ /* 0x000fea0003800000 */
.L_x_39919:
        /* <DEDUP_REMOVED lines=44> */
.L_x_39918:
[----:B------:R-:W-:Y:S05]  /*1af90*/  BSYNC B1 ;  /* 0x0000000000017941 */ /* 0x000fea0003800000 */
.L_x_39917:
        /* <DEDUP_REMOVED lines=11> */
.L_x_39921:
        /* <DEDUP_REMOVED lines=12> */
.L_x_39924:
[----:B------:R-:W-:-:S07]  /*1b110*/  IMAD.MOV.U32 R181, RZ, RZ, R180 ;  /* 0x000000ffffb57224 */ /* 0x000fce00078e00b4 */
.L_x_39925:
[----:B------:R-:W-:Y:S05]  /*1b120*/  BSYNC B1 ;  /* 0x0000000000017941 */ /* 0x000fea0003800000 */
.L_x_39923:
        /* <DEDUP_REMOVED lines=16> */
.L_x_39929:
[----:B------:R-:W-:Y:S05]  /*1b230*/  BSYNC B2 ;  /* 0x0000000000027941 */ /* 0x000fea0003800000 */
.L_x_39928:
        /* <DEDUP_REMOVED lines=44> */
.L_x_39927:
[----:B------:R-:W-:Y:S05]  /*1b500*/  BSYNC B1 ;  /* 0x0000000000017941 */ /* 0x000fea0003800000 */
.L_x_39926:
        /* <DEDUP_REMOVED lines=8> */
.L_x_39922:
        /* <DEDUP_REMOVED lines=12> */
.L_x_39931:
[----:B------:R-:W-:-:S07]  /*1b650*/  MOV R187, R180 ;  /* 0x000000b400bb7202 */ /* 0x000fce0000000f00 */
.L_x_39932:
[----:B------:R-:W-:Y:S05]  /*1b660*/  BSYNC B1 ;  /* 0x0000000000017941 */ /* 0x000fea0003800000 */
.L_x_39930:
        /* <DEDUP_REMOVED lines=16> */
.L_x_39936:
[----:B------:R-:W-:Y:S05]  /*1b770*/  BSYNC B2 ;  /* 0x0000000000027941 */ /* 0x000fea0003800000 */
.L_x_39935:
        /* <DEDUP_REMOVED lines=44> */
.L_x_39934:
[----:B------:R-:W-:Y:S05]  /*1ba40*/  BSYNC B1 ;  /* 0x0000000000017941 */ /* 0x000fea0003800000 */
.L_x_39933:
        /* <DEDUP_REMOVED lines=11> */
.L_x_39937:
        /* <DEDUP_REMOVED lines=12> */
.L_x_39940:
[----:B------:R-:W-:-:S07]  /*1bbc0*/  IMAD.MOV.U32 R30, RZ, RZ, R180 ;  /* 0x000000ffff1e7224 */ /* 0x000fce00078e00b4 */
.L_x_39941:
[----:B------:R-:W-:Y:S05]  /*1bbd0*/  BSYNC B1 ;  /* 0x0000000000017941 */ /* 0x000fea0003800000 */
.L_x_39939:
        /* <DEDUP_REMOVED lines=16> */
.L_x_39945:
[----:B------:R-:W-:Y:S05]  /*1bce0*/  BSYNC B2 ;  /* 0x0000000000027941 */ /* 0x000fea0003800000 */
.L_x_39944:
        /* <DEDUP_REMOVED lines=44> */
.L_x_39943:
[----:B------:R-:W-:Y:S05]  /*1bfb0*/  BSYNC B1 ;  /* 0x0000000000017941 */ /* 0x000fea0003800000 */
.L_x_39942:
        /* <DEDUP_REMOVED lines=8> */
.L_x_39938:
        /* <DEDUP_REMOVED lines=12> */
.L_x_39947:
[----:B------:R-:W-:-:S07]  /*1c100*/  MOV R30, R180 ;  /* 0x000000b4001e7202 */ /* 0x000fce0000000f00 */
.L_x_39948:
[----:B------:R-:W-:Y:S05]  /*1c110*/  BSYNC B1 ;  /* 0x0000000000017941 */ /* 0x000fea0003800000 */
.L_x_39946:
        /* <DEDUP_REMOVED lines=16> */
.L_x_39952:
[----:B------:R-:W-:Y:S05]  /*1c220*/  BSYNC B2 ;  /* 0x0000000000027941 */ /* 0x000fea0003800000 */
.L_x_39951:
        /* <DEDUP_REMOVED lines=44> */
.L_x_39950:
[----:B------:R-:W-:Y:S05]  /*1c4f0*/  BSYNC B1 ;  /* 0x0000000000017941 */ /* 0x000fea0003800000 */
.L_x_39949:
        /* <DEDUP_REMOVED lines=11> */
.L_x_39953:
        /* <DEDUP_REMOVED lines=12> */
.L_x_39956:
[----:B------:R-:W-:-:S07]  /*1c670*/  IMAD.MOV.U32 R183, RZ, RZ, R180 ;  /* 0x000000ffffb77224 */ /* 0x000fce00078e00b4 */
.L_x_39957:
[----:B------:R-:W-:Y:S05]  /*1c680*/  BSYNC B1 ;  /* 0x0000000000017941 */ /* 0x000fea0003800000 */
.L_x_39955:
        /* <DEDUP_REMOVED lines=18> */
.L_x_39961:
[----:B------:R-:W-:Y:S05]  /*1c7b0*/  BSYNC B2 ;  /* 0x0000000000027941 */ /* 0x000fea0003800000 */
.L_x_39960:
        /* <DEDUP_REMOVED lines=44> */
.L_x_39959:
[----:B------:R-:W-:Y:S05]  /*1ca80*/  BSYNC B1 ;  /* 0x0000000000017941 */ /* 0x000fea0003800000 */
.L_x_39958:
        /* <DEDUP_REMOVED lines=8> */
.L_x_39954:
        /* <DEDUP_REMOVED lines=29> */
.L_x_39962:
        /* <DEDUP_REMOVED lines=15> */
.L_x_39964:
[----:B------:R-:W-:-:S07]  /*1cdd0*/  MOV R187, R180 ;  /* 0x000000b400bb7202 */ /* 0x000fce0000000f00 */
.L_x_39965:
[----:B------:R-:W-:Y:S05]  /*1cde0*/  BSYNC B1 ;  /* 0x0000000000017941 */ /* 0x000fea0003800000 */
.L_x_39963:
        /* <DEDUP_REMOVED lines=16> */
.L_x_39969:
[----:B------:R-:W-:Y:S05]  /*1cef0*/  BSYNC B2 ;  /* 0x0000000000027941 */ /* 0x000fea0003800000 */
.L_x_39968:
        /* <DEDUP_REMOVED lines=44> */
.L_x_39967:
[----:B------:R-:W-:Y:S05]  /*1d1c0*/  BSYNC B1 ;  /* 0x0000000000017941 */ /* 0x000fea0003800000 */
.L_x_39966:
        /* <DEDUP_REMOVED lines=13> */
.L_x_39970:
        /* <DEDUP_REMOVED lines=12> */
.L_x_39973:
[----:B------:R-:W-:-:S07]  /*1d360*/  IMAD.MOV.U32 R187, RZ, RZ, R180 ;  /* 0x000000ffffbb7224 */ /* 0x000fce00078e00b4 */
.L_x_39974:
[----:B------:R-:W-:Y:S05]  /*1d370*/  BSYNC B1 ;  /* 0x0000000000017941 */ /* 0x000fea0003800000 */
.L_x_39972:
        /* <DEDUP_REMOVED lines=16> */
.L_x_39978:
[----:B------:R-:W-:Y:S05]  /*1d480*/  BSYNC B2 ;  /* 0x0000000000027941 */ /* 0x000fea0003800000 */
.L_x_39977:
        /* <DEDUP_REMOVED lines=43> */
.L_x_39976:
[----:B------:R-:W-:Y:S05]  /*1d740*/  BSYNC B1 ;  /* 0x0000000000017941 */ /* 0x000fea0003800000 */
.L_x_39975:
        /* <DEDUP_REMOVED lines=8> */
.L_x_39971:
        /* <DEDUP_REMOVED lines=12> */
.L_x_39980:
[----:B------:R-:W-:-:S07]  /*1d890*/  IMAD.MOV.U32 R187, RZ, RZ, R180 ;  /* 0x000000ffffbb7224 */ /* 0x000fce00078e00b4 */
.L_x_39981:
[----:B------:R-:W-:Y:S05]  /*1d8a0*/  BSYNC B1 ;  /* 0x0000000000017941 */ /* 0x000fea0003800000 */
.L_x_39979:
        /* <DEDUP_REMOVED lines=16> */
.L_x_39985:
[----:B------:R-:W-:Y:S05]  /*1d9b0*/  BSYNC B2 ;  /* 0x0000000000027941 */ /* 0x000fea0003800000 */
.L_x_39984:
        /* <DEDUP_REMOVED lines=44> */
.L_x_39983:
[----:B------:R-:W-:Y:S05]  /*1dc80*/  BSYNC B1 ;  /* 0x0000000000017941 */ /* 0x000fea0003800000 */
.L_x_39982:
        /* <DEDUP_REMOVED lines=11> */
.L_x_39986:
        /* <DEDUP_REMOVED lines=12> */
.L_x_39989:
[----:B------:R-:W-:-:S07]  /*1de00*/  MOV R187, R180 ;  /* 0x000000b400bb7202 */ /* 0x000fce0000000f00 */
.L_x_39990:
[----:B------:R-:W-:Y:S05]  /*1de10*/  BSYNC B1 ;  /* 0x0000000000017941 */ /* 0x000fea0003800000 */
.L_x_39988:
        /* <DEDUP_REMOVED lines=16> */
.L_x_39994:
[----:B------:R-:W-:Y:S05]  /*1df20*/  BSYNC B2 ;  /* 0x0000000000027941 */ /* 0x000fea0003800000 */
.L_x_39993:
        /* <DEDUP_REMOVED lines=43> */
.L_x_39992:
[----:B------:R-:W-:Y:S05]  /*1e1e0*/  BSYNC B1 ;  /* 0x0000000000017941 */ /* 0x000fea0003800000 */
.L_x_39991:
        /* <DEDUP_REMOVED lines=8> */
.L_x_39987:
        /* <DEDUP_REMOVED lines=12> */
.L_x_39996:
[----:B------:R-:W-:-:S07]  /*1e330*/  MOV R187, R180 ;  /* 0x000000b400bb7202 */ /* 0x000fce0000000f00 */
.L_x_39997:
[----:B------:R-:W-:Y:S05]  /*1e340*/  BSYNC B1 ;  /* 0x0000000000017941 */ /* 0x000fea0003800000 */
.L_x_39995:
        /* <DEDUP_REMOVED lines=16> */
.L_x_40001:
[----:B------:R-:W-:Y:S05]  /*1e450*/  BSYNC B2 ;  /* 0x0000000000027941 */ /* 0x000fea0003800000 */
.L_x_40000:
        /* <DEDUP_REMOVED lines=44> */
.L_x_39999:
[----:B------:R-:W-:Y:S05]  /*1e720*/  BSYNC B1 ;  /* 0x0000000000017941 */ /* 0x000fea0003800000 */
.L_x_39998:
        /* <DEDUP_REMOVED lines=11> */
.L_x_40002:
        /* <DEDUP_REMOVED lines=12> */
.L_x_40005:
[----:B------:R-:W-:-:S07]  /*1e8a0*/  IMAD.MOV.U32 R182, RZ, RZ, R180 ;  /* 0x000000ffffb67224 */ /* 0x000fce00078e00b4 */
.L_x_40006:
[----:B------:R-:W-:Y:S05]  /*1e8b0*/  BSYNC B1 ;  /* 0x0000000000017941 */ /* 0x000fea0003800000 */
.L_x_40004:
        /* <DEDUP_REMOVED lines=16> */
.L_x_40010:
[----:B------:R-:W-:Y:S05]  /*1e9c0*/  BSYNC B2 ;  /* 0x0000000000027941 */ /* 0x000fea0003800000 */
.L_x_40009:
        /* <DEDUP_REMOVED lines=44> */
.L_x_40008:
[----:B------:R-:W-:Y:S05]  /*1ec90*/  BSYNC B1 ;  /* 0x0000000000017941 */ /* 0x000fea0003800000 */
.L_x_40007:
        /* <DEDUP_REMOVED lines=8> */
.L_x_40003:
        /* <DEDUP_REMOVED lines=12> */
.L_x_40012:
[----:B------:R-:W-:-:S07]  /*1ede0*/  MOV R187, R180 ;  /* 0x000000b400bb7202 */ /* 0x000fce0000000f00 */
.L_x_40013:
[----:B------:R-:W-:Y:S05]  /*1edf0*/  BSYNC B1 ;  /* 0x0000000000017941 */ /* 0x000fea0003800000 */
.L_x_40011:
        /* <DEDUP_REMOVED lines=16> */
.L_x_40017:
[----:B------:R-:W-:Y:S05]  /*1ef00*/  BSYNC B2 ;  /* 0x0000000000027941 */ /* 0x000fea0003800000 */
.L_x_40016:
        /* <DEDUP_REMOVED lines=44> */
.L_x_40015:
[----:B------:R-:W-:Y:S05]  /*1f1d0*/  BSYNC B1 ;  /* 0x0000000000017941 */ /* 0x000fea0003800000 */
.L_x_40014:
        /* <DEDUP_REMOVED lines=11> */
.L_x_40018:
        /* <DEDUP_REMOVED lines=12> */
.L_x_40021:
[----:B------:R-:W-:-:S07]  /*1f350*/  IMAD.MOV.U32 R183, RZ, RZ, R180 ;  /* 0x000000ffffb77224 */ /* 0x000fce00078e00b4 */
.L_x_40022:
[----:B------:R-:W-:Y:S05]  /*1f360*/  BSYNC B1 ;  /* 0x0000000000017941 */ /* 0x000fea0003800000 */
.L_x_40020:
        /* <DEDUP_REMOVED lines=18> */
.L_x_40026:
[----:B------:R-:W-:Y:S05]  /*1f490*/  BSYNC B2 ;  /* 0x0000000000027941 */ /* 0x000fea0003800000 */
.L_x_40025:
        /* <DEDUP_REMOVED lines=44> */
.L_x_40024:
[----:B------:R-:W-:Y:S05]  /*1f760*/  BSYNC B1 ;  /* 0x0000000000017941 */ /* 0x000fea0003800000 */
.L_x_40023:
        /* <DEDUP_REMOVED lines=8> */
.L_x_40019:
[----:B------:R-:W-:Y:S01]  /*1f7f0*/  SEL R187, RZ, 0x1000000, P5 ;  /* 0x01000000ffbb7807 */ /* 0x000fe20002800000 */
[----:B------:R-:W-:Y:S01]  /*1f800*/  IMAD.WIDE.U32 R214, R200, 0x10, R208 ;  /* 0x00000010c8d67825 */ /* 0x000fe200078e00d0 */
[----:B------:R-:W-:Y:S01]  /*1f810*/  SEL R212, RZ, 0x10000, P4 ;  /* 0x00010000ffd47807 */ /* 0x000fe20002000000 */
[----:B------:R-:W0:Y:S01]  /*1f820*/  @P0 LDC.64 R210, c[0x0][0x228] ;  /* 0x00008a00ffd20b82 */ /* 0x000e220000000a00 */
[----:B------:R-:W-:Y:S02]  /*1f830*/  SEL R201, RZ, 0x100, P3 ;  /* 0x00000100ffc97807 */ /* 0x000fe40001800000 */
[----:B------:R-:W-:Y:S01]  /*1f840*/  LOP3.LUT P6, RZ, R186, 0x2, RZ, 0xc0, !PT ;  /* 0x00000002baff7812 */ /* 0x000fe200078cc0ff */
[----:B------:R1:W-:Y:S01]  /*1f850*/  STG.E.128 desc[UR4][R214.64], R28 ;  /* 0x0000001cd6007986 */ /* 0x0003e2000c101d04 */
[----:B------:R-:W-:Y:S02]  /*1f860*/  IADD3 R187, R201, R187, R212 ;  /* 0x000000bbc9bb7210 */ /* 0x000fe40007ffe0d4 */
[----:B------:R-:W-:Y:S01]  /*1f870*/  SEL R212, RZ, 0x1, P6 ;  /* 0x00000001ffd47807 */ /* 0x000fe20003000000 */
[----:B------:R-:W2:Y:S01]  /*1f880*/  @P1 LDC.64 R178, c[0x0][0x230] ;  /* 0x00008c00ffb21b82 */ /* 0x000ea20000000a00 */
[----:B------:R-:W-:-:S03]  /*1f890*/  IADD3 R201, R190, 0x160, RZ ;  /* 0x00000160bec97810 */ /* 0x000fc60007ffe0ff */
[----:B------:R-:W-:Y:S02]  /*1f8a0*/  IMAD.IADD R187, R187, 0x1, R212 ;  /* 0x00000001bbbb7824 */ /* 0x000fe400078e02d4 */
[----:B------:R-:W-:-:S04]  /*1f8b0*/  IMAD.WIDE.U32 R212, R200, 0x4, R206 ;  /* 0x00000004c8d47825 */ /* 0x000fc800078e00ce */
[C---:B------:R-:W-:Y:S01]  /*1f8c0*/  IMAD.WIDE.U32 R176, R201.reuse, 0x10, R176 ;  /* 0x00000010c9b07825 */ /* 0x040fe200078e00b0 */
[----:B------:R1:W-:Y:S03]  /*1f8d0*/  STG.E desc[UR4][R212.64], R187 ;  /* 0x000000bbd4007986 */ /* 0x0003e6000c101904 */
        /* <DEDUP_REMOVED lines=14> */
.L_x_40027:
        /* <DEDUP_REMOVED lines=15> */
.L_x_40029:
[----:B------:R-:W-:-:S07]  /*1fab0*/  MOV R187, R180 ;  /* 0x000000b400bb7202 */ /* 0x000fce0000000f00 */
.L_x_40030:
[----:B------:R-:W-:Y:S05]  /*1fac0*/  BSYNC B1 ;  /* 0x0000000000017941 */ /* 0x000fea0003800000 */
.L_x_40028:
        /* <DEDUP_REMOVED lines=16> */
.L_x_40034:
[----:B------:R-:W-:Y:S05]  /*1fbd0*/  BSYNC B2 ;  /* 0x0000000000027941 */ /* 0x000fea0003800000 */
.L_x_40033:
        /* <DEDUP_REMOVED lines=44> */
.L_x_40032:
[----:B------:R-:W-:Y:S05]  /*1fea0*/  BSYNC B1 ;  /* 0x0000000000017941 */ /* 0x000fea0003800000 */
.L_x_40031:
        /* <DEDUP_REMOVED lines=13> */
.L_x_40035:
        /* <DEDUP_REMOVED lines=12> */
.L_x_40038:
[----:B------:R-:W-:-:S07]  /*20040*/  IMAD.MOV.U32 R187, RZ, RZ, R180 ;  /* 0x000000ffffbb7224 */ /* 0x000fce00078e00b4 */
.L_x_40039:
[----:B------:R-:W-:Y:S05]  /*20050*/  BSYNC B1 ;  /* 0x0000000000017941 */ /* 0x000fea0003800000 */
.L_x_40037:
        /* <DEDUP_REMOVED lines=16> */
.L_x_40043:
[----:B------:R-:W-:Y:S05]  /*20160*/  BSYNC B2 ;  /* 0x0000000000027941 */ /* 0x000fea0003800000 */
.L_x_40042:
        /* <DEDUP_REMOVED lines=43> */
.L_x_40041:
[----:B------:R-:W-:Y:S05]  /*20420*/  BSYNC B1 ;  /* 0x0000000000017941 */ /* 0x000fea0003800000 */
.L_x_40040:
        /* <DEDUP_REMOVED lines=8> */
.L_x_40036:
        /* <DEDUP_REMOVED lines=12> */
.L_x_40045:
[----:B------:R-:W-:-:S07]  /*20570*/  IMAD.MOV.U32 R187, RZ, RZ, R180 ;  /* 0x000000ffffbb7224 */ /* 0x000fce00078e00b4 */
.L_x_40046:
[----:B------:R-:W-:Y:S05]  /*20580*/  BSYNC B1 ;  /* 0x0000000000017941 */ /* 0x000fea0003800000 */
.L_x_40044:
        /* <DEDUP_REMOVED lines=16> */
.L_x_40050:
[----:B------:R-:W-:Y:S05]  /*20690*/  BSYNC B2 ;  /* 0x0000000000027941 */ /* 0x000fea0003800000 */
.L_x_40049:
        /* <DEDUP_REMOVED lines=44> */
.L_x_40048:
[----:B------:R-:W-:Y:S05]  /*20960*/  BSYNC B1 ;  /* 0x0000000000017941 */ /* 0x000fea0003800000 */
.L_x_40047:
        /* <DEDUP_REMOVED lines=11> */
.L_x_40051:
        /* <DEDUP_REMOVED lines=12> */
.L_x_40054:
[----:B------:R-:W-:-:S07]  /*20ae0*/  MOV R187, R180 ;  /* 0x000000b400bb7202 */ /* 0x000fce0000000f00 */
.L_x_40055:
[----:B------:R-:W-:Y:S05]  /*20af0*/  BSYNC B1 ;  /* 0x0000000000017941 */ /* 0x000fea0003800000 */
.L_x_40053:
        /* <DEDUP_REMOVED lines=16> */
.L_x_40059:
[----:B------:R-:W-:Y:S05]  /*20c00*/  BSYNC B2 ;  /* 0x0000000000027941 */ /* 0x000fea0003800000 */
.L_x_40058:
        /* <DEDUP_REMOVED lines=43> */
.L_x_40057:
[----:B------:R-:W-:Y:S05]  /*20ec0*/  BSYNC B1 ;  /* 0x0000000000017941 */ /* 0x000fea0003800000 */
.L_x_40056:
        /* <DEDUP_REMOVED lines=8> */
.L_x_40052:
        /* <DEDUP_REMOVED lines=12> */
.L_x_40061:
[----:B------:R-:W-:-:S07]  /*21010*/  MOV R187, R180 ;  /* 0x000000b400bb7202 */ /* 0x000fce0000000f00 */
.L_x_40062:
[----:B------:R-:W-:Y:S05]  /*21020*/  BSYNC B1 ;  /* 0x0000000000017941 */ /* 0x000fea0003800000 */
.L_x_40060:
        /* <DEDUP_REMOVED lines=16> */
.L_x_40066:
[----:B------:R-:W-:Y:S05]  /*21130*/  BSYNC B2 ;  /* 0x0000000000027941 */ /* 0x000fea0003800000 */
.L_x_40065:
        /* <DEDUP_REMOVED lines=44> */
.L_x_40064:
[----:B------:R-:W-:Y:S05]  /*21400*/  BSYNC B1 ;  /* 0x0000000000017941 */ /* 0x000fea0003800000 */
.L_x_40063:
        /* <DEDUP_REMOVED lines=11> */
.L_x_40067:
        /* <DEDUP_REMOVED lines=12> */
.L_x_40070:
[----:B------:R-:W-:-:S07]  /*21580*/  IMAD.MOV.U32 R182, RZ, RZ, R180 ;  /* 0x000000ffffb67224 */ /* 0x000fce00078e00b4 */
.L_x_40071:
[----:B------:R-:W-:Y:S05]  /*21590*/  BSYNC B1 ;  /* 0x0000000000017941 */ /* 0x000fea0003800000 */
.L_x_40069:
        /* <DEDUP_REMOVED lines=16> */
.L_x_40075:
[----:B------:R-:W-:Y:S05]  /*216a0*/  BSYNC B2 ;  /* 0x0000000000027941 */ /* 0x000fea0003800000 */
.L_x_40074:
        /* <DEDUP_REMOVED lines=44> */
.L_x_40073:
[----:B------:R-:W-:Y:S05]  /*21970*/  BSYNC B1 ;  /* 0x0000000000017941 */ /* 0x000fea0003800000 */
.L_x_40072:
        /* <DEDUP_REMOVED lines=8> */
.L_x_40068:
        /* <DEDUP_REMOVED lines=12> */
.L_x_40077:
[----:B------:R-:W-:-:S07]  /*21ac0*/  MOV R187, R180 ;  /* 0x000000b400bb7202 */ /* 0x000fce0000000f00 */
.L_x_40078:
[----:B------:R-:W-:Y:S05]  /*21ad0*/  BSYNC B1 ;  /* 0x0000000000017941 */ /* 0x000fea0003800000 */
.L_x_40076:
        /* <DEDUP_REMOVED lines=16> */
.L_x_40082:
[----:B------:R-:W-:Y:S05]  /*21be0*/  BSYNC B2 ;  /* 0x0000000000027941 */ /* 0x000fea0003800000 */
.L_x_40081:
        /* <DEDUP_REMOVED lines=44> */
.L_x_40080:
[----:B------:R-:W-:Y:S05]  /*21eb0*/  BSYNC B1 ;  /* 0x0000000000017941 */ /* 0x000fea0003800000 */
.L_x_40079:
        /* <DEDUP_REMOVED lines=11> */
.L_x_40083:
        /* <DEDUP_REMOVED lines=12> */
.L_x_40086:
[----:B------:R-:W-:-:S07]  /*22030*/  IMAD.MOV.U32 R183, RZ, RZ, R180 ;  /* 0x000000ffffb77224 */ /* 0x000fce00078e00b4 */
.L_x_40087:
[----:B------:R-:W-:Y:S05]  /*22040*/  BSYNC B1 ;  /* 0x0000000000017941 */ /* 0x000fea0003800000 */
.L_x_40085:
        /* <DEDUP_REMOVED lines=16> */
.L_x_40091:
[----:B------:R-:W-:Y:S05]  /*22150*/  BSYNC B2 ;  /* 0x0000000000027941 */ /* 0x000fea0003800000 */
.L_x_40090:
        /* <DEDUP_REMOVED lines=44> */
.L_x_40089:
[----:B------:R-:W-:Y:S05]  /*22420*/  BSYNC B1 ;  /* 0x0000000000017941 */ /* 0x000fea0003800000 */
.L_x_40088:
        /* <DEDUP_REMOVED lines=8> */
.L_x_40084:
        /* <DEDUP_REMOVED lines=51> */
[----:B------:R-:W-:Y:S02]  /*227e0*/  ISETP.NE.AND P1, PT, R25, RZ, PT ;  /* 0x000000ff1900720c */ /* 0x000fe40003f25270 */
[----:B------:R-:W-:Y:S01]  /*227f0*/  IADD3 R205, R202, R205, RZ ;  /* 0x000000cdcacd7210 */ /* 0x000fe20007ffe0ff */
[----:B------:R-:W-:-:S04]  /*22800*/  FADD.FTZ R204, R211, R30 ;  /* 0x0000001ed3cc7221 */ /* 0x000fc80000010000 */
[----:B------:R0:W-:Y:S01]  /*22810*/  STG.E desc[UR4][R206.64], R205 ;  /* 0x000000cdce007986 */ /* 0x0001e2000c101904 */
[----:B------:R-:W-:-:S04]  /*22820*/  FADD.FTZ R203, R204, R31 ;  /* 0x0000001fcccb7221 */ /* 0x000fc80000010000 */
[----:B------:R-:W-:-:S04]  /*22830*/  FADD.FTZ R202, R203, R176 ;  /* 0x000000b0cbca7221 */ /* 0x000fc80000010000 */
[----:B------:R-:W-:-:S04]  /*22840*/  FADD.FTZ R203, R202, R177 ;  /* 0x000000b1cacb7221 */ /* 0x000fc80000010000 */
[----:B------:R-:W-:Y:S01]  /*22850*/  FADD.FTZ R204, R203, R178 ;  /* 0x000000b2cbcc7221 */ /* 0x000fe20000010000 */
[----:B0-----:R-:W-:Y:S06]  /*22860*/  @!P0 BRA `(.L_x_40092) ;  /* 0x00000000002c8947 */ /* 0x001fec0003800000 */
        /* <DEDUP_REMOVED lines=11> */
.L_x_40092:
[----:B------:R-:W-:Y:S01]  /*22920*/  UMOV UR6, 0xffffffff ;  /* 0xffffffff00067882 */ /* 0x000fe20000000000 */
[----:B0-----:R-:W-:Y:S02]  /*22930*/  FADD.FTZ R202, R204, R179 ;  /* 0x000000b3ccca7221 */ /* 0x001fe40000010000 */
        /* <DEDUP_REMOVED lines=118> */
.L_x_40106:
[----:B------:R-:W-:Y:S01]  /*230a0*/  LOP3.LUT P2, RZ, R186, 0x4, RZ, 0xc0, !PT ;  /* 0x00000004baff7812 */ /* 0x000fe2000784c0ff */
[----:B-1----:R-:W-:Y:S01]  /*230b0*/  FADD.FTZ R209, R208, R209 ;  /* 0x000000d1d0d17221 */ /* 0x002fe20000010000 */
[C---:B------:R-:W-:Y:S02]  /*230c0*/  FMUL.FTZ R207, R203.reuse, R203 ;  /* 0x000000cbcbcf7220 */ /* 0x040fe40000410000 */
[----:B------:R-:W-:Y:S01]  /*230d0*/  FSEL R202, R203, RZ, !P2 ;  /* 0x000000ffcbca7208 */ /* 0x000fe20005000000 */
[----:B0-----:R-:W-:Y:S02]  /*230e0*/  FFMA.FTZ R208, R209, R204, UR16 ;  /* 0x00000010d1d07e23 */ /* 0x001fe400080100cc */
[----:B------:R-:W-:Y:S02]  /*230f0*/  FSEL R209, R207, RZ, P2 ;  /* 0x000000ffcfd17208 */ /* 0x000fe40001000000 */
[C---:B------:R-:W-:Y:S01]  /*23100*/  FADD.FTZ R204, -R202.reuse, R48 ;  /* 0x00000030cacc7221 */ /* 0x040fe20000010100 */
[C---:B------:R-:W-:Y:S01]  /*23110*/  FADD.FTZ R205, -R202.reuse, R49 ;  /* 0x00000031cacd7221 */ /* 0x040fe20000010100 */
[C---:B------:R-:W-:Y:S01]  /*23120*/  FADD.FTZ R206, -R202.reuse, R40 ;  /* 0x00000028cace7221 */ /* 0x040fe20000010100 */
[----:B------:R-:W0:Y:S01]  /*23130*/  @!P1 LDC.64 R48, c[0x0][0x250] ;  /* 0x00009400ff309b82 */ /* 0x000e220000000a00 */
[----:B------:R-:W-:Y:S01]  /*23140*/  FADD.FTZ R207, -R202, R41 ;  /* 0x00000029cacf7221 */ /* 0x000fe20000010100 */
[----:B------:R-:W-:Y:S01]  /*23150*/  FADD.FTZ R209, R208, R209 ;  /* 0x000000d1d0d17221 */ /* 0x000fe20000010000 */
[C---:B------:R-:W-:Y:S01]  /*23160*/  FADD.FTZ R208, -R202.reuse, R37 ;  /* 0x00000025cad07221 */ /* 0x040fe20000010100 */
[C---:B------:R-:W-:Y:S01]  /*23170*/  FADD.FTZ R216, -R202.reuse, R34 ;  /* 0x00000022cad87221 */ /* 0x040fe20000010100 */
[C---:B------:R-:W-:Y:S01]  /*23180*/  FADD.FTZ R218, -R202.reuse, R35 ;  /* 0x00000023cada7221 */ /* 0x040fe20000010100 */
[----:B------:R-:W1:Y:S01]  /*23190*/  MUFU.RSQ R37, R209 ;  /* 0x000000d100257308 */ /* 0x000e620000001400 */
        /* <DEDUP_REMOVED lines=8> */
[----:B------:R-:W-:Y:S01]  /*23220*/  FADD.FTZ R28, -R202, R28 ;  /* 0x0000001cca1c7221 */ /* 0x000fe20000010100 */
[----:B------:R-:W3:Y:S01]  /*23230*/  LDC.64 R34, c[0x0][0x2b8] ;  /* 0x0000ae00ff227b82 */ /* 0x000ee20000000a00 */
[----:B------:R-:W-:Y:S01]  /*23240*/  LEA R32, P2, R190, UR18, 0x4 ;  /* 0x00000012be207c11 */ /* 0x000fe2000f8420ff */
[C---:B------:R-:W-:Y:S01]  /*23250*/  FADD.FTZ R64, -R202.reuse, R64 ;  /* 0x00000040ca407221 */ /* 0x040fe20000010100 */
[C---:B------:R-:W-:Y:S01]  /*23260*/  FADD.FTZ R65, -R202.reuse, R65 ;  /* 0x00000041ca417221 */ /* 0x040fe20000010100 */
[C---:B------:R-:W-:Y:S01]  /*23270*/  FADD.FTZ R224, -R202.reuse, R176 ;  /* 0x000000b0cae07221 */ /* 0x040fe20000010100 */
[C---:B------:R-:W-:Y:S01]  /*23280*/  FADD.FTZ R60, -R202.reuse, R60 ;  /* 0x0000003cca3c7221 */ /* 0x040fe20000010100 */
[C---:B------:R-:W-:Y:S01]  /*23290*/  FADD.FTZ R56, -R202.reuse, R56 ;  /* 0x00000038ca387221 */ /* 0x040fe20000010100 */
[C---:B-1----:R-:W-:Y:S01]  /*232a0*/  FMUL.FTZ R29, R37.reuse, R70 ;  /* 0x00000046251d7220 */ /* 0x042fe20000410000 */
[C---:B------:R-:W-:Y:S01]  /*232b0*/  FMUL.FTZ R215, R37.reuse, R68 ;  /* 0x0000004425d77220 */ /* 0x040fe20000410000 */
[C---:B------:R-:W-:Y:S01]  /*232c0*/  FMUL.FTZ R228, R37.reuse, R69 ;  /* 0x0000004525e47220 */ /* 0x040fe20000410000 */
[----:B------:R-:W-:Y:S01]  /*232d0*/  FMUL.FTZ R230, R37, R71 ;  /* 0x0000004725e67220 */ /* 0x000fe20000410000 */
[----:B------:R-:W-:Y:S01]  /*232e0*/  FADD.FTZ R55, -R202, R55 ;  /* 0x00000037ca377221 */ /* 0x000fe20000010100 */
[----:B0-----:R-:W-:-:S04]  /*232f0*/  @!P1 IMAD.WIDE R48, R185, 0x4, R48 ;  /* 0x00000004b9309825 */ /* 0x001fc800078e0230 */
[C---:B------:R-:W-:Y:S01]  /*23300*/  FADD.FTZ R176, -R202.reuse, R177 ;  /* 0x000000b1cab07221 */ /* 0x040fe20000010100 */
[----:B------:R-:W-:Y:S01]  /*23310*/  FMUL.FTZ R213, R37, R30 ;  /* 0x0000001e25d57220 */ /* 0x000fe20000410000 */
[C---:B------:R-:W-:Y:S01]  /*23320*/  FADD.FTZ R214, -R202.reuse, R33 ;  /* 0x00000021cad67221 */ /* 0x040fe20000010100 */
[----:B------:R-:W-:Y:S01]  /*23330*/  FADD.FTZ R222, -R202, R31 ;  /* 0x0000001fcade7221 */ /* 0x000fe20000010100 */
[----:B--2---:R-:W-:-:S04]  /*23340*/  @!P1 IMAD.WIDE R40, R185, 0x4, R40 ;  /* 0x00000004b9289825 */ /* 0x004fc800078e0228 */
[----:B------:R-:W-:Y:S01]  /*23350*/  FMUL.FTZ R177, R37, R28 ;  /* 0x0000001c25b17220 */ /* 0x000fe20000410000 */
[----:B------:R-:W-:Y:S01]  /*23360*/  FFMA.FTZ R30, R126, R29, R174 ;  /* 0x0000001d7e1e7223 */ /* 0x000fe200000100ae */
[----:B------:R-:W-:Y:S01]  /*23370*/  LEA.HI.X R33, R190, UR19, RZ, 0x4, P2 ;  /* 0x00000013be217c11 */ /* 0x000fe200090f24ff */
[----:B------:R-:W-:Y:S01]  /*23380*/  FFMA.FTZ R31, R127, R230, R175 ;  /* 0x000000e67f1f7223 */ /* 0x000fe200000100af */
[----:B------:R-:W-:Y:S01]  /*23390*/  FFMA.FTZ R29, R125, R228, R173 ;  /* 0x000000e47d1d7223 */ /* 0x000fe200000100ad */
[----:B------:R-:W-:Y:S01]  /*233a0*/  FFMA.FTZ R28, R124, R215, R172 ;  /* 0x000000d77c1c7223 */ /* 0x000fe200000100ac */
[C---:B------:R-:W-:Y:S01]  /*233b0*/  FADD.FTZ R210, -R202.reuse, R39 ;  /* 0x00000027cad27221 */ /* 0x040fe20000010100 */
[C---:B------:R-:W-:Y:S01]  /*233c0*/  FMUL.FTZ R69, R37.reuse, R64 ;  /* 0x0000004025457220 */ /* 0x040fe20000410000 */
[C---:B------:R-:W-:Y:S01]  /*233d0*/  FMUL.FTZ R68, R37.reuse, R65 ;  /* 0x0000004125447220 */ /* 0x040fe20000410000 */
[C---:B------:R-:W-:Y:S01]  /*233e0*/  FMUL.FTZ R65, R37.reuse, R60 ;  /* 0x0000003c25417220 */ /* 0x040fe20000410000 */
[C---:B------:R-:W-:Y:S01]  /*233f0*/  FMUL.FTZ R39, R37.reuse, R56 ;  /* 0x0000003825277220 */ /* 0x040fe20000410000 */
[----:B------:R-:W-:Y:S01]  /*23400*/  FMUL.FTZ R64, R37, R55 ;  /* 0x0000003725407220 */ /* 0x000fe20000410000 */
[----:B------:R-:W-:Y:S01]  /*23410*/  @!P1 STG.E desc[UR4][R48.64], R203 ;  /* 0x000000cb30009986 */ /* 0x000fe2000c101904 */
[C---:B------:R-:W-:Y:S01]  /*23420*/  FADD.FTZ R62, -R202.reuse, R62 ;  /* 0x0000003eca3e7221 */ /* 0x040fe20000010100 */
[C---:B------:R-:W-:Y:S01]  /*23430*/  FADD.FTZ R51, -R202.reuse, R51 ;  /* 0x00000033ca337221 */ /* 0x040fe20000010100 */
[C---:B------:R-:W-:Y:S01]  /*23440*/  FADD.FTZ R66, -R202.reuse, R66 ;  /* 0x00000042ca427221 */ /* 0x040fe20000010100 */
[----:B------:R-:W-:Y:S01]  /*23450*/  @!P1 STG.E desc[UR4][R40.64], R37 ;  /* 0x0000002528009986 */ /* 0x000fe2000c101904 */
        /* <DEDUP_REMOVED lines=21> */
[----:B0-----:R-:W-:Y:S01]  /*235b0*/  FFMA.FTZ R32, R112, R39, R160 ;  /* 0x0000002770207223 */ /* 0x001fe200000100a0 */
[----:B------:R-:W-:Y:S01]  /*235c0*/  FFMA.FTZ R28, R116, R65, R164 ;  /* 0x00000041741c7223 */ /* 0x000fe200000100a4 */
[----:B------:R-:W-:Y:S01]  /*235d0*/  FFMA.FTZ R39, R111, R64, R159 ;  /* 0x000000406f277223 */ /* 0x000fe2000001009f */
[C---:B------:R-:W-:Y:S01]  /*235e0*/  FMUL.FTZ R179, R37.reuse, R62 ;  /* 0x0000003e25b37220 */ /* 0x040fe20000410000 */
[----:B------:R-:W0:Y:S01]  /*235f0*/  LDC.64 R64, c[0x0][0x210] ;  /* 0x00008400ff407b82 */ /* 0x000e220000000a00 */
        /* <DEDUP_REMOVED lines=18> */
[----:B---3--:R-:W-:-:S04]  /*23720*/  IMAD.WIDE.U32 R232, R191, 0x10, R34 ;  /* 0x00000010bfe87825 */ /* 0x008fc800078e0022 */
        /* <DEDUP_REMOVED lines=9> */
[----:B------:R-:W-:Y:S01]  /*237c0*/  FMUL.FTZ R58, R37, R207 ;  /* 0x000000cf253a7220 */ /* 0x000fe20000410000 */
[----:B------:R-:W-:Y:S01]  /*237d0*/  FFMA.FTZ R31, R119, R226, R167 ;  /* 0x000000e2771f7223 */ /* 0x000fe200000100a7 */
[----:B------:R-:W-:Y:S01]  /*237e0*/  FFMA.FTZ R30, R118, R179, R166 ;  /* 0x000000b3761e7223 */ /* 0x000fe200000100a6 */
[----:B------:R-:W-:-:S04]  /*237f0*/  IMAD.WIDE.U32 R224, R194, 0x10, R34 ;  /* 0x00000010c2e07825 */ /* 0x000fc800078e0022 */
[----:B------:R-:W-:Y:S01]  /*23800*/  FFMA.FTZ R29, R117, R60, R165 ;  /* 0x0000003c751d7223 */ /* 0x000fe200000100a5 */
[----:B------:R-:W-:Y:S01]  /*23810*/  FFMA.FTZ R47, R103, R46, R151 ;  /* 0x0000002e672f7223 */ /* 0x000fe20000010097 */
        /* <DEDUP_REMOVED lines=20> */
[----:B------:R1:W-:Y:S01]  /*23960*/  STG.E.128 desc[UR4][R232.64], R40 ;  /* 0x00000028e8007986 */ /* 0x0003e2000c101d04 */
        /* <DEDUP_REMOVED lines=11> */
[----:B------:R2:W-:Y:S01]  /*23a20*/  STG.E.128 desc[UR4][R216.64], R28 ;  /* 0x0000001cd8007986 */ /* 0x0005e2000c101d04 */
[----:B------:R-:W-:Y:S01]  /*23a30*/  FFMA.FTZ R50, R98, R205, R146 ;  /* 0x000000cd62327223 */ /* 0x000fe20000010092 */
[----:B------:R-:W-:Y:S01]  /*23a40*/  FFMA.FTZ R48, R96, R53, R144 ;  /* 0x0000003560307223 */ /* 0x000fe20000010090 */
[----:B------:R-:W-:Y:S01]  /*23a50*/  FFMA.FTZ R53, R93, R208, R141 ;  /* 0x000000d05d357223 */ /* 0x000fe2000001008d */
[----:B------:R3:W-:Y:S01]  /*23a60*/  STG.E.128 desc[UR4][R192.64], R32 ;  /* 0x00000020c0007986 */ /* 0x0007e2000c101d04 */
        /* <DEDUP_REMOVED lines=8> */
[----:B------:R1:W-:Y:S01]  /*23af0*/  STG.E.128 desc[UR4][R224.64], R36 ;  /* 0x00000024e0007986 */ /* 0x0003e2000c101d04 */
[----:B0-----:R-:W-:-:S03]  /*23b00*/  IMAD R185, R64, 0x4, R185 ;  /* 0x0000000440b97824 */ /* 0x001fc600078e02b9 */
[----:B------:R0:W-:Y:S01]  /*23b10*/  STG.E.128 desc[UR4][R228.64], R40 ;  /* 0x00000028e4007986 */ /* 0x0001e2000c101d04 */
        /* <DEDUP_REMOVED lines=20> */
[----:B------:R-:W-:Y:S05]  /*23c60*/  BSYNC B0 ;  /* 0x0000000000007941 */ /* 0x000fea0003800000 */
.L_x_39312:
[----:B------:R-:W-:Y:S05]  /*23c70*/  EXIT ;  /* 0x000000000000794d */ /* 0x000fea0003800000 */
.L_x_40093:
        /* <DEDUP_REMOVED lines=8> */
.L_x_40096:
[----:B------:R-:W-:Y:S05]  /*23d00*/  BSYNC B1 ;  /* 0x0000000000017941 */ /* 0x000fea0003800000 */
.L_x_40095:
        /* <DEDUP_REMOVED lines=9> */
.L_x_40097:
[----:B------:R-:W-:Y:S02]  /*23da0*/  IMAD.MOV.U32 R212, RZ, RZ, 0x4 ;  /* 0x00000004ffd47424 */ /* 0x000fe400078e00ff */
[----:B------:R-:W-:-:S04]  /*23db0*/  IMAD.MOV.U32 R204, RZ, RZ, R209 ;  /* 0x000000ffffcc7224 */ /* 0x000fc800078e00d1 */
[----:B------:R-:W-:-:S05]  /*23dc0*/  FADD.FTZ R206, R205, R204 ;  /* 0x000000cccdce7221 */ /* 0x000fca0000010000 */
[----:B------:R-:W-:-:S07]  /*23dd0*/  MOV R211, R206 ;  /* 0x000000ce00d37202 */ /* 0x000fce0000000f00 */
[----:B------:R-:W-:Y:S05]  /*23de0*/  WARPSYNC.COLLECTIVE R210, `(.L_x_40098) ;  /* 0x00000000d2087348 */ /* 0x000fea0003c00000 */
[----:B------:R0:W1:Y:S02]  /*23df0*/  SHFL.BFLY P2, R209, R211, R212, R213 ;  /* 0x0c0000d4d3d17389 */ /* 0x00006400000400d5 */
[----:B01----:R-:W-:Y:S01]  /*23e00*/  ENDCOLLECTIVE ;  /* 0x000000000000791b */ /* 0x003fe20003800000 */
.L_x_40098:
[----:B------:R-:W-:Y:S01]  /*23e10*/  HFMA2.MMA R212, -RZ, RZ, 0, 4.76837158203125e-07 ;  /* 0x00000008ffd47435 */ /* 0x000fe200000001ff */
[----:B------:R-:W-:-:S05]  /*23e20*/  MOV R203, R209 ;  /* 0x000000d100cb7202 */ /* 0x000fca0000000f00 */
[----:B------:R-:W-:-:S04]  /*23e30*/  FADD.FTZ R207, R206, R203 ;  /* 0x000000cbcecf7221 */ /* 0x000fc80000010000 */
[----:B------:R-:W-:-:S07]  /*23e40*/  IMAD.MOV.U32 R211, RZ, RZ, R207 ;  /* 0x000000ffffd37224 */ /* 0x000fce00078e00cf */
[----:B------:R-:W-:Y:S05]  /*23e50*/  WARPSYNC.COLLECTIVE R210, `(.L_x_40099) ;  /* 0x00000000d2087348 */ /* 0x000fea0003c00000 */
[----:B------:R0:W1:Y:S02]  /*23e60*/  SHFL.BFLY P2, R209, R211, R212, R213 ;  /* 0x0c0000d4d3d17389 */ /* 0x00006400000400d5 */
[----:B01----:R-:W-:Y:S01]  /*23e70*/  ENDCOLLECTIVE ;  /* 0x000000000000791b */ /* 0x003fe20003800000 */
.L_x_40099:
        /* <DEDUP_REMOVED lines=8> */
.L_x_40100:
        /* <DEDUP_REMOVED lines=104> */
.L_x_40101:
[----:B------:R-:W-:Y:S02]  /*24580*/  IMAD.MOV.U32 R212, RZ, RZ, 0x2 ;  /* 0x00000002ffd47424 */ /* 0x000fe400078e00ff */
[----:B------:R-:W-:-:S04]  /*24590*/  IMAD.MOV.U32 R205, RZ, RZ, R209 ;  /* 0x000000ffffcd7224 */ /* 0x000fc800078e00d1 */
[----:B------:R-:W-:-:S05]  /*245a0*/  FADD.FTZ R205, R202, R205 ;  /* 0x000000cdcacd7221 */ /* 0x000fca0000010000 */
[----:B------:R-:W-:-:S07]  /*245b0*/  MOV R211, R205 ;  /* 0x000000cd00d37202 */ /* 0x000fce0000000f00 */
[----:B------:R-:W-:Y:S05]  /*245c0*/  WARPSYNC.COLLECTIVE R210, `(.L_x_40102) ;  /* 0x00000000d2087348 */ /* 0x000fea0003c00000 */
[----:B------:R0:W1:Y:S02]  /*245d0*/  SHFL.BFLY P2, R209, R211, R212, R213 ;  /* 0x0c0000d4d3d17389 */ /* 0x00006400000400d5 */
[----:B01----:R-:W-:Y:S01]  /*245e0*/  ENDCOLLECTIVE ;  /* 0x000000000000791b */ /* 0x003fe20003800000 */
.L_x_40102:
[----:B------:R-:W-:Y:S01]  /*245f0*/  HFMA2.MMA R212, -RZ, RZ, 0, 2.384185791015625e-07 ;  /* 0x00000004ffd47435 */ /* 0x000fe200000001ff */
[----:B------:R-:W-:-:S05]  /*24600*/  MOV R206, R209 ;  /* 0x000000d100ce7202 */ /* 0x000fca0000000f00 */
[----:B------:R-:W-:-:S04]  /*24610*/  FADD.FTZ R206, R205, R206 ;  /* 0x000000cecdce7221 */ /* 0x000fc80000010000 */
[----:B------:R-:W-:-:S07]  /*24620*/  IMAD.MOV.U32 R211, RZ, RZ, R206 ;  /* 0x000000ffffd37224 */ /* 0x000fce00078e00ce */
[----:B------:R-:W-:Y:S05]  /*24630*/  WARPSYNC.COLLECTIVE R210, `(.L_x_40103) ;  /* 0x00000000d2087348 */ /* 0x000fea0003c00000 */
[----:B------:R0:W1:Y:S02]  /*24640*/  SHFL.BFLY P2, R209, R211, R212, R213 ;  /* 0x0c0000d4d3d17389 */ /* 0x00006400000400d5 */
[----:B01----:R-:W-:Y:S01]  /*24650*/  ENDCOLLECTIVE ;  /* 0x000000000000791b */ /* 0x003fe20003800000 */
.L_x_40103:
[----:B------:R-:W-:Y:S02]  /*24660*/  IMAD.MOV.U32 R212, RZ, RZ, 0x8 ;  /* 0x00000008ffd47424 */ /* 0x000fe400078e00ff */
[----:B------:R-:W-:-:S04]  /*24670*/  IMAD.MOV.U32 R207, RZ, RZ, R209 ;  /* 0x000000ffffcf7224 */ /* 0x000fc800078e00d1 */
[----:B------:R-:W-:-:S05]  /*24680*/  FADD.FTZ R207, R206, R207 ;  /* 0x000000cfcecf7221 */ /* 0x000fca0000010000 */
[----:B------:R-:W-:-:S07]  /*24690*/  MOV R211, R207 ;  /* 0x000000cf00d37202 */ /* 0x000fce0000000f00 */
[----:B------:R-:W-:Y:S05]  /*246a0*/  WARPSYNC.COLLECTIVE R210, `(.L_x_40104) ;  /* 0x00000000d2087348 */ /* 0x000fea0003c00000 */
[----:B------:R0:W1:Y:S02]  /*246b0*/  SHFL.BFLY P2, R209, R211, R212, R213 ;  /* 0x0c0000d4d3d17389 */ /* 0x00006400000400d5 */
[----:B01----:R-:W-:Y:S01]  /*246c0*/  ENDCOLLECTIVE ;  /* 0x000000000000791b */ /* 0x003fe20003800000 */
.L_x_40104:
[----:B------:R-:W-:Y:S01]  /*246d0*/  HFMA2.MMA R212, -RZ, RZ, 0, 9.5367431640625e-07 ;  /* 0x00000010ffd47435 */ /* 0x000fe200000001ff */
[----:B------:R-:W-:-:S05]  /*246e0*/  MOV R208, R209 ;  /* 0x000000d100d07202 */ /* 0x000fca0000000f00 */
[----:B------:R-:W-:-:S04]  /*246f0*/  FADD.FTZ R208, R207, R208 ;  /* 0x000000d0cfd07221 */ /* 0x000fc80000010000 */
[----:B------:R-:W-:-:S07]  /*24700*/  IMAD.MOV.U32 R211, RZ, RZ, R208 ;  /* 0x000000ffffd37224 */ /* 0x000fce00078e00d0 */
[----:B------:R-:W-:Y:S05]  /*24710*/  WARPSYNC.COLLECTIVE R210, `(.L_x_40105) ;  /* 0x00000000d2087348 */ /* 0x000fea0003c00000 */
[----:B------:R0:W1:Y:S02]  /*24720*/  SHFL.BFLY P2, R209, R211, R212, R213 ;  /* 0x0c0000d4d3d17389 */ /* 0x00006400000400d5 */
[----:B01----:R-:W-:Y:S01]  /*24730*/  ENDCOLLECTIVE ;  /* 0x000000000000791b */ /* 0x003fe20003800000 */
.L_x_40105:
[----:B------:R-:W-:Y:S05]  /*24740*/  BRA `(.L_x_40106) ;  /* 0xffffffe800547947 */ /* 0x000fea000383ffff */
.L_x_40107:
        /* <DEDUP_REMOVED lines=11> */
.L_x_40187:


//--------------------- .nv.global.init           --------------------------
	.section	.nv.global.init,"aw",@progbits
	.align	4
.nv.global.init:
	.type		mrg32k3aM1SubSeq,@object
	.size		mrg32k3aM1SubSeq,(mrg32k3aM2SubSeq - mrg32k3aM1SubSeq)
mrg32k3aM1SubSeq:
        /* <DEDUP_REMOVED lines=126> */
	.type		mrg32k3aM2SubSeq,@object
	.size		mrg32k3aM2SubSeq,(mrg32k3aM1 - mrg32k3aM2SubSeq)
mrg32k3aM2SubSeq:
        /* <DEDUP_REMOVED lines=126> */
	.type		mrg32k3aM1,@object
	.size		mrg32k3aM1,(mrg32k3aM1Seq - mrg32k3aM1)
mrg32k3aM1:
        /* <DEDUP_REMOVED lines=144> */
	.type		mrg32k3aM1Seq,@object
	.size		mrg32k3aM1Seq,(mrg32k3aM2 - mrg32k3aM1Seq)
mrg32k3aM1Seq:
        /* <DEDUP_REMOVED lines=144> */
	.type		mrg32k3aM2,@object
	.size		mrg32k3aM2,(mrg32k3aM2Seq - mrg32k3aM2)
mrg32k3aM2:
        /* <DEDUP_REMOVED lines=144> */
	.type		mrg32k3aM2Seq,@object
	.size		mrg32k3aM2Seq,(precalc_xorwow_matrix - mrg32k3aM2Seq)
mrg32k3aM2Seq:
        /* <DEDUP_REMOVED lines=144> */
	.type		precalc_xorwow_matrix,@object
	.size		precalc_xorwow_matrix,(precalc_xorwow_offset_matrix - precalc_xorwow_matrix)
precalc_xorwow_matrix:
        /* <DEDUP_REMOVED lines=6400> */
	.type		precalc_xorwow_offset_matrix,@object
	.size		precalc_xorwow_offset_matrix,(.L_1 - precalc_xorwow_offset_matrix)
precalc_xorwow_offset_matrix:
        /* <DEDUP_REMOVED lines=6400> */
.L_1:


//--------------------- .nv.shared.reserved.0     --------------------------
	.section	.nv.shared.reserved.0,"aw",@nobits
	.weak		__nv_reservedSMEM_offset_0_alias
	.size		__nv_reservedSMEM_offset_0_alias, 0, 0
	.other		__nv_reservedSMEM_offset_0_alias,@"STO_CUDA_RESERVED_SHARED STV_DEFAULT"
__nv_reservedSMEM_offset_0_alias:
	.zero		0


//--------------------- .nv.constant0._ZN10layer_norm31ln_parallel_residual_fwd_kernelINS_13Kernel_traitsI13__nv_bfloat16S2_S2_S2_fjLj1536ELj1ELj4ELj1ELj16ENS_18Kernel_traits_baseILj1536ES2_S2_S2_S2_fjLj128EEEEELb0ELb0ELb0EEEvNS_9FwdParamsE --------------------------
	.section	.nv.constant0._ZN10layer_norm31ln_parallel_residual_fwd_kernelINS_13Kernel_traitsI13__nv_bfloat16S2_S2_S2_fjLj1536ELj1ELj4ELj1ELj16ENS_18Kernel_traits_baseILj1536ES2_S2_S2_S2_fjLj128EEEEELb0ELb0ELb0EEEvNS_9FwdParamsE,"a",@progbits
	.sectionflags	@""
	.align	4
.nv.constant0._ZN10layer_norm31ln_parallel_residual_fwd_kernelINS_13Kernel_traitsI13__nv_bfloat16S2_S2_S2_fjLj1536ELj1ELj4ELj1ELj16ENS_18Kernel_traits_baseILj1536ES2_S2_S2_S2_fjLj128EEEEELb0ELb0ELb0EEEvNS_9FwdParamsE:
	.zero		760


//--------------------- .nv.constant0._ZN10layer_norm31ln_parallel_residual_fwd_kernelINS_13Kernel_traitsI13__nv_bfloat16S2_S2_S2_fjLj1536ELj1ELj4ELj1ELj16ENS_18Kernel_traits_baseILj1536ES2_S2_S2_S2_fjLj128EEEEELb0ELb0ELb1EEEvNS_9FwdParamsE --------------------------
	.section	.nv.constant0._ZN10layer_norm31ln_parallel_residual_fwd_kernelINS_13Kernel_traitsI13__nv_bfloat16S2_S2_S2_fjLj1536ELj1ELj4ELj1ELj16ENS_18Kernel_traits_baseILj1536ES2_S2_S2_S2_fjLj128EEEEELb0ELb0ELb1EEEvNS_9FwdParamsE,"a",@progbits
	.sectionflags	@""
	.align	4
.nv.constant0._ZN10layer_norm31ln_parallel_residual_fwd_kernelINS_13Kernel_traitsI13__nv_bfloat16S2_S2_S2_fjLj1536ELj1ELj4ELj1ELj16ENS_18Kernel_traits_baseILj1536ES2_S2_S2_S2_fjLj128EEEEELb0ELb0ELb1EEEvNS_9FwdParamsE:
	.zero		760


//--------------------- .nv.constant0._ZN10layer_norm31ln_parallel_residual_fwd_kernelINS_13Kernel_traitsI13__nv_bfloat16S2_S2_S2_fjLj1536ELj1ELj4ELj1ELj16ENS_18Kernel_traits_baseILj1536ES2_S2_S2_S2_fjLj128EEEEELb0ELb1ELb0EEEvNS_9FwdParamsE --------------------------
	.section	.nv.constant0._ZN10layer_norm31ln_parallel_residual_fwd_kernelINS_13Kernel_traitsI13__nv_bfloat16S2_S2_S2_fjLj1536ELj1ELj4ELj1ELj16ENS_18Kernel_traits_baseILj1536ES2_S2_S2_S2_fjLj128EEEEELb0ELb1ELb0EEEvNS_9FwdParamsE,"a",@progbits
	.sectionflags	@""
	.align	4
.nv.constant0._ZN10layer_norm31ln_parallel_residual_fwd_kernelINS_13Kernel_traitsI13__nv_bfloat16S2_S2_S2_fjLj1536ELj1ELj4ELj1ELj16ENS_18Kernel_traits_baseILj1536ES2_S2_S2_S2_fjLj128EEEEELb0ELb1ELb0EEEvNS_9FwdParamsE:
	.zero		760


//--------------------- .nv.constant0._ZN10layer_norm31ln_parallel_residual_fwd_kernelINS_13Kernel_traitsI13__nv_bfloat16S2_S2_S2_fjLj1536ELj1ELj4ELj1ELj16ENS_18Kernel_traits_baseILj1536ES2_S2_S2_S2_fjLj128EEEEELb0ELb1ELb1EEEvNS_9FwdParamsE --------------------------
	.section	.nv.constant0._ZN10layer_norm31ln_parallel_residual_fwd_kernelINS_13Kernel_traitsI13__nv_bfloat16S2_S2_S2_fjLj1536ELj1ELj4ELj1ELj16ENS_18Kernel_traits_baseILj1536ES2_S2_S2_S2_fjLj128EEEEELb0ELb1ELb1EEEvNS_9FwdParamsE,"a",@progbits
	.sectionflags	@""
	.align	4
.nv.constant0._ZN10layer_norm31ln_parallel_residual_fwd_kernelINS_13Kernel_traitsI13__nv_bfloat16S2_S2_S2_fjLj1536ELj1ELj4ELj1ELj16ENS_18Kernel_traits_baseILj1536ES2_S2_S2_S2_fjLj128EEEEELb0ELb1ELb1EEEvNS_9FwdParamsE:
	.zero		760


//--------------------- .nv.constant0._ZN10layer_norm31ln_parallel_residual_fwd_kernelINS_13Kernel_traitsI13__nv_bfloat16S2_S2_S2_fjLj1536ELj1ELj4ELj1ELj16ENS_18Kernel_traits_baseILj1536ES2_S2_S2_S2_fjLj128EEEEELb1ELb0ELb0EEEvNS_9FwdParamsE --------------------------
	.section	.nv.constant0._ZN10layer_norm31ln_parallel_residual_fwd_kernelINS_13Kernel_traitsI13__nv_bfloat16S2_S2_S2_fjLj1536ELj1ELj4ELj1ELj16ENS_18Kernel_traits_baseILj1536ES2_S2_S2_S2_fjLj128EEEEELb1ELb0ELb0EEEvNS_9FwdParamsE,"a",@progbits
	.sectionflags	@""
	.align	4
.nv.constant0._ZN10layer_norm31ln_parallel_residual_fwd_kernelINS_13Kernel_traitsI13__nv_bfloat16S2_S2_S2_fjLj1536ELj1ELj4ELj1ELj16ENS_18Kernel_traits_baseILj1536ES2_S2_S2_S2_fjLj128EEEEELb1ELb0ELb0EEEvNS_9FwdParamsE:
	.zero		760


//--------------------- .nv.constant0._ZN10layer_norm31ln_parallel_residual_fwd_kernelINS_13Kernel_traitsI13__nv_bfloat16S2_S2_S2_fjLj1536ELj1ELj4ELj1ELj16ENS_18Kernel_traits_baseILj1536ES2_S2_S2_S2_fjLj128EEEEELb1ELb0ELb1EEEvNS_9FwdParamsE --------------------------
	.section	.nv.constant0._ZN10layer_norm31ln_parallel_residual_fwd_kernelINS_13Kernel_traitsI13__nv_bfloat16S2_S2_S2_fjLj1536ELj1ELj4ELj1ELj16ENS_18Kernel_traits_baseILj1536ES2_S2_S2_S2_fjLj128EEEEELb1ELb0ELb1EEEvNS_9FwdParamsE,"a",@progbits
	.sectionflags	@""
	.align	4
.nv.constant0._ZN10layer_norm31ln_parallel_residual_fwd_kernelINS_13Kernel_traitsI13__nv_bfloat16S2_S2_S2_fjLj1536ELj1ELj4ELj1ELj16ENS_18Kernel_traits_baseILj1536ES2_S2_S2_S2_fjLj128EEEEELb1ELb0ELb1EEEvNS_9FwdParamsE:
	.zero		760


//--------------------- .nv.constant0._ZN10layer_norm31ln_parallel_residual_fwd_kernelINS_13Kernel_traitsI13__nv_bfloat16S2_S2_S2_fjLj1536ELj1ELj4ELj1ELj16ENS_18Kernel_traits_baseILj1536ES2_S2_S2_S2_fjLj128EEEEELb1ELb1ELb0EEEvNS_9FwdParamsE --------------------------
	.section	.nv.constant0._ZN10layer_norm31ln_parallel_residual_fwd_kernelINS_13Kernel_traitsI13__nv_bfloat16S2_S2_S2_fjLj1536ELj1ELj4ELj1ELj16ENS_18Kernel_traits_baseILj1536ES2_S2_S2_S2_fjLj128EEEEELb1ELb1ELb0EEEvNS_9FwdParamsE,"a",@progbits
	.sectionflags	@""
	.align	4
.nv.constant0._ZN10layer_norm31ln_parallel_residual_fwd_kernelINS_13Kernel_traitsI13__nv_bfloat16S2_S2_S2_fjLj1536ELj1ELj4ELj1ELj16ENS_18Kernel_traits_baseILj1536ES2_S2_S2_S2_fjLj128EEEEELb1ELb1ELb0EEEvNS_9FwdParamsE:
	.zero		760


//--------------------- .nv.constant0._ZN10layer_norm31ln_parallel_residual_fwd_kernelINS_13Kernel_traitsI13__nv_bfloat16S2_S2_S2_fjLj1536ELj1ELj4ELj1ELj16ENS_18Kernel_traits_baseILj1536ES2_S2_S2_S2_fjLj128EEEEELb1ELb1ELb1EEEvNS_9FwdParamsE --------------------------
	.section	.nv.constant0._ZN10layer_norm31ln_parallel_residual_fwd_kernelINS_13Kernel_traitsI13__nv_bfloat16S2_S2_S2_fjLj1536ELj1ELj4ELj1ELj16ENS_18Kernel_traits_baseILj1536ES2_S2_S2_S2_fjLj128EEEEELb1ELb1ELb1EEEvNS_9FwdParamsE,"a",@progbits
	.sectionflags	@""
	.align	4
.nv.constant0._ZN10layer_norm31ln_parallel_residual_fwd_kernelINS_13Kernel_traitsI13__nv_bfloat16S2_S2_S2_fjLj1536ELj1ELj4ELj1ELj16ENS_18Kernel_traits_baseILj1536ES2_S2_S2_S2_fjLj128EEEEELb1ELb1ELb1EEEvNS_9FwdParamsE:
	.zero		760


//--------------------- .nv.constant0._ZN10layer_norm31ln_parallel_residual_fwd_kernelINS_13Kernel_traitsI6__halfS2_S2_S2_fjLj1536ELj1ELj4ELj1ELj16ENS_18Kernel_traits_baseILj1536ES2_S2_S2_S2_fjLj128EEEEELb0ELb0ELb0EEEvNS_9FwdParamsE --------------------------
	.section	.nv.constant0._ZN10layer_norm31ln_parallel_residual_fwd_kernelINS_13Kernel_traitsI6__halfS2_S2_S2_fjLj1536ELj1ELj4ELj1ELj16ENS_18Kernel_traits_baseILj1536ES2_S2_S2_S2_fjLj128EEEEELb0ELb0ELb0EEEvNS_9FwdParamsE,"a",@progbits
	.sectionflags	@""
	.align	4
.nv.constant0._ZN10layer_norm31ln_parallel_residual_fwd_kernelINS_13Kernel_traitsI6__halfS2_S2_S2_fjLj1536ELj1ELj4ELj1ELj16ENS_18Kernel_traits_baseILj1536ES2_S2_S2_S2_fjLj128EEEEELb0ELb0ELb0EEEvNS_9FwdParamsE:
	.zero		760


//--------------------- .nv.constant0._ZN10layer_norm31ln_parallel_residual_fwd_kernelINS_13Kernel_traitsI6__halfS2_S2_S2_fjLj1536ELj1ELj4ELj1ELj16ENS_18Kernel_traits_baseILj1536ES2_S2_S2_S2_fjLj128EEEEELb0ELb0ELb1EEEvNS_9FwdParamsE --------------------------
	.section	.nv.constant0._ZN10layer_norm31ln_parallel_residual_fwd_kernelINS_13Kernel_traitsI6__halfS2_S2_S2_fjLj1536ELj1ELj4ELj1ELj16ENS_18Kernel_traits_baseILj1536ES2_S2_S2_S2_fjLj128EEEEELb0ELb0ELb1EEEvNS_9FwdParamsE,"a",@progbits
	.sectionflags	@""
	.align	4
.nv.constant0._ZN10layer_norm31ln_parallel_residual_fwd_kernelINS_13Kernel_traitsI6__halfS2_S2_S2_fjLj1536ELj1ELj4ELj1ELj16ENS_18Kernel_traits_baseILj1536ES2_S2_S2_S2_fjLj128EEEEELb0ELb0ELb1EEEvNS_9FwdParamsE:
	.zero		760


//--------------------- .nv.constant0._ZN10layer_norm31ln_parallel_residual_fwd_kernelINS_13Kernel_traitsI6__halfS2_S2_S2_fjLj1536ELj1ELj4ELj1ELj16ENS_18Kernel_traits_baseILj1536ES2_S2_S2_S2_fjLj128EEEEELb0ELb1ELb0EEEvNS_9FwdParamsE --------------------------
	.section	.nv.constant0._ZN10layer_norm31ln_parallel_residual_fwd_kernelINS_13Kernel_traitsI6__halfS2_S2_S2_fjLj1536ELj1ELj4ELj1ELj16ENS_18Kernel_traits_baseILj1536ES2_S2_S2_S2_fjLj128EEEEELb0ELb1ELb0EEEvNS_9FwdParamsE,"a",@progbits
	.sectionflags	@""
	.align	4
.nv.constant0._ZN10layer_norm31ln_parallel_residual_fwd_kernelINS_13Kernel_traitsI6__halfS2_S2_S2_fjLj1536ELj1ELj4ELj1ELj16ENS_18Kernel_traits_baseILj1536ES2_S2_S2_S2_fjLj128EEEEELb0ELb1ELb0EEEvNS_9FwdParamsE:
	.zero		760


//--------------------- .nv.constant0._ZN10layer_norm31ln_parallel_residual_fwd_kernelINS_13Kernel_traitsI6__halfS2_S2_S2_fjLj1536ELj1ELj4ELj1ELj16ENS_18Kernel_traits_baseILj1536ES2_S2_S2_S2_fjLj128EEEEELb0ELb1ELb1EEEvNS_9FwdParamsE --------------------------
	.section	.nv.constant0._ZN10layer_norm31ln_parallel_residual_fwd_kernelINS_13Kernel_traitsI6__halfS2_S2_S2_fjLj1536ELj1ELj4ELj1ELj16ENS_18Kernel_traits_baseILj1536ES2_S2_S2_S2_fjLj128EEEEELb0ELb1ELb1EEEvNS_9FwdParamsE,"a",@progbits
	.sectionflags	@""
	.align	4
.nv.constant0._ZN10layer_norm31ln_parallel_residual_fwd_kernelINS_13Kernel_traitsI6__halfS2_S2_S2_fjLj1536ELj1ELj4ELj1ELj16ENS_18Kernel_traits_baseILj1536ES2_S2_S2_S2_fjLj128EEEEELb0ELb1ELb1EEEvNS_9FwdParamsE:
	.zero		760


//--------------------- .nv.constant0._ZN10layer_norm31ln_parallel_residual_fwd_kernelINS_13Kernel_traitsI6__halfS2_S2_S2_fjLj1536ELj1ELj4ELj1ELj16ENS_18Kernel_traits_baseILj1536ES2_S2_S2_S2_fjLj128EEEEELb1ELb0ELb0EEEvNS_9FwdParamsE --------------------------
	.section	.nv.constant0._ZN10layer_norm31ln_parallel_residual_fwd_kernelINS_13Kernel_traitsI6__halfS2_S2_S2_fjLj1536ELj1ELj4ELj1ELj16ENS_18Kernel_traits_baseILj1536ES2_S2_S2_S2_fjLj128EEEEELb1ELb0ELb0EEEvNS_9FwdParamsE,"a",@progbits
	.sectionflags	@""
	.align	4
.nv.constant0._ZN10layer_norm31ln_parallel_residual_fwd_kernelINS_13Kernel_traitsI6__halfS2_S2_S2_fjLj1536ELj1ELj4ELj1ELj16ENS_18Kernel_traits_baseILj1536ES2_S2_S2_S2_fjLj128EEEEELb1ELb0ELb0EEEvNS_9FwdParamsE:
	.zero		760


//--------------------- .nv.constant0._ZN10layer_norm31ln_parallel_residual_fwd_kernelINS_13Kernel_traitsI6__halfS2_S2_S2_fjLj1536ELj1ELj4ELj1ELj16ENS_18Kernel_traits_baseILj1536ES2_S2_S2_S2_fjLj128EEEEELb1ELb0ELb1EEEvNS_9FwdParamsE --------------------------
	.section	.nv.constant0._ZN10layer_norm31ln_parallel_residual_fwd_kernelINS_13Kernel_traitsI6__halfS2_S2_S2_fjLj1536ELj1ELj4ELj1ELj16ENS_18Kernel_traits_baseILj1536ES2_S2_S2_S2_fjLj128EEEEELb1ELb0ELb1EEEvNS_9FwdParamsE,"a",@progbits
	.sectionflags	@""
	.align	4
.nv.constant0._ZN10layer_norm31ln_parallel_residual_fwd_kernelINS_13Kernel_traitsI6__halfS2_S2_S2_fjLj1536ELj1ELj4ELj1ELj16ENS_18Kernel_traits_baseILj1536ES2_S2_S2_S2_fjLj128EEEEELb1ELb0ELb1EEEvNS_9FwdParamsE:
	.zero		760


//--------------------- .nv.constant0._ZN10layer_norm31ln_parallel_residual_fwd_kernelINS_13Kernel_traitsI6__halfS2_S2_S2_fjLj1536ELj1ELj4ELj1ELj16ENS_18Kernel_traits_baseILj1536ES2_S2_S2_S2_fjLj128EEEEELb1ELb1ELb0EEEvNS_9FwdParamsE --------------------------
	.section	.nv.constant0._ZN10layer_norm31ln_parallel_residual_fwd_kernelINS_13Kernel_traitsI6__halfS2_S2_S2_fjLj1536ELj1ELj4ELj1ELj16ENS_18Kernel_traits_baseILj1536ES2_S2_S2_S2_fjLj128EEEEELb1ELb1ELb0EEEvNS_9FwdParamsE,"a",@progbits
	.sectionflags	@""
	.align	4
.nv.constant0._ZN10layer_norm31ln_parallel_residual_fwd_kernelINS_13Kernel_traitsI6__halfS2_S2_S2_fjLj1536ELj1ELj4ELj1ELj16ENS_18Kernel_traits_baseILj1536ES2_S2_S2_S2_fjLj128EEEEELb1ELb1ELb0EEEvNS_9FwdParamsE:
	.zero		760


//--------------------- .nv.constant0._ZN10layer_norm31ln_parallel_residual_fwd_kernelINS_13Kernel_traitsI6__halfS2_S2_S2_fjLj1536ELj1ELj4ELj1ELj16ENS_18Kernel_traits_baseILj1536ES2_S2_S2_S2_fjLj128EEEEELb1ELb1ELb1EEEvNS_9FwdParamsE --------------------------
	.section	.nv.constant0._ZN10layer_norm31ln_parallel_residual_fwd_kernelINS_13Kernel_traitsI6__halfS2_S2_S2_fjLj1536ELj1ELj4ELj1ELj16ENS_18Kernel_traits_baseILj1536ES2_S2_S2_S2_fjLj128EEEEELb1ELb1ELb1EEEvNS_9FwdParamsE,"a",@progbits
	.sectionflags	@""
	.align	4
.nv.constant0._ZN10layer_norm31ln_parallel_residual_fwd_kernelINS_13Kernel_traitsI6__halfS2_S2_S2_fjLj1536ELj1ELj4ELj1ELj16ENS_18Kernel_traits_baseILj1536ES2_S2_S2_S2_fjLj128EEEEELb1ELb1ELb1EEEvNS_9FwdParamsE:
	.zero		760


//--------------------- .nv.constant0._ZN10layer_norm31ln_parallel_residual_fwd_kernelINS_13Kernel_traitsIf13__nv_bfloat16S2_S2_fjLj1536ELj1ELj4ELj1ELj16ENS_18Kernel_traits_baseILj1536EfS2_S2_S2_fjLj128EEEEELb0ELb0ELb0EEEvNS_9FwdParamsE --------------------------
	.section	.nv.constant0._ZN10layer_norm31ln_parallel_residual_fwd_kernelINS_13Kernel_traitsIf13__nv_bfloat16S2_S2_fjLj1536ELj1ELj4ELj1ELj16ENS_18Kernel_traits_baseILj1536EfS2_S2_S2_fjLj128EEEEELb0ELb0ELb0EEEvNS_9FwdParamsE,"a",@progbits
	.sectionflags	@""
	.align	4
.nv.constant0._ZN10layer_norm31ln_parallel_residual_fwd_kernelINS_13Kernel_traitsIf13__nv_bfloat16S2_S2_fjLj1536ELj1ELj4ELj1ELj16ENS_18Kernel_traits_baseILj1536EfS2_S2_S2_fjLj128EEEEELb0ELb0ELb0EEEvNS_9FwdParamsE:
	.zero		760


//--------------------- .nv.constant0._ZN10layer_norm31ln_parallel_residual_fwd_kernelINS_13Kernel_traitsIf13__nv_bfloat16S2_S2_fjLj1536ELj1ELj4ELj1ELj16ENS_18Kernel_traits_baseILj1536EfS2_S2_S2_fjLj128EEEEELb0ELb0ELb1EEEvNS_9FwdParamsE --------------------------
	.section	.nv.constant0._ZN10layer_norm31ln_parallel_residual_fwd_kernelINS_13Kernel_traitsIf13__nv_bfloat16S2_S2_fjLj1536ELj1ELj4ELj1ELj16ENS_18Kernel_traits_baseILj1536EfS2_S2_S2_fjLj128EEEEELb0ELb0ELb1EEEvNS_9FwdParamsE,"a",@progbits
	.sectionflags	@""
	.align	4
.nv.constant0._ZN10layer_norm31ln_parallel_residual_fwd_kernelINS_13Kernel_traitsIf13__nv_bfloat16S2_S2_fjLj1536ELj1ELj4ELj1ELj16ENS_18Kernel_traits_baseILj1536EfS2_S2_S2_fjLj128EEEEELb0ELb0ELb1EEEvNS_9FwdParamsE:
	.zero		760


//--------------------- .nv.constant0._ZN10layer_norm31ln_parallel_residual_fwd_kernelINS_13Kernel_traitsIf13__nv_bfloat16S2_S2_fjLj1536ELj1ELj4ELj1ELj16ENS_18Kernel_traits_baseILj1536EfS2_S2_S2_fjLj128EEEEELb0ELb1ELb0EEEvNS_9FwdParamsE --------------------------
	.section	.nv.constant0._ZN10layer_norm31ln_parallel_residual_fwd_kernelINS_13Kernel_traitsIf13__nv_bfloat16S2_S2_fjLj1536ELj1ELj4ELj1ELj16ENS_18Kernel_traits_baseILj1536EfS2_S2_S2_fjLj128EEEEELb0ELb1ELb0EEEvNS_9FwdParamsE,"a",@progbits
	.sectionflags	@""
	.align	4
.nv.constant0._ZN10layer_norm31ln_parallel_residual_fwd_kernelINS_13Kernel_traitsIf13__nv_bfloat16S2_S2_fjLj1536ELj1ELj4ELj1ELj16ENS_18Kernel_traits_baseILj1536EfS2_S2_S2_fjLj128EEEEELb0ELb1ELb0EEEvNS_9FwdParamsE:
	.zero		760


//--------------------- .nv.constant0._ZN10layer_norm31ln_parallel_residual_fwd_kernelINS_13Kernel_traitsIf13__nv_bfloat16S2_S2_fjLj1536ELj1ELj4ELj1ELj16ENS_18Kernel_traits_baseILj1536EfS2_S2_S2_fjLj128EEEEELb0ELb1ELb1EEEvNS_9FwdParamsE --------------------------
	.section	.nv.constant0._ZN10layer_norm31ln_parallel_residual_fwd_kernelINS_13Kernel_traitsIf13__nv_bfloat16S2_S2_fjLj1536ELj1ELj4ELj1ELj16ENS_18Kernel_traits_baseILj1536EfS2_S2_S2_fjLj128EEEEELb0ELb1ELb1EEEvNS_9FwdParamsE,"a",@progbits
	.sectionflags	@""
	.align	4
.nv.constant0._ZN10layer_norm31ln_parallel_residual_fwd_kernelINS_13Kernel_traitsIf13__nv_bfloat16S2_S2_fjLj1536ELj1ELj4ELj1ELj16ENS_18Kernel_traits_baseILj1536EfS2_S2_S2_fjLj128EEEEELb0ELb1ELb1EEEvNS_9FwdParamsE:
	.zero		760


//--------------------- .nv.constant0._ZN10layer_norm31ln_parallel_residual_fwd_kernelINS_13Kernel_traitsIf13__nv_bfloat16S2_S2_fjLj1536ELj1ELj4ELj1ELj16ENS_18Kernel_traits_baseILj1536EfS2_S2_S2_fjLj128EEEEELb1ELb0ELb0EEEvNS_9FwdParamsE --------------------------
	.section	.nv.constant0._ZN10layer_norm31ln_parallel_residual_fwd_kernelINS_13Kernel_traitsIf13__nv_bfloat16S2_S2_fjLj1536ELj1ELj4ELj1ELj16ENS_18Kernel_traits_baseILj1536EfS2_S2_S2_fjLj128EEEEELb1ELb0ELb0EEEvNS_9FwdParamsE,"a",@progbits
	.sectionflags	@""
	.align	4
.nv.constant0._ZN10layer_norm31ln_parallel_residual_fwd_kernelINS_13Kernel_traitsIf13__nv_bfloat16S2_S2_fjLj1536ELj1ELj4ELj1ELj16ENS_18Kernel_traits_baseILj1536EfS2_S2_S2_fjLj128EEEEELb1ELb0ELb0EEEvNS_9FwdParamsE:
	.zero		760


//--------------------- .nv.constant0._ZN10layer_norm31ln_parallel_residual_fwd_kernelINS_13Kernel_traitsIf13__nv_bfloat16S2_S2_fjLj1536ELj1ELj4ELj1ELj16ENS_18Kernel_traits_baseILj1536EfS2_S2_S2_fjLj128EEEEELb1ELb0ELb1EEEvNS_9FwdParamsE --------------------------
	.section	.nv.constant0._ZN10layer_norm31ln_parallel_residual_fwd_kernelINS_13Kernel_traitsIf13__nv_bfloat16S2_S2_fjLj1536ELj1ELj4ELj1ELj16ENS_18Kernel_traits_baseILj1536EfS2_S2_S2_fjLj128EEEEELb1ELb0ELb1EEEvNS_9FwdParamsE,"a",@progbits
	.sectionflags	@""
	.align	4
.nv.constant0._ZN10layer_norm31ln_parallel_residual_fwd_kernelINS_13Kernel_traitsIf13__nv_bfloat16S2_S2_fjLj1536ELj1ELj4ELj1ELj16ENS_18Kernel_traits_baseILj1536EfS2_S2_S2_fjLj128EEEEELb1ELb0ELb1EEEvNS_9FwdParamsE:
	.zero		760


//--------------------- .nv.constant0._ZN10layer_norm31ln_parallel_residual_fwd_kernelINS_13Kernel_traitsIf13__nv_bfloat16S2_S2_fjLj1536ELj1ELj4ELj1ELj16ENS_18Kernel_traits_baseILj1536EfS2_S2_S2_fjLj128EEEEELb1ELb1ELb0EEEvNS_9FwdParamsE --------------------------
	.section	.nv.constant0._ZN10layer_norm31ln_parallel_residual_fwd_kernelINS_13Kernel_traitsIf13__nv_bfloat16S2_S2_fjLj1536ELj1ELj4ELj1ELj16ENS_18Kernel_traits_baseILj1536EfS2_S2_S2_fjLj128EEEEELb1ELb1ELb0EEEvNS_9FwdParamsE,"a",@progbits
	.sectionflags	@""
	.align	4
.nv.constant0._ZN10layer_norm31ln_parallel_residual_fwd_kernelINS_13Kernel_traitsIf13__nv_bfloat16S2_S2_fjLj1536ELj1ELj4ELj1ELj16ENS_18Kernel_traits_baseILj1536EfS2_S2_S2_fjLj128EEEEELb1ELb1ELb0EEEvNS_9FwdParamsE:
	.zero		760


//--------------------- .nv.constant0._ZN10layer_norm31ln_parallel_residual_fwd_kernelINS_13Kernel_traitsIf13__nv_bfloat16S2_S2_fjLj1536ELj1ELj4ELj1ELj16ENS_18Kernel_traits_baseILj1536EfS2_S2_S2_fjLj128EEEEELb1ELb1ELb1EEEvNS_9FwdParamsE --------------------------
	.section	.nv.constant0._ZN10layer_norm31ln_parallel_residual_fwd_kernelINS_13Kernel_traitsIf13__nv_bfloat16S2_S2_fjLj1536ELj1ELj4ELj1ELj16ENS_18Kernel_traits_baseILj1536EfS2_S2_S2_fjLj128EEEEELb1ELb1ELb1EEEvNS_9FwdParamsE,"a",@progbits
	.sectionflags	@""
	.align	4
.nv.constant0._ZN10layer_norm31ln_parallel_residual_fwd_kernelINS_13Kernel_traitsIf13__nv_bfloat16S2_S2_fjLj1536ELj1ELj4ELj1ELj16ENS_18Kernel_traits_baseILj1536EfS2_S2_S2_fjLj128EEEEELb1ELb1ELb1EEEvNS_9FwdParamsE:
	.zero		760


//--------------------- .nv.constant0._ZN10layer_norm31ln_parallel_residual_fwd_kernelINS_13Kernel_traitsI13__nv_bfloat16S2_fS2_fjLj1536ELj1ELj4ELj1ELj16ENS_18Kernel_traits_baseILj1536ES2_S2_fS2_fjLj128EEEEELb0ELb0ELb0EEEvNS_9FwdParamsE --------------------------
	.section	.nv.constant0._ZN10layer_norm31ln_parallel_residual_fwd_kernelINS_13Kernel_traitsI13__nv_bfloat16S2_fS2_fjLj1536ELj1ELj4ELj1ELj16ENS_18Kernel_traits_baseILj1536ES2_S2_fS2_fjLj128EEEEELb0ELb0ELb0EEEvNS_9FwdParamsE,"a",@progbits
	.sectionflags	@""
	.align	4
.nv.constant0._ZN10layer_norm31ln_parallel_residual_fwd_kernelINS_13Kernel_traitsI13__nv_bfloat16S2_fS2_fjLj1536ELj1ELj4ELj1ELj16ENS_18Kernel_traits_baseILj1536ES2_S2_fS2_fjLj128EEEEELb0ELb0ELb0EEEvNS_9FwdParamsE:
	.zero		760


//--------------------- .nv.constant0._ZN10layer_norm31ln_parallel_residual_fwd_kernelINS_13Kernel_traitsI13__nv_bfloat16S2_fS2_fjLj1536ELj1ELj4ELj1ELj16ENS_18Kernel_traits_baseILj1536ES2_S2_fS2_fjLj128EEEEELb0ELb0ELb1EEEvNS_9FwdParamsE --------------------------
	.section	.nv.constant0._ZN10layer_norm31ln_parallel_residual_fwd_kernelINS_13Kernel_traitsI13__nv_bfloat16S2_fS2_fjLj1536ELj1ELj4ELj1ELj16ENS_18Kernel_traits_baseILj1536ES2_S2_fS2_fjLj128EEEEELb0ELb0ELb1EEEvNS_9FwdParamsE,"a",@progbits
	.sectionflags	@""
	.align	4
.nv.constant0._ZN10layer_norm31ln_parallel_residual_fwd_kernelINS_13Kernel_traitsI13__nv_bfloat16S2_fS2_fjLj1536ELj1ELj4ELj1ELj16ENS_18Kernel_traits_baseILj1536ES2_S2_fS2_fjLj128EEEEELb0ELb0ELb1EEEvNS_9FwdParamsE:
	.zero		760


//--------------------- .nv.constant0._ZN10layer_norm31ln_parallel_residual_fwd_kernelINS_13Kernel_traitsI13__nv_bfloat16S2_fS2_fjLj1536ELj1ELj4ELj1ELj16ENS_18Kernel_traits_baseILj1536ES2_S2_fS2_fjLj128EEEEELb0ELb1ELb0EEEvNS_9FwdParamsE --------------------------
	.section	.nv.constant0._ZN10layer_norm31ln_parallel_residual_fwd_kernelINS_13Kernel_traitsI13__nv_bfloat16S2_fS2_fjLj1536ELj1ELj4ELj1ELj16ENS_18Kernel_traits_baseILj1536ES2_S2_fS2_fjLj128EEEEELb0ELb1ELb0EEEvNS_9FwdParamsE,"a",@progbits
	.sectionflags	@""
	.align	4
.nv.constant0._ZN10layer_norm31ln_parallel_residual_fwd_kernelINS_13Kernel_traitsI13__nv_bfloat16S2_fS2_fjLj1536ELj1ELj4ELj1ELj16ENS_18Kernel_traits_baseILj1536ES2_S2_fS2_fjLj128EEEEELb0ELb1ELb0EEEvNS_9FwdParamsE:
	.zero		760


//--------------------- .nv.constant0._ZN10layer_norm31ln_parallel_residual_fwd_kernelINS_13Kernel_traitsI13__nv_bfloat16S2_fS2_fjLj1536ELj1ELj4ELj1ELj16ENS_18Kernel_traits_baseILj1536ES2_S2_fS2_fjLj128EEEEELb0ELb1ELb1EEEvNS_9FwdParamsE --------------------------
	.section	.nv.constant0._ZN10layer_norm31ln_parallel_residual_fwd_kernelINS_13Kernel_traitsI13__nv_bfloat16S2_fS2_fjLj1536ELj1ELj4ELj1ELj16ENS_18Kernel_traits_baseILj1536ES2_S2_fS2_fjLj128EEEEELb0ELb1ELb1EEEvNS_9FwdParamsE,"a",@progbits
	.sectionflags	@""
	.align	4
.nv.constant0._ZN10layer_norm31ln_parallel_residual_fwd_kernelINS_13Kernel_traitsI13__nv_bfloat16S2_fS2_fjLj1536ELj1ELj4ELj1ELj16ENS_18Kernel_traits_baseILj1536ES2_S2_fS2_fjLj128EEEEELb0ELb1ELb1EEEvNS_9FwdParamsE:
	.zero		760


//--------------------- .nv.constant0._ZN10layer_norm31ln_parallel_residual_fwd_kernelINS_13Kernel_traitsI13__nv_bfloat16S2_fS2_fjLj1536ELj1ELj4ELj1ELj16ENS_18Kernel_traits_baseILj1536ES2_S2_fS2_fjLj128EEEEELb1ELb0ELb0EEEvNS_9FwdParamsE --------------------------
	.section	.nv.constant0._ZN10layer_norm31ln_parallel_residual_fwd_kernelINS_13Kernel_traitsI13__nv_bfloat16S2_fS2_fjLj1536ELj1ELj4ELj1ELj16ENS_18Kernel_traits_baseILj1536ES2_S2_fS2_fjLj128EEEEELb1ELb0ELb0EEEvNS_9FwdParamsE,"a",@progbits
	.sectionflags	@""
	.align	4
.nv.constant0._ZN10layer_norm31ln_parallel_residual_fwd_kernelINS_13Kernel_traitsI13__nv_bfloat16S2_fS2_fjLj1536ELj1ELj4ELj1ELj16ENS_18Kernel_traits_baseILj1536ES2_S2_fS2_fjLj128EEEEELb1ELb0ELb0EEEvNS_9FwdParamsE:
	.zero		760


//--------------------- .nv.constant0._ZN10layer_norm31ln_parallel_residual_fwd_kernelINS_13Kernel_traitsI13__nv_bfloat16S2_fS2_fjLj1536ELj1ELj4ELj1ELj16ENS_18Kernel_traits_baseILj1536ES2_S2_fS2_fjLj128EEEEELb1ELb0ELb1EEEvNS_9FwdParamsE --------------------------
	.section	.nv.constant0._ZN10layer_norm31ln_parallel_residual_fwd_kernelINS_13Kernel_traitsI13__nv_bfloat16S2_fS2_fjLj1536ELj1ELj4ELj1ELj16ENS_18Kernel_traits_baseILj1536ES2_S2_fS2_fjLj128EEEEELb1ELb0ELb1EEEvNS_9FwdParamsE,"a",@progbits
	.sectionflags	@""
	.align	4
.nv.constant0._ZN10layer_norm31ln_parallel_residual_fwd_kernelINS_13Kernel_traitsI13__nv_bfloat16S2_fS2_fjLj1536ELj1ELj4ELj1ELj16ENS_18Kernel_traits_baseILj1536ES2_S2_fS2_fjLj128EEEEELb1ELb0ELb1EEEvNS_9FwdParamsE:
	.zero		760


//--------------------- .nv.constant0._ZN10layer_norm31ln_parallel_residual_fwd_kernelINS_13Kernel_traitsI13__nv_bfloat16S2_fS2_fjLj1536ELj1ELj4ELj1ELj16ENS_18Kernel_traits_baseILj1536ES2_S2_fS2_fjLj128EEEEELb1ELb1ELb0EEEvNS_9FwdParamsE --------------------------
	.section	.nv.constant0._ZN10layer_norm31ln_parallel_residual_fwd_kernelINS_13Kernel_traitsI13__nv_bfloat16S2_fS2_fjLj1536ELj1ELj4ELj1ELj16ENS_18Kernel_traits_baseILj1536ES2_S2_fS2_fjLj128EEEEELb1ELb1ELb0EEEvNS_9FwdParamsE,"a",@progbits
	.sectionflags	@""
	.align	4
.nv.constant0._ZN10layer_norm31ln_parallel_residual_fwd_kernelINS_13Kernel_traitsI13__nv_bfloat16S2_fS2_fjLj1536ELj1ELj4ELj1ELj16ENS_18Kernel_traits_baseILj1536ES2_S2_fS2_fjLj128EEEEELb1ELb1ELb0EEEvNS_9FwdParamsE:
	.zero		760


//--------------------- .nv.constant0._ZN10layer_norm31ln_parallel_residual_fwd_kernelINS_13Kernel_traitsI13__nv_bfloat16S2_fS2_fjLj1536ELj1ELj4ELj1ELj16ENS_18Kernel_traits_baseILj1536ES2_S2_fS2_fjLj128EEEEELb1ELb1ELb1EEEvNS_9FwdParamsE --------------------------
	.section	.nv.constant0._ZN10layer_norm31ln_parallel_residual_fwd_kernelINS_13Kernel_traitsI13__nv_bfloat16S2_fS2_fjLj1536ELj1ELj4ELj1ELj16ENS_18Kernel_traits_baseILj1536ES2_S2_fS2_fjLj128EEEEELb1ELb1ELb1EEEvNS_9FwdParamsE,"a",@progbits
	.sectionflags	@""
	.align	4
.nv.constant0._ZN10layer_norm31ln_parallel_residual_fwd_kernelINS_13Kernel_traitsI13__nv_bfloat16S2_fS2_fjLj1536ELj1ELj4ELj1ELj16ENS_18Kernel_traits_baseILj1536ES2_S2_fS2_fjLj128EEEEELb1ELb1ELb1EEEvNS_9FwdParamsE:
	.zero		760


//--------------------- .nv.constant0._ZN10layer_norm31ln_parallel_residual_fwd_kernelINS_13Kernel_traitsIf13__nv_bfloat16fS2_fjLj1536ELj1ELj4ELj1ELj16ENS_18Kernel_traits_baseILj1536EfS2_fS2_fjLj128EEEEELb0ELb0ELb0EEEvNS_9FwdParamsE --------------------------
	.section	.nv.constant0._ZN10layer_norm31ln_parallel_residual_fwd_kernelINS_13Kernel_traitsIf13__nv_bfloat16fS2_fjLj1536ELj1ELj4ELj1ELj16ENS_18Kernel_traits_baseILj1536EfS2_fS2_fjLj128EEEEELb0ELb0ELb0EEEvNS_9FwdParamsE,"a",@progbits
	.sectionflags	@""
	.align	4
.nv.constant0._ZN10layer_norm31ln_parallel_residual_fwd_kernelINS_13Kernel_traitsIf13__nv_bfloat16fS2_fjLj1536ELj1ELj4ELj1ELj16ENS_18Kernel_traits_baseILj1536EfS2_fS2_fjLj128EEEEELb0ELb0ELb0EEEvNS_9FwdParamsE:
	.zero		760


//--------------------- .nv.constant0._ZN10layer_norm31ln_parallel_residual_fwd_kernelINS_13Kernel_traitsIf13__nv_bfloat16fS2_fjLj1536ELj1ELj4ELj1ELj16ENS_18Kernel_traits_baseILj1536EfS2_fS2_fjLj128EEEEELb0ELb0ELb1EEEvNS_9FwdParamsE --------------------------
	.section	.nv.constant0._ZN10layer_norm31ln_parallel_residual_fwd_kernelINS_13Kernel_traitsIf13__nv_bfloat16fS2_fjLj1536ELj1ELj4ELj1ELj16ENS_18Kernel_traits_baseILj1536EfS2_fS2_fjLj128EEEEELb0ELb0ELb1EEEvNS_9FwdParamsE,"a",@progbits
	.sectionflags	@""
	.align	4
.nv.constant0._ZN10layer_norm31ln_parallel_residual_fwd_kernelINS_13Kernel_traitsIf13__nv_bfloat16fS2_fjLj1536ELj1ELj4ELj1ELj16ENS_18Kernel_traits_baseILj1536EfS2_fS2_fjLj128EEEEELb0ELb0ELb1EEEvNS_9FwdParamsE:
	.zero		760


//--------------------- .nv.constant0._ZN10layer_norm31ln_parallel_residual_fwd_kernelINS_13Kernel_traitsIf13__nv_bfloat16fS2_fjLj1536ELj1ELj4ELj1ELj16ENS_18Kernel_traits_baseILj1536EfS2_fS2_fjLj128EEEEELb0ELb1ELb0EEEvNS_9FwdParamsE --------------------------
	.section	.nv.constant0._ZN10layer_norm31ln_parallel_residual_fwd_kernelINS_13Kernel_traitsIf13__nv_bfloat16fS2_fjLj1536ELj1ELj4ELj1ELj16ENS_18Kernel_traits_baseILj1536EfS2_fS2_fjLj128EEEEELb0ELb1ELb0EEEvNS_9FwdParamsE,"a",@progbits
	.sectionflags	@""
	.align	4
.nv.constant0._ZN10layer_norm31ln_parallel_residual_fwd_kernelINS_13Kernel_traitsIf13__nv_bfloat16fS2_fjLj1536ELj1ELj4ELj1ELj16ENS_18Kernel_traits_baseILj1536EfS2_fS2_fjLj128EEEEELb0ELb1ELb0EEEvNS_9FwdParamsE:
	.zero		760


//--------------------- .nv.constant0._ZN10layer_norm31ln_parallel_residual_fwd_kernelINS_13Kernel_traitsIf13__nv_bfloat16fS2_fjLj1536ELj1ELj4ELj1ELj16ENS_18Kernel_traits_baseILj1536EfS2_fS2_fjLj128EEEEELb0ELb1ELb1EEEvNS_9FwdParamsE --------------------------
	.section	.nv.constant0._ZN10layer_norm31ln_parallel_residual_fwd_kernelINS_13Kernel_traitsIf13__nv_bfloat16fS2_fjLj1536ELj1ELj4ELj1ELj16ENS_18Kernel_traits_baseILj1536EfS2_fS2_fjLj128EEEEELb0ELb1ELb1EEEvNS_9FwdParamsE,"a",@progbits
	.sectionflags	@""
	.align	4
.nv.constant0._ZN10layer_norm31ln_parallel_residual_fwd_kernelINS_13Kernel_traitsIf13__nv_bfloat16fS2_fjLj1536ELj1ELj4ELj1ELj16ENS_18Kernel_traits_baseILj1536EfS2_fS2_fjLj128EEEEELb0ELb1ELb1EEEvNS_9FwdParamsE:
	.zero		760


//--------------------- .nv.constant0._ZN10layer_norm31ln_parallel_residual_fwd_kernelINS_13Kernel_traitsIf13__nv_bfloat16fS2_fjLj1536ELj1ELj4ELj1ELj16ENS_18Kernel_traits_baseILj1536EfS2_fS2_fjLj128EEEEELb1ELb0ELb0EEEvNS_9FwdParamsE --------------------------
	.section	.nv.constant0._ZN10layer_norm31ln_parallel_residual_fwd_kernelINS_13Kernel_traitsIf13__nv_bfloat16fS2_fjLj1536ELj1ELj4ELj1ELj16ENS_18Kernel_traits_baseILj1536EfS2_fS2_fjLj128EEEEELb1ELb0ELb0EEEvNS_9FwdParamsE,"a",@progbits
	.sectionflags	@""
	.align	4
.nv.constant0._ZN10layer_norm31ln_parallel_residual_fwd_kernelINS_13Kernel_traitsIf13__nv_bfloat16fS2_fjLj1536ELj1ELj4ELj1ELj16ENS_18Kernel_traits_baseILj1536EfS2_fS2_fjLj128EEEEELb1ELb0ELb0EEEvNS_9FwdParamsE:
	.zero		760


//--------------------- .nv.constant0._ZN10layer_norm31ln_parallel_residual_fwd_kernelINS_13Kernel_traitsIf13__nv_bfloat16fS2_fjLj1536ELj1ELj4ELj1ELj16ENS_18Kernel_traits_baseILj1536EfS2_fS2_fjLj128EEEEELb1ELb0ELb1EEEvNS_9FwdParamsE --------------------------
	.section	.nv.constant0._ZN10layer_norm31ln_parallel_residual_fwd_kernelINS_13Kernel_traitsIf13__nv_bfloat16fS2_fjLj1536ELj1ELj4ELj1ELj16ENS_18Kernel_traits_baseILj1536EfS2_fS2_fjLj128EEEEELb1ELb0ELb1EEEvNS_9FwdParamsE,"a",@progbits
	.sectionflags	@""
	.align	4
.nv.constant0._ZN10layer_norm31ln_parallel_residual_fwd_kernelINS_13Kernel_traitsIf13__nv_bfloat16fS2_fjLj1536ELj1ELj4ELj1ELj16ENS_18Kernel_traits_baseILj1536EfS2_fS2_fjLj128EEEEELb1ELb0ELb1EEEvNS_9FwdParamsE:
	.zero		760


//--------------------- .nv.constant0._ZN10layer_norm31ln_parallel_residual_fwd_kernelINS_13Kernel_traitsIf13__nv_bfloat16fS2_fjLj1536ELj1ELj4ELj1ELj16ENS_18Kernel_traits_baseILj1536EfS2_fS2_fjLj128EEEEELb1ELb1ELb0EEEvNS_9FwdParamsE --------------------------
	.section	.nv.constant0._ZN10layer_norm31ln_parallel_residual_fwd_kernelINS_13Kernel_traitsIf13__nv_bfloat16fS2_fjLj1536ELj1ELj4ELj1ELj16ENS_18Kernel_traits_baseILj1536EfS2_fS2_fjLj128EEEEELb1ELb1ELb0EEEvNS_9FwdParamsE,"a",@progbits
	.sectionflags	@""
	.align	4
.nv.constant0._ZN10layer_norm31ln_parallel_residual_fwd_kernelINS_13Kernel_traitsIf13__nv_bfloat16fS2_fjLj1536ELj1ELj4ELj1ELj16ENS_18Kernel_traits_baseILj1536EfS2_fS2_fjLj128EEEEELb1ELb1ELb0EEEvNS_9FwdParamsE:
	.zero		760


//--------------------- .nv.constant0._ZN10layer_norm31ln_parallel_residual_fwd_kernelINS_13Kernel_traitsIf13__nv_bfloat16fS2_fjLj1536ELj1ELj4ELj1ELj16ENS_18Kernel_traits_baseILj1536EfS2_fS2_fjLj128EEEEELb1ELb1ELb1EEEvNS_9FwdParamsE --------------------------
	.section	.nv.constant0._ZN10layer_norm31ln_parallel_residual_fwd_kernelINS_13Kernel_traitsIf13__nv_bfloat16fS2_fjLj1536ELj1ELj4ELj1ELj16ENS_18Kernel_traits_baseILj1536EfS2_fS2_fjLj128EEEEELb1ELb1ELb1EEEvNS_9FwdParamsE,"a",@progbits
	.sectionflags	@""
	.align	4
.nv.constant0._ZN10layer_norm31ln_parallel_residual_fwd_kernelINS_13Kernel_traitsIf13__nv_bfloat16fS2_fjLj1536ELj1ELj4ELj1ELj16ENS_18Kernel_traits_baseILj1536EfS2_fS2_fjLj128EEEEELb1ELb1ELb1EEEvNS_9FwdParamsE:
	.zero		760


//--------------------- .nv.constant0._ZN10layer_norm31ln_parallel_residual_fwd_kernelINS_13Kernel_traitsIf6__halfS2_S2_fjLj1536ELj1ELj4ELj1ELj16ENS_18Kernel_traits_baseILj1536EfS2_S2_S2_fjLj128EEEEELb0ELb0ELb0EEEvNS_9FwdParamsE --------------------------
	.section	.nv.constant0._ZN10layer_norm31ln_parallel_residual_fwd_kernelINS_13Kernel_traitsIf6__halfS2_S2_fjLj1536ELj1ELj4ELj1ELj16ENS_18Kernel_traits_baseILj1536EfS2_S2_S2_fjLj128EEEEELb0ELb0ELb0EEEvNS_9FwdParamsE,"a",@progbits
	.sectionflags	@""
	.align	4
.nv.constant0._ZN10layer_norm31ln_parallel_residual_fwd_kernelINS_13Kernel_traitsIf6__halfS2_S2_fjLj1536ELj1ELj4ELj1ELj16ENS_18Kernel_traits_baseILj1536EfS2_S2_S2_fjLj128EEEEELb0ELb0ELb0EEEvNS_9FwdParamsE:
	.zero		760


//--------------------- .nv.constant0._ZN10layer_norm31ln_parallel_residual_fwd_kernelINS_13Kernel_traitsIf6__halfS2_S2_fjLj1536ELj1ELj4ELj1ELj16ENS_18Kernel_traits_baseILj1536EfS2_S2_S2_fjLj128EEEEELb0ELb0ELb1EEEvNS_9FwdParamsE --------------------------
	.section	.nv.constant0._ZN10layer_norm31ln_parallel_residual_fwd_kernelINS_13Kernel_traitsIf6__halfS2_S2_fjLj1536ELj1ELj4ELj1ELj16ENS_18Kernel_traits_baseILj1536EfS2_S2_S2_fjLj128EEEEELb0ELb0ELb1EEEvNS_9FwdParamsE,"a",@progbits
	.sectionflags	@""
	.align	4
.nv.constant0._ZN10layer_norm31ln_parallel_residual_fwd_kernelINS_13Kernel_traitsIf6__halfS2_S2_fjLj1536ELj1ELj4ELj1ELj16ENS_18Kernel_traits_baseILj1536EfS2_S2_S2_fjLj128EEEEELb0ELb0ELb1EEEvNS_9FwdParamsE:
	.zero		760


//--------------------- .nv.constant0._ZN10layer_norm31ln_parallel_residual_fwd_kernelINS_13Kernel_traitsIf6__halfS2_S2_fjLj1536ELj1ELj4ELj1ELj16ENS_18Kernel_traits_baseILj1536EfS2_S2_S2_fjLj128EEEEELb0ELb1ELb0EEEvNS_9FwdParamsE --------------------------
	.section	.nv.constant0._ZN10layer_norm31ln_parallel_residual_fwd_kernelINS_13Kernel_traitsIf6__halfS2_S2_fjLj1536ELj1ELj4ELj1ELj16ENS_18Kernel_traits_baseILj1536EfS2_S2_S2_fjLj128EEEEELb0ELb1ELb0EEEvNS_9FwdParamsE,"a",@progbits
	.sectionflags	@""
	.align	4
.nv.constant0._ZN10layer_norm31ln_parallel_residual_fwd_kernelINS_13Kernel_traitsIf6__halfS2_S2_fjLj1536ELj1ELj4ELj1ELj16ENS_18Kernel_traits_baseILj1536EfS2_S2_S2_fjLj128EEEEELb0ELb1ELb0EEEvNS_9FwdParamsE:
	.zero		760


//--------------------- .nv.constant0._ZN10layer_norm31ln_parallel_residual_fwd_kernelINS_13Kernel_traitsIf6__halfS2_S2_fjLj1536ELj1ELj4ELj1ELj16ENS_18Kernel_traits_baseILj1536EfS2_S2_S2_fjLj128EEEEELb0ELb1ELb1EEEvNS_9FwdParamsE --------------------------
	.section	.nv.constant0._ZN10layer_norm31ln_parallel_residual_fwd_kernelINS_13Kernel_traitsIf6__halfS2_S2_fjLj1536ELj1ELj4ELj1ELj16ENS_18Kernel_traits_baseILj1536EfS2_S2_S2_fjLj128EEEEELb0ELb1ELb1EEEvNS_9FwdParamsE,"a",@progbits
	.sectionflags	@""
	.align	4
.nv.constant0._ZN10layer_norm31ln_parallel_residual_fwd_kernelINS_13Kernel_traitsIf6__halfS2_S2_fjLj1536ELj1ELj4ELj1ELj16ENS_18Kernel_traits_baseILj1536EfS2_S2_S2_fjLj128EEEEELb0ELb1ELb1EEEvNS_9FwdParamsE:
	.zero		760


//--------------------- .nv.constant0._ZN10layer_norm31ln_parallel_residual_fwd_kernelINS_13Kernel_traitsIf6__halfS2_S2_fjLj1536ELj1ELj4ELj1ELj16ENS_18Kernel_traits_baseILj1536EfS2_S2_S2_fjLj128EEEEELb1ELb0ELb0EEEvNS_9FwdParamsE --------------------------
	.section	.nv.constant0._ZN10layer_norm31ln_parallel_residual_fwd_kernelINS_13Kernel_traitsIf6__halfS2_S2_fjLj1536ELj1ELj4ELj1ELj16ENS_18Kernel_traits_baseILj1536EfS2_S2_S2_fjLj128EEEEELb1ELb0ELb0EEEvNS_9FwdParamsE,"a",@progbits
	.sectionflags	@""
	.align	4
.nv.constant0._ZN10layer_norm31ln_parallel_residual_fwd_kernelINS_13Kernel_traitsIf6__halfS2_S2_fjLj1536ELj1ELj4ELj1ELj16ENS_18Kernel_traits_baseILj1536EfS2_S2_S2_fjLj128EEEEELb1ELb0ELb0EEEvNS_9FwdParamsE:
	.zero		760


//--------------------- .nv.constant0._ZN10layer_norm31ln_parallel_residual_fwd_kernelINS_13Kernel_traitsIf6__halfS2_S2_fjLj1536ELj1ELj4ELj1ELj16ENS_18Kernel_traits_baseILj1536EfS2_S2_S2_fjLj128EEEEELb1ELb0ELb1EEEvNS_9FwdParamsE --------------------------
	.section	.nv.constant0._ZN10layer_norm31ln_parallel_residual_fwd_kernelINS_13Kernel_traitsIf6__halfS2_S2_fjLj1536ELj1ELj4ELj1ELj16ENS_18Kernel_traits_baseILj1536EfS2_S2_S2_fjLj128EEEEELb1ELb0ELb1EEEvNS_9FwdParamsE,"a",@progbits
	.sectionflags	@""
	.align	4
.nv.constant0._ZN10layer_norm31ln_parallel_residual_fwd_kernelINS_13Kernel_traitsIf6__halfS2_S2_fjLj1536ELj1ELj4ELj1ELj16ENS_18Kernel_traits_baseILj1536EfS2_S2_S2_fjLj128EEEEELb1ELb0ELb1EEEvNS_9FwdParamsE:
	.zero		760


//--------------------- .nv.constant0._ZN10layer_norm31ln_parallel_residual_fwd_kernelINS_13Kernel_traitsIf6__halfS2_S2_fjLj1536ELj1ELj4ELj1ELj16ENS_18Kernel_traits_baseILj1536EfS2_S2_S2_fjLj128EEEEELb1ELb1ELb0EEEvNS_9FwdParamsE --------------------------
	.section	.nv.constant0._ZN10layer_norm31ln_parallel_residual_fwd_kernelINS_13Kernel_traitsIf6__halfS2_S2_fjLj1536ELj1ELj4ELj1ELj16ENS_18Kernel_traits_baseILj1536EfS2_S2_S2_fjLj128EEEEELb1ELb1ELb0EEEvNS_9FwdParamsE,"a",@progbits
	.sectionflags	@""
	.align	4
.nv.constant0._ZN10layer_norm31ln_parallel_residual_fwd_kernelINS_13Kernel_traitsIf6__halfS2_S2_fjLj1536ELj1ELj4ELj1ELj16ENS_18Kernel_traits_baseILj1536EfS2_S2_S2_fjLj128EEEEELb1ELb1ELb0EEEvNS_9FwdParamsE:
	.zero		760


//--------------------- .nv.constant0._ZN10layer_norm31ln_parallel_residual_fwd_kernelINS_13Kernel_traitsIf6__halfS2_S2_fjLj1536ELj1ELj4ELj1ELj16ENS_18Kernel_traits_baseILj1536EfS2_S2_S2_fjLj128EEEEELb1ELb1ELb1EEEvNS_9FwdParamsE --------------------------
	.section	.nv.constant0._ZN10layer_norm31ln_parallel_residual_fwd_kernelINS_13Kernel_traitsIf6__halfS2_S2_fjLj1536ELj1ELj4ELj1ELj16ENS_18Kernel_traits_baseILj1536EfS2_S2_S2_fjLj128EEEEELb1ELb1ELb1EEEvNS_9FwdParamsE,"a",@progbits
	.sectionflags	@""
	.align	4
.nv.constant0._ZN10layer_norm31ln_parallel_residual_fwd_kernelINS_13Kernel_traitsIf6__halfS2_S2_fjLj1536ELj1ELj4ELj1ELj16ENS_18Kernel_traits_baseILj1536EfS2_S2_S2_fjLj128EEEEELb1ELb1ELb1EEEvNS_9FwdParamsE:
	.zero		760


//--------------------- .nv.constant0._ZN10layer_norm31ln_parallel_residual_fwd_kernelINS_13Kernel_traitsI6__halfS2_fS2_fjLj1536ELj1ELj4ELj1ELj16ENS_18Kernel_traits_baseILj1536ES2_S2_fS2_fjLj128EEEEELb0ELb0ELb0EEEvNS_9FwdParamsE --------------------------
	.section	.nv.constant0._ZN10layer_norm31ln_parallel_residual_fwd_kernelINS_13Kernel_traitsI6__halfS2_fS2_fjLj1536ELj1ELj4ELj1ELj16ENS_18Kernel_traits_baseILj1536ES2_S2_fS2_fjLj128EEEEELb0ELb0ELb0EEEvNS_9FwdParamsE,"a",@progbits
	.sectionflags	@""
	.align	4
.nv.constant0._ZN10layer_norm31ln_parallel_residual_fwd_kernelINS_13Kernel_traitsI6__halfS2_fS2_fjLj1536ELj1ELj4ELj1ELj16ENS_18Kernel_traits_baseILj1536ES2_S2_fS2_fjLj128EEEEELb0ELb0ELb0EEEvNS_9FwdParamsE:
	.zero		760


//--------------------- .nv.constant0._ZN10layer_norm31ln_parallel_residual_fwd_kernelINS_13Kernel_traitsI6__halfS2_fS2_fjLj1536ELj1ELj4ELj1ELj16ENS_18Kernel_traits_baseILj1536ES2_S2_fS2_fjLj128EEEEELb0ELb0ELb1EEEvNS_9FwdParamsE --------------------------
	.section	.nv.constant0._ZN10layer_norm31ln_parallel_residual_fwd_kernelINS_13Kernel_traitsI6__halfS2_fS2_fjLj1536ELj1ELj4ELj1ELj16ENS_18Kernel_traits_baseILj1536ES2_S2_fS2_fjLj128EEEEELb0ELb0ELb1EEEvNS_9FwdParamsE,"a",@progbits
	.sectionflags	@""
	.align	4
.nv.constant0._ZN10layer_norm31ln_parallel_residual_fwd_kernelINS_13Kernel_traitsI6__halfS2_fS2_fjLj1536ELj1ELj4ELj1ELj16ENS_18Kernel_traits_baseILj1536ES2_S2_fS2_fjLj128EEEEELb0ELb0ELb1EEEvNS_9FwdParamsE:
	.zero		760


//--------------------- .nv.constant0._ZN10layer_norm31ln_parallel_residual_fwd_kernelINS_13Kernel_traitsI6__halfS2_fS2_fjLj1536ELj1ELj4ELj1ELj16ENS_18Kernel_traits_baseILj1536ES2_S2_fS2_fjLj128EEEEELb0ELb1ELb0EEEvNS_9FwdParamsE --------------------------
	.section	.nv.constant0._ZN10layer_norm31ln_parallel_residual_fwd_kernelINS_13Kernel_traitsI6__halfS2_fS2_fjLj1536ELj1ELj4ELj1ELj16ENS_18Kernel_traits_baseILj1536ES2_S2_fS2_fjLj128EEEEELb0ELb1ELb0EEEvNS_9FwdParamsE,"a",@progbits
	.sectionflags	@""
	.align	4
.nv.constant0._ZN10layer_norm31ln_parallel_residual_fwd_kernelINS_13Kernel_traitsI6__halfS2_fS2_fjLj1536ELj1ELj4ELj1ELj16ENS_18Kernel_traits_baseILj1536ES2_S2_fS2_fjLj128EEEEELb0ELb1ELb0EEEvNS_9FwdParamsE:
	.zero		760


//--------------------- .nv.constant0._ZN10layer_norm31ln_parallel_residual_fwd_kernelINS_13Kernel_traitsI6__halfS2_fS2_fjLj1536ELj1ELj4ELj1ELj16ENS_18Kernel_traits_baseILj1536ES2_S2_fS2_fjLj128EEEEELb0ELb1ELb1EEEvNS_9FwdParamsE --------------------------
	.section	.nv.constant0._ZN10layer_norm31ln_parallel_residual_fwd_kernelINS_13Kernel_traitsI6__halfS2_fS2_fjLj1536ELj1ELj4ELj1ELj16ENS_18Kernel_traits_baseILj1536ES2_S2_fS2_fjLj128EEEEELb0ELb1ELb1EEEvNS_9FwdParamsE,"a",@progbits
	.sectionflags	@""
	.align	4
.nv.constant0._ZN10layer_norm31ln_parallel_residual_fwd_kernelINS_13Kernel_traitsI6__halfS2_fS2_fjLj1536ELj1ELj4ELj1ELj16ENS_18Kernel_traits_baseILj1536ES2_S2_fS2_fjLj128EEEEELb0ELb1ELb1EEEvNS_9FwdParamsE:
	.zero		760


//--------------------- .nv.constant0._ZN10layer_norm31ln_parallel_residual_fwd_kernelINS_13Kernel_traitsI6__halfS2_fS2_fjLj1536ELj1ELj4ELj1ELj16ENS_18Kernel_traits_baseILj1536ES2_S2_fS2_fjLj128EEEEELb1ELb0ELb0EEEvNS_9FwdParamsE --------------------------
	.section	.nv.constant0._ZN10layer_norm31ln_parallel_residual_fwd_kernelINS_13Kernel_traitsI6__halfS2_fS2_fjLj1536ELj1ELj4ELj1ELj16ENS_18Kernel_traits_baseILj1536ES2_S2_fS2_fjLj128EEEEELb1ELb0ELb0EEEvNS_9FwdParamsE,"a",@progbits
	.sectionflags	@""
	.align	4
.nv.constant0._ZN10layer_norm31ln_parallel_residual_fwd_kernelINS_13Kernel_traitsI6__halfS2_fS2_fjLj1536ELj1ELj4ELj1ELj16ENS_18Kernel_traits_baseILj1536ES2_S2_fS2_fjLj128EEEEELb1ELb0ELb0EEEvNS_9FwdParamsE:
	.zero		760


//--------------------- .nv.constant0._ZN10layer_norm31ln_parallel_residual_fwd_kernelINS_13Kernel_traitsI6__halfS2_fS2_fjLj1536ELj1ELj4ELj1ELj16ENS_18Kernel_traits_baseILj1536ES2_S2_fS2_fjLj128EEEEELb1ELb0ELb1EEEvNS_9FwdParamsE --------------------------
	.section	.nv.constant0._ZN10layer_norm31ln_parallel_residual_fwd_kernelINS_13Kernel_traitsI6__halfS2_fS2_fjLj1536ELj1ELj4ELj1ELj16ENS_18Kernel_traits_baseILj1536ES2_S2_fS2_fjLj128EEEEELb1ELb0ELb1EEEvNS_9FwdParamsE,"a",@progbits
	.sectionflags	@""
	.align	4
.nv.constant0._ZN10layer_norm31ln_parallel_residual_fwd_kernelINS_13Kernel_traitsI6__halfS2_fS2_fjLj1536ELj1ELj4ELj1ELj16ENS_18Kernel_traits_baseILj1536ES2_S2_fS2_fjLj128EEEEELb1ELb0ELb1EEEvNS_9FwdParamsE:
	.zero		760


//--------------------- .nv.constant0._ZN10layer_norm31ln_parallel_residual_fwd_kernelINS_13Kernel_traitsI6__halfS2_fS2_fjLj1536ELj1ELj4ELj1ELj16ENS_18Kernel_traits_baseILj1536ES2_S2_fS2_fjLj128EEEEELb1ELb1ELb0EEEvNS_9FwdParamsE --------------------------
	.section	.nv.constant0._ZN10layer_norm31ln_parallel_residual_fwd_kernelINS_13Kernel_traitsI6__halfS2_fS2_fjLj1536ELj1ELj4ELj1ELj16ENS_18Kernel_traits_baseILj1536ES2_S2_fS2_fjLj128EEEEELb1ELb1ELb0EEEvNS_9FwdParamsE,"a",@progbits
	.sectionflags	@""
	.align	4
.nv.constant0._ZN10layer_norm31ln_parallel_residual_fwd_kernelINS_13Kernel_traitsI6__halfS2_fS2_fjLj1536ELj1ELj4ELj1ELj16ENS_18Kernel_traits_baseILj1536ES2_S2_fS2_fjLj128EEEEELb1ELb1ELb0EEEvNS_9FwdParamsE:
	.zero		760


//--------------------- .nv.constant0._ZN10layer_norm31ln_parallel_residual_fwd_kernelINS_13Kernel_traitsI6__halfS2_fS2_fjLj1536ELj1ELj4ELj1ELj16ENS_18Kernel_traits_baseILj1536ES2_S2_fS2_fjLj128EEEEELb1ELb1ELb1EEEvNS_9FwdParamsE --------------------------
	.section	.nv.constant0._ZN10layer_norm31ln_parallel_residual_fwd_kernelINS_13Kernel_traitsI6__halfS2_fS2_fjLj1536ELj1ELj4ELj1ELj16ENS_18Kernel_traits_baseILj1536ES2_S2_fS2_fjLj128EEEEELb1ELb1ELb1EEEvNS_9FwdParamsE,"a",@progbits
	.sectionflags	@""
	.align	4
.nv.constant0._ZN10layer_norm31ln_parallel_residual_fwd_kernelINS_13Kernel_traitsI6__halfS2_fS2_fjLj1536ELj1ELj4ELj1ELj16ENS_18Kernel_traits_baseILj1536ES2_S2_fS2_fjLj128EEEEELb1ELb1ELb1EEEvNS_9FwdParamsE:
	.zero		760


//--------------------- .nv.constant0._ZN10layer_norm31ln_parallel_residual_fwd_kernelINS_13Kernel_traitsIf6__halffS2_fjLj1536ELj1ELj4ELj1ELj16ENS_18Kernel_traits_baseILj1536EfS2_fS2_fjLj128EEEEELb0ELb0ELb0EEEvNS_9FwdParamsE --------------------------
	.section	.nv.constant0._ZN10layer_norm31ln_parallel_residual_fwd_kernelINS_13Kernel_traitsIf6__halffS2_fjLj1536ELj1ELj4ELj1ELj16ENS_18Kernel_traits_baseILj1536EfS2_fS2_fjLj128EEEEELb0ELb0ELb0EEEvNS_9FwdParamsE,"a",@progbits
	.sectionflags	@""
	.align	4
.nv.constant0._ZN10layer_norm31ln_parallel_residual_fwd_kernelINS_13Kernel_traitsIf6__halffS2_fjLj1536ELj1ELj4ELj1ELj16ENS_18Kernel_traits_baseILj1536EfS2_fS2_fjLj128EEEEELb0ELb0ELb0EEEvNS_9FwdParamsE:
	.zero		760


//--------------------- .nv.constant0._ZN10layer_norm31ln_parallel_residual_fwd_kernelINS_13Kernel_traitsIf6__halffS2_fjLj1536ELj1ELj4ELj1ELj16ENS_18Kernel_traits_baseILj1536EfS2_fS2_fjLj128EEEEELb0ELb0ELb1EEEvNS_9FwdParamsE --------------------------
	.section	.nv.constant0._ZN10layer_norm31ln_parallel_residual_fwd_kernelINS_13Kernel_traitsIf6__halffS2_fjLj1536ELj1ELj4ELj1ELj16ENS_18Kernel_traits_baseILj1536EfS2_fS2_fjLj128EEEEELb0ELb0ELb1EEEvNS_9FwdParamsE,"a",@progbits
	.sectionflags	@""
	.align	4
.nv.constant0._ZN10layer_norm31ln_parallel_residual_fwd_kernelINS_13Kernel_traitsIf6__halffS2_fjLj1536ELj1ELj4ELj1ELj16ENS_18Kernel_traits_baseILj1536EfS2_fS2_fjLj128EEEEELb0ELb0ELb1EEEvNS_9FwdParamsE:
	.zero		760


//--------------------- .nv.constant0._ZN10layer_norm31ln_parallel_residual_fwd_kernelINS_13Kernel_traitsIf6__halffS2_fjLj1536ELj1ELj4ELj1ELj16ENS_18Kernel_traits_baseILj1536EfS2_fS2_fjLj128EEEEELb0ELb1ELb0EEEvNS_9FwdParamsE --------------------------
	.section	.nv.constant0._ZN10layer_norm31ln_parallel_residual_fwd_kernelINS_13Kernel_traitsIf6__halffS2_fjLj1536ELj1ELj4ELj1ELj16ENS_18Kernel_traits_baseILj1536EfS2_fS2_fjLj128EEEEELb0ELb1ELb0EEEvNS_9FwdParamsE,"a",@progbits
	.sectionflags	@""
	.align	4
.nv.constant0._ZN10layer_norm31ln_parallel_residual_fwd_kernelINS_13Kernel_traitsIf6__halffS2_fjLj1536ELj1ELj4ELj1ELj16ENS_18Kernel_traits_baseILj1536EfS2_fS2_fjLj128EEEEELb0ELb1ELb0EEEvNS_9FwdParamsE:
	.zero		760


//--------------------- .nv.constant0._ZN10layer_norm31ln_parallel_residual_fwd_kernelINS_13Kernel_traitsIf6__halffS2_fjLj1536ELj1ELj4ELj1ELj16ENS_18Kernel_traits_baseILj1536EfS2_fS2_fjLj128EEEEELb0ELb1ELb1EEEvNS_9FwdParamsE --------------------------
	.section	.nv.constant0._ZN10layer_norm31ln_parallel_residual_fwd_kernelINS_13Kernel_traitsIf6__halffS2_fjLj1536ELj1ELj4ELj1ELj16ENS_18Kernel_traits_baseILj1536EfS2_fS2_fjLj128EEEEELb0ELb1ELb1EEEvNS_9FwdParamsE,"a",@progbits
	.sectionflags	@""
	.align	4
.nv.constant0._ZN10layer_norm31ln_parallel_residual_fwd_kernelINS_13Kernel_traitsIf6__halffS2_fjLj1536ELj1ELj4ELj1ELj16ENS_18Kernel_traits_baseILj1536EfS2_fS2_fjLj128EEEEELb0ELb1ELb1EEEvNS_9FwdParamsE:
	.zero		760


//--------------------- .nv.constant0._ZN10layer_norm31ln_parallel_residual_fwd_kernelINS_13Kernel_traitsIf6__halffS2_fjLj1536ELj1ELj4ELj1ELj16ENS_18Kernel_traits_baseILj1536EfS2_fS2_fjLj128EEEEELb1ELb0ELb0EEEvNS_9FwdParamsE --------------------------
	.section	.nv.constant0._ZN10layer_norm31ln_parallel_residual_fwd_kernelINS_13Kernel_traitsIf6__halffS2_fjLj1536ELj1ELj4ELj1ELj16ENS_18Kernel_traits_baseILj1536EfS2_fS2_fjLj128EEEEELb1ELb0ELb0EEEvNS_9FwdParamsE,"a",@progbits
	.sectionflags	@""
	.align	4
.nv.constant0._ZN10layer_norm31ln_parallel_residual_fwd_kernelINS_13Kernel_traitsIf6__halffS2_fjLj1536ELj1ELj4ELj1ELj16ENS_18Kernel_traits_baseILj1536EfS2_fS2_fjLj128EEEEELb1ELb0ELb0EEEvNS_9FwdParamsE:
	.zero		760


//--------------------- .nv.constant0._ZN10layer_norm31ln_parallel_residual_fwd_kernelINS_13Kernel_traitsIf6__halffS2_fjLj1536ELj1ELj4ELj1ELj16ENS_18Kernel_traits_baseILj1536EfS2_fS2_fjLj128EEEEELb1ELb0ELb1EEEvNS_9FwdParamsE --------------------------
	.section	.nv.constant0._ZN10layer_norm31ln_parallel_residual_fwd_kernelINS_13Kernel_traitsIf6__halffS2_fjLj1536ELj1ELj4ELj1ELj16ENS_18Kernel_traits_baseILj1536EfS2_fS2_fjLj128EEEEELb1ELb0ELb1EEEvNS_9FwdParamsE,"a",@progbits
	.sectionflags	@""
	.align	4
.nv.constant0._ZN10layer_norm31ln_parallel_residual_fwd_kernelINS_13Kernel_traitsIf6__halffS2_fjLj1536ELj1ELj4ELj1ELj16ENS_18Kernel_traits_baseILj1536EfS2_fS2_fjLj128EEEEELb1ELb0ELb1EEEvNS_9FwdParamsE:
	.zero		760


//--------------------- .nv.constant0._ZN10layer_norm31ln_parallel_residual_fwd_kernelINS_13Kernel_traitsIf6__halffS2_fjLj1536ELj1ELj4ELj1ELj16ENS_18Kernel_traits_baseILj1536EfS2_fS2_fjLj128EEEEELb1ELb1ELb0EEEvNS_9FwdParamsE --------------------------
	.section	.nv.constant0._ZN10layer_norm31ln_parallel_residual_fwd_kernelINS_13Kernel_traitsIf6__halffS2_fjLj1536ELj1ELj4ELj1ELj16ENS_18Kernel_traits_baseILj1536EfS2_fS2_fjLj128EEEEELb1ELb1ELb0EEEvNS_9FwdParamsE,"a",@progbits
	.sectionflags	@""
	.align	4
.nv.constant0._ZN10layer_norm31ln_parallel_residual_fwd_kernelINS_13Kernel_traitsIf6__halffS2_fjLj1536ELj1ELj4ELj1ELj16ENS_18Kernel_traits_baseILj1536EfS2_fS2_fjLj128EEEEELb1ELb1ELb0EEEvNS_9FwdParamsE:
	.zero		760


//--------------------- .nv.constant0._ZN10layer_norm31ln_parallel_residual_fwd_kernelINS_13Kernel_traitsIf6__halffS2_fjLj1536ELj1ELj4ELj1ELj16ENS_18Kernel_traits_baseILj1536EfS2_fS2_fjLj128EEEEELb1ELb1ELb1EEEvNS_9FwdParamsE --------------------------
	.section	.nv.constant0._ZN10layer_norm31ln_parallel_residual_fwd_kernelINS_13Kernel_traitsIf6__halffS2_fjLj1536ELj1ELj4ELj1ELj16ENS_18Kernel_traits_baseILj1536EfS2_fS2_fjLj128EEEEELb1ELb1ELb1EEEvNS_9FwdParamsE,"a",@progbits
	.sectionflags	@""
	.align	4
.nv.constant0._ZN10layer_norm31ln_parallel_residual_fwd_kernelINS_13Kernel_traitsIf6__halffS2_fjLj1536ELj1ELj4ELj1ELj16ENS_18Kernel_traits_baseILj1536EfS2_fS2_fjLj128EEEEELb1ELb1ELb1EEEvNS_9FwdParamsE:
	.zero		760


//--------------------- .nv.constant0._ZN10layer_norm31ln_parallel_residual_fwd_kernelINS_13Kernel_traitsI6__halfffffjLj1536ELj1ELj4ELj1ELj16ENS_18Kernel_traits_baseILj1536ES2_ffffjLj128EEEEELb0ELb0ELb0EEEvNS_9FwdParamsE --------------------------
	.section	.nv.constant0._ZN10layer_norm31ln_parallel_residual_fwd_kernelINS_13Kernel_traitsI6__halfffffjLj1536ELj1ELj4ELj1ELj16ENS_18Kernel_traits_baseILj1536ES2_ffffjLj128EEEEELb0ELb0ELb0EEEvNS_9FwdParamsE,"a",@progbits
	.sectionflags	@""
	.align	4
.nv.constant0._ZN10layer_norm31ln_parallel_residual_fwd_kernelINS_13Kernel_traitsI6__halfffffjLj1536ELj1ELj4ELj1ELj16ENS_18Kernel_traits_baseILj1536ES2_ffffjLj128EEEEELb0ELb0ELb0EEEvNS_9FwdParamsE:
	.zero		760


//--------------------- .nv.constant0._ZN10layer_norm31ln_parallel_residual_fwd_kernelINS_13Kernel_traitsI6__halfffffjLj1536ELj1ELj4ELj1ELj16ENS_18Kernel_traits_baseILj1536ES2_ffffjLj128EEEEELb0ELb0ELb1EEEvNS_9FwdParamsE --------------------------
	.section	.nv.constant0._ZN10layer_norm31ln_parallel_residual_fwd_kernelINS_13Kernel_traitsI6__halfffffjLj1536ELj1ELj4ELj1ELj16ENS_18Kernel_traits_baseILj1536ES2_ffffjLj128EEEEELb0ELb0ELb1EEEvNS_9FwdParamsE,"a",@progbits
	.sectionflags	@""
	.align	4
.nv.constant0._ZN10layer_norm31ln_parallel_residual_fwd_kernelINS_13Kernel_traitsI6__halfffffjLj1536ELj1ELj4ELj1ELj16ENS_18Kernel_traits_baseILj1536ES2_ffffjLj128EEEEELb0ELb0ELb1EEEvNS_9FwdParamsE:
	.zero		760


//--------------------- .nv.constant0._ZN10layer_norm31ln_parallel_residual_fwd_kernelINS_13Kernel_traitsI6__halfffffjLj1536ELj1ELj4ELj1ELj16ENS_18Kernel_traits_baseILj1536ES2_ffffjLj128EEEEELb0ELb1ELb0EEEvNS_9FwdParamsE --------------------------
	.section	.nv.constant0._ZN10layer_norm31ln_parallel_residual_fwd_kernelINS_13Kernel_traitsI6__halfffffjLj1536ELj1ELj4ELj1ELj16ENS_18Kernel_traits_baseILj1536ES2_ffffjLj128EEEEELb0ELb1ELb0EEEvNS_9FwdParamsE,"a",@progbits
	.sectionflags	@""
	.align	4
.nv.constant0._ZN10layer_norm31ln_parallel_residual_fwd_kernelINS_13Kernel_traitsI6__halfffffjLj1536ELj1ELj4ELj1ELj16ENS_18Kernel_traits_baseILj1536ES2_ffffjLj128EEEEELb0ELb1ELb0EEEvNS_9FwdParamsE:
	.zero		760


//--------------------- .nv.constant0._ZN10layer_norm31ln_parallel_residual_fwd_kernelINS_13Kernel_traitsI6__halfffffjLj1536ELj1ELj4ELj1ELj16ENS_18Kernel_traits_baseILj1536ES2_ffffjLj128EEEEELb0ELb1ELb1EEEvNS_9FwdParamsE --------------------------
	.section	.nv.constant0._ZN10layer_norm31ln_parallel_residual_fwd_kernelINS_13Kernel_traitsI6__halfffffjLj1536ELj1ELj4ELj1ELj16ENS_18Kernel_traits_baseILj1536ES2_ffffjLj128EEEEELb0ELb1ELb1EEEvNS_9FwdParamsE,"a",@progbits
	.sectionflags	@""
	.align	4
.nv.constant0._ZN10layer_norm31ln_parallel_residual_fwd_kernelINS_13Kernel_traitsI6__halfffffjLj1536ELj1ELj4ELj1ELj16ENS_18Kernel_traits_baseILj1536ES2_ffffjLj128EEEEELb0ELb1ELb1EEEvNS_9FwdParamsE:
	.zero		760


//--------------------- .nv.constant0._ZN10layer_norm31ln_parallel_residual_fwd_kernelINS_13Kernel_traitsI6__halfffffjLj1536ELj1ELj4ELj1ELj16ENS_18Kernel_traits_baseILj1536ES2_ffffjLj128EEEEELb1ELb0ELb0EEEvNS_9FwdParamsE --------------------------
	.section	.nv.constant0._ZN10layer_norm31ln_parallel_residual_fwd_kernelINS_13Kernel_traitsI6__halfffffjLj1536ELj1ELj4ELj1ELj16ENS_18Kernel_traits_baseILj1536ES2_ffffjLj128EEEEELb1ELb0ELb0EEEvNS_9FwdParamsE,"a",@progbits
	.sectionflags	@""
	.align	4
.nv.constant0._ZN10layer_norm31ln_parallel_residual_fwd_kernelINS_13Kernel_traitsI6__halfffffjLj1536ELj1ELj4ELj1ELj16ENS_18Kernel_traits_baseILj1536ES2_ffffjLj128EEEEELb1ELb0ELb0EEEvNS_9FwdParamsE:
	.zero		760


//--------------------- .nv.constant0._ZN10layer_norm31ln_parallel_residual_fwd_kernelINS_13Kernel_traitsI6__halfffffjLj1536ELj1ELj4ELj1ELj16ENS_18Kernel_traits_baseILj1536ES2_ffffjLj128EEEEELb1ELb0ELb1EEEvNS_9FwdParamsE --------------------------
	.section	.nv.constant0._ZN10layer_norm31ln_parallel_residual_fwd_kernelINS_13Kernel_traitsI6__halfffffjLj1536ELj1ELj4ELj1ELj16ENS_18Kernel_traits_baseILj1536ES2_ffffjLj128EEEEELb1ELb0ELb1EEEvNS_9FwdParamsE,"a",@progbits
	.sectionflags	@""
	.align	4
.nv.constant0._ZN10layer_norm31ln_parallel_residual_fwd_kernelINS_13Kernel_traitsI6__halfffffjLj1536ELj1ELj4ELj1ELj16ENS_18Kernel_traits_baseILj1536ES2_ffffjLj128EEEEELb1ELb0ELb1EEEvNS_9FwdParamsE:
	.zero		760


//--------------------- .nv.constant0._ZN10layer_norm31ln_parallel_residual_fwd_kernelINS_13Kernel_traitsI6__halfffffjLj1536ELj1ELj4ELj1ELj16ENS_18Kernel_traits_baseILj1536ES2_ffffjLj128EEEEELb1ELb1ELb0EEEvNS_9FwdParamsE --------------------------
	.section	.nv.constant0._ZN10layer_norm31ln_parallel_residual_fwd_kernelINS_13Kernel_traitsI6__halfffffjLj1536ELj1ELj4ELj1ELj16ENS_18Kernel_traits_baseILj1536ES2_ffffjLj128EEEEELb1ELb1ELb0EEEvNS_9FwdParamsE,"a",@progbits
	.sectionflags	@""
	.align	4
.nv.constant0._ZN10layer_norm31ln_parallel_residual_fwd_kernelINS_13Kernel_traitsI6__halfffffjLj1536ELj1ELj4ELj1ELj16ENS_18Kernel_traits_baseILj1536ES2_ffffjLj128EEEEELb1ELb1ELb0EEEvNS_9FwdParamsE:
	.zero		760


//--------------------- .nv.constant0._ZN10layer_norm31ln_parallel_residual_fwd_kernelINS_13Kernel_traitsI6__halfffffjLj1536ELj1ELj4ELj1ELj16ENS_18Kernel_traits_baseILj1536ES2_ffffjLj128EEEEELb1ELb1ELb1EEEvNS_9FwdParamsE --------------------------
	.section	.nv.constant0._ZN10layer_norm31ln_parallel_residual_fwd_kernelINS_13Kernel_traitsI6__halfffffjLj1536ELj1ELj4ELj1ELj16ENS_18Kernel_traits_baseILj1536ES2_ffffjLj128EEEEELb1ELb1ELb1EEEvNS_9FwdParamsE,"a",@progbits
	.sectionflags	@""
	.align	4
.nv.constant0._ZN10layer_norm31ln_parallel_residual_fwd_kernelINS_13Kernel_traitsI6__halfffffjLj1536ELj1ELj4ELj1ELj16ENS_18Kernel_traits_baseILj1536ES2_ffffjLj128EEEEELb1ELb1ELb1EEEvNS_9FwdParamsE:
	.zero		760


//--------------------- .nv.constant0._ZN10layer_norm31ln_parallel_residual_fwd_kernelINS_13Kernel_traitsIfffffjLj1536ELj1ELj4ELj1ELj16ENS_18Kernel_traits_baseILj1536EfffffjLj128EEEEELb0ELb0ELb0EEEvNS_9FwdParamsE --------------------------
	.section	.nv.constant0._ZN10layer_norm31ln_parallel_residual_fwd_kernelINS_13Kernel_traitsIfffffjLj1536ELj1ELj4ELj1ELj16ENS_18Kernel_traits_baseILj1536EfffffjLj128EEEEELb0ELb0ELb0EEEvNS_9FwdParamsE,"a",@progbits
	.sectionflags	@""
	.align	4
.nv.constant0._ZN10layer_norm31ln_parallel_residual_fwd_kernelINS_13Kernel_traitsIfffffjLj1536ELj1ELj4ELj1ELj16ENS_18Kernel_traits_baseILj1536EfffffjLj128EEEEELb0ELb0ELb0EEEvNS_9FwdParamsE:
	.zero		760


//--------------------- .nv.constant0._ZN10layer_norm31ln_parallel_residual_fwd_kernelINS_13Kernel_traitsIfffffjLj1536ELj1ELj4ELj1ELj16ENS_18Kernel_traits_baseILj1536EfffffjLj128EEEEELb0ELb0ELb1EEEvNS_9FwdParamsE --------------------------
	.section	.nv.constant0._ZN10layer_norm31ln_parallel_residual_fwd_kernelINS_13Kernel_traitsIfffffjLj1536ELj1ELj4ELj1ELj16ENS_18Kernel_traits_baseILj1536EfffffjLj128EEEEELb0ELb0ELb1EEEvNS_9FwdParamsE,"a",@progbits
	.sectionflags	@""
	.align	4
.nv.constant0._ZN10layer_norm31ln_parallel_residual_fwd_kernelINS_13Kernel_traitsIfffffjLj1536ELj1ELj4ELj1ELj16ENS_18Kernel_traits_baseILj1536EfffffjLj128EEEEELb0ELb0ELb1EEEvNS_9FwdParamsE:
	.zero		760


//--------------------- .nv.constant0._ZN10layer_norm31ln_parallel_residual_fwd_kernelINS_13Kernel_traitsIfffffjLj1536ELj1ELj4ELj1ELj16ENS_18Kernel_traits_baseILj1536EfffffjLj128EEEEELb0ELb1ELb0EEEvNS_9FwdParamsE --------------------------
	.section	.nv.constant0._ZN10layer_norm31ln_parallel_residual_fwd_kernelINS_13Kernel_traitsIfffffjLj1536ELj1ELj4ELj1ELj16ENS_18Kernel_traits_baseILj1536EfffffjLj128EEEEELb0ELb1ELb0EEEvNS_9FwdParamsE,"a",@progbits
	.sectionflags	@""
	.align	4
.nv.constant0._ZN10layer_norm31ln_parallel_residual_fwd_kernelINS_13Kernel_traitsIfffffjLj1536ELj1ELj4ELj1ELj16ENS_18Kernel_traits_baseILj1536EfffffjLj128EEEEELb0ELb1ELb0EEEvNS_9FwdParamsE:
	.zero		760


//--------------------- .nv.constant0._ZN10layer_norm31ln_parallel_residual_fwd_kernelINS_13Kernel_traitsIfffffjLj1536ELj1ELj4ELj1ELj16ENS_18Kernel_traits_baseILj1536EfffffjLj128EEEEELb0ELb1ELb1EEEvNS_9FwdParamsE --------------------------
	.section	.nv.constant0._ZN10layer_norm31ln_parallel_residual_fwd_kernelINS_13Kernel_traitsIfffffjLj1536ELj1ELj4ELj1ELj16ENS_18Kernel_traits_baseILj1536EfffffjLj128EEEEELb0ELb1ELb1EEEvNS_9FwdParamsE,"a",@progbits
	.sectionflags	@""
	.align	4
.nv.constant0._ZN10layer_norm31ln_parallel_residual_fwd_kernelINS_13Kernel_traitsIfffffjLj1536ELj1ELj4ELj1ELj16ENS_18Kernel_traits_baseILj1536EfffffjLj128EEEEELb0ELb1ELb1EEEvNS_9FwdParamsE:
	.zero		760


//--------------------- .nv.constant0._ZN10layer_norm31ln_parallel_residual_fwd_kernelINS_13Kernel_traitsIfffffjLj1536ELj1ELj4ELj1ELj16ENS_18Kernel_traits_baseILj1536EfffffjLj128EEEEELb1ELb0ELb0EEEvNS_9FwdParamsE --------------------------
	.section	.nv.constant0._ZN10layer_norm31ln_parallel_residual_fwd_kernelINS_13Kernel_traitsIfffffjLj1536ELj1ELj4ELj1ELj16ENS_18Kernel_traits_baseILj1536EfffffjLj128EEEEELb1ELb0ELb0EEEvNS_9FwdParamsE,"a",@progbits
	.sectionflags	@""
	.align	4
.nv.constant0._ZN10layer_norm31ln_parallel_residual_fwd_kernelINS_13Kernel_traitsIfffffjLj1536ELj1ELj4ELj1ELj16ENS_18Kernel_traits_baseILj1536EfffffjLj128EEEEELb1ELb0ELb0EEEvNS_9FwdParamsE:
	.zero		760


//--------------------- .nv.constant0._ZN10layer_norm31ln_parallel_residual_fwd_kernelINS_13Kernel_traitsIfffffjLj1536ELj1ELj4ELj1ELj16ENS_18Kernel_traits_baseILj1536EfffffjLj128EEEEELb1ELb0ELb1EEEvNS_9FwdParamsE --------------------------
	.section	.nv.constant0._ZN10layer_norm31ln_parallel_residual_fwd_kernelINS_13Kernel_traitsIfffffjLj1536ELj1ELj4ELj1ELj16ENS_18Kernel_traits_baseILj1536EfffffjLj128EEEEELb1ELb0ELb1EEEvNS_9FwdParamsE,"a",@progbits
	.sectionflags	@""
	.align	4
.nv.constant0._ZN10layer_norm31ln_parallel_residual_fwd_kernelINS_13Kernel_traitsIfffffjLj1536ELj1ELj4ELj1ELj16ENS_18Kernel_traits_baseILj1536EfffffjLj128EEEEELb1ELb0ELb1EEEvNS_9FwdParamsE:
	.zero		760


//--------------------- .nv.constant0._ZN10layer_norm31ln_parallel_residual_fwd_kernelINS_13Kernel_traitsIfffffjLj1536ELj1ELj4ELj1ELj16ENS_18Kernel_traits_baseILj1536EfffffjLj128EEEEELb1ELb1ELb0EEEvNS_9FwdParamsE --------------------------
	.section	.nv.constant0._ZN10layer_norm31ln_parallel_residual_fwd_kernelINS_13Kernel_traitsIfffffjLj1536ELj1ELj4ELj1ELj16ENS_18Kernel_traits_baseILj1536EfffffjLj128EEEEELb1ELb1ELb0EEEvNS_9FwdParamsE,"a",@progbits
	.sectionflags	@""
	.align	4
.nv.constant0._ZN10layer_norm31ln_parallel_residual_fwd_kernelINS_13Kernel_traitsIfffffjLj1536ELj1ELj4ELj1ELj16ENS_18Kernel_traits_baseILj1536EfffffjLj128EEEEELb1ELb1ELb0EEEvNS_9FwdParamsE:
	.zero		760


//--------------------- .nv.constant0._ZN10layer_norm31ln_parallel_residual_fwd_kernelINS_13Kernel_traitsIfffffjLj1536ELj1ELj4ELj1ELj16ENS_18Kernel_traits_baseILj1536EfffffjLj128EEEEELb1ELb1ELb1EEEvNS_9FwdParamsE --------------------------
	.section	.nv.constant0._ZN10layer_norm31ln_parallel_residual_fwd_kernelINS_13Kernel_traitsIfffffjLj1536ELj1ELj4ELj1ELj16ENS_18Kernel_traits_baseILj1536EfffffjLj128EEEEELb1ELb1ELb1EEEvNS_9FwdParamsE,"a",@progbits
	.sectionflags	@""
	.align	4
.nv.constant0._ZN10layer_norm31ln_parallel_residual_fwd_kernelINS_13Kernel_traitsIfffffjLj1536ELj1ELj4ELj1ELj16ENS_18Kernel_traits_baseILj1536EfffffjLj128EEEEELb1ELb1ELb1EEEvNS_9FwdParamsE:
	.zero		760


//--------------------- SYMBOLS --------------------------

	.type		.nv.reservedSmem.offset0,@object
	.size		.nv.reservedSmem.offset0,0x4
